// Copyright (c) 2024, Jay Shah, Ganesh Bikshandi, Ying Zhang, Vijay Thakkar, Pradeep Ramani, Tri Dao.
// Splitting the different template instantiations to different files to speed up compilation.
// This file is auto-generated. See "generate_kernels.py"

#include "flash_bwd_hdim64_bf16_sm90.cu"
#include "flash_bwd_hdim64_bf16_softcap_sm90.cu"

// ===== COMPILED SASS (sm_90a) =====

	.target	sm_90a

	.elftype	@"ET_EXEC"


//--------------------- .note.nv.tkinfo           --------------------------
	.section	.note.nv.tkinfo,"",@"SHT_NOTE"
	.sectionflags	@"SHF_NOTE_NV_TKINFO"
	.tkinfo
        /*0018*/ 	.word	0x00000002
        /*0030*/ 	.string	""
        /*0030*/ 	.string	"ptxas"
        /*0030*/ 	.string	"Cuda compilation tools, release 13.0, V13.0.88"
        /*0030*/ 	.string	"Build cuda_13.0.r13.0/compiler.36424714_0"
        /*0030*/ 	.string	"-arch sm_90a -m 64 "



//--------------------- .note.nv.cuinfo           --------------------------
	.section	.note.nv.cuinfo,"",@"SHT_NOTE"
	.sectionflags	@"SHF_NOTE_NV_CUINFO"
        /*0018*/ 	.short	0x0002
        /*001a*/ 	.short	0x005a
        /*001c*/ 	.short	0x0082
	.zero		2


//--------------------- .nv.info                  --------------------------
	.section	.nv.info,"",@"SHT_CUDA_INFO"
	.align	4


	//----- nvinfo : EIATTR_REGCOUNT
	.align		4
        /*0000*/ 	.byte	0x04, 0x2f
        /*0002*/ 	.short	(.L_20 - .L_19)
	.align		4
.L_19:
        /*0004*/ 	.word	index@(_ZN7cutlass13device_kernelIN5flash22FlashAttnBwdPreprocessIN4cute5tupleIJNS3_1CILi128EEENS5_ILi64EEEEEENS_10bfloat16_tEfNS_4arch4Sm90ELb1ELb1EEEEEvNT_6ParamsE)
        /*0008*/ 	.word	0x00000040


	//----- nvinfo : EIATTR_FRAME_SIZE
	.align		4
.L_20:
        /*000c*/ 	.byte	0x04, 0x11
        /*000e*/ 	.short	(.L_22 - .L_21)
	.align		4
.L_21:
        /*0010*/ 	.word	index@(_ZN7cutlass13device_kernelIN5flash22FlashAttnBwdPreprocessIN4cute5tupleIJNS3_1CILi128EEENS5_ILi64EEEEEENS_10bfloat16_tEfNS_4arch4Sm90ELb1ELb1EEEEEvNT_6ParamsE)
        /*0014*/ 	.word	0x00000000


	//----- nvinfo : EIATTR_REGCOUNT
	.align		4
.L_22:
        /*0018*/ 	.byte	0x04, 0x2f
        /*001a*/ 	.short	(.L_24 - .L_23)
	.align		4
.L_23:
        /*001c*/ 	.word	index@(_ZN7cutlass13device_kernelIN5flash11enable_sm90INS1_16FlashAttnBwdSm90INS1_25CollectiveMainloopBwdSm90ILi2ELi2ELi2EN4cute5tupleIJNS5_1CILi1EEES8_S8_EEENS6_IJNS7_ILi128EEESA_NS7_ILi64EEEEEENS_10bfloat16_tEfNS_4arch4Sm90ELb1ELb0ELb0ELb1ELb1ELb1ELb0ELb0ELi2ELi1ELi2ELi2ELb0EEENS1_24CollectiveEpilogueBwdGQAISC_fSF_Li256ELb1ELb1EEENS1_25SingleTileBwdLPTSchedulerILb1ELi128ELb1EEEEEEEEEvNT_6ParamsE)
        /*0020*/ 	.word	0x000000a8


	//----- nvinfo : EIATTR_FRAME_SIZE
	.align		4
.L_24:
        /*0024*/ 	.byte	0x04, 0x11
        /*0026*/ 	.short	(.L_26 - .L_25)
	.align		4
.L_25:
        /*0028*/ 	.word	index@(_ZN7cutlass13device_kernelIN5flash11enable_sm90INS1_16FlashAttnBwdSm90INS1_25CollectiveMainloopBwdSm90ILi2ELi2ELi2EN4cute5tupleIJNS5_1CILi1EEES8_S8_EEENS6_IJNS7_ILi128EEESA_NS7_ILi64EEEEEENS_10bfloat16_tEfNS_4arch4Sm90ELb1ELb0ELb0ELb1ELb1ELb1ELb0ELb0ELi2ELi1ELi2ELi2ELb0EEENS1_24CollectiveEpilogueBwdGQAISC_fSF_Li256ELb1ELb1EEENS1_25SingleTileBwdLPTSchedulerILb1ELi128ELb1EEEEEEEEEvNT_6ParamsE)
        /*002c*/ 	.word	0x00000040


	//----- nvinfo : EIATTR_REGCOUNT
	.align		4
.L_26:
        /*0030*/ 	.byte	0x04, 0x2f
        /*0032*/ 	.short	(.L_28 - .L_27)
	.align		4
.L_27:
        /*0034*/ 	.word	index@(_ZN7cutlass13device_kernelIN5flash32FlashAttnBwdPostprocessConvertdQIN4cute5tupleIJNS3_1CILi128EEENS5_ILi64EEEEEENS_10bfloat16_tEfNS_4arch4Sm90ELi256ENS3_8TiledMMAINS3_8MMA_AtomIJNS3_4SM904GMMA27MMA_64x64x16_F32BF16BF16_SSILNSF_5MajorE0ELSH_1ELNSF_7ScaleInE1ELSI_1EEEEEENS3_6LayoutINS4_IJNS5_ILi2EEENS5_ILi1EEESN_EEENS4_IJSN_NS5_ILi0EEESP_EEEEENS4_IJNS3_10UnderscoreESS_SS_EEEEELb0EEEEEvNT_6ParamsE)
        /*0038*/ 	.word	0x00000037


	//----- nvinfo : EIATTR_FRAME_SIZE
	.align		4
.L_28:
        /*003c*/ 	.byte	0x04, 0x11
        /*003e*/ 	.short	(.L_30 - .L_29)
	.align		4
.L_29:
        /*0040*/ 	.word	index@(_ZN7cutlass13device_kernelIN5flash32FlashAttnBwdPostprocessConvertdQIN4cute5tupleIJNS3_1CILi128EEENS5_ILi64EEEEEENS_10bfloat16_tEfNS_4arch4Sm90ELi256ENS3_8TiledMMAINS3_8MMA_AtomIJNS3_4SM904GMMA27MMA_64x64x16_F32BF16BF16_SSILNSF_5MajorE0ELSH_1ELNSF_7ScaleInE1ELSI_1EEEEEENS3_6LayoutINS4_IJNS5_ILi2EEENS5_ILi1EEESN_EEENS4_IJSN_NS5_ILi0EEESP_EEEEENS4_IJNS3_10UnderscoreESS_SS_EEEEELb0EEEEEvNT_6ParamsE)
        /*0044*/ 	.word	0x00000000


	//----- nvinfo : EIATTR_REGCOUNT
	.align		4
.L_30:
        /*0048*/ 	.byte	0x04, 0x2f
        /*004a*/ 	.short	(.L_32 - .L_31)
	.align		4
.L_31:
        /*004c*/ 	.word	index@(_ZN7cutlass13device_kernelIN5flash32FlashAttnBwdPostprocessConvertdQIN4cute5tupleIJNS3_1CILi128EEENS5_ILi64EEEEEENS_10bfloat16_tEfNS_4arch4Sm90ELi256ENS3_8TiledMMAINS3_8MMA_AtomIJNS3_4SM904GMMA27MMA_64x64x16_F32BF16BF16_RSILNSF_5MajorE0ELSH_1ELNSF_7ScaleInE1ELSI_1EEEEEENS3_6LayoutINS4_IJNS5_ILi2EEENS5_ILi1EEESN_EEENS4_IJSN_NS5_ILi0EEESP_EEEEENS4_IJNS3_10UnderscoreESS_SS_EEEEELb0EEEEEvNT_6ParamsE)
        /*0050*/ 	.word	0x00000037


	//----- nvinfo : EIATTR_FRAME_SIZE
	.align		4
.L_32:
        /*0054*/ 	.byte	0x04, 0x11
        /*0056*/ 	.short	(.L_34 - .L_33)
	.align		4
.L_33:
        /*0058*/ 	.word	index@(_ZN7cutlass13device_kernelIN5flash32FlashAttnBwdPostprocessConvertdQIN4cute5tupleIJNS3_1CILi128EEENS5_ILi64EEEEEENS_10bfloat16_tEfNS_4arch4Sm90ELi256ENS3_8TiledMMAINS3_8MMA_AtomIJNS3_4SM904GMMA27MMA_64x64x16_F32BF16BF16_RSILNSF_5MajorE0ELSH_1ELNSF_7ScaleInE1ELSI_1EEEEEENS3_6LayoutINS4_IJNS5_ILi2EEENS5_ILi1EEESN_EEENS4_IJSN_NS5_ILi0EEESP_EEEEENS4_IJNS3_10UnderscoreESS_SS_EEEEELb0EEEEEvNT_6ParamsE)
        /*005c*/ 	.word	0x00000000


	//----- nvinfo : EIATTR_REGCOUNT
	.align		4
.L_34:
        /*0060*/ 	.byte	0x04, 0x2f
        /*0062*/ 	.short	(.L_36 - .L_35)
	.align		4
.L_35:
        /*0064*/ 	.word	index@(_ZN7cutlass13device_kernelIN5flash11enable_sm90INS1_16FlashAttnBwdSm90INS1_25CollectiveMainloopBwdSm90ILi2ELi2ELi2EN4cute5tupleIJNS5_1CILi1EEES8_S8_EEENS6_IJNS7_ILi128EEESA_NS7_ILi64EEEEEENS_10bfloat16_tEfNS_4arch4Sm90ELb1ELb0ELb0ELb1ELb0ELb1ELb0ELb0ELi2ELi1ELi2ELi2ELb0EEENS1_24CollectiveEpilogueBwdGQAISC_fSF_Li256ELb1ELb0EEENS1_25SingleTileBwdLPTSchedulerILb1ELi128ELb0EEEEEEEEEvNT_6ParamsE)
        /*0068*/ 	.word	0x000000a8


	//----- nvinfo : EIATTR_FRAME_SIZE
	.align		4
.L_36:
        /*006c*/ 	.byte	0x04, 0x11
        /*006e*/ 	.short	(.L_38 - .L_37)
	.align		4
.L_37:
        /*0070*/ 	.word	index@(_ZN7cutlass13device_kernelIN5flash11enable_sm90INS1_16FlashAttnBwdSm90INS1_25CollectiveMainloopBwdSm90ILi2ELi2ELi2EN4cute5tupleIJNS5_1CILi1EEES8_S8_EEENS6_IJNS7_ILi128EEESA_NS7_ILi64EEEEEENS_10bfloat16_tEfNS_4arch4Sm90ELb1ELb0ELb0ELb1ELb0ELb1ELb0ELb0ELi2ELi1ELi2ELi2ELb0EEENS1_24CollectiveEpilogueBwdGQAISC_fSF_Li256ELb1ELb0EEENS1_25SingleTileBwdLPTSchedulerILb1ELi128ELb0EEEEEEEEEvNT_6ParamsE)
        /*0074*/ 	.word	0x00000040


	//----- nvinfo : EIATTR_REGCOUNT
	.align		4
.L_38:
        /*0078*/ 	.byte	0x04, 0x2f
        /*007a*/ 	.short	(.L_40 - .L_39)
	.align		4
.L_39:
        /*007c*/ 	.word	index@(_ZN7cutlass13device_kernelIN5flash11enable_sm90INS1_16FlashAttnBwdSm90INS1_25CollectiveMainloopBwdSm90ILi2ELi2ELi2EN4cute5tupleIJNS5_1CILi1EEES8_S8_EEENS6_IJNS7_ILi128EEESA_NS7_ILi64EEEEEENS_10bfloat16_tEfNS_4arch4Sm90ELb1ELb0ELb0ELb1ELb1ELb1ELb0ELb0ELi2ELi1ELi2ELi2ELb0EEENS1_21CollectiveEpilogueBwdISC_SD_SF_Li256ELb1ELb0ELi1EEENS1_25SingleTileBwdLPTSchedulerILb1ELi128ELb1EEEEEEEEEvNT_6ParamsE)
        /*0080*/ 	.word	0x000000a8


	//----- nvinfo : EIATTR_FRAME_SIZE
	.align		4
.L_40:
        /*0084*/ 	.byte	0x04, 0x11
        /*0086*/ 	.short	(.L_42 - .L_41)
	.align		4
.L_41:
        /*0088*/ 	.word	index@(_ZN7cutlass13device_kernelIN5flash11enable_sm90INS1_16FlashAttnBwdSm90INS1_25CollectiveMainloopBwdSm90ILi2ELi2ELi2EN4cute5tupleIJNS5_1CILi1EEES8_S8_EEENS6_IJNS7_ILi128EEESA_NS7_ILi64EEEEEENS_10bfloat16_tEfNS_4arch4Sm90ELb1ELb0ELb0ELb1ELb1ELb1ELb0ELb0ELi2ELi1ELi2ELi2ELb0EEENS1_21CollectiveEpilogueBwdISC_SD_SF_Li256ELb1ELb0ELi1EEENS1_25SingleTileBwdLPTSchedulerILb1ELi128ELb1EEEEEEEEEvNT_6ParamsE)
        /*008c*/ 	.word	0x00000040


	//----- nvinfo : EIATTR_REGCOUNT
	.align		4
.L_42:
        /*0090*/ 	.byte	0x04, 0x2f
        /*0092*/ 	.short	(.L_44 - .L_43)
	.align		4
.L_43:
        /*0094*/ 	.word	index@(_ZN7cutlass13device_kernelIN5flash11enable_sm90INS1_16FlashAttnBwdSm90INS1_25CollectiveMainloopBwdSm90ILi2ELi2ELi2EN4cute5tupleIJNS5_1CILi1EEES8_S8_EEENS6_IJNS7_ILi128EEESA_NS7_ILi64EEEEEENS_10bfloat16_tEfNS_4arch4Sm90ELb1ELb0ELb0ELb1ELb0ELb1ELb0ELb0ELi2ELi1ELi2ELi2ELb0EEENS1_21CollectiveEpilogueBwdISC_SD_SF_Li256ELb1ELb0ELi1EEENS1_25SingleTileBwdLPTSchedulerILb1ELi128ELb0EEEEEEEEEvNT_6ParamsE)
        /*0098*/ 	.word	0x000000a8


	//----- nvinfo : EIATTR_FRAME_SIZE
	.align		4
.L_44:
        /*009c*/ 	.byte	0x04, 0x11
        /*009e*/ 	.short	(.L_46 - .L_45)
	.align		4
.L_45:
        /*00a0*/ 	.word	index@(_ZN7cutlass13device_kernelIN5flash11enable_sm90INS1_16FlashAttnBwdSm90INS1_25CollectiveMainloopBwdSm90ILi2ELi2ELi2EN4cute5tupleIJNS5_1CILi1EEES8_S8_EEENS6_IJNS7_ILi128EEESA_NS7_ILi64EEEEEENS_10bfloat16_tEfNS_4arch4Sm90ELb1ELb0ELb0ELb1ELb0ELb1ELb0ELb0ELi2ELi1ELi2ELi2ELb0EEENS1_21CollectiveEpilogueBwdISC_SD_SF_Li256ELb1ELb0ELi1EEENS1_25SingleTileBwdLPTSchedulerILb1ELi128ELb0EEEEEEEEEvNT_6ParamsE)
        /*00a4*/ 	.word	0x00000040


	//----- nvinfo : EIATTR_REGCOUNT
	.align		4
.L_46:
        /*00a8*/ 	.byte	0x04, 0x2f
        /*00aa*/ 	.short	(.L_48 - .L_47)
	.align		4
.L_47:
        /*00ac*/ 	.word	index@(_ZN7cutlass13device_kernelIN5flash22FlashAttnBwdPreprocessIN4cute5tupleIJNS3_1CILi128EEENS5_ILi64EEEEEENS_10bfloat16_tEfNS_4arch4Sm90ELb1ELb0EEEEEvNT_6ParamsE)
        /*00b0*/ 	.word	0x00000040


	//----- nvinfo : EIATTR_FRAME_SIZE
	.align		4
.L_48:
        /*00b4*/ 	.byte	0x04, 0x11
        /*00b6*/ 	.short	(.L_50 - .L_49)
	.align		4
.L_49:
        /*00b8*/ 	.word	index@(_ZN7cutlass13device_kernelIN5flash22FlashAttnBwdPreprocessIN4cute5tupleIJNS3_1CILi128EEENS5_ILi64EEEEEENS_10bfloat16_tEfNS_4arch4Sm90ELb1ELb0EEEEEvNT_6ParamsE)
        /*00bc*/ 	.word	0x00000000


	//----- nvinfo : EIATTR_REGCOUNT
	.align		4
.L_50:
        /*00c0*/ 	.byte	0x04, 0x2f
        /*00c2*/ 	.short	(.L_52 - .L_51)
	.align		4
.L_51:
        /*00c4*/ 	.word	index@(_ZN7cutlass13device_kernelIN5flash11enable_sm90INS1_16FlashAttnBwdSm90INS1_25CollectiveMainloopBwdSm90ILi2ELi2ELi2EN4cute5tupleIJNS5_1CILi1EEES8_S8_EEENS6_IJNS7_ILi128EEESA_NS7_ILi64EEEEEENS_10bfloat16_tEfNS_4arch4Sm90ELb1ELb0ELb0ELb0ELb1ELb1ELb0ELb0ELi2ELi1ELi2ELi2ELb0EEENS1_24CollectiveEpilogueBwdGQAISC_fSF_Li256ELb0ELb1EEENS1_25SingleTileBwdLPTSchedulerILb0ELi128ELb1EEEEEEEEEvNT_6ParamsE)
        /*00c8*/ 	.word	0x000000a8


	//----- nvinfo : EIATTR_FRAME_SIZE
	.align		4
.L_52:
        /*00cc*/ 	.byte	0x04, 0x11
        /*00ce*/ 	.short	(.L_54 - .L_53)
	.align		4
.L_53:
        /*00d0*/ 	.word	index@(_ZN7cutlass13device_kernelIN5flash11enable_sm90INS1_16FlashAttnBwdSm90INS1_25CollectiveMainloopBwdSm90ILi2ELi2ELi2EN4cute5tupleIJNS5_1CILi1EEES8_S8_EEENS6_IJNS7_ILi128EEESA_NS7_ILi64EEEEEENS_10bfloat16_tEfNS_4arch4Sm90ELb1ELb0ELb0ELb0ELb1ELb1ELb0ELb0ELi2ELi1ELi2ELi2ELb0EEENS1_24CollectiveEpilogueBwdGQAISC_fSF_Li256ELb0ELb1EEENS1_25SingleTileBwdLPTSchedulerILb0ELi128ELb1EEEEEEEEEvNT_6ParamsE)
        /*00d4*/ 	.word	0x00000048


	//----- nvinfo : EIATTR_REGCOUNT
	.align		4
.L_54:
        /*00d8*/ 	.byte	0x04, 0x2f
        /*00da*/ 	.short	(.L_56 - .L_55)
	.align		4
.L_55:
        /*00dc*/ 	.word	index@(_ZN7cutlass13device_kernelIN5flash11enable_sm90INS1_16FlashAttnBwdSm90INS1_25CollectiveMainloopBwdSm90ILi2ELi2ELi2EN4cute5tupleIJNS5_1CILi1EEES8_S8_EEENS6_IJNS7_ILi128EEESA_NS7_ILi64EEEEEENS_10bfloat16_tEfNS_4arch4Sm90ELb1ELb0ELb0ELb0ELb0ELb1ELb0ELb0ELi2ELi1ELi2ELi2ELb0EEENS1_24CollectiveEpilogueBwdGQAISC_fSF_Li256ELb0ELb0EEENS1_25SingleTileBwdLPTSchedulerILb0ELi128ELb0EEEEEEEEEvNT_6ParamsE)
        /*00e0*/ 	.word	0x000000a8


	//----- nvinfo : EIATTR_FRAME_SIZE
	.align		4
.L_56:
        /*00e4*/ 	.byte	0x04, 0x11
        /*00e6*/ 	.short	(.L_58 - .L_57)
	.align		4
.L_57:
        /*00e8*/ 	.word	index@(_ZN7cutlass13device_kernelIN5flash11enable_sm90INS1_16FlashAttnBwdSm90INS1_25CollectiveMainloopBwdSm90ILi2ELi2ELi2EN4cute5tupleIJNS5_1CILi1EEES8_S8_EEENS6_IJNS7_ILi128EEESA_NS7_ILi64EEEEEENS_10bfloat16_tEfNS_4arch4Sm90ELb1ELb0ELb0ELb0ELb0ELb1ELb0ELb0ELi2ELi1ELi2ELi2ELb0EEENS1_24CollectiveEpilogueBwdGQAISC_fSF_Li256ELb0ELb0EEENS1_25SingleTileBwdLPTSchedulerILb0ELi128ELb0EEEEEEEEEvNT_6ParamsE)
        /*00ec*/ 	.word	0x00000040


	//----- nvinfo : EIATTR_REGCOUNT
	.align		4
.L_58:
        /*00f0*/ 	.byte	0x04, 0x2f
        /*00f2*/ 	.short	(.L_60 - .L_59)
	.align		4
.L_59:
        /*00f4*/ 	.word	index@(_ZN7cutlass13device_kernelIN5flash11enable_sm90INS1_16FlashAttnBwdSm90INS1_25CollectiveMainloopBwdSm90ILi2ELi2ELi2EN4cute5tupleIJNS5_1CILi1EEES8_S8_EEENS6_IJNS7_ILi128EEESA_NS7_ILi64EEEEEENS_10bfloat16_tEfNS_4arch4Sm90ELb1ELb0ELb0ELb0ELb1ELb1ELb0ELb0ELi2ELi1ELi2ELi2ELb0EEENS1_21CollectiveEpilogueBwdISC_SD_SF_Li256ELb0ELb0ELi1EEENS1_25SingleTileBwdLPTSchedulerILb0ELi128ELb1EEEEEEEEEvNT_6ParamsE)
        /*00f8*/ 	.word	0x000000a8


	//----- nvinfo : EIATTR_FRAME_SIZE
	.align		4
.L_60:
        /*00fc*/ 	.byte	0x04, 0x11
        /*00fe*/ 	.short	(.L_62 - .L_61)
	.align		4
.L_61:
        /*0100*/ 	.word	index@(_ZN7cutlass13device_kernelIN5flash11enable_sm90INS1_16FlashAttnBwdSm90INS1_25CollectiveMainloopBwdSm90ILi2ELi2ELi2EN4cute5tupleIJNS5_1CILi1EEES8_S8_EEENS6_IJNS7_ILi128EEESA_NS7_ILi64EEEEEENS_10bfloat16_tEfNS_4arch4Sm90ELb1ELb0ELb0ELb0ELb1ELb1ELb0ELb0ELi2ELi1ELi2ELi2ELb0EEENS1_21CollectiveEpilogueBwdISC_SD_SF_Li256ELb0ELb0ELi1EEENS1_25SingleTileBwdLPTSchedulerILb0ELi128ELb1EEEEEEEEEvNT_6ParamsE)
        /*0104*/ 	.word	0x00000048


	//----- nvinfo : EIATTR_REGCOUNT
	.align		4
.L_62:
        /*0108*/ 	.byte	0x04, 0x2f
        /*010a*/ 	.short	(.L_64 - .L_63)
	.align		4
.L_63:
        /*010c*/ 	.word	index@(_ZN7cutlass13device_kernelIN5flash11enable_sm90INS1_16FlashAttnBwdSm90INS1_25CollectiveMainloopBwdSm90ILi2ELi2ELi2EN4cute5tupleIJNS5_1CILi1EEES8_S8_EEENS6_IJNS7_ILi128EEESA_NS7_ILi64EEEEEENS_10bfloat16_tEfNS_4arch4Sm90ELb1ELb0ELb0ELb0ELb0ELb1ELb0ELb0ELi2ELi1ELi2ELi2ELb0EEENS1_21CollectiveEpilogueBwdISC_SD_SF_Li256ELb0ELb0ELi1EEENS1_25SingleTileBwdLPTSchedulerILb0ELi128ELb0EEEEEEEEEvNT_6ParamsE)
        /*0110*/ 	.word	0x000000a8


	//----- nvinfo : EIATTR_FRAME_SIZE
	.align		4
.L_64:
        /*0114*/ 	.byte	0x04, 0x11
        /*0116*/ 	.short	(.L_66 - .L_65)
	.align		4
.L_65:
        /*0118*/ 	.word	index@(_ZN7cutlass13device_kernelIN5flash11enable_sm90INS1_16FlashAttnBwdSm90INS1_25CollectiveMainloopBwdSm90ILi2ELi2ELi2EN4cute5tupleIJNS5_1CILi1EEES8_S8_EEENS6_IJNS7_ILi128EEESA_NS7_ILi64EEEEEENS_10bfloat16_tEfNS_4arch4Sm90ELb1ELb0ELb0ELb0ELb0ELb1ELb0ELb0ELi2ELi1ELi2ELi2ELb0EEENS1_21CollectiveEpilogueBwdISC_SD_SF_Li256ELb0ELb0ELi1EEENS1_25SingleTileBwdLPTSchedulerILb0ELi128ELb0EEEEEEEEEvNT_6ParamsE)
        /*011c*/ 	.word	0x00000048


	//----- nvinfo : EIATTR_REGCOUNT
	.align		4
.L_66:
        /*0120*/ 	.byte	0x04, 0x2f
        /*0122*/ 	.short	(.L_68 - .L_67)
	.align		4
.L_67:
        /*0124*/ 	.word	index@(_ZN7cutlass13device_kernelIN5flash11enable_sm90INS1_16FlashAttnBwdSm90INS1_25CollectiveMainloopBwdSm90ILi2ELi2ELi2EN4cute5tupleIJNS5_1CILi1EEES8_S8_EEENS6_IJNS7_ILi128EEESA_NS7_ILi64EEEEEENS_10bfloat16_tEfNS_4arch4Sm90ELb0ELb1ELb0ELb1ELb1ELb1ELb0ELb0ELi2ELi1ELi2ELi2ELb0EEENS1_24CollectiveEpilogueBwdGQAISC_fSF_Li256ELb1ELb1EEENS1_19SingleTileSchedulerILb1ELb0ELb0ELi128EEEEEEEEEvNT_6ParamsE)
        /*0128*/ 	.word	0x000000a8


	//----- nvinfo : EIATTR_FRAME_SIZE
	.align		4
.L_68:
        /*012c*/ 	.byte	0x04, 0x11
        /*012e*/ 	.short	(.L_70 - .L_69)
	.align		4
.L_69:
        /*0130*/ 	.word	index@(_ZN7cutlass13device_kernelIN5flash11enable_sm90INS1_16FlashAttnBwdSm90INS1_25CollectiveMainloopBwdSm90ILi2ELi2ELi2EN4cute5tupleIJNS5_1CILi1EEES8_S8_EEENS6_IJNS7_ILi128EEESA_NS7_ILi64EEEEEENS_10bfloat16_tEfNS_4arch4Sm90ELb0ELb1ELb0ELb1ELb1ELb1ELb0ELb0ELi2ELi1ELi2ELi2ELb0EEENS1_24CollectiveEpilogueBwdGQAISC_fSF_Li256ELb1ELb1EEENS1_19SingleTileSchedulerILb1ELb0ELb0ELi128EEEEEEEEEvNT_6ParamsE)
        /*0134*/ 	.word	0x00000050


	//----- nvinfo : EIATTR_REGCOUNT
	.align		4
.L_70:
        /*0138*/ 	.byte	0x04, 0x2f
        /*013a*/ 	.short	(.L_72 - .L_71)
	.align		4
.L_71:
        /*013c*/ 	.word	index@(_ZN7cutlass13device_kernelIN5flash11enable_sm90INS1_16FlashAttnBwdSm90INS1_25CollectiveMainloopBwdSm90ILi2ELi2ELi2EN4cute5tupleIJNS5_1CILi1EEES8_S8_EEENS6_IJNS7_ILi128EEESA_NS7_ILi64EEEEEENS_10bfloat16_tEfNS_4arch4Sm90ELb0ELb1ELb0ELb1ELb0ELb1ELb0ELb0ELi2ELi1ELi2ELi2ELb0EEENS1_24CollectiveEpilogueBwdGQAISC_fSF_Li256ELb1ELb0EEENS1_19SingleTileSchedulerILb1ELb0ELb0ELi128EEEEEEEEEvNT_6ParamsE)
        /*0140*/ 	.word	0x000000a8


	//----- nvinfo : EIATTR_FRAME_SIZE
	.align		4
.L_72:
        /*0144*/ 	.byte	0x04, 0x11
        /*0146*/ 	.short	(.L_74 - .L_73)
	.align		4
.L_73:
        /*0148*/ 	.word	index@(_ZN7cutlass13device_kernelIN5flash11enable_sm90INS1_16FlashAttnBwdSm90INS1_25CollectiveMainloopBwdSm90ILi2ELi2ELi2EN4cute5tupleIJNS5_1CILi1EEES8_S8_EEENS6_IJNS7_ILi128EEESA_NS7_ILi64EEEEEENS_10bfloat16_tEfNS_4arch4Sm90ELb0ELb1ELb0ELb1ELb0ELb1ELb0ELb0ELi2ELi1ELi2ELi2ELb0EEENS1_24CollectiveEpilogueBwdGQAISC_fSF_Li256ELb1ELb0EEENS1_19SingleTileSchedulerILb1ELb0ELb0ELi128EEEEEEEEEvNT_6ParamsE)
        /*014c*/ 	.word	0x00000050


	//----- nvinfo : EIATTR_REGCOUNT
	.align		4
.L_74:
        /*0150*/ 	.byte	0x04, 0x2f
        /*0152*/ 	.short	(.L_76 - .L_75)
	.align		4
.L_75:
        /*0154*/ 	.word	index@(_ZN7cutlass13device_kernelIN5flash11enable_sm90INS1_16FlashAttnBwdSm90INS1_25CollectiveMainloopBwdSm90ILi2ELi2ELi2EN4cute5tupleIJNS5_1CILi1EEES8_S8_EEENS6_IJNS7_ILi128EEESA_NS7_ILi64EEEEEENS_10bfloat16_tEfNS_4arch4Sm90ELb0ELb1ELb0ELb1ELb1ELb1ELb0ELb0ELi2ELi1ELi2ELi2ELb0EEENS1_21CollectiveEpilogueBwdISC_SD_SF_Li256ELb1ELb0ELi1EEENS1_19SingleTileSchedulerILb1ELb0ELb0ELi128EEEEEEEEEvNT_6ParamsE)
        /*0158*/ 	.word	0x000000a8


	//----- nvinfo : EIATTR_FRAME_SIZE
	.align		4
.L_76:
        /*015c*/ 	.byte	0x04, 0x11
        /*015e*/ 	.short	(.L_78 - .L_77)
	.align		4
.L_77:
        /*0160*/ 	.word	index@(_ZN7cutlass13device_kernelIN5flash11enable_sm90INS1_16FlashAttnBwdSm90INS1_25CollectiveMainloopBwdSm90ILi2ELi2ELi2EN4cute5tupleIJNS5_1CILi1EEES8_S8_EEENS6_IJNS7_ILi128EEESA_NS7_ILi64EEEEEENS_10bfloat16_tEfNS_4arch4Sm90ELb0ELb1ELb0ELb1ELb1ELb1ELb0ELb0ELi2ELi1ELi2ELi2ELb0EEENS1_21CollectiveEpilogueBwdISC_SD_SF_Li256ELb1ELb0ELi1EEENS1_19SingleTileSchedulerILb1ELb0ELb0ELi128EEEEEEEEEvNT_6ParamsE)
        /*0164*/ 	.word	0x00000050


	//----- nvinfo : EIATTR_REGCOUNT
	.align		4
.L_78:
        /*0168*/ 	.byte	0x04, 0x2f
        /*016a*/ 	.short	(.L_80 - .L_79)
	.align		4
.L_79:
        /*016c*/ 	.word	index@(_ZN7cutlass13device_kernelIN5flash11enable_sm90INS1_16FlashAttnBwdSm90INS1_25CollectiveMainloopBwdSm90ILi2ELi2ELi2EN4cute5tupleIJNS5_1CILi1EEES8_S8_EEENS6_IJNS7_ILi128EEESA_NS7_ILi64EEEEEENS_10bfloat16_tEfNS_4arch4Sm90ELb0ELb1ELb0ELb1ELb0ELb1ELb0ELb0ELi2ELi1ELi2ELi2ELb0EEENS1_21CollectiveEpilogueBwdISC_SD_SF_Li256ELb1ELb0ELi1EEENS1_19SingleTileSchedulerILb1ELb0ELb0ELi128EEEEEEEEEvNT_6ParamsE)
        /*0170*/ 	.word	0x000000a8


	//----- nvinfo : EIATTR_FRAME_SIZE
	.align		4
.L_80:
        /*0174*/ 	.byte	0x04, 0x11
        /*0176*/ 	.short	(.L_82 - .L_81)
	.align		4
.L_81:
        /*0178*/ 	.word	index@(_ZN7cutlass13device_kernelIN5flash11enable_sm90INS1_16FlashAttnBwdSm90INS1_25CollectiveMainloopBwdSm90ILi2ELi2ELi2EN4cute5tupleIJNS5_1CILi1EEES8_S8_EEENS6_IJNS7_ILi128EEESA_NS7_ILi64EEEEEENS_10bfloat16_tEfNS_4arch4Sm90ELb0ELb1ELb0ELb1ELb0ELb1ELb0ELb0ELi2ELi1ELi2ELi2ELb0EEENS1_21CollectiveEpilogueBwdISC_SD_SF_Li256ELb1ELb0ELi1EEENS1_19SingleTileSchedulerILb1ELb0ELb0ELi128EEEEEEEEEvNT_6ParamsE)
        /*017c*/ 	.word	0x00000050


	//----- nvinfo : EIATTR_REGCOUNT
	.align		4
.L_82:
        /*0180*/ 	.byte	0x04, 0x2f
        /*0182*/ 	.short	(.L_84 - .L_83)
	.align		4
.L_83:
        /*0184*/ 	.word	index@(_ZN7cutlass13device_kernelIN5flash11enable_sm90INS1_16FlashAttnBwdSm90INS1_25CollectiveMainloopBwdSm90ILi2ELi2ELi2EN4cute5tupleIJNS5_1CILi1EEES8_S8_EEENS6_IJNS7_ILi128EEESA_NS7_ILi64EEEEEENS_10bfloat16_tEfNS_4arch4Sm90ELb0ELb1ELb0ELb0ELb1ELb1ELb0ELb0ELi2ELi1ELi2ELi2ELb0EEENS1_24CollectiveEpilogueBwdGQAISC_fSF_Li256ELb0ELb1EEENS1_19SingleTileSchedulerILb0ELb0ELb0ELi128EEEEEEEEEvNT_6ParamsE)
        /*0188*/ 	.word	0x000000a8


	//----- nvinfo : EIATTR_FRAME_SIZE
	.align		4
.L_84:
        /*018c*/ 	.byte	0x04, 0x11
        /*018e*/ 	.short	(.L_86 - .L_85)
	.align		4
.L_85:
        /*0190*/ 	.word	index@(_ZN7cutlass13device_kernelIN5flash11enable_sm90INS1_16FlashAttnBwdSm90INS1_25CollectiveMainloopBwdSm90ILi2ELi2ELi2EN4cute5tupleIJNS5_1CILi1EEES8_S8_EEENS6_IJNS7_ILi128EEESA_NS7_ILi64EEEEEENS_10bfloat16_tEfNS_4arch4Sm90ELb0ELb1ELb0ELb0ELb1ELb1ELb0ELb0ELi2ELi1ELi2ELi2ELb0EEENS1_24CollectiveEpilogueBwdGQAISC_fSF_Li256ELb0ELb1EEENS1_19SingleTileSchedulerILb0ELb0ELb0ELi128EEEEEEEEEvNT_6ParamsE)
        /*0194*/ 	.word	0x00000040


	//----- nvinfo : EIATTR_REGCOUNT
	.align		4
.L_86:
        /*0198*/ 	.byte	0x04, 0x2f
        /*019a*/ 	.short	(.L_88 - .L_87)
	.align		4
.L_87:
        /*019c*/ 	.word	index@(_ZN7cutlass13device_kernelIN5flash11enable_sm90INS1_16FlashAttnBwdSm90INS1_25CollectiveMainloopBwdSm90ILi2ELi2ELi2EN4cute5tupleIJNS5_1CILi1EEES8_S8_EEENS6_IJNS7_ILi128EEESA_NS7_ILi64EEEEEENS_10bfloat16_tEfNS_4arch4Sm90ELb0ELb1ELb0ELb0ELb0ELb1ELb0ELb0ELi2ELi1ELi2ELi2ELb0EEENS1_24CollectiveEpilogueBwdGQAISC_fSF_Li256ELb0ELb0EEENS1_19SingleTileSchedulerILb0ELb0ELb0ELi128EEEEEEEEEvNT_6ParamsE)
        /*01a0*/ 	.word	0x000000a8


	//----- nvinfo : EIATTR_FRAME_SIZE
	.align		4
.L_88:
        /*01a4*/ 	.byte	0x04, 0x11
        /*01a6*/ 	.short	(.L_90 - .L_89)
	.align		4
.L_89:
        /*01a8*/ 	.word	index@(_ZN7cutlass13device_kernelIN5flash11enable_sm90INS1_16FlashAttnBwdSm90INS1_25CollectiveMainloopBwdSm90ILi2ELi2ELi2EN4cute5tupleIJNS5_1CILi1EEES8_S8_EEENS6_IJNS7_ILi128EEESA_NS7_ILi64EEEEEENS_10bfloat16_tEfNS_4arch4Sm90ELb0ELb1ELb0ELb0ELb0ELb1ELb0ELb0ELi2ELi1ELi2ELi2ELb0EEENS1_24CollectiveEpilogueBwdGQAISC_fSF_Li256ELb0ELb0EEENS1_19SingleTileSchedulerILb0ELb0ELb0ELi128EEEEEEEEEvNT_6ParamsE)
        /*01ac*/ 	.word	0x00000040


	//----- nvinfo : EIATTR_REGCOUNT
	.align		4
.L_90:
        /*01b0*/ 	.byte	0x04, 0x2f
        /*01b2*/ 	.short	(.L_92 - .L_91)
	.align		4
.L_91:
        /*01b4*/ 	.word	index@(_ZN7cutlass13device_kernelIN5flash11enable_sm90INS1_16FlashAttnBwdSm90INS1_25CollectiveMainloopBwdSm90ILi2ELi2ELi2EN4cute5tupleIJNS5_1CILi1EEES8_S8_EEENS6_IJNS7_ILi128EEESA_NS7_ILi64EEEEEENS_10bfloat16_tEfNS_4arch4Sm90ELb0ELb1ELb0ELb0ELb1ELb1ELb0ELb0ELi2ELi1ELi2ELi2ELb0EEENS1_21CollectiveEpilogueBwdISC_SD_SF_Li256ELb0ELb0ELi1EEENS1_19SingleTileSchedulerILb0ELb0ELb0ELi128EEEEEEEEEvNT_6ParamsE)
        /*01b8*/ 	.word	0x000000a8


	//----- nvinfo : EIATTR_FRAME_SIZE
	.align		4
.L_92:
        /*01bc*/ 	.byte	0x04, 0x11
        /*01be*/ 	.short	(.L_94 - .L_93)
	.align		4
.L_93:
        /*01c0*/ 	.word	index@(_ZN7cutlass13device_kernelIN5flash11enable_sm90INS1_16FlashAttnBwdSm90INS1_25CollectiveMainloopBwdSm90ILi2ELi2ELi2EN4cute5tupleIJNS5_1CILi1EEES8_S8_EEENS6_IJNS7_ILi128EEESA_NS7_ILi64EEEEEENS_10bfloat16_tEfNS_4arch4Sm90ELb0ELb1ELb0ELb0ELb1ELb1ELb0ELb0ELi2ELi1ELi2ELi2ELb0EEENS1_21CollectiveEpilogueBwdISC_SD_SF_Li256ELb0ELb0ELi1EEENS1_19SingleTileSchedulerILb0ELb0ELb0ELi128EEEEEEEEEvNT_6ParamsE)
        /*01c4*/ 	.word	0x00000040


	//----- nvinfo : EIATTR_REGCOUNT
	.align		4
.L_94:
        /*01c8*/ 	.byte	0x04, 0x2f
        /*01ca*/ 	.short	(.L_96 - .L_95)
	.align		4
.L_95:
        /*01cc*/ 	.word	index@(_ZN7cutlass13device_kernelIN5flash11enable_sm90INS1_16FlashAttnBwdSm90INS1_25CollectiveMainloopBwdSm90ILi2ELi2ELi2EN4cute5tupleIJNS5_1CILi1EEES8_S8_EEENS6_IJNS7_ILi128EEESA_NS7_ILi64EEEEEENS_10bfloat16_tEfNS_4arch4Sm90ELb0ELb1ELb0ELb0ELb0ELb1ELb0ELb0ELi2ELi1ELi2ELi2ELb0EEENS1_21CollectiveEpilogueBwdISC_SD_SF_Li256ELb0ELb0ELi1EEENS1_19SingleTileSchedulerILb0ELb0ELb0ELi128EEEEEEEEEvNT_6ParamsE)
        /*01d0*/ 	.word	0x000000a8


	//----- nvinfo : EIATTR_FRAME_SIZE
	.align		4
.L_96:
        /*01d4*/ 	.byte	0x04, 0x11
        /*01d6*/ 	.short	(.L_98 - .L_97)
	.align		4
.L_97:
        /*01d8*/ 	.word	index@(_ZN7cutlass13device_kernelIN5flash11enable_sm90INS1_16FlashAttnBwdSm90INS1_25CollectiveMainloopBwdSm90ILi2ELi2ELi2EN4cute5tupleIJNS5_1CILi1EEES8_S8_EEENS6_IJNS7_ILi128EEESA_NS7_ILi64EEEEEENS_10bfloat16_tEfNS_4arch4Sm90ELb0ELb1ELb0ELb0ELb0ELb1ELb0ELb0ELi2ELi1ELi2ELi2ELb0EEENS1_21CollectiveEpilogueBwdISC_SD_SF_Li256ELb0ELb0ELi1EEENS1_19SingleTileSchedulerILb0ELb0ELb0ELi128EEEEEEEEEvNT_6ParamsE)
        /*01dc*/ 	.word	0x00000040


	//----- nvinfo : EIATTR_REGCOUNT
	.align		4
.L_98:
        /*01e0*/ 	.byte	0x04, 0x2f
        /*01e2*/ 	.short	(.L_100 - .L_99)
	.align		4
.L_99:
        /*01e4*/ 	.word	index@(_ZN7cutlass13device_kernelIN5flash11enable_sm90INS1_16FlashAttnBwdSm90INS1_25CollectiveMainloopBwdSm90ILi2ELi2ELi2EN4cute5tupleIJNS5_1CILi1EEES8_S8_EEENS6_IJNS7_ILi128EEESA_NS7_ILi64EEEEEENS_10bfloat16_tEfNS_4arch4Sm90ELb0ELb0ELb0ELb1ELb1ELb1ELb0ELb0ELi2ELi1ELi2ELi2ELb0EEENS1_24CollectiveEpilogueBwdGQAISC_fSF_Li256ELb1ELb1EEENS1_19SingleTileSchedulerILb1ELb0ELb0ELi128EEEEEEEEEvNT_6ParamsE)
        /*01e8*/ 	.word	0x000000a8


	//----- nvinfo : EIATTR_FRAME_SIZE
	.align		4
.L_100:
        /*01ec*/ 	.byte	0x04, 0x11
        /*01ee*/ 	.short	(.L_102 - .L_101)
	.align		4
.L_101:
        /*01f0*/ 	.word	index@(_ZN7cutlass13device_kernelIN5flash11enable_sm90INS1_16FlashAttnBwdSm90INS1_25CollectiveMainloopBwdSm90ILi2ELi2ELi2EN4cute5tupleIJNS5_1CILi1EEES8_S8_EEENS6_IJNS7_ILi128EEESA_NS7_ILi64EEEEEENS_10bfloat16_tEfNS_4arch4Sm90ELb0ELb0ELb0ELb1ELb1ELb1ELb0ELb0ELi2ELi1ELi2ELi2ELb0EEENS1_24CollectiveEpilogueBwdGQAISC_fSF_Li256ELb1ELb1EEENS1_19SingleTileSchedulerILb1ELb0ELb0ELi128EEEEEEEEEvNT_6ParamsE)
        /*01f4*/ 	.word	0x00000018


	//----- nvinfo : EIATTR_REGCOUNT
	.align		4
.L_102:
        /*01f8*/ 	.byte	0x04, 0x2f
        /*01fa*/ 	.short	(.L_104 - .L_103)
	.align		4
.L_103:
        /*01fc*/ 	.word	index@(_ZN7cutlass13device_kernelIN5flash11enable_sm90INS1_16FlashAttnBwdSm90INS1_25CollectiveMainloopBwdSm90ILi2ELi2ELi2EN4cute5tupleIJNS5_1CILi1EEES8_S8_EEENS6_IJNS7_ILi128EEESA_NS7_ILi64EEEEEENS_10bfloat16_tEfNS_4arch4Sm90ELb0ELb0ELb0ELb1ELb0ELb1ELb0ELb0ELi2ELi1ELi2ELi2ELb0EEENS1_24CollectiveEpilogueBwdGQAISC_fSF_Li256ELb1ELb0EEENS1_19SingleTileSchedulerILb1ELb0ELb0ELi128EEEEEEEEEvNT_6ParamsE)
        /*0200*/ 	.word	0x000000a8


	//----- nvinfo : EIATTR_FRAME_SIZE
	.align		4
.L_104:
        /*0204*/ 	.byte	0x04, 0x11
        /*0206*/ 	.short	(.L_106 - .L_105)
	.align		4
.L_105:
        /*0208*/ 	.word	index@(_ZN7cutlass13device_kernelIN5flash11enable_sm90INS1_16FlashAttnBwdSm90INS1_25CollectiveMainloopBwdSm90ILi2ELi2ELi2EN4cute5tupleIJNS5_1CILi1EEES8_S8_EEENS6_IJNS7_ILi128EEESA_NS7_ILi64EEEEEENS_10bfloat16_tEfNS_4arch4Sm90ELb0ELb0ELb0ELb1ELb0ELb1ELb0ELb0ELi2ELi1ELi2ELi2ELb0EEENS1_24CollectiveEpilogueBwdGQAISC_fSF_Li256ELb1ELb0EEENS1_19SingleTileSchedulerILb1ELb0ELb0ELi128EEEEEEEEEvNT_6ParamsE)
        /*020c*/ 	.word	0x00000018


	//----- nvinfo : EIATTR_REGCOUNT
	.align		4
.L_106:
        /*0210*/ 	.byte	0x04, 0x2f
        /*0212*/ 	.short	(.L_108 - .L_107)
	.align		4
.L_107:
        /*0214*/ 	.word	index@(_ZN7cutlass13device_kernelIN5flash11enable_sm90INS1_16FlashAttnBwdSm90INS1_25CollectiveMainloopBwdSm90ILi2ELi2ELi2EN4cute5tupleIJNS5_1CILi1EEES8_S8_EEENS6_IJNS7_ILi128EEESA_NS7_ILi64EEEEEENS_10bfloat16_tEfNS_4arch4Sm90ELb0ELb0ELb0ELb1ELb1ELb1ELb0ELb0ELi2ELi1ELi2ELi2ELb0EEENS1_21CollectiveEpilogueBwdISC_SD_SF_Li256ELb1ELb0ELi1EEENS1_19SingleTileSchedulerILb1ELb0ELb0ELi128EEEEEEEEEvNT_6ParamsE)
        /*0218*/ 	.word	0x000000a8


	//----- nvinfo : EIATTR_FRAME_SIZE
	.align		4
.L_108:
        /*021c*/ 	.byte	0x04, 0x11
        /*021e*/ 	.short	(.L_110 - .L_109)
	.align		4
.L_109:
        /*0220*/ 	.word	index@(_ZN7cutlass13device_kernelIN5flash11enable_sm90INS1_16FlashAttnBwdSm90INS1_25CollectiveMainloopBwdSm90ILi2ELi2ELi2EN4cute5tupleIJNS5_1CILi1EEES8_S8_EEENS6_IJNS7_ILi128EEESA_NS7_ILi64EEEEEENS_10bfloat16_tEfNS_4arch4Sm90ELb0ELb0ELb0ELb1ELb1ELb1ELb0ELb0ELi2ELi1ELi2ELi2ELb0EEENS1_21CollectiveEpilogueBwdISC_SD_SF_Li256ELb1ELb0ELi1EEENS1_19SingleTileSchedulerILb1ELb0ELb0ELi128EEEEEEEEEvNT_6ParamsE)
        /*0224*/ 	.word	0x00000018


	//----- nvinfo : EIATTR_REGCOUNT
	.align		4
.L_110:
        /*0228*/ 	.byte	0x04, 0x2f
        /*022a*/ 	.short	(.L_112 - .L_111)
	.align		4
.L_111:
        /*022c*/ 	.word	index@(_ZN7cutlass13device_kernelIN5flash11enable_sm90INS1_16FlashAttnBwdSm90INS1_25CollectiveMainloopBwdSm90ILi2ELi2ELi2EN4cute5tupleIJNS5_1CILi1EEES8_S8_EEENS6_IJNS7_ILi128EEESA_NS7_ILi64EEEEEENS_10bfloat16_tEfNS_4arch4Sm90ELb0ELb0ELb0ELb1ELb0ELb1ELb0ELb0ELi2ELi1ELi2ELi2ELb0EEENS1_21CollectiveEpilogueBwdISC_SD_SF_Li256ELb1ELb0ELi1EEENS1_19SingleTileSchedulerILb1ELb0ELb0ELi128EEEEEEEEEvNT_6ParamsE)
        /*0230*/ 	.word	0x000000a8


	//----- nvinfo : EIATTR_FRAME_SIZE
	.align		4
.L_112:
        /*0234*/ 	.byte	0x04, 0x11
        /*0236*/ 	.short	(.L_114 - .L_113)
	.align		4
.L_113:
        /*0238*/ 	.word	index@(_ZN7cutlass13device_kernelIN5flash11enable_sm90INS1_16FlashAttnBwdSm90INS1_25CollectiveMainloopBwdSm90ILi2ELi2ELi2EN4cute5tupleIJNS5_1CILi1EEES8_S8_EEENS6_IJNS7_ILi128EEESA_NS7_ILi64EEEEEENS_10bfloat16_tEfNS_4arch4Sm90ELb0ELb0ELb0ELb1ELb0ELb1ELb0ELb0ELi2ELi1ELi2ELi2ELb0EEENS1_21CollectiveEpilogueBwdISC_SD_SF_Li256ELb1ELb0ELi1EEENS1_19SingleTileSchedulerILb1ELb0ELb0ELi128EEEEEEEEEvNT_6ParamsE)
        /*023c*/ 	.word	0x00000018


	//----- nvinfo : EIATTR_REGCOUNT
	.align		4
.L_114:
        /*0240*/ 	.byte	0x04, 0x2f
        /*0242*/ 	.short	(.L_116 - .L_115)
	.align		4
.L_115:
        /*0244*/ 	.word	index@(_ZN7cutlass13device_kernelIN5flash11enable_sm90INS1_16FlashAttnBwdSm90INS1_25CollectiveMainloopBwdSm90ILi2ELi2ELi2EN4cute5tupleIJNS5_1CILi1EEES8_S8_EEENS6_IJNS7_ILi128EEESA_NS7_ILi64EEEEEENS_10bfloat16_tEfNS_4arch4Sm90ELb0ELb0ELb0ELb0ELb1ELb1ELb0ELb0ELi2ELi1ELi2ELi2ELb0EEENS1_24CollectiveEpilogueBwdGQAISC_fSF_Li256ELb0ELb1EEENS1_19SingleTileSchedulerILb0ELb0ELb0ELi128EEEEEEEEEvNT_6ParamsE)
        /*0248*/ 	.word	0x000000a8


	//----- nvinfo : EIATTR_FRAME_SIZE
	.align		4
.L_116:
        /*024c*/ 	.byte	0x04, 0x11
        /*024e*/ 	.short	(.L_118 - .L_117)
	.align		4
.L_117:
        /*0250*/ 	.word	index@(_ZN7cutlass13device_kernelIN5flash11enable_sm90INS1_16FlashAttnBwdSm90INS1_25CollectiveMainloopBwdSm90ILi2ELi2ELi2EN4cute5tupleIJNS5_1CILi1EEES8_S8_EEENS6_IJNS7_ILi128EEESA_NS7_ILi64EEEEEENS_10bfloat16_tEfNS_4arch4Sm90ELb0ELb0ELb0ELb0ELb1ELb1ELb0ELb0ELi2ELi1ELi2ELi2ELb0EEENS1_24CollectiveEpilogueBwdGQAISC_fSF_Li256ELb0ELb1EEENS1_19SingleTileSchedulerILb0ELb0ELb0ELi128EEEEEEEEEvNT_6ParamsE)
        /*0254*/ 	.word	0x00000010


	//----- nvinfo : EIATTR_REGCOUNT
	.align		4
.L_118:
        /*0258*/ 	.byte	0x04, 0x2f
        /*025a*/ 	.short	(.L_120 - .L_119)
	.align		4
.L_119:
        /*025c*/ 	.word	index@(_ZN7cutlass13device_kernelIN5flash11enable_sm90INS1_16FlashAttnBwdSm90INS1_25CollectiveMainloopBwdSm90ILi2ELi2ELi2EN4cute5tupleIJNS5_1CILi1EEES8_S8_EEENS6_IJNS7_ILi128EEESA_NS7_ILi64EEEEEENS_10bfloat16_tEfNS_4arch4Sm90ELb0ELb0ELb0ELb0ELb0ELb1ELb0ELb0ELi2ELi1ELi2ELi2ELb0EEENS1_24CollectiveEpilogueBwdGQAISC_fSF_Li256ELb0ELb0EEENS1_19SingleTileSchedulerILb0ELb0ELb0ELi128EEEEEEEEEvNT_6ParamsE)
        /*0260*/ 	.word	0x000000a8


	//----- nvinfo : EIATTR_FRAME_SIZE
	.align		4
.L_120:
        /*0264*/ 	.byte	0x04, 0x11
        /*0266*/ 	.short	(.L_122 - .L_121)
	.align		4
.L_121:
        /*0268*/ 	.word	index@(_ZN7cutlass13device_kernelIN5flash11enable_sm90INS1_16FlashAttnBwdSm90INS1_25CollectiveMainloopBwdSm90ILi2ELi2ELi2EN4cute5tupleIJNS5_1CILi1EEES8_S8_EEENS6_IJNS7_ILi128EEESA_NS7_ILi64EEEEEENS_10bfloat16_tEfNS_4arch4Sm90ELb0ELb0ELb0ELb0ELb0ELb1ELb0ELb0ELi2ELi1ELi2ELi2ELb0EEENS1_24CollectiveEpilogueBwdGQAISC_fSF_Li256ELb0ELb0EEENS1_19SingleTileSchedulerILb0ELb0ELb0ELi128EEEEEEEEEvNT_6ParamsE)
        /*026c*/ 	.word	0x00000010


	//----- nvinfo : EIATTR_REGCOUNT
	.align		4
.L_122:
        /*0270*/ 	.byte	0x04, 0x2f
        /*0272*/ 	.short	(.L_124 - .L_123)
	.align		4
.L_123:
        /*0274*/ 	.word	index@(_ZN7cutlass13device_kernelIN5flash11enable_sm90INS1_16FlashAttnBwdSm90INS1_25CollectiveMainloopBwdSm90ILi2ELi2ELi2EN4cute5tupleIJNS5_1CILi1EEES8_S8_EEENS6_IJNS7_ILi128EEESA_NS7_ILi64EEEEEENS_10bfloat16_tEfNS_4arch4Sm90ELb0ELb0ELb0ELb0ELb1ELb1ELb0ELb0ELi2ELi1ELi2ELi2ELb0EEENS1_21CollectiveEpilogueBwdISC_SD_SF_Li256ELb0ELb0ELi1EEENS1_19SingleTileSchedulerILb0ELb0ELb0ELi128EEEEEEEEEvNT_6ParamsE)
        /*0278*/ 	.word	0x000000a8


	//----- nvinfo : EIATTR_FRAME_SIZE
	.align		4
.L_124:
        /*027c*/ 	.byte	0x04, 0x11
        /*027e*/ 	.short	(.L_126 - .L_125)
	.align		4
.L_125:
        /*0280*/ 	.word	index@(_ZN7cutlass13device_kernelIN5flash11enable_sm90INS1_16FlashAttnBwdSm90INS1_25CollectiveMainloopBwdSm90ILi2ELi2ELi2EN4cute5tupleIJNS5_1CILi1EEES8_S8_EEENS6_IJNS7_ILi128EEESA_NS7_ILi64EEEEEENS_10bfloat16_tEfNS_4arch4Sm90ELb0ELb0ELb0ELb0ELb1ELb1ELb0ELb0ELi2ELi1ELi2ELi2ELb0EEENS1_21CollectiveEpilogueBwdISC_SD_SF_Li256ELb0ELb0ELi1EEENS1_19SingleTileSchedulerILb0ELb0ELb0ELi128EEEEEEEEEvNT_6ParamsE)
        /*0284*/ 	.word	0x00000010


	//----- nvinfo : EIATTR_REGCOUNT
	.align		4
.L_126:
        /*0288*/ 	.byte	0x04, 0x2f
        /*028a*/ 	.short	(.L_128 - .L_127)
	.align		4
.L_127:
        /*028c*/ 	.word	index@(_ZN7cutlass13device_kernelIN5flash11enable_sm90INS1_16FlashAttnBwdSm90INS1_25CollectiveMainloopBwdSm90ILi2ELi2ELi2EN4cute5tupleIJNS5_1CILi1EEES8_S8_EEENS6_IJNS7_ILi128EEESA_NS7_ILi64EEEEEENS_10bfloat16_tEfNS_4arch4Sm90ELb0ELb0ELb0ELb0ELb0ELb1ELb0ELb0ELi2ELi1ELi2ELi2ELb0EEENS1_21CollectiveEpilogueBwdISC_SD_SF_Li256ELb0ELb0ELi1EEENS1_19SingleTileSchedulerILb0ELb0ELb0ELi128EEEEEEEEEvNT_6ParamsE)
        /*0290*/ 	.word	0x000000a8


	//----- nvinfo : EIATTR_FRAME_SIZE
	.align		4
.L_128:
        /*0294*/ 	.byte	0x04, 0x11
        /*0296*/ 	.short	(.L_130 - .L_129)
	.align		4
.L_129:
        /*0298*/ 	.word	index@(_ZN7cutlass13device_kernelIN5flash11enable_sm90INS1_16FlashAttnBwdSm90INS1_25CollectiveMainloopBwdSm90ILi2ELi2ELi2EN4cute5tupleIJNS5_1CILi1EEES8_S8_EEENS6_IJNS7_ILi128EEESA_NS7_ILi64EEEEEENS_10bfloat16_tEfNS_4arch4Sm90ELb0ELb0ELb0ELb0ELb0ELb1ELb0ELb0ELi2ELi1ELi2ELi2ELb0EEENS1_21CollectiveEpilogueBwdISC_SD_SF_Li256ELb0ELb0ELi1EEENS1_19SingleTileSchedulerILb0ELb0ELb0ELi128EEEEEEEEEvNT_6ParamsE)
        /*029c*/ 	.word	0x00000010


	//----- nvinfo : EIATTR_REGCOUNT
	.align		4
.L_130:
        /*02a0*/ 	.byte	0x04, 0x2f
        /*02a2*/ 	.short	(.L_132 - .L_131)
	.align		4
.L_131:
        /*02a4*/ 	.word	index@(_ZN7cutlass13device_kernelIN5flash22FlashAttnBwdPreprocessIN4cute5tupleIJNS3_1CILi96EEENS5_ILi64EEEEEENS_10bfloat16_tEfNS_4arch4Sm90ELb1ELb1EEEEEvNT_6ParamsE)
        /*02a8*/ 	.word	0x00000030


	//----- nvinfo : EIATTR_FRAME_SIZE
	.align		4
.L_132:
        /*02ac*/ 	.byte	0x04, 0x11
        /*02ae*/ 	.short	(.L_134 - .L_133)
	.align		4
.L_133:
        /*02b0*/ 	.word	index@(_ZN7cutlass13device_kernelIN5flash22FlashAttnBwdPreprocessIN4cute5tupleIJNS3_1CILi96EEENS5_ILi64EEEEEENS_10bfloat16_tEfNS_4arch4Sm90ELb1ELb1EEEEEvNT_6ParamsE)
        /*02b4*/ 	.word	0x00000000


	//----- nvinfo : EIATTR_REGCOUNT
	.align		4
.L_134:
        /*02b8*/ 	.byte	0x04, 0x2f
        /*02ba*/ 	.short	(.L_136 - .L_135)
	.align		4
.L_135:
        /*02bc*/ 	.word	index@(_ZN7cutlass13device_kernelIN5flash11enable_sm90INS1_16FlashAttnBwdSm90INS1_25CollectiveMainloopBwdSm90ILi2ELi2ELi2EN4cute5tupleIJNS5_1CILi1EEES8_S8_EEENS6_IJNS7_ILi96EEENS7_ILi128EEENS7_ILi64EEEEEENS_10bfloat16_tEfNS_4arch4Sm90ELb1ELb0ELb1ELb1ELb1ELb1ELb0ELb1ELi2ELi1ELi2ELi2ELb0EEENS1_24CollectiveEpilogueBwdGQAISD_fSG_Li256ELb1ELb1EEENS1_25SingleTileBwdLPTSchedulerILb1ELi128ELb1EEEEEEEEEvNT_6ParamsE)
        /*02c0*/ 	.word	0x000000a8


	//----- nvinfo : EIATTR_FRAME_SIZE
	.align		4
.L_136:
        /*02c4*/ 	.byte	0x04, 0x11
        /*02c6*/ 	.short	(.L_138 - .L_137)
	.align		4
.L_137:
        /*02c8*/ 	.word	index@(_ZN7cutlass13device_kernelIN5flash11enable_sm90INS1_16FlashAttnBwdSm90INS1_25CollectiveMainloopBwdSm90ILi2ELi2ELi2EN4cute5tupleIJNS5_1CILi1EEES8_S8_EEENS6_IJNS7_ILi96EEENS7_ILi128EEENS7_ILi64EEEEEENS_10bfloat16_tEfNS_4arch4Sm90ELb1ELb0ELb1ELb1ELb1ELb1ELb0ELb1ELi2ELi1ELi2ELi2ELb0EEENS1_24CollectiveEpilogueBwdGQAISD_fSG_Li256ELb1ELb1EEENS1_25SingleTileBwdLPTSchedulerILb1ELi128ELb1EEEEEEEEEvNT_6ParamsE)
        /*02cc*/ 	.word	0x00000030


	//----- nvinfo : EIATTR_REGCOUNT
	.align		4
.L_138:
        /*02d0*/ 	.byte	0x04, 0x2f
        /*02d2*/ 	.short	(.L_140 - .L_139)
	.align		4
.L_139:
        /*02d4*/ 	.word	index@(_ZN7cutlass13device_kernelIN5flash32FlashAttnBwdPostprocessConvertdQIN4cute5tupleIJNS3_1CILi96EEENS5_ILi64EEEEEENS_10bfloat16_tEfNS_4arch4Sm90ELi256ENS3_8TiledMMAINS3_8MMA_AtomIJNS3_4SM904GMMA27MMA_64x16x16_F32BF16BF16_SSILNSF_5MajorE1ELSH_0ELNSF_7ScaleInE1ELSI_1EEEEEENS3_6LayoutINS4_IJNS5_ILi1EEENS5_ILi2EEESM_EEENS4_IJNS5_ILi0EEESM_SP_EEEEENS4_IJNS3_10UnderscoreESS_SS_EEEEELb1EEEEEvNT_6ParamsE)
        /*02d8*/ 	.word	0x00000030


	//----- nvinfo : EIATTR_FRAME_SIZE
	.align		4
.L_140:
        /*02dc*/ 	.byte	0x04, 0x11
        /*02de*/ 	.short	(.L_142 - .L_141)
	.align		4
.L_141:
        /*02e0*/ 	.word	index@(_ZN7cutlass13device_kernelIN5flash32FlashAttnBwdPostprocessConvertdQIN4cute5tupleIJNS3_1CILi96EEENS5_ILi64EEEEEENS_10bfloat16_tEfNS_4arch4Sm90ELi256ENS3_8TiledMMAINS3_8MMA_AtomIJNS3_4SM904GMMA27MMA_64x16x16_F32BF16BF16_SSILNSF_5MajorE1ELSH_0ELNSF_7ScaleInE1ELSI_1EEEEEENS3_6LayoutINS4_IJNS5_ILi1EEENS5_ILi2EEESM_EEENS4_IJNS5_ILi0EEESM_SP_EEEEENS4_IJNS3_10UnderscoreESS_SS_EEEEELb1EEEEEvNT_6ParamsE)
        /*02e4*/ 	.word	0x00000000


	//----- nvinfo : EIATTR_REGCOUNT
	.align		4
.L_142:
        /*02e8*/ 	.byte	0x04, 0x2f
        /*02ea*/ 	.short	(.L_144 - .L_143)
	.align		4
.L_143:
        /*02ec*/ 	.word	index@(_ZN7cutlass13device_kernelIN5flash11enable_sm90INS1_16FlashAttnBwdSm90INS1_25CollectiveMainloopBwdSm90ILi2ELi2ELi2EN4cute5tupleIJNS5_1CILi1EEES8_S8_EEENS6_IJNS7_ILi96EEENS7_ILi128EEENS7_ILi64EEEEEENS_10bfloat16_tEfNS_4arch4Sm90ELb1ELb0ELb1ELb1ELb0ELb1ELb0ELb1ELi2ELi1ELi2ELi2ELb0EEENS1_24CollectiveEpilogueBwdGQAISD_fSG_Li256ELb1ELb0EEENS1_25SingleTileBwdLPTSchedulerILb1ELi128ELb0EEEEEEEEEvNT_6ParamsE)
        /*02f0*/ 	.word	0x000000a8


	//----- nvinfo : EIATTR_FRAME_SIZE
	.align		4
.L_144:
        /*02f4*/ 	.byte	0x04, 0x11
        /*02f6*/ 	.short	(.L_146 - .L_145)
	.align		4
.L_145:
        /*02f8*/ 	.word	index@(_ZN7cutlass13device_kernelIN5flash11enable_sm90INS1_16FlashAttnBwdSm90INS1_25CollectiveMainloopBwdSm90ILi2ELi2ELi2EN4cute5tupleIJNS5_1CILi1EEES8_S8_EEENS6_IJNS7_ILi96EEENS7_ILi128EEENS7_ILi64EEEEEENS_10bfloat16_tEfNS_4arch4Sm90ELb1ELb0ELb1ELb1ELb0ELb1ELb0ELb1ELi2ELi1ELi2ELi2ELb0EEENS1_24CollectiveEpilogueBwdGQAISD_fSG_Li256ELb1ELb0EEENS1_25SingleTileBwdLPTSchedulerILb1ELi128ELb0EEEEEEEEEvNT_6ParamsE)
        /*02fc*/ 	.word	0x00000050


	//----- nvinfo : EIATTR_REGCOUNT
	.align		4
.L_146:
        /*0300*/ 	.byte	0x04, 0x2f
        /*0302*/ 	.short	(.L_148 - .L_147)
	.align		4
.L_147:
        /*0304*/ 	.word	index@(_ZN7cutlass13device_kernelIN5flash11enable_sm90INS1_16FlashAttnBwdSm90INS1_25CollectiveMainloopBwdSm90ILi2ELi2ELi2EN4cute5tupleIJNS5_1CILi1EEES8_S8_EEENS6_IJNS7_ILi96EEENS7_ILi128EEENS7_ILi64EEEEEENS_10bfloat16_tEfNS_4arch4Sm90ELb1ELb0ELb1ELb1ELb1ELb1ELb0ELb1ELi2ELi1ELi2ELi2ELb0EEENS1_21CollectiveEpilogueBwdISD_SE_SG_Li256ELb1ELb0ELi1EEENS1_25SingleTileBwdLPTSchedulerILb1ELi128ELb1EEEEEEEEEvNT_6ParamsE)
        /*0308*/ 	.word	0x000000a8


	//----- nvinfo : EIATTR_FRAME_SIZE
	.align		4
.L_148:
        /*030c*/ 	.byte	0x04, 0x11
        /*030e*/ 	.short	(.L_150 - .L_149)
	.align		4
.L_149:
        /*0310*/ 	.word	index@(_ZN7cutlass13device_kernelIN5flash11enable_sm90INS1_16FlashAttnBwdSm90INS1_25CollectiveMainloopBwdSm90ILi2ELi2ELi2EN4cute5tupleIJNS5_1CILi1EEES8_S8_EEENS6_IJNS7_ILi96EEENS7_ILi128EEENS7_ILi64EEEEEENS_10bfloat16_tEfNS_4arch4Sm90ELb1ELb0ELb1ELb1ELb1ELb1ELb0ELb1ELi2ELi1ELi2ELi2ELb0EEENS1_21CollectiveEpilogueBwdISD_SE_SG_Li256ELb1ELb0ELi1EEENS1_25SingleTileBwdLPTSchedulerILb1ELi128ELb1EEEEEEEEEvNT_6ParamsE)
        /*0314*/ 	.word	0x00000030


	//----- nvinfo : EIATTR_REGCOUNT
	.align		4
.L_150:
        /*0318*/ 	.byte	0x04, 0x2f
        /*031a*/ 	.short	(.L_152 - .L_151)
	.align		4
.L_151:
        /*031c*/ 	.word	index@(_ZN7cutlass13device_kernelIN5flash11enable_sm90INS1_16FlashAttnBwdSm90INS1_25CollectiveMainloopBwdSm90ILi2ELi2ELi2EN4cute5tupleIJNS5_1CILi1EEES8_S8_EEENS6_IJNS7_ILi96EEENS7_ILi128EEENS7_ILi64EEEEEENS_10bfloat16_tEfNS_4arch4Sm90ELb1ELb0ELb1ELb1ELb0ELb1ELb0ELb1ELi2ELi1ELi2ELi2ELb0EEENS1_21CollectiveEpilogueBwdISD_SE_SG_Li256ELb1ELb0ELi1EEENS1_25SingleTileBwdLPTSchedulerILb1ELi128ELb0EEEEEEEEEvNT_6ParamsE)
        /*0320*/ 	.word	0x000000a8


	//----- nvinfo : EIATTR_FRAME_SIZE
	.align		4
.L_152:
        /*0324*/ 	.byte	0x04, 0x11
        /*0326*/ 	.short	(.L_154 - .L_153)
	.align		4
.L_153:
        /*0328*/ 	.word	index@(_ZN7cutlass13device_kernelIN5flash11enable_sm90INS1_16FlashAttnBwdSm90INS1_25CollectiveMainloopBwdSm90ILi2ELi2ELi2EN4cute5tupleIJNS5_1CILi1EEES8_S8_EEENS6_IJNS7_ILi96EEENS7_ILi128EEENS7_ILi64EEEEEENS_10bfloat16_tEfNS_4arch4Sm90ELb1ELb0ELb1ELb1ELb0ELb1ELb0ELb1ELi2ELi1ELi2ELi2ELb0EEENS1_21CollectiveEpilogueBwdISD_SE_SG_Li256ELb1ELb0ELi1EEENS1_25SingleTileBwdLPTSchedulerILb1ELi128ELb0EEEEEEEEEvNT_6ParamsE)
        /*032c*/ 	.word	0x00000030


	//----- nvinfo : EIATTR_REGCOUNT
	.align		4
.L_154:
        /*0330*/ 	.byte	0x04, 0x2f
        /*0332*/ 	.short	(.L_156 - .L_155)
	.align		4
.L_155:
        /*0334*/ 	.word	index@(_ZN7cutlass13device_kernelIN5flash22FlashAttnBwdPreprocessIN4cute5tupleIJNS3_1CILi96EEENS5_ILi64EEEEEENS_10bfloat16_tEfNS_4arch4Sm90ELb1ELb0EEEEEvNT_6ParamsE)
        /*0338*/ 	.word	0x00000038


	//----- nvinfo : EIATTR_FRAME_SIZE
	.align		4
.L_156:
        /*033c*/ 	.byte	0x04, 0x11
        /*033e*/ 	.short	(.L_158 - .L_157)
	.align		4
.L_157:
        /*0340*/ 	.word	index@(_ZN7cutlass13device_kernelIN5flash22FlashAttnBwdPreprocessIN4cute5tupleIJNS3_1CILi96EEENS5_ILi64EEEEEENS_10bfloat16_tEfNS_4arch4Sm90ELb1ELb0EEEEEvNT_6ParamsE)
        /*0344*/ 	.word	0x00000000


	//----- nvinfo : EIATTR_REGCOUNT
	.align		4
.L_158:
        /*0348*/ 	.byte	0x04, 0x2f
        /*034a*/ 	.short	(.L_160 - .L_159)
	.align		4
.L_159:
        /*034c*/ 	.word	index@(_ZN7cutlass13device_kernelIN5flash11enable_sm90INS1_16FlashAttnBwdSm90INS1_25CollectiveMainloopBwdSm90ILi2ELi2ELi2EN4cute5tupleIJNS5_1CILi1EEES8_S8_EEENS6_IJNS7_ILi96EEENS7_ILi128EEENS7_ILi64EEEEEENS_10bfloat16_tEfNS_4arch4Sm90ELb1ELb0ELb1ELb0ELb1ELb1ELb0ELb1ELi2ELi1ELi2ELi2ELb0EEENS1_24CollectiveEpilogueBwdGQAISD_fSG_Li256ELb0ELb1EEENS1_25SingleTileBwdLPTSchedulerILb0ELi128ELb1EEEEEEEEEvNT_6ParamsE)
        /*0350*/ 	.word	0x000000a8


	//----- nvinfo : EIATTR_FRAME_SIZE
	.align		4
.L_160:
        /*0354*/ 	.byte	0x04, 0x11
        /*0356*/ 	.short	(.L_162 - .L_161)
	.align		4
.L_161:
        /*0358*/ 	.word	index@(_ZN7cutlass13device_kernelIN5flash11enable_sm90INS1_16FlashAttnBwdSm90INS1_25CollectiveMainloopBwdSm90ILi2ELi2ELi2EN4cute5tupleIJNS5_1CILi1EEES8_S8_EEENS6_IJNS7_ILi96EEENS7_ILi128EEENS7_ILi64EEEEEENS_10bfloat16_tEfNS_4arch4Sm90ELb1ELb0ELb1ELb0ELb1ELb1ELb0ELb1ELi2ELi1ELi2ELi2ELb0EEENS1_24CollectiveEpilogueBwdGQAISD_fSG_Li256ELb0ELb1EEENS1_25SingleTileBwdLPTSchedulerILb0ELi128ELb1EEEEEEEEEvNT_6ParamsE)
        /*035c*/ 	.word	0x00000048


	//----- nvinfo : EIATTR_REGCOUNT
	.align		4
.L_162:
        /*0360*/ 	.byte	0x04, 0x2f
        /*0362*/ 	.short	(.L_164 - .L_163)
	.align		4
.L_163:
        /*0364*/ 	.word	index@(_ZN7cutlass13device_kernelIN5flash11enable_sm90INS1_16FlashAttnBwdSm90INS1_25CollectiveMainloopBwdSm90ILi2ELi2ELi2EN4cute5tupleIJNS5_1CILi1EEES8_S8_EEENS6_IJNS7_ILi96EEENS7_ILi128EEENS7_ILi64EEEEEENS_10bfloat16_tEfNS_4arch4Sm90ELb1ELb0ELb1ELb0ELb0ELb1ELb0ELb1ELi2ELi1ELi2ELi2ELb0EEENS1_24CollectiveEpilogueBwdGQAISD_fSG_Li256ELb0ELb0EEENS1_25SingleTileBwdLPTSchedulerILb0ELi128ELb0EEEEEEEEEvNT_6ParamsE)
        /*0368*/ 	.word	0x000000a8


	//----- nvinfo : EIATTR_FRAME_SIZE
	.align		4
.L_164:
        /*036c*/ 	.byte	0x04, 0x11
        /*036e*/ 	.short	(.L_166 - .L_165)
	.align		4
.L_165:
        /*0370*/ 	.word	index@(_ZN7cutlass13device_kernelIN5flash11enable_sm90INS1_16FlashAttnBwdSm90INS1_25CollectiveMainloopBwdSm90ILi2ELi2ELi2EN4cute5tupleIJNS5_1CILi1EEES8_S8_EEENS6_IJNS7_ILi96EEENS7_ILi128EEENS7_ILi64EEEEEENS_10bfloat16_tEfNS_4arch4Sm90ELb1ELb0ELb1ELb0ELb0ELb1ELb0ELb1ELi2ELi1ELi2ELi2ELb0EEENS1_24CollectiveEpilogueBwdGQAISD_fSG_Li256ELb0ELb0EEENS1_25SingleTileBwdLPTSchedulerILb0ELi128ELb0EEEEEEEEEvNT_6ParamsE)
        /*0374*/ 	.word	0x00000050


	//----- nvinfo : EIATTR_REGCOUNT
	.align		4
.L_166:
        /*0378*/ 	.byte	0x04, 0x2f
        /*037a*/ 	.short	(.L_168 - .L_167)
	.align		4
.L_167:
        /*037c*/ 	.word	index@(_ZN7cutlass13device_kernelIN5flash11enable_sm90INS1_16FlashAttnBwdSm90INS1_25CollectiveMainloopBwdSm90ILi2ELi2ELi2EN4cute5tupleIJNS5_1CILi1EEES8_S8_EEENS6_IJNS7_ILi96EEENS7_ILi128EEENS7_ILi64EEEEEENS_10bfloat16_tEfNS_4arch4Sm90ELb1ELb0ELb1ELb0ELb1ELb1ELb0ELb1ELi2ELi1ELi2ELi2ELb0EEENS1_21CollectiveEpilogueBwdISD_SE_SG_Li256ELb0ELb0ELi1EEENS1_25SingleTileBwdLPTSchedulerILb0ELi128ELb1EEEEEEEEEvNT_6ParamsE)
        /*0380*/ 	.word	0x000000a8


	//----- nvinfo : EIATTR_FRAME_SIZE
	.align		4
.L_168:
        /*0384*/ 	.byte	0x04, 0x11
        /*0386*/ 	.short	(.L_170 - .L_169)
	.align		4
.L_169:
        /*0388*/ 	.word	index@(_ZN7cutlass13device_kernelIN5flash11enable_sm90INS1_16FlashAttnBwdSm90INS1_25CollectiveMainloopBwdSm90ILi2ELi2ELi2EN4cute5tupleIJNS5_1CILi1EEES8_S8_EEENS6_IJNS7_ILi96EEENS7_ILi128EEENS7_ILi64EEEEEENS_10bfloat16_tEfNS_4arch4Sm90ELb1ELb0ELb1ELb0ELb1ELb1ELb0ELb1ELi2ELi1ELi2ELi2ELb0EEENS1_21CollectiveEpilogueBwdISD_SE_SG_Li256ELb0ELb0ELi1EEENS1_25SingleTileBwdLPTSchedulerILb0ELi128ELb1EEEEEEEEEvNT_6ParamsE)
        /*038c*/ 	.word	0x00000040


	//----- nvinfo : EIATTR_REGCOUNT
	.align		4
.L_170:
        /*0390*/ 	.byte	0x04, 0x2f
        /*0392*/ 	.short	(.L_172 - .L_171)
	.align		4
.L_171:
        /*0394*/ 	.word	index@(_ZN7cutlass13device_kernelIN5flash11enable_sm90INS1_16FlashAttnBwdSm90INS1_25CollectiveMainloopBwdSm90ILi2ELi2ELi2EN4cute5tupleIJNS5_1CILi1EEES8_S8_EEENS6_IJNS7_ILi96EEENS7_ILi128EEENS7_ILi64EEEEEENS_10bfloat16_tEfNS_4arch4Sm90ELb1ELb0ELb1ELb0ELb0ELb1ELb0ELb1ELi2ELi1ELi2ELi2ELb0EEENS1_21CollectiveEpilogueBwdISD_SE_SG_Li256ELb0ELb0ELi1EEENS1_25SingleTileBwdLPTSchedulerILb0ELi128ELb0EEEEEEEEEvNT_6ParamsE)
        /*0398*/ 	.word	0x000000a8


	//----- nvinfo : EIATTR_FRAME_SIZE
	.align		4
.L_172:
        /*039c*/ 	.byte	0x04, 0x11
        /*039e*/ 	.short	(.L_174 - .L_173)
	.align		4
.L_173:
        /*03a0*/ 	.word	index@(_ZN7cutlass13device_kernelIN5flash11enable_sm90INS1_16FlashAttnBwdSm90INS1_25CollectiveMainloopBwdSm90ILi2ELi2ELi2EN4cute5tupleIJNS5_1CILi1EEES8_S8_EEENS6_IJNS7_ILi96EEENS7_ILi128EEENS7_ILi64EEEEEENS_10bfloat16_tEfNS_4arch4Sm90ELb1ELb0ELb1ELb0ELb0ELb1ELb0ELb1ELi2ELi1ELi2ELi2ELb0EEENS1_21CollectiveEpilogueBwdISD_SE_SG_Li256ELb0ELb0ELi1EEENS1_25SingleTileBwdLPTSchedulerILb0ELi128ELb0EEEEEEEEEvNT_6ParamsE)
        /*03a4*/ 	.word	0x00000040


	//----- nvinfo : EIATTR_REGCOUNT
	.align		4
.L_174:
        /*03a8*/ 	.byte	0x04, 0x2f
        /*03aa*/ 	.short	(.L_176 - .L_175)
	.align		4
.L_175:
        /*03ac*/ 	.word	index@(_ZN7cutlass13device_kernelIN5flash11enable_sm90INS1_16FlashAttnBwdSm90INS1_25CollectiveMainloopBwdSm90ILi2ELi2ELi2EN4cute5tupleIJNS5_1CILi1EEES8_S8_EEENS6_IJNS7_ILi128EEESA_NS7_ILi64EEEEEENS_10bfloat16_tEfNS_4arch4Sm90ELb0ELb1ELb1ELb1ELb1ELb1ELb0ELb0ELi2ELi1ELi2ELi2ELb0EEENS1_24CollectiveEpilogueBwdGQAISC_fSF_Li256ELb1ELb1EEENS1_19SingleTileSchedulerILb1ELb0ELb0ELi128EEEEEEEEEvNT_6ParamsE)
        /*03b0*/ 	.word	0x000000a8


	//----- nvinfo : EIATTR_FRAME_SIZE
	.align		4
.L_176:
        /*03b4*/ 	.byte	0x04, 0x11
        /*03b6*/ 	.short	(.L_178 - .L_177)
	.align		4
.L_177:
        /*03b8*/ 	.word	index@(_ZN7cutlass13device_kernelIN5flash11enable_sm90INS1_16FlashAttnBwdSm90INS1_25CollectiveMainloopBwdSm90ILi2ELi2ELi2EN4cute5tupleIJNS5_1CILi1EEES8_S8_EEENS6_IJNS7_ILi128EEESA_NS7_ILi64EEEEEENS_10bfloat16_tEfNS_4arch4Sm90ELb0ELb1ELb1ELb1ELb1ELb1ELb0ELb0ELi2ELi1ELi2ELi2ELb0EEENS1_24CollectiveEpilogueBwdGQAISC_fSF_Li256ELb1ELb1EEENS1_19SingleTileSchedulerILb1ELb0ELb0ELi128EEEEEEEEEvNT_6ParamsE)
        /*03bc*/ 	.word	0x00000128


	//----- nvinfo : EIATTR_REGCOUNT
	.align		4
.L_178:
        /*03c0*/ 	.byte	0x04, 0x2f
        /*03c2*/ 	.short	(.L_180 - .L_179)
	.align		4
.L_179:
        /*03c4*/ 	.word	index@(_ZN7cutlass13device_kernelIN5flash11enable_sm90INS1_16FlashAttnBwdSm90INS1_25CollectiveMainloopBwdSm90ILi2ELi2ELi2EN4cute5tupleIJNS5_1CILi1EEES8_S8_EEENS6_IJNS7_ILi128EEESA_NS7_ILi64EEEEEENS_10bfloat16_tEfNS_4arch4Sm90ELb0ELb1ELb1ELb1ELb0ELb1ELb0ELb0ELi2ELi1ELi2ELi2ELb0EEENS1_24CollectiveEpilogueBwdGQAISC_fSF_Li256ELb1ELb0EEENS1_19SingleTileSchedulerILb1ELb0ELb0ELi128EEEEEEEEEvNT_6ParamsE)
        /*03c8*/ 	.word	0x000000a8


	//----- nvinfo : EIATTR_FRAME_SIZE
	.align		4
.L_180:
        /*03cc*/ 	.byte	0x04, 0x11
        /*03ce*/ 	.short	(.L_182 - .L_181)
	.align		4
.L_181:
        /*03d0*/ 	.word	index@(_ZN7cutlass13device_kernelIN5flash11enable_sm90INS1_16FlashAttnBwdSm90INS1_25CollectiveMainloopBwdSm90ILi2ELi2ELi2EN4cute5tupleIJNS5_1CILi1EEES8_S8_EEENS6_IJNS7_ILi128EEESA_NS7_ILi64EEEEEENS_10bfloat16_tEfNS_4arch4Sm90ELb0ELb1ELb1ELb1ELb0ELb1ELb0ELb0ELi2ELi1ELi2ELi2ELb0EEENS1_24CollectiveEpilogueBwdGQAISC_fSF_Li256ELb1ELb0EEENS1_19SingleTileSchedulerILb1ELb0ELb0ELi128EEEEEEEEEvNT_6ParamsE)
        /*03d4*/ 	.word	0x00000140


	//----- nvinfo : EIATTR_REGCOUNT
	.align		4
.L_182:
        /*03d8*/ 	.byte	0x04, 0x2f
        /*03da*/ 	.short	(.L_184 - .L_183)
	.align		4
.L_183:
        /*03dc*/ 	.word	index@(_ZN7cutlass13device_kernelIN5flash11enable_sm90INS1_16FlashAttnBwdSm90INS1_25CollectiveMainloopBwdSm90ILi2ELi2ELi2EN4cute5tupleIJNS5_1CILi1EEES8_S8_EEENS6_IJNS7_ILi128EEESA_NS7_ILi64EEEEEENS_10bfloat16_tEfNS_4arch4Sm90ELb0ELb1ELb1ELb1ELb1ELb1ELb0ELb0ELi2ELi1ELi2ELi2ELb0EEENS1_21CollectiveEpilogueBwdISC_SD_SF_Li256ELb1ELb0ELi1EEENS1_19SingleTileSchedulerILb1ELb0ELb0ELi128EEEEEEEEEvNT_6ParamsE)
        /*03e0*/ 	.word	0x000000a8


	//----- nvinfo : EIATTR_FRAME_SIZE
	.align		4
.L_184:
        /*03e4*/ 	.byte	0x04, 0x11
        /*03e6*/ 	.short	(.L_186 - .L_185)
	.align		4
.L_185:
        /*03e8*/ 	.word	index@(_ZN7cutlass13device_kernelIN5flash11enable_sm90INS1_16FlashAttnBwdSm90INS1_25CollectiveMainloopBwdSm90ILi2ELi2ELi2EN4cute5tupleIJNS5_1CILi1EEES8_S8_EEENS6_IJNS7_ILi128EEESA_NS7_ILi64EEEEEENS_10bfloat16_tEfNS_4arch4Sm90ELb0ELb1ELb1ELb1ELb1ELb1ELb0ELb0ELi2ELi1ELi2ELi2ELb0EEENS1_21CollectiveEpilogueBwdISC_SD_SF_Li256ELb1ELb0ELi1EEENS1_19SingleTileSchedulerILb1ELb0ELb0ELi128EEEEEEEEEvNT_6ParamsE)
        /*03ec*/ 	.word	0x00000128


	//----- nvinfo : EIATTR_REGCOUNT
	.align		4
.L_186:
        /*03f0*/ 	.byte	0x04, 0x2f
        /*03f2*/ 	.short	(.L_188 - .L_187)
	.align		4
.L_187:
        /*03f4*/ 	.word	index@(_ZN7cutlass13device_kernelIN5flash11enable_sm90INS1_16FlashAttnBwdSm90INS1_25CollectiveMainloopBwdSm90ILi2ELi2ELi2EN4cute5tupleIJNS5_1CILi1EEES8_S8_EEENS6_IJNS7_ILi128EEESA_NS7_ILi64EEEEEENS_10bfloat16_tEfNS_4arch4Sm90ELb0ELb1ELb1ELb1ELb0ELb1ELb0ELb0ELi2ELi1ELi2ELi2ELb0EEENS1_21CollectiveEpilogueBwdISC_SD_SF_Li256ELb1ELb0ELi1EEENS1_19SingleTileSchedulerILb1ELb0ELb0ELi128EEEEEEEEEvNT_6ParamsE)
        /*03f8*/ 	.word	0x000000a8


	//----- nvinfo : EIATTR_FRAME_SIZE
	.align		4
.L_188:
        /*03fc*/ 	.byte	0x04, 0x11
        /*03fe*/ 	.short	(.L_190 - .L_189)
	.align		4
.L_189:
        /*0400*/ 	.word	index@(_ZN7cutlass13device_kernelIN5flash11enable_sm90INS1_16FlashAttnBwdSm90INS1_25CollectiveMainloopBwdSm90ILi2ELi2ELi2EN4cute5tupleIJNS5_1CILi1EEES8_S8_EEENS6_IJNS7_ILi128EEESA_NS7_ILi64EEEEEENS_10bfloat16_tEfNS_4arch4Sm90ELb0ELb1ELb1ELb1ELb0ELb1ELb0ELb0ELi2ELi1ELi2ELi2ELb0EEENS1_21CollectiveEpilogueBwdISC_SD_SF_Li256ELb1ELb0ELi1EEENS1_19SingleTileSchedulerILb1ELb0ELb0ELi128EEEEEEEEEvNT_6ParamsE)
        /*0404*/ 	.word	0x00000140


	//----- nvinfo : EIATTR_REGCOUNT
	.align		4
.L_190:
        /*0408*/ 	.byte	0x04, 0x2f
        /*040a*/ 	.short	(.L_192 - .L_191)
	.align		4
.L_191:
        /*040c*/ 	.word	index@(_ZN7cutlass13device_kernelIN5flash11enable_sm90INS1_16FlashAttnBwdSm90INS1_25CollectiveMainloopBwdSm90ILi2ELi2ELi2EN4cute5tupleIJNS5_1CILi1EEES8_S8_EEENS6_IJNS7_ILi128EEESA_NS7_ILi64EEEEEENS_10bfloat16_tEfNS_4arch4Sm90ELb0ELb1ELb1ELb0ELb1ELb1ELb0ELb0ELi2ELi1ELi2ELi2ELb0EEENS1_24CollectiveEpilogueBwdGQAISC_fSF_Li256ELb0ELb1EEENS1_19SingleTileSchedulerILb0ELb0ELb0ELi128EEEEEEEEEvNT_6ParamsE)
        /*0410*/ 	.word	0x000000a8


	//----- nvinfo : EIATTR_FRAME_SIZE
	.align		4
.L_192:
        /*0414*/ 	.byte	0x04, 0x11
        /*0416*/ 	.short	(.L_194 - .L_193)
	.align		4
.L_193:
        /*0418*/ 	.word	index@(_ZN7cutlass13device_kernelIN5flash11enable_sm90INS1_16FlashAttnBwdSm90INS1_25CollectiveMainloopBwdSm90ILi2ELi2ELi2EN4cute5tupleIJNS5_1CILi1EEES8_S8_EEENS6_IJNS7_ILi128EEESA_NS7_ILi64EEEEEENS_10bfloat16_tEfNS_4arch4Sm90ELb0ELb1ELb1ELb0ELb1ELb1ELb0ELb0ELi2ELi1ELi2ELi2ELb0EEENS1_24CollectiveEpilogueBwdGQAISC_fSF_Li256ELb0ELb1EEENS1_19SingleTileSchedulerILb0ELb0ELb0ELi128EEEEEEEEEvNT_6ParamsE)
        /*041c*/ 	.word	0x00000128


	//----- nvinfo : EIATTR_REGCOUNT
	.align		4
.L_194:
        /*0420*/ 	.byte	0x04, 0x2f
        /*0422*/ 	.short	(.L_196 - .L_195)
	.align		4
.L_195:
        /*0424*/ 	.word	index@(_ZN7cutlass13device_kernelIN5flash11enable_sm90INS1_16FlashAttnBwdSm90INS1_25CollectiveMainloopBwdSm90ILi2ELi2ELi2EN4cute5tupleIJNS5_1CILi1EEES8_S8_EEENS6_IJNS7_ILi128EEESA_NS7_ILi64EEEEEENS_10bfloat16_tEfNS_4arch4Sm90ELb0ELb1ELb1ELb0ELb0ELb1ELb0ELb0ELi2ELi1ELi2ELi2ELb0EEENS1_24CollectiveEpilogueBwdGQAISC_fSF_Li256ELb0ELb0EEENS1_19SingleTileSchedulerILb0ELb0ELb0ELi128EEEEEEEEEvNT_6ParamsE)
        /*0428*/ 	.word	0x000000a8


	//----- nvinfo : EIATTR_FRAME_SIZE
	.align		4
.L_196:
        /*042c*/ 	.byte	0x04, 0x11
        /*042e*/ 	.short	(.L_198 - .L_197)
	.align		4
.L_197:
        /*0430*/ 	.word	index@(_ZN7cutlass13device_kernelIN5flash11enable_sm90INS1_16FlashAttnBwdSm90INS1_25CollectiveMainloopBwdSm90ILi2ELi2ELi2EN4cute5tupleIJNS5_1CILi1EEES8_S8_EEENS6_IJNS7_ILi128EEESA_NS7_ILi64EEEEEENS_10bfloat16_tEfNS_4arch4Sm90ELb0ELb1ELb1ELb0ELb0ELb1ELb0ELb0ELi2ELi1ELi2ELi2ELb0EEENS1_24CollectiveEpilogueBwdGQAISC_fSF_Li256ELb0ELb0EEENS1_19SingleTileSchedulerILb0ELb0ELb0ELi128EEEEEEEEEvNT_6ParamsE)
        /*0434*/ 	.word	0x00000148


	//----- nvinfo : EIATTR_REGCOUNT
	.align		4
.L_198:
        /*0438*/ 	.byte	0x04, 0x2f
        /*043a*/ 	.short	(.L_200 - .L_199)
	.align		4
.L_199:
        /*043c*/ 	.word	index@(_ZN7cutlass13device_kernelIN5flash11enable_sm90INS1_16FlashAttnBwdSm90INS1_25CollectiveMainloopBwdSm90ILi2ELi2ELi2EN4cute5tupleIJNS5_1CILi1EEES8_S8_EEENS6_IJNS7_ILi128EEESA_NS7_ILi64EEEEEENS_10bfloat16_tEfNS_4arch4Sm90ELb0ELb1ELb1ELb0ELb1ELb1ELb0ELb0ELi2ELi1ELi2ELi2ELb0EEENS1_21CollectiveEpilogueBwdISC_SD_SF_Li256ELb0ELb0ELi1EEENS1_19SingleTileSchedulerILb0ELb0ELb0ELi128EEEEEEEEEvNT_6ParamsE)
        /*0440*/ 	.word	0x000000a8


	//----- nvinfo : EIATTR_FRAME_SIZE
	.align		4
.L_200:
        /*0444*/ 	.byte	0x04, 0x11
        /*0446*/ 	.short	(.L_202 - .L_201)
	.align		4
.L_201:
        /*0448*/ 	.word	index@(_ZN7cutlass13device_kernelIN5flash11enable_sm90INS1_16FlashAttnBwdSm90INS1_25CollectiveMainloopBwdSm90ILi2ELi2ELi2EN4cute5tupleIJNS5_1CILi1EEES8_S8_EEENS6_IJNS7_ILi128EEESA_NS7_ILi64EEEEEENS_10bfloat16_tEfNS_4arch4Sm90ELb0ELb1ELb1ELb0ELb1ELb1ELb0ELb0ELi2ELi1ELi2ELi2ELb0EEENS1_21CollectiveEpilogueBwdISC_SD_SF_Li256ELb0ELb0ELi1EEENS1_19SingleTileSchedulerILb0ELb0ELb0ELi128EEEEEEEEEvNT_6ParamsE)
        /*044c*/ 	.word	0x00000128


	//----- nvinfo : EIATTR_REGCOUNT
	.align		4
.L_202:
        /*0450*/ 	.byte	0x04, 0x2f
        /*0452*/ 	.short	(.L_204 - .L_203)
	.align		4
.L_203:
        /*0454*/ 	.word	index@(_ZN7cutlass13device_kernelIN5flash11enable_sm90INS1_16FlashAttnBwdSm90INS1_25CollectiveMainloopBwdSm90ILi2ELi2ELi2EN4cute5tupleIJNS5_1CILi1EEES8_S8_EEENS6_IJNS7_ILi128EEESA_NS7_ILi64EEEEEENS_10bfloat16_tEfNS_4arch4Sm90ELb0ELb1ELb1ELb0ELb0ELb1ELb0ELb0ELi2ELi1ELi2ELi2ELb0EEENS1_21CollectiveEpilogueBwdISC_SD_SF_Li256ELb0ELb0ELi1EEENS1_19SingleTileSchedulerILb0ELb0ELb0ELi128EEEEEEEEEvNT_6ParamsE)
        /*0458*/ 	.word	0x000000a8


	//----- nvinfo : EIATTR_FRAME_SIZE
	.align		4
.L_204:
        /*045c*/ 	.byte	0x04, 0x11
        /*045e*/ 	.short	(.L_206 - .L_205)
	.align		4
.L_205:
        /*0460*/ 	.word	index@(_ZN7cutlass13device_kernelIN5flash11enable_sm90INS1_16FlashAttnBwdSm90INS1_25CollectiveMainloopBwdSm90ILi2ELi2ELi2EN4cute5tupleIJNS5_1CILi1EEES8_S8_EEENS6_IJNS7_ILi128EEESA_NS7_ILi64EEEEEENS_10bfloat16_tEfNS_4arch4Sm90ELb0ELb1ELb1ELb0ELb0ELb1ELb0ELb0ELi2ELi1ELi2ELi2ELb0EEENS1_21CollectiveEpilogueBwdISC_SD_SF_Li256ELb0ELb0ELi1EEENS1_19SingleTileSchedulerILb0ELb0ELb0ELi128EEEEEEEEEvNT_6ParamsE)
        /*0464*/ 	.word	0x00000148


	//----- nvinfo : EIATTR_REGCOUNT
	.align		4
.L_206:
        /*0468*/ 	.byte	0x04, 0x2f
        /*046a*/ 	.short	(.L_208 - .L_207)
	.align		4
.L_207:
        /*046c*/ 	.word	index@(_ZN7cutlass13device_kernelIN5flash11enable_sm90INS1_16FlashAttnBwdSm90INS1_25CollectiveMainloopBwdSm90ILi2ELi2ELi2EN4cute5tupleIJNS5_1CILi1EEES8_S8_EEENS6_IJNS7_ILi128EEESA_NS7_ILi64EEEEEENS_10bfloat16_tEfNS_4arch4Sm90ELb0ELb0ELb1ELb1ELb1ELb1ELb0ELb0ELi2ELi1ELi2ELi2ELb0EEENS1_24CollectiveEpilogueBwdGQAISC_fSF_Li256ELb1ELb1EEENS1_19SingleTileSchedulerILb1ELb0ELb0ELi128EEEEEEEEEvNT_6ParamsE)
        /*0470*/ 	.word	0x000000a8


	//----- nvinfo : EIATTR_FRAME_SIZE
	.align		4
.L_208:
        /*0474*/ 	.byte	0x04, 0x11
        /*0476*/ 	.short	(.L_210 - .L_209)
	.align		4
.L_209:
        /*0478*/ 	.word	index@(_ZN7cutlass13device_kernelIN5flash11enable_sm90INS1_16FlashAttnBwdSm90INS1_25CollectiveMainloopBwdSm90ILi2ELi2ELi2EN4cute5tupleIJNS5_1CILi1EEES8_S8_EEENS6_IJNS7_ILi128EEESA_NS7_ILi64EEEEEENS_10bfloat16_tEfNS_4arch4Sm90ELb0ELb0ELb1ELb1ELb1ELb1ELb0ELb0ELi2ELi1ELi2ELi2ELb0EEENS1_24CollectiveEpilogueBwdGQAISC_fSF_Li256ELb1ELb1EEENS1_19SingleTileSchedulerILb1ELb0ELb0ELi128EEEEEEEEEvNT_6ParamsE)
        /*047c*/ 	.word	0x00000048


	//----- nvinfo : EIATTR_REGCOUNT
	.align		4
.L_210:
        /*0480*/ 	.byte	0x04, 0x2f
        /*0482*/ 	.short	(.L_212 - .L_211)
	.align		4
.L_211:
        /*0484*/ 	.word	index@(_ZN7cutlass13device_kernelIN5flash11enable_sm90INS1_16FlashAttnBwdSm90INS1_25CollectiveMainloopBwdSm90ILi2ELi2ELi2EN4cute5tupleIJNS5_1CILi1EEES8_S8_EEENS6_IJNS7_ILi128EEESA_NS7_ILi64EEEEEENS_10bfloat16_tEfNS_4arch4Sm90ELb0ELb0ELb1ELb1ELb0ELb1ELb0ELb0ELi2ELi1ELi2ELi2ELb0EEENS1_24CollectiveEpilogueBwdGQAISC_fSF_Li256ELb1ELb0EEENS1_19SingleTileSchedulerILb1ELb0ELb0ELi128EEEEEEEEEvNT_6ParamsE)
        /*0488*/ 	.word	0x000000a8


	//----- nvinfo : EIATTR_FRAME_SIZE
	.align		4
.L_212:
        /*048c*/ 	.byte	0x04, 0x11
        /*048e*/ 	.short	(.L_214 - .L_213)
	.align		4
.L_213:
        /*0490*/ 	.word	index@(_ZN7cutlass13device_kernelIN5flash11enable_sm90INS1_16FlashAttnBwdSm90INS1_25CollectiveMainloopBwdSm90ILi2ELi2ELi2EN4cute5tupleIJNS5_1CILi1EEES8_S8_EEENS6_IJNS7_ILi128EEESA_NS7_ILi64EEEEEENS_10bfloat16_tEfNS_4arch4Sm90ELb0ELb0ELb1ELb1ELb0ELb1ELb0ELb0ELi2ELi1ELi2ELi2ELb0EEENS1_24CollectiveEpilogueBwdGQAISC_fSF_Li256ELb1ELb0EEENS1_19SingleTileSchedulerILb1ELb0ELb0ELi128EEEEEEEEEvNT_6ParamsE)
        /*0494*/ 	.word	0x00000050


	//----- nvinfo : EIATTR_REGCOUNT
	.align		4
.L_214:
        /*0498*/ 	.byte	0x04, 0x2f
        /*049a*/ 	.short	(.L_216 - .L_215)
	.align		4
.L_215:
        /*049c*/ 	.word	index@(_ZN7cutlass13device_kernelIN5flash11enable_sm90INS1_16FlashAttnBwdSm90INS1_25CollectiveMainloopBwdSm90ILi2ELi2ELi2EN4cute5tupleIJNS5_1CILi1EEES8_S8_EEENS6_IJNS7_ILi128EEESA_NS7_ILi64EEEEEENS_10bfloat16_tEfNS_4arch4Sm90ELb0ELb0ELb1ELb1ELb1ELb1ELb0ELb0ELi2ELi1ELi2ELi2ELb0EEENS1_21CollectiveEpilogueBwdISC_SD_SF_Li256ELb1ELb0ELi1EEENS1_19SingleTileSchedulerILb1ELb0ELb0ELi128EEEEEEEEEvNT_6ParamsE)
        /*04a0*/ 	.word	0x000000a8


	//----- nvinfo : EIATTR_FRAME_SIZE
	.align		4
.L_216:
        /*04a4*/ 	.byte	0x04, 0x11
        /*04a6*/ 	.short	(.L_218 - .L_217)
	.align		4
.L_217:
        /*04a8*/ 	.word	index@(_ZN7cutlass13device_kernelIN5flash11enable_sm90INS1_16FlashAttnBwdSm90INS1_25CollectiveMainloopBwdSm90ILi2ELi2ELi2EN4cute5tupleIJNS5_1CILi1EEES8_S8_EEENS6_IJNS7_ILi128EEESA_NS7_ILi64EEEEEENS_10bfloat16_tEfNS_4arch4Sm90ELb0ELb0ELb1ELb1ELb1ELb1ELb0ELb0ELi2ELi1ELi2ELi2ELb0EEENS1_21CollectiveEpilogueBwdISC_SD_SF_Li256ELb1ELb0ELi1EEENS1_19SingleTileSchedulerILb1ELb0ELb0ELi128EEEEEEEEEvNT_6ParamsE)
        /*04ac*/ 	.word	0x00000048


	//----- nvinfo : EIATTR_REGCOUNT
	.align		4
.L_218:
        /*04b0*/ 	.byte	0x04, 0x2f
        /*04b2*/ 	.short	(.L_220 - .L_219)
	.align		4
.L_219:
        /*04b4*/ 	.word	index@(_ZN7cutlass13device_kernelIN5flash11enable_sm90INS1_16FlashAttnBwdSm90INS1_25CollectiveMainloopBwdSm90ILi2ELi2ELi2EN4cute5tupleIJNS5_1CILi1EEES8_S8_EEENS6_IJNS7_ILi128EEESA_NS7_ILi64EEEEEENS_10bfloat16_tEfNS_4arch4Sm90ELb0ELb0ELb1ELb1ELb0ELb1ELb0ELb0ELi2ELi1ELi2ELi2ELb0EEENS1_21CollectiveEpilogueBwdISC_SD_SF_Li256ELb1ELb0ELi1EEENS1_19SingleTileSchedulerILb1ELb0ELb0ELi128EEEEEEEEEvNT_6ParamsE)
        /*04b8*/ 	.word	0x000000a8


	//----- nvinfo : EIATTR_FRAME_SIZE
	.align		4
.L_220:
        /*04bc*/ 	.byte	0x04, 0x11
        /*04be*/ 	.short	(.L_222 - .L_221)
	.align		4
.L_221:
        /*04c0*/ 	.word	index@(_ZN7cutlass13device_kernelIN5flash11enable_sm90INS1_16FlashAttnBwdSm90INS1_25CollectiveMainloopBwdSm90ILi2ELi2ELi2EN4cute5tupleIJNS5_1CILi1EEES8_S8_EEENS6_IJNS7_ILi128EEESA_NS7_ILi64EEEEEENS_10bfloat16_tEfNS_4arch4Sm90ELb0ELb0ELb1ELb1ELb0ELb1ELb0ELb0ELi2ELi1ELi2ELi2ELb0EEENS1_21CollectiveEpilogueBwdISC_SD_SF_Li256ELb1ELb0ELi1EEENS1_19SingleTileSchedulerILb1ELb0ELb0ELi128EEEEEEEEEvNT_6ParamsE)
        /*04c4*/ 	.word	0x00000050


	//----- nvinfo : EIATTR_REGCOUNT
	.align		4
.L_222:
        /*04c8*/ 	.byte	0x04, 0x2f
        /*04ca*/ 	.short	(.L_224 - .L_223)
	.align		4
.L_223:
        /*04cc*/ 	.word	index@(_ZN7cutlass13device_kernelIN5flash11enable_sm90INS1_16FlashAttnBwdSm90INS1_25CollectiveMainloopBwdSm90ILi2ELi2ELi2EN4cute5tupleIJNS5_1CILi1EEES8_S8_EEENS6_IJNS7_ILi128EEESA_NS7_ILi64EEEEEENS_10bfloat16_tEfNS_4arch4Sm90ELb0ELb0ELb1ELb0ELb1ELb1ELb0ELb0ELi2ELi1ELi2ELi2ELb0EEENS1_24CollectiveEpilogueBwdGQAISC_fSF_Li256ELb0ELb1EEENS1_19SingleTileSchedulerILb0ELb0ELb0ELi128EEEEEEEEEvNT_6ParamsE)
        /*04d0*/ 	.word	0x000000a8


	//----- nvinfo : EIATTR_FRAME_SIZE
	.align		4
.L_224:
        /*04d4*/ 	.byte	0x04, 0x11
        /*04d6*/ 	.short	(.L_226 - .L_225)
	.align		4
.L_225:
        /*04d8*/ 	.word	index@(_ZN7cutlass13device_kernelIN5flash11enable_sm90INS1_16FlashAttnBwdSm90INS1_25CollectiveMainloopBwdSm90ILi2ELi2ELi2EN4cute5tupleIJNS5_1CILi1EEES8_S8_EEENS6_IJNS7_ILi128EEESA_NS7_ILi64EEEEEENS_10bfloat16_tEfNS_4arch4Sm90ELb0ELb0ELb1ELb0ELb1ELb1ELb0ELb0ELi2ELi1ELi2ELi2ELb0EEENS1_24CollectiveEpilogueBwdGQAISC_fSF_Li256ELb0ELb1EEENS1_19SingleTileSchedulerILb0ELb0ELb0ELi128EEEEEEEEEvNT_6ParamsE)
        /*04dc*/ 	.word	0x000000b8


	//----- nvinfo : EIATTR_REGCOUNT
	.align		4
.L_226:
        /*04e0*/ 	.byte	0x04, 0x2f
        /*04e2*/ 	.short	(.L_228 - .L_227)
	.align		4
.L_227:
        /*04e4*/ 	.word	index@(_ZN7cutlass13device_kernelIN5flash11enable_sm90INS1_16FlashAttnBwdSm90INS1_25CollectiveMainloopBwdSm90ILi2ELi2ELi2EN4cute5tupleIJNS5_1CILi1EEES8_S8_EEENS6_IJNS7_ILi128EEESA_NS7_ILi64EEEEEENS_10bfloat16_tEfNS_4arch4Sm90ELb0ELb0ELb1ELb0ELb0ELb1ELb0ELb0ELi2ELi1ELi2ELi2ELb0EEENS1_24CollectiveEpilogueBwdGQAISC_fSF_Li256ELb0ELb0EEENS1_19SingleTileSchedulerILb0ELb0ELb0ELi128EEEEEEEEEvNT_6ParamsE)
        /*04e8*/ 	.word	0x000000a8


	//----- nvinfo : EIATTR_FRAME_SIZE
	.align		4
.L_228:
        /*04ec*/ 	.byte	0x04, 0x11
        /*04ee*/ 	.short	(.L_230 - .L_229)
	.align		4
.L_229:
        /*04f0*/ 	.word	index@(_ZN7cutlass13device_kernelIN5flash11enable_sm90INS1_16FlashAttnBwdSm90INS1_25CollectiveMainloopBwdSm90ILi2ELi2ELi2EN4cute5tupleIJNS5_1CILi1EEES8_S8_EEENS6_IJNS7_ILi128EEESA_NS7_ILi64EEEEEENS_10bfloat16_tEfNS_4arch4Sm90ELb0ELb0ELb1ELb0ELb0ELb1ELb0ELb0ELi2ELi1ELi2ELi2ELb0EEENS1_24CollectiveEpilogueBwdGQAISC_fSF_Li256ELb0ELb0EEENS1_19SingleTileSchedulerILb0ELb0ELb0ELi128EEEEEEEEEvNT_6ParamsE)
        /*04f4*/ 	.word	0x000000b8


	//----- nvinfo : EIATTR_REGCOUNT
	.align		4
.L_230:
        /*04f8*/ 	.byte	0x04, 0x2f
        /*04fa*/ 	.short	(.L_232 - .L_231)
	.align		4
.L_231:
        /*04fc*/ 	.word	index@(_ZN7cutlass13device_kernelIN5flash11enable_sm90INS1_16FlashAttnBwdSm90INS1_25CollectiveMainloopBwdSm90ILi2ELi2ELi2EN4cute5tupleIJNS5_1CILi1EEES8_S8_EEENS6_IJNS7_ILi128EEESA_NS7_ILi64EEEEEENS_10bfloat16_tEfNS_4arch4Sm90ELb0ELb0ELb1ELb0ELb1ELb1ELb0ELb0ELi2ELi1ELi2ELi2ELb0EEENS1_21CollectiveEpilogueBwdISC_SD_SF_Li256ELb0ELb0ELi1EEENS1_19SingleTileSchedulerILb0ELb0ELb0ELi128EEEEEEEEEvNT_6ParamsE)
        /*0500*/ 	.word	0x000000a8


	//----- nvinfo : EIATTR_FRAME_SIZE
	.align		4
.L_232:
        /*0504*/ 	.byte	0x04, 0x11
        /*0506*/ 	.short	(.L_234 - .L_233)
	.align		4
.L_233:
        /*0508*/ 	.word	index@(_ZN7cutlass13device_kernelIN5flash11enable_sm90INS1_16FlashAttnBwdSm90INS1_25CollectiveMainloopBwdSm90ILi2ELi2ELi2EN4cute5tupleIJNS5_1CILi1EEES8_S8_EEENS6_IJNS7_ILi128EEESA_NS7_ILi64EEEEEENS_10bfloat16_tEfNS_4arch4Sm90ELb0ELb0ELb1ELb0ELb1ELb1ELb0ELb0ELi2ELi1ELi2ELi2ELb0EEENS1_21CollectiveEpilogueBwdISC_SD_SF_Li256ELb0ELb0ELi1EEENS1_19SingleTileSchedulerILb0ELb0ELb0ELi128EEEEEEEEEvNT_6ParamsE)
        /*050c*/ 	.word	0x000000b8


	//----- nvinfo : EIATTR_REGCOUNT
	.align		4
.L_234:
        /*0510*/ 	.byte	0x04, 0x2f
        /*0512*/ 	.short	(.L_236 - .L_235)
	.align		4
.L_235:
        /*0514*/ 	.word	index@(_ZN7cutlass13device_kernelIN5flash11enable_sm90INS1_16FlashAttnBwdSm90INS1_25CollectiveMainloopBwdSm90ILi2ELi2ELi2EN4cute5tupleIJNS5_1CILi1EEES8_S8_EEENS6_IJNS7_ILi128EEESA_NS7_ILi64EEEEEENS_10bfloat16_tEfNS_4arch4Sm90ELb0ELb0ELb1ELb0ELb0ELb1ELb0ELb0ELi2ELi1ELi2ELi2ELb0EEENS1_21CollectiveEpilogueBwdISC_SD_SF_Li256ELb0ELb0ELi1EEENS1_19SingleTileSchedulerILb0ELb0ELb0ELi128EEEEEEEEEvNT_6ParamsE)
        /*0518*/ 	.word	0x000000a8


	//----- nvinfo : EIATTR_FRAME_SIZE
	.align		4
.L_236:
        /*051c*/ 	.byte	0x04, 0x11
        /*051e*/ 	.short	(.L_238 - .L_237)
	.align		4
.L_237:
        /*0520*/ 	.word	index@(_ZN7cutlass13device_kernelIN5flash11enable_sm90INS1_16FlashAttnBwdSm90INS1_25CollectiveMainloopBwdSm90ILi2ELi2ELi2EN4cute5tupleIJNS5_1CILi1EEES8_S8_EEENS6_IJNS7_ILi128EEESA_NS7_ILi64EEEEEENS_10bfloat16_tEfNS_4arch4Sm90ELb0ELb0ELb1ELb0ELb0ELb1ELb0ELb0ELi2ELi1ELi2ELi2ELb0EEENS1_21CollectiveEpilogueBwdISC_SD_SF_Li256ELb0ELb0ELi1EEENS1_19SingleTileSchedulerILb0ELb0ELb0ELi128EEEEEEEEEvNT_6ParamsE)
        /*0524*/ 	.word	0x000000b8


	//----- nvinfo : EIATTR_MIN_STACK_SIZE
	.align		4
.L_238:
        /*0528*/ 	.byte	0x04, 0x12
        /*052a*/ 	.short	(.L_240 - .L_239)
	.align		4
.L_239:
        /*052c*/ 	.word	index@(_ZN7cutlass13device_kernelIN5flash11enable_sm90INS1_16FlashAttnBwdSm90INS1_25CollectiveMainloopBwdSm90ILi2ELi2ELi2EN4cute5tupleIJNS5_1CILi1EEES8_S8_EEENS6_IJNS7_ILi128EEESA_NS7_ILi64EEEEEENS_10bfloat16_tEfNS_4arch4Sm90ELb0ELb0ELb1ELb0ELb0ELb1ELb0ELb0ELi2ELi1ELi2ELi2ELb0EEENS1_21CollectiveEpilogueBwdISC_SD_SF_Li256ELb0ELb0ELi1EEENS1_19SingleTileSchedulerILb0ELb0ELb0ELi128EEEEEEEEEvNT_6ParamsE)
        /*0530*/ 	.word	0x000000b8


	//----- nvinfo : EIATTR_MIN_STACK_SIZE
	.align		4
.L_240:
        /*0534*/ 	.byte	0x04, 0x12
        /*0536*/ 	.short	(.L_242 - .L_241)
	.align		4
.L_241:
        /*0538*/ 	.word	index@(_ZN7cutlass13device_kernelIN5flash11enable_sm90INS1_16FlashAttnBwdSm90INS1_25CollectiveMainloopBwdSm90ILi2ELi2ELi2EN4cute5tupleIJNS5_1CILi1EEES8_S8_EEENS6_IJNS7_ILi128EEESA_NS7_ILi64EEEEEENS_10bfloat16_tEfNS_4arch4Sm90ELb0ELb0ELb1ELb0ELb1ELb1ELb0ELb0ELi2ELi1ELi2ELi2ELb0EEENS1_21CollectiveEpilogueBwdISC_SD_SF_Li256ELb0ELb0ELi1EEENS1_19SingleTileSchedulerILb0ELb0ELb0ELi128EEEEEEEEEvNT_6ParamsE)
        /*053c*/ 	.word	0x000000b8


	//----- nvinfo : EIATTR_MIN_STACK_SIZE
	.align		4
.L_242:
        /*0540*/ 	.byte	0x04, 0x12
        /*0542*/ 	.short	(.L_244 - .L_243)
	.align		4
.L_243:
        /*0544*/ 	.word	index@(_ZN7cutlass13device_kernelIN5flash11enable_sm90INS1_16FlashAttnBwdSm90INS1_25CollectiveMainloopBwdSm90ILi2ELi2ELi2EN4cute5tupleIJNS5_1CILi1EEES8_S8_EEENS6_IJNS7_ILi128EEESA_NS7_ILi64EEEEEENS_10bfloat16_tEfNS_4arch4Sm90ELb0ELb0ELb1ELb0ELb0ELb1ELb0ELb0ELi2ELi1ELi2ELi2ELb0EEENS1_24CollectiveEpilogueBwdGQAISC_fSF_Li256ELb0ELb0EEENS1_19SingleTileSchedulerILb0ELb0ELb0ELi128EEEEEEEEEvNT_6ParamsE)
        /*0548*/ 	.word	0x000000b8


	//----- nvinfo : EIATTR_MIN_STACK_SIZE
	.align		4
.L_244:
        /*054c*/ 	.byte	0x04, 0x12
        /*054e*/ 	.short	(.L_246 - .L_245)
	.align		4
.L_245:
        /*0550*/ 	.word	index@(_ZN7cutlass13device_kernelIN5flash11enable_sm90INS1_16FlashAttnBwdSm90INS1_25CollectiveMainloopBwdSm90ILi2ELi2ELi2EN4cute5tupleIJNS5_1CILi1EEES8_S8_EEENS6_IJNS7_ILi128EEESA_NS7_ILi64EEEEEENS_10bfloat16_tEfNS_4arch4Sm90ELb0ELb0ELb1ELb0ELb1ELb1ELb0ELb0ELi2ELi1ELi2ELi2ELb0EEENS1_24CollectiveEpilogueBwdGQAISC_fSF_Li256ELb0ELb1EEENS1_19SingleTileSchedulerILb0ELb0ELb0ELi128EEEEEEEEEvNT_6ParamsE)
        /*0554*/ 	.word	0x000000b8


	//----- nvinfo : EIATTR_MIN_STACK_SIZE
	.align		4
.L_246:
        /*0558*/ 	.byte	0x04, 0x12
        /*055a*/ 	.short	(.L_248 - .L_247)
	.align		4
.L_247:
        /*055c*/ 	.word	index@(_ZN7cutlass13device_kernelIN5flash11enable_sm90INS1_16FlashAttnBwdSm90INS1_25CollectiveMainloopBwdSm90ILi2ELi2ELi2EN4cute5tupleIJNS5_1CILi1EEES8_S8_EEENS6_IJNS7_ILi128EEESA_NS7_ILi64EEEEEENS_10bfloat16_tEfNS_4arch4Sm90ELb0ELb0ELb1ELb1ELb0ELb1ELb0ELb0ELi2ELi1ELi2ELi2ELb0EEENS1_21CollectiveEpilogueBwdISC_SD_SF_Li256ELb1ELb0ELi1EEENS1_19SingleTileSchedulerILb1ELb0ELb0ELi128EEEEEEEEEvNT_6ParamsE)
        /*0560*/ 	.word	0x00000050


	//----- nvinfo : EIATTR_MIN_STACK_SIZE
	.align		4
.L_248:
        /*0564*/ 	.byte	0x04, 0x12
        /*0566*/ 	.short	(.L_250 - .L_249)
	.align		4
.L_249:
        /*0568*/ 	.word	index@(_ZN7cutlass13device_kernelIN5flash11enable_sm90INS1_16FlashAttnBwdSm90INS1_25CollectiveMainloopBwdSm90ILi2ELi2ELi2EN4cute5tupleIJNS5_1CILi1EEES8_S8_EEENS6_IJNS7_ILi128EEESA_NS7_ILi64EEEEEENS_10bfloat16_tEfNS_4arch4Sm90ELb0ELb0ELb1ELb1ELb1ELb1ELb0ELb0ELi2ELi1ELi2ELi2ELb0EEENS1_21CollectiveEpilogueBwdISC_SD_SF_Li256ELb1ELb0ELi1EEENS1_19SingleTileSchedulerILb1ELb0ELb0ELi128EEEEEEEEEvNT_6ParamsE)
        /*056c*/ 	.word	0x00000048


	//----- nvinfo : EIATTR_MIN_STACK_SIZE
	.align		4
.L_250:
        /*0570*/ 	.byte	0x04, 0x12
        /*0572*/ 	.short	(.L_252 - .L_251)
	.align		4
.L_251:
        /*0574*/ 	.word	index@(_ZN7cutlass13device_kernelIN5flash11enable_sm90INS1_16FlashAttnBwdSm90INS1_25CollectiveMainloopBwdSm90ILi2ELi2ELi2EN4cute5tupleIJNS5_1CILi1EEES8_S8_EEENS6_IJNS7_ILi128EEESA_NS7_ILi64EEEEEENS_10bfloat16_tEfNS_4arch4Sm90ELb0ELb0ELb1ELb1ELb0ELb1ELb0ELb0ELi2ELi1ELi2ELi2ELb0EEENS1_24CollectiveEpilogueBwdGQAISC_fSF_Li256ELb1ELb0EEENS1_19SingleTileSchedulerILb1ELb0ELb0ELi128EEEEEEEEEvNT_6ParamsE)
        /*0578*/ 	.word	0x00000050


	//----- nvinfo : EIATTR_MIN_STACK_SIZE
	.align		4
.L_252:
        /*057c*/ 	.byte	0x04, 0x12
        /*057e*/ 	.short	(.L_254 - .L_253)
	.align		4
.L_253:
        /*0580*/ 	.word	index@(_ZN7cutlass13device_kernelIN5flash11enable_sm90INS1_16FlashAttnBwdSm90INS1_25CollectiveMainloopBwdSm90ILi2ELi2ELi2EN4cute5tupleIJNS5_1CILi1EEES8_S8_EEENS6_IJNS7_ILi128EEESA_NS7_ILi64EEEEEENS_10bfloat16_tEfNS_4arch4Sm90ELb0ELb0ELb1ELb1ELb1ELb1ELb0ELb0ELi2ELi1ELi2ELi2ELb0EEENS1_24CollectiveEpilogueBwdGQAISC_fSF_Li256ELb1ELb1EEENS1_19SingleTileSchedulerILb1ELb0ELb0ELi128EEEEEEEEEvNT_6ParamsE)
        /*0584*/ 	.word	0x00000048


	//----- nvinfo : EIATTR_MIN_STACK_SIZE
	.align		4
.L_254:
        /*0588*/ 	.byte	0x04, 0x12
        /*058a*/ 	.short	(.L_256 - .L_255)
	.align		4
.L_255:
        /*058c*/ 	.word	index@(_ZN7cutlass13device_kernelIN5flash11enable_sm90INS1_16FlashAttnBwdSm90INS1_25CollectiveMainloopBwdSm90ILi2ELi2ELi2EN4cute5tupleIJNS5_1CILi1EEES8_S8_EEENS6_IJNS7_ILi128EEESA_NS7_ILi64EEEEEENS_10bfloat16_tEfNS_4arch4Sm90ELb0ELb1ELb1ELb0ELb0ELb1ELb0ELb0ELi2ELi1ELi2ELi2ELb0EEENS1_21CollectiveEpilogueBwdISC_SD_SF_Li256ELb0ELb0ELi1EEENS1_19SingleTileSchedulerILb0ELb0ELb0ELi128EEEEEEEEEvNT_6ParamsE)
        /*0590*/ 	.word	0x00000148


	//----- nvinfo : EIATTR_MIN_STACK_SIZE
	.align		4
.L_256:
        /*0594*/ 	.byte	0x04, 0x12
        /*0596*/ 	.short	(.L_258 - .L_257)
	.align		4
.L_257:
        /*0598*/ 	.word	index@(_ZN7cutlass13device_kernelIN5flash11enable_sm90INS1_16FlashAttnBwdSm90INS1_25CollectiveMainloopBwdSm90ILi2ELi2ELi2EN4cute5tupleIJNS5_1CILi1EEES8_S8_EEENS6_IJNS7_ILi128EEESA_NS7_ILi64EEEEEENS_10bfloat16_tEfNS_4arch4Sm90ELb0ELb1ELb1ELb0ELb1ELb1ELb0ELb0ELi2ELi1ELi2ELi2ELb0EEENS1_21CollectiveEpilogueBwdISC_SD_SF_Li256ELb0ELb0ELi1EEENS1_19SingleTileSchedulerILb0ELb0ELb0ELi128EEEEEEEEEvNT_6ParamsE)
        /*059c*/ 	.word	0x00000128


	//----- nvinfo : EIATTR_MIN_STACK_SIZE
	.align		4
.L_258:
        /*05a0*/ 	.byte	0x04, 0x12
        /*05a2*/ 	.short	(.L_260 - .L_259)
	.align		4
.L_259:
        /*05a4*/ 	.word	index@(_ZN7cutlass13device_kernelIN5flash11enable_sm90INS1_16FlashAttnBwdSm90INS1_25CollectiveMainloopBwdSm90ILi2ELi2ELi2EN4cute5tupleIJNS5_1CILi1EEES8_S8_EEENS6_IJNS7_ILi128EEESA_NS7_ILi64EEEEEENS_10bfloat16_tEfNS_4arch4Sm90ELb0ELb1ELb1ELb0ELb0ELb1ELb0ELb0ELi2ELi1ELi2ELi2ELb0EEENS1_24CollectiveEpilogueBwdGQAISC_fSF_Li256ELb0ELb0EEENS1_19SingleTileSchedulerILb0ELb0ELb0ELi128EEEEEEEEEvNT_6ParamsE)
        /*05a8*/ 	.word	0x00000148


	//----- nvinfo : EIATTR_MIN_STACK_SIZE
	.align		4
.L_260:
        /*05ac*/ 	.byte	0x04, 0x12
        /*05ae*/ 	.short	(.L_262 - .L_261)
	.align		4
.L_261:
        /*05b0*/ 	.word	index@(_ZN7cutlass13device_kernelIN5flash11enable_sm90INS1_16FlashAttnBwdSm90INS1_25CollectiveMainloopBwdSm90ILi2ELi2ELi2EN4cute5tupleIJNS5_1CILi1EEES8_S8_EEENS6_IJNS7_ILi128EEESA_NS7_ILi64EEEEEENS_10bfloat16_tEfNS_4arch4Sm90ELb0ELb1ELb1ELb0ELb1ELb1ELb0ELb0ELi2ELi1ELi2ELi2ELb0EEENS1_24CollectiveEpilogueBwdGQAISC_fSF_Li256ELb0ELb1EEENS1_19SingleTileSchedulerILb0ELb0ELb0ELi128EEEEEEEEEvNT_6ParamsE)
        /*05b4*/ 	.word	0x00000128


	//----- nvinfo : EIATTR_MIN_STACK_SIZE
	.align		4
.L_262:
        /*05b8*/ 	.byte	0x04, 0x12
        /*05ba*/ 	.short	(.L_264 - .L_263)
	.align		4
.L_263:
        /*05bc*/ 	.word	index@(_ZN7cutlass13device_kernelIN5flash11enable_sm90INS1_16FlashAttnBwdSm90INS1_25CollectiveMainloopBwdSm90ILi2ELi2ELi2EN4cute5tupleIJNS5_1CILi1EEES8_S8_EEENS6_IJNS7_ILi128EEESA_NS7_ILi64EEEEEENS_10bfloat16_tEfNS_4arch4Sm90ELb0ELb1ELb1ELb1ELb0ELb1ELb0ELb0ELi2ELi1ELi2ELi2ELb0EEENS1_21CollectiveEpilogueBwdISC_SD_SF_Li256ELb1ELb0ELi1EEENS1_19SingleTileSchedulerILb1ELb0ELb0ELi128EEEEEEEEEvNT_6ParamsE)
        /*05c0*/ 	.word	0x00000140


	//----- nvinfo : EIATTR_MIN_STACK_SIZE
	.align		4
.L_264:
        /*05c4*/ 	.byte	0x04, 0x12
        /*05c6*/ 	.short	(.L_266 - .L_265)
	.align		4
.L_265:
        /*05c8*/ 	.word	index@(_ZN7cutlass13device_kernelIN5flash11enable_sm90INS1_16FlashAttnBwdSm90INS1_25CollectiveMainloopBwdSm90ILi2ELi2ELi2EN4cute5tupleIJNS5_1CILi1EEES8_S8_EEENS6_IJNS7_ILi128EEESA_NS7_ILi64EEEEEENS_10bfloat16_tEfNS_4arch4Sm90ELb0ELb1ELb1ELb1ELb1ELb1ELb0ELb0ELi2ELi1ELi2ELi2ELb0EEENS1_21CollectiveEpilogueBwdISC_SD_SF_Li256ELb1ELb0ELi1EEENS1_19SingleTileSchedulerILb1ELb0ELb0ELi128EEEEEEEEEvNT_6ParamsE)
        /*05cc*/ 	.word	0x00000128


	//----- nvinfo : EIATTR_MIN_STACK_SIZE
	.align		4
.L_266:
        /*05d0*/ 	.byte	0x04, 0x12
        /*05d2*/ 	.short	(.L_268 - .L_267)
	.align		4
.L_267:
        /*05d4*/ 	.word	index@(_ZN7cutlass13device_kernelIN5flash11enable_sm90INS1_16FlashAttnBwdSm90INS1_25CollectiveMainloopBwdSm90ILi2ELi2ELi2EN4cute5tupleIJNS5_1CILi1EEES8_S8_EEENS6_IJNS7_ILi128EEESA_NS7_ILi64EEEEEENS_10bfloat16_tEfNS_4arch4Sm90ELb0ELb1ELb1ELb1ELb0ELb1ELb0ELb0ELi2ELi1ELi2ELi2ELb0EEENS1_24CollectiveEpilogueBwdGQAISC_fSF_Li256ELb1ELb0EEENS1_19SingleTileSchedulerILb1ELb0ELb0ELi128EEEEEEEEEvNT_6ParamsE)
        /*05d8*/ 	.word	0x00000140


	//----- nvinfo : EIATTR_MIN_STACK_SIZE
	.align		4
.L_268:
        /*05dc*/ 	.byte	0x04, 0x12
        /*05de*/ 	.short	(.L_270 - .L_269)
	.align		4
.L_269:
        /*05e0*/ 	.word	index@(_ZN7cutlass13device_kernelIN5flash11enable_sm90INS1_16FlashAttnBwdSm90INS1_25CollectiveMainloopBwdSm90ILi2ELi2ELi2EN4cute5tupleIJNS5_1CILi1EEES8_S8_EEENS6_IJNS7_ILi128EEESA_NS7_ILi64EEEEEENS_10bfloat16_tEfNS_4arch4Sm90ELb0ELb1ELb1ELb1ELb1ELb1ELb0ELb0ELi2ELi1ELi2ELi2ELb0EEENS1_24CollectiveEpilogueBwdGQAISC_fSF_Li256ELb1ELb1EEENS1_19SingleTileSchedulerILb1ELb0ELb0ELi128EEEEEEEEEvNT_6ParamsE)
        /*05e4*/ 	.word	0x00000128


	//----- nvinfo : EIATTR_MIN_STACK_SIZE
	.align		4
.L_270:
        /*05e8*/ 	.byte	0x04, 0x12
        /*05ea*/ 	.short	(.L_272 - .L_271)
	.align		4
.L_271:
        /*05ec*/ 	.word	index@(_ZN7cutlass13device_kernelIN5flash11enable_sm90INS1_16FlashAttnBwdSm90INS1_25CollectiveMainloopBwdSm90ILi2ELi2ELi2EN4cute5tupleIJNS5_1CILi1EEES8_S8_EEENS6_IJNS7_ILi96EEENS7_ILi128EEENS7_ILi64EEEEEENS_10bfloat16_tEfNS_4arch4Sm90ELb1ELb0ELb1ELb0ELb0ELb1ELb0ELb1ELi2ELi1ELi2ELi2ELb0EEENS1_21CollectiveEpilogueBwdISD_SE_SG_Li256ELb0ELb0ELi1EEENS1_25SingleTileBwdLPTSchedulerILb0ELi128ELb0EEEEEEEEEvNT_6ParamsE)
        /*05f0*/ 	.word	0x00000040


	//----- nvinfo : EIATTR_MIN_STACK_SIZE
	.align		4
.L_272:
        /*05f4*/ 	.byte	0x04, 0x12
        /*05f6*/ 	.short	(.L_274 - .L_273)
	.align		4
.L_273:
        /*05f8*/ 	.word	index@(_ZN7cutlass13device_kernelIN5flash11enable_sm90INS1_16FlashAttnBwdSm90INS1_25CollectiveMainloopBwdSm90ILi2ELi2ELi2EN4cute5tupleIJNS5_1CILi1EEES8_S8_EEENS6_IJNS7_ILi96EEENS7_ILi128EEENS7_ILi64EEEEEENS_10bfloat16_tEfNS_4arch4Sm90ELb1ELb0ELb1ELb0ELb1ELb1ELb0ELb1ELi2ELi1ELi2ELi2ELb0EEENS1_21CollectiveEpilogueBwdISD_SE_SG_Li256ELb0ELb0ELi1EEENS1_25SingleTileBwdLPTSchedulerILb0ELi128ELb1EEEEEEEEEvNT_6ParamsE)
        /*05fc*/ 	.word	0x00000040


	//----- nvinfo : EIATTR_MIN_STACK_SIZE
	.align		4
.L_274:
        /*0600*/ 	.byte	0x04, 0x12
        /*0602*/ 	.short	(.L_276 - .L_275)
	.align		4
.L_275:
        /*0604*/ 	.word	index@(_ZN7cutlass13device_kernelIN5flash11enable_sm90INS1_16FlashAttnBwdSm90INS1_25CollectiveMainloopBwdSm90ILi2ELi2ELi2EN4cute5tupleIJNS5_1CILi1EEES8_S8_EEENS6_IJNS7_ILi96EEENS7_ILi128EEENS7_ILi64EEEEEENS_10bfloat16_tEfNS_4arch4Sm90ELb1ELb0ELb1ELb0ELb0ELb1ELb0ELb1ELi2ELi1ELi2ELi2ELb0EEENS1_24CollectiveEpilogueBwdGQAISD_fSG_Li256ELb0ELb0EEENS1_25SingleTileBwdLPTSchedulerILb0ELi128ELb0EEEEEEEEEvNT_6ParamsE)
        /*0608*/ 	.word	0x00000050


	//----- nvinfo : EIATTR_MIN_STACK_SIZE
	.align		4
.L_276:
        /*060c*/ 	.byte	0x04, 0x12
        /*060e*/ 	.short	(.L_278 - .L_277)
	.align		4
.L_277:
        /*0610*/ 	.word	index@(_ZN7cutlass13device_kernelIN5flash11enable_sm90INS1_16FlashAttnBwdSm90INS1_25CollectiveMainloopBwdSm90ILi2ELi2ELi2EN4cute5tupleIJNS5_1CILi1EEES8_S8_EEENS6_IJNS7_ILi96EEENS7_ILi128EEENS7_ILi64EEEEEENS_10bfloat16_tEfNS_4arch4Sm90ELb1ELb0ELb1ELb0ELb1ELb1ELb0ELb1ELi2ELi1ELi2ELi2ELb0EEENS1_24CollectiveEpilogueBwdGQAISD_fSG_Li256ELb0ELb1EEENS1_25SingleTileBwdLPTSchedulerILb0ELi128ELb1EEEEEEEEEvNT_6ParamsE)
        /*0614*/ 	.word	0x00000048


	//----- nvinfo : EIATTR_MIN_STACK_SIZE
	.align		4
.L_278:
        /*0618*/ 	.byte	0x04, 0x12
        /*061a*/ 	.short	(.L_280 - .L_279)
	.align		4
.L_279:
        /*061c*/ 	.word	index@(_ZN7cutlass13device_kernelIN5flash22FlashAttnBwdPreprocessIN4cute5tupleIJNS3_1CILi96EEENS5_ILi64EEEEEENS_10bfloat16_tEfNS_4arch4Sm90ELb1ELb0EEEEEvNT_6ParamsE)
        /*0620*/ 	.word	0x00000000


	//----- nvinfo : EIATTR_MIN_STACK_SIZE
	.align		4
.L_280:
        /*0624*/ 	.byte	0x04, 0x12
        /*0626*/ 	.short	(.L_282 - .L_281)
	.align		4
.L_281:
        /*0628*/ 	.word	index@(_ZN7cutlass13device_kernelIN5flash11enable_sm90INS1_16FlashAttnBwdSm90INS1_25CollectiveMainloopBwdSm90ILi2ELi2ELi2EN4cute5tupleIJNS5_1CILi1EEES8_S8_EEENS6_IJNS7_ILi96EEENS7_ILi128EEENS7_ILi64EEEEEENS_10bfloat16_tEfNS_4arch4Sm90ELb1ELb0ELb1ELb1ELb0ELb1ELb0ELb1ELi2ELi1ELi2ELi2ELb0EEENS1_21CollectiveEpilogueBwdISD_SE_SG_Li256ELb1ELb0ELi1EEENS1_25SingleTileBwdLPTSchedulerILb1ELi128ELb0EEEEEEEEEvNT_6ParamsE)
        /*062c*/ 	.word	0x00000030


	//----- nvinfo : EIATTR_MIN_STACK_SIZE
	.align		4
.L_282:
        /*0630*/ 	.byte	0x04, 0x12
        /*0632*/ 	.short	(.L_284 - .L_283)
	.align		4
.L_283:
        /*0634*/ 	.word	index@(_ZN7cutlass13device_kernelIN5flash11enable_sm90INS1_16FlashAttnBwdSm90INS1_25CollectiveMainloopBwdSm90ILi2ELi2ELi2EN4cute5tupleIJNS5_1CILi1EEES8_S8_EEENS6_IJNS7_ILi96EEENS7_ILi128EEENS7_ILi64EEEEEENS_10bfloat16_tEfNS_4arch4Sm90ELb1ELb0ELb1ELb1ELb1ELb1ELb0ELb1ELi2ELi1ELi2ELi2ELb0EEENS1_21CollectiveEpilogueBwdISD_SE_SG_Li256ELb1ELb0ELi1EEENS1_25SingleTileBwdLPTSchedulerILb1ELi128ELb1EEEEEEEEEvNT_6ParamsE)
        /*0638*/ 	.word	0x00000030


	//----- nvinfo : EIATTR_MIN_STACK_SIZE
	.align		4
.L_284:
        /*063c*/ 	.byte	0x04, 0x12
        /*063e*/ 	.short	(.L_286 - .L_285)
	.align		4
.L_285:
        /*0640*/ 	.word	index@(_ZN7cutlass13device_kernelIN5flash11enable_sm90INS1_16FlashAttnBwdSm90INS1_25CollectiveMainloopBwdSm90ILi2ELi2ELi2EN4cute5tupleIJNS5_1CILi1EEES8_S8_EEENS6_IJNS7_ILi96EEENS7_ILi128EEENS7_ILi64EEEEEENS_10bfloat16_tEfNS_4arch4Sm90ELb1ELb0ELb1ELb1ELb0ELb1ELb0ELb1ELi2ELi1ELi2ELi2ELb0EEENS1_24CollectiveEpilogueBwdGQAISD_fSG_Li256ELb1ELb0EEENS1_25SingleTileBwdLPTSchedulerILb1ELi128ELb0EEEEEEEEEvNT_6ParamsE)
        /*0644*/ 	.word	0x00000050


	//----- nvinfo : EIATTR_MIN_STACK_SIZE
	.align		4
.L_286:
        /*0648*/ 	.byte	0x04, 0x12
        /*064a*/ 	.short	(.L_288 - .L_287)
	.align		4
.L_287:
        /*064c*/ 	.word	index@(_ZN7cutlass13device_kernelIN5flash32FlashAttnBwdPostprocessConvertdQIN4cute5tupleIJNS3_1CILi96EEENS5_ILi64EEEEEENS_10bfloat16_tEfNS_4arch4Sm90ELi256ENS3_8TiledMMAINS3_8MMA_AtomIJNS3_4SM904GMMA27MMA_64x16x16_F32BF16BF16_SSILNSF_5MajorE1ELSH_0ELNSF_7ScaleInE1ELSI_1EEEEEENS3_6LayoutINS4_IJNS5_ILi1EEENS5_ILi2EEESM_EEENS4_IJNS5_ILi0EEESM_SP_EEEEENS4_IJNS3_10UnderscoreESS_SS_EEEEELb1EEEEEvNT_6ParamsE)
        /*0650*/ 	.word	0x00000000


	//----- nvinfo : EIATTR_MIN_STACK_SIZE
	.align		4
.L_288:
        /*0654*/ 	.byte	0x04, 0x12
        /*0656*/ 	.short	(.L_290 - .L_289)
	.align		4
.L_289:
        /*0658*/ 	.word	index@(_ZN7cutlass13device_kernelIN5flash11enable_sm90INS1_16FlashAttnBwdSm90INS1_25CollectiveMainloopBwdSm90ILi2ELi2ELi2EN4cute5tupleIJNS5_1CILi1EEES8_S8_EEENS6_IJNS7_ILi96EEENS7_ILi128EEENS7_ILi64EEEEEENS_10bfloat16_tEfNS_4arch4Sm90ELb1ELb0ELb1ELb1ELb1ELb1ELb0ELb1ELi2ELi1ELi2ELi2ELb0EEENS1_24CollectiveEpilogueBwdGQAISD_fSG_Li256ELb1ELb1EEENS1_25SingleTileBwdLPTSchedulerILb1ELi128ELb1EEEEEEEEEvNT_6ParamsE)
        /*065c*/ 	.word	0x00000030


	//----- nvinfo : EIATTR_MIN_STACK_SIZE
	.align		4
.L_290:
        /*0660*/ 	.byte	0x04, 0x12
        /*0662*/ 	.short	(.L_292 - .L_291)
	.align		4
.L_291:
        /*0664*/ 	.word	index@(_ZN7cutlass13device_kernelIN5flash22FlashAttnBwdPreprocessIN4cute5tupleIJNS3_1CILi96EEENS5_ILi64EEEEEENS_10bfloat16_tEfNS_4arch4Sm90ELb1ELb1EEEEEvNT_6ParamsE)
        /*0668*/ 	.word	0x00000000


	//----- nvinfo : EIATTR_MIN_STACK_SIZE
	.align		4
.L_292:
        /*066c*/ 	.byte	0x04, 0x12
        /*066e*/ 	.short	(.L_294 - .L_293)
	.align		4
.L_293:
        /*0670*/ 	.word	index@(_ZN7cutlass13device_kernelIN5flash11enable_sm90INS1_16FlashAttnBwdSm90INS1_25CollectiveMainloopBwdSm90ILi2ELi2ELi2EN4cute5tupleIJNS5_1CILi1EEES8_S8_EEENS6_IJNS7_ILi128EEESA_NS7_ILi64EEEEEENS_10bfloat16_tEfNS_4arch4Sm90ELb0ELb0ELb0ELb0ELb0ELb1ELb0ELb0ELi2ELi1ELi2ELi2ELb0EEENS1_21CollectiveEpilogueBwdISC_SD_SF_Li256ELb0ELb0ELi1EEENS1_19SingleTileSchedulerILb0ELb0ELb0ELi128EEEEEEEEEvNT_6ParamsE)
        /*0674*/ 	.word	0x00000010


	//----- nvinfo : EIATTR_MIN_STACK_SIZE
	.align		4
.L_294:
        /*0678*/ 	.byte	0x04, 0x12
        /*067a*/ 	.short	(.L_296 - .L_295)
	.align		4
.L_295:
        /*067c*/ 	.word	index@(_ZN7cutlass13device_kernelIN5flash11enable_sm90INS1_16FlashAttnBwdSm90INS1_25CollectiveMainloopBwdSm90ILi2ELi2ELi2EN4cute5tupleIJNS5_1CILi1EEES8_S8_EEENS6_IJNS7_ILi128EEESA_NS7_ILi64EEEEEENS_10bfloat16_tEfNS_4arch4Sm90ELb0ELb0ELb0ELb0ELb1ELb1ELb0ELb0ELi2ELi1ELi2ELi2ELb0EEENS1_21CollectiveEpilogueBwdISC_SD_SF_Li256ELb0ELb0ELi1EEENS1_19SingleTileSchedulerILb0ELb0ELb0ELi128EEEEEEEEEvNT_6ParamsE)
        /*0680*/ 	.word	0x00000010


	//----- nvinfo : EIATTR_MIN_STACK_SIZE
	.align		4
.L_296:
        /*0684*/ 	.byte	0x04, 0x12
        /*0686*/ 	.short	(.L_298 - .L_297)
	.align		4
.L_297:
        /*0688*/ 	.word	index@(_ZN7cutlass13device_kernelIN5flash11enable_sm90INS1_16FlashAttnBwdSm90INS1_25CollectiveMainloopBwdSm90ILi2ELi2ELi2EN4cute5tupleIJNS5_1CILi1EEES8_S8_EEENS6_IJNS7_ILi128EEESA_NS7_ILi64EEEEEENS_10bfloat16_tEfNS_4arch4Sm90ELb0ELb0ELb0ELb0ELb0ELb1ELb0ELb0ELi2ELi1ELi2ELi2ELb0EEENS1_24CollectiveEpilogueBwdGQAISC_fSF_Li256ELb0ELb0EEENS1_19SingleTileSchedulerILb0ELb0ELb0ELi128EEEEEEEEEvNT_6ParamsE)
        /*068c*/ 	.word	0x00000010


	//----- nvinfo : EIATTR_MIN_STACK_SIZE
	.align		4
.L_298:
        /*0690*/ 	.byte	0x04, 0x12
        /*0692*/ 	.short	(.L_300 - .L_299)
	.align		4
.L_299:
        /*0694*/ 	.word	index@(_ZN7cutlass13device_kernelIN5flash11enable_sm90INS1_16FlashAttnBwdSm90INS1_25CollectiveMainloopBwdSm90ILi2ELi2ELi2EN4cute5tupleIJNS5_1CILi1EEES8_S8_EEENS6_IJNS7_ILi128EEESA_NS7_ILi64EEEEEENS_10bfloat16_tEfNS_4arch4Sm90ELb0ELb0ELb0ELb0ELb1ELb1ELb0ELb0ELi2ELi1ELi2ELi2ELb0EEENS1_24CollectiveEpilogueBwdGQAISC_fSF_Li256ELb0ELb1EEENS1_19SingleTileSchedulerILb0ELb0ELb0ELi128EEEEEEEEEvNT_6ParamsE)
        /*0698*/ 	.word	0x00000010


	//----- nvinfo : EIATTR_MIN_STACK_SIZE
	.align		4
.L_300:
        /*069c*/ 	.byte	0x04, 0x12
        /*069e*/ 	.short	(.L_302 - .L_301)
	.align		4
.L_301:
        /*06a0*/ 	.word	index@(_ZN7cutlass13device_kernelIN5flash11enable_sm90INS1_16FlashAttnBwdSm90INS1_25CollectiveMainloopBwdSm90ILi2ELi2ELi2EN4cute5tupleIJNS5_1CILi1EEES8_S8_EEENS6_IJNS7_ILi128EEESA_NS7_ILi64EEEEEENS_10bfloat16_tEfNS_4arch4Sm90ELb0ELb0ELb0ELb1ELb0ELb1ELb0ELb0ELi2ELi1ELi2ELi2ELb0EEENS1_21CollectiveEpilogueBwdISC_SD_SF_Li256ELb1ELb0ELi1EEENS1_19SingleTileSchedulerILb1ELb0ELb0ELi128EEEEEEEEEvNT_6ParamsE)
        /*06a4*/ 	.word	0x00000018


	//----- nvinfo : EIATTR_MIN_STACK_SIZE
	.align		4
.L_302:
        /*06a8*/ 	.byte	0x04, 0x12
        /*06aa*/ 	.short	(.L_304 - .L_303)
	.align		4
.L_303:
        /*06ac*/ 	.word	index@(_ZN7cutlass13device_kernelIN5flash11enable_sm90INS1_16FlashAttnBwdSm90INS1_25CollectiveMainloopBwdSm90ILi2ELi2ELi2EN4cute5tupleIJNS5_1CILi1EEES8_S8_EEENS6_IJNS7_ILi128EEESA_NS7_ILi64EEEEEENS_10bfloat16_tEfNS_4arch4Sm90ELb0ELb0ELb0ELb1ELb1ELb1ELb0ELb0ELi2ELi1ELi2ELi2ELb0EEENS1_21CollectiveEpilogueBwdISC_SD_SF_Li256ELb1ELb0ELi1EEENS1_19SingleTileSchedulerILb1ELb0ELb0ELi128EEEEEEEEEvNT_6ParamsE)
        /*06b0*/ 	.word	0x00000018


	//----- nvinfo : EIATTR_MIN_STACK_SIZE
	.align		4
.L_304:
        /*06b4*/ 	.byte	0x04, 0x12
        /*06b6*/ 	.short	(.L_306 - .L_305)
	.align		4
.L_305:
        /*06b8*/ 	.word	index@(_ZN7cutlass13device_kernelIN5flash11enable_sm90INS1_16FlashAttnBwdSm90INS1_25CollectiveMainloopBwdSm90ILi2ELi2ELi2EN4cute5tupleIJNS5_1CILi1EEES8_S8_EEENS6_IJNS7_ILi128EEESA_NS7_ILi64EEEEEENS_10bfloat16_tEfNS_4arch4Sm90ELb0ELb0ELb0ELb1ELb0ELb1ELb0ELb0ELi2ELi1ELi2ELi2ELb0EEENS1_24CollectiveEpilogueBwdGQAISC_fSF_Li256ELb1ELb0EEENS1_19SingleTileSchedulerILb1ELb0ELb0ELi128EEEEEEEEEvNT_6ParamsE)
        /*06bc*/ 	.word	0x00000018


	//----- nvinfo : EIATTR_MIN_STACK_SIZE
	.align		4
.L_306:
        /*06c0*/ 	.byte	0x04, 0x12
        /*06c2*/ 	.short	(.L_308 - .L_307)
	.align		4
.L_307:
        /*06c4*/ 	.word	index@(_ZN7cutlass13device_kernelIN5flash11enable_sm90INS1_16FlashAttnBwdSm90INS1_25CollectiveMainloopBwdSm90ILi2ELi2ELi2EN4cute5tupleIJNS5_1CILi1EEES8_S8_EEENS6_IJNS7_ILi128EEESA_NS7_ILi64EEEEEENS_10bfloat16_tEfNS_4arch4Sm90ELb0ELb0ELb0ELb1ELb1ELb1ELb0ELb0ELi2ELi1ELi2ELi2ELb0EEENS1_24CollectiveEpilogueBwdGQAISC_fSF_Li256ELb1ELb1EEENS1_19SingleTileSchedulerILb1ELb0ELb0ELi128EEEEEEEEEvNT_6ParamsE)
        /*06c8*/ 	.word	0x00000018


	//----- nvinfo : EIATTR_MIN_STACK_SIZE
	.align		4
.L_308:
        /*06cc*/ 	.byte	0x04, 0x12
        /*06ce*/ 	.short	(.L_310 - .L_309)
	.align		4
.L_309:
        /*06d0*/ 	.word	index@(_ZN7cutlass13device_kernelIN5flash11enable_sm90INS1_16FlashAttnBwdSm90INS1_25CollectiveMainloopBwdSm90ILi2ELi2ELi2EN4cute5tupleIJNS5_1CILi1EEES8_S8_EEENS6_IJNS7_ILi128EEESA_NS7_ILi64EEEEEENS_10bfloat16_tEfNS_4arch4Sm90ELb0ELb1ELb0ELb0ELb0ELb1ELb0ELb0ELi2ELi1ELi2ELi2ELb0EEENS1_21CollectiveEpilogueBwdISC_SD_SF_Li256ELb0ELb0ELi1EEENS1_19SingleTileSchedulerILb0ELb0ELb0ELi128EEEEEEEEEvNT_6ParamsE)
        /*06d4*/ 	.word	0x00000040


	//----- nvinfo : EIATTR_MIN_STACK_SIZE
	.align		4
.L_310:
        /*06d8*/ 	.byte	0x04, 0x12
        /*06da*/ 	.short	(.L_312 - .L_311)
	.align		4
.L_311:
        /*06dc*/ 	.word	index@(_ZN7cutlass13device_kernelIN5flash11enable_sm90INS1_16FlashAttnBwdSm90INS1_25CollectiveMainloopBwdSm90ILi2ELi2ELi2EN4cute5tupleIJNS5_1CILi1EEES8_S8_EEENS6_IJNS7_ILi128EEESA_NS7_ILi64EEEEEENS_10bfloat16_tEfNS_4arch4Sm90ELb0ELb1ELb0ELb0ELb1ELb1ELb0ELb0ELi2ELi1ELi2ELi2ELb0EEENS1_21CollectiveEpilogueBwdISC_SD_SF_Li256ELb0ELb0ELi1EEENS1_19SingleTileSchedulerILb0ELb0ELb0ELi128EEEEEEEEEvNT_6ParamsE)
        /*06e0*/ 	.word	0x00000040


	//----- nvinfo : EIATTR_MIN_STACK_SIZE
	.align		4
.L_312:
        /*06e4*/ 	.byte	0x04, 0x12
        /*06e6*/ 	.short	(.L_314 - .L_313)
	.align		4
.L_313:
        /*06e8*/ 	.word	index@(_ZN7cutlass13device_kernelIN5flash11enable_sm90INS1_16FlashAttnBwdSm90INS1_25CollectiveMainloopBwdSm90ILi2ELi2ELi2EN4cute5tupleIJNS5_1CILi1EEES8_S8_EEENS6_IJNS7_ILi128EEESA_NS7_ILi64EEEEEENS_10bfloat16_tEfNS_4arch4Sm90ELb0ELb1ELb0ELb0ELb0ELb1ELb0ELb0ELi2ELi1ELi2ELi2ELb0EEENS1_24CollectiveEpilogueBwdGQAISC_fSF_Li256ELb0ELb0EEENS1_19SingleTileSchedulerILb0ELb0ELb0ELi128EEEEEEEEEvNT_6ParamsE)
        /*06ec*/ 	.word	0x00000040


	//----- nvinfo : EIATTR_MIN_STACK_SIZE
	.align		4
.L_314:
        /*06f0*/ 	.byte	0x04, 0x12
        /*06f2*/ 	.short	(.L_316 - .L_315)
	.align		4
.L_315:
        /*06f4*/ 	.word	index@(_ZN7cutlass13device_kernelIN5flash11enable_sm90INS1_16FlashAttnBwdSm90INS1_25CollectiveMainloopBwdSm90ILi2ELi2ELi2EN4cute5tupleIJNS5_1CILi1EEES8_S8_EEENS6_IJNS7_ILi128EEESA_NS7_ILi64EEEEEENS_10bfloat16_tEfNS_4arch4Sm90ELb0ELb1ELb0ELb0ELb1ELb1ELb0ELb0ELi2ELi1ELi2ELi2ELb0EEENS1_24CollectiveEpilogueBwdGQAISC_fSF_Li256ELb0ELb1EEENS1_19SingleTileSchedulerILb0ELb0ELb0ELi128EEEEEEEEEvNT_6ParamsE)
        /*06f8*/ 	.word	0x00000040


	//----- nvinfo : EIATTR_MIN_STACK_SIZE
	.align		4
.L_316:
        /*06fc*/ 	.byte	0x04, 0x12
        /*06fe*/ 	.short	(.L_318 - .L_317)
	.align		4
.L_317:
        /*0700*/ 	.word	index@(_ZN7cutlass13device_kernelIN5flash11enable_sm90INS1_16FlashAttnBwdSm90INS1_25CollectiveMainloopBwdSm90ILi2ELi2ELi2EN4cute5tupleIJNS5_1CILi1EEES8_S8_EEENS6_IJNS7_ILi128EEESA_NS7_ILi64EEEEEENS_10bfloat16_tEfNS_4arch4Sm90ELb0ELb1ELb0ELb1ELb0ELb1ELb0ELb0ELi2ELi1ELi2ELi2ELb0EEENS1_21CollectiveEpilogueBwdISC_SD_SF_Li256ELb1ELb0ELi1EEENS1_19SingleTileSchedulerILb1ELb0ELb0ELi128EEEEEEEEEvNT_6ParamsE)
        /*0704*/ 	.word	0x00000050


	//----- nvinfo : EIATTR_MIN_STACK_SIZE
	.align		4
.L_318:
        /*0708*/ 	.byte	0x04, 0x12
        /*070a*/ 	.short	(.L_320 - .L_319)
	.align		4
.L_319:
        /*070c*/ 	.word	index@(_ZN7cutlass13device_kernelIN5flash11enable_sm90INS1_16FlashAttnBwdSm90INS1_25CollectiveMainloopBwdSm90ILi2ELi2ELi2EN4cute5tupleIJNS5_1CILi1EEES8_S8_EEENS6_IJNS7_ILi128EEESA_NS7_ILi64EEEEEENS_10bfloat16_tEfNS_4arch4Sm90ELb0ELb1ELb0ELb1ELb1ELb1ELb0ELb0ELi2ELi1ELi2ELi2ELb0EEENS1_21CollectiveEpilogueBwdISC_SD_SF_Li256ELb1ELb0ELi1EEENS1_19SingleTileSchedulerILb1ELb0ELb0ELi128EEEEEEEEEvNT_6ParamsE)
        /*0710*/ 	.word	0x00000050


	//----- nvinfo : EIATTR_MIN_STACK_SIZE
	.align		4
.L_320:
        /*0714*/ 	.byte	0x04, 0x12
        /*0716*/ 	.short	(.L_322 - .L_321)
	.align		4
.L_321:
        /*0718*/ 	.word	index@(_ZN7cutlass13device_kernelIN5flash11enable_sm90INS1_16FlashAttnBwdSm90INS1_25CollectiveMainloopBwdSm90ILi2ELi2ELi2EN4cute5tupleIJNS5_1CILi1EEES8_S8_EEENS6_IJNS7_ILi128EEESA_NS7_ILi64EEEEEENS_10bfloat16_tEfNS_4arch4Sm90ELb0ELb1ELb0ELb1ELb0ELb1ELb0ELb0ELi2ELi1ELi2ELi2ELb0EEENS1_24CollectiveEpilogueBwdGQAISC_fSF_Li256ELb1ELb0EEENS1_19SingleTileSchedulerILb1ELb0ELb0ELi128EEEEEEEEEvNT_6ParamsE)
        /*071c*/ 	.word	0x00000050


	//----- nvinfo : EIATTR_MIN_STACK_SIZE
	.align		4
.L_322:
        /*0720*/ 	.byte	0x04, 0x12
        /*0722*/ 	.short	(.L_324 - .L_323)
	.align		4
.L_323:
        /*0724*/ 	.word	index@(_ZN7cutlass13device_kernelIN5flash11enable_sm90INS1_16FlashAttnBwdSm90INS1_25CollectiveMainloopBwdSm90ILi2ELi2ELi2EN4cute5tupleIJNS5_1CILi1EEES8_S8_EEENS6_IJNS7_ILi128EEESA_NS7_ILi64EEEEEENS_10bfloat16_tEfNS_4arch4Sm90ELb0ELb1ELb0ELb1ELb1ELb1ELb0ELb0ELi2ELi1ELi2ELi2ELb0EEENS1_24CollectiveEpilogueBwdGQAISC_fSF_Li256ELb1ELb1EEENS1_19SingleTileSchedulerILb1ELb0ELb0ELi128EEEEEEEEEvNT_6ParamsE)
        /*0728*/ 	.word	0x00000050


	//----- nvinfo : EIATTR_MIN_STACK_SIZE
	.align		4
.L_324:
        /*072c*/ 	.byte	0x04, 0x12
        /*072e*/ 	.short	(.L_326 - .L_325)
	.align		4
.L_325:
        /*0730*/ 	.word	index@(_ZN7cutlass13device_kernelIN5flash11enable_sm90INS1_16FlashAttnBwdSm90INS1_25CollectiveMainloopBwdSm90ILi2ELi2ELi2EN4cute5tupleIJNS5_1CILi1EEES8_S8_EEENS6_IJNS7_ILi128EEESA_NS7_ILi64EEEEEENS_10bfloat16_tEfNS_4arch4Sm90ELb1ELb0ELb0ELb0ELb0ELb1ELb0ELb0ELi2ELi1ELi2ELi2ELb0EEENS1_21CollectiveEpilogueBwdISC_SD_SF_Li256ELb0ELb0ELi1EEENS1_25SingleTileBwdLPTSchedulerILb0ELi128ELb0EEEEEEEEEvNT_6ParamsE)
        /*0734*/ 	.word	0x00000048


	//----- nvinfo : EIATTR_MIN_STACK_SIZE
	.align		4
.L_326:
        /*0738*/ 	.byte	0x04, 0x12
        /*073a*/ 	.short	(.L_328 - .L_327)
	.align		4
.L_327:
        /*073c*/ 	.word	index@(_ZN7cutlass13device_kernelIN5flash11enable_sm90INS1_16FlashAttnBwdSm90INS1_25CollectiveMainloopBwdSm90ILi2ELi2ELi2EN4cute5tupleIJNS5_1CILi1EEES8_S8_EEENS6_IJNS7_ILi128EEESA_NS7_ILi64EEEEEENS_10bfloat16_tEfNS_4arch4Sm90ELb1ELb0ELb0ELb0ELb1ELb1ELb0ELb0ELi2ELi1ELi2ELi2ELb0EEENS1_21CollectiveEpilogueBwdISC_SD_SF_Li256ELb0ELb0ELi1EEENS1_25SingleTileBwdLPTSchedulerILb0ELi128ELb1EEEEEEEEEvNT_6ParamsE)
        /*0740*/ 	.word	0x00000048


	//----- nvinfo : EIATTR_MIN_STACK_SIZE
	.align		4
.L_328:
        /*0744*/ 	.byte	0x04, 0x12
        /*0746*/ 	.short	(.L_330 - .L_329)
	.align		4
.L_329:
        /*0748*/ 	.word	index@(_ZN7cutlass13device_kernelIN5flash11enable_sm90INS1_16FlashAttnBwdSm90INS1_25CollectiveMainloopBwdSm90ILi2ELi2ELi2EN4cute5tupleIJNS5_1CILi1EEES8_S8_EEENS6_IJNS7_ILi128EEESA_NS7_ILi64EEEEEENS_10bfloat16_tEfNS_4arch4Sm90ELb1ELb0ELb0ELb0ELb0ELb1ELb0ELb0ELi2ELi1ELi2ELi2ELb0EEENS1_24CollectiveEpilogueBwdGQAISC_fSF_Li256ELb0ELb0EEENS1_25SingleTileBwdLPTSchedulerILb0ELi128ELb0EEEEEEEEEvNT_6ParamsE)
        /*074c*/ 	.word	0x00000040


	//----- nvinfo : EIATTR_MIN_STACK_SIZE
	.align		4
.L_330:
        /*0750*/ 	.byte	0x04, 0x12
        /*0752*/ 	.short	(.L_332 - .L_331)
	.align		4
.L_331:
        /*0754*/ 	.word	index@(_ZN7cutlass13device_kernelIN5flash11enable_sm90INS1_16FlashAttnBwdSm90INS1_25CollectiveMainloopBwdSm90ILi2ELi2ELi2EN4cute5tupleIJNS5_1CILi1EEES8_S8_EEENS6_IJNS7_ILi128EEESA_NS7_ILi64EEEEEENS_10bfloat16_tEfNS_4arch4Sm90ELb1ELb0ELb0ELb0ELb1ELb1ELb0ELb0ELi2ELi1ELi2ELi2ELb0EEENS1_24CollectiveEpilogueBwdGQAISC_fSF_Li256ELb0ELb1EEENS1_25SingleTileBwdLPTSchedulerILb0ELi128ELb1EEEEEEEEEvNT_6ParamsE)
        /*0758*/ 	.word	0x00000048


	//----- nvinfo : EIATTR_MIN_STACK_SIZE
	.align		4
.L_332:
        /*075c*/ 	.byte	0x04, 0x12
        /*075e*/ 	.short	(.L_334 - .L_333)
	.align		4
.L_333:
        /*0760*/ 	.word	index@(_ZN7cutlass13device_kernelIN5flash22FlashAttnBwdPreprocessIN4cute5tupleIJNS3_1CILi128EEENS5_ILi64EEEEEENS_10bfloat16_tEfNS_4arch4Sm90ELb1ELb0EEEEEvNT_6ParamsE)
        /*0764*/ 	.word	0x00000000


	//----- nvinfo : EIATTR_MIN_STACK_SIZE
	.align		4
.L_334:
        /*0768*/ 	.byte	0x04, 0x12
        /*076a*/ 	.short	(.L_336 - .L_335)
	.align		4
.L_335:
        /*076c*/ 	.word	index@(_ZN7cutlass13device_kernelIN5flash11enable_sm90INS1_16FlashAttnBwdSm90INS1_25CollectiveMainloopBwdSm90ILi2ELi2ELi2EN4cute5tupleIJNS5_1CILi1EEES8_S8_EEENS6_IJNS7_ILi128EEESA_NS7_ILi64EEEEEENS_10bfloat16_tEfNS_4arch4Sm90ELb1ELb0ELb0ELb1ELb0ELb1ELb0ELb0ELi2ELi1ELi2ELi2ELb0EEENS1_21CollectiveEpilogueBwdISC_SD_SF_Li256ELb1ELb0ELi1EEENS1_25SingleTileBwdLPTSchedulerILb1ELi128ELb0EEEEEEEEEvNT_6ParamsE)
        /*0770*/ 	.word	0x00000040


	//----- nvinfo : EIATTR_MIN_STACK_SIZE
	.align		4
.L_336:
        /*0774*/ 	.byte	0x04, 0x12
        /*0776*/ 	.short	(.L_338 - .L_337)
	.align		4
.L_337:
        /*0778*/ 	.word	index@(_ZN7cutlass13device_kernelIN5flash11enable_sm90INS1_16FlashAttnBwdSm90INS1_25CollectiveMainloopBwdSm90ILi2ELi2ELi2EN4cute5tupleIJNS5_1CILi1EEES8_S8_EEENS6_IJNS7_ILi128EEESA_NS7_ILi64EEEEEENS_10bfloat16_tEfNS_4arch4Sm90ELb1ELb0ELb0ELb1ELb1ELb1ELb0ELb0ELi2ELi1ELi2ELi2ELb0EEENS1_21CollectiveEpilogueBwdISC_SD_SF_Li256ELb1ELb0ELi1EEENS1_25SingleTileBwdLPTSchedulerILb1ELi128ELb1EEEEEEEEEvNT_6ParamsE)
        /*077c*/ 	.word	0x00000040


	//----- nvinfo : EIATTR_MIN_STACK_SIZE
	.align		4
.L_338:
        /*0780*/ 	.byte	0x04, 0x12
        /*0782*/ 	.short	(.L_340 - .L_339)
	.align		4
.L_339:
        /*0784*/ 	.word	index@(_ZN7cutlass13device_kernelIN5flash11enable_sm90INS1_16FlashAttnBwdSm90INS1_25CollectiveMainloopBwdSm90ILi2ELi2ELi2EN4cute5tupleIJNS5_1CILi1EEES8_S8_EEENS6_IJNS7_ILi128EEESA_NS7_ILi64EEEEEENS_10bfloat16_tEfNS_4arch4Sm90ELb1ELb0ELb0ELb1ELb0ELb1ELb0ELb0ELi2ELi1ELi2ELi2ELb0EEENS1_24CollectiveEpilogueBwdGQAISC_fSF_Li256ELb1ELb0EEENS1_25SingleTileBwdLPTSchedulerILb1ELi128ELb0EEEEEEEEEvNT_6ParamsE)
        /*0788*/ 	.word	0x00000040


	//----- nvinfo : EIATTR_MIN_STACK_SIZE
	.align		4
.L_340:
        /*078c*/ 	.byte	0x04, 0x12
        /*078e*/ 	.short	(.L_342 - .L_341)
	.align		4
.L_341:
        /*0790*/ 	.word	index@(_ZN7cutlass13device_kernelIN5flash32FlashAttnBwdPostprocessConvertdQIN4cute5tupleIJNS3_1CILi128EEENS5_ILi64EEEEEENS_10bfloat16_tEfNS_4arch4Sm90ELi256ENS3_8TiledMMAINS3_8MMA_AtomIJNS3_4SM904GMMA27MMA_64x64x16_F32BF16BF16_RSILNSF_5MajorE0ELSH_1ELNSF_7ScaleInE1ELSI_1EEEEEENS3_6LayoutINS4_IJNS5_ILi2EEENS5_ILi1EEESN_EEENS4_IJSN_NS5_ILi0EEESP_EEEEENS4_IJNS3_10UnderscoreESS_SS_EEEEELb0EEEEEvNT_6ParamsE)
        /*0794*/ 	.word	0x00000000


	//----- nvinfo : EIATTR_MIN_STACK_SIZE
	.align		4
.L_342:
        /*0798*/ 	.byte	0x04, 0x12
        /*079a*/ 	.short	(.L_344 - .L_343)
	.align		4
.L_343:
        /*079c*/ 	.word	index@(_ZN7cutlass13device_kernelIN5flash32FlashAttnBwdPostprocessConvertdQIN4cute5tupleIJNS3_1CILi128EEENS5_ILi64EEEEEENS_10bfloat16_tEfNS_4arch4Sm90ELi256ENS3_8TiledMMAINS3_8MMA_AtomIJNS3_4SM904GMMA27MMA_64x64x16_F32BF16BF16_SSILNSF_5MajorE0ELSH_1ELNSF_7ScaleInE1ELSI_1EEEEEENS3_6LayoutINS4_IJNS5_ILi2EEENS5_ILi1EEESN_EEENS4_IJSN_NS5_ILi0EEESP_EEEEENS4_IJNS3_10UnderscoreESS_SS_EEEEELb0EEEEEvNT_6ParamsE)
        /*07a0*/ 	.word	0x00000000


	//----- nvinfo : EIATTR_MIN_STACK_SIZE
	.align		4
.L_344:
        /*07a4*/ 	.byte	0x04, 0x12
        /*07a6*/ 	.short	(.L_346 - .L_345)
	.align		4
.L_345:
        /*07a8*/ 	.word	index@(_ZN7cutlass13device_kernelIN5flash11enable_sm90INS1_16FlashAttnBwdSm90INS1_25CollectiveMainloopBwdSm90ILi2ELi2ELi2EN4cute5tupleIJNS5_1CILi1EEES8_S8_EEENS6_IJNS7_ILi128EEESA_NS7_ILi64EEEEEENS_10bfloat16_tEfNS_4arch4Sm90ELb1ELb0ELb0ELb1ELb1ELb1ELb0ELb0ELi2ELi1ELi2ELi2ELb0EEENS1_24CollectiveEpilogueBwdGQAISC_fSF_Li256ELb1ELb1EEENS1_25SingleTileBwdLPTSchedulerILb1ELi128ELb1EEEEEEEEEvNT_6ParamsE)
        /*07ac*/ 	.word	0x00000040


	//----- nvinfo : EIATTR_MIN_STACK_SIZE
	.align		4
.L_346:
        /*07b0*/ 	.byte	0x04, 0x12
        /*07b2*/ 	.short	(.L_348 - .L_347)
	.align		4
.L_347:
        /*07b4*/ 	.word	index@(_ZN7cutlass13device_kernelIN5flash22FlashAttnBwdPreprocessIN4cute5tupleIJNS3_1CILi128EEENS5_ILi64EEEEEENS_10bfloat16_tEfNS_4arch4Sm90ELb1ELb1EEEEEvNT_6ParamsE)
        /*07b8*/ 	.word	0x00000000
.L_348:


//--------------------- .nv.compat                --------------------------
	.section	.nv.compat,"",@"SHT_CUDA_COMPAT_INFO"
	.align	4
        /*0000*/ 	.byte	0x02, 0x09, 0x01, 0x00, 0x02, 0x02, 0x04, 0x00, 0x02, 0x05, 0x05, 0x00, 0x03, 0x07, 0x01, 0x01
        /*0010*/ 	.byte	0x02, 0x03, 0x01, 0x00, 0x02, 0x06, 0x01, 0x00, 0x04, 0x0b, 0x08, 0x00, 0x00, 0x00, 0x00, 0x00
        /*0020*/ 	.byte	0x00, 0x00, 0x00, 0x00


//--------------------- .nv.info._ZN7cutlass13device_kernelIN5flash11enable_sm90INS1_16FlashAttnBwdSm90INS1_25CollectiveMainloopBwdSm90ILi2ELi2ELi2EN4cute5tupleIJNS5_1CILi1EEES8_S8_EEENS6_IJNS7_ILi128EEESA_NS7_ILi64EEEEEENS_10bfloat16_tEfNS_4arch4Sm90ELb0ELb0ELb1ELb0ELb0ELb1ELb0ELb0ELi2ELi1ELi2ELi2ELb0EEENS1_21CollectiveEpilogueBwdISC_SD_SF_Li256ELb0ELb0ELi1EEENS1_19SingleTileSchedulerILb0ELb0ELb0ELi128EEEEEEEEEvNT_6ParamsE --------------------------
	.section	.nv.info._ZN7cutlass13device_kernelIN5flash11enable_sm90INS1_16FlashAttnBwdSm90INS1_25CollectiveMainloopBwdSm90ILi2ELi2ELi2EN4cute5tupleIJNS5_1CILi1EEES8_S8_EEENS6_IJNS7_ILi128EEESA_NS7_ILi64EEEEEENS_10bfloat16_tEfNS_4arch4Sm90ELb0ELb0ELb1ELb0ELb0ELb1ELb0ELb0ELi2ELi1ELi2ELi2ELb0EEENS1_21CollectiveEpilogueBwdISC_SD_SF_Li256ELb0ELb0ELi1EEENS1_19SingleTileSchedulerILb0ELb0ELb0ELi128EEEEEEEEEvNT_6ParamsE,"",@"SHT_CUDA_INFO"
	.sectionflags	@""
	.align	4


	//----- nvinfo : EIATTR_CUDA_API_VERSION
	.align		4
        /*0000*/ 	.byte	0x04, 0x37
        /*0002*/ 	.short	(.L_350 - .L_349)
.L_349:
        /*0004*/ 	.word	0x00000082


	//----- nvinfo : EIATTR_KPARAM_INFO
	.align		4
.L_350:
        /*0008*/ 	.byte	0x04, 0x17
        /*000a*/ 	.short	(.L_352 - .L_351)
.L_351:
        /*000c*/ 	.word	0x00000000
        /*0010*/ 	.short	0x0000
        /*0012*/ 	.short	0x0070
        /*0014*/ 	.byte	0x00, 0xf0, 0x01, 0x24


	//----- nvinfo : EIATTR_SPARSE_MMA_MASK
	.align		4
.L_352:
        /*0018*/ 	.byte	0x03, 0x50
        /*001a*/ 	.short	0x0000


	//----- nvinfo : EIATTR_MAXREG_COUNT
	.align		4
        /*001c*/ 	.byte	0x03, 0x1b
        /*001e*/ 	.short	0x00a8


	//----- nvinfo : EIATTR_NUM_BARRIERS
	.align		4
        /*0020*/ 	.byte	0x02, 0x4c
        /*0022*/ 	.byte	0x10
	.zero		1


	//----- nvinfo : EIATTR_EXTERNS
	.align		4
        /*0024*/ 	.byte	0x04, 0x0f
        /*0026*/ 	.short	(.L_354 - .L_353)


	//   ....[0]....
	.align		4
.L_353:
        /*0028*/ 	.word	index@(__assertfail)


	//----- nvinfo : EIATTR_ANNOTATIONS
	.align		4
.L_354:
        /*002c*/ 	.byte	0x04, 0x55
        /*002e*/ 	.short	(.L_356 - .L_355)


	//   ....[0]....
.L_355:
        /*0030*/ 	.word	0x00000001
        /*0034*/ 	.byte	0x80, 0x10, 0x00, 0x00, 0x01, 0x00, 0x00, 0x00, 0x20, 0x14, 0x00, 0x00, 0x01, 0x00, 0x00, 0x00
        /* <DEDUP_REMOVED lines=44> */
        /*0304*/ 	.byte	0x80, 0x48, 0x00, 0x00, 0x01, 0x00, 0x00, 0x00, 0xb0, 0x5a, 0x00, 0x00


	//----- nvinfo : EIATTR_MERCURY_ISA_VERSION
	.align		4
.L_356:
        /*0310*/ 	.byte	0x03, 0x5f
        /*0312*/ 	.short	0x0101


	//----- nvinfo : EIATTR_INT_WARP_WIDE_INSTR_OFFSETS
	.align		4
        /*0314*/ 	.byte	0x04, 0x31
        /*0316*/ 	.short	(.L_358 - .L_357)


	//   ....[0]....
.L_357:
        /*0318*/ 	.word	0x000001e0


	//   ....[1]....
        /*031c*/ 	.word	0x000002a0


	//----- nvinfo : EIATTR_COOP_GROUP_MASK_REGIDS
	.align		4
.L_358:
        /*0320*/ 	.byte	0x04, 0x29
        /*0322*/ 	.short	(.L_360 - .L_359)


	//   ....[0]....
.L_359:
        /*0324*/ 	.word	0xffffffff


	//   ....[1]....
        /*0328*/ 	.word	0xffffffff


	//   ....[2]....
        /*032c*/ 	.word	0xffffffff


	//   ....[3]....
        /*0330*/ 	.word	0xffffffff


	//   ....[4]....
        /*0334*/ 	.word	0xffffffff


	//   ....[5]....
        /*0338*/ 	.word	0xffffffff


	//   ....[6]....
        /*033c*/ 	.word	0xffffffff


	//   ....[7]....
        /*0340*/ 	.word	0xffffffff


	//   ....[8]....
        /*0344*/ 	.word	0xffffffff


	//   ....[9]....
        /*0348*/ 	.word	0xffffffff


	//   ....[10]....
        /*034c*/ 	.word	0xffffffff


	//   ....[11]....
        /*0350*/ 	.word	0xffffffff


	//   ....[12]....
        /*0354*/ 	.word	0xffffffff


	//   ....[13]....
        /*0358*/ 	.word	0xffffffff


	//   ....[14]....
        /*035c*/ 	.word	0xffffffff


	//   ....[15]....
        /*0360*/ 	.word	0xffffffff


	//   ....[16]....
        /*0364*/ 	.word	0xffffffff


	//   ....[17]....
        /*0368*/ 	.word	0xffffffff


	//   ....[18]....
        /*036c*/ 	.word	0xffffffff


	//   ....[19]....
        /*0370*/ 	.word	0xffffffff


	//   ....[20]....
        /*0374*/ 	.word	0xffffffff


	//   ....[21]....
        /*0378*/ 	.word	0xffffffff


	//   ....[22]....
        /*037c*/ 	.word	0xffffffff


	//   ....[23]....
        /*0380*/ 	.word	0xffffffff


	//   ....[24]....
        /*0384*/ 	.word	0xffffffff


	//   ....[25]....
        /*0388*/ 	.word	0xffffffff


	//   ....[26]....
        /*038c*/ 	.word	0xffffffff


	//   ....[27]....
        /*0390*/ 	.word	0xffffffff


	//   ....[28]....
        /*0394*/ 	.word	0xffffffff


	//   ....[29]....
        /*0398*/ 	.word	0xffffffff


	//   ....[30]....
        /*039c*/ 	.word	0xffffffff


	//   ....[31]....
        /*03a0*/ 	.word	0xffffffff


	//   ....[32]....
        /*03a4*/ 	.word	0xffffffff


	//   ....[33]....
        /*03a8*/ 	.word	0xffffffff


	//   ....[34]....
        /*03ac*/ 	.word	0xffffffff


	//   ....[35]....
        /*03b0*/ 	.word	0xffffffff


	//   ....[36]....
        /*03b4*/ 	.word	0xffffffff


	//   ....[37]....
        /*03b8*/ 	.word	0xffffffff


	//   ....[38]....
        /*03bc*/ 	.word	0xffffffff


	//   ....[39]....
        /*03c0*/ 	.word	0xffffffff


	//   ....[40]....
        /*03c4*/ 	.word	0xffffffff


	//   ....[41]....
        /*03c8*/ 	.word	0xffffffff


	//   ....[42]....
        /*03cc*/ 	.word	0xffffffff


	//   ....[43]....
        /*03d0*/ 	.word	0xffffffff


	//   ....[44]....
        /*03d4*/ 	.word	0xffffffff


	//   ....[45]....
        /*03d8*/ 	.word	0xffffffff


	//   ....[46]....
        /*03dc*/ 	.word	0xffffffff


	//   ....[47]....
        /*03e0*/ 	.word	0xffffffff


	//   ....[48]....
        /*03e4*/ 	.word	0xffffffff


	//   ....[49]....
        /*03e8*/ 	.word	0xffffffff


	//   ....[50]....
        /*03ec*/ 	.word	0xffffffff


	//   ....[51]....
        /*03f0*/ 	.word	0xffffffff


	//   ....[52]....
        /*03f4*/ 	.word	0xffffffff


	//   ....[53]....
        /*03f8*/ 	.word	0xffffffff


	//   ....[54]....
        /*03fc*/ 	.word	0xffffffff


	//   ....[55]....
        /*0400*/ 	.word	0xffffffff


	//   ....[56]....
        /*0404*/ 	.word	0xffffffff


	//   ....[57]....
        /*0408*/ 	.word	0xffffffff


	//   ....[58]....
        /*040c*/ 	.word	0xffffffff


	//   ....[59]....
        /*0410*/ 	.word	0xffffffff


	//   ....[60]....
        /*0414*/ 	.word	0xffffffff


	//   ....[61]....
        /*0418*/ 	.word	0xffffffff


	//   ....[62]....
        /*041c*/ 	.word	0xffffffff


	//   ....[63]....
        /*0420*/ 	.word	0xffffffff


	//   ....[64]....
        /*0424*/ 	.word	0xffffffff


	//   ....[65]....
        /*0428*/ 	.word	0xffffffff


	//   ....[66]....
        /*042c*/ 	.word	0xffffffff


	//   ....[67]....
        /*0430*/ 	.word	0xffffffff


	//   ....[68]....
        /*0434*/ 	.word	0xffffffff


	//   ....[69]....
        /*0438*/ 	.word	0xffffffff


	//   ....[70]....
        /*043c*/ 	.word	0xffffffff


	//   ....[71]....
        /*0440*/ 	.word	0xffffffff


	//   ....[72]....
        /*0444*/ 	.word	0x0500000f


	//----- nvinfo : EIATTR_COOP_GROUP_INSTR_OFFSETS
	.align		4
.L_360:
        /*0448*/ 	.byte	0x04, 0x28
        /*044a*/ 	.short	(.L_362 - .L_361)


	//   ....[0]....
.L_361:
        /*044c*/ 	.word	0x00000060


	//   ....[1]....
        /*0450*/ 	.word	0x000001f0


	//   ....[2]....
        /*0454*/ 	.word	0x00000280


	//   ....[3]....
        /*0458*/ 	.word	0x00000400


	//   ....[4]....
        /*045c*/ 	.word	0x00000640


	//   ....[5]....
        /*0460*/ 	.word	0x00000b90


	//   ....[6]....
        /*0464*/ 	.word	0x00001e40


	//   ....[7]....
        /*0468*/ 	.word	0x00002040


	//   ....[8]....
        /*046c*/ 	.word	0x000021c0


	//   ....[9]....
        /*0470*/ 	.word	0x00002400


	//   ....[10]....
        /*0474*/ 	.word	0x000024d0


	//   ....[11]....
        /*0478*/ 	.word	0x00002520


	//   ....[12]....
        /*047c*/ 	.word	0x00002540


	//   ....[13]....
        /*0480*/ 	.word	0x00002570


	//   ....[14]....
        /*0484*/ 	.word	0x000025a0


	//   ....[15]....
        /*0488*/ 	.word	0x000025b0


	//   ....[16]....
        /*048c*/ 	.word	0x00002620


	//   ....[17]....
        /*0490*/ 	.word	0x00002630


	//   ....[18]....
        /*0494*/ 	.word	0x00002650


	//   ....[19]....
        /*0498*/ 	.word	0x00002720


	//   ....[20]....
        /*049c*/ 	.word	0x00002750


	//   ....[21]....
        /*04a0*/ 	.word	0x000027b0


	//   ....[22]....
        /*04a4*/ 	.word	0x000028a0


	//   ....[23]....
        /*04a8*/ 	.word	0x000028e0


	//   ....[24]....
        /*04ac*/ 	.word	0x00002a40


	//   ....[25]....
        /*04b0*/ 	.word	0x00002ab0


	//   ....[26]....
        /*04b4*/ 	.word	0x00002ad0


	//   ....[27]....
        /*04b8*/ 	.word	0x00002c00


	//   ....[28]....
        /*04bc*/ 	.word	0x00002e10


	//   ....[29]....
        /*04c0*/ 	.word	0x00002e60


	//   ....[30]....
        /*04c4*/ 	.word	0x00002e80


	//   ....[31]....
        /*04c8*/ 	.word	0x00002fe0


	//   ....[32]....
        /*04cc*/ 	.word	0x00003000


	//   ....[33]....
        /*04d0*/ 	.word	0x000030c0


	//   ....[34]....
        /*04d4*/ 	.word	0x000030e0


	//   ....[35]....
        /*04d8*/ 	.word	0x000030f0


	//   ....[36]....
        /*04dc*/ 	.word	0x00003110


	//   ....[37]....
        /*04e0*/ 	.word	0x00003120


	//   ....[38]....
        /*04e4*/ 	.word	0x00003140


	//   ....[39]....
        /*04e8*/ 	.word	0x000031f0


	//   ....[40]....
        /*04ec*/ 	.word	0x00003230


	//   ....[41]....
        /*04f0*/ 	.word	0x000032b0


	//   ....[42]....
        /*04f4*/ 	.word	0x00003310


	//   ....[43]....
        /*04f8*/ 	.word	0x000033c0


	//   ....[44]....
        /*04fc*/ 	.word	0x00003460


	//   ....[45]....
        /*0500*/ 	.word	0x000034a0


	//   ....[46]....
        /*0504*/ 	.word	0x000034e0


	//   ....[47]....
        /*0508*/ 	.word	0x000036b0


	//   ....[48]....
        /*050c*/ 	.word	0x00003790


	//   ....[49]....
        /*0510*/ 	.word	0x00003830


	//   ....[50]....
        /*0514*/ 	.word	0x00003870


	//   ....[51]....
        /*0518*/ 	.word	0x000038a0


	//   ....[52]....
        /*051c*/ 	.word	0x000038e0


	//   ....[53]....
        /*0520*/ 	.word	0x00003910


	//   ....[54]....
        /*0524*/ 	.word	0x00003a90


	//   ....[55]....
        /*0528*/ 	.word	0x00003af0


	//   ....[56]....
        /*052c*/ 	.word	0x00003b40


	//   ....[57]....
        /*0530*/ 	.word	0x00003c60


	//   ....[58]....
        /*0534*/ 	.word	0x00003d60


	//   ....[59]....
        /*0538*/ 	.word	0x00003da0


	//   ....[60]....
        /*053c*/ 	.word	0x00003db0


	//   ....[61]....
        /*0540*/ 	.word	0x00003e10


	//   ....[62]....
        /*0544*/ 	.word	0x000040f0


	//   ....[63]....
        /*0548*/ 	.word	0x00004100


	//   ....[64]....
        /*054c*/ 	.word	0x00004120


	//   ....[65]....
        /*0550*/ 	.word	0x00004150


	//   ....[66]....
        /*0554*/ 	.word	0x00004180


	//   ....[67]....
        /*0558*/ 	.word	0x000041b0


	//   ....[68]....
        /*055c*/ 	.word	0x00004220


	//   ....[69]....
        /*0560*/ 	.word	0x00004250


	//   ....[70]....
        /*0564*/ 	.word	0x00006500


	//   ....[71]....
        /*0568*/ 	.word	0x00006950


	//   ....[72]....
        /*056c*/ 	.word	0x00008da0


	//----- nvinfo : EIATTR_REG_RECONFIG
	.align		4
.L_362:
        /*0570*/ 	.byte	0x01, 0x54
	.zero		2


	//----- nvinfo : EIATTR_SYSCALL_OFFSETS
	.align		4
        /*0574*/ 	.byte	0x04, 0x46
        /*0576*/ 	.short	(.L_364 - .L_363)


	//   ....[0]....
.L_363:
        /*0578*/ 	.word	0x000007f0


	//   ....[1]....
        /*057c*/ 	.word	0x000008e0


	//   ....[2]....
        /*0580*/ 	.word	0x00000a40


	//   ....[3]....
        /*0584*/ 	.word	0x00000b30


	//   ....[4]....
        /*0588*/ 	.word	0x00005e90


	//   ....[5]....
        /*058c*/ 	.word	0x00005fc0


	//   ....[6]....
        /*0590*/ 	.word	0x000060e0


	//   ....[7]....
        /*0594*/ 	.word	0x00006200


	//----- nvinfo : EIATTR_MBARRIER_INSTR_OFFSETS
	.align		4
.L_364:
        /*0598*/ 	.byte	0x04, 0x39
        /*059a*/ 	.short	(.L_366 - .L_365)


	//   ....[0]....
.L_365:
        /*059c*/ 	.word	0x000002c0
        /*05a0*/ 	.word	0x000000ff
        /*05a4*/ 	.word	0x00030c00
        /*05a8*/ 	.short	0x0100
        /*05aa*/ 	.byte	0x06
	.zero		1


	//   ....[1]....
        /*05ac*/ 	.word	0x000003b0
        /*05b0*/ 	.word	0x000000ff
        /*05b4*/ 	.word	0x00030c10
        /*05b8*/ 	.short	0x0100
        /*05ba*/ 	.byte	0x08
	.zero		1


	//   ....[2]....
        /*05bc*/ 	.word	0x000003c0
        /*05c0*/ 	.word	0x000000ff
        /*05c4*/ 	.word	0x00030c20
        /*05c8*/ 	.short	0x0100
        /*05ca*/ 	.byte	0x08
	.zero		1


	//   ....[3]....
        /*05cc*/ 	.word	0x000003d0
        /*05d0*/ 	.word	0x000000ff
        /*05d4*/ 	.word	0x00030c18
        /*05d8*/ 	.short	0x0100
        /*05da*/ 	.byte	0x08
	.zero		1


	//   ....[4]....
        /*05dc*/ 	.word	0x000003e0
        /*05e0*/ 	.word	0x000000ff
        /*05e4*/ 	.word	0x00030c28
        /*05e8*/ 	.short	0x0100
        /*05ea*/ 	.byte	0x08
	.zero		1


	//   ....[5]....
        /*05ec*/ 	.word	0x00000510
        /*05f0*/ 	.word	0x000000ff
        /*05f4*/ 	.word	0x00030c30
        /*05f8*/ 	.short	0x0100
        /*05fa*/ 	.byte	0x08
	.zero		1


	//   ....[6]....
        /*05fc*/ 	.word	0x00000520
        /*0600*/ 	.word	0x000000ff
        /*0604*/ 	.word	0x00030c40
        /*0608*/ 	.short	0x0100
        /*060a*/ 	.byte	0x08
	.zero		1


	//   ....[7]....
        /*060c*/ 	.word	0x00000530
        /*0610*/ 	.word	0x000000ff
        /*0614*/ 	.word	0x00030c38
        /*0618*/ 	.short	0x0100
        /*061a*/ 	.byte	0x08
	.zero		1


	//   ....[8]....
        /*061c*/ 	.word	0x00000540
        /*0620*/ 	.word	0x000000ff
        /*0624*/ 	.word	0x00030c48
        /*0628*/ 	.short	0x0100
        /*062a*/ 	.byte	0x08
	.zero		1


	//   ....[9]....
        /*062c*/ 	.word	0x00000bc0
        /*0630*/ 	.word	0x00000002
        /*0634*/ 	.word	0x00030c00
        /*0638*/ 	.short	0x010a
        /*063a*/ 	.byte	0x3f
	.zero		1


	//   ....[10]....
        /*063c*/ 	.word	0x00000c50
        /*0640*/ 	.word	0x00000002
        /*0644*/ 	.word	0x00030c00
        /*0648*/ 	.short	0x010a
        /*064a*/ 	.byte	0x3f
	.zero		1


	//   ....[11]....
        /*064c*/ 	.word	0x00001520
        /*0650*/ 	.word	0x00000003
        /*0654*/ 	.word	0x00030c10
        /*0658*/ 	.short	0x010a
        /*065a*/ 	.byte	0x3f
	.zero		1


	//   ....[12]....
        /*065c*/ 	.word	0x00001590
        /*0660*/ 	.word	0x00000003
        /*0664*/ 	.word	0x00030c10
        /*0668*/ 	.short	0x010a
        /*066a*/ 	.byte	0x3f
	.zero		1


	//   ....[13]....
        /*066c*/ 	.word	0x000019b0
        /*0670*/ 	.word	0x00000003
        /*0674*/ 	.word	0x00030c30
        /*0678*/ 	.short	0x010a
        /*067a*/ 	.byte	0x3f
	.zero		1


	//   ....[14]....
        /*067c*/ 	.word	0x000019f0
        /*0680*/ 	.word	0x00000003
        /*0684*/ 	.word	0x00030c30
        /*0688*/ 	.short	0x010a
        /*068a*/ 	.byte	0x3f
	.zero		1


	//   ....[15]....
        /*068c*/ 	.word	0x000056d0
        /*0690*/ 	.word	0x00000000
        /*0694*/ 	.word	0x00000000
        /*0698*/ 	.short	0x0101
        /*069a*/ 	.byte	0x3f
	.zero		1


	//   ....[16]....
        /*069c*/ 	.word	0x00005b10
        /*06a0*/ 	.word	0x00000003
        /*06a4*/ 	.word	0x00000000
        /*06a8*/ 	.short	0x0101
        /*06aa*/ 	.byte	0x3f
	.zero		1


	//   ....[17]....
        /*06ac*/ 	.word	0x00007790
        /*06b0*/ 	.word	0x0000000b
        /*06b4*/ 	.word	0x00030c20
        /*06b8*/ 	.short	0x010a
        /*06ba*/ 	.byte	0x3f
	.zero		1


	//   ....[18]....
        /*06bc*/ 	.word	0x00007c60
        /*06c0*/ 	.word	0x0000000b
        /*06c4*/ 	.word	0x00030c40
        /*06c8*/ 	.short	0x010a
        /*06ca*/ 	.byte	0x3f
	.zero		1


	//   ....[19]....
        /*06cc*/ 	.word	0x00007e90
        /*06d0*/ 	.word	0x0000000b
        /*06d4*/ 	.word	0x00030c28
        /*06d8*/ 	.short	0x010a
        /*06da*/ 	.byte	0x3f
	.zero		1


	//   ....[20]....
        /*06dc*/ 	.word	0x00008030
        /*06e0*/ 	.word	0x0000000b
        /*06e4*/ 	.word	0x00030c48
        /*06e8*/ 	.short	0x010a
        /*06ea*/ 	.byte	0x3f
	.zero		1


	//   ....[21]....
        /*06ec*/ 	.word	0x00008240
        /*06f0*/ 	.word	0x0000000b
        /*06f4*/ 	.word	0x00030c20
        /*06f8*/ 	.short	0x010a
        /*06fa*/ 	.byte	0x3f
	.zero		1


	//   ....[22]....
        /*06fc*/ 	.word	0x00008450
        /*0700*/ 	.word	0x0000000b
        /*0704*/ 	.word	0x00030c40
        /*0708*/ 	.short	0x010a
        /*070a*/ 	.byte	0x3f
	.zero		1


	//   ....[23]....
        /*070c*/ 	.word	0x00008650
        /*0710*/ 	.word	0x0000000b
        /*0714*/ 	.word	0x00030c28
        /*0718*/ 	.short	0x010a
        /*071a*/ 	.byte	0x3f
	.zero		1


	//   ....[24]....
        /*071c*/ 	.word	0x00008850
        /*0720*/ 	.word	0x0000000d
        /*0724*/ 	.word	0x00030c40
        /*0728*/ 	.short	0x010a
        /*072a*/ 	.byte	0x3f
	.zero		1


	//   ....[25]....
        /*072c*/ 	.word	0x00008c10
        /*0730*/ 	.word	0x00000006
        /*0734*/ 	.word	0x00000000
        /*0738*/ 	.short	0x010a
        /*073a*/ 	.byte	0x3f
	.zero		1


	//   ....[26]....
        /*073c*/ 	.word	0x00008c70
        /*0740*/ 	.word	0x00000003
        /*0744*/ 	.word	0x00000000
        /*0748*/ 	.short	0x010a
        /*074a*/ 	.byte	0x3f
	.zero		1


	//   ....[27]....
        /*074c*/ 	.word	0x00008cd0
        /*0750*/ 	.word	0x00000000
        /*0754*/ 	.word	0x00000000
        /*0758*/ 	.short	0x010a
        /*075a*/ 	.byte	0x3f
	.zero		1


	//   ....[28]....
        /*075c*/ 	.word	0x00008d00
        /*0760*/ 	.word	0x00000003
        /*0764*/ 	.word	0x00000000
        /*0768*/ 	.short	0x010a
        /*076a*/ 	.byte	0x3f
	.zero		1


	//   ....[29]....
        /*076c*/ 	.word	0x00008dd0
        /*0770*/ 	.word	0x00000002
        /*0774*/ 	.word	0x00030c00
        /*0778*/ 	.short	0x010a
        /*077a*/ 	.byte	0x3f
	.zero		1


	//   ....[30]....
        /*077c*/ 	.word	0x00008e20
        /*0780*/ 	.word	0x00000003
        /*0784*/ 	.word	0x00030c10
        /*0788*/ 	.short	0x010a
        /*078a*/ 	.byte	0x3f
	.zero		1


	//   ....[31]....
        /*078c*/ 	.word	0x00008e70
        /*0790*/ 	.word	0x00000003
        /*0794*/ 	.word	0x00030c30
        /*0798*/ 	.short	0x010a
        /*079a*/ 	.byte	0x3f
	.zero		1


	//   ....[32]....
        /*079c*/ 	.word	0x00008ec0
        /*07a0*/ 	.word	0x0000000b
        /*07a4*/ 	.word	0x00030c20
        /*07a8*/ 	.short	0x010a
        /*07aa*/ 	.byte	0x3f
	.zero		1


	//   ....[33]....
        /*07ac*/ 	.word	0x00008f10
        /*07b0*/ 	.word	0x0000000b
        /*07b4*/ 	.word	0x00030c40
        /*07b8*/ 	.short	0x010a
        /*07ba*/ 	.byte	0x3f
	.zero		1


	//   ....[34]....
        /*07bc*/ 	.word	0x00008f60
        /*07c0*/ 	.word	0x0000000b
        /*07c4*/ 	.word	0x00030c28
        /*07c8*/ 	.short	0x010a
        /*07ca*/ 	.byte	0x3f
	.zero		1


	//   ....[35]....
        /*07cc*/ 	.word	0x00008fb0
        /*07d0*/ 	.word	0x0000000b
        /*07d4*/ 	.word	0x00030c48
        /*07d8*/ 	.short	0x010a
        /*07da*/ 	.byte	0x3f
	.zero		1


	//   ....[36]....
        /*07dc*/ 	.word	0x00009010
        /*07e0*/ 	.word	0x0000000b
        /*07e4*/ 	.word	0x00030c20
        /*07e8*/ 	.short	0x010a
        /*07ea*/ 	.byte	0x3f
	.zero		1


	//   ....[37]....
        /*07ec*/ 	.word	0x00009060
        /*07f0*/ 	.word	0x0000000b
        /*07f4*/ 	.word	0x00030c40
        /*07f8*/ 	.short	0x010a
        /*07fa*/ 	.byte	0x3f
	.zero		1


	//   ....[38]....
        /*07fc*/ 	.word	0x000090b0
        /*0800*/ 	.word	0x0000000b
        /*0804*/ 	.word	0x00030c28
        /*0808*/ 	.short	0x010a
        /*080a*/ 	.byte	0x3f
	.zero		1


	//   ....[39]....
        /*080c*/ 	.word	0x00009100
        /*0810*/ 	.word	0x0000000d
        /*0814*/ 	.word	0x00030c40
        /*0818*/ 	.short	0x010a
        /*081a*/ 	.byte	0x3f
	.zero		1


	//   ....[40]....
        /*081c*/ 	.word	0x000091e0
        /*0820*/ 	.word	0x00000006
        /*0824*/ 	.word	0x00000000
        /*0828*/ 	.short	0x010a
        /*082a*/ 	.byte	0x3f
	.zero		1


	//   ....[41]....
        /*082c*/ 	.word	0x00009230
        /*0830*/ 	.word	0x00000003
        /*0834*/ 	.word	0x00000000
        /*0838*/ 	.short	0x010a
        /*083a*/ 	.byte	0x3f
	.zero		1


	//   ....[42]....
        /*083c*/ 	.word	0x00009280
        /*0840*/ 	.word	0x00000000
        /*0844*/ 	.word	0x00000000
        /*0848*/ 	.short	0x010a
        /*084a*/ 	.byte	0x3f
	.zero		1


	//----- nvinfo : EIATTR_NUM_MBARRIERS
	.align		4
.L_366:
        /*084c*/ 	.byte	0x03, 0x38
        /*084e*/ 	.short	0x0009


	//----- nvinfo : EIATTR_EXIT_INSTR_OFFSETS
	.align		4
        /*0850*/ 	.byte	0x04, 0x1c
        /*0852*/ 	.short	(.L_368 - .L_367)


	//   ....[0]....
.L_367:
        /*0854*/ 	.word	0x00008d50


	//----- nvinfo : EIATTR_MAX_THREADS
	.align		4
.L_368:
        /*0858*/ 	.byte	0x04, 0x05
        /*085a*/ 	.short	(.L_370 - .L_369)
.L_369:
        /*085c*/ 	.word	0x00000180
        /*0860*/ 	.word	0x00000001
        /*0864*/ 	.word	0x00000001


	//----- nvinfo : EIATTR_CRS_STACK_SIZE
	.align		4
.L_370:
        /*0868*/ 	.byte	0x04, 0x1e
        /*086a*/ 	.short	(.L_372 - .L_371)
.L_371:
        /*086c*/ 	.word	0x00000000


	//----- nvinfo : EIATTR_CBANK_PARAM_SIZE
	.align		4
.L_372:
        /*0870*/ 	.byte	0x03, 0x19
        /*0872*/ 	.short	0x0970


	//----- nvinfo : EIATTR_PARAM_CBANK
	.align		4
        /*0874*/ 	.byte	0x04, 0x0a
        /*0876*/ 	.short	(.L_374 - .L_373)
	.align		4
.L_373:
        /*0878*/ 	.word	index@(.nv.constant0._ZN7cutlass13device_kernelIN5flash11enable_sm90INS1_16FlashAttnBwdSm90INS1_25CollectiveMainloopBwdSm90ILi2ELi2ELi2EN4cute5tupleIJNS5_1CILi1EEES8_S8_EEENS6_IJNS7_ILi128EEESA_NS7_ILi64EEEEEENS_10bfloat16_tEfNS_4arch4Sm90ELb0ELb0ELb1ELb0ELb0ELb1ELb0ELb0ELi2ELi1ELi2ELi2ELb0EEENS1_21CollectiveEpilogueBwdISC_SD_SF_Li256ELb0ELb0ELi1EEENS1_19SingleTileSchedulerILb0ELb0ELb0ELi128EEEEEEEEEvNT_6ParamsE)
        /*087c*/ 	.short	0x0210
        /*087e*/ 	.short	0x0970


	//----- nvinfo : EIATTR_SW_WAR
	.align		4
.L_374:
        /*0880*/ 	.byte	0x04, 0x36
        /*0882*/ 	.short	(.L_376 - .L_375)
.L_375:
        /*0884*/ 	.word	0x00000008
.L_376:


//--------------------- .nv.info._ZN7cutlass13device_kernelIN5flash11enable_sm90INS1_16FlashAttnBwdSm90INS1_25CollectiveMainloopBwdSm90ILi2ELi2ELi2EN4cute5tupleIJNS5_1CILi1EEES8_S8_EEENS6_IJNS7_ILi128EEESA_NS7_ILi64EEEEEENS_10bfloat16_tEfNS_4arch4Sm90ELb0ELb0ELb1ELb0ELb1ELb1ELb0ELb0ELi2ELi1ELi2ELi2ELb0EEENS1_21CollectiveEpilogueBwdISC_SD_SF_Li256ELb0ELb0ELi1EEENS1_19SingleTileSchedulerILb0ELb0ELb0ELi128EEEEEEEEEvNT_6ParamsE --------------------------
	.section	.nv.info._ZN7cutlass13device_kernelIN5flash11enable_sm90INS1_16FlashAttnBwdSm90INS1_25CollectiveMainloopBwdSm90ILi2ELi2ELi2EN4cute5tupleIJNS5_1CILi1EEES8_S8_EEENS6_IJNS7_ILi128EEESA_NS7_ILi64EEEEEENS_10bfloat16_tEfNS_4arch4Sm90ELb0ELb0ELb1ELb0ELb1ELb1ELb0ELb0ELi2ELi1ELi2ELi2ELb0EEENS1_21CollectiveEpilogueBwdISC_SD_SF_Li256ELb0ELb0ELi1EEENS1_19SingleTileSchedulerILb0ELb0ELb0ELi128EEEEEEEEEvNT_6ParamsE,"",@"SHT_CUDA_INFO"
	.sectionflags	@""
	.align	4


	//----- nvinfo : EIATTR_CUDA_API_VERSION
	.align		4
        /*0000*/ 	.byte	0x04, 0x37
        /*0002*/ 	.short	(.L_378 - .L_377)
.L_377:
        /*0004*/ 	.word	0x00000082


	//----- nvinfo : EIATTR_KPARAM_INFO
	.align		4
.L_378:
        /*0008*/ 	.byte	0x04, 0x17
        /*000a*/ 	.short	(.L_380 - .L_379)
.L_379:
        /*000c*/ 	.word	0x00000000
        /*0010*/ 	.short	0x0000
        /*0012*/ 	.short	0x0070
        /*0014*/ 	.byte	0x00, 0xf0, 0x01, 0x24


	//----- nvinfo : EIATTR_SPARSE_MMA_MASK
	.align		4
.L_380:
        /*0018*/ 	.byte	0x03, 0x50
        /*001a*/ 	.short	0x0000


	//----- nvinfo : EIATTR_MAXREG_COUNT
	.align		4
        /*001c*/ 	.byte	0x03, 0x1b
        /*001e*/ 	.short	0x00a8


	//----- nvinfo : EIATTR_NUM_BARRIERS
	.align		4
        /*0020*/ 	.byte	0x02, 0x4c
        /*0022*/ 	.byte	0x10
	.zero		1


	//----- nvinfo : EIATTR_EXTERNS
	.align		4
        /*0024*/ 	.byte	0x04, 0x0f
        /*0026*/ 	.short	(.L_382 - .L_381)


	//   ....[0]....
	.align		4
.L_381:
        /*0028*/ 	.word	index@(__assertfail)


	//----- nvinfo : EIATTR_ANNOTATIONS
	.align		4
.L_382:
        /*002c*/ 	.byte	0x04, 0x55
        /*002e*/ 	.short	(.L_384 - .L_383)


	//   ....[0]....
.L_383:
        /* <DEDUP_REMOVED lines=46> */


	//----- nvinfo : EIATTR_MERCURY_ISA_VERSION
	.align		4
.L_384:
        /*0300*/ 	.byte	0x03, 0x5f
        /*0302*/ 	.short	0x0101


	//----- nvinfo : EIATTR_INT_WARP_WIDE_INSTR_OFFSETS
	.align		4
        /*0304*/ 	.byte	0x04, 0x31
        /*0306*/ 	.short	(.L_386 - .L_385)


	//   ....[0]....
.L_385:
        /*0308*/ 	.word	0x000001e0


	//   ....[1]....
        /*030c*/ 	.word	0x000002a0


	//   ....[2]....
        /*0310*/ 	.word	0x000071b0


	//   ....[3]....
        /*0314*/ 	.word	0x00007620


	//   ....[4]....
        /*0318*/ 	.word	0x00007bf0


	//----- nvinfo : EIATTR_COOP_GROUP_MASK_REGIDS
	.align		4
.L_386:
        /*031c*/ 	.byte	0x04, 0x29
        /*031e*/ 	.short	(.L_388 - .L_387)


	//   ....[0]....
.L_387:
        /*0320*/ 	.word	0xffffffff


	//   ....[1]....
        /*0324*/ 	.word	0xffffffff


	//   ....[2]....
        /*0328*/ 	.word	0xffffffff


	//   ....[3]....
        /*032c*/ 	.word	0xffffffff


	//   ....[4]....
        /*0330*/ 	.word	0xffffffff


	//   ....[5]....
        /*0334*/ 	.word	0xffffffff


	//   ....[6]....
        /*0338*/ 	.word	0xffffffff


	//   ....[7]....
        /*033c*/ 	.word	0xffffffff


	//   ....[8]....
        /*0340*/ 	.word	0xffffffff


	//   ....[9]....
        /*0344*/ 	.word	0xffffffff


	//   ....[10]....
        /*0348*/ 	.word	0xffffffff


	//   ....[11]....
        /*034c*/ 	.word	0xffffffff


	//   ....[12]....
        /*0350*/ 	.word	0xffffffff


	//   ....[13]....
        /*0354*/ 	.word	0xffffffff


	//   ....[14]....
        /*0358*/ 	.word	0xffffffff


	//   ....[15]....
        /*035c*/ 	.word	0xffffffff


	//   ....[16]....
        /*0360*/ 	.word	0xffffffff


	//   ....[17]....
        /*0364*/ 	.word	0xffffffff


	//   ....[18]....
        /*0368*/ 	.word	0xffffffff


	//   ....[19]....
        /*036c*/ 	.word	0xffffffff


	//   ....[20]....
        /*0370*/ 	.word	0xffffffff


	//   ....[21]....
        /*0374*/ 	.word	0xffffffff


	//   ....[22]....
        /*0378*/ 	.word	0xffffffff


	//   ....[23]....
        /*037c*/ 	.word	0xffffffff


	//   ....[24]....
        /*0380*/ 	.word	0xffffffff


	//   ....[25]....
        /*0384*/ 	.word	0xffffffff


	//   ....[26]....
        /*0388*/ 	.word	0xffffffff


	//   ....[27]....
        /*038c*/ 	.word	0xffffffff


	//   ....[28]....
        /*0390*/ 	.word	0xffffffff


	//   ....[29]....
        /*0394*/ 	.word	0xffffffff


	//   ....[30]....
        /*0398*/ 	.word	0xffffffff


	//   ....[31]....
        /*039c*/ 	.word	0xffffffff


	//   ....[32]....
        /*03a0*/ 	.word	0xffffffff


	//   ....[33]....
        /*03a4*/ 	.word	0xffffffff


	//   ....[34]....
        /*03a8*/ 	.word	0xffffffff


	//   ....[35]....
        /*03ac*/ 	.word	0xffffffff


	//   ....[36]....
        /*03b0*/ 	.word	0xffffffff


	//   ....[37]....
        /*03b4*/ 	.word	0xffffffff


	//   ....[38]....
        /*03b8*/ 	.word	0xffffffff


	//   ....[39]....
        /*03bc*/ 	.word	0xffffffff


	//   ....[40]....
        /*03c0*/ 	.word	0xffffffff


	//   ....[41]....
        /*03c4*/ 	.word	0xffffffff


	//   ....[42]....
        /*03c8*/ 	.word	0xffffffff


	//   ....[43]....
        /*03cc*/ 	.word	0xffffffff


	//   ....[44]....
        /*03d0*/ 	.word	0xffffffff


	//   ....[45]....
        /*03d4*/ 	.word	0xffffffff


	//   ....[46]....
        /*03d8*/ 	.word	0xffffffff


	//   ....[47]....
        /*03dc*/ 	.word	0xffffffff


	//   ....[48]....
        /*03e0*/ 	.word	0xffffffff


	//   ....[49]....
        /*03e4*/ 	.word	0xffffffff


	//   ....[50]....
        /*03e8*/ 	.word	0xffffffff


	//   ....[51]....
        /*03ec*/ 	.word	0xffffffff


	//   ....[52]....
        /*03f0*/ 	.word	0xffffffff


	//   ....[53]....
        /*03f4*/ 	.word	0xffffffff


	//   ....[54]....
        /*03f8*/ 	.word	0xffffffff


	//   ....[55]....
        /*03fc*/ 	.word	0xffffffff


	//   ....[56]....
        /*0400*/ 	.word	0xffffffff


	//   ....[57]....
        /*0404*/ 	.word	0xffffffff


	//   ....[58]....
        /*0408*/ 	.word	0xffffffff


	//   ....[59]....
        /*040c*/ 	.word	0xffffffff


	//   ....[60]....
        /*0410*/ 	.word	0xffffffff


	//   ....[61]....
        /*0414*/ 	.word	0xffffffff


	//   ....[62]....
        /*0418*/ 	.word	0xffffffff


	//   ....[63]....
        /*041c*/ 	.word	0xffffffff


	//   ....[64]....
        /*0420*/ 	.word	0xffffffff


	//   ....[65]....
        /*0424*/ 	.word	0xffffffff


	//   ....[66]....
        /*0428*/ 	.word	0xffffffff


	//   ....[67]....
        /*042c*/ 	.word	0xffffffff


	//   ....[68]....
        /*0430*/ 	.word	0xffffffff


	//   ....[69]....
        /*0434*/ 	.word	0xffffffff


	//   ....[70]....
        /*0438*/ 	.word	0xffffffff


	//   ....[71]....
        /*043c*/ 	.word	0xffffffff


	//   ....[72]....
        /*0440*/ 	.word	0xffffffff


	//   ....[73]....
        /*0444*/ 	.word	0xffffffff


	//   ....[74]....
        /*0448*/ 	.word	0xffffffff


	//   ....[75]....
        /*044c*/ 	.word	0xffffffff


	//   ....[76]....
        /*0450*/ 	.word	0xffffffff


	//   ....[77]....
        /*0454*/ 	.word	0xffffffff


	//   ....[78]....
        /*0458*/ 	.word	0x0500000f


	//   ....[79]....
        /*045c*/ 	.word	0x0500000f


	//   ....[80]....
        /*0460*/ 	.word	0x0500000f


	//   ....[81]....
        /*0464*/ 	.word	0x0500000f


	//----- nvinfo : EIATTR_COOP_GROUP_INSTR_OFFSETS
	.align		4
.L_388:
        /*0468*/ 	.byte	0x04, 0x28
        /*046a*/ 	.short	(.L_390 - .L_389)


	//   ....[0]....
.L_389:
        /*046c*/ 	.word	0x00000060


	//   ....[1]....
        /*0470*/ 	.word	0x000001f0


	//   ....[2]....
        /*0474*/ 	.word	0x00000280


	//   ....[3]....
        /*0478*/ 	.word	0x00000400


	//   ....[4]....
        /*047c*/ 	.word	0x00000640


	//   ....[5]....
        /*0480*/ 	.word	0x00000b90


	//   ....[6]....
        /*0484*/ 	.word	0x00001f00


	//   ....[7]....
        /*0488*/ 	.word	0x00002080


	//   ....[8]....
        /*048c*/ 	.word	0x00002200


	//   ....[9]....
        /*0490*/ 	.word	0x00002240


	//   ....[10]....
        /*0494*/ 	.word	0x00002380


	//   ....[11]....
        /*0498*/ 	.word	0x000024e0


	//   ....[12]....
        /*049c*/ 	.word	0x00002540


	//   ....[13]....
        /*04a0*/ 	.word	0x00002560


	//   ....[14]....
        /*04a4*/ 	.word	0x000025e0


	//   ....[15]....
        /*04a8*/ 	.word	0x000025f0


	//   ....[16]....
        /*04ac*/ 	.word	0x00002610


	//   ....[17]....
        /*04b0*/ 	.word	0x00002650


	//   ....[18]....
        /*04b4*/ 	.word	0x000026a0


	//   ....[19]....
        /*04b8*/ 	.word	0x00002730


	//   ....[20]....
        /*04bc*/ 	.word	0x00002760


	//   ....[21]....
        /*04c0*/ 	.word	0x00002870


	//   ....[22]....
        /*04c4*/ 	.word	0x00002890


	//   ....[23]....
        /*04c8*/ 	.word	0x000029e0


	//   ....[24]....
        /*04cc*/ 	.word	0x00002a40


	//   ....[25]....
        /*04d0*/ 	.word	0x00002ac0


	//   ....[26]....
        /*04d4*/ 	.word	0x00002ae0


	//   ....[27]....
        /*04d8*/ 	.word	0x00002c70


	//   ....[28]....
        /*04dc*/ 	.word	0x00002ca0


	//   ....[29]....
        /*04e0*/ 	.word	0x00002d00


	//   ....[30]....
        /*04e4*/ 	.word	0x00002ed0


	//   ....[31]....
        /*04e8*/ 	.word	0x00003000


	//   ....[32]....
        /*04ec*/ 	.word	0x00003020


	//   ....[33]....
        /*04f0*/ 	.word	0x00003030


	//   ....[34]....
        /*04f4*/ 	.word	0x00003050


	//   ....[35]....
        /*04f8*/ 	.word	0x00003060


	//   ....[36]....
        /*04fc*/ 	.word	0x00003090


	//   ....[37]....
        /*0500*/ 	.word	0x000030b0


	//   ....[38]....
        /*0504*/ 	.word	0x000030f0


	//   ....[39]....
        /*0508*/ 	.word	0x000031f0


	//   ....[40]....
        /*050c*/ 	.word	0x00003230


	//   ....[41]....
        /*0510*/ 	.word	0x00003270


	//   ....[42]....
        /*0514*/ 	.word	0x000032b0


	//   ....[43]....
        /*0518*/ 	.word	0x00003390


	//   ....[44]....
        /*051c*/ 	.word	0x000033e0


	//   ....[45]....
        /*0520*/ 	.word	0x00003530


	//   ....[46]....
        /*0524*/ 	.word	0x000035c0


	//   ....[47]....
        /*0528*/ 	.word	0x00003740


	//   ....[48]....
        /*052c*/ 	.word	0x00003780


	//   ....[49]....
        /*0530*/ 	.word	0x000037d0


	//   ....[50]....
        /*0534*/ 	.word	0x00003800


	//   ....[51]....
        /*0538*/ 	.word	0x00003810


	//   ....[52]....
        /*053c*/ 	.word	0x000038c0


	//   ....[53]....
        /*0540*/ 	.word	0x00003940


	//   ....[54]....
        /*0544*/ 	.word	0x00003c50


	//   ....[55]....
        /*0548*/ 	.word	0x00003c60


	//   ....[56]....
        /*054c*/ 	.word	0x00003cd0


	//   ....[57]....
        /*0550*/ 	.word	0x00003d00


	//   ....[58]....
        /*0554*/ 	.word	0x00003d10


	//   ....[59]....
        /*0558*/ 	.word	0x00003d30


	//   ....[60]....
        /*055c*/ 	.word	0x00003d40


	//   ....[61]....
        /*0560*/ 	.word	0x00003d60


	//   ....[62]....
        /*0564*/ 	.word	0x00004050


	//   ....[63]....
        /*0568*/ 	.word	0x00004060


	//   ....[64]....
        /*056c*/ 	.word	0x00004070


	//   ....[65]....
        /*0570*/ 	.word	0x00004080


	//   ....[66]....
        /*0574*/ 	.word	0x00004090


	//   ....[67]....
        /*0578*/ 	.word	0x000040b0


	//   ....[68]....
        /*057c*/ 	.word	0x000040e0


	//   ....[69]....
        /*0580*/ 	.word	0x00004120


	//   ....[70]....
        /*0584*/ 	.word	0x00006510


	//   ....[71]....
        /*0588*/ 	.word	0x00006940


	//   ....[72]....
        /*058c*/ 	.word	0x00006e50


	//   ....[73]....
        /*0590*/ 	.word	0x000070e0


	//   ....[74]....
        /*0594*/ 	.word	0x00007320


	//   ....[75]....
        /*0598*/ 	.word	0x00007550


	//   ....[76]....
        /*059c*/ 	.word	0x00007800


	//   ....[77]....
        /*05a0*/ 	.word	0x00007b30


	//   ....[78]....
        /*05a4*/ 	.word	0x000095b0


	//   ....[79]....
        /*05a8*/ 	.word	0x00009700


	//   ....[80]....
        /*05ac*/ 	.word	0x00009770


	//   ....[81]....
        /*05b0*/ 	.word	0x000097e0


	//----- nvinfo : EIATTR_REG_RECONFIG
	.align		4
.L_390:
        /*05b4*/ 	.byte	0x01, 0x54
	.zero		2


	//----- nvinfo : EIATTR_SYSCALL_OFFSETS
	.align		4
        /*05b8*/ 	.byte	0x04, 0x46
        /*05ba*/ 	.short	(.L_392 - .L_391)


	//   ....[0]....
.L_391:
        /*05bc*/ 	.word	0x000007f0


	//   ....[1]....
        /*05c0*/ 	.word	0x000008e0


	//   ....[2]....
        /*05c4*/ 	.word	0x00000a40


	//   ....[3]....
        /*05c8*/ 	.word	0x00000b30


	//   ....[4]....
        /*05cc*/ 	.word	0x00005e80


	//   ....[5]....
        /*05d0*/ 	.word	0x00005fb0


	//   ....[6]....
        /*05d4*/ 	.word	0x000060d0


	//   ....[7]....
        /*05d8*/ 	.word	0x000061f0


	//----- nvinfo : EIATTR_MBARRIER_INSTR_OFFSETS
	.align		4
.L_392:
        /*05dc*/ 	.byte	0x04, 0x39
        /*05de*/ 	.short	(.L_394 - .L_393)


	//   ....[0]....
.L_393:
        /*05e0*/ 	.word	0x000002c0
        /*05e4*/ 	.word	0x000000ff
        /*05e8*/ 	.word	0x00030c00
        /*05ec*/ 	.short	0x0100
        /*05ee*/ 	.byte	0x06
	.zero		1


	//   ....[1]....
        /*05f0*/ 	.word	0x000003b0
        /*05f4*/ 	.word	0x000000ff
        /*05f8*/ 	.word	0x00030c10
        /*05fc*/ 	.short	0x0100
        /*05fe*/ 	.byte	0x08
	.zero		1


	//   ....[2]....
        /*0600*/ 	.word	0x000003c0
        /*0604*/ 	.word	0x000000ff
        /*0608*/ 	.word	0x00030c20
        /*060c*/ 	.short	0x0100
        /*060e*/ 	.byte	0x08
	.zero		1


	//   ....[3]....
        /*0610*/ 	.word	0x000003d0
        /*0614*/ 	.word	0x000000ff
        /*0618*/ 	.word	0x00030c18
        /*061c*/ 	.short	0x0100
        /*061e*/ 	.byte	0x08
	.zero		1


	//   ....[4]....
        /*0620*/ 	.word	0x000003e0
        /*0624*/ 	.word	0x000000ff
        /*0628*/ 	.word	0x00030c28
        /*062c*/ 	.short	0x0100
        /*062e*/ 	.byte	0x08
	.zero		1


	//   ....[5]....
        /*0630*/ 	.word	0x00000510
        /*0634*/ 	.word	0x000000ff
        /*0638*/ 	.word	0x00030c30
        /*063c*/ 	.short	0x0100
        /*063e*/ 	.byte	0x08
	.zero		1


	//   ....[6]....
        /*0640*/ 	.word	0x00000520
        /*0644*/ 	.word	0x000000ff
        /*0648*/ 	.word	0x00030c40
        /*064c*/ 	.short	0x0100
        /*064e*/ 	.byte	0x08
	.zero		1


	//   ....[7]....
        /*0650*/ 	.word	0x00000530
        /*0654*/ 	.word	0x000000ff
        /*0658*/ 	.word	0x00030c38
        /*065c*/ 	.short	0x0100
        /*065e*/ 	.byte	0x08
	.zero		1


	//   ....[8]....
        /*0660*/ 	.word	0x00000540
        /*0664*/ 	.word	0x000000ff
        /*0668*/ 	.word	0x00030c48
        /*066c*/ 	.short	0x0100
        /*066e*/ 	.byte	0x08
	.zero		1


	//   ....[9]....
        /*0670*/ 	.word	0x00000bc0
        /*0674*/ 	.word	0x00000002
        /*0678*/ 	.word	0x00030c00
        /*067c*/ 	.short	0x010a
        /*067e*/ 	.byte	0x3f
	.zero		1


	//   ....[10]....
        /*0680*/ 	.word	0x00000c50
        /*0684*/ 	.word	0x00000002
        /*0688*/ 	.word	0x00030c00
        /*068c*/ 	.short	0x010a
        /*068e*/ 	.byte	0x3f
	.zero		1


	//   ....[11]....
        /*0690*/ 	.word	0x00001520
        /*0694*/ 	.word	0x00000015
        /*0698*/ 	.word	0x00030c10
        /*069c*/ 	.short	0x010a
        /*069e*/ 	.byte	0x3f
	.zero		1


	//   ....[12]....
        /*06a0*/ 	.word	0x00001590
        /*06a4*/ 	.word	0x00000015
        /*06a8*/ 	.word	0x00030c10
        /*06ac*/ 	.short	0x010a
        /*06ae*/ 	.byte	0x3f
	.zero		1


	//   ....[13]....
        /*06b0*/ 	.word	0x000019b0
        /*06b4*/ 	.word	0x00000015
        /*06b8*/ 	.word	0x00030c30
        /*06bc*/ 	.short	0x010a
        /*06be*/ 	.byte	0x3f
	.zero		1


	//   ....[14]....
        /*06c0*/ 	.word	0x000019f0
        /*06c4*/ 	.word	0x00000015
        /*06c8*/ 	.word	0x00030c30
        /*06cc*/ 	.short	0x010a
        /*06ce*/ 	.byte	0x3f
	.zero		1


	//   ....[15]....
        /*06d0*/ 	.word	0x000056c0
        /*06d4*/ 	.word	0x00000000
        /*06d8*/ 	.word	0x00000000
        /*06dc*/ 	.short	0x0101
        /*06de*/ 	.byte	0x3f
	.zero		1


	//   ....[16]....
        /*06e0*/ 	.word	0x00005b00
        /*06e4*/ 	.word	0x00000000
        /*06e8*/ 	.word	0x00000000
        /*06ec*/ 	.short	0x0101
        /*06ee*/ 	.byte	0x3f
	.zero		1


	//   ....[17]....
        /*06f0*/ 	.word	0x00007fa0
        /*06f4*/ 	.word	0x0000000b
        /*06f8*/ 	.word	0x00030c20
        /*06fc*/ 	.short	0x010a
        /*06fe*/ 	.byte	0x3f
	.zero		1


	//   ....[18]....
        /*0700*/ 	.word	0x00008470
        /*0704*/ 	.word	0x0000000b
        /*0708*/ 	.word	0x00030c40
        /*070c*/ 	.short	0x010a
        /*070e*/ 	.byte	0x3f
	.zero		1


	//   ....[19]....
        /*0710*/ 	.word	0x000086a0
        /*0714*/ 	.word	0x0000000b
        /*0718*/ 	.word	0x00030c28
        /*071c*/ 	.short	0x010a
        /*071e*/ 	.byte	0x3f
	.zero		1


	//   ....[20]....
        /*0720*/ 	.word	0x00008840
        /*0724*/ 	.word	0x0000000b
        /*0728*/ 	.word	0x00030c48
        /*072c*/ 	.short	0x010a
        /*072e*/ 	.byte	0x3f
	.zero		1


	//   ....[21]....
        /*0730*/ 	.word	0x00008a50
        /*0734*/ 	.word	0x0000000b
        /*0738*/ 	.word	0x00030c20
        /*073c*/ 	.short	0x010a
        /*073e*/ 	.byte	0x3f
	.zero		1


	//   ....[22]....
        /*0740*/ 	.word	0x00008c60
        /*0744*/ 	.word	0x0000000b
        /*0748*/ 	.word	0x00030c40
        /*074c*/ 	.short	0x010a
        /*074e*/ 	.byte	0x3f
	.zero		1


	//   ....[23]....
        /*0750*/ 	.word	0x00008e60
        /*0754*/ 	.word	0x0000000b
        /*0758*/ 	.word	0x00030c28
        /*075c*/ 	.short	0x010a
        /*075e*/ 	.byte	0x3f
	.zero		1


	//   ....[24]....
        /*0760*/ 	.word	0x00009060
        /*0764*/ 	.word	0x0000000d
        /*0768*/ 	.word	0x00030c40
        /*076c*/ 	.short	0x010a
        /*076e*/ 	.byte	0x3f
	.zero		1


	//   ....[25]....
        /*0770*/ 	.word	0x00009420
        /*0774*/ 	.word	0x00000006
        /*0778*/ 	.word	0x00000000
        /*077c*/ 	.short	0x010a
        /*077e*/ 	.byte	0x3f
	.zero		1


	//   ....[26]....
        /*0780*/ 	.word	0x00009480
        /*0784*/ 	.word	0x00000003
        /*0788*/ 	.word	0x00000000
        /*078c*/ 	.short	0x010a
        /*078e*/ 	.byte	0x3f
	.zero		1


	//   ....[27]....
        /*0790*/ 	.word	0x000094e0
        /*0794*/ 	.word	0x00000000
        /*0798*/ 	.word	0x00000000
        /*079c*/ 	.short	0x010a
        /*079e*/ 	.byte	0x3f
	.zero		1


	//   ....[28]....
        /*07a0*/ 	.word	0x00009510
        /*07a4*/ 	.word	0x00000003
        /*07a8*/ 	.word	0x00000000
        /*07ac*/ 	.short	0x010a
        /*07ae*/ 	.byte	0x3f
	.zero		1


	//   ....[29]....
        /*07b0*/ 	.word	0x000095e0
        /*07b4*/ 	.word	0x00000002
        /*07b8*/ 	.word	0x00030c00
        /*07bc*/ 	.short	0x010a
        /*07be*/ 	.byte	0x3f
	.zero		1


	//   ....[30]....
        /*07c0*/ 	.word	0x00009630
        /*07c4*/ 	.word	0x00000015
        /*07c8*/ 	.word	0x00030c10
        /*07cc*/ 	.short	0x010a
        /*07ce*/ 	.byte	0x3f
	.zero		1


	//   ....[31]....
        /*07d0*/ 	.word	0x00009680
        /*07d4*/ 	.word	0x00000015
        /*07d8*/ 	.word	0x00030c30
        /*07dc*/ 	.short	0x010a
        /*07de*/ 	.byte	0x3f
	.zero		1


	//   ....[32]....
        /*07e0*/ 	.word	0x00009820
        /*07e4*/ 	.word	0x0000000b
        /*07e8*/ 	.word	0x00030c20
        /*07ec*/ 	.short	0x010a
        /*07ee*/ 	.byte	0x3f
	.zero		1


	//   ....[33]....
        /*07f0*/ 	.word	0x00009870
        /*07f4*/ 	.word	0x0000000b
        /*07f8*/ 	.word	0x00030c40
        /*07fc*/ 	.short	0x010a
        /*07fe*/ 	.byte	0x3f
	.zero		1


	//   ....[34]....
        /*0800*/ 	.word	0x000098c0
        /*0804*/ 	.word	0x0000000b
        /*0808*/ 	.word	0x00030c28
        /*080c*/ 	.short	0x010a
        /*080e*/ 	.byte	0x3f
	.zero		1


	//   ....[35]....
        /*0810*/ 	.word	0x00009910
        /*0814*/ 	.word	0x0000000b
        /*0818*/ 	.word	0x00030c48
        /*081c*/ 	.short	0x010a
        /*081e*/ 	.byte	0x3f
	.zero		1


	//   ....[36]....
        /*0820*/ 	.word	0x00009970
        /*0824*/ 	.word	0x0000000b
        /*0828*/ 	.word	0x00030c20
        /*082c*/ 	.short	0x010a
        /*082e*/ 	.byte	0x3f
	.zero		1


	//   ....[37]....
        /*0830*/ 	.word	0x000099c0
        /*0834*/ 	.word	0x0000000b
        /*0838*/ 	.word	0x00030c40
        /*083c*/ 	.short	0x010a
        /*083e*/ 	.byte	0x3f
	.zero		1


	//   ....[38]....
        /*0840*/ 	.word	0x00009a10
        /*0844*/ 	.word	0x0000000b
        /*0848*/ 	.word	0x00030c28
        /*084c*/ 	.short	0x010a
        /*084e*/ 	.byte	0x3f
	.zero		1


	//   ....[39]....
        /*0850*/ 	.word	0x00009a60
        /*0854*/ 	.word	0x0000000d
        /*0858*/ 	.word	0x00030c40
        /*085c*/ 	.short	0x010a
        /*085e*/ 	.byte	0x3f
	.zero		1


	//   ....[40]....
        /*0860*/ 	.word	0x00009b40
        /*0864*/ 	.word	0x00000006
        /*0868*/ 	.word	0x00000000
        /*086c*/ 	.short	0x010a
        /*086e*/ 	.byte	0x3f
	.zero		1


	//   ....[41]....
        /*0870*/ 	.word	0x00009b90
        /*0874*/ 	.word	0x00000003
        /*0878*/ 	.word	0x00000000
        /*087c*/ 	.short	0x010a
        /*087e*/ 	.byte	0x3f
	.zero		1


	//   ....[42]....
        /*0880*/ 	.word	0x00009be0
        /*0884*/ 	.word	0x00000000
        /*0888*/ 	.word	0x00000000
        /*088c*/ 	.short	0x010a
        /*088e*/ 	.byte	0x3f
	.zero		1


	//----- nvinfo : EIATTR_NUM_MBARRIERS
	.align		4
.L_394:
        /*0890*/ 	.byte	0x03, 0x38
        /*0892*/ 	.short	0x0009


	//----- nvinfo : EIATTR_EXIT_INSTR_OFFSETS
	.align		4
        /*0894*/ 	.byte	0x04, 0x1c
        /*0896*/ 	.short	(.L_396 - .L_395)


	//   ....[0]....
.L_395:
        /*0898*/ 	.word	0x00009560


	//----- nvinfo : EIATTR_MAX_THREADS
	.align		4
.L_396:
        /*089c*/ 	.byte	0x04, 0x05
        /*089e*/ 	.short	(.L_398 - .L_397)
.L_397:
        /*08a0*/ 	.word	0x00000180
        /*08a4*/ 	.word	0x00000001
        /*08a8*/ 	.word	0x00000001


	//----- nvinfo : EIATTR_CRS_STACK_SIZE
	.align		4
.L_398:
        /*08ac*/ 	.byte	0x04, 0x1e
        /*08ae*/ 	.short	(.L_400 - .L_399)
.L_399:
        /*08b0*/ 	.word	0x00000000


	//----- nvinfo : EIATTR_CBANK_PARAM_SIZE
	.align		4
.L_400:
        /*08b4*/ 	.byte	0x03, 0x19
        /*08b6*/ 	.short	0x0970


	//----- nvinfo : EIATTR_PARAM_CBANK
	.align		4
        /*08b8*/ 	.byte	0x04, 0x0a
        /*08ba*/ 	.short	(.L_402 - .L_401)
	.align		4
.L_401:
        /*08bc*/ 	.word	index@(.nv.constant0._ZN7cutlass13device_kernelIN5flash11enable_sm90INS1_16FlashAttnBwdSm90INS1_25CollectiveMainloopBwdSm90ILi2ELi2ELi2EN4cute5tupleIJNS5_1CILi1EEES8_S8_EEENS6_IJNS7_ILi128EEESA_NS7_ILi64EEEEEENS_10bfloat16_tEfNS_4arch4Sm90ELb0ELb0ELb1ELb0ELb1ELb1ELb0ELb0ELi2ELi1ELi2ELi2ELb0EEENS1_21CollectiveEpilogueBwdISC_SD_SF_Li256ELb0ELb0ELi1EEENS1_19SingleTileSchedulerILb0ELb0ELb0ELi128EEEEEEEEEvNT_6ParamsE)
        /*08c0*/ 	.short	0x0210
        /*08c2*/ 	.short	0x0970


	//----- nvinfo : EIATTR_SW_WAR
	.align		4
.L_402:
        /*08c4*/ 	.byte	0x04, 0x36
        /*08c6*/ 	.short	(.L_404 - .L_403)
.L_403:
        /*08c8*/ 	.word	0x00000008
.L_404:


//--------------------- .nv.info._ZN7cutlass13device_kernelIN5flash11enable_sm90INS1_16FlashAttnBwdSm90INS1_25CollectiveMainloopBwdSm90ILi2ELi2ELi2EN4cute5tupleIJNS5_1CILi1EEES8_S8_EEENS6_IJNS7_ILi128EEESA_NS7_ILi64EEEEEENS_10bfloat16_tEfNS_4arch4Sm90ELb0ELb0ELb1ELb0ELb0ELb1ELb0ELb0ELi2ELi1ELi2ELi2ELb0EEENS1_24CollectiveEpilogueBwdGQAISC_fSF_Li256ELb0ELb0EEENS1_19SingleTileSchedulerILb0ELb0ELb0ELi128EEEEEEEEEvNT_6ParamsE --------------------------
	.section	.nv.info._ZN7cutlass13device_kernelIN5flash11enable_sm90INS1_16FlashAttnBwdSm90INS1_25CollectiveMainloopBwdSm90ILi2ELi2ELi2EN4cute5tupleIJNS5_1CILi1EEES8_S8_EEENS6_IJNS7_ILi128EEESA_NS7_ILi64EEEEEENS_10bfloat16_tEfNS_4arch4Sm90ELb0ELb0ELb1ELb0ELb0ELb1ELb0ELb0ELi2ELi1ELi2ELi2ELb0EEENS1_24CollectiveEpilogueBwdGQAISC_fSF_Li256ELb0ELb0EEENS1_19SingleTileSchedulerILb0ELb0ELb0ELi128EEEEEEEEEvNT_6ParamsE,"",@"SHT_CUDA_INFO"
	.sectionflags	@""
	.align	4


	//----- nvinfo : EIATTR_CUDA_API_VERSION
	.align		4
        /*0000*/ 	.byte	0x04, 0x37
        /*0002*/ 	.short	(.L_406 - .L_405)
.L_405:
        /*0004*/ 	.word	0x00000082


	//----- nvinfo : EIATTR_KPARAM_INFO
	.align		4
.L_406:
        /*0008*/ 	.byte	0x04, 0x17
        /*000a*/ 	.short	(.L_408 - .L_407)
.L_407:
        /*000c*/ 	.word	0x00000000
        /*0010*/ 	.short	0x0000
        /*0012*/ 	.short	0x0070
        /*0014*/ 	.byte	0x00, 0xf0, 0x01, 0x1a


	//----- nvinfo : EIATTR_SPARSE_MMA_MASK
	.align		4
.L_408:
        /*0018*/ 	.byte	0x03, 0x50
        /*001a*/ 	.short	0x0000


	//----- nvinfo : EIATTR_MAXREG_COUNT
	.align		4
        /*001c*/ 	.byte	0x03, 0x1b
        /*001e*/ 	.short	0x00a8


	//----- nvinfo : EIATTR_NUM_BARRIERS
	.align		4
        /*0020*/ 	.byte	0x02, 0x4c
        /*0022*/ 	.byte	0x10
	.zero		1


	//----- nvinfo : EIATTR_EXTERNS
	.align		4
        /*0024*/ 	.byte	0x04, 0x0f
        /*0026*/ 	.short	(.L_410 - .L_409)


	//   ....[0]....
	.align		4
.L_409:
        /*0028*/ 	.word	index@(__assertfail)


	//----- nvinfo : EIATTR_ANNOTATIONS
	.align		4
.L_410:
        /*002c*/ 	.byte	0x04, 0x55
        /*002e*/ 	.short	(.L_412 - .L_411)


	//   ....[0]....
.L_411:
        /* <DEDUP_REMOVED lines=47> */


	//----- nvinfo : EIATTR_MERCURY_ISA_VERSION
	.align		4
.L_412:
        /*0310*/ 	.byte	0x03, 0x5f
        /*0312*/ 	.short	0x0101


	//----- nvinfo : EIATTR_INT_WARP_WIDE_INSTR_OFFSETS
	.align		4
        /*0314*/ 	.byte	0x04, 0x31
        /*0316*/ 	.short	(.L_414 - .L_413)


	//   ....[0]....
.L_413:
        /*0318*/ 	.word	0x00000180


	//   ....[1]....
        /*031c*/ 	.word	0x00000240


	//----- nvinfo : EIATTR_COOP_GROUP_MASK_REGIDS
	.align		4
.L_414:
        /*0320*/ 	.byte	0x04, 0x29
        /*0322*/ 	.short	(.L_416 - .L_415)


	//   ....[0]....
.L_415:
        /*0324*/ 	.word	0xffffffff


	//   ....[1]....
        /*0328*/ 	.word	0xffffffff


	//   ....[2]....
        /*032c*/ 	.word	0xffffffff


	//   ....[3]....
        /*0330*/ 	.word	0xffffffff


	//   ....[4]....
        /*0334*/ 	.word	0xffffffff


	//   ....[5]....
        /*0338*/ 	.word	0xffffffff


	//   ....[6]....
        /*033c*/ 	.word	0xffffffff


	//   ....[7]....
        /*0340*/ 	.word	0xffffffff


	//   ....[8]....
        /*0344*/ 	.word	0xffffffff


	//   ....[9]....
        /*0348*/ 	.word	0xffffffff


	//   ....[10]....
        /*034c*/ 	.word	0xffffffff


	//   ....[11]....
        /*0350*/ 	.word	0xffffffff


	//   ....[12]....
        /*0354*/ 	.word	0xffffffff


	//   ....[13]....
        /*0358*/ 	.word	0xffffffff


	//   ....[14]....
        /*035c*/ 	.word	0xffffffff


	//   ....[15]....
        /*0360*/ 	.word	0xffffffff


	//   ....[16]....
        /*0364*/ 	.word	0xffffffff


	//   ....[17]....
        /*0368*/ 	.word	0xffffffff


	//   ....[18]....
        /*036c*/ 	.word	0xffffffff


	//   ....[19]....
        /*0370*/ 	.word	0xffffffff


	//   ....[20]....
        /*0374*/ 	.word	0xffffffff


	//   ....[21]....
        /*0378*/ 	.word	0xffffffff


	//   ....[22]....
        /*037c*/ 	.word	0xffffffff


	//   ....[23]....
        /*0380*/ 	.word	0xffffffff


	//   ....[24]....
        /*0384*/ 	.word	0xffffffff


	//   ....[25]....
        /*0388*/ 	.word	0xffffffff


	//   ....[26]....
        /*038c*/ 	.word	0xffffffff


	//   ....[27]....
        /*0390*/ 	.word	0xffffffff


	//   ....[28]....
        /*0394*/ 	.word	0xffffffff


	//   ....[29]....
        /*0398*/ 	.word	0xffffffff


	//   ....[30]....
        /*039c*/ 	.word	0xffffffff


	//   ....[31]....
        /*03a0*/ 	.word	0xffffffff


	//   ....[32]....
        /*03a4*/ 	.word	0xffffffff


	//   ....[33]....
        /*03a8*/ 	.word	0xffffffff


	//   ....[34]....
        /*03ac*/ 	.word	0xffffffff


	//   ....[35]....
        /*03b0*/ 	.word	0xffffffff


	//   ....[36]....
        /*03b4*/ 	.word	0xffffffff


	//   ....[37]....
        /*03b8*/ 	.word	0xffffffff


	//   ....[38]....
        /*03bc*/ 	.word	0xffffffff


	//   ....[39]....
        /*03c0*/ 	.word	0xffffffff


	//   ....[40]....
        /*03c4*/ 	.word	0xffffffff


	//   ....[41]....
        /*03c8*/ 	.word	0xffffffff


	//   ....[42]....
        /*03cc*/ 	.word	0xffffffff


	//   ....[43]....
        /*03d0*/ 	.word	0xffffffff


	//   ....[44]....
        /*03d4*/ 	.word	0xffffffff


	//   ....[45]....
        /*03d8*/ 	.word	0xffffffff


	//   ....[46]....
        /*03dc*/ 	.word	0xffffffff


	//   ....[47]....
        /*03e0*/ 	.word	0xffffffff


	//   ....[48]....
        /*03e4*/ 	.word	0xffffffff


	//   ....[49]....
        /*03e8*/ 	.word	0xffffffff


	//   ....[50]....
        /*03ec*/ 	.word	0xffffffff


	//   ....[51]....
        /*03f0*/ 	.word	0xffffffff


	//   ....[52]....
        /*03f4*/ 	.word	0xffffffff


	//   ....[53]....
        /*03f8*/ 	.word	0xffffffff


	//   ....[54]....
        /*03fc*/ 	.word	0xffffffff


	//   ....[55]....
        /*0400*/ 	.word	0xffffffff


	//   ....[56]....
        /*0404*/ 	.word	0xffffffff


	//   ....[57]....
        /*0408*/ 	.word	0xffffffff


	//   ....[58]....
        /*040c*/ 	.word	0xffffffff


	//   ....[59]....
        /*0410*/ 	.word	0xffffffff


	//   ....[60]....
        /*0414*/ 	.word	0xffffffff


	//   ....[61]....
        /*0418*/ 	.word	0xffffffff


	//   ....[62]....
        /*041c*/ 	.word	0xffffffff


	//   ....[63]....
        /*0420*/ 	.word	0xffffffff


	//   ....[64]....
        /*0424*/ 	.word	0xffffffff


	//   ....[65]....
        /*0428*/ 	.word	0xffffffff


	//   ....[66]....
        /*042c*/ 	.word	0xffffffff


	//   ....[67]....
        /*0430*/ 	.word	0xffffffff


	//   ....[68]....
        /*0434*/ 	.word	0xffffffff


	//   ....[69]....
        /*0438*/ 	.word	0xffffffff


	//   ....[70]....
        /*043c*/ 	.word	0xffffffff


	//   ....[71]....
        /*0440*/ 	.word	0x0500000f


	//----- nvinfo : EIATTR_COOP_GROUP_INSTR_OFFSETS
	.align		4
.L_416:
        /*0444*/ 	.byte	0x04, 0x28
        /*0446*/ 	.short	(.L_418 - .L_417)


	//   ....[0]....
.L_417:
        /*0448*/ 	.word	0x00000060


	//   ....[1]....
        /*044c*/ 	.word	0x00000190


	//   ....[2]....
        /*0450*/ 	.word	0x00000220


	//   ....[3]....
        /*0454*/ 	.word	0x000003a0


	//   ....[4]....
        /*0458*/ 	.word	0x000005e0


	//   ....[5]....
        /*045c*/ 	.word	0x00000b30


	//   ....[6]....
        /*0460*/ 	.word	0x00001fb0


	//   ....[7]....
        /*0464*/ 	.word	0x000021b0


	//   ....[8]....
        /*0468*/ 	.word	0x00002340


	//   ....[9]....
        /*046c*/ 	.word	0x00002580


	//   ....[10]....
        /*0470*/ 	.word	0x00002650


	//   ....[11]....
        /*0474*/ 	.word	0x000026a0


	//   ....[12]....
        /*0478*/ 	.word	0x000026c0


	//   ....[13]....
        /*047c*/ 	.word	0x000026f0


	//   ....[14]....
        /*0480*/ 	.word	0x00002720


	//   ....[15]....
        /*0484*/ 	.word	0x00002730


	//   ....[16]....
        /*0488*/ 	.word	0x000027a0


	//   ....[17]....
        /*048c*/ 	.word	0x000027b0


	//   ....[18]....
        /*0490*/ 	.word	0x000027d0


	//   ....[19]....
        /*0494*/ 	.word	0x000028a0


	//   ....[20]....
        /*0498*/ 	.word	0x000028d0


	//   ....[21]....
        /*049c*/ 	.word	0x00002930


	//   ....[22]....
        /*04a0*/ 	.word	0x00002a30


	//   ....[23]....
        /*04a4*/ 	.word	0x00002a60


	//   ....[24]....
        /*04a8*/ 	.word	0x00002bc0


	//   ....[25]....
        /*04ac*/ 	.word	0x00002c30


	//   ....[26]....
        /*04b0*/ 	.word	0x00002c50


	//   ....[27]....
        /*04b4*/ 	.word	0x00002d80


	//   ....[28]....
        /*04b8*/ 	.word	0x00002f90


	//   ....[29]....
        /*04bc*/ 	.word	0x00002fe0


	//   ....[30]....
        /*04c0*/ 	.word	0x00003000


	//   ....[31]....
        /*04c4*/ 	.word	0x00003160


	//   ....[32]....
        /*04c8*/ 	.word	0x00003180


	//   ....[33]....
        /*04cc*/ 	.word	0x00003240


	//   ....[34]....
        /*04d0*/ 	.word	0x00003260


	//   ....[35]....
        /*04d4*/ 	.word	0x00003270


	//   ....[36]....
        /*04d8*/ 	.word	0x00003290


	//   ....[37]....
        /*04dc*/ 	.word	0x000032a0


	//   ....[38]....
        /*04e0*/ 	.word	0x000032c0


	//   ....[39]....
        /*04e4*/ 	.word	0x00003370


	//   ....[40]....
        /*04e8*/ 	.word	0x000033b0


	//   ....[41]....
        /*04ec*/ 	.word	0x00003430


	//   ....[42]....
        /*04f0*/ 	.word	0x00003490


	//   ....[43]....
        /*04f4*/ 	.word	0x00003540


	//   ....[44]....
        /*04f8*/ 	.word	0x000035e0


	//   ....[45]....
        /*04fc*/ 	.word	0x00003620


	//   ....[46]....
        /*0500*/ 	.word	0x00003660


	//   ....[47]....
        /*0504*/ 	.word	0x00003830


	//   ....[48]....
        /*0508*/ 	.word	0x00003910


	//   ....[49]....
        /*050c*/ 	.word	0x000039b0


	//   ....[50]....
        /*0510*/ 	.word	0x000039f0


	//   ....[51]....
        /*0514*/ 	.word	0x00003a20


	//   ....[52]....
        /*0518*/ 	.word	0x00003a60


	//   ....[53]....
        /*051c*/ 	.word	0x00003a90


	//   ....[54]....
        /*0520*/ 	.word	0x00003c10


	//   ....[55]....
        /*0524*/ 	.word	0x00003c70


	//   ....[56]....
        /*0528*/ 	.word	0x00003cc0


	//   ....[57]....
        /*052c*/ 	.word	0x00003de0


	//   ....[58]....
        /*0530*/ 	.word	0x00003ee0


	//   ....[59]....
        /*0534*/ 	.word	0x00003f20


	//   ....[60]....
        /*0538*/ 	.word	0x00003f30


	//   ....[61]....
        /*053c*/ 	.word	0x00003f90


	//   ....[62]....
        /*0540*/ 	.word	0x00004270


	//   ....[63]....
        /*0544*/ 	.word	0x00004280


	//   ....[64]....
        /*0548*/ 	.word	0x000042a0


	//   ....[65]....
        /*054c*/ 	.word	0x000042d0


	//   ....[66]....
        /*0550*/ 	.word	0x00004300


	//   ....[67]....
        /*0554*/ 	.word	0x00004330


	//   ....[68]....
        /*0558*/ 	.word	0x000043a0


	//   ....[69]....
        /*055c*/ 	.word	0x000043d0


	//   ....[70]....
        /*0560*/ 	.word	0x00006650


	//   ....[71]....
        /*0564*/ 	.word	0x00008aa0


	//----- nvinfo : EIATTR_REG_RECONFIG
	.align		4
.L_418:
        /*0568*/ 	.byte	0x01, 0x54
	.zero		2


	//----- nvinfo : EIATTR_SYSCALL_OFFSETS
	.align		4
        /*056c*/ 	.byte	0x04, 0x46
        /*056e*/ 	.short	(.L_420 - .L_419)


	//   ....[0]....
.L_419:
        /*0570*/ 	.word	0x00000790


	//   ....[1]....
        /*0574*/ 	.word	0x00000880


	//   ....[2]....
        /*0578*/ 	.word	0x000009e0


	//   ....[3]....
        /*057c*/ 	.word	0x00000ad0


	//----- nvinfo : EIATTR_MBARRIER_INSTR_OFFSETS
	.align		4
.L_420:
        /*0580*/ 	.byte	0x04, 0x39
        /*0582*/ 	.short	(.L_422 - .L_421)


	//   ....[0]....
.L_421:
        /*0584*/ 	.word	0x00000260
        /*0588*/ 	.word	0x000000ff
        /*058c*/ 	.word	0x00030c00
        /*0590*/ 	.short	0x0100
        /*0592*/ 	.byte	0x06
	.zero		1


	//   ....[1]....
        /*0594*/ 	.word	0x00000350
        /*0598*/ 	.word	0x000000ff
        /*059c*/ 	.word	0x00030c10
        /*05a0*/ 	.short	0x0100
        /*05a2*/ 	.byte	0x08
	.zero		1


	//   ....[2]....
        /*05a4*/ 	.word	0x00000360
        /*05a8*/ 	.word	0x000000ff
        /*05ac*/ 	.word	0x00030c20
        /*05b0*/ 	.short	0x0100
        /*05b2*/ 	.byte	0x08
	.zero		1


	//   ....[3]....
        /*05b4*/ 	.word	0x00000370
        /*05b8*/ 	.word	0x000000ff
        /*05bc*/ 	.word	0x00030c18
        /*05c0*/ 	.short	0x0100
        /*05c2*/ 	.byte	0x08
	.zero		1


	//   ....[4]....
        /*05c4*/ 	.word	0x00000380
        /*05c8*/ 	.word	0x000000ff
        /*05cc*/ 	.word	0x00030c28
        /*05d0*/ 	.short	0x0100
        /*05d2*/ 	.byte	0x08
	.zero		1


	//   ....[5]....
        /*05d4*/ 	.word	0x000004b0
        /*05d8*/ 	.word	0x000000ff
        /*05dc*/ 	.word	0x00030c30
        /*05e0*/ 	.short	0x0100
        /*05e2*/ 	.byte	0x08
	.zero		1


	//   ....[6]....
        /*05e4*/ 	.word	0x000004c0
        /*05e8*/ 	.word	0x000000ff
        /*05ec*/ 	.word	0x00030c40
        /*05f0*/ 	.short	0x0100
        /*05f2*/ 	.byte	0x08
	.zero		1


	//   ....[7]....
        /*05f4*/ 	.word	0x000004d0
        /*05f8*/ 	.word	0x000000ff
        /*05fc*/ 	.word	0x00030c38
        /*0600*/ 	.short	0x0100
        /*0602*/ 	.byte	0x08
	.zero		1


	//   ....[8]....
        /*0604*/ 	.word	0x000004e0
        /*0608*/ 	.word	0x000000ff
        /*060c*/ 	.word	0x00030c48
        /*0610*/ 	.short	0x0100
        /*0612*/ 	.byte	0x08
	.zero		1


	//   ....[9]....
        /*0614*/ 	.word	0x00000b60
        /*0618*/ 	.word	0x00000002
        /*061c*/ 	.word	0x00030c00
        /*0620*/ 	.short	0x010a
        /*0622*/ 	.byte	0x3f
	.zero		1


	//   ....[10]....
        /*0624*/ 	.word	0x00000bb0
        /*0628*/ 	.word	0x00000002
        /*062c*/ 	.word	0x00030c00
        /*0630*/ 	.short	0x010a
        /*0632*/ 	.byte	0x3f
	.zero		1


	//   ....[11]....
        /*0634*/ 	.word	0x000016a0
        /*0638*/ 	.word	0x00000003
        /*063c*/ 	.word	0x00030c10
        /*0640*/ 	.short	0x010a
        /*0642*/ 	.byte	0x3f
	.zero		1


	//   ....[12]....
        /*0644*/ 	.word	0x00001710
        /*0648*/ 	.word	0x00000003
        /*064c*/ 	.word	0x00030c10
        /*0650*/ 	.short	0x010a
        /*0652*/ 	.byte	0x3f
	.zero		1


	//   ....[13]....
        /*0654*/ 	.word	0x00001b30
        /*0658*/ 	.word	0x00000003
        /*065c*/ 	.word	0x00030c30
        /*0660*/ 	.short	0x010a
        /*0662*/ 	.byte	0x3f
	.zero		1


	//   ....[14]....
        /*0664*/ 	.word	0x00001b70
        /*0668*/ 	.word	0x00000003
        /*066c*/ 	.word	0x00030c30
        /*0670*/ 	.short	0x010a
        /*0672*/ 	.byte	0x3f
	.zero		1


	//   ....[15]....
        /*0674*/ 	.word	0x00005850
        /*0678*/ 	.word	0x00000000
        /*067c*/ 	.word	0x00000000
        /*0680*/ 	.short	0x0101
        /*0682*/ 	.byte	0x3f
	.zero		1


	//   ....[16]....
        /*0684*/ 	.word	0x00005ca0
        /*0688*/ 	.word	0x00000003
        /*068c*/ 	.word	0x00000000
        /*0690*/ 	.short	0x0101
        /*0692*/ 	.byte	0x3f
	.zero		1


	//   ....[17]....
        /*0694*/ 	.word	0x00007490
        /*0698*/ 	.word	0x0000000b
        /*069c*/ 	.word	0x00030c20
        /*06a0*/ 	.short	0x010a
        /*06a2*/ 	.byte	0x3f
	.zero		1


	//   ....[18]....
        /*06a4*/ 	.word	0x00007960
        /*06a8*/ 	.word	0x0000000b
        /*06ac*/ 	.word	0x00030c40
        /*06b0*/ 	.short	0x010a
        /*06b2*/ 	.byte	0x3f
	.zero		1


	//   ....[19]....
        /*06b4*/ 	.word	0x00007b90
        /*06b8*/ 	.word	0x0000000b
        /*06bc*/ 	.word	0x00030c28
        /*06c0*/ 	.short	0x010a
        /*06c2*/ 	.byte	0x3f
	.zero		1


	//   ....[20]....
        /*06c4*/ 	.word	0x00007d30
        /*06c8*/ 	.word	0x0000000b
        /*06cc*/ 	.word	0x00030c48
        /*06d0*/ 	.short	0x010a
        /*06d2*/ 	.byte	0x3f
	.zero		1


	//   ....[21]....
        /*06d4*/ 	.word	0x00007f40
        /*06d8*/ 	.word	0x0000000b
        /*06dc*/ 	.word	0x00030c20
        /*06e0*/ 	.short	0x010a
        /*06e2*/ 	.byte	0x3f
	.zero		1


	//   ....[22]....
        /*06e4*/ 	.word	0x00008150
        /*06e8*/ 	.word	0x0000000b
        /*06ec*/ 	.word	0x00030c40
        /*06f0*/ 	.short	0x010a
        /*06f2*/ 	.byte	0x3f
	.zero		1


	//   ....[23]....
        /*06f4*/ 	.word	0x00008350
        /*06f8*/ 	.word	0x0000000b
        /*06fc*/ 	.word	0x00030c28
        /*0700*/ 	.short	0x010a
        /*0702*/ 	.byte	0x3f
	.zero		1


	//   ....[24]....
        /*0704*/ 	.word	0x00008550
        /*0708*/ 	.word	0x0000000d
        /*070c*/ 	.word	0x00030c40
        /*0710*/ 	.short	0x010a
        /*0712*/ 	.byte	0x3f
	.zero		1


	//   ....[25]....
        /*0714*/ 	.word	0x00008910
        /*0718*/ 	.word	0x00000006
        /*071c*/ 	.word	0x00000000
        /*0720*/ 	.short	0x010a
        /*0722*/ 	.byte	0x3f
	.zero		1


	//   ....[26]....
        /*0724*/ 	.word	0x00008970
        /*0728*/ 	.word	0x00000003
        /*072c*/ 	.word	0x00000000
        /*0730*/ 	.short	0x010a
        /*0732*/ 	.byte	0x3f
	.zero		1


	//   ....[27]....
        /*0734*/ 	.word	0x000089d0
        /*0738*/ 	.word	0x00000000
        /*073c*/ 	.word	0x00000000
        /*0740*/ 	.short	0x010a
        /*0742*/ 	.byte	0x3f
	.zero		1


	//   ....[28]....
        /*0744*/ 	.word	0x00008a00
        /*0748*/ 	.word	0x00000003
        /*074c*/ 	.word	0x00000000
        /*0750*/ 	.short	0x010a
        /*0752*/ 	.byte	0x3f
	.zero		1


	//   ....[29]....
        /*0754*/ 	.word	0x00008ad0
        /*0758*/ 	.word	0x00000002
        /*075c*/ 	.word	0x00030c00
        /*0760*/ 	.short	0x010a
        /*0762*/ 	.byte	0x3f
	.zero		1


	//   ....[30]....
        /*0764*/ 	.word	0x00008b20
        /*0768*/ 	.word	0x00000003
        /*076c*/ 	.word	0x00030c10
        /*0770*/ 	.short	0x010a
        /*0772*/ 	.byte	0x3f
	.zero		1


	//   ....[31]....
        /*0774*/ 	.word	0x00008b70
        /*0778*/ 	.word	0x00000003
        /*077c*/ 	.word	0x00030c30
        /*0780*/ 	.short	0x010a
        /*0782*/ 	.byte	0x3f
	.zero		1


	//   ....[32]....
        /*0784*/ 	.word	0x00008bc0
        /*0788*/ 	.word	0x0000000b
        /*078c*/ 	.word	0x00030c20
        /*0790*/ 	.short	0x010a
        /*0792*/ 	.byte	0x3f
	.zero		1


	//   ....[33]....
        /*0794*/ 	.word	0x00008c10
        /*0798*/ 	.word	0x0000000b
        /*079c*/ 	.word	0x00030c40
        /*07a0*/ 	.short	0x010a
        /*07a2*/ 	.byte	0x3f
	.zero		1


	//   ....[34]....
        /*07a4*/ 	.word	0x00008c60
        /*07a8*/ 	.word	0x0000000b
        /*07ac*/ 	.word	0x00030c28
        /*07b0*/ 	.short	0x010a
        /*07b2*/ 	.byte	0x3f
	.zero		1


	//   ....[35]....
        /*07b4*/ 	.word	0x00008cb0
        /*07b8*/ 	.word	0x0000000b
        /*07bc*/ 	.word	0x00030c48
        /*07c0*/ 	.short	0x010a
        /*07c2*/ 	.byte	0x3f
	.zero		1


	//   ....[36]....
        /*07c4*/ 	.word	0x00008d10
        /*07c8*/ 	.word	0x0000000b
        /*07cc*/ 	.word	0x00030c20
        /*07d0*/ 	.short	0x010a
        /*07d2*/ 	.byte	0x3f
	.zero		1


	//   ....[37]....
        /*07d4*/ 	.word	0x00008d60
        /*07d8*/ 	.word	0x0000000b
        /*07dc*/ 	.word	0x00030c40
        /*07e0*/ 	.short	0x010a
        /*07e2*/ 	.byte	0x3f
	.zero		1


	//   ....[38]....
        /*07e4*/ 	.word	0x00008db0
        /*07e8*/ 	.word	0x0000000b
        /*07ec*/ 	.word	0x00030c28
        /*07f0*/ 	.short	0x010a
        /*07f2*/ 	.byte	0x3f
	.zero		1


	//   ....[39]....
        /*07f4*/ 	.word	0x00008e00
        /*07f8*/ 	.word	0x0000000d
        /*07fc*/ 	.word	0x00030c40
        /*0800*/ 	.short	0x010a
        /*0802*/ 	.byte	0x3f
	.zero		1


	//   ....[40]....
        /*0804*/ 	.word	0x00008ee0
        /*0808*/ 	.word	0x00000006
        /*080c*/ 	.word	0x00000000
        /*0810*/ 	.short	0x010a
        /*0812*/ 	.byte	0x3f
	.zero		1


	//   ....[41]....
        /*0814*/ 	.word	0x00008f30
        /*0818*/ 	.word	0x00000003
        /*081c*/ 	.word	0x00000000
        /*0820*/ 	.short	0x010a
        /*0822*/ 	.byte	0x3f
	.zero		1


	//   ....[42]....
        /*0824*/ 	.word	0x00008f80
        /*0828*/ 	.word	0x00000000
        /*082c*/ 	.word	0x00000000
        /*0830*/ 	.short	0x010a
        /*0832*/ 	.byte	0x3f
	.zero		1


	//----- nvinfo : EIATTR_NUM_MBARRIERS
	.align		4
.L_422:
        /*0834*/ 	.byte	0x03, 0x38
        /*0836*/ 	.short	0x0009


	//----- nvinfo : EIATTR_EXIT_INSTR_OFFSETS
	.align		4
        /*0838*/ 	.byte	0x04, 0x1c
        /*083a*/ 	.short	(.L_424 - .L_423)


	//   ....[0]....
.L_423:
        /*083c*/ 	.word	0x00008a50


	//----- nvinfo : EIATTR_MAX_THREADS
	.align		4
.L_424:
        /*0840*/ 	.byte	0x04, 0x05
        /*0842*/ 	.short	(.L_426 - .L_425)
.L_425:
        /*0844*/ 	.word	0x00000180
        /*0848*/ 	.word	0x00000001
        /*084c*/ 	.word	0x00000001


	//----- nvinfo : EIATTR_CRS_STACK_SIZE
	.align		4
.L_426:
        /*0850*/ 	.byte	0x04, 0x1e
        /*0852*/ 	.short	(.L_428 - .L_427)
.L_427:
        /*0854*/ 	.word	0x00000000


	//----- nvinfo : EIATTR_CBANK_PARAM_SIZE
	.align		4
.L_428:
        /*0858*/ 	.byte	0x03, 0x19
        /*085a*/ 	.short	0x06f0


	//----- nvinfo : EIATTR_PARAM_CBANK
	.align		4
        /*085c*/ 	.byte	0x04, 0x0a
        /*085e*/ 	.short	(.L_430 - .L_429)
	.align		4
.L_429:
        /*0860*/ 	.word	index@(.nv.constant0._ZN7cutlass13device_kernelIN5flash11enable_sm90INS1_16FlashAttnBwdSm90INS1_25CollectiveMainloopBwdSm90ILi2ELi2ELi2EN4cute5tupleIJNS5_1CILi1EEES8_S8_EEENS6_IJNS7_ILi128EEESA_NS7_ILi64EEEEEENS_10bfloat16_tEfNS_4arch4Sm90ELb0ELb0ELb1ELb0ELb0ELb1ELb0ELb0ELi2ELi1ELi2ELi2ELb0EEENS1_24CollectiveEpilogueBwdGQAISC_fSF_Li256ELb0ELb0EEENS1_19SingleTileSchedulerILb0ELb0ELb0ELi128EEEEEEEEEvNT_6ParamsE)
        /*0864*/ 	.short	0x0210
        /*0866*/ 	.short	0x06f0


	//----- nvinfo : EIATTR_SW_WAR
	.align		4
.L_430:
        /*0868*/ 	.byte	0x04, 0x36
        /*086a*/ 	.short	(.L_432 - .L_431)
.L_431:
        /*086c*/ 	.word	0x00000008
.L_432:


//--------------------- .nv.info._ZN7cutlass13device_kernelIN5flash11enable_sm90INS1_16FlashAttnBwdSm90INS1_25CollectiveMainloopBwdSm90ILi2ELi2ELi2EN4cute5tupleIJNS5_1CILi1EEES8_S8_EEENS6_IJNS7_ILi128EEESA_NS7_ILi64EEEEEENS_10bfloat16_tEfNS_4arch4Sm90ELb0ELb0ELb1ELb0ELb1ELb1ELb0ELb0ELi2ELi1ELi2ELi2ELb0EEENS1_24CollectiveEpilogueBwdGQAISC_fSF_Li256ELb0ELb1EEENS1_19SingleTileSchedulerILb0ELb0ELb0ELi128EEEEEEEEEvNT_6ParamsE --------------------------
	.section	.nv.info._ZN7cutlass13device_kernelIN5flash11enable_sm90INS1_16FlashAttnBwdSm90INS1_25CollectiveMainloopBwdSm90ILi2ELi2ELi2EN4cute5tupleIJNS5_1CILi1EEES8_S8_EEENS6_IJNS7_ILi128EEESA_NS7_ILi64EEEEEENS_10bfloat16_tEfNS_4arch4Sm90ELb0ELb0ELb1ELb0ELb1ELb1ELb0ELb0ELi2ELi1ELi2ELi2ELb0EEENS1_24CollectiveEpilogueBwdGQAISC_fSF_Li256ELb0ELb1EEENS1_19SingleTileSchedulerILb0ELb0ELb0ELi128EEEEEEEEEvNT_6ParamsE,"",@"SHT_CUDA_INFO"
	.sectionflags	@""
	.align	4


	//----- nvinfo : EIATTR_CUDA_API_VERSION
	.align		4
        /*0000*/ 	.byte	0x04, 0x37
        /*0002*/ 	.short	(.L_434 - .L_433)
.L_433:
        /*0004*/ 	.word	0x00000082


	//----- nvinfo : EIATTR_KPARAM_INFO
	.align		4
.L_434:
        /*0008*/ 	.byte	0x04, 0x17
        /*000a*/ 	.short	(.L_436 - .L_435)
.L_435:
        /*000c*/ 	.word	0x00000000
        /*0010*/ 	.short	0x0000
        /*0012*/ 	.short	0x0070
        /*0014*/ 	.byte	0x00, 0xf0, 0x01, 0x1a


	//----- nvinfo : EIATTR_SPARSE_MMA_MASK
	.align		4
.L_436:
        /*0018*/ 	.byte	0x03, 0x50
        /*001a*/ 	.short	0x0000


	//----- nvinfo : EIATTR_MAXREG_COUNT
	.align		4
        /*001c*/ 	.byte	0x03, 0x1b
        /*001e*/ 	.short	0x00a8


	//----- nvinfo : EIATTR_NUM_BARRIERS
	.align		4
        /*0020*/ 	.byte	0x02, 0x4c
        /*0022*/ 	.byte	0x10
	.zero		1


	//----- nvinfo : EIATTR_EXTERNS
	.align		4
        /*0024*/ 	.byte	0x04, 0x0f
        /*0026*/ 	.short	(.L_438 - .L_437)


	//   ....[0]....
	.align		4
.L_437:
        /*0028*/ 	.word	index@(__assertfail)


	//----- nvinfo : EIATTR_ANNOTATIONS
	.align		4
.L_438:
        /*002c*/ 	.byte	0x04, 0x55
        /*002e*/ 	.short	(.L_440 - .L_439)


	//   ....[0]....
.L_439:
        /* <DEDUP_REMOVED lines=46> */


	//----- nvinfo : EIATTR_MERCURY_ISA_VERSION
	.align		4
.L_440:
        /*0300*/ 	.byte	0x03, 0x5f
        /*0302*/ 	.short	0x0101


	//----- nvinfo : EIATTR_INT_WARP_WIDE_INSTR_OFFSETS
	.align		4
        /*0304*/ 	.byte	0x04, 0x31
        /*0306*/ 	.short	(.L_442 - .L_441)


	//   ....[0]....
.L_441:
        /*0308*/ 	.word	0x00000180


	//   ....[1]....
        /*030c*/ 	.word	0x00000240


	//   ....[2]....
        /*0310*/ 	.word	0x000072f0


	//   ....[3]....
        /*0314*/ 	.word	0x00007760


	//   ....[4]....
        /*0318*/ 	.word	0x00007d30


	//----- nvinfo : EIATTR_COOP_GROUP_MASK_REGIDS
	.align		4
.L_442:
        /*031c*/ 	.byte	0x04, 0x29
        /*031e*/ 	.short	(.L_444 - .L_443)


	//   ....[0]....
.L_443:
        /*0320*/ 	.word	0xffffffff


	//   ....[1]....
        /*0324*/ 	.word	0xffffffff


	//   ....[2]....
        /*0328*/ 	.word	0xffffffff


	//   ....[3]....
        /*032c*/ 	.word	0xffffffff


	//   ....[4]....
        /*0330*/ 	.word	0xffffffff


	//   ....[5]....
        /*0334*/ 	.word	0xffffffff


	//   ....[6]....
        /*0338*/ 	.word	0xffffffff


	//   ....[7]....
        /*033c*/ 	.word	0xffffffff


	//   ....[8]....
        /*0340*/ 	.word	0xffffffff


	//   ....[9]....
        /*0344*/ 	.word	0xffffffff


	//   ....[10]....
        /*0348*/ 	.word	0xffffffff


	//   ....[11]....
        /*034c*/ 	.word	0xffffffff


	//   ....[12]....
        /*0350*/ 	.word	0xffffffff


	//   ....[13]....
        /*0354*/ 	.word	0xffffffff


	//   ....[14]....
        /*0358*/ 	.word	0xffffffff


	//   ....[15]....
        /*035c*/ 	.word	0xffffffff


	//   ....[16]....
        /*0360*/ 	.word	0xffffffff


	//   ....[17]....
        /*0364*/ 	.word	0xffffffff


	//   ....[18]....
        /*0368*/ 	.word	0xffffffff


	//   ....[19]....
        /*036c*/ 	.word	0xffffffff


	//   ....[20]....
        /*0370*/ 	.word	0xffffffff


	//   ....[21]....
        /*0374*/ 	.word	0xffffffff


	//   ....[22]....
        /*0378*/ 	.word	0xffffffff


	//   ....[23]....
        /*037c*/ 	.word	0xffffffff


	//   ....[24]....
        /*0380*/ 	.word	0xffffffff


	//   ....[25]....
        /*0384*/ 	.word	0xffffffff


	//   ....[26]....
        /*0388*/ 	.word	0xffffffff


	//   ....[27]....
        /*038c*/ 	.word	0xffffffff


	//   ....[28]....
        /*0390*/ 	.word	0xffffffff


	//   ....[29]....
        /*0394*/ 	.word	0xffffffff


	//   ....[30]....
        /*0398*/ 	.word	0xffffffff


	//   ....[31]....
        /*039c*/ 	.word	0xffffffff


	//   ....[32]....
        /*03a0*/ 	.word	0xffffffff


	//   ....[33]....
        /*03a4*/ 	.word	0xffffffff


	//   ....[34]....
        /*03a8*/ 	.word	0xffffffff


	//   ....[35]....
        /*03ac*/ 	.word	0xffffffff


	//   ....[36]....
        /*03b0*/ 	.word	0xffffffff


	//   ....[37]....
        /*03b4*/ 	.word	0xffffffff


	//   ....[38]....
        /*03b8*/ 	.word	0xffffffff


	//   ....[39]....
        /*03bc*/ 	.word	0xffffffff


	//   ....[40]....
        /*03c0*/ 	.word	0xffffffff


	//   ....[41]....
        /*03c4*/ 	.word	0xffffffff


	//   ....[42]....
        /*03c8*/ 	.word	0xffffffff


	//   ....[43]....
        /*03cc*/ 	.word	0xffffffff


	//   ....[44]....
        /*03d0*/ 	.word	0xffffffff


	//   ....[45]....
        /*03d4*/ 	.word	0xffffffff


	//   ....[46]....
        /*03d8*/ 	.word	0xffffffff


	//   ....[47]....
        /*03dc*/ 	.word	0xffffffff


	//   ....[48]....
        /*03e0*/ 	.word	0xffffffff


	//   ....[49]....
        /*03e4*/ 	.word	0xffffffff


	//   ....[50]....
        /*03e8*/ 	.word	0xffffffff


	//   ....[51]....
        /*03ec*/ 	.word	0xffffffff


	//   ....[52]....
        /*03f0*/ 	.word	0xffffffff


	//   ....[53]....
        /*03f4*/ 	.word	0xffffffff


	//   ....[54]....
        /*03f8*/ 	.word	0xffffffff


	//   ....[55]....
        /*03fc*/ 	.word	0xffffffff


	//   ....[56]....
        /*0400*/ 	.word	0xffffffff


	//   ....[57]....
        /*0404*/ 	.word	0xffffffff


	//   ....[58]....
        /*0408*/ 	.word	0xffffffff


	//   ....[59]....
        /*040c*/ 	.word	0xffffffff


	//   ....[60]....
        /*0410*/ 	.word	0xffffffff


	//   ....[61]....
        /*0414*/ 	.word	0xffffffff


	//   ....[62]....
        /*0418*/ 	.word	0xffffffff


	//   ....[63]....
        /*041c*/ 	.word	0xffffffff


	//   ....[64]....
        /*0420*/ 	.word	0xffffffff


	//   ....[65]....
        /*0424*/ 	.word	0xffffffff


	//   ....[66]....
        /*0428*/ 	.word	0xffffffff


	//   ....[67]....
        /*042c*/ 	.word	0xffffffff


	//   ....[68]....
        /*0430*/ 	.word	0xffffffff


	//   ....[69]....
        /*0434*/ 	.word	0xffffffff


	//   ....[70]....
        /*0438*/ 	.word	0xffffffff


	//   ....[71]....
        /*043c*/ 	.word	0xffffffff


	//   ....[72]....
        /*0440*/ 	.word	0xffffffff


	//   ....[73]....
        /*0444*/ 	.word	0xffffffff


	//   ....[74]....
        /*0448*/ 	.word	0xffffffff


	//   ....[75]....
        /*044c*/ 	.word	0xffffffff


	//   ....[76]....
        /*0450*/ 	.word	0xffffffff


	//   ....[77]....
        /*0454*/ 	.word	0xffffffff


	//   ....[78]....
        /*0458*/ 	.word	0xffffffff


	//   ....[79]....
        /*045c*/ 	.word	0xffffffff


	//   ....[80]....
        /*0460*/ 	.word	0xffffffff


	//   ....[81]....
        /*0464*/ 	.word	0x0500000f


	//   ....[82]....
        /*0468*/ 	.word	0x0500000f


	//   ....[83]....
        /*046c*/ 	.word	0x0500000f


	//   ....[84]....
        /*0470*/ 	.word	0x0500000f


	//   ....[85]....
        /*0474*/ 	.word	0x0500000f


	//   ....[86]....
        /*0478*/ 	.word	0x0500000f


	//----- nvinfo : EIATTR_COOP_GROUP_INSTR_OFFSETS
	.align		4
.L_444:
        /*047c*/ 	.byte	0x04, 0x28
        /*047e*/ 	.short	(.L_446 - .L_445)


	//   ....[0]....
.L_445:
        /*0480*/ 	.word	0x00000060


	//   ....[1]....
        /*0484*/ 	.word	0x00000190


	//   ....[2]....
        /*0488*/ 	.word	0x00000220


	//   ....[3]....
        /*048c*/ 	.word	0x000003a0


	//   ....[4]....
        /*0490*/ 	.word	0x000005f0


	//   ....[5]....
        /*0494*/ 	.word	0x00000b40


	//   ....[6]....
        /*0498*/ 	.word	0x00002080


	//   ....[7]....
        /*049c*/ 	.word	0x000021d0


	//   ....[8]....
        /*04a0*/ 	.word	0x00002350


	//   ....[9]....
        /*04a4*/ 	.word	0x00002390


	//   ....[10]....
        /*04a8*/ 	.word	0x00002500


	//   ....[11]....
        /*04ac*/ 	.word	0x00002680


	//   ....[12]....
        /*04b0*/ 	.word	0x000026d0


	//   ....[13]....
        /*04b4*/ 	.word	0x00002710


	//   ....[14]....
        /*04b8*/ 	.word	0x00002780


	//   ....[15]....
        /*04bc*/ 	.word	0x00002790


	//   ....[16]....
        /*04c0*/ 	.word	0x000027c0


	//   ....[17]....
        /*04c4*/ 	.word	0x000027f0


	//   ....[18]....
        /*04c8*/ 	.word	0x00002820


	//   ....[19]....
        /*04cc*/ 	.word	0x000028c0


	//   ....[20]....
        /*04d0*/ 	.word	0x000028f0


	//   ....[21]....
        /*04d4*/ 	.word	0x000029b0


	//   ....[22]....
        /*04d8*/ 	.word	0x00002a20


	//   ....[23]....
        /*04dc*/ 	.word	0x00002b70


	//   ....[24]....
        /*04e0*/ 	.word	0x00002bd0


	//   ....[25]....
        /*04e4*/ 	.word	0x00002c50


	//   ....[26]....
        /*04e8*/ 	.word	0x00002c70


	//   ....[27]....
        /*04ec*/ 	.word	0x00002e00


	//   ....[28]....
        /*04f0*/ 	.word	0x00002e30


	//   ....[29]....
        /*04f4*/ 	.word	0x00002e90


	//   ....[30]....
        /*04f8*/ 	.word	0x00003060


	//   ....[31]....
        /*04fc*/ 	.word	0x000031a0


	//   ....[32]....
        /*0500*/ 	.word	0x000031b0


	//   ....[33]....
        /*0504*/ 	.word	0x000031d0


	//   ....[34]....
        /*0508*/ 	.word	0x000031f0


	//   ....[35]....
        /*050c*/ 	.word	0x00003210


	//   ....[36]....
        /*0510*/ 	.word	0x00003230


	//   ....[37]....
        /*0514*/ 	.word	0x00003240


	//   ....[38]....
        /*0518*/ 	.word	0x000032b0


	//   ....[39]....
        /*051c*/ 	.word	0x00003340


	//   ....[40]....
        /*0520*/ 	.word	0x00003380


	//   ....[41]....
        /*0524*/ 	.word	0x000033c0


	//   ....[42]....
        /*0528*/ 	.word	0x00003400


	//   ....[43]....
        /*052c*/ 	.word	0x000034d0


	//   ....[44]....
        /*0530*/ 	.word	0x00003530


	//   ....[45]....
        /*0534*/ 	.word	0x000036a0


	//   ....[46]....
        /*0538*/ 	.word	0x00003730


	//   ....[47]....
        /*053c*/ 	.word	0x000038b0


	//   ....[48]....
        /*0540*/ 	.word	0x000038f0


	//   ....[49]....
        /*0544*/ 	.word	0x00003940


	//   ....[50]....
        /*0548*/ 	.word	0x00003970


	//   ....[51]....
        /*054c*/ 	.word	0x00003980


	//   ....[52]....
        /*0550*/ 	.word	0x00003a30


	//   ....[53]....
        /*0554*/ 	.word	0x00003b80


	//   ....[54]....
        /*0558*/ 	.word	0x00003e40


	//   ....[55]....
        /*055c*/ 	.word	0x00003e50


	//   ....[56]....
        /*0560*/ 	.word	0x00003e80


	//   ....[57]....
        /*0564*/ 	.word	0x00003e90


	//   ....[58]....
        /*0568*/ 	.word	0x00003eb0


	//   ....[59]....
        /*056c*/ 	.word	0x00003ec0


	//   ....[60]....
        /*0570*/ 	.word	0x00003ee0


	//   ....[61]....
        /*0574*/ 	.word	0x00003ef0


	//   ....[62]....
        /*0578*/ 	.word	0x000042a0


	//   ....[63]....
        /*057c*/ 	.word	0x000042b0


	//   ....[64]....
        /*0580*/ 	.word	0x000042c0


	//   ....[65]....
        /*0584*/ 	.word	0x000042d0


	//   ....[66]....
        /*0588*/ 	.word	0x000042e0


	//   ....[67]....
        /*058c*/ 	.word	0x00004300


	//   ....[68]....
        /*0590*/ 	.word	0x00004320


	//   ....[69]....
        /*0594*/ 	.word	0x000043a0


	//   ....[70]....
        /*0598*/ 	.word	0x000063e0


	//   ....[71]....
        /*059c*/ 	.word	0x00006580


	//   ....[72]....
        /*05a0*/ 	.word	0x000067d0


	//   ....[73]....
        /*05a4*/ 	.word	0x00006970


	//   ....[74]....
        /*05a8*/ 	.word	0x00006a90


	//   ....[75]....
        /*05ac*/ 	.word	0x00006f90


	//   ....[76]....
        /*05b0*/ 	.word	0x00007220


	//   ....[77]....
        /*05b4*/ 	.word	0x00007460


	//   ....[78]....
        /*05b8*/ 	.word	0x00007690


	//   ....[79]....
        /*05bc*/ 	.word	0x00007940


	//   ....[80]....
        /*05c0*/ 	.word	0x00007c70


	//   ....[81]....
        /*05c4*/ 	.word	0x000096f0


	//   ....[82]....
        /*05c8*/ 	.word	0x00009840


	//   ....[83]....
        /*05cc*/ 	.word	0x000098b0


	//   ....[84]....
        /*05d0*/ 	.word	0x00009920


	//   ....[85]....
        /*05d4*/ 	.word	0x00009990


	//   ....[86]....
        /*05d8*/ 	.word	0x00009a00


	//----- nvinfo : EIATTR_REG_RECONFIG
	.align		4
.L_446:
        /*05dc*/ 	.byte	0x01, 0x54
	.zero		2


	//----- nvinfo : EIATTR_SYSCALL_OFFSETS
	.align		4
        /*05e0*/ 	.byte	0x04, 0x46
        /*05e2*/ 	.short	(.L_448 - .L_447)


	//   ....[0]....
.L_447:
        /*05e4*/ 	.word	0x000007a0


	//   ....[1]....
        /*05e8*/ 	.word	0x00000890


	//   ....[2]....
        /*05ec*/ 	.word	0x000009f0


	//   ....[3]....
        /*05f0*/ 	.word	0x00000ae0


	//----- nvinfo : EIATTR_MBARRIER_INSTR_OFFSETS
	.align		4
.L_448:
        /*05f4*/ 	.byte	0x04, 0x39
        /*05f6*/ 	.short	(.L_450 - .L_449)


	//   ....[0]....
.L_449:
        /*05f8*/ 	.word	0x00000260
        /*05fc*/ 	.word	0x000000ff
        /*0600*/ 	.word	0x00030c00
        /*0604*/ 	.short	0x0100
        /*0606*/ 	.byte	0x06
	.zero		1


	//   ....[1]....
        /*0608*/ 	.word	0x00000350
        /*060c*/ 	.word	0x000000ff
        /*0610*/ 	.word	0x00030c10
        /*0614*/ 	.short	0x0100
        /*0616*/ 	.byte	0x08
	.zero		1


	//   ....[2]....
        /*0618*/ 	.word	0x00000360
        /*061c*/ 	.word	0x000000ff
        /*0620*/ 	.word	0x00030c20
        /*0624*/ 	.short	0x0100
        /*0626*/ 	.byte	0x08
	.zero		1


	//   ....[3]....
        /*0628*/ 	.word	0x00000370
        /*062c*/ 	.word	0x000000ff
        /*0630*/ 	.word	0x00030c18
        /*0634*/ 	.short	0x0100
        /*0636*/ 	.byte	0x08
	.zero		1


	//   ....[4]....
        /*0638*/ 	.word	0x00000380
        /*063c*/ 	.word	0x000000ff
        /*0640*/ 	.word	0x00030c28
        /*0644*/ 	.short	0x0100
        /*0646*/ 	.byte	0x08
	.zero		1


	//   ....[5]....
        /*0648*/ 	.word	0x000004b0
        /*064c*/ 	.word	0x000000ff
        /*0650*/ 	.word	0x00030c30
        /*0654*/ 	.short	0x0100
        /*0656*/ 	.byte	0x08
	.zero		1


	//   ....[6]....
        /*0658*/ 	.word	0x000004c0
        /*065c*/ 	.word	0x000000ff
        /*0660*/ 	.word	0x00030c40
        /*0664*/ 	.short	0x0100
        /*0666*/ 	.byte	0x08
	.zero		1


	//   ....[7]....
        /*0668*/ 	.word	0x000004d0
        /*066c*/ 	.word	0x000000ff
        /*0670*/ 	.word	0x00030c38
        /*0674*/ 	.short	0x0100
        /*0676*/ 	.byte	0x08
	.zero		1


	//   ....[8]....
        /*0678*/ 	.word	0x000004e0
        /*067c*/ 	.word	0x000000ff
        /*0680*/ 	.word	0x00030c48
        /*0684*/ 	.short	0x0100
        /*0686*/ 	.byte	0x08
	.zero		1


	//   ....[9]....
        /*0688*/ 	.word	0x00000b70
        /*068c*/ 	.word	0x00000002
        /*0690*/ 	.word	0x00030c00
        /*0694*/ 	.short	0x010a
        /*0696*/ 	.byte	0x3f
	.zero		1


	//   ....[10]....
        /*0698*/ 	.word	0x00000bc0
        /*069c*/ 	.word	0x00000002
        /*06a0*/ 	.word	0x00030c00
        /*06a4*/ 	.short	0x010a
        /*06a6*/ 	.byte	0x3f
	.zero		1


	//   ....[11]....
        /*06a8*/ 	.word	0x000016b0
        /*06ac*/ 	.word	0x00000015
        /*06b0*/ 	.word	0x00030c10
        /*06b4*/ 	.short	0x010a
        /*06b6*/ 	.byte	0x3f
	.zero		1


	//   ....[12]....
        /*06b8*/ 	.word	0x00001720
        /*06bc*/ 	.word	0x00000015
        /*06c0*/ 	.word	0x00030c10
        /*06c4*/ 	.short	0x010a
        /*06c6*/ 	.byte	0x3f
	.zero		1


	//   ....[13]....
        /*06c8*/ 	.word	0x00001b40
        /*06cc*/ 	.word	0x00000015
        /*06d0*/ 	.word	0x00030c30
        /*06d4*/ 	.short	0x010a
        /*06d6*/ 	.byte	0x3f
	.zero		1


	//   ....[14]....
        /*06d8*/ 	.word	0x00001b80
        /*06dc*/ 	.word	0x00000015
        /*06e0*/ 	.word	0x00030c30
        /*06e4*/ 	.short	0x010a
        /*06e6*/ 	.byte	0x3f
	.zero		1


	//   ....[15]....
        /*06e8*/ 	.word	0x00005850
        /*06ec*/ 	.word	0x00000003
        /*06f0*/ 	.word	0x00000000
        /*06f4*/ 	.short	0x0101
        /*06f6*/ 	.byte	0x3f
	.zero		1


	//   ....[16]....
        /*06f8*/ 	.word	0x00005c90
        /*06fc*/ 	.word	0x00000003
        /*0700*/ 	.word	0x00000000
        /*0704*/ 	.short	0x0101
        /*0706*/ 	.byte	0x3f
	.zero		1


	//   ....[17]....
        /*0708*/ 	.word	0x000080e0
        /*070c*/ 	.word	0x0000000b
        /*0710*/ 	.word	0x00030c20
        /*0714*/ 	.short	0x010a
        /*0716*/ 	.byte	0x3f
	.zero		1


	//   ....[18]....
        /*0718*/ 	.word	0x000085b0
        /*071c*/ 	.word	0x0000000b
        /*0720*/ 	.word	0x00030c40
        /*0724*/ 	.short	0x010a
        /*0726*/ 	.byte	0x3f
	.zero		1


	//   ....[19]....
        /*0728*/ 	.word	0x000087e0
        /*072c*/ 	.word	0x0000000b
        /*0730*/ 	.word	0x00030c28
        /*0734*/ 	.short	0x010a
        /*0736*/ 	.byte	0x3f
	.zero		1


	//   ....[20]....
        /*0738*/ 	.word	0x00008980
        /*073c*/ 	.word	0x0000000b
        /*0740*/ 	.word	0x00030c48
        /*0744*/ 	.short	0x010a
        /*0746*/ 	.byte	0x3f
	.zero		1


	//   ....[21]....
        /*0748*/ 	.word	0x00008b90
        /*074c*/ 	.word	0x0000000b
        /*0750*/ 	.word	0x00030c20
        /*0754*/ 	.short	0x010a
        /*0756*/ 	.byte	0x3f
	.zero		1


	//   ....[22]....
        /*0758*/ 	.word	0x00008da0
        /*075c*/ 	.word	0x0000000b
        /*0760*/ 	.word	0x00030c40
        /*0764*/ 	.short	0x010a
        /*0766*/ 	.byte	0x3f
	.zero		1


	//   ....[23]....
        /*0768*/ 	.word	0x00008fa0
        /*076c*/ 	.word	0x0000000b
        /*0770*/ 	.word	0x00030c28
        /*0774*/ 	.short	0x010a
        /*0776*/ 	.byte	0x3f
	.zero		1


	//   ....[24]....
        /*0778*/ 	.word	0x000091a0
        /*077c*/ 	.word	0x0000000d
        /*0780*/ 	.word	0x00030c40
        /*0784*/ 	.short	0x010a
        /*0786*/ 	.byte	0x3f
	.zero		1


	//   ....[25]....
        /*0788*/ 	.word	0x00009560
        /*078c*/ 	.word	0x00000006
        /*0790*/ 	.word	0x00000000
        /*0794*/ 	.short	0x010a
        /*0796*/ 	.byte	0x3f
	.zero		1


	//   ....[26]....
        /*0798*/ 	.word	0x000095c0
        /*079c*/ 	.word	0x00000003
        /*07a0*/ 	.word	0x00000000
        /*07a4*/ 	.short	0x010a
        /*07a6*/ 	.byte	0x3f
	.zero		1


	//   ....[27]....
        /*07a8*/ 	.word	0x00009620
        /*07ac*/ 	.word	0x00000000
        /*07b0*/ 	.word	0x00000000
        /*07b4*/ 	.short	0x010a
        /*07b6*/ 	.byte	0x3f
	.zero		1


	//   ....[28]....
        /*07b8*/ 	.word	0x00009650
        /*07bc*/ 	.word	0x00000003
        /*07c0*/ 	.word	0x00000000
        /*07c4*/ 	.short	0x010a
        /*07c6*/ 	.byte	0x3f
	.zero		1


	//   ....[29]....
        /*07c8*/ 	.word	0x00009720
        /*07cc*/ 	.word	0x00000002
        /*07d0*/ 	.word	0x00030c00
        /*07d4*/ 	.short	0x010a
        /*07d6*/ 	.byte	0x3f
	.zero		1


	//   ....[30]....
        /*07d8*/ 	.word	0x00009770
        /*07dc*/ 	.word	0x00000015
        /*07e0*/ 	.word	0x00030c10
        /*07e4*/ 	.short	0x010a
        /*07e6*/ 	.byte	0x3f
	.zero		1


	//   ....[31]....
        /*07e8*/ 	.word	0x000097c0
        /*07ec*/ 	.word	0x00000015
        /*07f0*/ 	.word	0x00030c30
        /*07f4*/ 	.short	0x010a
        /*07f6*/ 	.byte	0x3f
	.zero		1


	//   ....[32]....
        /*07f8*/ 	.word	0x00009a40
        /*07fc*/ 	.word	0x0000000b
        /*0800*/ 	.word	0x00030c20
        /*0804*/ 	.short	0x010a
        /*0806*/ 	.byte	0x3f
	.zero		1


	//   ....[33]....
        /*0808*/ 	.word	0x00009a90
        /*080c*/ 	.word	0x0000000b
        /*0810*/ 	.word	0x00030c40
        /*0814*/ 	.short	0x010a
        /*0816*/ 	.byte	0x3f
	.zero		1


	//   ....[34]....
        /*0818*/ 	.word	0x00009ae0
        /*081c*/ 	.word	0x0000000b
        /*0820*/ 	.word	0x00030c28
        /*0824*/ 	.short	0x010a
        /*0826*/ 	.byte	0x3f
	.zero		1


	//   ....[35]....
        /*0828*/ 	.word	0x00009b30
        /*082c*/ 	.word	0x0000000b
        /*0830*/ 	.word	0x00030c48
        /*0834*/ 	.short	0x010a
        /*0836*/ 	.byte	0x3f
	.zero		1


	//   ....[36]....
        /*0838*/ 	.word	0x00009b90
        /*083c*/ 	.word	0x0000000b
        /*0840*/ 	.word	0x00030c20
        /*0844*/ 	.short	0x010a
        /*0846*/ 	.byte	0x3f
	.zero		1


	//   ....[37]....
        /*0848*/ 	.word	0x00009be0
        /*084c*/ 	.word	0x0000000b
        /*0850*/ 	.word	0x00030c40
        /*0854*/ 	.short	0x010a
        /*0856*/ 	.byte	0x3f
	.zero		1


	//   ....[38]....
        /*0858*/ 	.word	0x00009c30
        /*085c*/ 	.word	0x0000000b
        /*0860*/ 	.word	0x00030c28
        /*0864*/ 	.short	0x010a
        /*0866*/ 	.byte	0x3f
	.zero		1


	//   ....[39]....
        /*0868*/ 	.word	0x00009c80
        /*086c*/ 	.word	0x0000000d
        /*0870*/ 	.word	0x00030c40
        /*0874*/ 	.short	0x010a
        /*0876*/ 	.byte	0x3f
	.zero		1


	//   ....[40]....
        /*0878*/ 	.word	0x00009d60
        /*087c*/ 	.word	0x00000006
        /*0880*/ 	.word	0x00000000
        /*0884*/ 	.short	0x010a
        /*0886*/ 	.byte	0x3f
	.zero		1


	//   ....[41]....
        /*0888*/ 	.word	0x00009db0
        /*088c*/ 	.word	0x00000003
        /*0890*/ 	.word	0x00000000
        /*0894*/ 	.short	0x010a
        /*0896*/ 	.byte	0x3f
	.zero		1


	//   ....[42]....
        /*0898*/ 	.word	0x00009e00
        /*089c*/ 	.word	0x00000000
        /*08a0*/ 	.word	0x00000000
        /*08a4*/ 	.short	0x010a
        /*08a6*/ 	.byte	0x3f
	.zero		1


	//----- nvinfo : EIATTR_NUM_MBARRIERS
	.align		4
.L_450:
        /*08a8*/ 	.byte	0x03, 0x38
        /*08aa*/ 	.short	0x0009


	//----- nvinfo : EIATTR_EXIT_INSTR_OFFSETS
	.align		4
        /*08ac*/ 	.byte	0x04, 0x1c
        /*08ae*/ 	.short	(.L_452 - .L_451)


	//   ....[0]....
.L_451:
        /*08b0*/ 	.word	0x000096a0


	//----- nvinfo : EIATTR_MAX_THREADS
	.align		4
.L_452:
        /*08b4*/ 	.byte	0x04, 0x05
        /*08b6*/ 	.short	(.L_454 - .L_453)
.L_453:
        /*08b8*/ 	.word	0x00000180
        /*08bc*/ 	.word	0x00000001
        /*08c0*/ 	.word	0x00000001


	//----- nvinfo : EIATTR_CRS_STACK_SIZE
	.align		4
.L_454:
        /*08c4*/ 	.byte	0x04, 0x1e
        /*08c6*/ 	.short	(.L_456 - .L_455)
.L_455:
        /*08c8*/ 	.word	0x00000000


	//----- nvinfo : EIATTR_CBANK_PARAM_SIZE
	.align		4
.L_456:
        /*08cc*/ 	.byte	0x03, 0x19
        /*08ce*/ 	.short	0x06f0


	//----- nvinfo : EIATTR_PARAM_CBANK
	.align		4
        /*08d0*/ 	.byte	0x04, 0x0a
        /*08d2*/ 	.short	(.L_458 - .L_457)
	.align		4
.L_457:
        /*08d4*/ 	.word	index@(.nv.constant0._ZN7cutlass13device_kernelIN5flash11enable_sm90INS1_16FlashAttnBwdSm90INS1_25CollectiveMainloopBwdSm90ILi2ELi2ELi2EN4cute5tupleIJNS5_1CILi1EEES8_S8_EEENS6_IJNS7_ILi128EEESA_NS7_ILi64EEEEEENS_10bfloat16_tEfNS_4arch4Sm90ELb0ELb0ELb1ELb0ELb1ELb1ELb0ELb0ELi2ELi1ELi2ELi2ELb0EEENS1_24CollectiveEpilogueBwdGQAISC_fSF_Li256ELb0ELb1EEENS1_19SingleTileSchedulerILb0ELb0ELb0ELi128EEEEEEEEEvNT_6ParamsE)
        /*08d8*/ 	.short	0x0210
        /*08da*/ 	.short	0x06f0


	//----- nvinfo : EIATTR_SW_WAR
	.align		4
.L_458:
        /*08dc*/ 	.byte	0x04, 0x36
        /*08de*/ 	.short	(.L_460 - .L_459)
.L_459:
        /*08e0*/ 	.word	0x00000008
.L_460:


//--------------------- .nv.info._ZN7cutlass13device_kernelIN5flash11enable_sm90INS1_16FlashAttnBwdSm90INS1_25CollectiveMainloopBwdSm90ILi2ELi2ELi2EN4cute5tupleIJNS5_1CILi1EEES8_S8_EEENS6_IJNS7_ILi128EEESA_NS7_ILi64EEEEEENS_10bfloat16_tEfNS_4arch4Sm90ELb0ELb0ELb1ELb1ELb0ELb1ELb0ELb0ELi2ELi1ELi2ELi2ELb0EEENS1_21CollectiveEpilogueBwdISC_SD_SF_Li256ELb1ELb0ELi1EEENS1_19SingleTileSchedulerILb1ELb0ELb0ELi128EEEEEEEEEvNT_6ParamsE --------------------------
	.section	.nv.info._ZN7cutlass13device_kernelIN5flash11enable_sm90INS1_16FlashAttnBwdSm90INS1_25CollectiveMainloopBwdSm90ILi2ELi2ELi2EN4cute5tupleIJNS5_1CILi1EEES8_S8_EEENS6_IJNS7_ILi128EEESA_NS7_ILi64EEEEEENS_10bfloat16_tEfNS_4arch4Sm90ELb0ELb0ELb1ELb1ELb0ELb1ELb0ELb0ELi2ELi1ELi2ELi2ELb0EEENS1_21CollectiveEpilogueBwdISC_SD_SF_Li256ELb1ELb0ELi1EEENS1_19SingleTileSchedulerILb1ELb0ELb0ELi128EEEEEEEEEvNT_6ParamsE,"",@"SHT_CUDA_INFO"
	.sectionflags	@""
	.align	4


	//----- nvinfo : EIATTR_CUDA_API_VERSION
	.align		4
        /*0000*/ 	.byte	0x04, 0x37
        /*0002*/ 	.short	(.L_462 - .L_461)
.L_461:
        /*0004*/ 	.word	0x00000082


	//----- nvinfo : EIATTR_KPARAM_INFO
	.align		4
.L_462:
        /*0008*/ 	.byte	0x04, 0x17
        /*000a*/ 	.short	(.L_464 - .L_463)
.L_463:
        /*000c*/ 	.word	0x00000000
        /*0010*/ 	.short	0x0000
        /*0012*/ 	.short	0x0070
        /*0014*/ 	.byte	0x00, 0xf0, 0x01, 0x1a


	//----- nvinfo : EIATTR_SPARSE_MMA_MASK
	.align		4
.L_464:
        /*0018*/ 	.byte	0x03, 0x50
        /*001a*/ 	.short	0x0000


	//----- nvinfo : EIATTR_MAXREG_COUNT
	.align		4
        /*001c*/ 	.byte	0x03, 0x1b
        /*001e*/ 	.short	0x00a8


	//----- nvinfo : EIATTR_NUM_BARRIERS
	.align		4
        /*0020*/ 	.byte	0x02, 0x4c
        /*0022*/ 	.byte	0x10
	.zero		1


	//----- nvinfo : EIATTR_EXTERNS
	.align		4
        /*0024*/ 	.byte	0x04, 0x0f
        /*0026*/ 	.short	(.L_466 - .L_465)


	//   ....[0]....
	.align		4
.L_465:
        /*0028*/ 	.word	index@(__assertfail)


	//----- nvinfo : EIATTR_ANNOTATIONS
	.align		4
.L_466:
        /*002c*/ 	.byte	0x04, 0x55
        /*002e*/ 	.short	(.L_468 - .L_467)


	//   ....[0]....
.L_467:
        /* <DEDUP_REMOVED lines=23> */


	//----- nvinfo : EIATTR_MERCURY_ISA_VERSION
	.align		4
.L_468:
        /*0190*/ 	.byte	0x03, 0x5f
        /*0192*/ 	.short	0x0101


	//----- nvinfo : EIATTR_INT_WARP_WIDE_INSTR_OFFSETS
	.align		4
        /*0194*/ 	.byte	0x04, 0x31
        /*0196*/ 	.short	(.L_470 - .L_469)


	//   ....[0]....
.L_469:
        /*0198*/ 	.word	0x00000180


	//   ....[1]....
        /*019c*/ 	.word	0x00000240


	//   ....[2]....
        /*01a0*/ 	.word	0x000090e0


	//----- nvinfo : EIATTR_COOP_GROUP_MASK_REGIDS
	.align		4
.L_470:
        /*01a4*/ 	.byte	0x04, 0x29
        /*01a6*/ 	.short	(.L_472 - .L_471)


	//   ....[0]....
.L_471:
        /*01a8*/ 	.word	0xffffffff


	//   ....[1]....
        /*01ac*/ 	.word	0xffffffff


	//   ....[2]....
        /*01b0*/ 	.word	0xffffffff


	//   ....[3]....
        /*01b4*/ 	.word	0xffffffff


	//   ....[4]....
        /*01b8*/ 	.word	0xffffffff


	//   ....[5]....
        /*01bc*/ 	.word	0xffffffff


	//   ....[6]....
        /*01c0*/ 	.word	0xffffffff


	//   ....[7]....
        /*01c4*/ 	.word	0xffffffff


	//   ....[8]....
        /*01c8*/ 	.word	0xffffffff


	//   ....[9]....
        /*01cc*/ 	.word	0xffffffff


	//   ....[10]....
        /*01d0*/ 	.word	0xffffffff


	//   ....[11]....
        /*01d4*/ 	.word	0xffffffff


	//   ....[12]....
        /*01d8*/ 	.word	0xffffffff


	//   ....[13]....
        /*01dc*/ 	.word	0xffffffff


	//   ....[14]....
        /*01e0*/ 	.word	0xffffffff


	//   ....[15]....
        /*01e4*/ 	.word	0xffffffff


	//   ....[16]....
        /*01e8*/ 	.word	0xffffffff


	//   ....[17]....
        /*01ec*/ 	.word	0xffffffff


	//   ....[18]....
        /*01f0*/ 	.word	0xffffffff


	//   ....[19]....
        /*01f4*/ 	.word	0xffffffff


	//   ....[20]....
        /*01f8*/ 	.word	0xffffffff


	//   ....[21]....
        /*01fc*/ 	.word	0xffffffff


	//   ....[22]....
        /*0200*/ 	.word	0xffffffff


	//   ....[23]....
        /*0204*/ 	.word	0xffffffff


	//   ....[24]....
        /*0208*/ 	.word	0xffffffff


	//   ....[25]....
        /*020c*/ 	.word	0xffffffff


	//   ....[26]....
        /*0210*/ 	.word	0xffffffff


	//   ....[27]....
        /*0214*/ 	.word	0xffffffff


	//   ....[28]....
        /*0218*/ 	.word	0xffffffff


	//   ....[29]....
        /*021c*/ 	.word	0xffffffff


	//   ....[30]....
        /*0220*/ 	.word	0xffffffff


	//   ....[31]....
        /*0224*/ 	.word	0xffffffff


	//   ....[32]....
        /*0228*/ 	.word	0xffffffff


	//   ....[33]....
        /*022c*/ 	.word	0xffffffff


	//   ....[34]....
        /*0230*/ 	.word	0xffffffff


	//   ....[35]....
        /*0234*/ 	.word	0xffffffff


	//   ....[36]....
        /*0238*/ 	.word	0xffffffff


	//   ....[37]....
        /*023c*/ 	.word	0xffffffff


	//   ....[38]....
        /*0240*/ 	.word	0xffffffff


	//   ....[39]....
        /*0244*/ 	.word	0xffffffff


	//   ....[40]....
        /*0248*/ 	.word	0xffffffff


	//   ....[41]....
        /*024c*/ 	.word	0xffffffff


	//   ....[42]....
        /*0250*/ 	.word	0xffffffff


	//   ....[43]....
        /*0254*/ 	.word	0xffffffff


	//   ....[44]....
        /*0258*/ 	.word	0xffffffff


	//   ....[45]....
        /*025c*/ 	.word	0xffffffff


	//   ....[46]....
        /*0260*/ 	.word	0xffffffff


	//   ....[47]....
        /*0264*/ 	.word	0xffffffff


	//   ....[48]....
        /*0268*/ 	.word	0xffffffff


	//   ....[49]....
        /*026c*/ 	.word	0xffffffff


	//   ....[50]....
        /*0270*/ 	.word	0xffffffff


	//   ....[51]....
        /*0274*/ 	.word	0xffffffff


	//   ....[52]....
        /*0278*/ 	.word	0xffffffff


	//   ....[53]....
        /*027c*/ 	.word	0xffffffff


	//   ....[54]....
        /*0280*/ 	.word	0xffffffff


	//   ....[55]....
        /*0284*/ 	.word	0xffffffff


	//   ....[56]....
        /*0288*/ 	.word	0xffffffff


	//   ....[57]....
        /*028c*/ 	.word	0xffffffff


	//   ....[58]....
        /*0290*/ 	.word	0xffffffff


	//   ....[59]....
        /*0294*/ 	.word	0xffffffff


	//   ....[60]....
        /*0298*/ 	.word	0xffffffff


	//   ....[61]....
        /*029c*/ 	.word	0xffffffff


	//   ....[62]....
        /*02a0*/ 	.word	0xffffffff


	//   ....[63]....
        /*02a4*/ 	.word	0xffffffff


	//   ....[64]....
        /*02a8*/ 	.word	0xffffffff


	//   ....[65]....
        /*02ac*/ 	.word	0xffffffff


	//   ....[66]....
        /*02b0*/ 	.word	0xffffffff


	//   ....[67]....
        /*02b4*/ 	.word	0xffffffff


	//   ....[68]....
        /*02b8*/ 	.word	0xffffffff


	//   ....[69]....
        /*02bc*/ 	.word	0xffffffff


	//   ....[70]....
        /*02c0*/ 	.word	0xffffffff


	//   ....[71]....
        /*02c4*/ 	.word	0x0500000f


	//----- nvinfo : EIATTR_COOP_GROUP_INSTR_OFFSETS
	.align		4
.L_472:
        /*02c8*/ 	.byte	0x04, 0x28
        /*02ca*/ 	.short	(.L_474 - .L_473)


	//   ....[0]....
.L_473:
        /*02cc*/ 	.word	0x00000060


	//   ....[1]....
        /*02d0*/ 	.word	0x00000190


	//   ....[2]....
        /*02d4*/ 	.word	0x00000220


	//   ....[3]....
        /*02d8*/ 	.word	0x000003a0


	//   ....[4]....
        /*02dc*/ 	.word	0x00000610


	//   ....[5]....
        /*02e0*/ 	.word	0x00001170


	//   ....[6]....
        /*02e4*/ 	.word	0x000021d0


	//   ....[7]....
        /*02e8*/ 	.word	0x000022d0


	//   ....[8]....
        /*02ec*/ 	.word	0x00002410


	//   ....[9]....
        /*02f0*/ 	.word	0x00002590


	//   ....[10]....
        /*02f4*/ 	.word	0x000026f0


	//   ....[11]....
        /*02f8*/ 	.word	0x00002730


	//   ....[12]....
        /*02fc*/ 	.word	0x00002790


	//   ....[13]....
        /*0300*/ 	.word	0x000027d0


	//   ....[14]....
        /*0304*/ 	.word	0x000027e0


	//   ....[15]....
        /*0308*/ 	.word	0x00002820


	//   ....[16]....
        /*030c*/ 	.word	0x00002900


	//   ....[17]....
        /*0310*/ 	.word	0x000029c0


	//   ....[18]....
        /*0314*/ 	.word	0x00002f10


	//   ....[19]....
        /*0318*/ 	.word	0x00002f20


	//   ....[20]....
        /*031c*/ 	.word	0x00002f40


	//   ....[21]....
        /*0320*/ 	.word	0x00002f50


	//   ....[22]....
        /*0324*/ 	.word	0x00002f70


	//   ....[23]....
        /*0328*/ 	.word	0x00002f80


	//   ....[24]....
        /*032c*/ 	.word	0x00002fd0


	//   ....[25]....
        /*0330*/ 	.word	0x00003130


	//   ....[26]....
        /*0334*/ 	.word	0x00003230


	//   ....[27]....
        /*0338*/ 	.word	0x00003290


	//   ....[28]....
        /*033c*/ 	.word	0x000032e0


	//   ....[29]....
        /*0340*/ 	.word	0x00003370


	//   ....[30]....
        /*0344*/ 	.word	0x00003570


	//   ....[31]....
        /*0348*/ 	.word	0x000035e0


	//   ....[32]....
        /*034c*/ 	.word	0x00003640


	//   ....[33]....
        /*0350*/ 	.word	0x00003680


	//   ....[34]....
        /*0354*/ 	.word	0x000036c0


	//   ....[35]....
        /*0358*/ 	.word	0x00003700


	//   ....[36]....
        /*035c*/ 	.word	0x00003740


	//   ....[37]....
        /*0360*/ 	.word	0x00003780


	//   ....[38]....
        /*0364*/ 	.word	0x000037f0


	//   ....[39]....
        /*0368*/ 	.word	0x00003830


	//   ....[40]....
        /*036c*/ 	.word	0x000038f0


	//   ....[41]....
        /*0370*/ 	.word	0x00003930


	//   ....[42]....
        /*0374*/ 	.word	0x00003970


	//   ....[43]....
        /*0378*/ 	.word	0x000039f0


	//   ....[44]....
        /*037c*/ 	.word	0x00003a40


	//   ....[45]....
        /*0380*/ 	.word	0x00003bb0


	//   ....[46]....
        /*0384*/ 	.word	0x00003c30


	//   ....[47]....
        /*0388*/ 	.word	0x00003c70


	//   ....[48]....
        /*038c*/ 	.word	0x00003cc0


	//   ....[49]....
        /*0390*/ 	.word	0x00003d30


	//   ....[50]....
        /*0394*/ 	.word	0x00003d80


	//   ....[51]....
        /*0398*/ 	.word	0x00003ec0


	//   ....[52]....
        /*039c*/ 	.word	0x00003f00


	//   ....[53]....
        /*03a0*/ 	.word	0x00004030


	//   ....[54]....
        /*03a4*/ 	.word	0x00004070


	//   ....[55]....
        /*03a8*/ 	.word	0x000040b0


	//   ....[56]....
        /*03ac*/ 	.word	0x000040f0


	//   ....[57]....
        /*03b0*/ 	.word	0x00004100


	//   ....[58]....
        /*03b4*/ 	.word	0x00004150


	//   ....[59]....
        /*03b8*/ 	.word	0x000041a0


	//   ....[60]....
        /*03bc*/ 	.word	0x00004270


	//   ....[61]....
        /*03c0*/ 	.word	0x00004300


	//   ....[62]....
        /*03c4*/ 	.word	0x000045d0


	//   ....[63]....
        /*03c8*/ 	.word	0x000045f0


	//   ....[64]....
        /*03cc*/ 	.word	0x00004600


	//   ....[65]....
        /*03d0*/ 	.word	0x00004610


	//   ....[66]....
        /*03d4*/ 	.word	0x00004620


	//   ....[67]....
        /*03d8*/ 	.word	0x00004660


	//   ....[68]....
        /*03dc*/ 	.word	0x00004690


	//   ....[69]....
        /*03e0*/ 	.word	0x000046b0


	//   ....[70]....
        /*03e4*/ 	.word	0x00007e40


	//   ....[71]....
        /*03e8*/ 	.word	0x0000ac50


	//----- nvinfo : EIATTR_REG_RECONFIG
	.align		4
.L_474:
        /*03ec*/ 	.byte	0x01, 0x54
	.zero		2


	//----- nvinfo : EIATTR_SYSCALL_OFFSETS
	.align		4
        /*03f0*/ 	.byte	0x04, 0x46
        /*03f2*/ 	.short	(.L_476 - .L_475)


	//   ....[0]....
.L_475:
        /*03f4*/ 	.word	0x00000dd0


	//   ....[1]....
        /*03f8*/ 	.word	0x00000ec0


	//   ....[2]....
        /*03fc*/ 	.word	0x00001020


	//   ....[3]....
        /*0400*/ 	.word	0x00001110


	//----- nvinfo : EIATTR_MBARRIER_INSTR_OFFSETS
	.align		4
.L_476:
        /*0404*/ 	.byte	0x04, 0x39
        /*0406*/ 	.short	(.L_478 - .L_477)


	//   ....[0]....
.L_477:
        /*0408*/ 	.word	0x00000260
        /*040c*/ 	.word	0x000000ff
        /*0410*/ 	.word	0x00030c00
        /*0414*/ 	.short	0x0100
        /*0416*/ 	.byte	0x06
	.zero		1


	//   ....[1]....
        /*0418*/ 	.word	0x00000350
        /*041c*/ 	.word	0x000000ff
        /*0420*/ 	.word	0x00030c10
        /*0424*/ 	.short	0x0100
        /*0426*/ 	.byte	0x08
	.zero		1


	//   ....[2]....
        /*0428*/ 	.word	0x00000360
        /*042c*/ 	.word	0x000000ff
        /*0430*/ 	.word	0x00030c20
        /*0434*/ 	.short	0x0100
        /*0436*/ 	.byte	0x08
	.zero		1


	//   ....[3]....
        /*0438*/ 	.word	0x00000370
        /*043c*/ 	.word	0x000000ff
        /*0440*/ 	.word	0x00030c18
        /*0444*/ 	.short	0x0100
        /*0446*/ 	.byte	0x08
	.zero		1


	//   ....[4]....
        /*0448*/ 	.word	0x00000380
        /*044c*/ 	.word	0x000000ff
        /*0450*/ 	.word	0x00030c28
        /*0454*/ 	.short	0x0100
        /*0456*/ 	.byte	0x08
	.zero		1


	//   ....[5]....
        /*0458*/ 	.word	0x000004b0
        /*045c*/ 	.word	0x000000ff
        /*0460*/ 	.word	0x00030c30
        /*0464*/ 	.short	0x0100
        /*0466*/ 	.byte	0x08
	.zero		1


	//   ....[6]....
        /*0468*/ 	.word	0x000004c0
        /*046c*/ 	.word	0x000000ff
        /*0470*/ 	.word	0x00030c40
        /*0474*/ 	.short	0x0100
        /*0476*/ 	.byte	0x08
	.zero		1


	//   ....[7]....
        /*0478*/ 	.word	0x000004d0
        /*047c*/ 	.word	0x000000ff
        /*0480*/ 	.word	0x00030c38
        /*0484*/ 	.short	0x0100
        /*0486*/ 	.byte	0x08
	.zero		1


	//   ....[8]....
        /*0488*/ 	.word	0x000004e0
        /*048c*/ 	.word	0x000000ff
        /*0490*/ 	.word	0x00030c48
        /*0494*/ 	.short	0x0100
        /*0496*/ 	.byte	0x08
	.zero		1


	//   ....[9]....
        /*0498*/ 	.word	0x000011c0
        /*049c*/ 	.word	0x00000002
        /*04a0*/ 	.word	0x00030c00
        /*04a4*/ 	.short	0x010a
        /*04a6*/ 	.byte	0x3f
	.zero		1


	//   ....[10]....
        /*04a8*/ 	.word	0x00001340
        /*04ac*/ 	.word	0x00000002
        /*04b0*/ 	.word	0x00030c00
        /*04b4*/ 	.short	0x010a
        /*04b6*/ 	.byte	0x3f
	.zero		1


	//   ....[11]....
        /*04b8*/ 	.word	0x00001aa0
        /*04bc*/ 	.word	0x00000003
        /*04c0*/ 	.word	0x00030c10
        /*04c4*/ 	.short	0x010a
        /*04c6*/ 	.byte	0x3f
	.zero		1


	//   ....[12]....
        /*04c8*/ 	.word	0x00001b10
        /*04cc*/ 	.word	0x00000003
        /*04d0*/ 	.word	0x00030c10
        /*04d4*/ 	.short	0x010a
        /*04d6*/ 	.byte	0x3f
	.zero		1


	//   ....[13]....
        /*04d8*/ 	.word	0x00001f30
        /*04dc*/ 	.word	0x00000003
        /*04e0*/ 	.word	0x00030c30
        /*04e4*/ 	.short	0x010a
        /*04e6*/ 	.byte	0x3f
	.zero		1


	//   ....[14]....
        /*04e8*/ 	.word	0x00001fb0
        /*04ec*/ 	.word	0x00000003
        /*04f0*/ 	.word	0x00030c30
        /*04f4*/ 	.short	0x010a
        /*04f6*/ 	.byte	0x3f
	.zero		1


	//   ....[15]....
        /*04f8*/ 	.word	0x00005870
        /*04fc*/ 	.word	0x00000000
        /*0500*/ 	.word	0x00000000
        /*0504*/ 	.short	0x0101
        /*0506*/ 	.byte	0x3f
	.zero		1


	//   ....[16]....
        /*0508*/ 	.word	0x00005cc0
        /*050c*/ 	.word	0x00000003
        /*0510*/ 	.word	0x00000000
        /*0514*/ 	.short	0x0101
        /*0516*/ 	.byte	0x3f
	.zero		1


	//   ....[17]....
        /*0518*/ 	.word	0x000095e0
        /*051c*/ 	.word	0x0000000c
        /*0520*/ 	.word	0x00030c20
        /*0524*/ 	.short	0x010a
        /*0526*/ 	.byte	0x3f
	.zero		1


	//   ....[18]....
        /*0528*/ 	.word	0x00009a90
        /*052c*/ 	.word	0x0000000c
        /*0530*/ 	.word	0x00030c40
        /*0534*/ 	.short	0x010a
        /*0536*/ 	.byte	0x3f
	.zero		1


	//   ....[19]....
        /*0538*/ 	.word	0x00009cd0
        /*053c*/ 	.word	0x0000000c
        /*0540*/ 	.word	0x00030c28
        /*0544*/ 	.short	0x010a
        /*0546*/ 	.byte	0x3f
	.zero		1


	//   ....[20]....
        /*0548*/ 	.word	0x00009e90
        /*054c*/ 	.word	0x0000000c
        /*0550*/ 	.word	0x00030c48
        /*0554*/ 	.short	0x010a
        /*0556*/ 	.byte	0x3f
	.zero		1


	//   ....[21]....
        /*0558*/ 	.word	0x0000a0a0
        /*055c*/ 	.word	0x0000000c
        /*0560*/ 	.word	0x00030c20
        /*0564*/ 	.short	0x010a
        /*0566*/ 	.byte	0x3f
	.zero		1


	//   ....[22]....
        /*0568*/ 	.word	0x0000a2c0
        /*056c*/ 	.word	0x0000000c
        /*0570*/ 	.word	0x00030c40
        /*0574*/ 	.short	0x010a
        /*0576*/ 	.byte	0x3f
	.zero		1


	//   ....[23]....
        /*0578*/ 	.word	0x0000a4d0
        /*057c*/ 	.word	0x0000000c
        /*0580*/ 	.word	0x00030c28
        /*0584*/ 	.short	0x010a
        /*0586*/ 	.byte	0x3f
	.zero		1


	//   ....[24]....
        /*0588*/ 	.word	0x0000a6e0
        /*058c*/ 	.word	0x0000000d
        /*0590*/ 	.word	0x00030c40
        /*0594*/ 	.short	0x010a
        /*0596*/ 	.byte	0x3f
	.zero		1


	//   ....[25]....
        /*0598*/ 	.word	0x0000aad0
        /*059c*/ 	.word	0x00000007
        /*05a0*/ 	.word	0x00000000
        /*05a4*/ 	.short	0x010a
        /*05a6*/ 	.byte	0x3f
	.zero		1


	//   ....[26]....
        /*05a8*/ 	.word	0x0000ab20
        /*05ac*/ 	.word	0x0000000b
        /*05b0*/ 	.word	0x00000000
        /*05b4*/ 	.short	0x010a
        /*05b6*/ 	.byte	0x3f
	.zero		1


	//   ....[27]....
        /*05b8*/ 	.word	0x0000ab80
        /*05bc*/ 	.word	0x00000009
        /*05c0*/ 	.word	0x00000000
        /*05c4*/ 	.short	0x010a
        /*05c6*/ 	.byte	0x3f
	.zero		1


	//   ....[28]....
        /*05c8*/ 	.word	0x0000abb0
        /*05cc*/ 	.word	0x00000003
        /*05d0*/ 	.word	0x00000000
        /*05d4*/ 	.short	0x010a
        /*05d6*/ 	.byte	0x3f
	.zero		1


	//   ....[29]....
        /*05d8*/ 	.word	0x0000ac80
        /*05dc*/ 	.word	0x00000002
        /*05e0*/ 	.word	0x00030c00
        /*05e4*/ 	.short	0x010a
        /*05e6*/ 	.byte	0x3f
	.zero		1


	//   ....[30]....
        /*05e8*/ 	.word	0x0000acd0
        /*05ec*/ 	.word	0x00000003
        /*05f0*/ 	.word	0x00030c10
        /*05f4*/ 	.short	0x010a
        /*05f6*/ 	.byte	0x3f
	.zero		1


	//   ....[31]....
        /*05f8*/ 	.word	0x0000ad20
        /*05fc*/ 	.word	0x00000003
        /*0600*/ 	.word	0x00030c30
        /*0604*/ 	.short	0x010a
        /*0606*/ 	.byte	0x3f
	.zero		1


	//   ....[32]....
        /*0608*/ 	.word	0x0000ad70
        /*060c*/ 	.word	0x0000000c
        /*0610*/ 	.word	0x00030c20
        /*0614*/ 	.short	0x010a
        /*0616*/ 	.byte	0x3f
	.zero		1


	//   ....[33]....
        /*0618*/ 	.word	0x0000adc0
        /*061c*/ 	.word	0x0000000c
        /*0620*/ 	.word	0x00030c40
        /*0624*/ 	.short	0x010a
        /*0626*/ 	.byte	0x3f
	.zero		1


	//   ....[34]....
        /*0628*/ 	.word	0x0000ae10
        /*062c*/ 	.word	0x0000000c
        /*0630*/ 	.word	0x00030c28
        /*0634*/ 	.short	0x010a
        /*0636*/ 	.byte	0x3f
	.zero		1


	//   ....[35]....
        /*0638*/ 	.word	0x0000ae60
        /*063c*/ 	.word	0x0000000c
        /*0640*/ 	.word	0x00030c48
        /*0644*/ 	.short	0x010a
        /*0646*/ 	.byte	0x3f
	.zero		1


	//   ....[36]....
        /*0648*/ 	.word	0x0000aec0
        /*064c*/ 	.word	0x0000000c
        /*0650*/ 	.word	0x00030c20
        /*0654*/ 	.short	0x010a
        /*0656*/ 	.byte	0x3f
	.zero		1


	//   ....[37]....
        /*0658*/ 	.word	0x0000af10
        /*065c*/ 	.word	0x0000000c
        /*0660*/ 	.word	0x00030c40
        /*0664*/ 	.short	0x010a
        /*0666*/ 	.byte	0x3f
	.zero		1


	//   ....[38]....
        /*0668*/ 	.word	0x0000af60
        /*066c*/ 	.word	0x0000000c
        /*0670*/ 	.word	0x00030c28
        /*0674*/ 	.short	0x010a
        /*0676*/ 	.byte	0x3f
	.zero		1


	//   ....[39]....
        /*0678*/ 	.word	0x0000afb0
        /*067c*/ 	.word	0x0000000d
        /*0680*/ 	.word	0x00030c40
        /*0684*/ 	.short	0x010a
        /*0686*/ 	.byte	0x3f
	.zero		1


	//   ....[40]....
        /*0688*/ 	.word	0x0000b080
        /*068c*/ 	.word	0x00000007
        /*0690*/ 	.word	0x00000000
        /*0694*/ 	.short	0x010a
        /*0696*/ 	.byte	0x3f
	.zero		1


	//   ....[41]....
        /*0698*/ 	.word	0x0000b0d0
        /*069c*/ 	.word	0x0000000b
        /*06a0*/ 	.word	0x00000000
        /*06a4*/ 	.short	0x010a
        /*06a6*/ 	.byte	0x3f
	.zero		1


	//   ....[42]....
        /*06a8*/ 	.word	0x0000b120
        /*06ac*/ 	.word	0x00000009
        /*06b0*/ 	.word	0x00000000
        /*06b4*/ 	.short	0x010a
        /*06b6*/ 	.byte	0x3f
	.zero		1


	//----- nvinfo : EIATTR_NUM_MBARRIERS
	.align		4
.L_478:
        /*06b8*/ 	.byte	0x03, 0x38
        /*06ba*/ 	.short	0x0009


	//----- nvinfo : EIATTR_EXIT_INSTR_OFFSETS
	.align		4
        /*06bc*/ 	.byte	0x04, 0x1c
        /*06be*/ 	.short	(.L_480 - .L_479)


	//   ....[0]....
.L_479:
        /*06c0*/ 	.word	0x0000ac00


	//----- nvinfo : EIATTR_MAX_THREADS
	.align		4
.L_480:
        /*06c4*/ 	.byte	0x04, 0x05
        /*06c6*/ 	.short	(.L_482 - .L_481)
.L_481:
        /*06c8*/ 	.word	0x00000180
        /*06cc*/ 	.word	0x00000001
        /*06d0*/ 	.word	0x00000001


	//----- nvinfo : EIATTR_CRS_STACK_SIZE
	.align		4
.L_482:
        /*06d4*/ 	.byte	0x04, 0x1e
        /*06d6*/ 	.short	(.L_484 - .L_483)
.L_483:
        /*06d8*/ 	.word	0x00000000


	//----- nvinfo : EIATTR_CBANK_PARAM_SIZE
	.align		4
.L_484:
        /*06dc*/ 	.byte	0x03, 0x19
        /*06de*/ 	.short	0x06f0


	//----- nvinfo : EIATTR_PARAM_CBANK
	.align		4
        /*06e0*/ 	.byte	0x04, 0x0a
        /*06e2*/ 	.short	(.L_486 - .L_485)
	.align		4
.L_485:
        /*06e4*/ 	.word	index@(.nv.constant0._ZN7cutlass13device_kernelIN5flash11enable_sm90INS1_16FlashAttnBwdSm90INS1_25CollectiveMainloopBwdSm90ILi2ELi2ELi2EN4cute5tupleIJNS5_1CILi1EEES8_S8_EEENS6_IJNS7_ILi128EEESA_NS7_ILi64EEEEEENS_10bfloat16_tEfNS_4arch4Sm90ELb0ELb0ELb1ELb1ELb0ELb1ELb0ELb0ELi2ELi1ELi2ELi2ELb0EEENS1_21CollectiveEpilogueBwdISC_SD_SF_Li256ELb1ELb0ELi1EEENS1_19SingleTileSchedulerILb1ELb0ELb0ELi128EEEEEEEEEvNT_6ParamsE)
        /*06e8*/ 	.short	0x0210
        /*06ea*/ 	.short	0x06f0


	//----- nvinfo : EIATTR_SW_WAR
	.align		4
.L_486:
        /*06ec*/ 	.byte	0x04, 0x36
        /*06ee*/ 	.short	(.L_488 - .L_487)
.L_487:
        /*06f0*/ 	.word	0x00000008
.L_488:


//--------------------- .nv.info._ZN7cutlass13device_kernelIN5flash11enable_sm90INS1_16FlashAttnBwdSm90INS1_25CollectiveMainloopBwdSm90ILi2ELi2ELi2EN4cute5tupleIJNS5_1CILi1EEES8_S8_EEENS6_IJNS7_ILi128EEESA_NS7_ILi64EEEEEENS_10bfloat16_tEfNS_4arch4Sm90ELb0ELb0ELb1ELb1ELb1ELb1ELb0ELb0ELi2ELi1ELi2ELi2ELb0EEENS1_21CollectiveEpilogueBwdISC_SD_SF_Li256ELb1ELb0ELi1EEENS1_19SingleTileSchedulerILb1ELb0ELb0ELi128EEEEEEEEEvNT_6ParamsE --------------------------
	.section	.nv.info._ZN7cutlass13device_kernelIN5flash11enable_sm90INS1_16FlashAttnBwdSm90INS1_25CollectiveMainloopBwdSm90ILi2ELi2ELi2EN4cute5tupleIJNS5_1CILi1EEES8_S8_EEENS6_IJNS7_ILi128EEESA_NS7_ILi64EEEEEENS_10bfloat16_tEfNS_4arch4Sm90ELb0ELb0ELb1ELb1ELb1ELb1ELb0ELb0ELi2ELi1ELi2ELi2ELb0EEENS1_21CollectiveEpilogueBwdISC_SD_SF_Li256ELb1ELb0ELi1EEENS1_19SingleTileSchedulerILb1ELb0ELb0ELi128EEEEEEEEEvNT_6ParamsE,"",@"SHT_CUDA_INFO"
	.sectionflags	@""
	.align	4


	//----- nvinfo : EIATTR_CUDA_API_VERSION
	.align		4
        /*0000*/ 	.byte	0x04, 0x37
        /*0002*/ 	.short	(.L_490 - .L_489)
.L_489:
        /*0004*/ 	.word	0x00000082


	//----- nvinfo : EIATTR_KPARAM_INFO
	.align		4
.L_490:
        /*0008*/ 	.byte	0x04, 0x17
        /*000a*/ 	.short	(.L_492 - .L_491)
.L_491:
        /*000c*/ 	.word	0x00000000
        /*0010*/ 	.short	0x0000
        /*0012*/ 	.short	0x0070
        /*0014*/ 	.byte	0x00, 0xf0, 0x01, 0x1a


	//----- nvinfo : EIATTR_SPARSE_MMA_MASK
	.align		4
.L_492:
        /*0018*/ 	.byte	0x03, 0x50
        /*001a*/ 	.short	0x0000


	//----- nvinfo : EIATTR_MAXREG_COUNT
	.align		4
        /*001c*/ 	.byte	0x03, 0x1b
        /*001e*/ 	.short	0x00a8


	//----- nvinfo : EIATTR_NUM_BARRIERS
	.align		4
        /*0020*/ 	.byte	0x02, 0x4c
        /*0022*/ 	.byte	0x10
	.zero		1


	//----- nvinfo : EIATTR_EXTERNS
	.align		4
        /*0024*/ 	.byte	0x04, 0x0f
        /*0026*/ 	.short	(.L_494 - .L_493)


	//   ....[0]....
	.align		4
.L_493:
        /*0028*/ 	.word	index@(__assertfail)


	//----- nvinfo : EIATTR_ANNOTATIONS
	.align		4
.L_494:
        /*002c*/ 	.byte	0x04, 0x55
        /*002e*/ 	.short	(.L_496 - .L_495)


	//   ....[0]....
.L_495:
        /* <DEDUP_REMOVED lines=21> */


	//----- nvinfo : EIATTR_MERCURY_ISA_VERSION
	.align		4
.L_496:
        /*0170*/ 	.byte	0x03, 0x5f
        /*0172*/ 	.short	0x0101


	//----- nvinfo : EIATTR_INT_WARP_WIDE_INSTR_OFFSETS
	.align		4
        /*0174*/ 	.byte	0x04, 0x31
        /*0176*/ 	.short	(.L_498 - .L_497)


	//   ....[0]....
.L_497:
        /*0178*/ 	.word	0x00000180


	//   ....[1]....
        /*017c*/ 	.word	0x00000240


	//   ....[2]....
        /*0180*/ 	.word	0x00008af0


	//   ....[3]....
        /*0184*/ 	.word	0x00008f60


	//   ....[4]....
        /*0188*/ 	.word	0x00009530


	//   ....[5]....
        /*018c*/ 	.word	0x000098b0


	//----- nvinfo : EIATTR_COOP_GROUP_MASK_REGIDS
	.align		4
.L_498:
        /*0190*/ 	.byte	0x04, 0x29
        /*0192*/ 	.short	(.L_500 - .L_499)


	//   ....[0]....
.L_499:
        /*0194*/ 	.word	0xffffffff


	//   ....[1]....
        /*0198*/ 	.word	0xffffffff


	//   ....[2]....
        /*019c*/ 	.word	0xffffffff


	//   ....[3]....
        /*01a0*/ 	.word	0xffffffff


	//   ....[4]....
        /*01a4*/ 	.word	0xffffffff


	//   ....[5]....
        /*01a8*/ 	.word	0xffffffff


	//   ....[6]....
        /*01ac*/ 	.word	0xffffffff


	//   ....[7]....
        /*01b0*/ 	.word	0xffffffff


	//   ....[8]....
        /*01b4*/ 	.word	0xffffffff


	//   ....[9]....
        /*01b8*/ 	.word	0xffffffff


	//   ....[10]....
        /*01bc*/ 	.word	0xffffffff


	//   ....[11]....
        /*01c0*/ 	.word	0xffffffff


	//   ....[12]....
        /*01c4*/ 	.word	0xffffffff


	//   ....[13]....
        /*01c8*/ 	.word	0xffffffff


	//   ....[14]....
        /*01cc*/ 	.word	0xffffffff


	//   ....[15]....
        /*01d0*/ 	.word	0xffffffff


	//   ....[16]....
        /*01d4*/ 	.word	0xffffffff


	//   ....[17]....
        /*01d8*/ 	.word	0xffffffff


	//   ....[18]....
        /*01dc*/ 	.word	0xffffffff


	//   ....[19]....
        /*01e0*/ 	.word	0xffffffff


	//   ....[20]....
        /*01e4*/ 	.word	0xffffffff


	//   ....[21]....
        /*01e8*/ 	.word	0xffffffff


	//   ....[22]....
        /*01ec*/ 	.word	0xffffffff


	//   ....[23]....
        /*01f0*/ 	.word	0xffffffff


	//   ....[24]....
        /*01f4*/ 	.word	0xffffffff


	//   ....[25]....
        /*01f8*/ 	.word	0xffffffff


	//   ....[26]....
        /*01fc*/ 	.word	0xffffffff


	//   ....[27]....
        /*0200*/ 	.word	0xffffffff


	//   ....[28]....
        /*0204*/ 	.word	0xffffffff


	//   ....[29]....
        /*0208*/ 	.word	0xffffffff


	//   ....[30]....
        /*020c*/ 	.word	0xffffffff


	//   ....[31]....
        /*0210*/ 	.word	0xffffffff


	//   ....[32]....
        /*0214*/ 	.word	0xffffffff


	//   ....[33]....
        /*0218*/ 	.word	0xffffffff


	//   ....[34]....
        /*021c*/ 	.word	0xffffffff


	//   ....[35]....
        /*0220*/ 	.word	0xffffffff


	//   ....[36]....
        /*0224*/ 	.word	0xffffffff


	//   ....[37]....
        /*0228*/ 	.word	0xffffffff


	//   ....[38]....
        /*022c*/ 	.word	0xffffffff


	//   ....[39]....
        /*0230*/ 	.word	0xffffffff


	//   ....[40]....
        /*0234*/ 	.word	0xffffffff


	//   ....[41]....
        /*0238*/ 	.word	0xffffffff


	//   ....[42]....
        /*023c*/ 	.word	0xffffffff


	//   ....[43]....
        /*0240*/ 	.word	0xffffffff


	//   ....[44]....
        /*0244*/ 	.word	0xffffffff


	//   ....[45]....
        /*0248*/ 	.word	0xffffffff


	//   ....[46]....
        /*024c*/ 	.word	0xffffffff


	//   ....[47]....
        /*0250*/ 	.word	0xffffffff


	//   ....[48]....
        /*0254*/ 	.word	0xffffffff


	//   ....[49]....
        /*0258*/ 	.word	0xffffffff


	//   ....[50]....
        /*025c*/ 	.word	0xffffffff


	//   ....[51]....
        /*0260*/ 	.word	0xffffffff


	//   ....[52]....
        /*0264*/ 	.word	0xffffffff


	//   ....[53]....
        /*0268*/ 	.word	0xffffffff


	//   ....[54]....
        /*026c*/ 	.word	0xffffffff


	//   ....[55]....
        /*0270*/ 	.word	0xffffffff


	//   ....[56]....
        /*0274*/ 	.word	0xffffffff


	//   ....[57]....
        /*0278*/ 	.word	0xffffffff


	//   ....[58]....
        /*027c*/ 	.word	0xffffffff


	//   ....[59]....
        /*0280*/ 	.word	0xffffffff


	//   ....[60]....
        /*0284*/ 	.word	0xffffffff


	//   ....[61]....
        /*0288*/ 	.word	0xffffffff


	//   ....[62]....
        /*028c*/ 	.word	0xffffffff


	//   ....[63]....
        /*0290*/ 	.word	0xffffffff


	//   ....[64]....
        /*0294*/ 	.word	0xffffffff


	//   ....[65]....
        /*0298*/ 	.word	0xffffffff


	//   ....[66]....
        /*029c*/ 	.word	0xffffffff


	//   ....[67]....
        /*02a0*/ 	.word	0xffffffff


	//   ....[68]....
        /*02a4*/ 	.word	0xffffffff


	//   ....[69]....
        /*02a8*/ 	.word	0xffffffff


	//   ....[70]....
        /*02ac*/ 	.word	0xffffffff


	//   ....[71]....
        /*02b0*/ 	.word	0xffffffff


	//   ....[72]....
        /*02b4*/ 	.word	0xffffffff


	//   ....[73]....
        /*02b8*/ 	.word	0xffffffff


	//   ....[74]....
        /*02bc*/ 	.word	0xffffffff


	//   ....[75]....
        /*02c0*/ 	.word	0xffffffff


	//   ....[76]....
        /*02c4*/ 	.word	0xffffffff


	//   ....[77]....
        /*02c8*/ 	.word	0x0500000f


	//   ....[78]....
        /*02cc*/ 	.word	0x0500000f


	//   ....[79]....
        /*02d0*/ 	.word	0x0500000f


	//   ....[80]....
        /*02d4*/ 	.word	0x0500000f


	//----- nvinfo : EIATTR_COOP_GROUP_INSTR_OFFSETS
	.align		4
.L_500:
        /*02d8*/ 	.byte	0x04, 0x28
        /*02da*/ 	.short	(.L_502 - .L_501)


	//   ....[0]....
.L_501:
        /*02dc*/ 	.word	0x00000060


	//   ....[1]....
        /*02e0*/ 	.word	0x00000190


	//   ....[2]....
        /*02e4*/ 	.word	0x00000220


	//   ....[3]....
        /*02e8*/ 	.word	0x000003a0


	//   ....[4]....
        /*02ec*/ 	.word	0x00000610


	//   ....[5]....
        /*02f0*/ 	.word	0x00001170


	//   ....[6]....
        /*02f4*/ 	.word	0x00002120


	//   ....[7]....
        /*02f8*/ 	.word	0x00002240


	//   ....[8]....
        /*02fc*/ 	.word	0x00002360


	//   ....[9]....
        /*0300*/ 	.word	0x000024e0


	//   ....[10]....
        /*0304*/ 	.word	0x00002620


	//   ....[11]....
        /*0308*/ 	.word	0x00002670


	//   ....[12]....
        /*030c*/ 	.word	0x000026e0


	//   ....[13]....
        /*0310*/ 	.word	0x00002730


	//   ....[14]....
        /*0314*/ 	.word	0x00002750


	//   ....[15]....
        /*0318*/ 	.word	0x00002800


	//   ....[16]....
        /*031c*/ 	.word	0x00002930


	//   ....[17]....
        /*0320*/ 	.word	0x00002970


	//   ....[18]....
        /*0324*/ 	.word	0x00002f70


	//   ....[19]....
        /*0328*/ 	.word	0x00002f90


	//   ....[20]....
        /*032c*/ 	.word	0x00002fa0


	//   ....[21]....
        /*0330*/ 	.word	0x00002fc0


	//   ....[22]....
        /*0334*/ 	.word	0x00002fd0


	//   ....[23]....
        /*0338*/ 	.word	0x00002ff0


	//   ....[24]....
        /*033c*/ 	.word	0x00003030


	//   ....[25]....
        /*0340*/ 	.word	0x000030b0


	//   ....[26]....
        /*0344*/ 	.word	0x000032c0


	//   ....[27]....
        /*0348*/ 	.word	0x000033c0


	//   ....[28]....
        /*034c*/ 	.word	0x00003400


	//   ....[29]....
        /*0350*/ 	.word	0x00003480


	//   ....[30]....
        /*0354*/ 	.word	0x000034f0


	//   ....[31]....
        /*0358*/ 	.word	0x00003530


	//   ....[32]....
        /*035c*/ 	.word	0x00003570


	//   ....[33]....
        /*0360*/ 	.word	0x000035b0


	//   ....[34]....
        /*0364*/ 	.word	0x000035c0


	//   ....[35]....
        /*0368*/ 	.word	0x000036e0


	//   ....[36]....
        /*036c*/ 	.word	0x00003720


	//   ....[37]....
        /*0370*/ 	.word	0x00003770


	//   ....[38]....
        /*0374*/ 	.word	0x000037b0


	//   ....[39]....
        /*0378*/ 	.word	0x000037f0


	//   ....[40]....
        /*037c*/ 	.word	0x00003880


	//   ....[41]....
        /*0380*/ 	.word	0x000038c0


	//   ....[42]....
        /*0384*/ 	.word	0x00003920


	//   ....[43]....
        /*0388*/ 	.word	0x00003960


	//   ....[44]....
        /*038c*/ 	.word	0x000039e0


	//   ....[45]....
        /*0390*/ 	.word	0x00003ad0


	//   ....[46]....
        /*0394*/ 	.word	0x00003b10


	//   ....[47]....
        /*0398*/ 	.word	0x00003c20


	//   ....[48]....
        /*039c*/ 	.word	0x00003d40


	//   ....[49]....
        /*03a0*/ 	.word	0x00003e00


	//   ....[50]....
        /*03a4*/ 	.word	0x00003ec0


	//   ....[51]....
        /*03a8*/ 	.word	0x00003f20


	//   ....[52]....
        /*03ac*/ 	.word	0x00003f60


	//   ....[53]....
        /*03b0*/ 	.word	0x00003fa0


	//   ....[54]....
        /*03b4*/ 	.word	0x00003fd0


	//   ....[55]....
        /*03b8*/ 	.word	0x00004020


	//   ....[56]....
        /*03bc*/ 	.word	0x00004060


	//   ....[57]....
        /*03c0*/ 	.word	0x000040a0


	//   ....[58]....
        /*03c4*/ 	.word	0x000040e0


	//   ....[59]....
        /*03c8*/ 	.word	0x00004120


	//   ....[60]....
        /*03cc*/ 	.word	0x00004160


	//   ....[61]....
        /*03d0*/ 	.word	0x00004270


	//   ....[62]....
        /*03d4*/ 	.word	0x00004540


	//   ....[63]....
        /*03d8*/ 	.word	0x00004550


	//   ....[64]....
        /*03dc*/ 	.word	0x00004560


	//   ....[65]....
        /*03e0*/ 	.word	0x00004570


	//   ....[66]....
        /*03e4*/ 	.word	0x00004580


	//   ....[67]....
        /*03e8*/ 	.word	0x00004590


	//   ....[68]....
        /*03ec*/ 	.word	0x00004820


	//   ....[69]....
        /*03f0*/ 	.word	0x00004830


	//   ....[70]....
        /*03f4*/ 	.word	0x00007e10


	//   ....[71]....
        /*03f8*/ 	.word	0x00008790


	//   ....[72]....
        /*03fc*/ 	.word	0x00008a20


	//   ....[73]....
        /*0400*/ 	.word	0x00008c60


	//   ....[74]....
        /*0404*/ 	.word	0x00008e90


	//   ....[75]....
        /*0408*/ 	.word	0x00009140


	//   ....[76]....
        /*040c*/ 	.word	0x00009470


	//   ....[77]....
        /*0410*/ 	.word	0x0000b420


	//   ....[78]....
        /*0414*/ 	.word	0x0000b570


	//   ....[79]....
        /*0418*/ 	.word	0x0000b5e0


	//   ....[80]....
        /*041c*/ 	.word	0x0000b650


	//----- nvinfo : EIATTR_REG_RECONFIG
	.align		4
.L_502:
        /*0420*/ 	.byte	0x01, 0x54
	.zero		2


	//----- nvinfo : EIATTR_SYSCALL_OFFSETS
	.align		4
        /*0424*/ 	.byte	0x04, 0x46
        /*0426*/ 	.short	(.L_504 - .L_503)


	//   ....[0]....
.L_503:
        /*0428*/ 	.word	0x00000dd0


	//   ....[1]....
        /*042c*/ 	.word	0x00000ec0


	//   ....[2]....
        /*0430*/ 	.word	0x00001020


	//   ....[3]....
        /*0434*/ 	.word	0x00001110


	//----- nvinfo : EIATTR_MBARRIER_INSTR_OFFSETS
	.align		4
.L_504:
        /*0438*/ 	.byte	0x04, 0x39
        /*043a*/ 	.short	(.L_506 - .L_505)


	//   ....[0]....
.L_505:
        /*043c*/ 	.word	0x00000260
        /*0440*/ 	.word	0x000000ff
        /*0444*/ 	.word	0x00030c00
        /*0448*/ 	.short	0x0100
        /*044a*/ 	.byte	0x06
	.zero		1


	//   ....[1]....
        /*044c*/ 	.word	0x00000350
        /*0450*/ 	.word	0x000000ff
        /*0454*/ 	.word	0x00030c10
        /*0458*/ 	.short	0x0100
        /*045a*/ 	.byte	0x08
	.zero		1


	//   ....[2]....
        /*045c*/ 	.word	0x00000360
        /*0460*/ 	.word	0x000000ff
        /*0464*/ 	.word	0x00030c20
        /*0468*/ 	.short	0x0100
        /*046a*/ 	.byte	0x08
	.zero		1


	//   ....[3]....
        /*046c*/ 	.word	0x00000370
        /*0470*/ 	.word	0x000000ff
        /*0474*/ 	.word	0x00030c18
        /*0478*/ 	.short	0x0100
        /*047a*/ 	.byte	0x08
	.zero		1


	//   ....[4]....
        /*047c*/ 	.word	0x00000380
        /*0480*/ 	.word	0x000000ff
        /*0484*/ 	.word	0x00030c28
        /*0488*/ 	.short	0x0100
        /*048a*/ 	.byte	0x08
	.zero		1


	//   ....[5]....
        /*048c*/ 	.word	0x000004b0
        /*0490*/ 	.word	0x000000ff
        /*0494*/ 	.word	0x00030c30
        /*0498*/ 	.short	0x0100
        /*049a*/ 	.byte	0x08
	.zero		1


	//   ....[6]....
        /*049c*/ 	.word	0x000004c0
        /*04a0*/ 	.word	0x000000ff
        /*04a4*/ 	.word	0x00030c40
        /*04a8*/ 	.short	0x0100
        /*04aa*/ 	.byte	0x08
	.zero		1


	//   ....[7]....
        /*04ac*/ 	.word	0x000004d0
        /*04b0*/ 	.word	0x000000ff
        /*04b4*/ 	.word	0x00030c38
        /*04b8*/ 	.short	0x0100
        /*04ba*/ 	.byte	0x08
	.zero		1


	//   ....[8]....
        /*04bc*/ 	.word	0x000004e0
        /*04c0*/ 	.word	0x000000ff
        /*04c4*/ 	.word	0x00030c48
        /*04c8*/ 	.short	0x0100
        /*04ca*/ 	.byte	0x08
	.zero		1


	//   ....[9]....
        /*04cc*/ 	.word	0x000011c0
        /*04d0*/ 	.word	0x00000002
        /*04d4*/ 	.word	0x00030c00
        /*04d8*/ 	.short	0x010a
        /*04da*/ 	.byte	0x3f
	.zero		1


	//   ....[10]....
        /*04dc*/ 	.word	0x00001340
        /*04e0*/ 	.word	0x00000002
        /*04e4*/ 	.word	0x00030c00
        /*04e8*/ 	.short	0x010a
        /*04ea*/ 	.byte	0x3f
	.zero		1


	//   ....[11]....
        /*04ec*/ 	.word	0x00001aa0
        /*04f0*/ 	.word	0x00000019
        /*04f4*/ 	.word	0x00030c10
        /*04f8*/ 	.short	0x010a
        /*04fa*/ 	.byte	0x3f
	.zero		1


	//   ....[12]....
        /*04fc*/ 	.word	0x00001b10
        /*0500*/ 	.word	0x00000019
        /*0504*/ 	.word	0x00030c10
        /*0508*/ 	.short	0x010a
        /*050a*/ 	.byte	0x3f
	.zero		1


	//   ....[13]....
        /*050c*/ 	.word	0x00001f30
        /*0510*/ 	.word	0x00000019
        /*0514*/ 	.word	0x00030c30
        /*0518*/ 	.short	0x010a
        /*051a*/ 	.byte	0x3f
	.zero		1


	//   ....[14]....
        /*051c*/ 	.word	0x00001fb0
        /*0520*/ 	.word	0x00000019
        /*0524*/ 	.word	0x00030c30
        /*0528*/ 	.short	0x010a
        /*052a*/ 	.byte	0x3f
	.zero		1


	//   ....[15]....
        /*052c*/ 	.word	0x00005840
        /*0530*/ 	.word	0x00000000
        /*0534*/ 	.word	0x00000000
        /*0538*/ 	.short	0x0101
        /*053a*/ 	.byte	0x3f
	.zero		1


	//   ....[16]....
        /*053c*/ 	.word	0x00005c80
        /*0540*/ 	.word	0x00000000
        /*0544*/ 	.word	0x00000000
        /*0548*/ 	.short	0x0101
        /*054a*/ 	.byte	0x3f
	.zero		1


	//   ....[17]....
        /*054c*/ 	.word	0x00009db0
        /*0550*/ 	.word	0x0000000c
        /*0554*/ 	.word	0x00030c20
        /*0558*/ 	.short	0x010a
        /*055a*/ 	.byte	0x3f
	.zero		1


	//   ....[18]....
        /*055c*/ 	.word	0x0000a260
        /*0560*/ 	.word	0x0000000c
        /*0564*/ 	.word	0x00030c40
        /*0568*/ 	.short	0x010a
        /*056a*/ 	.byte	0x3f
	.zero		1


	//   ....[19]....
        /*056c*/ 	.word	0x0000a4a0
        /*0570*/ 	.word	0x0000000c
        /*0574*/ 	.word	0x00030c28
        /*0578*/ 	.short	0x010a
        /*057a*/ 	.byte	0x3f
	.zero		1


	//   ....[20]....
        /*057c*/ 	.word	0x0000a660
        /*0580*/ 	.word	0x0000000c
        /*0584*/ 	.word	0x00030c48
        /*0588*/ 	.short	0x010a
        /*058a*/ 	.byte	0x3f
	.zero		1


	//   ....[21]....
        /*058c*/ 	.word	0x0000a870
        /*0590*/ 	.word	0x0000000c
        /*0594*/ 	.word	0x00030c20
        /*0598*/ 	.short	0x010a
        /*059a*/ 	.byte	0x3f
	.zero		1


	//   ....[22]....
        /*059c*/ 	.word	0x0000aa90
        /*05a0*/ 	.word	0x0000000c
        /*05a4*/ 	.word	0x00030c40
        /*05a8*/ 	.short	0x010a
        /*05aa*/ 	.byte	0x3f
	.zero		1


	//   ....[23]....
        /*05ac*/ 	.word	0x0000aca0
        /*05b0*/ 	.word	0x0000000c
        /*05b4*/ 	.word	0x00030c28
        /*05b8*/ 	.short	0x010a
        /*05ba*/ 	.byte	0x3f
	.zero		1


	//   ....[24]....
        /*05bc*/ 	.word	0x0000aeb0
        /*05c0*/ 	.word	0x0000000d
        /*05c4*/ 	.word	0x00030c40
        /*05c8*/ 	.short	0x010a
        /*05ca*/ 	.byte	0x3f
	.zero		1


	//   ....[25]....
        /*05cc*/ 	.word	0x0000b2a0
        /*05d0*/ 	.word	0x00000007
        /*05d4*/ 	.word	0x00000000
        /*05d8*/ 	.short	0x010a
        /*05da*/ 	.byte	0x3f
	.zero		1


	//   ....[26]....
        /*05dc*/ 	.word	0x0000b2f0
        /*05e0*/ 	.word	0x0000000b
        /*05e4*/ 	.word	0x00000000
        /*05e8*/ 	.short	0x010a
        /*05ea*/ 	.byte	0x3f
	.zero		1


	//   ....[27]....
        /*05ec*/ 	.word	0x0000b350
        /*05f0*/ 	.word	0x00000009
        /*05f4*/ 	.word	0x00000000
        /*05f8*/ 	.short	0x010a
        /*05fa*/ 	.byte	0x3f
	.zero		1


	//   ....[28]....
        /*05fc*/ 	.word	0x0000b380
        /*0600*/ 	.word	0x00000003
        /*0604*/ 	.word	0x00000000
        /*0608*/ 	.short	0x010a
        /*060a*/ 	.byte	0x3f
	.zero		1


	//   ....[29]....
        /*060c*/ 	.word	0x0000b450
        /*0610*/ 	.word	0x00000002
        /*0614*/ 	.word	0x00030c00
        /*0618*/ 	.short	0x010a
        /*061a*/ 	.byte	0x3f
	.zero		1


	//   ....[30]....
        /*061c*/ 	.word	0x0000b4a0
        /*0620*/ 	.word	0x00000019
        /*0624*/ 	.word	0x00030c10
        /*0628*/ 	.short	0x010a
        /*062a*/ 	.byte	0x3f
	.zero		1


	//   ....[31]....
        /*062c*/ 	.word	0x0000b4f0
        /*0630*/ 	.word	0x00000019
        /*0634*/ 	.word	0x00030c30
        /*0638*/ 	.short	0x010a
        /*063a*/ 	.byte	0x3f
	.zero		1


	//   ....[32]....
        /*063c*/ 	.word	0x0000b690
        /*0640*/ 	.word	0x0000000c
        /*0644*/ 	.word	0x00030c20
        /*0648*/ 	.short	0x010a
        /*064a*/ 	.byte	0x3f
	.zero		1


	//   ....[33]....
        /*064c*/ 	.word	0x0000b6e0
        /*0650*/ 	.word	0x0000000c
        /*0654*/ 	.word	0x00030c40
        /*0658*/ 	.short	0x010a
        /*065a*/ 	.byte	0x3f
	.zero		1


	//   ....[34]....
        /*065c*/ 	.word	0x0000b730
        /*0660*/ 	.word	0x0000000c
        /*0664*/ 	.word	0x00030c28
        /*0668*/ 	.short	0x010a
        /*066a*/ 	.byte	0x3f
	.zero		1


	//   ....[35]....
        /*066c*/ 	.word	0x0000b780
        /*0670*/ 	.word	0x0000000c
        /*0674*/ 	.word	0x00030c48
        /*0678*/ 	.short	0x010a
        /*067a*/ 	.byte	0x3f
	.zero		1


	//   ....[36]....
        /*067c*/ 	.word	0x0000b7e0
        /*0680*/ 	.word	0x0000000c
        /*0684*/ 	.word	0x00030c20
        /*0688*/ 	.short	0x010a
        /*068a*/ 	.byte	0x3f
	.zero		1


	//   ....[37]....
        /*068c*/ 	.word	0x0000b830
        /*0690*/ 	.word	0x0000000c
        /*0694*/ 	.word	0x00030c40
        /*0698*/ 	.short	0x010a
        /*069a*/ 	.byte	0x3f
	.zero		1


	//   ....[38]....
        /*069c*/ 	.word	0x0000b880
        /*06a0*/ 	.word	0x0000000c
        /*06a4*/ 	.word	0x00030c28
        /*06a8*/ 	.short	0x010a
        /*06aa*/ 	.byte	0x3f
	.zero		1


	//   ....[39]....
        /*06ac*/ 	.word	0x0000b8d0
        /*06b0*/ 	.word	0x0000000d
        /*06b4*/ 	.word	0x00030c40
        /*06b8*/ 	.short	0x010a
        /*06ba*/ 	.byte	0x3f
	.zero		1


	//   ....[40]....
        /*06bc*/ 	.word	0x0000b9a0
        /*06c0*/ 	.word	0x00000007
        /*06c4*/ 	.word	0x00000000
        /*06c8*/ 	.short	0x010a
        /*06ca*/ 	.byte	0x3f
	.zero		1


	//   ....[41]....
        /*06cc*/ 	.word	0x0000b9f0
        /*06d0*/ 	.word	0x0000000b
        /*06d4*/ 	.word	0x00000000
        /*06d8*/ 	.short	0x010a
        /*06da*/ 	.byte	0x3f
	.zero		1


	//   ....[42]....
        /*06dc*/ 	.word	0x0000ba40
        /*06e0*/ 	.word	0x00000009
        /*06e4*/ 	.word	0x00000000
        /*06e8*/ 	.short	0x010a
        /*06ea*/ 	.byte	0x3f
	.zero		1


	//----- nvinfo : EIATTR_NUM_MBARRIERS
	.align		4
.L_506:
        /*06ec*/ 	.byte	0x03, 0x38
        /*06ee*/ 	.short	0x0009


	//----- nvinfo : EIATTR_EXIT_INSTR_OFFSETS
	.align		4
        /*06f0*/ 	.byte	0x04, 0x1c
        /*06f2*/ 	.short	(.L_508 - .L_507)


	//   ....[0]....
.L_507:
        /*06f4*/ 	.word	0x0000b3d0


	//----- nvinfo : EIATTR_MAX_THREADS
	.align		4
.L_508:
        /*06f8*/ 	.byte	0x04, 0x05
        /*06fa*/ 	.short	(.L_510 - .L_509)
.L_509:
        /*06fc*/ 	.word	0x00000180
        /*0700*/ 	.word	0x00000001
        /*0704*/ 	.word	0x00000001


	//----- nvinfo : EIATTR_CRS_STACK_SIZE
	.align		4
.L_510:
        /*0708*/ 	.byte	0x04, 0x1e
        /*070a*/ 	.short	(.L_512 - .L_511)
.L_511:
        /*070c*/ 	.word	0x00000000


	//----- nvinfo : EIATTR_CBANK_PARAM_SIZE
	.align		4
.L_512:
        /*0710*/ 	.byte	0x03, 0x19
        /*0712*/ 	.short	0x06f0


	//----- nvinfo : EIATTR_PARAM_CBANK
	.align		4
        /*0714*/ 	.byte	0x04, 0x0a
        /*0716*/ 	.short	(.L_514 - .L_513)
	.align		4
.L_513:
        /*0718*/ 	.word	index@(.nv.constant0._ZN7cutlass13device_kernelIN5flash11enable_sm90INS1_16FlashAttnBwdSm90INS1_25CollectiveMainloopBwdSm90ILi2ELi2ELi2EN4cute5tupleIJNS5_1CILi1EEES8_S8_EEENS6_IJNS7_ILi128EEESA_NS7_ILi64EEEEEENS_10bfloat16_tEfNS_4arch4Sm90ELb0ELb0ELb1ELb1ELb1ELb1ELb0ELb0ELi2ELi1ELi2ELi2ELb0EEENS1_21CollectiveEpilogueBwdISC_SD_SF_Li256ELb1ELb0ELi1EEENS1_19SingleTileSchedulerILb1ELb0ELb0ELi128EEEEEEEEEvNT_6ParamsE)
        /*071c*/ 	.short	0x0210
        /*071e*/ 	.short	0x06f0


	//----- nvinfo : EIATTR_SW_WAR
	.align		4
.L_514:
        /*0720*/ 	.byte	0x04, 0x36
        /*0722*/ 	.short	(.L_516 - .L_515)
.L_515:
        /*0724*/ 	.word	0x00000008
.L_516:


//--------------------- .nv.info._ZN7cutlass13device_kernelIN5flash11enable_sm90INS1_16FlashAttnBwdSm90INS1_25CollectiveMainloopBwdSm90ILi2ELi2ELi2EN4cute5tupleIJNS5_1CILi1EEES8_S8_EEENS6_IJNS7_ILi128EEESA_NS7_ILi64EEEEEENS_10bfloat16_tEfNS_4arch4Sm90ELb0ELb0ELb1ELb1ELb0ELb1ELb0ELb0ELi2ELi1ELi2ELi2ELb0EEENS1_24CollectiveEpilogueBwdGQAISC_fSF_Li256ELb1ELb0EEENS1_19SingleTileSchedulerILb1ELb0ELb0ELi128EEEEEEEEEvNT_6ParamsE --------------------------
	.section	.nv.info._ZN7cutlass13device_kernelIN5flash11enable_sm90INS1_16FlashAttnBwdSm90INS1_25CollectiveMainloopBwdSm90ILi2ELi2ELi2EN4cute5tupleIJNS5_1CILi1EEES8_S8_EEENS6_IJNS7_ILi128EEESA_NS7_ILi64EEEEEENS_10bfloat16_tEfNS_4arch4Sm90ELb0ELb0ELb1ELb1ELb0ELb1ELb0ELb0ELi2ELi1ELi2ELi2ELb0EEENS1_24CollectiveEpilogueBwdGQAISC_fSF_Li256ELb1ELb0EEENS1_19SingleTileSchedulerILb1ELb0ELb0ELi128EEEEEEEEEvNT_6ParamsE,"",@"SHT_CUDA_INFO"
	.sectionflags	@""
	.align	4


	//----- nvinfo : EIATTR_CUDA_API_VERSION
	.align		4
        /*0000*/ 	.byte	0x04, 0x37
        /*0002*/ 	.short	(.L_518 - .L_517)
.L_517:
        /*0004*/ 	.word	0x00000082


	//----- nvinfo : EIATTR_KPARAM_INFO
	.align		4
.L_518:
        /*0008*/ 	.byte	0x04, 0x17
        /*000a*/ 	.short	(.L_520 - .L_519)
.L_519:
        /*000c*/ 	.word	0x00000000
        /*0010*/ 	.short	0x0000
        /*0012*/ 	.short	0x0070
        /*0014*/ 	.byte	0x00, 0xf0, 0x01, 0x1a


	//----- nvinfo : EIATTR_SPARSE_MMA_MASK
	.align		4
.L_520:
        /*0018*/ 	.byte	0x03, 0x50
        /*001a*/ 	.short	0x0000


	//----- nvinfo : EIATTR_MAXREG_COUNT
	.align		4
        /*001c*/ 	.byte	0x03, 0x1b
        /*001e*/ 	.short	0x00a8


	//----- nvinfo : EIATTR_NUM_BARRIERS
	.align		4
        /*0020*/ 	.byte	0x02, 0x4c
        /*0022*/ 	.byte	0x10
	.zero		1


	//----- nvinfo : EIATTR_EXTERNS
	.align		4
        /*0024*/ 	.byte	0x04, 0x0f
        /*0026*/ 	.short	(.L_522 - .L_521)


	//   ....[0]....
	.align		4
.L_521:
        /*0028*/ 	.word	index@(__assertfail)


	//----- nvinfo : EIATTR_ANNOTATIONS
	.align		4
.L_522:
        /*002c*/ 	.byte	0x04, 0x55
        /*002e*/ 	.short	(.L_524 - .L_523)


	//   ....[0]....
.L_523:
        /* <DEDUP_REMOVED lines=22> */
        /*0184*/ 	.byte	0x60, 0x93, 0x00, 0x00


	//----- nvinfo : EIATTR_MERCURY_ISA_VERSION
	.align		4
.L_524:
        /*0188*/ 	.byte	0x03, 0x5f
        /*018a*/ 	.short	0x0101


	//----- nvinfo : EIATTR_INT_WARP_WIDE_INSTR_OFFSETS
	.align		4
        /*018c*/ 	.byte	0x04, 0x31
        /*018e*/ 	.short	(.L_526 - .L_525)


	//   ....[0]....
.L_525:
        /*0190*/ 	.word	0x00000180


	//   ....[1]....
        /*0194*/ 	.word	0x00000240


	//   ....[2]....
        /*0198*/ 	.word	0x00007a60


	//----- nvinfo : EIATTR_COOP_GROUP_MASK_REGIDS
	.align		4
.L_526:
        /*019c*/ 	.byte	0x04, 0x29
        /*019e*/ 	.short	(.L_528 - .L_527)


	//   ....[0]....
.L_527:
        /*01a0*/ 	.word	0xffffffff


	//   ....[1]....
        /*01a4*/ 	.word	0xffffffff


	//   ....[2]....
        /*01a8*/ 	.word	0xffffffff


	//   ....[3]....
        /*01ac*/ 	.word	0xffffffff


	//   ....[4]....
        /*01b0*/ 	.word	0xffffffff


	//   ....[5]....
        /*01b4*/ 	.word	0xffffffff


	//   ....[6]....
        /*01b8*/ 	.word	0xffffffff


	//   ....[7]....
        /*01bc*/ 	.word	0xffffffff


	//   ....[8]....
        /*01c0*/ 	.word	0xffffffff


	//   ....[9]....
        /*01c4*/ 	.word	0xffffffff


	//   ....[10]....
        /*01c8*/ 	.word	0xffffffff


	//   ....[11]....
        /*01cc*/ 	.word	0xffffffff


	//   ....[12]....
        /*01d0*/ 	.word	0xffffffff


	//   ....[13]....
        /*01d4*/ 	.word	0xffffffff


	//   ....[14]....
        /*01d8*/ 	.word	0xffffffff


	//   ....[15]....
        /*01dc*/ 	.word	0xffffffff


	//   ....[16]....
        /*01e0*/ 	.word	0xffffffff


	//   ....[17]....
        /*01e4*/ 	.word	0xffffffff


	//   ....[18]....
        /*01e8*/ 	.word	0xffffffff


	//   ....[19]....
        /*01ec*/ 	.word	0xffffffff


	//   ....[20]....
        /*01f0*/ 	.word	0xffffffff


	//   ....[21]....
        /*01f4*/ 	.word	0xffffffff


	//   ....[22]....
        /*01f8*/ 	.word	0xffffffff


	//   ....[23]....
        /*01fc*/ 	.word	0xffffffff


	//   ....[24]....
        /*0200*/ 	.word	0xffffffff


	//   ....[25]....
        /*0204*/ 	.word	0xffffffff


	//   ....[26]....
        /*0208*/ 	.word	0xffffffff


	//   ....[27]....
        /*020c*/ 	.word	0xffffffff


	//   ....[28]....
        /*0210*/ 	.word	0xffffffff


	//   ....[29]....
        /*0214*/ 	.word	0xffffffff


	//   ....[30]....
        /*0218*/ 	.word	0xffffffff


	//   ....[31]....
        /*021c*/ 	.word	0xffffffff


	//   ....[32]....
        /*0220*/ 	.word	0xffffffff


	//   ....[33]....
        /*0224*/ 	.word	0xffffffff


	//   ....[34]....
        /*0228*/ 	.word	0xffffffff


	//   ....[35]....
        /*022c*/ 	.word	0xffffffff


	//   ....[36]....
        /*0230*/ 	.word	0xffffffff


	//   ....[37]....
        /*0234*/ 	.word	0xffffffff


	//   ....[38]....
        /*0238*/ 	.word	0xffffffff


	//   ....[39]....
        /*023c*/ 	.word	0xffffffff


	//   ....[40]....
        /*0240*/ 	.word	0xffffffff


	//   ....[41]....
        /*0244*/ 	.word	0xffffffff


	//   ....[42]....
        /*0248*/ 	.word	0xffffffff


	//   ....[43]....
        /*024c*/ 	.word	0xffffffff


	//   ....[44]....
        /*0250*/ 	.word	0xffffffff


	//   ....[45]....
        /*0254*/ 	.word	0xffffffff


	//   ....[46]....
        /*0258*/ 	.word	0xffffffff


	//   ....[47]....
        /*025c*/ 	.word	0xffffffff


	//   ....[48]....
        /*0260*/ 	.word	0xffffffff


	//   ....[49]....
        /*0264*/ 	.word	0xffffffff


	//   ....[50]....
        /*0268*/ 	.word	0xffffffff


	//   ....[51]....
        /*026c*/ 	.word	0xffffffff


	//   ....[52]....
        /*0270*/ 	.word	0xffffffff


	//   ....[53]....
        /*0274*/ 	.word	0xffffffff


	//   ....[54]....
        /*0278*/ 	.word	0xffffffff


	//   ....[55]....
        /*027c*/ 	.word	0xffffffff


	//   ....[56]....
        /*0280*/ 	.word	0xffffffff


	//   ....[57]....
        /*0284*/ 	.word	0xffffffff


	//   ....[58]....
        /*0288*/ 	.word	0xffffffff


	//   ....[59]....
        /*028c*/ 	.word	0xffffffff


	//   ....[60]....
        /*0290*/ 	.word	0xffffffff


	//   ....[61]....
        /*0294*/ 	.word	0xffffffff


	//   ....[62]....
        /*0298*/ 	.word	0xffffffff


	//   ....[63]....
        /*029c*/ 	.word	0xffffffff


	//   ....[64]....
        /*02a0*/ 	.word	0xffffffff


	//   ....[65]....
        /*02a4*/ 	.word	0xffffffff


	//   ....[66]....
        /*02a8*/ 	.word	0xffffffff


	//   ....[67]....
        /*02ac*/ 	.word	0xffffffff


	//   ....[68]....
        /*02b0*/ 	.word	0xffffffff


	//   ....[69]....
        /*02b4*/ 	.word	0xffffffff


	//   ....[70]....
        /*02b8*/ 	.word	0xffffffff


	//   ....[71]....
        /*02bc*/ 	.word	0x0500000f


	//----- nvinfo : EIATTR_COOP_GROUP_INSTR_OFFSETS
	.align		4
.L_528:
        /*02c0*/ 	.byte	0x04, 0x28
        /*02c2*/ 	.short	(.L_530 - .L_529)


	//   ....[0]....
.L_529:
        /*02c4*/ 	.word	0x00000060


	//   ....[1]....
        /*02c8*/ 	.word	0x00000190


	//   ....[2]....
        /*02cc*/ 	.word	0x00000220


	//   ....[3]....
        /*02d0*/ 	.word	0x000003a0


	//   ....[4]....
        /*02d4*/ 	.word	0x00000610


	//   ....[5]....
        /*02d8*/ 	.word	0x00001170


	//   ....[6]....
        /*02dc*/ 	.word	0x000021d0


	//   ....[7]....
        /*02e0*/ 	.word	0x000022d0


	//   ....[8]....
        /*02e4*/ 	.word	0x00002410


	//   ....[9]....
        /*02e8*/ 	.word	0x00002590


	//   ....[10]....
        /*02ec*/ 	.word	0x000026f0


	//   ....[11]....
        /*02f0*/ 	.word	0x00002730


	//   ....[12]....
        /*02f4*/ 	.word	0x00002790


	//   ....[13]....
        /*02f8*/ 	.word	0x000027d0


	//   ....[14]....
        /*02fc*/ 	.word	0x000027e0


	//   ....[15]....
        /*0300*/ 	.word	0x00002820


	//   ....[16]....
        /*0304*/ 	.word	0x00002900


	//   ....[17]....
        /*0308*/ 	.word	0x000029c0


	//   ....[18]....
        /*030c*/ 	.word	0x00002f10


	//   ....[19]....
        /*0310*/ 	.word	0x00002f20


	//   ....[20]....
        /*0314*/ 	.word	0x00002f40


	//   ....[21]....
        /*0318*/ 	.word	0x00002f50


	//   ....[22]....
        /*031c*/ 	.word	0x00002f70


	//   ....[23]....
        /*0320*/ 	.word	0x00002f80


	//   ....[24]....
        /*0324*/ 	.word	0x00002fd0


	//   ....[25]....
        /*0328*/ 	.word	0x00003130


	//   ....[26]....
        /*032c*/ 	.word	0x00003230


	//   ....[27]....
        /*0330*/ 	.word	0x00003290


	//   ....[28]....
        /*0334*/ 	.word	0x000032e0


	//   ....[29]....
        /*0338*/ 	.word	0x00003370


	//   ....[30]....
        /*033c*/ 	.word	0x00003570


	//   ....[31]....
        /*0340*/ 	.word	0x000035e0


	//   ....[32]....
        /*0344*/ 	.word	0x00003640


	//   ....[33]....
        /*0348*/ 	.word	0x00003680


	//   ....[34]....
        /*034c*/ 	.word	0x000036c0


	//   ....[35]....
        /*0350*/ 	.word	0x00003700


	//   ....[36]....
        /*0354*/ 	.word	0x00003740


	//   ....[37]....
        /*0358*/ 	.word	0x00003780


	//   ....[38]....
        /*035c*/ 	.word	0x000037f0


	//   ....[39]....
        /*0360*/ 	.word	0x00003830


	//   ....[40]....
        /*0364*/ 	.word	0x000038f0


	//   ....[41]....
        /*0368*/ 	.word	0x00003930


	//   ....[42]....
        /*036c*/ 	.word	0x00003970


	//   ....[43]....
        /*0370*/ 	.word	0x000039f0


	//   ....[44]....
        /*0374*/ 	.word	0x00003a40


	//   ....[45]....
        /*0378*/ 	.word	0x00003bb0


	//   ....[46]....
        /*037c*/ 	.word	0x00003c30


	//   ....[47]....
        /*0380*/ 	.word	0x00003c70


	//   ....[48]....
        /*0384*/ 	.word	0x00003cc0


	//   ....[49]....
        /*0388*/ 	.word	0x00003d30


	//   ....[50]....
        /*038c*/ 	.word	0x00003d80


	//   ....[51]....
        /*0390*/ 	.word	0x00003ec0


	//   ....[52]....
        /*0394*/ 	.word	0x00003f00


	//   ....[53]....
        /*0398*/ 	.word	0x00004030


	//   ....[54]....
        /*039c*/ 	.word	0x00004070


	//   ....[55]....
        /*03a0*/ 	.word	0x000040b0


	//   ....[56]....
        /*03a4*/ 	.word	0x000040f0


	//   ....[57]....
        /*03a8*/ 	.word	0x00004100


	//   ....[58]....
        /*03ac*/ 	.word	0x00004150


	//   ....[59]....
        /*03b0*/ 	.word	0x000041a0


	//   ....[60]....
        /*03b4*/ 	.word	0x00004270


	//   ....[61]....
        /*03b8*/ 	.word	0x00004300


	//   ....[62]....
        /*03bc*/ 	.word	0x000045d0


	//   ....[63]....
        /*03c0*/ 	.word	0x000045f0


	//   ....[64]....
        /*03c4*/ 	.word	0x00004600


	//   ....[65]....
        /*03c8*/ 	.word	0x00004610


	//   ....[66]....
        /*03cc*/ 	.word	0x00004620


	//   ....[67]....
        /*03d0*/ 	.word	0x00004660


	//   ....[68]....
        /*03d4*/ 	.word	0x00004690


	//   ....[69]....
        /*03d8*/ 	.word	0x000046b0


	//   ....[70]....
        /*03dc*/ 	.word	0x000067c0


	//   ....[71]....
        /*03e0*/ 	.word	0x000095d0


	//----- nvinfo : EIATTR_REG_RECONFIG
	.align		4
.L_530:
        /*03e4*/ 	.byte	0x01, 0x54
	.zero		2


	//----- nvinfo : EIATTR_SYSCALL_OFFSETS
	.align		4
        /*03e8*/ 	.byte	0x04, 0x46
        /*03ea*/ 	.short	(.L_532 - .L_531)


	//   ....[0]....
.L_531:
        /*03ec*/ 	.word	0x00000dd0


	//   ....[1]....
        /*03f0*/ 	.word	0x00000ec0


	//   ....[2]....
        /*03f4*/ 	.word	0x00001020


	//   ....[3]....
        /*03f8*/ 	.word	0x00001110


	//----- nvinfo : EIATTR_MBARRIER_INSTR_OFFSETS
	.align		4
.L_532:
        /*03fc*/ 	.byte	0x04, 0x39
        /*03fe*/ 	.short	(.L_534 - .L_533)


	//   ....[0]....
.L_533:
        /*0400*/ 	.word	0x00000260
        /*0404*/ 	.word	0x000000ff
        /*0408*/ 	.word	0x00030c00
        /*040c*/ 	.short	0x0100
        /*040e*/ 	.byte	0x06
	.zero		1


	//   ....[1]....
        /*0410*/ 	.word	0x00000350
        /*0414*/ 	.word	0x000000ff
        /*0418*/ 	.word	0x00030c10
        /*041c*/ 	.short	0x0100
        /*041e*/ 	.byte	0x08
	.zero		1


	//   ....[2]....
        /*0420*/ 	.word	0x00000360
        /*0424*/ 	.word	0x000000ff
        /*0428*/ 	.word	0x00030c20
        /*042c*/ 	.short	0x0100
        /*042e*/ 	.byte	0x08
	.zero		1


	//   ....[3]....
        /*0430*/ 	.word	0x00000370
        /*0434*/ 	.word	0x000000ff
        /*0438*/ 	.word	0x00030c18
        /*043c*/ 	.short	0x0100
        /*043e*/ 	.byte	0x08
	.zero		1


	//   ....[4]....
        /*0440*/ 	.word	0x00000380
        /*0444*/ 	.word	0x000000ff
        /*0448*/ 	.word	0x00030c28
        /*044c*/ 	.short	0x0100
        /*044e*/ 	.byte	0x08
	.zero		1


	//   ....[5]....
        /*0450*/ 	.word	0x000004b0
        /*0454*/ 	.word	0x000000ff
        /*0458*/ 	.word	0x00030c30
        /*045c*/ 	.short	0x0100
        /*045e*/ 	.byte	0x08
	.zero		1


	//   ....[6]....
        /*0460*/ 	.word	0x000004c0
        /*0464*/ 	.word	0x000000ff
        /*0468*/ 	.word	0x00030c40
        /*046c*/ 	.short	0x0100
        /*046e*/ 	.byte	0x08
	.zero		1


	//   ....[7]....
        /*0470*/ 	.word	0x000004d0
        /*0474*/ 	.word	0x000000ff
        /*0478*/ 	.word	0x00030c38
        /*047c*/ 	.short	0x0100
        /*047e*/ 	.byte	0x08
	.zero		1


	//   ....[8]....
        /*0480*/ 	.word	0x000004e0
        /*0484*/ 	.word	0x000000ff
        /*0488*/ 	.word	0x00030c48
        /*048c*/ 	.short	0x0100
        /*048e*/ 	.byte	0x08
	.zero		1


	//   ....[9]....
        /*0490*/ 	.word	0x000011c0
        /*0494*/ 	.word	0x00000002
        /*0498*/ 	.word	0x00030c00
        /*049c*/ 	.short	0x010a
        /*049e*/ 	.byte	0x3f
	.zero		1


	//   ....[10]....
        /*04a0*/ 	.word	0x00001340
        /*04a4*/ 	.word	0x00000002
        /*04a8*/ 	.word	0x00030c00
        /*04ac*/ 	.short	0x010a
        /*04ae*/ 	.byte	0x3f
	.zero		1


	//   ....[11]....
        /*04b0*/ 	.word	0x00001aa0
        /*04b4*/ 	.word	0x00000003
        /*04b8*/ 	.word	0x00030c10
        /*04bc*/ 	.short	0x010a
        /*04be*/ 	.byte	0x3f
	.zero		1


	//   ....[12]....
        /*04c0*/ 	.word	0x00001b10
        /*04c4*/ 	.word	0x00000003
        /*04c8*/ 	.word	0x00030c10
        /*04cc*/ 	.short	0x010a
        /*04ce*/ 	.byte	0x3f
	.zero		1


	//   ....[13]....
        /*04d0*/ 	.word	0x00001f30
        /*04d4*/ 	.word	0x00000003
        /*04d8*/ 	.word	0x00030c30
        /*04dc*/ 	.short	0x010a
        /*04de*/ 	.byte	0x3f
	.zero		1


	//   ....[14]....
        /*04e0*/ 	.word	0x00001fb0
        /*04e4*/ 	.word	0x00000003
        /*04e8*/ 	.word	0x00030c30
        /*04ec*/ 	.short	0x010a
        /*04ee*/ 	.byte	0x3f
	.zero		1


	//   ....[15]....
        /*04f0*/ 	.word	0x00005870
        /*04f4*/ 	.word	0x00000000
        /*04f8*/ 	.word	0x00000000
        /*04fc*/ 	.short	0x0101
        /*04fe*/ 	.byte	0x3f
	.zero		1


	//   ....[16]....
        /*0500*/ 	.word	0x00005cb0
        /*0504*/ 	.word	0x00000003
        /*0508*/ 	.word	0x00000000
        /*050c*/ 	.short	0x0101
        /*050e*/ 	.byte	0x3f
	.zero		1


	//   ....[17]....
        /*0510*/ 	.word	0x00007f60
        /*0514*/ 	.word	0x0000000c
        /*0518*/ 	.word	0x00030c20
        /*051c*/ 	.short	0x010a
        /*051e*/ 	.byte	0x3f
	.zero		1


	//   ....[18]....
        /*0520*/ 	.word	0x00008410
        /*0524*/ 	.word	0x0000000c
        /*0528*/ 	.word	0x00030c40
        /*052c*/ 	.short	0x010a
        /*052e*/ 	.byte	0x3f
	.zero		1


	//   ....[19]....
        /*0530*/ 	.word	0x00008650
        /*0534*/ 	.word	0x0000000c
        /*0538*/ 	.word	0x00030c28
        /*053c*/ 	.short	0x010a
        /*053e*/ 	.byte	0x3f
	.zero		1


	//   ....[20]....
        /*0540*/ 	.word	0x00008810
        /*0544*/ 	.word	0x0000000c
        /*0548*/ 	.word	0x00030c48
        /*054c*/ 	.short	0x010a
        /*054e*/ 	.byte	0x3f
	.zero		1


	//   ....[21]....
        /*0550*/ 	.word	0x00008a20
        /*0554*/ 	.word	0x0000000c
        /*0558*/ 	.word	0x00030c20
        /*055c*/ 	.short	0x010a
        /*055e*/ 	.byte	0x3f
	.zero		1


	//   ....[22]....
        /*0560*/ 	.word	0x00008c40
        /*0564*/ 	.word	0x0000000c
        /*0568*/ 	.word	0x00030c40
        /*056c*/ 	.short	0x010a
        /*056e*/ 	.byte	0x3f
	.zero		1


	//   ....[23]....
        /*0570*/ 	.word	0x00008e50
        /*0574*/ 	.word	0x0000000c
        /*0578*/ 	.word	0x00030c28
        /*057c*/ 	.short	0x010a
        /*057e*/ 	.byte	0x3f
	.zero		1


	//   ....[24]....
        /*0580*/ 	.word	0x00009060
        /*0584*/ 	.word	0x0000000d
        /*0588*/ 	.word	0x00030c40
        /*058c*/ 	.short	0x010a
        /*058e*/ 	.byte	0x3f
	.zero		1


	//   ....[25]....
        /*0590*/ 	.word	0x00009450
        /*0594*/ 	.word	0x00000007
        /*0598*/ 	.word	0x00000000
        /*059c*/ 	.short	0x010a
        /*059e*/ 	.byte	0x3f
	.zero		1


	//   ....[26]....
        /*05a0*/ 	.word	0x000094a0
        /*05a4*/ 	.word	0x0000000b
        /*05a8*/ 	.word	0x00000000
        /*05ac*/ 	.short	0x010a
        /*05ae*/ 	.byte	0x3f
	.zero		1


	//   ....[27]....
        /*05b0*/ 	.word	0x00009500
        /*05b4*/ 	.word	0x00000009
        /*05b8*/ 	.word	0x00000000
        /*05bc*/ 	.short	0x010a
        /*05be*/ 	.byte	0x3f
	.zero		1


	//   ....[28]....
        /*05c0*/ 	.word	0x00009530
        /*05c4*/ 	.word	0x00000003
        /*05c8*/ 	.word	0x00000000
        /*05cc*/ 	.short	0x010a
        /*05ce*/ 	.byte	0x3f
	.zero		1


	//   ....[29]....
        /*05d0*/ 	.word	0x00009600
        /*05d4*/ 	.word	0x00000002
        /*05d8*/ 	.word	0x00030c00
        /*05dc*/ 	.short	0x010a
        /*05de*/ 	.byte	0x3f
	.zero		1


	//   ....[30]....
        /*05e0*/ 	.word	0x00009650
        /*05e4*/ 	.word	0x00000003
        /*05e8*/ 	.word	0x00030c10
        /*05ec*/ 	.short	0x010a
        /*05ee*/ 	.byte	0x3f
	.zero		1


	//   ....[31]....
        /*05f0*/ 	.word	0x000096a0
        /*05f4*/ 	.word	0x00000003
        /*05f8*/ 	.word	0x00030c30
        /*05fc*/ 	.short	0x010a
        /*05fe*/ 	.byte	0x3f
	.zero		1


	//   ....[32]....
        /*0600*/ 	.word	0x000096f0
        /*0604*/ 	.word	0x0000000c
        /*0608*/ 	.word	0x00030c20
        /*060c*/ 	.short	0x010a
        /*060e*/ 	.byte	0x3f
	.zero		1


	//   ....[33]....
        /*0610*/ 	.word	0x00009740
        /*0614*/ 	.word	0x0000000c
        /*0618*/ 	.word	0x00030c40
        /*061c*/ 	.short	0x010a
        /*061e*/ 	.byte	0x3f
	.zero		1


	//   ....[34]....
        /*0620*/ 	.word	0x00009790
        /*0624*/ 	.word	0x0000000c
        /*0628*/ 	.word	0x00030c28
        /*062c*/ 	.short	0x010a
        /*062e*/ 	.byte	0x3f
	.zero		1


	//   ....[35]....
        /*0630*/ 	.word	0x000097e0
        /*0634*/ 	.word	0x0000000c
        /*0638*/ 	.word	0x00030c48
        /*063c*/ 	.short	0x010a
        /*063e*/ 	.byte	0x3f
	.zero		1


	//   ....[36]....
        /*0640*/ 	.word	0x00009840
        /*0644*/ 	.word	0x0000000c
        /*0648*/ 	.word	0x00030c20
        /*064c*/ 	.short	0x010a
        /*064e*/ 	.byte	0x3f
	.zero		1


	//   ....[37]....
        /*0650*/ 	.word	0x00009890
        /*0654*/ 	.word	0x0000000c
        /*0658*/ 	.word	0x00030c40
        /*065c*/ 	.short	0x010a
        /*065e*/ 	.byte	0x3f
	.zero		1


	//   ....[38]....
        /*0660*/ 	.word	0x000098e0
        /*0664*/ 	.word	0x0000000c
        /*0668*/ 	.word	0x00030c28
        /*066c*/ 	.short	0x010a
        /*066e*/ 	.byte	0x3f
	.zero		1


	//   ....[39]....
        /*0670*/ 	.word	0x00009930
        /*0674*/ 	.word	0x0000000d
        /*0678*/ 	.word	0x00030c40
        /*067c*/ 	.short	0x010a
        /*067e*/ 	.byte	0x3f
	.zero		1


	//   ....[40]....
        /*0680*/ 	.word	0x00009a10
        /*0684*/ 	.word	0x00000007
        /*0688*/ 	.word	0x00000000
        /*068c*/ 	.short	0x010a
        /*068e*/ 	.byte	0x3f
	.zero		1


	//   ....[41]....
        /*0690*/ 	.word	0x00009a60
        /*0694*/ 	.word	0x0000000b
        /*0698*/ 	.word	0x00000000
        /*069c*/ 	.short	0x010a
        /*069e*/ 	.byte	0x3f
	.zero		1


	//   ....[42]....
        /*06a0*/ 	.word	0x00009ab0
        /*06a4*/ 	.word	0x00000009
        /*06a8*/ 	.word	0x00000000
        /*06ac*/ 	.short	0x010a
        /*06ae*/ 	.byte	0x3f
	.zero		1


	//----- nvinfo : EIATTR_NUM_MBARRIERS
	.align		4
.L_534:
        /*06b0*/ 	.byte	0x03, 0x38
        /*06b2*/ 	.short	0x0009


	//----- nvinfo : EIATTR_EXIT_INSTR_OFFSETS
	.align		4
        /*06b4*/ 	.byte	0x04, 0x1c
        /*06b6*/ 	.short	(.L_536 - .L_535)


	//   ....[0]....
.L_535:
        /*06b8*/ 	.word	0x00009580


	//----- nvinfo : EIATTR_MAX_THREADS
	.align		4
.L_536:
        /*06bc*/ 	.byte	0x04, 0x05
        /*06be*/ 	.short	(.L_538 - .L_537)
.L_537:
        /*06c0*/ 	.word	0x00000180
        /*06c4*/ 	.word	0x00000001
        /*06c8*/ 	.word	0x00000001


	//----- nvinfo : EIATTR_CRS_STACK_SIZE
	.align		4
.L_538:
        /*06cc*/ 	.byte	0x04, 0x1e
        /*06ce*/ 	.short	(.L_540 - .L_539)
.L_539:
        /*06d0*/ 	.word	0x00000000


	//----- nvinfo : EIATTR_CBANK_PARAM_SIZE
	.align		4
.L_540:
        /*06d4*/ 	.byte	0x03, 0x19
        /*06d6*/ 	.short	0x06f0


	//----- nvinfo : EIATTR_PARAM_CBANK
	.align		4
        /*06d8*/ 	.byte	0x04, 0x0a
        /*06da*/ 	.short	(.L_542 - .L_541)
	.align		4
.L_541:
        /*06dc*/ 	.word	index@(.nv.constant0._ZN7cutlass13device_kernelIN5flash11enable_sm90INS1_16FlashAttnBwdSm90INS1_25CollectiveMainloopBwdSm90ILi2ELi2ELi2EN4cute5tupleIJNS5_1CILi1EEES8_S8_EEENS6_IJNS7_ILi128EEESA_NS7_ILi64EEEEEENS_10bfloat16_tEfNS_4arch4Sm90ELb0ELb0ELb1ELb1ELb0ELb1ELb0ELb0ELi2ELi1ELi2ELi2ELb0EEENS1_24CollectiveEpilogueBwdGQAISC_fSF_Li256ELb1ELb0EEENS1_19SingleTileSchedulerILb1ELb0ELb0ELi128EEEEEEEEEvNT_6ParamsE)
        /*06e0*/ 	.short	0x0210
        /*06e2*/ 	.short	0x06f0


	//----- nvinfo : EIATTR_SW_WAR
	.align		4
.L_542:
        /*06e4*/ 	.byte	0x04, 0x36
        /*06e6*/ 	.short	(.L_544 - .L_543)
.L_543:
        /*06e8*/ 	.word	0x00000008
.L_544:


//--------------------- .nv.info._ZN7cutlass13device_kernelIN5flash11enable_sm90INS1_16FlashAttnBwdSm90INS1_25CollectiveMainloopBwdSm90ILi2ELi2ELi2EN4cute5tupleIJNS5_1CILi1EEES8_S8_EEENS6_IJNS7_ILi128EEESA_NS7_ILi64EEEEEENS_10bfloat16_tEfNS_4arch4Sm90ELb0ELb0ELb1ELb1ELb1ELb1ELb0ELb0ELi2ELi1ELi2ELi2ELb0EEENS1_24CollectiveEpilogueBwdGQAISC_fSF_Li256ELb1ELb1EEENS1_19SingleTileSchedulerILb1ELb0ELb0ELi128EEEEEEEEEvNT_6ParamsE --------------------------
	.section	.nv.info._ZN7cutlass13device_kernelIN5flash11enable_sm90INS1_16FlashAttnBwdSm90INS1_25CollectiveMainloopBwdSm90ILi2ELi2ELi2EN4cute5tupleIJNS5_1CILi1EEES8_S8_EEENS6_IJNS7_ILi128EEESA_NS7_ILi64EEEEEENS_10bfloat16_tEfNS_4arch4Sm90ELb0ELb0ELb1ELb1ELb1ELb1ELb0ELb0ELi2ELi1ELi2ELi2ELb0EEENS1_24CollectiveEpilogueBwdGQAISC_fSF_Li256ELb1ELb1EEENS1_19SingleTileSchedulerILb1ELb0ELb0ELi128EEEEEEEEEvNT_6ParamsE,"",@"SHT_CUDA_INFO"
	.sectionflags	@""
	.align	4


	//----- nvinfo : EIATTR_CUDA_API_VERSION
	.align		4
        /*0000*/ 	.byte	0x04, 0x37
        /*0002*/ 	.short	(.L_546 - .L_545)
.L_545:
        /*0004*/ 	.word	0x00000082


	//----- nvinfo : EIATTR_KPARAM_INFO
	.align		4
.L_546:
        /*0008*/ 	.byte	0x04, 0x17
        /*000a*/ 	.short	(.L_548 - .L_547)
.L_547:
        /*000c*/ 	.word	0x00000000
        /*0010*/ 	.short	0x0000
        /*0012*/ 	.short	0x0070
        /*0014*/ 	.byte	0x00, 0xf0, 0x01, 0x1a


	//----- nvinfo : EIATTR_SPARSE_MMA_MASK
	.align		4
.L_548:
        /*0018*/ 	.byte	0x03, 0x50
        /*001a*/ 	.short	0x0000


	//----- nvinfo : EIATTR_MAXREG_COUNT
	.align		4
        /*001c*/ 	.byte	0x03, 0x1b
        /*001e*/ 	.short	0x00a8


	//----- nvinfo : EIATTR_NUM_BARRIERS
	.align		4
        /*0020*/ 	.byte	0x02, 0x4c
        /*0022*/ 	.byte	0x10
	.zero		1


	//----- nvinfo : EIATTR_EXTERNS
	.align		4
        /*0024*/ 	.byte	0x04, 0x0f
        /*0026*/ 	.short	(.L_550 - .L_549)


	//   ....[0]....
	.align		4
.L_549:
        /*0028*/ 	.word	index@(__assertfail)


	//----- nvinfo : EIATTR_ANNOTATIONS
	.align		4
.L_550:
        /*002c*/ 	.byte	0x04, 0x55
        /*002e*/ 	.short	(.L_552 - .L_551)


	//   ....[0]....
.L_551:
        /* <DEDUP_REMOVED lines=21> */


	//----- nvinfo : EIATTR_MERCURY_ISA_VERSION
	.align		4
.L_552:
        /*0168*/ 	.byte	0x03, 0x5f
        /*016a*/ 	.short	0x0101


	//----- nvinfo : EIATTR_INT_WARP_WIDE_INSTR_OFFSETS
	.align		4
        /*016c*/ 	.byte	0x04, 0x31
        /*016e*/ 	.short	(.L_554 - .L_553)


	//   ....[0]....
.L_553:
        /*0170*/ 	.word	0x00000180


	//   ....[1]....
        /*0174*/ 	.word	0x00000240


	//   ....[2]....
        /*0178*/ 	.word	0x00007910


	//   ....[3]....
        /*017c*/ 	.word	0x00007d80


	//   ....[4]....
        /*0180*/ 	.word	0x00008350


	//   ....[5]....
        /*0184*/ 	.word	0x000086d0


	//----- nvinfo : EIATTR_COOP_GROUP_MASK_REGIDS
	.align		4
.L_554:
        /*0188*/ 	.byte	0x04, 0x29
        /*018a*/ 	.short	(.L_556 - .L_555)


	//   ....[0]....
.L_555:
        /*018c*/ 	.word	0xffffffff


	//   ....[1]....
        /*0190*/ 	.word	0xffffffff


	//   ....[2]....
        /*0194*/ 	.word	0xffffffff


	//   ....[3]....
        /*0198*/ 	.word	0xffffffff


	//   ....[4]....
        /*019c*/ 	.word	0xffffffff


	//   ....[5]....
        /*01a0*/ 	.word	0xffffffff


	//   ....[6]....
        /*01a4*/ 	.word	0xffffffff


	//   ....[7]....
        /*01a8*/ 	.word	0xffffffff


	//   ....[8]....
        /*01ac*/ 	.word	0xffffffff


	//   ....[9]....
        /*01b0*/ 	.word	0xffffffff


	//   ....[10]....
        /*01b4*/ 	.word	0xffffffff


	//   ....[11]....
        /*01b8*/ 	.word	0xffffffff


	//   ....[12]....
        /*01bc*/ 	.word	0xffffffff


	//   ....[13]....
        /*01c0*/ 	.word	0xffffffff


	//   ....[14]....
        /*01c4*/ 	.word	0xffffffff


	//   ....[15]....
        /*01c8*/ 	.word	0xffffffff


	//   ....[16]....
        /*01cc*/ 	.word	0xffffffff


	//   ....[17]....
        /*01d0*/ 	.word	0xffffffff


	//   ....[18]....
        /*01d4*/ 	.word	0xffffffff


	//   ....[19]....
        /*01d8*/ 	.word	0xffffffff


	//   ....[20]....
        /*01dc*/ 	.word	0xffffffff


	//   ....[21]....
        /*01e0*/ 	.word	0xffffffff


	//   ....[22]....
        /*01e4*/ 	.word	0xffffffff


	//   ....[23]....
        /*01e8*/ 	.word	0xffffffff


	//   ....[24]....
        /*01ec*/ 	.word	0xffffffff


	//   ....[25]....
        /*01f0*/ 	.word	0xffffffff


	//   ....[26]....
        /*01f4*/ 	.word	0xffffffff


	//   ....[27]....
        /*01f8*/ 	.word	0xffffffff


	//   ....[28]....
        /*01fc*/ 	.word	0xffffffff


	//   ....[29]....
        /*0200*/ 	.word	0xffffffff


	//   ....[30]....
        /*0204*/ 	.word	0xffffffff


	//   ....[31]....
        /*0208*/ 	.word	0xffffffff


	//   ....[32]....
        /*020c*/ 	.word	0xffffffff


	//   ....[33]....
        /*0210*/ 	.word	0xffffffff


	//   ....[34]....
        /*0214*/ 	.word	0xffffffff


	//   ....[35]....
        /*0218*/ 	.word	0xffffffff


	//   ....[36]....
        /*021c*/ 	.word	0xffffffff


	//   ....[37]....
        /*0220*/ 	.word	0xffffffff


	//   ....[38]....
        /*0224*/ 	.word	0xffffffff


	//   ....[39]....
        /*0228*/ 	.word	0xffffffff


	//   ....[40]....
        /*022c*/ 	.word	0xffffffff


	//   ....[41]....
        /*0230*/ 	.word	0xffffffff


	//   ....[42]....
        /*0234*/ 	.word	0xffffffff


	//   ....[43]....
        /*0238*/ 	.word	0xffffffff


	//   ....[44]....
        /*023c*/ 	.word	0xffffffff


	//   ....[45]....
        /*0240*/ 	.word	0xffffffff


	//   ....[46]....
        /*0244*/ 	.word	0xffffffff


	//   ....[47]....
        /*0248*/ 	.word	0xffffffff


	//   ....[48]....
        /*024c*/ 	.word	0xffffffff


	//   ....[49]....
        /*0250*/ 	.word	0xffffffff


	//   ....[50]....
        /*0254*/ 	.word	0xffffffff


	//   ....[51]....
        /*0258*/ 	.word	0xffffffff


	//   ....[52]....
        /*025c*/ 	.word	0xffffffff


	//   ....[53]....
        /*0260*/ 	.word	0xffffffff


	//   ....[54]....
        /*0264*/ 	.word	0xffffffff


	//   ....[55]....
        /*0268*/ 	.word	0xffffffff


	//   ....[56]....
        /*026c*/ 	.word	0xffffffff


	//   ....[57]....
        /*0270*/ 	.word	0xffffffff


	//   ....[58]....
        /*0274*/ 	.word	0xffffffff


	//   ....[59]....
        /*0278*/ 	.word	0xffffffff


	//   ....[60]....
        /*027c*/ 	.word	0xffffffff


	//   ....[61]....
        /*0280*/ 	.word	0xffffffff


	//   ....[62]....
        /*0284*/ 	.word	0xffffffff


	//   ....[63]....
        /*0288*/ 	.word	0xffffffff


	//   ....[64]....
        /*028c*/ 	.word	0xffffffff


	//   ....[65]....
        /*0290*/ 	.word	0xffffffff


	//   ....[66]....
        /*0294*/ 	.word	0xffffffff


	//   ....[67]....
        /*0298*/ 	.word	0xffffffff


	//   ....[68]....
        /*029c*/ 	.word	0xffffffff


	//   ....[69]....
        /*02a0*/ 	.word	0xffffffff


	//   ....[70]....
        /*02a4*/ 	.word	0xffffffff


	//   ....[71]....
        /*02a8*/ 	.word	0xffffffff


	//   ....[72]....
        /*02ac*/ 	.word	0xffffffff


	//   ....[73]....
        /*02b0*/ 	.word	0xffffffff


	//   ....[74]....
        /*02b4*/ 	.word	0xffffffff


	//   ....[75]....
        /*02b8*/ 	.word	0xffffffff


	//   ....[76]....
        /*02bc*/ 	.word	0xffffffff


	//   ....[77]....
        /*02c0*/ 	.word	0xffffffff


	//   ....[78]....
        /*02c4*/ 	.word	0xffffffff


	//   ....[79]....
        /*02c8*/ 	.word	0xffffffff


	//   ....[80]....
        /*02cc*/ 	.word	0xffffffff


	//   ....[81]....
        /*02d0*/ 	.word	0x0500000f


	//   ....[82]....
        /*02d4*/ 	.word	0x0500000f


	//   ....[83]....
        /*02d8*/ 	.word	0x0500000f


	//   ....[84]....
        /*02dc*/ 	.word	0x0500000f


	//   ....[85]....
        /*02e0*/ 	.word	0x0500000f


	//   ....[86]....
        /*02e4*/ 	.word	0x0500000f


	//----- nvinfo : EIATTR_COOP_GROUP_INSTR_OFFSETS
	.align		4
.L_556:
        /*02e8*/ 	.byte	0x04, 0x28
        /*02ea*/ 	.short	(.L_558 - .L_557)


	//   ....[0]....
.L_557:
        /*02ec*/ 	.word	0x00000060


	//   ....[1]....
        /*02f0*/ 	.word	0x00000190


	//   ....[2]....
        /*02f4*/ 	.word	0x00000220


	//   ....[3]....
        /*02f8*/ 	.word	0x000003a0


	//   ....[4]....
        /*02fc*/ 	.word	0x00000610


	//   ....[5]....
        /*0300*/ 	.word	0x00001170


	//   ....[6]....
        /*0304*/ 	.word	0x00002120


	//   ....[7]....
        /*0308*/ 	.word	0x00002240


	//   ....[8]....
        /*030c*/ 	.word	0x00002360


	//   ....[9]....
        /*0310*/ 	.word	0x000024e0


	//   ....[10]....
        /*0314*/ 	.word	0x00002620


	//   ....[11]....
        /*0318*/ 	.word	0x00002670


	//   ....[12]....
        /*031c*/ 	.word	0x000026e0


	//   ....[13]....
        /*0320*/ 	.word	0x00002730


	//   ....[14]....
        /*0324*/ 	.word	0x00002750


	//   ....[15]....
        /*0328*/ 	.word	0x00002800


	//   ....[16]....
        /*032c*/ 	.word	0x00002930


	//   ....[17]....
        /*0330*/ 	.word	0x00002970


	//   ....[18]....
        /*0334*/ 	.word	0x00002f70


	//   ....[19]....
        /*0338*/ 	.word	0x00002f90


	//   ....[20]....
        /*033c*/ 	.word	0x00002fa0


	//   ....[21]....
        /*0340*/ 	.word	0x00002fc0


	//   ....[22]....
        /*0344*/ 	.word	0x00002fd0


	//   ....[23]....
        /*0348*/ 	.word	0x00002ff0


	//   ....[24]....
        /*034c*/ 	.word	0x00003030


	//   ....[25]....
        /*0350*/ 	.word	0x000030b0


	//   ....[26]....
        /*0354*/ 	.word	0x000032c0


	//   ....[27]....
        /*0358*/ 	.word	0x000033c0


	//   ....[28]....
        /*035c*/ 	.word	0x00003400


	//   ....[29]....
        /*0360*/ 	.word	0x00003480


	//   ....[30]....
        /*0364*/ 	.word	0x000034f0


	//   ....[31]....
        /*0368*/ 	.word	0x00003530


	//   ....[32]....
        /*036c*/ 	.word	0x00003570


	//   ....[33]....
        /*0370*/ 	.word	0x000035b0


	//   ....[34]....
        /*0374*/ 	.word	0x000035c0


	//   ....[35]....
        /*0378*/ 	.word	0x000036e0


	//   ....[36]....
        /*037c*/ 	.word	0x00003720


	//   ....[37]....
        /*0380*/ 	.word	0x00003770


	//   ....[38]....
        /*0384*/ 	.word	0x000037b0


	//   ....[39]....
        /*0388*/ 	.word	0x000037f0


	//   ....[40]....
        /*038c*/ 	.word	0x00003880


	//   ....[41]....
        /*0390*/ 	.word	0x000038c0


	//   ....[42]....
        /*0394*/ 	.word	0x00003920


	//   ....[43]....
        /*0398*/ 	.word	0x00003960


	//   ....[44]....
        /*039c*/ 	.word	0x000039e0


	//   ....[45]....
        /*03a0*/ 	.word	0x00003ad0


	//   ....[46]....
        /*03a4*/ 	.word	0x00003b10


	//   ....[47]....
        /*03a8*/ 	.word	0x00003c20


	//   ....[48]....
        /*03ac*/ 	.word	0x00003d40


	//   ....[49]....
        /*03b0*/ 	.word	0x00003e00


	//   ....[50]....
        /*03b4*/ 	.word	0x00003ec0


	//   ....[51]....
        /*03b8*/ 	.word	0x00003f20


	//   ....[52]....
        /*03bc*/ 	.word	0x00003f60


	//   ....[53]....
        /*03c0*/ 	.word	0x00003fa0


	//   ....[54]....
        /*03c4*/ 	.word	0x00003fd0


	//   ....[55]....
        /*03c8*/ 	.word	0x00004020


	//   ....[56]....
        /*03cc*/ 	.word	0x00004060


	//   ....[57]....
        /*03d0*/ 	.word	0x000040a0


	//   ....[58]....
        /*03d4*/ 	.word	0x000040e0


	//   ....[59]....
        /*03d8*/ 	.word	0x00004120


	//   ....[60]....
        /*03dc*/ 	.word	0x00004160


	//   ....[61]....
        /*03e0*/ 	.word	0x00004270


	//   ....[62]....
        /*03e4*/ 	.word	0x00004540


	//   ....[63]....
        /*03e8*/ 	.word	0x00004550


	//   ....[64]....
        /*03ec*/ 	.word	0x00004560


	//   ....[65]....
        /*03f0*/ 	.word	0x00004570


	//   ....[66]....
        /*03f4*/ 	.word	0x00004580


	//   ....[67]....
        /*03f8*/ 	.word	0x00004590


	//   ....[68]....
        /*03fc*/ 	.word	0x00004820


	//   ....[69]....
        /*0400*/ 	.word	0x00004830


	//   ....[70]....
        /*0404*/ 	.word	0x000065b0


	//   ....[71]....
        /*0408*/ 	.word	0x00006740


	//   ....[72]....
        /*040c*/ 	.word	0x00006990


	//   ....[73]....
        /*0410*/ 	.word	0x00006b20


	//   ....[74]....
        /*0414*/ 	.word	0x00006c30


	//   ....[75]....
        /*0418*/ 	.word	0x000075b0


	//   ....[76]....
        /*041c*/ 	.word	0x00007840


	//   ....[77]....
        /*0420*/ 	.word	0x00007a80


	//   ....[78]....
        /*0424*/ 	.word	0x00007cb0


	//   ....[79]....
        /*0428*/ 	.word	0x00007f60


	//   ....[80]....
        /*042c*/ 	.word	0x00008290


	//   ....[81]....
        /*0430*/ 	.word	0x0000a240


	//   ....[82]....
        /*0434*/ 	.word	0x0000a390


	//   ....[83]....
        /*0438*/ 	.word	0x0000a400


	//   ....[84]....
        /*043c*/ 	.word	0x0000a470


	//   ....[85]....
        /*0440*/ 	.word	0x0000a4e0


	//   ....[86]....
        /*0444*/ 	.word	0x0000a550


	//----- nvinfo : EIATTR_REG_RECONFIG
	.align		4
.L_558:
        /*0448*/ 	.byte	0x01, 0x54
	.zero		2


	//----- nvinfo : EIATTR_SYSCALL_OFFSETS
	.align		4
        /*044c*/ 	.byte	0x04, 0x46
        /*044e*/ 	.short	(.L_560 - .L_559)


	//   ....[0]....
.L_559:
        /*0450*/ 	.word	0x00000dd0


	//   ....[1]....
        /*0454*/ 	.word	0x00000ec0


	//   ....[2]....
        /*0458*/ 	.word	0x00001020


	//   ....[3]....
        /*045c*/ 	.word	0x00001110


	//----- nvinfo : EIATTR_MBARRIER_INSTR_OFFSETS
	.align		4
.L_560:
        /*0460*/ 	.byte	0x04, 0x39
        /*0462*/ 	.short	(.L_562 - .L_561)


	//   ....[0]....
.L_561:
        /*0464*/ 	.word	0x00000260
        /*0468*/ 	.word	0x000000ff
        /*046c*/ 	.word	0x00030c00
        /*0470*/ 	.short	0x0100
        /*0472*/ 	.byte	0x06
	.zero		1


	//   ....[1]....
        /*0474*/ 	.word	0x00000350
        /*0478*/ 	.word	0x000000ff
        /*047c*/ 	.word	0x00030c10
        /*0480*/ 	.short	0x0100
        /*0482*/ 	.byte	0x08
	.zero		1


	//   ....[2]....
        /*0484*/ 	.word	0x00000360
        /*0488*/ 	.word	0x000000ff
        /*048c*/ 	.word	0x00030c20
        /*0490*/ 	.short	0x0100
        /*0492*/ 	.byte	0x08
	.zero		1


	//   ....[3]....
        /*0494*/ 	.word	0x00000370
        /*0498*/ 	.word	0x000000ff
        /*049c*/ 	.word	0x00030c18
        /*04a0*/ 	.short	0x0100
        /*04a2*/ 	.byte	0x08
	.zero		1


	//   ....[4]....
        /*04a4*/ 	.word	0x00000380
        /*04a8*/ 	.word	0x000000ff
        /*04ac*/ 	.word	0x00030c28
        /*04b0*/ 	.short	0x0100
        /*04b2*/ 	.byte	0x08
	.zero		1


	//   ....[5]....
        /*04b4*/ 	.word	0x000004b0
        /*04b8*/ 	.word	0x000000ff
        /*04bc*/ 	.word	0x00030c30
        /*04c0*/ 	.short	0x0100
        /*04c2*/ 	.byte	0x08
	.zero		1


	//   ....[6]....
        /*04c4*/ 	.word	0x000004c0
        /*04c8*/ 	.word	0x000000ff
        /*04cc*/ 	.word	0x00030c40
        /*04d0*/ 	.short	0x0100
        /*04d2*/ 	.byte	0x08
	.zero		1


	//   ....[7]....
        /*04d4*/ 	.word	0x000004d0
        /*04d8*/ 	.word	0x000000ff
        /*04dc*/ 	.word	0x00030c38
        /*04e0*/ 	.short	0x0100
        /*04e2*/ 	.byte	0x08
	.zero		1


	//   ....[8]....
        /*04e4*/ 	.word	0x000004e0
        /*04e8*/ 	.word	0x000000ff
        /*04ec*/ 	.word	0x00030c48
        /*04f0*/ 	.short	0x0100
        /*04f2*/ 	.byte	0x08
	.zero		1


	//   ....[9]....
        /*04f4*/ 	.word	0x000011c0
        /*04f8*/ 	.word	0x00000002
        /*04fc*/ 	.word	0x00030c00
        /*0500*/ 	.short	0x010a
        /*0502*/ 	.byte	0x3f
	.zero		1


	//   ....[10]....
        /*0504*/ 	.word	0x00001340
        /*0508*/ 	.word	0x00000002
        /*050c*/ 	.word	0x00030c00
        /*0510*/ 	.short	0x010a
        /*0512*/ 	.byte	0x3f
	.zero		1


	//   ....[11]....
        /*0514*/ 	.word	0x00001aa0
        /*0518*/ 	.word	0x00000019
        /*051c*/ 	.word	0x00030c10
        /*0520*/ 	.short	0x010a
        /*0522*/ 	.byte	0x3f
	.zero		1


	//   ....[12]....
        /*0524*/ 	.word	0x00001b10
        /*0528*/ 	.word	0x00000019
        /*052c*/ 	.word	0x00030c10
        /*0530*/ 	.short	0x010a
        /*0532*/ 	.byte	0x3f
	.zero		1


	//   ....[13]....
        /*0534*/ 	.word	0x00001f30
        /*0538*/ 	.word	0x00000019
        /*053c*/ 	.word	0x00030c30
        /*0540*/ 	.short	0x010a
        /*0542*/ 	.byte	0x3f
	.zero		1


	//   ....[14]....
        /*0544*/ 	.word	0x00001fb0
        /*0548*/ 	.word	0x00000019
        /*054c*/ 	.word	0x00030c30
        /*0550*/ 	.short	0x010a
        /*0552*/ 	.byte	0x3f
	.zero		1


	//   ....[15]....
        /*0554*/ 	.word	0x00005840
        /*0558*/ 	.word	0x00000000
        /*055c*/ 	.word	0x00000000
        /*0560*/ 	.short	0x0101
        /*0562*/ 	.byte	0x3f
	.zero		1


	//   ....[16]....
        /*0564*/ 	.word	0x00005c80
        /*0568*/ 	.word	0x00000000
        /*056c*/ 	.word	0x00000000
        /*0570*/ 	.short	0x0101
        /*0572*/ 	.byte	0x3f
	.zero		1


	//   ....[17]....
        /*0574*/ 	.word	0x00008bd0
        /*0578*/ 	.word	0x0000000c
        /*057c*/ 	.word	0x00030c20
        /*0580*/ 	.short	0x010a
        /*0582*/ 	.byte	0x3f
	.zero		1


	//   ....[18]....
        /*0584*/ 	.word	0x00009080
        /*0588*/ 	.word	0x0000000c
        /*058c*/ 	.word	0x00030c40
        /*0590*/ 	.short	0x010a
        /*0592*/ 	.byte	0x3f
	.zero		1


	//   ....[19]....
        /*0594*/ 	.word	0x000092c0
        /*0598*/ 	.word	0x0000000c
        /*059c*/ 	.word	0x00030c28
        /*05a0*/ 	.short	0x010a
        /*05a2*/ 	.byte	0x3f
	.zero		1


	//   ....[20]....
        /*05a4*/ 	.word	0x00009480
        /*05a8*/ 	.word	0x0000000c
        /*05ac*/ 	.word	0x00030c48
        /*05b0*/ 	.short	0x010a
        /*05b2*/ 	.byte	0x3f
	.zero		1


	//   ....[21]....
        /*05b4*/ 	.word	0x00009690
        /*05b8*/ 	.word	0x0000000c
        /*05bc*/ 	.word	0x00030c20
        /*05c0*/ 	.short	0x010a
        /*05c2*/ 	.byte	0x3f
	.zero		1


	//   ....[22]....
        /*05c4*/ 	.word	0x000098b0
        /*05c8*/ 	.word	0x0000000c
        /*05cc*/ 	.word	0x00030c40
        /*05d0*/ 	.short	0x010a
        /*05d2*/ 	.byte	0x3f
	.zero		1


	//   ....[23]....
        /*05d4*/ 	.word	0x00009ac0
        /*05d8*/ 	.word	0x0000000c
        /*05dc*/ 	.word	0x00030c28
        /*05e0*/ 	.short	0x010a
        /*05e2*/ 	.byte	0x3f
	.zero		1


	//   ....[24]....
        /*05e4*/ 	.word	0x00009cd0
        /*05e8*/ 	.word	0x0000000d
        /*05ec*/ 	.word	0x00030c40
        /*05f0*/ 	.short	0x010a
        /*05f2*/ 	.byte	0x3f
	.zero		1


	//   ....[25]....
        /*05f4*/ 	.word	0x0000a0c0
        /*05f8*/ 	.word	0x00000007
        /*05fc*/ 	.word	0x00000000
        /*0600*/ 	.short	0x010a
        /*0602*/ 	.byte	0x3f
	.zero		1


	//   ....[26]....
        /*0604*/ 	.word	0x0000a110
        /*0608*/ 	.word	0x0000000b
        /*060c*/ 	.word	0x00000000
        /*0610*/ 	.short	0x010a
        /*0612*/ 	.byte	0x3f
	.zero		1


	//   ....[27]....
        /*0614*/ 	.word	0x0000a170
        /*0618*/ 	.word	0x00000009
        /*061c*/ 	.word	0x00000000
        /*0620*/ 	.short	0x010a
        /*0622*/ 	.byte	0x3f
	.zero		1


	//   ....[28]....
        /*0624*/ 	.word	0x0000a1a0
        /*0628*/ 	.word	0x00000003
        /*062c*/ 	.word	0x00000000
        /*0630*/ 	.short	0x010a
        /*0632*/ 	.byte	0x3f
	.zero		1


	//   ....[29]....
        /*0634*/ 	.word	0x0000a270
        /*0638*/ 	.word	0x00000002
        /*063c*/ 	.word	0x00030c00
        /*0640*/ 	.short	0x010a
        /*0642*/ 	.byte	0x3f
	.zero		1


	//   ....[30]....
        /*0644*/ 	.word	0x0000a2c0
        /*0648*/ 	.word	0x00000019
        /*064c*/ 	.word	0x00030c10
        /*0650*/ 	.short	0x010a
        /*0652*/ 	.byte	0x3f
	.zero		1


	//   ....[31]....
        /*0654*/ 	.word	0x0000a310
        /*0658*/ 	.word	0x00000019
        /*065c*/ 	.word	0x00030c30
        /*0660*/ 	.short	0x010a
        /*0662*/ 	.byte	0x3f
	.zero		1


	//   ....[32]....
        /*0664*/ 	.word	0x0000a590
        /*0668*/ 	.word	0x0000000c
        /*066c*/ 	.word	0x00030c20
        /*0670*/ 	.short	0x010a
        /*0672*/ 	.byte	0x3f
	.zero		1


	//   ....[33]....
        /*0674*/ 	.word	0x0000a5e0
        /*0678*/ 	.word	0x0000000c
        /*067c*/ 	.word	0x00030c40
        /*0680*/ 	.short	0x010a
        /*0682*/ 	.byte	0x3f
	.zero		1


	//   ....[34]....
        /*0684*/ 	.word	0x0000a630
        /*0688*/ 	.word	0x0000000c
        /*068c*/ 	.word	0x00030c28
        /*0690*/ 	.short	0x010a
        /*0692*/ 	.byte	0x3f
	.zero		1


	//   ....[35]....
        /*0694*/ 	.word	0x0000a680
        /*0698*/ 	.word	0x0000000c
        /*069c*/ 	.word	0x00030c48
        /*06a0*/ 	.short	0x010a
        /*06a2*/ 	.byte	0x3f
	.zero		1


	//   ....[36]....
        /*06a4*/ 	.word	0x0000a6e0
        /*06a8*/ 	.word	0x0000000c
        /*06ac*/ 	.word	0x00030c20
        /*06b0*/ 	.short	0x010a
        /*06b2*/ 	.byte	0x3f
	.zero		1


	//   ....[37]....
        /*06b4*/ 	.word	0x0000a730
        /*06b8*/ 	.word	0x0000000c
        /*06bc*/ 	.word	0x00030c40
        /*06c0*/ 	.short	0x010a
        /*06c2*/ 	.byte	0x3f
	.zero		1


	//   ....[38]....
        /*06c4*/ 	.word	0x0000a780
        /*06c8*/ 	.word	0x0000000c
        /*06cc*/ 	.word	0x00030c28
        /*06d0*/ 	.short	0x010a
        /*06d2*/ 	.byte	0x3f
	.zero		1


	//   ....[39]....
        /*06d4*/ 	.word	0x0000a7d0
        /*06d8*/ 	.word	0x0000000d
        /*06dc*/ 	.word	0x00030c40
        /*06e0*/ 	.short	0x010a
        /*06e2*/ 	.byte	0x3f
	.zero		1


	//   ....[40]....
        /*06e4*/ 	.word	0x0000a8b0
        /*06e8*/ 	.word	0x00000007
        /*06ec*/ 	.word	0x00000000
        /*06f0*/ 	.short	0x010a
        /*06f2*/ 	.byte	0x3f
	.zero		1


	//   ....[41]....
        /*06f4*/ 	.word	0x0000a900
        /*06f8*/ 	.word	0x0000000b
        /*06fc*/ 	.word	0x00000000
        /*0700*/ 	.short	0x010a
        /*0702*/ 	.byte	0x3f
	.zero		1


	//   ....[42]....
        /*0704*/ 	.word	0x0000a950
        /*0708*/ 	.word	0x00000009
        /*070c*/ 	.word	0x00000000
        /*0710*/ 	.short	0x010a
        /*0712*/ 	.byte	0x3f
	.zero		1


	//----- nvinfo : EIATTR_NUM_MBARRIERS
	.align		4
.L_562:
        /*0714*/ 	.byte	0x03, 0x38
        /*0716*/ 	.short	0x0009


	//----- nvinfo : EIATTR_EXIT_INSTR_OFFSETS
	.align		4
        /*0718*/ 	.byte	0x04, 0x1c
        /*071a*/ 	.short	(.L_564 - .L_563)


	//   ....[0]....
.L_563:
        /*071c*/ 	.word	0x0000a1f0


	//----- nvinfo : EIATTR_MAX_THREADS
	.align		4
.L_564:
        /*0720*/ 	.byte	0x04, 0x05
        /*0722*/ 	.short	(.L_566 - .L_565)
.L_565:
        /*0724*/ 	.word	0x00000180
        /*0728*/ 	.word	0x00000001
        /*072c*/ 	.word	0x00000001


	//----- nvinfo : EIATTR_CRS_STACK_SIZE
	.align		4
.L_566:
        /*0730*/ 	.byte	0x04, 0x1e
        /*0732*/ 	.short	(.L_568 - .L_567)
.L_567:
        /*0734*/ 	.word	0x00000000


	//----- nvinfo : EIATTR_CBANK_PARAM_SIZE
	.align		4
.L_568:
        /*0738*/ 	.byte	0x03, 0x19
        /*073a*/ 	.short	0x06f0


	//----- nvinfo : EIATTR_PARAM_CBANK
	.align		4
        /*073c*/ 	.byte	0x04, 0x0a
        /*073e*/ 	.short	(.L_570 - .L_569)
	.align		4
.L_569:
        /*0740*/ 	.word	index@(.nv.constant0._ZN7cutlass13device_kernelIN5flash11enable_sm90INS1_16FlashAttnBwdSm90INS1_25CollectiveMainloopBwdSm90ILi2ELi2ELi2EN4cute5tupleIJNS5_1CILi1EEES8_S8_EEENS6_IJNS7_ILi128EEESA_NS7_ILi64EEEEEENS_10bfloat16_tEfNS_4arch4Sm90ELb0ELb0ELb1ELb1ELb1ELb1ELb0ELb0ELi2ELi1ELi2ELi2ELb0EEENS1_24CollectiveEpilogueBwdGQAISC_fSF_Li256ELb1ELb1EEENS1_19SingleTileSchedulerILb1ELb0ELb0ELi128EEEEEEEEEvNT_6ParamsE)
        /*0744*/ 	.short	0x0210
        /*0746*/ 	.short	0x06f0


	//----- nvinfo : EIATTR_SW_WAR
	.align		4
.L_570:
        /*0748*/ 	.byte	0x04, 0x36
        /*074a*/ 	.short	(.L_572 - .L_571)
.L_571:
        /*074c*/ 	.word	0x00000008
.L_572:


//--------------------- .nv.info._ZN7cutlass13device_kernelIN5flash11enable_sm90INS1_16FlashAttnBwdSm90INS1_25CollectiveMainloopBwdSm90ILi2ELi2ELi2EN4cute5tupleIJNS5_1CILi1EEES8_S8_EEENS6_IJNS7_ILi128EEESA_NS7_ILi64EEEEEENS_10bfloat16_tEfNS_4arch4Sm90ELb0ELb1ELb1ELb0ELb0ELb1ELb0ELb0ELi2ELi1ELi2ELi2ELb0EEENS1_21CollectiveEpilogueBwdISC_SD_SF_Li256ELb0ELb0ELi1EEENS1_19SingleTileSchedulerILb0ELb0ELb0ELi128EEEEEEEEEvNT_6ParamsE --------------------------
	.section	.nv.info._ZN7cutlass13device_kernelIN5flash11enable_sm90INS1_16FlashAttnBwdSm90INS1_25CollectiveMainloopBwdSm90ILi2ELi2ELi2EN4cute5tupleIJNS5_1CILi1EEES8_S8_EEENS6_IJNS7_ILi128EEESA_NS7_ILi64EEEEEENS_10bfloat16_tEfNS_4arch4Sm90ELb0ELb1ELb1ELb0ELb0ELb1ELb0ELb0ELi2ELi1ELi2ELi2ELb0EEENS1_21CollectiveEpilogueBwdISC_SD_SF_Li256ELb0ELb0ELi1EEENS1_19SingleTileSchedulerILb0ELb0ELb0ELi128EEEEEEEEEvNT_6ParamsE,"",@"SHT_CUDA_INFO"
	.sectionflags	@""
	.align	4


	//----- nvinfo : EIATTR_CUDA_API_VERSION
	.align		4
        /*0000*/ 	.byte	0x04, 0x37
        /*0002*/ 	.short	(.L_574 - .L_573)
.L_573:
        /*0004*/ 	.word	0x00000082


	//----- nvinfo : EIATTR_KPARAM_INFO
	.align		4
.L_574:
        /*0008*/ 	.byte	0x04, 0x17
        /*000a*/ 	.short	(.L_576 - .L_575)
.L_575:
        /*000c*/ 	.word	0x00000000
        /*0010*/ 	.short	0x0000
        /*0012*/ 	.short	0x0070
        /*0014*/ 	.byte	0x00, 0xf0, 0x01, 0x24


	//----- nvinfo : EIATTR_SPARSE_MMA_MASK
	.align		4
.L_576:
        /*0018*/ 	.byte	0x03, 0x50
        /*001a*/ 	.short	0x0000


	//----- nvinfo : EIATTR_MAXREG_COUNT
	.align		4
        /*001c*/ 	.byte	0x03, 0x1b
        /*001e*/ 	.short	0x00a8


	//----- nvinfo : EIATTR_NUM_BARRIERS
	.align		4
        /*0020*/ 	.byte	0x02, 0x4c
        /*0022*/ 	.byte	0x10
	.zero		1


	//----- nvinfo : EIATTR_EXTERNS
	.align		4
        /*0024*/ 	.byte	0x04, 0x0f
        /*0026*/ 	.short	(.L_578 - .L_577)


	//   ....[0]....
	.align		4
.L_577:
        /*0028*/ 	.word	index@(__assertfail)


	//----- nvinfo : EIATTR_ANNOTATIONS
	.align		4
.L_578:
        /*002c*/ 	.byte	0x04, 0x55
        /*002e*/ 	.short	(.L_580 - .L_579)


	//   ....[0]....
.L_579:
        /* <DEDUP_REMOVED lines=158> */


	//----- nvinfo : EIATTR_MERCURY_ISA_VERSION
	.align		4
.L_580:
        /*0a00*/ 	.byte	0x03, 0x5f
        /*0a02*/ 	.short	0x0101


	//----- nvinfo : EIATTR_INT_WARP_WIDE_INSTR_OFFSETS
	.align		4
        /*0a04*/ 	.byte	0x04, 0x31
        /*0a06*/ 	.short	(.L_582 - .L_581)


	//   ....[0]....
.L_581:
        /*0a08*/ 	.word	0x000001f0


	//   ....[1]....
        /*0a0c*/ 	.word	0x00000220


	//----- nvinfo : EIATTR_COOP_GROUP_MASK_REGIDS
	.align		4
.L_582:
        /*0a10*/ 	.byte	0x04, 0x29
        /*0a12*/ 	.short	(.L_584 - .L_583)


	//   ....[0]....
.L_583:
        /*0a14*/ 	.word	0xffffffff


	//   ....[1]....
        /*0a18*/ 	.word	0xffffffff


	//   ....[2]....
        /*0a1c*/ 	.word	0xffffffff


	//   ....[3]....
        /*0a20*/ 	.word	0xffffffff


	//   ....[4]....
        /*0a24*/ 	.word	0xffffffff


	//   ....[5]....
        /*0a28*/ 	.word	0xffffffff


	//   ....[6]....
        /*0a2c*/ 	.word	0xffffffff


	//   ....[7]....
        /*0a30*/ 	.word	0xffffffff


	//   ....[8]....
        /*0a34*/ 	.word	0xffffffff


	//   ....[9]....
        /*0a38*/ 	.word	0xffffffff


	//   ....[10]....
        /*0a3c*/ 	.word	0xffffffff


	//   ....[11]....
        /*0a40*/ 	.word	0xffffffff


	//   ....[12]....
        /*0a44*/ 	.word	0xffffffff


	//   ....[13]....
        /*0a48*/ 	.word	0xffffffff


	//   ....[14]....
        /*0a4c*/ 	.word	0xffffffff


	//   ....[15]....
        /*0a50*/ 	.word	0xffffffff


	//   ....[16]....
        /*0a54*/ 	.word	0xffffffff


	//   ....[17]....
        /*0a58*/ 	.word	0xffffffff


	//   ....[18]....
        /*0a5c*/ 	.word	0xffffffff


	//   ....[19]....
        /*0a60*/ 	.word	0xffffffff


	//   ....[20]....
        /*0a64*/ 	.word	0xffffffff


	//   ....[21]....
        /*0a68*/ 	.word	0xffffffff


	//   ....[22]....
        /*0a6c*/ 	.word	0xffffffff


	//   ....[23]....
        /*0a70*/ 	.word	0xffffffff


	//   ....[24]....
        /*0a74*/ 	.word	0xffffffff


	//   ....[25]....
        /*0a78*/ 	.word	0xffffffff


	//   ....[26]....
        /*0a7c*/ 	.word	0xffffffff


	//   ....[27]....
        /*0a80*/ 	.word	0xffffffff


	//   ....[28]....
        /*0a84*/ 	.word	0xffffffff


	//   ....[29]....
        /*0a88*/ 	.word	0xffffffff


	//   ....[30]....
        /*0a8c*/ 	.word	0xffffffff


	//   ....[31]....
        /*0a90*/ 	.word	0xffffffff


	//   ....[32]....
        /*0a94*/ 	.word	0xffffffff


	//   ....[33]....
        /*0a98*/ 	.word	0xffffffff


	//   ....[34]....
        /*0a9c*/ 	.word	0xffffffff


	//   ....[35]....
        /*0aa0*/ 	.word	0xffffffff


	//   ....[36]....
        /*0aa4*/ 	.word	0xffffffff


	//   ....[37]....
        /*0aa8*/ 	.word	0xffffffff


	//   ....[38]....
        /*0aac*/ 	.word	0xffffffff


	//   ....[39]....
        /*0ab0*/ 	.word	0xffffffff


	//   ....[40]....
        /*0ab4*/ 	.word	0xffffffff


	//   ....[41]....
        /*0ab8*/ 	.word	0xffffffff


	//   ....[42]....
        /*0abc*/ 	.word	0xffffffff


	//   ....[43]....
        /*0ac0*/ 	.word	0xffffffff


	//   ....[44]....
        /*0ac4*/ 	.word	0xffffffff


	//   ....[45]....
        /*0ac8*/ 	.word	0xffffffff


	//   ....[46]....
        /*0acc*/ 	.word	0xffffffff


	//   ....[47]....
        /*0ad0*/ 	.word	0xffffffff


	//   ....[48]....
        /*0ad4*/ 	.word	0xffffffff


	//   ....[49]....
        /*0ad8*/ 	.word	0xffffffff


	//   ....[50]....
        /*0adc*/ 	.word	0xffffffff


	//   ....[51]....
        /*0ae0*/ 	.word	0xffffffff


	//   ....[52]....
        /*0ae4*/ 	.word	0xffffffff


	//   ....[53]....
        /*0ae8*/ 	.word	0xffffffff


	//   ....[54]....
        /*0aec*/ 	.word	0xffffffff


	//   ....[55]....
        /*0af0*/ 	.word	0xffffffff


	//   ....[56]....
        /*0af4*/ 	.word	0xffffffff


	//   ....[57]....
        /*0af8*/ 	.word	0xffffffff


	//   ....[58]....
        /*0afc*/ 	.word	0xffffffff


	//   ....[59]....
        /*0b00*/ 	.word	0xffffffff


	//   ....[60]....
        /*0b04*/ 	.word	0xffffffff


	//   ....[61]....
        /*0b08*/ 	.word	0xffffffff


	//   ....[62]....
        /*0b0c*/ 	.word	0xffffffff


	//   ....[63]....
        /*0b10*/ 	.word	0xffffffff


	//   ....[64]....
        /*0b14*/ 	.word	0xffffffff


	//   ....[65]....
        /*0b18*/ 	.word	0xffffffff


	//   ....[66]....
        /*0b1c*/ 	.word	0xffffffff


	//   ....[67]....
        /*0b20*/ 	.word	0xffffffff


	//   ....[68]....
        /*0b24*/ 	.word	0xffffffff


	//   ....[69]....
        /*0b28*/ 	.word	0xffffffff


	//   ....[70]....
        /*0b2c*/ 	.word	0xffffffff


	//   ....[71]....
        /*0b30*/ 	.word	0xffffffff


	//   ....[72]....
        /*0b34*/ 	.word	0xffffffff


	//   ....[73]....
        /*0b38*/ 	.word	0xffffffff


	//   ....[74]....
        /*0b3c*/ 	.word	0xffffffff


	//   ....[75]....
        /*0b40*/ 	.word	0xffffffff


	//   ....[76]....
        /*0b44*/ 	.word	0xffffffff


	//   ....[77]....
        /*0b48*/ 	.word	0xffffffff


	//   ....[78]....
        /*0b4c*/ 	.word	0xffffffff


	//   ....[79]....
        /*0b50*/ 	.word	0xffffffff


	//   ....[80]....
        /*0b54*/ 	.word	0xffffffff


	//   ....[81]....
        /*0b58*/ 	.word	0xffffffff


	//   ....[82]....
        /*0b5c*/ 	.word	0xffffffff


	//   ....[83]....
        /*0b60*/ 	.word	0xffffffff


	//   ....[84]....
        /*0b64*/ 	.word	0xffffffff


	//   ....[85]....
        /*0b68*/ 	.word	0xffffffff


	//   ....[86]....
        /*0b6c*/ 	.word	0xffffffff


	//   ....[87]....
        /*0b70*/ 	.word	0xffffffff


	//   ....[88]....
        /*0b74*/ 	.word	0xffffffff


	//   ....[89]....
        /*0b78*/ 	.word	0xffffffff


	//   ....[90]....
        /*0b7c*/ 	.word	0xffffffff


	//   ....[91]....
        /*0b80*/ 	.word	0xffffffff


	//   ....[92]....
        /*0b84*/ 	.word	0xffffffff


	//   ....[93]....
        /*0b88*/ 	.word	0xffffffff


	//   ....[94]....
        /*0b8c*/ 	.word	0xffffffff


	//   ....[95]....
        /*0b90*/ 	.word	0xffffffff


	//   ....[96]....
        /*0b94*/ 	.word	0xffffffff


	//   ....[97]....
        /*0b98*/ 	.word	0xffffffff


	//   ....[98]....
        /*0b9c*/ 	.word	0xffffffff


	//   ....[99]....
        /*0ba0*/ 	.word	0xffffffff


	//   ....[100]....
        /*0ba4*/ 	.word	0xffffffff


	//   ....[101]....
        /*0ba8*/ 	.word	0xffffffff


	//   ....[102]....
        /*0bac*/ 	.word	0xffffffff


	//   ....[103]....
        /*0bb0*/ 	.word	0xffffffff


	//   ....[104]....
        /*0bb4*/ 	.word	0xffffffff


	//   ....[105]....
        /*0bb8*/ 	.word	0xffffffff


	//   ....[106]....
        /*0bbc*/ 	.word	0xffffffff


	//   ....[107]....
        /*0bc0*/ 	.word	0xffffffff


	//   ....[108]....
        /*0bc4*/ 	.word	0xffffffff


	//   ....[109]....
        /*0bc8*/ 	.word	0xffffffff


	//   ....[110]....
        /*0bcc*/ 	.word	0xffffffff


	//   ....[111]....
        /*0bd0*/ 	.word	0xffffffff


	//   ....[112]....
        /*0bd4*/ 	.word	0xffffffff


	//   ....[113]....
        /*0bd8*/ 	.word	0xffffffff


	//   ....[114]....
        /*0bdc*/ 	.word	0xffffffff


	//   ....[115]....
        /*0be0*/ 	.word	0xffffffff


	//   ....[116]....
        /*0be4*/ 	.word	0xffffffff


	//   ....[117]....
        /*0be8*/ 	.word	0xffffffff


	//   ....[118]....
        /*0bec*/ 	.word	0xffffffff


	//   ....[119]....
        /*0bf0*/ 	.word	0xffffffff


	//   ....[120]....
        /*0bf4*/ 	.word	0xffffffff


	//   ....[121]....
        /*0bf8*/ 	.word	0xffffffff


	//   ....[122]....
        /*0bfc*/ 	.word	0xffffffff


	//   ....[123]....
        /*0c00*/ 	.word	0xffffffff


	//   ....[124]....
        /*0c04*/ 	.word	0xffffffff


	//   ....[125]....
        /*0c08*/ 	.word	0xffffffff


	//   ....[126]....
        /*0c0c*/ 	.word	0xffffffff


	//   ....[127]....
        /*0c10*/ 	.word	0xffffffff


	//   ....[128]....
        /*0c14*/ 	.word	0xffffffff


	//   ....[129]....
        /*0c18*/ 	.word	0xffffffff


	//   ....[130]....
        /*0c1c*/ 	.word	0xffffffff


	//   ....[131]....
        /*0c20*/ 	.word	0xffffffff


	//   ....[132]....
        /*0c24*/ 	.word	0xffffffff


	//   ....[133]....
        /*0c28*/ 	.word	0xffffffff


	//   ....[134]....
        /*0c2c*/ 	.word	0xffffffff


	//   ....[135]....
        /*0c30*/ 	.word	0xffffffff


	//   ....[136]....
        /*0c34*/ 	.word	0xffffffff


	//   ....[137]....
        /*0c38*/ 	.word	0xffffffff


	//   ....[138]....
        /*0c3c*/ 	.word	0xffffffff


	//   ....[139]....
        /*0c40*/ 	.word	0xffffffff


	//   ....[140]....
        /*0c44*/ 	.word	0xffffffff


	//   ....[141]....
        /*0c48*/ 	.word	0xffffffff


	//   ....[142]....
        /*0c4c*/ 	.word	0xffffffff


	//   ....[143]....
        /*0c50*/ 	.word	0xffffffff


	//   ....[144]....
        /*0c54*/ 	.word	0xffffffff


	//   ....[145]....
        /*0c58*/ 	.word	0xffffffff


	//   ....[146]....
        /*0c5c*/ 	.word	0xffffffff


	//   ....[147]....
        /*0c60*/ 	.word	0xffffffff


	//   ....[148]....
        /*0c64*/ 	.word	0xffffffff


	//   ....[149]....
        /*0c68*/ 	.word	0xffffffff


	//   ....[150]....
        /*0c6c*/ 	.word	0xffffffff


	//   ....[151]....
        /*0c70*/ 	.word	0xffffffff


	//   ....[152]....
        /*0c74*/ 	.word	0xffffffff


	//   ....[153]....
        /*0c78*/ 	.word	0xffffffff


	//   ....[154]....
        /*0c7c*/ 	.word	0xffffffff


	//   ....[155]....
        /*0c80*/ 	.word	0xffffffff


	//   ....[156]....
        /*0c84*/ 	.word	0xffffffff


	//   ....[157]....
        /*0c88*/ 	.word	0xffffffff


	//   ....[158]....
        /*0c8c*/ 	.word	0xffffffff


	//   ....[159]....
        /*0c90*/ 	.word	0xffffffff


	//   ....[160]....
        /*0c94*/ 	.word	0xffffffff


	//   ....[161]....
        /*0c98*/ 	.word	0xffffffff


	//   ....[162]....
        /*0c9c*/ 	.word	0xffffffff


	//   ....[163]....
        /*0ca0*/ 	.word	0xffffffff


	//   ....[164]....
        /*0ca4*/ 	.word	0xffffffff


	//   ....[165]....
        /*0ca8*/ 	.word	0xffffffff


	//   ....[166]....
        /*0cac*/ 	.word	0xffffffff


	//   ....[167]....
        /*0cb0*/ 	.word	0xffffffff


	//   ....[168]....
        /*0cb4*/ 	.word	0xffffffff


	//   ....[169]....
        /*0cb8*/ 	.word	0xffffffff


	//   ....[170]....
        /*0cbc*/ 	.word	0xffffffff


	//   ....[171]....
        /*0cc0*/ 	.word	0xffffffff


	//   ....[172]....
        /*0cc4*/ 	.word	0xffffffff


	//   ....[173]....
        /*0cc8*/ 	.word	0xffffffff


	//   ....[174]....
        /*0ccc*/ 	.word	0xffffffff


	//   ....[175]....
        /*0cd0*/ 	.word	0xffffffff


	//   ....[176]....
        /*0cd4*/ 	.word	0xffffffff


	//   ....[177]....
        /*0cd8*/ 	.word	0xffffffff


	//   ....[178]....
        /*0cdc*/ 	.word	0xffffffff


	//   ....[179]....
        /*0ce0*/ 	.word	0xffffffff


	//   ....[180]....
        /*0ce4*/ 	.word	0xffffffff


	//   ....[181]....
        /*0ce8*/ 	.word	0xffffffff


	//   ....[182]....
        /*0cec*/ 	.word	0xffffffff


	//   ....[183]....
        /*0cf0*/ 	.word	0xffffffff


	//   ....[184]....
        /*0cf4*/ 	.word	0xffffffff


	//   ....[185]....
        /*0cf8*/ 	.word	0xffffffff


	//   ....[186]....
        /*0cfc*/ 	.word	0xffffffff


	//   ....[187]....
        /*0d00*/ 	.word	0xffffffff


	//   ....[188]....
        /*0d04*/ 	.word	0xffffffff


	//   ....[189]....
        /*0d08*/ 	.word	0xffffffff


	//   ....[190]....
        /*0d0c*/ 	.word	0xffffffff


	//   ....[191]....
        /*0d10*/ 	.word	0xffffffff


	//   ....[192]....
        /*0d14*/ 	.word	0xffffffff


	//   ....[193]....
        /*0d18*/ 	.word	0xffffffff


	//   ....[194]....
        /*0d1c*/ 	.word	0xffffffff


	//   ....[195]....
        /*0d20*/ 	.word	0xffffffff


	//   ....[196]....
        /*0d24*/ 	.word	0xffffffff


	//   ....[197]....
        /*0d28*/ 	.word	0xffffffff


	//   ....[198]....
        /*0d2c*/ 	.word	0xffffffff


	//   ....[199]....
        /*0d30*/ 	.word	0xffffffff


	//   ....[200]....
        /*0d34*/ 	.word	0x0500000f


	//----- nvinfo : EIATTR_COOP_GROUP_INSTR_OFFSETS
	.align		4
.L_584:
        /*0d38*/ 	.byte	0x04, 0x28
        /*0d3a*/ 	.short	(.L_586 - .L_585)


	//   ....[0]....
.L_585:
        /*0d3c*/ 	.word	0x00000070


	//   ....[1]....
        /*0d40*/ 	.word	0x00000200


	//   ....[2]....
        /*0d44*/ 	.word	0x00000250


	//   ....[3]....
        /*0d48*/ 	.word	0x00000440


	//   ....[4]....
        /*0d4c*/ 	.word	0x00000660


	//   ....[5]....
        /*0d50*/ 	.word	0x00000fb0


	//   ....[6]....
        /*0d54*/ 	.word	0x000030d0


	//   ....[7]....
        /*0d58*/ 	.word	0x00003730


	//   ....[8]....
        /*0d5c*/ 	.word	0x00003960


	//   ....[9]....
        /*0d60*/ 	.word	0x00003990


	//   ....[10]....
        /*0d64*/ 	.word	0x000039c0


	//   ....[11]....
        /*0d68*/ 	.word	0x00003a00


	//   ....[12]....
        /*0d6c*/ 	.word	0x00003a40


	//   ....[13]....
        /*0d70*/ 	.word	0x00003b20


	//   ....[14]....
        /*0d74*/ 	.word	0x00003b60


	//   ....[15]....
        /*0d78*/ 	.word	0x00003b90


	//   ....[16]....
        /*0d7c*/ 	.word	0x00003bb0


	//   ....[17]....
        /*0d80*/ 	.word	0x00003bc0


	//   ....[18]....
        /*0d84*/ 	.word	0x00003bf0


	//   ....[19]....
        /*0d88*/ 	.word	0x00003c60


	//   ....[20]....
        /*0d8c*/ 	.word	0x00003ca0


	//   ....[21]....
        /*0d90*/ 	.word	0x00003ce0


	//   ....[22]....
        /*0d94*/ 	.word	0x00003d20


	//   ....[23]....
        /*0d98*/ 	.word	0x00003d60


	//   ....[24]....
        /*0d9c*/ 	.word	0x00003e50


	//   ....[25]....
        /*0da0*/ 	.word	0x00003eb0


	//   ....[26]....
        /*0da4*/ 	.word	0x00003ee0


	//   ....[27]....
        /*0da8*/ 	.word	0x00003f40


	//   ....[28]....
        /*0dac*/ 	.word	0x00003f80


	//   ....[29]....
        /*0db0*/ 	.word	0x00003fa0


	//   ....[30]....
        /*0db4*/ 	.word	0x00003fd0


	//   ....[31]....
        /*0db8*/ 	.word	0x00004000


	//   ....[32]....
        /*0dbc*/ 	.word	0x00004020


	//   ....[33]....
        /*0dc0*/ 	.word	0x00004130


	//   ....[34]....
        /*0dc4*/ 	.word	0x00004170


	//   ....[35]....
        /*0dc8*/ 	.word	0x000041b0


	//   ....[36]....
        /*0dcc*/ 	.word	0x000041e0


	//   ....[37]....
        /*0dd0*/ 	.word	0x00004200


	//   ....[38]....
        /*0dd4*/ 	.word	0x00004280


	//   ....[39]....
        /*0dd8*/ 	.word	0x000042c0


	//   ....[40]....
        /*0ddc*/ 	.word	0x000042f0


	//   ....[41]....
        /*0de0*/ 	.word	0x00004330


	//   ....[42]....
        /*0de4*/ 	.word	0x00004350


	//   ....[43]....
        /*0de8*/ 	.word	0x00004370


	//   ....[44]....
        /*0dec*/ 	.word	0x00004380


	//   ....[45]....
        /*0df0*/ 	.word	0x000043d0


	//   ....[46]....
        /*0df4*/ 	.word	0x00004430


	//   ....[47]....
        /*0df8*/ 	.word	0x00004470


	//   ....[48]....
        /*0dfc*/ 	.word	0x00004550


	//   ....[49]....
        /*0e00*/ 	.word	0x00004620


	//   ....[50]....
        /*0e04*/ 	.word	0x00004630


	//   ....[51]....
        /*0e08*/ 	.word	0x00004700


	//   ....[52]....
        /*0e0c*/ 	.word	0x00004730


	//   ....[53]....
        /*0e10*/ 	.word	0x00004770


	//   ....[54]....
        /*0e14*/ 	.word	0x00004860


	//   ....[55]....
        /*0e18*/ 	.word	0x00004a40


	//   ....[56]....
        /*0e1c*/ 	.word	0x00004a80


	//   ....[57]....
        /*0e20*/ 	.word	0x00004af0


	//   ....[58]....
        /*0e24*/ 	.word	0x00004b30


	//   ....[59]....
        /*0e28*/ 	.word	0x00004b70


	//   ....[60]....
        /*0e2c*/ 	.word	0x00004bf0


	//   ....[61]....
        /*0e30*/ 	.word	0x00004c30


	//   ....[62]....
        /*0e34*/ 	.word	0x00004d50


	//   ....[63]....
        /*0e38*/ 	.word	0x00004eb0


	//   ....[64]....
        /*0e3c*/ 	.word	0x00004ee0


	//   ....[65]....
        /*0e40*/ 	.word	0x00004f00


	//   ....[66]....
        /*0e44*/ 	.word	0x00004f40


	//   ....[67]....
        /*0e48*/ 	.word	0x00004f60


	//   ....[68]....
        /*0e4c*/ 	.word	0x00004f70


	//   ....[69]....
        /*0e50*/ 	.word	0x00004ff0


	//   ....[70]....
        /*0e54*/ 	.word	0x00007fd0


	//   ....[71]....
        /*0e58*/ 	.word	0x00008230


	//   ....[72]....
        /*0e5c*/ 	.word	0x00008250


	//   ....[73]....
        /*0e60*/ 	.word	0x00008290


	//   ....[74]....
        /*0e64*/ 	.word	0x000082c0


	//   ....[75]....
        /*0e68*/ 	.word	0x00008330


	//   ....[76]....
        /*0e6c*/ 	.word	0x000083e0


	//   ....[77]....
        /*0e70*/ 	.word	0x000084a0


	//   ....[78]....
        /*0e74*/ 	.word	0x00008540


	//   ....[79]....
        /*0e78*/ 	.word	0x00008560


	//   ....[80]....
        /*0e7c*/ 	.word	0x00008590


	//   ....[81]....
        /*0e80*/ 	.word	0x00008600


	//   ....[82]....
        /*0e84*/ 	.word	0x00008640


	//   ....[83]....
        /*0e88*/ 	.word	0x000086d0


	//   ....[84]....
        /*0e8c*/ 	.word	0x000087e0


	//   ....[85]....
        /*0e90*/ 	.word	0x00008890


	//   ....[86]....
        /*0e94*/ 	.word	0x000088d0


	//   ....[87]....
        /*0e98*/ 	.word	0x00008930


	//   ....[88]....
        /*0e9c*/ 	.word	0x00008940


	//   ....[89]....
        /*0ea0*/ 	.word	0x00008970


	//   ....[90]....
        /*0ea4*/ 	.word	0x00008980


	//   ....[91]....
        /*0ea8*/ 	.word	0x00008990


	//   ....[92]....
        /*0eac*/ 	.word	0x00008a20


	//   ....[93]....
        /*0eb0*/ 	.word	0x00008ac0


	//   ....[94]....
        /*0eb4*/ 	.word	0x00008af0


	//   ....[95]....
        /*0eb8*/ 	.word	0x00008b70


	//   ....[96]....
        /*0ebc*/ 	.word	0x00008bc0


	//   ....[97]....
        /*0ec0*/ 	.word	0x00008bf0


	//   ....[98]....
        /*0ec4*/ 	.word	0x00008ca0


	//   ....[99]....
        /*0ec8*/ 	.word	0x00008ce0


	//   ....[100]....
        /*0ecc*/ 	.word	0x00008d70


	//   ....[101]....
        /*0ed0*/ 	.word	0x00008d90


	//   ....[102]....
        /*0ed4*/ 	.word	0x00008db0


	//   ....[103]....
        /*0ed8*/ 	.word	0x00008dd0


	//   ....[104]....
        /*0edc*/ 	.word	0x00008f20


	//   ....[105]....
        /*0ee0*/ 	.word	0x00008fb0


	//   ....[106]....
        /*0ee4*/ 	.word	0x00009050


	//   ....[107]....
        /*0ee8*/ 	.word	0x00009260


	//   ....[108]....
        /*0eec*/ 	.word	0x000092c0


	//   ....[109]....
        /*0ef0*/ 	.word	0x000092f0


	//   ....[110]....
        /*0ef4*/ 	.word	0x00009550


	//   ....[111]....
        /*0ef8*/ 	.word	0x000095b0


	//   ....[112]....
        /*0efc*/ 	.word	0x000095e0


	//   ....[113]....
        /*0f00*/ 	.word	0x00009610


	//   ....[114]....
        /*0f04*/ 	.word	0x00009630


	//   ....[115]....
        /*0f08*/ 	.word	0x00009660


	//   ....[116]....
        /*0f0c*/ 	.word	0x00009670


	//   ....[117]....
        /*0f10*/ 	.word	0x00009880


	//   ....[118]....
        /*0f14*/ 	.word	0x000098d0


	//   ....[119]....
        /*0f18*/ 	.word	0x00009b10


	//   ....[120]....
        /*0f1c*/ 	.word	0x00009b20


	//   ....[121]....
        /*0f20*/ 	.word	0x00009b30


	//   ....[122]....
        /*0f24*/ 	.word	0x00009b40


	//   ....[123]....
        /*0f28*/ 	.word	0x00009b60


	//   ....[124]....
        /*0f2c*/ 	.word	0x00009b70


	//   ....[125]....
        /*0f30*/ 	.word	0x00009b80


	//   ....[126]....
        /*0f34*/ 	.word	0x00009ee0


	//   ....[127]....
        /*0f38*/ 	.word	0x00009ef0


	//   ....[128]....
        /*0f3c*/ 	.word	0x00009f00


	//   ....[129]....
        /*0f40*/ 	.word	0x00009f10


	//   ....[130]....
        /*0f44*/ 	.word	0x00009f20


	//   ....[131]....
        /*0f48*/ 	.word	0x00009f30


	//   ....[132]....
        /*0f4c*/ 	.word	0x00009f40


	//   ....[133]....
        /*0f50*/ 	.word	0x00009f50


	//   ....[134]....
        /*0f54*/ 	.word	0x0000df20


	//   ....[135]....
        /*0f58*/ 	.word	0x0000dfa0


	//   ....[136]....
        /*0f5c*/ 	.word	0x0000dfe0


	//   ....[137]....
        /*0f60*/ 	.word	0x0000e020


	//   ....[138]....
        /*0f64*/ 	.word	0x0000e070


	//   ....[139]....
        /*0f68*/ 	.word	0x0000e080


	//   ....[140]....
        /*0f6c*/ 	.word	0x0000e100


	//   ....[141]....
        /*0f70*/ 	.word	0x0000e130


	//   ....[142]....
        /*0f74*/ 	.word	0x0000e140


	//   ....[143]....
        /*0f78*/ 	.word	0x0000e150


	//   ....[144]....
        /*0f7c*/ 	.word	0x0000e1a0


	//   ....[145]....
        /*0f80*/ 	.word	0x0000e1b0


	//   ....[146]....
        /*0f84*/ 	.word	0x0000e280


	//   ....[147]....
        /*0f88*/ 	.word	0x0000e310


	//   ....[148]....
        /*0f8c*/ 	.word	0x0000e330


	//   ....[149]....
        /*0f90*/ 	.word	0x0000e340


	//   ....[150]....
        /*0f94*/ 	.word	0x0000e3b0


	//   ....[151]....
        /*0f98*/ 	.word	0x0000e450


	//   ....[152]....
        /*0f9c*/ 	.word	0x0000e4b0


	//   ....[153]....
        /*0fa0*/ 	.word	0x0000e4f0


	//   ....[154]....
        /*0fa4*/ 	.word	0x0000e540


	//   ....[155]....
        /*0fa8*/ 	.word	0x0000e550


	//   ....[156]....
        /*0fac*/ 	.word	0x0000e580


	//   ....[157]....
        /*0fb0*/ 	.word	0x0000e5c0


	//   ....[158]....
        /*0fb4*/ 	.word	0x0000e5e0


	//   ....[159]....
        /*0fb8*/ 	.word	0x0000e610


	//   ....[160]....
        /*0fbc*/ 	.word	0x0000e6b0


	//   ....[161]....
        /*0fc0*/ 	.word	0x0000e6f0


	//   ....[162]....
        /*0fc4*/ 	.word	0x0000e720


	//   ....[163]....
        /*0fc8*/ 	.word	0x0000e730


	//   ....[164]....
        /*0fcc*/ 	.word	0x0000e740


	//   ....[165]....
        /*0fd0*/ 	.word	0x0000e770


	//   ....[166]....
        /*0fd4*/ 	.word	0x0000e7c0


	//   ....[167]....
        /*0fd8*/ 	.word	0x0000e800


	//   ....[168]....
        /*0fdc*/ 	.word	0x0000e890


	//   ....[169]....
        /*0fe0*/ 	.word	0x0000e8a0


	//   ....[170]....
        /*0fe4*/ 	.word	0x0000e900


	//   ....[171]....
        /*0fe8*/ 	.word	0x0000e980


	//   ....[172]....
        /*0fec*/ 	.word	0x0000e9c0


	//   ....[173]....
        /*0ff0*/ 	.word	0x0000e9e0


	//   ....[174]....
        /*0ff4*/ 	.word	0x0000ea10


	//   ....[175]....
        /*0ff8*/ 	.word	0x0000eb60


	//   ....[176]....
        /*0ffc*/ 	.word	0x0000ebf0


	//   ....[177]....
        /*1000*/ 	.word	0x0000ec20


	//   ....[178]....
        /*1004*/ 	.word	0x0000ed00


	//   ....[179]....
        /*1008*/ 	.word	0x0000ed90


	//   ....[180]....
        /*100c*/ 	.word	0x0000ee30


	//   ....[181]....
        /*1010*/ 	.word	0x0000ee60


	//   ....[182]....
        /*1014*/ 	.word	0x0000eee0


	//   ....[183]....
        /*1018*/ 	.word	0x0000f050


	//   ....[184]....
        /*101c*/ 	.word	0x0000f090


	//   ....[185]....
        /*1020*/ 	.word	0x0000f0d0


	//   ....[186]....
        /*1024*/ 	.word	0x0000f0f0


	//   ....[187]....
        /*1028*/ 	.word	0x0000f120


	//   ....[188]....
        /*102c*/ 	.word	0x0000f140


	//   ....[189]....
        /*1030*/ 	.word	0x0000f160


	//   ....[190]....
        /*1034*/ 	.word	0x0000f720


	//   ....[191]....
        /*1038*/ 	.word	0x0000f730


	//   ....[192]....
        /*103c*/ 	.word	0x0000f750


	//   ....[193]....
        /*1040*/ 	.word	0x0000f760


	//   ....[194]....
        /*1044*/ 	.word	0x0000f770


	//   ....[195]....
        /*1048*/ 	.word	0x0000f780


	//   ....[196]....
        /*104c*/ 	.word	0x0000f790


	//   ....[197]....
        /*1050*/ 	.word	0x0000f7b0


	//   ....[198]....
        /*1054*/ 	.word	0x00011b70


	//   ....[199]....
        /*1058*/ 	.word	0x00012b80


	//   ....[200]....
        /*105c*/ 	.word	0x00015530


	//----- nvinfo : EIATTR_REG_RECONFIG
	.align		4
.L_586:
        /*1060*/ 	.byte	0x01, 0x54
	.zero		2


	//----- nvinfo : EIATTR_SYSCALL_OFFSETS
	.align		4
        /*1064*/ 	.byte	0x04, 0x46
        /*1066*/ 	.short	(.L_588 - .L_587)


	//   ....[0]....
.L_587:
        /*1068*/ 	.word	0x00000c10


	//   ....[1]....
        /*106c*/ 	.word	0x00000d00


	//   ....[2]....
        /*1070*/ 	.word	0x00000e60


	//   ....[3]....
        /*1074*/ 	.word	0x00000f50


	//   ....[4]....
        /*1078*/ 	.word	0x00011540


	//   ....[5]....
        /*107c*/ 	.word	0x00011670


	//   ....[6]....
        /*1080*/ 	.word	0x00011790


	//   ....[7]....
        /*1084*/ 	.word	0x000118b0


	//----- nvinfo : EIATTR_MBARRIER_INSTR_OFFSETS
	.align		4
.L_588:
        /*1088*/ 	.byte	0x04, 0x39
        /*108a*/ 	.short	(.L_590 - .L_589)


	//   ....[0]....
.L_589:
        /*108c*/ 	.word	0x000002f0
        /*1090*/ 	.word	0x000000ff
        /*1094*/ 	.word	0x00030c00
        /*1098*/ 	.short	0x0100
        /*109a*/ 	.byte	0x06
	.zero		1


	//   ....[1]....
        /*109c*/ 	.word	0x000003f0
        /*10a0*/ 	.word	0x000000ff
        /*10a4*/ 	.word	0x00030c10
        /*10a8*/ 	.short	0x0100
        /*10aa*/ 	.byte	0x08
	.zero		1


	//   ....[2]....
        /*10ac*/ 	.word	0x00000400
        /*10b0*/ 	.word	0x000000ff
        /*10b4*/ 	.word	0x00030c20
        /*10b8*/ 	.short	0x0100
        /*10ba*/ 	.byte	0x08
	.zero		1


	//   ....[3]....
        /*10bc*/ 	.word	0x00000410
        /*10c0*/ 	.word	0x000000ff
        /*10c4*/ 	.word	0x00030c18
        /*10c8*/ 	.short	0x0100
        /*10ca*/ 	.byte	0x08
	.zero		1


	//   ....[4]....
        /*10cc*/ 	.word	0x00000420
        /*10d0*/ 	.word	0x000000ff
        /*10d4*/ 	.word	0x00030c28
        /*10d8*/ 	.short	0x0100
        /*10da*/ 	.byte	0x08
	.zero		1


	//   ....[5]....
        /*10dc*/ 	.word	0x00000550
        /*10e0*/ 	.word	0x000000ff
        /*10e4*/ 	.word	0x00030c30
        /*10e8*/ 	.short	0x0100
        /*10ea*/ 	.byte	0x08
	.zero		1


	//   ....[6]....
        /*10ec*/ 	.word	0x00000560
        /*10f0*/ 	.word	0x000000ff
        /*10f4*/ 	.word	0x00030c40
        /*10f8*/ 	.short	0x0100
        /*10fa*/ 	.byte	0x08
	.zero		1


	//   ....[7]....
        /*10fc*/ 	.word	0x00000570
        /*1100*/ 	.word	0x000000ff
        /*1104*/ 	.word	0x00030c38
        /*1108*/ 	.short	0x0100
        /*110a*/ 	.byte	0x08
	.zero		1


	//   ....[8]....
        /*110c*/ 	.word	0x00000580
        /*1110*/ 	.word	0x000000ff
        /*1114*/ 	.word	0x00030c48
        /*1118*/ 	.short	0x0100
        /*111a*/ 	.byte	0x08
	.zero		1


	//   ....[9]....
        /*111c*/ 	.word	0x00000ff0
        /*1120*/ 	.word	0x00000010
        /*1124*/ 	.word	0x00030c00
        /*1128*/ 	.short	0x010a
        /*112a*/ 	.byte	0x3f
	.zero		1


	//   ....[10]....
        /*112c*/ 	.word	0x00001120
        /*1130*/ 	.word	0x00000010
        /*1134*/ 	.word	0x00030c00
        /*1138*/ 	.short	0x010a
        /*113a*/ 	.byte	0x3f
	.zero		1


	//   ....[11]....
        /*113c*/ 	.word	0x00001a20
        /*1140*/ 	.word	0x00000006
        /*1144*/ 	.word	0x00030c10
        /*1148*/ 	.short	0x010a
        /*114a*/ 	.byte	0x3f
	.zero		1


	//   ....[12]....
        /*114c*/ 	.word	0x00001a90
        /*1150*/ 	.word	0x00000006
        /*1154*/ 	.word	0x00030c10
        /*1158*/ 	.short	0x010a
        /*115a*/ 	.byte	0x3f
	.zero		1


	//   ....[13]....
        /*115c*/ 	.word	0x00001ec0
        /*1160*/ 	.word	0x00000006
        /*1164*/ 	.word	0x00030c30
        /*1168*/ 	.short	0x010a
        /*116a*/ 	.byte	0x3f
	.zero		1


	//   ....[14]....
        /*116c*/ 	.word	0x00001f00
        /*1170*/ 	.word	0x00000006
        /*1174*/ 	.word	0x00030c30
        /*1178*/ 	.short	0x010a
        /*117a*/ 	.byte	0x3f
	.zero		1


	//   ....[15]....
        /*117c*/ 	.word	0x000065c0
        /*1180*/ 	.word	0x00000005
        /*1184*/ 	.word	0x00000000
        /*1188*/ 	.short	0x0101
        /*118a*/ 	.byte	0x3f
	.zero		1


	//   ....[16]....
        /*118c*/ 	.word	0x00006a10
        /*1190*/ 	.word	0x00000006
        /*1194*/ 	.word	0x00000000
        /*1198*/ 	.short	0x0101
        /*119a*/ 	.byte	0x3f
	.zero		1


	//   ....[17]....
        /*119c*/ 	.word	0x00007350
        /*11a0*/ 	.word	0x00000006
        /*11a4*/ 	.word	0x00030c10
        /*11a8*/ 	.short	0x010a
        /*11aa*/ 	.byte	0x3f
	.zero		1


	//   ....[18]....
        /*11ac*/ 	.word	0x000073d0
        /*11b0*/ 	.word	0x00000006
        /*11b4*/ 	.word	0x00030c10
        /*11b8*/ 	.short	0x010a
        /*11ba*/ 	.byte	0x3f
	.zero		1


	//   ....[19]....
        /*11bc*/ 	.word	0x000077e0
        /*11c0*/ 	.word	0x00000006
        /*11c4*/ 	.word	0x00030c30
        /*11c8*/ 	.short	0x010a
        /*11ca*/ 	.byte	0x3f
	.zero		1


	//   ....[20]....
        /*11cc*/ 	.word	0x00007820
        /*11d0*/ 	.word	0x00000006
        /*11d4*/ 	.word	0x00030c30
        /*11d8*/ 	.short	0x010a
        /*11da*/ 	.byte	0x3f
	.zero		1


	//   ....[21]....
        /*11dc*/ 	.word	0x0000b440
        /*11e0*/ 	.word	0x00000005
        /*11e4*/ 	.word	0x00000000
        /*11e8*/ 	.short	0x0101
        /*11ea*/ 	.byte	0x3f
	.zero		1


	//   ....[22]....
        /*11ec*/ 	.word	0x0000b8b0
        /*11f0*/ 	.word	0x00000006
        /*11f4*/ 	.word	0x00000000
        /*11f8*/ 	.short	0x0101
        /*11fa*/ 	.byte	0x3f
	.zero		1


	//   ....[23]....
        /*11fc*/ 	.word	0x0000c160
        /*1200*/ 	.word	0x00000006
        /*1204*/ 	.word	0x00030c10
        /*1208*/ 	.short	0x010a
        /*120a*/ 	.byte	0x3f
	.zero		1


	//   ....[24]....
        /*120c*/ 	.word	0x0000c1e0
        /*1210*/ 	.word	0x00000006
        /*1214*/ 	.word	0x00030c10
        /*1218*/ 	.short	0x010a
        /*121a*/ 	.byte	0x3f
	.zero		1


	//   ....[25]....
        /*121c*/ 	.word	0x0000c5f0
        /*1220*/ 	.word	0x00000006
        /*1224*/ 	.word	0x00030c30
        /*1228*/ 	.short	0x010a
        /*122a*/ 	.byte	0x3f
	.zero		1


	//   ....[26]....
        /*122c*/ 	.word	0x0000c630
        /*1230*/ 	.word	0x00000006
        /*1234*/ 	.word	0x00030c30
        /*1238*/ 	.short	0x010a
        /*123a*/ 	.byte	0x3f
	.zero		1


	//   ....[27]....
        /*123c*/ 	.word	0x00010d10
        /*1240*/ 	.word	0x00000005
        /*1244*/ 	.word	0x00000000
        /*1248*/ 	.short	0x0101
        /*124a*/ 	.byte	0x3f
	.zero		1


	//   ....[28]....
        /*124c*/ 	.word	0x00011190
        /*1250*/ 	.word	0x00000006
        /*1254*/ 	.word	0x00000000
        /*1258*/ 	.short	0x0101
        /*125a*/ 	.byte	0x3f
	.zero		1


	//   ....[29]....
        /*125c*/ 	.word	0x00013c80
        /*1260*/ 	.word	0x00000010
        /*1264*/ 	.word	0x00030c20
        /*1268*/ 	.short	0x010a
        /*126a*/ 	.byte	0x3f
	.zero		1


	//   ....[30]....
        /*126c*/ 	.word	0x00014250
        /*1270*/ 	.word	0x00000010
        /*1274*/ 	.word	0x00030c40
        /*1278*/ 	.short	0x010a
        /*127a*/ 	.byte	0x3f
	.zero		1


	//   ....[31]....
        /*127c*/ 	.word	0x00014480
        /*1280*/ 	.word	0x00000010
        /*1284*/ 	.word	0x00030c28
        /*1288*/ 	.short	0x010a
        /*128a*/ 	.byte	0x3f
	.zero		1


	//   ....[32]....
        /*128c*/ 	.word	0x000146b0
        /*1290*/ 	.word	0x00000010
        /*1294*/ 	.word	0x00030c48
        /*1298*/ 	.short	0x010a
        /*129a*/ 	.byte	0x3f
	.zero		1


	//   ....[33]....
        /*129c*/ 	.word	0x00014890
        /*12a0*/ 	.word	0x00000010
        /*12a4*/ 	.word	0x00030c20
        /*12a8*/ 	.short	0x010a
        /*12aa*/ 	.byte	0x3f
	.zero		1


	//   ....[34]....
        /*12ac*/ 	.word	0x00014b40
        /*12b0*/ 	.word	0x00000010
        /*12b4*/ 	.word	0x00030c40
        /*12b8*/ 	.short	0x010a
        /*12ba*/ 	.byte	0x3f
	.zero		1


	//   ....[35]....
        /*12bc*/ 	.word	0x00014d40
        /*12c0*/ 	.word	0x00000010
        /*12c4*/ 	.word	0x00030c28
        /*12c8*/ 	.short	0x010a
        /*12ca*/ 	.byte	0x3f
	.zero		1


	//   ....[36]....
        /*12cc*/ 	.word	0x00014fc0
        /*12d0*/ 	.word	0x00000003
        /*12d4*/ 	.word	0x00030c40
        /*12d8*/ 	.short	0x010a
        /*12da*/ 	.byte	0x3f
	.zero		1


	//   ....[37]....
        /*12dc*/ 	.word	0x00015390
        /*12e0*/ 	.word	0x00000006
        /*12e4*/ 	.word	0x00000000
        /*12e8*/ 	.short	0x010a
        /*12ea*/ 	.byte	0x3f
	.zero		1


	//   ....[38]....
        /*12ec*/ 	.word	0x000153f0
        /*12f0*/ 	.word	0x00000003
        /*12f4*/ 	.word	0x00000000
        /*12f8*/ 	.short	0x010a
        /*12fa*/ 	.byte	0x3f
	.zero		1


	//   ....[39]....
        /*12fc*/ 	.word	0x00015450
        /*1300*/ 	.word	0x00000002
        /*1304*/ 	.word	0x00000000
        /*1308*/ 	.short	0x010a
        /*130a*/ 	.byte	0x3f
	.zero		1


	//   ....[40]....
        /*130c*/ 	.word	0x00015480
        /*1310*/ 	.word	0x00000003
        /*1314*/ 	.word	0x00000000
        /*1318*/ 	.short	0x010a
        /*131a*/ 	.byte	0x3f
	.zero		1


	//   ....[41]....
        /*131c*/ 	.word	0x00015560
        /*1320*/ 	.word	0x00000010
        /*1324*/ 	.word	0x00030c00
        /*1328*/ 	.short	0x010a
        /*132a*/ 	.byte	0x3f
	.zero		1


	//   ....[42]....
        /*132c*/ 	.word	0x000155b0
        /*1330*/ 	.word	0x00000006
        /*1334*/ 	.word	0x00030c10
        /*1338*/ 	.short	0x010a
        /*133a*/ 	.byte	0x3f
	.zero		1


	//   ....[43]....
        /*133c*/ 	.word	0x00015600
        /*1340*/ 	.word	0x00000006
        /*1344*/ 	.word	0x00030c30
        /*1348*/ 	.short	0x010a
        /*134a*/ 	.byte	0x3f
	.zero		1


	//   ....[44]....
        /*134c*/ 	.word	0x00015650
        /*1350*/ 	.word	0x00000006
        /*1354*/ 	.word	0x00030c10
        /*1358*/ 	.short	0x010a
        /*135a*/ 	.byte	0x3f
	.zero		1


	//   ....[45]....
        /*135c*/ 	.word	0x000156a0
        /*1360*/ 	.word	0x00000006
        /*1364*/ 	.word	0x00030c30
        /*1368*/ 	.short	0x010a
        /*136a*/ 	.byte	0x3f
	.zero		1


	//   ....[46]....
        /*136c*/ 	.word	0x000156f0
        /*1370*/ 	.word	0x00000006
        /*1374*/ 	.word	0x00030c10
        /*1378*/ 	.short	0x010a
        /*137a*/ 	.byte	0x3f
	.zero		1


	//   ....[47]....
        /*137c*/ 	.word	0x00015740
        /*1380*/ 	.word	0x00000006
        /*1384*/ 	.word	0x00030c30
        /*1388*/ 	.short	0x010a
        /*138a*/ 	.byte	0x3f
	.zero		1


	//   ....[48]....
        /*138c*/ 	.word	0x00015790
        /*1390*/ 	.word	0x00000010
        /*1394*/ 	.word	0x00030c20
        /*1398*/ 	.short	0x010a
        /*139a*/ 	.byte	0x3f
	.zero		1


	//   ....[49]....
        /*139c*/ 	.word	0x000157e0
        /*13a0*/ 	.word	0x00000010
        /*13a4*/ 	.word	0x00030c40
        /*13a8*/ 	.short	0x010a
        /*13aa*/ 	.byte	0x3f
	.zero		1


	//   ....[50]....
        /*13ac*/ 	.word	0x00015830
        /*13b0*/ 	.word	0x00000010
        /*13b4*/ 	.word	0x00030c28
        /*13b8*/ 	.short	0x010a
        /*13ba*/ 	.byte	0x3f
	.zero		1


	//   ....[51]....
        /*13bc*/ 	.word	0x00015880
        /*13c0*/ 	.word	0x00000010
        /*13c4*/ 	.word	0x00030c48
        /*13c8*/ 	.short	0x010a
        /*13ca*/ 	.byte	0x3f
	.zero		1


	//   ....[52]....
        /*13cc*/ 	.word	0x000158e0
        /*13d0*/ 	.word	0x00000010
        /*13d4*/ 	.word	0x00030c20
        /*13d8*/ 	.short	0x010a
        /*13da*/ 	.byte	0x3f
	.zero		1


	//   ....[53]....
        /*13dc*/ 	.word	0x00015930
        /*13e0*/ 	.word	0x00000010
        /*13e4*/ 	.word	0x00030c40
        /*13e8*/ 	.short	0x010a
        /*13ea*/ 	.byte	0x3f
	.zero		1


	//   ....[54]....
        /*13ec*/ 	.word	0x00015980
        /*13f0*/ 	.word	0x00000010
        /*13f4*/ 	.word	0x00030c28
        /*13f8*/ 	.short	0x010a
        /*13fa*/ 	.byte	0x3f
	.zero		1


	//   ....[55]....
        /*13fc*/ 	.word	0x000159d0
        /*1400*/ 	.word	0x00000003
        /*1404*/ 	.word	0x00030c40
        /*1408*/ 	.short	0x010a
        /*140a*/ 	.byte	0x3f
	.zero		1


	//   ....[56]....
        /*140c*/ 	.word	0x00015aa0
        /*1410*/ 	.word	0x00000006
        /*1414*/ 	.word	0x00000000
        /*1418*/ 	.short	0x010a
        /*141a*/ 	.byte	0x3f
	.zero		1


	//   ....[57]....
        /*141c*/ 	.word	0x00015af0
        /*1420*/ 	.word	0x00000003
        /*1424*/ 	.word	0x00000000
        /*1428*/ 	.short	0x010a
        /*142a*/ 	.byte	0x3f
	.zero		1


	//   ....[58]....
        /*142c*/ 	.word	0x00015b40
        /*1430*/ 	.word	0x00000002
        /*1434*/ 	.word	0x00000000
        /*1438*/ 	.short	0x010a
        /*143a*/ 	.byte	0x3f
	.zero		1


	//----- nvinfo : EIATTR_NUM_MBARRIERS
	.align		4
.L_590:
        /*143c*/ 	.byte	0x03, 0x38
        /*143e*/ 	.short	0x0009


	//----- nvinfo : EIATTR_EXIT_INSTR_OFFSETS
	.align		4
        /*1440*/ 	.byte	0x04, 0x1c
        /*1442*/ 	.short	(.L_592 - .L_591)


	//   ....[0]....
.L_591:
        /*1444*/ 	.word	0x000154d0


	//----- nvinfo : EIATTR_MAX_THREADS
	.align		4
.L_592:
        /*1448*/ 	.byte	0x04, 0x05
        /*144a*/ 	.short	(.L_594 - .L_593)
.L_593:
        /*144c*/ 	.word	0x00000180
        /*1450*/ 	.word	0x00000001
        /*1454*/ 	.word	0x00000001


	//----- nvinfo : EIATTR_CRS_STACK_SIZE
	.align		4
.L_594:
        /*1458*/ 	.byte	0x04, 0x1e
        /*145a*/ 	.short	(.L_596 - .L_595)
.L_595:
        /*145c*/ 	.word	0x00000000


	//----- nvinfo : EIATTR_CBANK_PARAM_SIZE
	.align		4
.L_596:
        /*1460*/ 	.byte	0x03, 0x19
        /*1462*/ 	.short	0x0970


	//----- nvinfo : EIATTR_PARAM_CBANK
	.align		4
        /*1464*/ 	.byte	0x04, 0x0a
        /*1466*/ 	.short	(.L_598 - .L_597)
	.align		4
.L_597:
        /*1468*/ 	.word	index@(.nv.constant0._ZN7cutlass13device_kernelIN5flash11enable_sm90INS1_16FlashAttnBwdSm90INS1_25CollectiveMainloopBwdSm90ILi2ELi2ELi2EN4cute5tupleIJNS5_1CILi1EEES8_S8_EEENS6_IJNS7_ILi128EEESA_NS7_ILi64EEEEEENS_10bfloat16_tEfNS_4arch4Sm90ELb0ELb1ELb1ELb0ELb0ELb1ELb0ELb0ELi2ELi1ELi2ELi2ELb0EEENS1_21CollectiveEpilogueBwdISC_SD_SF_Li256ELb0ELb0ELi1EEENS1_19SingleTileSchedulerILb0ELb0ELb0ELi128EEEEEEEEEvNT_6ParamsE)
        /*146c*/ 	.short	0x0210
        /*146e*/ 	.short	0x0970


	//----- nvinfo : EIATTR_SW_WAR
	.align		4
.L_598:
        /*1470*/ 	.byte	0x04, 0x36
        /*1472*/ 	.short	(.L_600 - .L_599)
.L_599:
        /*1474*/ 	.word	0x00000008
.L_600:


//--------------------- .nv.info._ZN7cutlass13device_kernelIN5flash11enable_sm90INS1_16FlashAttnBwdSm90INS1_25CollectiveMainloopBwdSm90ILi2ELi2ELi2EN4cute5tupleIJNS5_1CILi1EEES8_S8_EEENS6_IJNS7_ILi128EEESA_NS7_ILi64EEEEEENS_10bfloat16_tEfNS_4arch4Sm90ELb0ELb1ELb1ELb0ELb1ELb1ELb0ELb0ELi2ELi1ELi2ELi2ELb0EEENS1_21CollectiveEpilogueBwdISC_SD_SF_Li256ELb0ELb0ELi1EEENS1_19SingleTileSchedulerILb0ELb0ELb0ELi128EEEEEEEEEvNT_6ParamsE --------------------------
	.section	.nv.info._ZN7cutlass13device_kernelIN5flash11enable_sm90INS1_16FlashAttnBwdSm90INS1_25CollectiveMainloopBwdSm90ILi2ELi2ELi2EN4cute5tupleIJNS5_1CILi1EEES8_S8_EEENS6_IJNS7_ILi128EEESA_NS7_ILi64EEEEEENS_10bfloat16_tEfNS_4arch4Sm90ELb0ELb1ELb1ELb0ELb1ELb1ELb0ELb0ELi2ELi1ELi2ELi2ELb0EEENS1_21CollectiveEpilogueBwdISC_SD_SF_Li256ELb0ELb0ELi1EEENS1_19SingleTileSchedulerILb0ELb0ELb0ELi128EEEEEEEEEvNT_6ParamsE,"",@"SHT_CUDA_INFO"
	.sectionflags	@""
	.align	4


	//----- nvinfo : EIATTR_CUDA_API_VERSION
	.align		4
        /*0000*/ 	.byte	0x04, 0x37
        /*0002*/ 	.short	(.L_602 - .L_601)
.L_601:
        /*0004*/ 	.word	0x00000082


	//----- nvinfo : EIATTR_KPARAM_INFO
	.align		4
.L_602:
        /*0008*/ 	.byte	0x04, 0x17
        /*000a*/ 	.short	(.L_604 - .L_603)
.L_603:
        /*000c*/ 	.word	0x00000000
        /*0010*/ 	.short	0x0000
        /*0012*/ 	.short	0x0070
        /*0014*/ 	.byte	0x00, 0xf0, 0x01, 0x24


	//----- nvinfo : EIATTR_SPARSE_MMA_MASK
	.align		4
.L_604:
        /*0018*/ 	.byte	0x03, 0x50
        /*001a*/ 	.short	0x0000


	//----- nvinfo : EIATTR_MAXREG_COUNT
	.align		4
        /*001c*/ 	.byte	0x03, 0x1b
        /*001e*/ 	.short	0x00a8


	//----- nvinfo : EIATTR_NUM_BARRIERS
	.align		4
        /*0020*/ 	.byte	0x02, 0x4c
        /*0022*/ 	.byte	0x10
	.zero		1


	//----- nvinfo : EIATTR_EXTERNS
	.align		4
        /*0024*/ 	.byte	0x04, 0x0f
        /*0026*/ 	.short	(.L_606 - .L_605)


	//   ....[0]....
	.align		4
.L_605:
        /*0028*/ 	.word	index@(__assertfail)


	//----- nvinfo : EIATTR_ANNOTATIONS
	.align		4
.L_606:
        /*002c*/ 	.byte	0x04, 0x55
        /*002e*/ 	.short	(.L_608 - .L_607)


	//   ....[0]....
.L_607:
        /* <DEDUP_REMOVED lines=156> */


	//----- nvinfo : EIATTR_MERCURY_ISA_VERSION
	.align		4
.L_608:
        /*09e0*/ 	.byte	0x03, 0x5f
        /*09e2*/ 	.short	0x0101


	//----- nvinfo : EIATTR_INT_WARP_WIDE_INSTR_OFFSETS
	.align		4
        /*09e4*/ 	.byte	0x04, 0x31
        /*09e6*/ 	.short	(.L_610 - .L_609)


	//   ....[0]....
.L_609:
        /*09e8*/ 	.word	0x000001f0


	//   ....[1]....
        /*09ec*/ 	.word	0x00000220


	//   ....[2]....
        /*09f0*/ 	.word	0x00013370


	//   ....[3]....
        /*09f4*/ 	.word	0x00013960


	//   ....[4]....
        /*09f8*/ 	.word	0x00013e10


	//   ....[5]....
        /*09fc*/ 	.word	0x000140d0


	//   ....[6]....
        /*0a00*/ 	.word	0x00014330


	//   ....[7]....
        /*0a04*/ 	.word	0x000144c0


	//----- nvinfo : EIATTR_COOP_GROUP_MASK_REGIDS
	.align		4
.L_610:
        /*0a08*/ 	.byte	0x04, 0x29
        /*0a0a*/ 	.short	(.L_612 - .L_611)


	//   ....[0]....
.L_611:
        /*0a0c*/ 	.word	0xffffffff


	//   ....[1]....
        /*0a10*/ 	.word	0xffffffff


	//   ....[2]....
        /*0a14*/ 	.word	0xffffffff


	//   ....[3]....
        /*0a18*/ 	.word	0xffffffff


	//   ....[4]....
        /*0a1c*/ 	.word	0xffffffff


	//   ....[5]....
        /*0a20*/ 	.word	0xffffffff


	//   ....[6]....
        /*0a24*/ 	.word	0xffffffff


	//   ....[7]....
        /*0a28*/ 	.word	0xffffffff


	//   ....[8]....
        /*0a2c*/ 	.word	0xffffffff


	//   ....[9]....
        /*0a30*/ 	.word	0xffffffff


	//   ....[10]....
        /*0a34*/ 	.word	0xffffffff


	//   ....[11]....
        /*0a38*/ 	.word	0xffffffff


	//   ....[12]....
        /*0a3c*/ 	.word	0xffffffff


	//   ....[13]....
        /*0a40*/ 	.word	0xffffffff


	//   ....[14]....
        /*0a44*/ 	.word	0xffffffff


	//   ....[15]....
        /*0a48*/ 	.word	0xffffffff


	//   ....[16]....
        /*0a4c*/ 	.word	0xffffffff


	//   ....[17]....
        /*0a50*/ 	.word	0xffffffff


	//   ....[18]....
        /*0a54*/ 	.word	0xffffffff


	//   ....[19]....
        /*0a58*/ 	.word	0xffffffff


	//   ....[20]....
        /*0a5c*/ 	.word	0xffffffff


	//   ....[21]....
        /*0a60*/ 	.word	0xffffffff


	//   ....[22]....
        /*0a64*/ 	.word	0xffffffff


	//   ....[23]....
        /*0a68*/ 	.word	0xffffffff


	//   ....[24]....
        /*0a6c*/ 	.word	0xffffffff


	//   ....[25]....
        /*0a70*/ 	.word	0xffffffff


	//   ....[26]....
        /*0a74*/ 	.word	0xffffffff


	//   ....[27]....
        /*0a78*/ 	.word	0xffffffff


	//   ....[28]....
        /*0a7c*/ 	.word	0xffffffff


	//   ....[29]....
        /*0a80*/ 	.word	0xffffffff


	//   ....[30]....
        /*0a84*/ 	.word	0xffffffff


	//   ....[31]....
        /*0a88*/ 	.word	0xffffffff


	//   ....[32]....
        /*0a8c*/ 	.word	0xffffffff


	//   ....[33]....
        /*0a90*/ 	.word	0xffffffff


	//   ....[34]....
        /*0a94*/ 	.word	0xffffffff


	//   ....[35]....
        /*0a98*/ 	.word	0xffffffff


	//   ....[36]....
        /*0a9c*/ 	.word	0xffffffff


	//   ....[37]....
        /*0aa0*/ 	.word	0xffffffff


	//   ....[38]....
        /*0aa4*/ 	.word	0xffffffff


	//   ....[39]....
        /*0aa8*/ 	.word	0xffffffff


	//   ....[40]....
        /*0aac*/ 	.word	0xffffffff


	//   ....[41]....
        /*0ab0*/ 	.word	0xffffffff


	//   ....[42]....
        /*0ab4*/ 	.word	0xffffffff


	//   ....[43]....
        /*0ab8*/ 	.word	0xffffffff


	//   ....[44]....
        /*0abc*/ 	.word	0xffffffff


	//   ....[45]....
        /*0ac0*/ 	.word	0xffffffff


	//   ....[46]....
        /*0ac4*/ 	.word	0xffffffff


	//   ....[47]....
        /*0ac8*/ 	.word	0xffffffff


	//   ....[48]....
        /*0acc*/ 	.word	0xffffffff


	//   ....[49]....
        /*0ad0*/ 	.word	0xffffffff


	//   ....[50]....
        /*0ad4*/ 	.word	0xffffffff


	//   ....[51]....
        /*0ad8*/ 	.word	0xffffffff


	//   ....[52]....
        /*0adc*/ 	.word	0xffffffff


	//   ....[53]....
        /*0ae0*/ 	.word	0xffffffff


	//   ....[54]....
        /*0ae4*/ 	.word	0xffffffff


	//   ....[55]....
        /*0ae8*/ 	.word	0xffffffff


	//   ....[56]....
        /*0aec*/ 	.word	0xffffffff


	//   ....[57]....
        /*0af0*/ 	.word	0xffffffff


	//   ....[58]....
        /*0af4*/ 	.word	0xffffffff


	//   ....[59]....
        /*0af8*/ 	.word	0xffffffff


	//   ....[60]....
        /*0afc*/ 	.word	0xffffffff


	//   ....[61]....
        /*0b00*/ 	.word	0xffffffff


	//   ....[62]....
        /*0b04*/ 	.word	0xffffffff


	//   ....[63]....
        /*0b08*/ 	.word	0xffffffff


	//   ....[64]....
        /*0b0c*/ 	.word	0xffffffff


	//   ....[65]....
        /*0b10*/ 	.word	0xffffffff


	//   ....[66]....
        /*0b14*/ 	.word	0xffffffff


	//   ....[67]....
        /*0b18*/ 	.word	0xffffffff


	//   ....[68]....
        /*0b1c*/ 	.word	0xffffffff


	//   ....[69]....
        /*0b20*/ 	.word	0xffffffff


	//   ....[70]....
        /*0b24*/ 	.word	0xffffffff


	//   ....[71]....
        /*0b28*/ 	.word	0xffffffff


	//   ....[72]....
        /*0b2c*/ 	.word	0xffffffff


	//   ....[73]....
        /*0b30*/ 	.word	0xffffffff


	//   ....[74]....
        /*0b34*/ 	.word	0xffffffff


	//   ....[75]....
        /*0b38*/ 	.word	0xffffffff


	//   ....[76]....
        /*0b3c*/ 	.word	0xffffffff


	//   ....[77]....
        /*0b40*/ 	.word	0xffffffff


	//   ....[78]....
        /*0b44*/ 	.word	0xffffffff


	//   ....[79]....
        /*0b48*/ 	.word	0xffffffff


	//   ....[80]....
        /*0b4c*/ 	.word	0xffffffff


	//   ....[81]....
        /*0b50*/ 	.word	0xffffffff


	//   ....[82]....
        /*0b54*/ 	.word	0xffffffff


	//   ....[83]....
        /*0b58*/ 	.word	0xffffffff


	//   ....[84]....
        /*0b5c*/ 	.word	0xffffffff


	//   ....[85]....
        /*0b60*/ 	.word	0xffffffff


	//   ....[86]....
        /*0b64*/ 	.word	0xffffffff


	//   ....[87]....
        /*0b68*/ 	.word	0xffffffff


	//   ....[88]....
        /*0b6c*/ 	.word	0xffffffff


	//   ....[89]....
        /*0b70*/ 	.word	0xffffffff


	//   ....[90]....
        /*0b74*/ 	.word	0xffffffff


	//   ....[91]....
        /*0b78*/ 	.word	0xffffffff


	//   ....[92]....
        /*0b7c*/ 	.word	0xffffffff


	//   ....[93]....
        /*0b80*/ 	.word	0xffffffff


	//   ....[94]....
        /*0b84*/ 	.word	0xffffffff


	//   ....[95]....
        /*0b88*/ 	.word	0xffffffff


	//   ....[96]....
        /*0b8c*/ 	.word	0xffffffff


	//   ....[97]....
        /*0b90*/ 	.word	0xffffffff


	//   ....[98]....
        /*0b94*/ 	.word	0xffffffff


	//   ....[99]....
        /*0b98*/ 	.word	0xffffffff


	//   ....[100]....
        /*0b9c*/ 	.word	0xffffffff


	//   ....[101]....
        /*0ba0*/ 	.word	0xffffffff


	//   ....[102]....
        /*0ba4*/ 	.word	0xffffffff


	//   ....[103]....
        /*0ba8*/ 	.word	0xffffffff


	//   ....[104]....
        /*0bac*/ 	.word	0xffffffff


	//   ....[105]....
        /*0bb0*/ 	.word	0xffffffff


	//   ....[106]....
        /*0bb4*/ 	.word	0xffffffff


	//   ....[107]....
        /*0bb8*/ 	.word	0xffffffff


	//   ....[108]....
        /*0bbc*/ 	.word	0xffffffff


	//   ....[109]....
        /*0bc0*/ 	.word	0xffffffff


	//   ....[110]....
        /*0bc4*/ 	.word	0xffffffff


	//   ....[111]....
        /*0bc8*/ 	.word	0xffffffff


	//   ....[112]....
        /*0bcc*/ 	.word	0xffffffff


	//   ....[113]....
        /*0bd0*/ 	.word	0xffffffff


	//   ....[114]....
        /*0bd4*/ 	.word	0xffffffff


	//   ....[115]....
        /*0bd8*/ 	.word	0xffffffff


	//   ....[116]....
        /*0bdc*/ 	.word	0xffffffff


	//   ....[117]....
        /*0be0*/ 	.word	0xffffffff


	//   ....[118]....
        /*0be4*/ 	.word	0xffffffff


	//   ....[119]....
        /*0be8*/ 	.word	0xffffffff


	//   ....[120]....
        /*0bec*/ 	.word	0xffffffff


	//   ....[121]....
        /*0bf0*/ 	.word	0xffffffff


	//   ....[122]....
        /*0bf4*/ 	.word	0xffffffff


	//   ....[123]....
        /*0bf8*/ 	.word	0xffffffff


	//   ....[124]....
        /*0bfc*/ 	.word	0xffffffff


	//   ....[125]....
        /*0c00*/ 	.word	0xffffffff


	//   ....[126]....
        /*0c04*/ 	.word	0xffffffff


	//   ....[127]....
        /*0c08*/ 	.word	0xffffffff


	//   ....[128]....
        /*0c0c*/ 	.word	0xffffffff


	//   ....[129]....
        /*0c10*/ 	.word	0xffffffff


	//   ....[130]....
        /*0c14*/ 	.word	0xffffffff


	//   ....[131]....
        /*0c18*/ 	.word	0xffffffff


	//   ....[132]....
        /*0c1c*/ 	.word	0xffffffff


	//   ....[133]....
        /*0c20*/ 	.word	0xffffffff


	//   ....[134]....
        /*0c24*/ 	.word	0xffffffff


	//   ....[135]....
        /*0c28*/ 	.word	0xffffffff


	//   ....[136]....
        /*0c2c*/ 	.word	0xffffffff


	//   ....[137]....
        /*0c30*/ 	.word	0xffffffff


	//   ....[138]....
        /*0c34*/ 	.word	0xffffffff


	//   ....[139]....
        /*0c38*/ 	.word	0xffffffff


	//   ....[140]....
        /*0c3c*/ 	.word	0xffffffff


	//   ....[141]....
        /*0c40*/ 	.word	0xffffffff


	//   ....[142]....
        /*0c44*/ 	.word	0xffffffff


	//   ....[143]....
        /*0c48*/ 	.word	0xffffffff


	//   ....[144]....
        /*0c4c*/ 	.word	0xffffffff


	//   ....[145]....
        /*0c50*/ 	.word	0xffffffff


	//   ....[146]....
        /*0c54*/ 	.word	0xffffffff


	//   ....[147]....
        /*0c58*/ 	.word	0xffffffff


	//   ....[148]....
        /*0c5c*/ 	.word	0xffffffff


	//   ....[149]....
        /*0c60*/ 	.word	0xffffffff


	//   ....[150]....
        /*0c64*/ 	.word	0xffffffff


	//   ....[151]....
        /*0c68*/ 	.word	0xffffffff


	//   ....[152]....
        /*0c6c*/ 	.word	0xffffffff


	//   ....[153]....
        /*0c70*/ 	.word	0xffffffff


	//   ....[154]....
        /*0c74*/ 	.word	0xffffffff


	//   ....[155]....
        /*0c78*/ 	.word	0xffffffff


	//   ....[156]....
        /*0c7c*/ 	.word	0xffffffff


	//   ....[157]....
        /*0c80*/ 	.word	0xffffffff


	//   ....[158]....
        /*0c84*/ 	.word	0xffffffff


	//   ....[159]....
        /*0c88*/ 	.word	0xffffffff


	//   ....[160]....
        /*0c8c*/ 	.word	0xffffffff


	//   ....[161]....
        /*0c90*/ 	.word	0xffffffff


	//   ....[162]....
        /*0c94*/ 	.word	0xffffffff


	//   ....[163]....
        /*0c98*/ 	.word	0xffffffff


	//   ....[164]....
        /*0c9c*/ 	.word	0xffffffff


	//   ....[165]....
        /*0ca0*/ 	.word	0xffffffff


	//   ....[166]....
        /*0ca4*/ 	.word	0xffffffff


	//   ....[167]....
        /*0ca8*/ 	.word	0xffffffff


	//   ....[168]....
        /*0cac*/ 	.word	0xffffffff


	//   ....[169]....
        /*0cb0*/ 	.word	0xffffffff


	//   ....[170]....
        /*0cb4*/ 	.word	0xffffffff


	//   ....[171]....
        /*0cb8*/ 	.word	0xffffffff


	//   ....[172]....
        /*0cbc*/ 	.word	0xffffffff


	//   ....[173]....
        /*0cc0*/ 	.word	0xffffffff


	//   ....[174]....
        /*0cc4*/ 	.word	0xffffffff


	//   ....[175]....
        /*0cc8*/ 	.word	0xffffffff


	//   ....[176]....
        /*0ccc*/ 	.word	0xffffffff


	//   ....[177]....
        /*0cd0*/ 	.word	0xffffffff


	//   ....[178]....
        /*0cd4*/ 	.word	0xffffffff


	//   ....[179]....
        /*0cd8*/ 	.word	0xffffffff


	//   ....[180]....
        /*0cdc*/ 	.word	0xffffffff


	//   ....[181]....
        /*0ce0*/ 	.word	0xffffffff


	//   ....[182]....
        /*0ce4*/ 	.word	0xffffffff


	//   ....[183]....
        /*0ce8*/ 	.word	0xffffffff


	//   ....[184]....
        /*0cec*/ 	.word	0xffffffff


	//   ....[185]....
        /*0cf0*/ 	.word	0xffffffff


	//   ....[186]....
        /*0cf4*/ 	.word	0xffffffff


	//   ....[187]....
        /*0cf8*/ 	.word	0xffffffff


	//   ....[188]....
        /*0cfc*/ 	.word	0xffffffff


	//   ....[189]....
        /*0d00*/ 	.word	0xffffffff


	//   ....[190]....
        /*0d04*/ 	.word	0xffffffff


	//   ....[191]....
        /*0d08*/ 	.word	0xffffffff


	//   ....[192]....
        /*0d0c*/ 	.word	0xffffffff


	//   ....[193]....
        /*0d10*/ 	.word	0xffffffff


	//   ....[194]....
        /*0d14*/ 	.word	0xffffffff


	//   ....[195]....
        /*0d18*/ 	.word	0xffffffff


	//   ....[196]....
        /*0d1c*/ 	.word	0xffffffff


	//   ....[197]....
        /*0d20*/ 	.word	0xffffffff


	//   ....[198]....
        /*0d24*/ 	.word	0xffffffff


	//   ....[199]....
        /*0d28*/ 	.word	0xffffffff


	//   ....[200]....
        /*0d2c*/ 	.word	0xffffffff


	//   ....[201]....
        /*0d30*/ 	.word	0xffffffff


	//   ....[202]....
        /*0d34*/ 	.word	0xffffffff


	//   ....[203]....
        /*0d38*/ 	.word	0xffffffff


	//   ....[204]....
        /*0d3c*/ 	.word	0xffffffff


	//   ....[205]....
        /*0d40*/ 	.word	0xffffffff


	//   ....[206]....
        /*0d44*/ 	.word	0xffffffff


	//   ....[207]....
        /*0d48*/ 	.word	0xffffffff


	//   ....[208]....
        /*0d4c*/ 	.word	0xffffffff


	//   ....[209]....
        /*0d50*/ 	.word	0x0500000f


	//   ....[210]....
        /*0d54*/ 	.word	0x0500000f


	//   ....[211]....
        /*0d58*/ 	.word	0x0500000f


	//   ....[212]....
        /*0d5c*/ 	.word	0x0500000f


	//----- nvinfo : EIATTR_COOP_GROUP_INSTR_OFFSETS
	.align		4
.L_612:
        /*0d60*/ 	.byte	0x04, 0x28
        /*0d62*/ 	.short	(.L_614 - .L_613)


	//   ....[0]....
.L_613:
        /*0d64*/ 	.word	0x00000070


	//   ....[1]....
        /*0d68*/ 	.word	0x00000200


	//   ....[2]....
        /*0d6c*/ 	.word	0x00000250


	//   ....[3]....
        /*0d70*/ 	.word	0x00000440


	//   ....[4]....
        /*0d74*/ 	.word	0x00000670


	//   ....[5]....
        /*0d78*/ 	.word	0x00000fc0


	//   ....[6]....
        /*0d7c*/ 	.word	0x000030e0


	//   ....[7]....
        /*0d80*/ 	.word	0x00003740


	//   ....[8]....
        /*0d84*/ 	.word	0x00003970


	//   ....[9]....
        /*0d88*/ 	.word	0x000039a0


	//   ....[10]....
        /*0d8c*/ 	.word	0x000039d0


	//   ....[11]....
        /*0d90*/ 	.word	0x00003a10


	//   ....[12]....
        /*0d94*/ 	.word	0x00003a50


	//   ....[13]....
        /*0d98*/ 	.word	0x00003b30


	//   ....[14]....
        /*0d9c*/ 	.word	0x00003b70


	//   ....[15]....
        /*0da0*/ 	.word	0x00003ba0


	//   ....[16]....
        /*0da4*/ 	.word	0x00003bc0


	//   ....[17]....
        /*0da8*/ 	.word	0x00003bd0


	//   ....[18]....
        /*0dac*/ 	.word	0x00003c00


	//   ....[19]....
        /*0db0*/ 	.word	0x00003c70


	//   ....[20]....
        /*0db4*/ 	.word	0x00003cb0


	//   ....[21]....
        /*0db8*/ 	.word	0x00003cf0


	//   ....[22]....
        /*0dbc*/ 	.word	0x00003d30


	//   ....[23]....
        /*0dc0*/ 	.word	0x00003d70


	//   ....[24]....
        /*0dc4*/ 	.word	0x00003e60


	//   ....[25]....
        /*0dc8*/ 	.word	0x00003ec0


	//   ....[26]....
        /*0dcc*/ 	.word	0x00003ef0


	//   ....[27]....
        /*0dd0*/ 	.word	0x00003f50


	//   ....[28]....
        /*0dd4*/ 	.word	0x00003f90


	//   ....[29]....
        /*0dd8*/ 	.word	0x00003fb0


	//   ....[30]....
        /*0ddc*/ 	.word	0x00003fe0


	//   ....[31]....
        /*0de0*/ 	.word	0x00004010


	//   ....[32]....
        /*0de4*/ 	.word	0x00004030


	//   ....[33]....
        /*0de8*/ 	.word	0x00004140


	//   ....[34]....
        /*0dec*/ 	.word	0x00004180


	//   ....[35]....
        /*0df0*/ 	.word	0x000041c0


	//   ....[36]....
        /*0df4*/ 	.word	0x000041f0


	//   ....[37]....
        /*0df8*/ 	.word	0x00004210


	//   ....[38]....
        /*0dfc*/ 	.word	0x00004290


	//   ....[39]....
        /*0e00*/ 	.word	0x000042d0


	//   ....[40]....
        /*0e04*/ 	.word	0x00004300


	//   ....[41]....
        /*0e08*/ 	.word	0x00004340


	//   ....[42]....
        /*0e0c*/ 	.word	0x00004360


	//   ....[43]....
        /*0e10*/ 	.word	0x00004380


	//   ....[44]....
        /*0e14*/ 	.word	0x00004390


	//   ....[45]....
        /*0e18*/ 	.word	0x000043e0


	//   ....[46]....
        /*0e1c*/ 	.word	0x00004440


	//   ....[47]....
        /*0e20*/ 	.word	0x00004480


	//   ....[48]....
        /*0e24*/ 	.word	0x00004560


	//   ....[49]....
        /*0e28*/ 	.word	0x00004630


	//   ....[50]....
        /*0e2c*/ 	.word	0x00004640


	//   ....[51]....
        /*0e30*/ 	.word	0x00004710


	//   ....[52]....
        /*0e34*/ 	.word	0x00004740


	//   ....[53]....
        /*0e38*/ 	.word	0x00004780


	//   ....[54]....
        /*0e3c*/ 	.word	0x00004870


	//   ....[55]....
        /*0e40*/ 	.word	0x00004a50


	//   ....[56]....
        /*0e44*/ 	.word	0x00004a90


	//   ....[57]....
        /*0e48*/ 	.word	0x00004b00


	//   ....[58]....
        /*0e4c*/ 	.word	0x00004b40


	//   ....[59]....
        /*0e50*/ 	.word	0x00004b80


	//   ....[60]....
        /*0e54*/ 	.word	0x00004c00


	//   ....[61]....
        /*0e58*/ 	.word	0x00004c40


	//   ....[62]....
        /*0e5c*/ 	.word	0x00004d60


	//   ....[63]....
        /*0e60*/ 	.word	0x00004ec0


	//   ....[64]....
        /*0e64*/ 	.word	0x00004ef0


	//   ....[65]....
        /*0e68*/ 	.word	0x00004f10


	//   ....[66]....
        /*0e6c*/ 	.word	0x00004f50


	//   ....[67]....
        /*0e70*/ 	.word	0x00004f70


	//   ....[68]....
        /*0e74*/ 	.word	0x00004f80


	//   ....[69]....
        /*0e78*/ 	.word	0x00005000


	//   ....[70]....
        /*0e7c*/ 	.word	0x00008260


	//   ....[71]....
        /*0e80*/ 	.word	0x00008270


	//   ....[72]....
        /*0e84*/ 	.word	0x00008280


	//   ....[73]....
        /*0e88*/ 	.word	0x000082d0


	//   ....[74]....
        /*0e8c*/ 	.word	0x000082e0


	//   ....[75]....
        /*0e90*/ 	.word	0x00008360


	//   ....[76]....
        /*0e94*/ 	.word	0x000083f0


	//   ....[77]....
        /*0e98*/ 	.word	0x000084d0


	//   ....[78]....
        /*0e9c*/ 	.word	0x000084f0


	//   ....[79]....
        /*0ea0*/ 	.word	0x00008510


	//   ....[80]....
        /*0ea4*/ 	.word	0x000085a0


	//   ....[81]....
        /*0ea8*/ 	.word	0x00008610


	//   ....[82]....
        /*0eac*/ 	.word	0x00008670


	//   ....[83]....
        /*0eb0*/ 	.word	0x000086d0


	//   ....[84]....
        /*0eb4*/ 	.word	0x00008760


	//   ....[85]....
        /*0eb8*/ 	.word	0x00008780


	//   ....[86]....
        /*0ebc*/ 	.word	0x000087c0


	//   ....[87]....
        /*0ec0*/ 	.word	0x00008800


	//   ....[88]....
        /*0ec4*/ 	.word	0x00008810


	//   ....[89]....
        /*0ec8*/ 	.word	0x000088c0


	//   ....[90]....
        /*0ecc*/ 	.word	0x00008970


	//   ....[91]....
        /*0ed0*/ 	.word	0x000089a0


	//   ....[92]....
        /*0ed4*/ 	.word	0x000089d0


	//   ....[93]....
        /*0ed8*/ 	.word	0x00008a10


	//   ....[94]....
        /*0edc*/ 	.word	0x00008a40


	//   ....[95]....
        /*0ee0*/ 	.word	0x00008a80


	//   ....[96]....
        /*0ee4*/ 	.word	0x00008ab0


	//   ....[97]....
        /*0ee8*/ 	.word	0x00008b30


	//   ....[98]....
        /*0eec*/ 	.word	0x00008b90


	//   ....[99]....
        /*0ef0*/ 	.word	0x00008bf0


	//   ....[100]....
        /*0ef4*/ 	.word	0x00008c50


	//   ....[101]....
        /*0ef8*/ 	.word	0x00008d10


	//   ....[102]....
        /*0efc*/ 	.word	0x00008d50


	//   ....[103]....
        /*0f00*/ 	.word	0x00008f40


	//   ....[104]....
        /*0f04*/ 	.word	0x00008f50


	//   ....[105]....
        /*0f08*/ 	.word	0x00008f80


	//   ....[106]....
        /*0f0c*/ 	.word	0x000090f0


	//   ....[107]....
        /*0f10*/ 	.word	0x00009200


	//   ....[108]....
        /*0f14*/ 	.word	0x00009280


	//   ....[109]....
        /*0f18*/ 	.word	0x000092c0


	//   ....[110]....
        /*0f1c*/ 	.word	0x00009540


	//   ....[111]....
        /*0f20*/ 	.word	0x00009570


	//   ....[112]....
        /*0f24*/ 	.word	0x000095e0


	//   ....[113]....
        /*0f28*/ 	.word	0x00009610


	//   ....[114]....
        /*0f2c*/ 	.word	0x00009640


	//   ....[115]....
        /*0f30*/ 	.word	0x00009670


	//   ....[116]....
        /*0f34*/ 	.word	0x00009690


	//   ....[117]....
        /*0f38*/ 	.word	0x000098c0


	//   ....[118]....
        /*0f3c*/ 	.word	0x00009910


	//   ....[119]....
        /*0f40*/ 	.word	0x00009b40


	//   ....[120]....
        /*0f44*/ 	.word	0x00009b50


	//   ....[121]....
        /*0f48*/ 	.word	0x00009b60


	//   ....[122]....
        /*0f4c*/ 	.word	0x00009b70


	//   ....[123]....
        /*0f50*/ 	.word	0x00009b80


	//   ....[124]....
        /*0f54*/ 	.word	0x00009b90


	//   ....[125]....
        /*0f58*/ 	.word	0x00009ba0


	//   ....[126]....
        /*0f5c*/ 	.word	0x00009f10


	//   ....[127]....
        /*0f60*/ 	.word	0x00009f20


	//   ....[128]....
        /*0f64*/ 	.word	0x00009f30


	//   ....[129]....
        /*0f68*/ 	.word	0x00009f40


	//   ....[130]....
        /*0f6c*/ 	.word	0x00009f50


	//   ....[131]....
        /*0f70*/ 	.word	0x00009f60


	//   ....[132]....
        /*0f74*/ 	.word	0x00009f70


	//   ....[133]....
        /*0f78*/ 	.word	0x00009f80


	//   ....[134]....
        /*0f7c*/ 	.word	0x0000d5c0


	//   ....[135]....
        /*0f80*/ 	.word	0x0000df60


	//   ....[136]....
        /*0f84*/ 	.word	0x0000dfa0


	//   ....[137]....
        /*0f88*/ 	.word	0x0000dfe0


	//   ....[138]....
        /*0f8c*/ 	.word	0x0000e030


	//   ....[139]....
        /*0f90*/ 	.word	0x0000e040


	//   ....[140]....
        /*0f94*/ 	.word	0x0000e0c0


	//   ....[141]....
        /*0f98*/ 	.word	0x0000e0f0


	//   ....[142]....
        /*0f9c*/ 	.word	0x0000e100


	//   ....[143]....
        /*0fa0*/ 	.word	0x0000e110


	//   ....[144]....
        /*0fa4*/ 	.word	0x0000e160


	//   ....[145]....
        /*0fa8*/ 	.word	0x0000e170


	//   ....[146]....
        /*0fac*/ 	.word	0x0000e290


	//   ....[147]....
        /*0fb0*/ 	.word	0x0000e2d0


	//   ....[148]....
        /*0fb4*/ 	.word	0x0000e2f0


	//   ....[149]....
        /*0fb8*/ 	.word	0x0000e300


	//   ....[150]....
        /*0fbc*/ 	.word	0x0000e340


	//   ....[151]....
        /*0fc0*/ 	.word	0x0000e3d0


	//   ....[152]....
        /*0fc4*/ 	.word	0x0000e4d0


	//   ....[153]....
        /*0fc8*/ 	.word	0x0000e510


	//   ....[154]....
        /*0fcc*/ 	.word	0x0000e520


	//   ....[155]....
        /*0fd0*/ 	.word	0x0000e550


	//   ....[156]....
        /*0fd4*/ 	.word	0x0000e560


	//   ....[157]....
        /*0fd8*/ 	.word	0x0000e570


	//   ....[158]....
        /*0fdc*/ 	.word	0x0000e590


	//   ....[159]....
        /*0fe0*/ 	.word	0x0000e5c0


	//   ....[160]....
        /*0fe4*/ 	.word	0x0000e5e0


	//   ....[161]....
        /*0fe8*/ 	.word	0x0000e610


	//   ....[162]....
        /*0fec*/ 	.word	0x0000e640


	//   ....[163]....
        /*0ff0*/ 	.word	0x0000e6f0


	//   ....[164]....
        /*0ff4*/ 	.word	0x0000e720


	//   ....[165]....
        /*0ff8*/ 	.word	0x0000e740


	//   ....[166]....
        /*0ffc*/ 	.word	0x0000e780


	//   ....[167]....
        /*1000*/ 	.word	0x0000e7c0


	//   ....[168]....
        /*1004*/ 	.word	0x0000e7e0


	//   ....[169]....
        /*1008*/ 	.word	0x0000e830


	//   ....[170]....
        /*100c*/ 	.word	0x0000e840


	//   ....[171]....
        /*1010*/ 	.word	0x0000e870


	//   ....[172]....
        /*1014*/ 	.word	0x0000e940


	//   ....[173]....
        /*1018*/ 	.word	0x0000e960


	//   ....[174]....
        /*101c*/ 	.word	0x0000e990


	//   ....[175]....
        /*1020*/ 	.word	0x0000ec60


	//   ....[176]....
        /*1024*/ 	.word	0x0000ece0


	//   ....[177]....
        /*1028*/ 	.word	0x0000ed10


	//   ....[178]....
        /*102c*/ 	.word	0x0000ed20


	//   ....[179]....
        /*1030*/ 	.word	0x0000eda0


	//   ....[180]....
        /*1034*/ 	.word	0x0000ee00


	//   ....[181]....
        /*1038*/ 	.word	0x0000ef20


	//   ....[182]....
        /*103c*/ 	.word	0x0000f020


	//   ....[183]....
        /*1040*/ 	.word	0x0000f140


	//   ....[184]....
        /*1044*/ 	.word	0x0000f170


	//   ....[185]....
        /*1048*/ 	.word	0x0000f190


	//   ....[186]....
        /*104c*/ 	.word	0x0000f1b0


	//   ....[187]....
        /*1050*/ 	.word	0x0000f210


	//   ....[188]....
        /*1054*/ 	.word	0x0000f220


	//   ....[189]....
        /*1058*/ 	.word	0x0000f240


	//   ....[190]....
        /*105c*/ 	.word	0x0000f6c0


	//   ....[191]....
        /*1060*/ 	.word	0x0000f6f0


	//   ....[192]....
        /*1064*/ 	.word	0x0000f700


	//   ....[193]....
        /*1068*/ 	.word	0x0000f710


	//   ....[194]....
        /*106c*/ 	.word	0x0000f720


	//   ....[195]....
        /*1070*/ 	.word	0x0000f730


	//   ....[196]....
        /*1074*/ 	.word	0x0000f740


	//   ....[197]....
        /*1078*/ 	.word	0x0000f760


	//   ....[198]....
        /*107c*/ 	.word	0x00011b20


	//   ....[199]....
        /*1080*/ 	.word	0x00012a20


	//   ....[200]....
        /*1084*/ 	.word	0x00012f70


	//   ....[201]....
        /*1088*/ 	.word	0x000132a0


	//   ....[202]....
        /*108c*/ 	.word	0x000135e0


	//   ....[203]....
        /*1090*/ 	.word	0x00013890


	//   ....[204]....
        /*1094*/ 	.word	0x00013ad0


	//   ....[205]....
        /*1098*/ 	.word	0x00013d40


	//   ....[206]....
        /*109c*/ 	.word	0x00014010


	//   ....[207]....
        /*10a0*/ 	.word	0x00014230


	//   ....[208]....
        /*10a4*/ 	.word	0x000143c0


	//   ....[209]....
        /*10a8*/ 	.word	0x000162e0


	//   ....[210]....
        /*10ac*/ 	.word	0x00016570


	//   ....[211]....
        /*10b0*/ 	.word	0x000165e0


	//   ....[212]....
        /*10b4*/ 	.word	0x00016650


	//----- nvinfo : EIATTR_REG_RECONFIG
	.align		4
.L_614:
        /*10b8*/ 	.byte	0x01, 0x54
	.zero		2


	//----- nvinfo : EIATTR_SYSCALL_OFFSETS
	.align		4
        /*10bc*/ 	.byte	0x04, 0x46
        /*10be*/ 	.short	(.L_616 - .L_615)


	//   ....[0]....
.L_615:
        /*10c0*/ 	.word	0x00000c20


	//   ....[1]....
        /*10c4*/ 	.word	0x00000d10


	//   ....[2]....
        /*10c8*/ 	.word	0x00000e70


	//   ....[3]....
        /*10cc*/ 	.word	0x00000f60


	//   ....[4]....
        /*10d0*/ 	.word	0x000114f0


	//   ....[5]....
        /*10d4*/ 	.word	0x00011620


	//   ....[6]....
        /*10d8*/ 	.word	0x00011740


	//   ....[7]....
        /*10dc*/ 	.word	0x00011860


	//----- nvinfo : EIATTR_MBARRIER_INSTR_OFFSETS
	.align		4
.L_616:
        /*10e0*/ 	.byte	0x04, 0x39
        /*10e2*/ 	.short	(.L_618 - .L_617)


	//   ....[0]....
.L_617:
        /*10e4*/ 	.word	0x000002f0
        /*10e8*/ 	.word	0x000000ff
        /*10ec*/ 	.word	0x00030c00
        /*10f0*/ 	.short	0x0100
        /*10f2*/ 	.byte	0x06
	.zero		1


	//   ....[1]....
        /*10f4*/ 	.word	0x000003f0
        /*10f8*/ 	.word	0x000000ff
        /*10fc*/ 	.word	0x00030c10
        /*1100*/ 	.short	0x0100
        /*1102*/ 	.byte	0x08
	.zero		1


	//   ....[2]....
        /*1104*/ 	.word	0x00000400
        /*1108*/ 	.word	0x000000ff
        /*110c*/ 	.word	0x00030c20
        /*1110*/ 	.short	0x0100
        /*1112*/ 	.byte	0x08
	.zero		1


	//   ....[3]....
        /*1114*/ 	.word	0x00000410
        /*1118*/ 	.word	0x000000ff
        /*111c*/ 	.word	0x00030c18
        /*1120*/ 	.short	0x0100
        /*1122*/ 	.byte	0x08
	.zero		1


	//   ....[4]....
        /*1124*/ 	.word	0x00000420
        /*1128*/ 	.word	0x000000ff
        /*112c*/ 	.word	0x00030c28
        /*1130*/ 	.short	0x0100
        /*1132*/ 	.byte	0x08
	.zero		1


	//   ....[5]....
        /*1134*/ 	.word	0x00000550
        /*1138*/ 	.word	0x000000ff
        /*113c*/ 	.word	0x00030c30
        /*1140*/ 	.short	0x0100
        /*1142*/ 	.byte	0x08
	.zero		1


	//   ....[6]....
        /*1144*/ 	.word	0x00000560
        /*1148*/ 	.word	0x000000ff
        /*114c*/ 	.word	0x00030c40
        /*1150*/ 	.short	0x0100
        /*1152*/ 	.byte	0x08
	.zero		1


	//   ....[7]....
        /*1154*/ 	.word	0x00000570
        /*1158*/ 	.word	0x000000ff
        /*115c*/ 	.word	0x00030c38
        /*1160*/ 	.short	0x0100
        /*1162*/ 	.byte	0x08
	.zero		1


	//   ....[8]....
        /*1164*/ 	.word	0x00000580
        /*1168*/ 	.word	0x000000ff
        /*116c*/ 	.word	0x00030c48
        /*1170*/ 	.short	0x0100
        /*1172*/ 	.byte	0x08
	.zero		1


	//   ....[9]....
        /*1174*/ 	.word	0x00001000
        /*1178*/ 	.word	0x00000010
        /*117c*/ 	.word	0x00030c00
        /*1180*/ 	.short	0x010a
        /*1182*/ 	.byte	0x3f
	.zero		1


	//   ....[10]....
        /*1184*/ 	.word	0x00001130
        /*1188*/ 	.word	0x00000010
        /*118c*/ 	.word	0x00030c00
        /*1190*/ 	.short	0x010a
        /*1192*/ 	.byte	0x3f
	.zero		1


	//   ....[11]....
        /*1194*/ 	.word	0x00001a30
        /*1198*/ 	.word	0x00000006
        /*119c*/ 	.word	0x00030c10
        /*11a0*/ 	.short	0x010a
        /*11a2*/ 	.byte	0x3f
	.zero		1


	//   ....[12]....
        /*11a4*/ 	.word	0x00001aa0
        /*11a8*/ 	.word	0x00000006
        /*11ac*/ 	.word	0x00030c10
        /*11b0*/ 	.short	0x010a
        /*11b2*/ 	.byte	0x3f
	.zero		1


	//   ....[13]....
        /*11b4*/ 	.word	0x00001ed0
        /*11b8*/ 	.word	0x00000006
        /*11bc*/ 	.word	0x00030c30
        /*11c0*/ 	.short	0x010a
        /*11c2*/ 	.byte	0x3f
	.zero		1


	//   ....[14]....
        /*11c4*/ 	.word	0x00001f10
        /*11c8*/ 	.word	0x00000006
        /*11cc*/ 	.word	0x00030c30
        /*11d0*/ 	.short	0x010a
        /*11d2*/ 	.byte	0x3f
	.zero		1


	//   ....[15]....
        /*11d4*/ 	.word	0x000065d0
        /*11d8*/ 	.word	0x00000005
        /*11dc*/ 	.word	0x00000000
        /*11e0*/ 	.short	0x0101
        /*11e2*/ 	.byte	0x3f
	.zero		1


	//   ....[16]....
        /*11e4*/ 	.word	0x00006a20
        /*11e8*/ 	.word	0x00000006
        /*11ec*/ 	.word	0x00000000
        /*11f0*/ 	.short	0x0101
        /*11f2*/ 	.byte	0x3f
	.zero		1


	//   ....[17]....
        /*11f4*/ 	.word	0x00007360
        /*11f8*/ 	.word	0x00000006
        /*11fc*/ 	.word	0x00030c10
        /*1200*/ 	.short	0x010a
        /*1202*/ 	.byte	0x3f
	.zero		1


	//   ....[18]....
        /*1204*/ 	.word	0x000073e0
        /*1208*/ 	.word	0x00000006
        /*120c*/ 	.word	0x00030c10
        /*1210*/ 	.short	0x010a
        /*1212*/ 	.byte	0x3f
	.zero		1


	//   ....[19]....
        /*1214*/ 	.word	0x000077f0
        /*1218*/ 	.word	0x00000006
        /*121c*/ 	.word	0x00030c30
        /*1220*/ 	.short	0x010a
        /*1222*/ 	.byte	0x3f
	.zero		1


	//   ....[20]....
        /*1224*/ 	.word	0x00007830
        /*1228*/ 	.word	0x00000006
        /*122c*/ 	.word	0x00030c30
        /*1230*/ 	.short	0x010a
        /*1232*/ 	.byte	0x3f
	.zero		1


	//   ....[21]....
        /*1234*/ 	.word	0x0000b480
        /*1238*/ 	.word	0x00000005
        /*123c*/ 	.word	0x00000000
        /*1240*/ 	.short	0x0101
        /*1242*/ 	.byte	0x3f
	.zero		1


	//   ....[22]....
        /*1244*/ 	.word	0x0000b8d0
        /*1248*/ 	.word	0x00000006
        /*124c*/ 	.word	0x00000000
        /*1250*/ 	.short	0x0101
        /*1252*/ 	.byte	0x3f
	.zero		1


	//   ....[23]....
        /*1254*/ 	.word	0x0000c0e0
        /*1258*/ 	.word	0x00000006
        /*125c*/ 	.word	0x00030c10
        /*1260*/ 	.short	0x010a
        /*1262*/ 	.byte	0x3f
	.zero		1


	//   ....[24]....
        /*1264*/ 	.word	0x0000c160
        /*1268*/ 	.word	0x00000006
        /*126c*/ 	.word	0x00030c10
        /*1270*/ 	.short	0x010a
        /*1272*/ 	.byte	0x3f
	.zero		1


	//   ....[25]....
        /*1274*/ 	.word	0x0000c590
        /*1278*/ 	.word	0x00000006
        /*127c*/ 	.word	0x00030c30
        /*1280*/ 	.short	0x010a
        /*1282*/ 	.byte	0x3f
	.zero		1


	//   ....[26]....
        /*1284*/ 	.word	0x0000c5d0
        /*1288*/ 	.word	0x00000006
        /*128c*/ 	.word	0x00030c30
        /*1290*/ 	.short	0x010a
        /*1292*/ 	.byte	0x3f
	.zero		1


	//   ....[27]....
        /*1294*/ 	.word	0x00010cc0
        /*1298*/ 	.word	0x00000005
        /*129c*/ 	.word	0x00000000
        /*12a0*/ 	.short	0x0101
        /*12a2*/ 	.byte	0x3f
	.zero		1


	//   ....[28]....
        /*12a4*/ 	.word	0x00011140
        /*12a8*/ 	.word	0x00000006
        /*12ac*/ 	.word	0x00000000
        /*12b0*/ 	.short	0x0101
        /*12b2*/ 	.byte	0x3f
	.zero		1


	//   ....[29]....
        /*12b4*/ 	.word	0x00014a30
        /*12b8*/ 	.word	0x00000010
        /*12bc*/ 	.word	0x00030c20
        /*12c0*/ 	.short	0x010a
        /*12c2*/ 	.byte	0x3f
	.zero		1


	//   ....[30]....
        /*12c4*/ 	.word	0x00015000
        /*12c8*/ 	.word	0x00000010
        /*12cc*/ 	.word	0x00030c40
        /*12d0*/ 	.short	0x010a
        /*12d2*/ 	.byte	0x3f
	.zero		1


	//   ....[31]....
        /*12d4*/ 	.word	0x00015230
        /*12d8*/ 	.word	0x00000010
        /*12dc*/ 	.word	0x00030c28
        /*12e0*/ 	.short	0x010a
        /*12e2*/ 	.byte	0x3f
	.zero		1


	//   ....[32]....
        /*12e4*/ 	.word	0x00015460
        /*12e8*/ 	.word	0x00000010
        /*12ec*/ 	.word	0x00030c48
        /*12f0*/ 	.short	0x010a
        /*12f2*/ 	.byte	0x3f
	.zero		1


	//   ....[33]....
        /*12f4*/ 	.word	0x00015640
        /*12f8*/ 	.word	0x00000010
        /*12fc*/ 	.word	0x00030c20
        /*1300*/ 	.short	0x010a
        /*1302*/ 	.byte	0x3f
	.zero		1


	//   ....[34]....
        /*1304*/ 	.word	0x000158f0
        /*1308*/ 	.word	0x00000010
        /*130c*/ 	.word	0x00030c40
        /*1310*/ 	.short	0x010a
        /*1312*/ 	.byte	0x3f
	.zero		1


	//   ....[35]....
        /*1314*/ 	.word	0x00015af0
        /*1318*/ 	.word	0x00000010
        /*131c*/ 	.word	0x00030c28
        /*1320*/ 	.short	0x010a
        /*1322*/ 	.byte	0x3f
	.zero		1


	//   ....[36]....
        /*1324*/ 	.word	0x00015d70
        /*1328*/ 	.word	0x00000003
        /*132c*/ 	.word	0x00030c40
        /*1330*/ 	.short	0x010a
        /*1332*/ 	.byte	0x3f
	.zero		1


	//   ....[37]....
        /*1334*/ 	.word	0x00016140
        /*1338*/ 	.word	0x00000006
        /*133c*/ 	.word	0x00000000
        /*1340*/ 	.short	0x010a
        /*1342*/ 	.byte	0x3f
	.zero		1


	//   ....[38]....
        /*1344*/ 	.word	0x000161a0
        /*1348*/ 	.word	0x00000003
        /*134c*/ 	.word	0x00000000
        /*1350*/ 	.short	0x010a
        /*1352*/ 	.byte	0x3f
	.zero		1


	//   ....[39]....
        /*1354*/ 	.word	0x00016200
        /*1358*/ 	.word	0x00000002
        /*135c*/ 	.word	0x00000000
        /*1360*/ 	.short	0x010a
        /*1362*/ 	.byte	0x3f
	.zero		1


	//   ....[40]....
        /*1364*/ 	.word	0x00016230
        /*1368*/ 	.word	0x00000003
        /*136c*/ 	.word	0x00000000
        /*1370*/ 	.short	0x010a
        /*1372*/ 	.byte	0x3f
	.zero		1


	//   ....[41]....
        /*1374*/ 	.word	0x00016310
        /*1378*/ 	.word	0x00000010
        /*137c*/ 	.word	0x00030c00
        /*1380*/ 	.short	0x010a
        /*1382*/ 	.byte	0x3f
	.zero		1


	//   ....[42]....
        /*1384*/ 	.word	0x00016360
        /*1388*/ 	.word	0x00000006
        /*138c*/ 	.word	0x00030c10
        /*1390*/ 	.short	0x010a
        /*1392*/ 	.byte	0x3f
	.zero		1


	//   ....[43]....
        /*1394*/ 	.word	0x000163b0
        /*1398*/ 	.word	0x00000006
        /*139c*/ 	.word	0x00030c30
        /*13a0*/ 	.short	0x010a
        /*13a2*/ 	.byte	0x3f
	.zero		1


	//   ....[44]....
        /*13a4*/ 	.word	0x00016400
        /*13a8*/ 	.word	0x00000006
        /*13ac*/ 	.word	0x00030c10
        /*13b0*/ 	.short	0x010a
        /*13b2*/ 	.byte	0x3f
	.zero		1


	//   ....[45]....
        /*13b4*/ 	.word	0x00016450
        /*13b8*/ 	.word	0x00000006
        /*13bc*/ 	.word	0x00030c30
        /*13c0*/ 	.short	0x010a
        /*13c2*/ 	.byte	0x3f
	.zero		1


	//   ....[46]....
        /*13c4*/ 	.word	0x000164a0
        /*13c8*/ 	.word	0x00000006
        /*13cc*/ 	.word	0x00030c10
        /*13d0*/ 	.short	0x010a
        /*13d2*/ 	.byte	0x3f
	.zero		1


	//   ....[47]....
        /*13d4*/ 	.word	0x000164f0
        /*13d8*/ 	.word	0x00000006
        /*13dc*/ 	.word	0x00030c30
        /*13e0*/ 	.short	0x010a
        /*13e2*/ 	.byte	0x3f
	.zero		1


	//   ....[48]....
        /*13e4*/ 	.word	0x00016690
        /*13e8*/ 	.word	0x00000010
        /*13ec*/ 	.word	0x00030c20
        /*13f0*/ 	.short	0x010a
        /*13f2*/ 	.byte	0x3f
	.zero		1


	//   ....[49]....
        /*13f4*/ 	.word	0x000166e0
        /*13f8*/ 	.word	0x00000010
        /*13fc*/ 	.word	0x00030c40
        /*1400*/ 	.short	0x010a
        /*1402*/ 	.byte	0x3f
	.zero		1


	//   ....[50]....
        /*1404*/ 	.word	0x00016730
        /*1408*/ 	.word	0x00000010
        /*140c*/ 	.word	0x00030c28
        /*1410*/ 	.short	0x010a
        /*1412*/ 	.byte	0x3f
	.zero		1


	//   ....[51]....
        /*1414*/ 	.word	0x00016780
        /*1418*/ 	.word	0x00000010
        /*141c*/ 	.word	0x00030c48
        /*1420*/ 	.short	0x010a
        /*1422*/ 	.byte	0x3f
	.zero		1


	//   ....[52]....
        /*1424*/ 	.word	0x000167e0
        /*1428*/ 	.word	0x00000010
        /*142c*/ 	.word	0x00030c20
        /*1430*/ 	.short	0x010a
        /*1432*/ 	.byte	0x3f
	.zero		1


	//   ....[53]....
        /*1434*/ 	.word	0x00016830
        /*1438*/ 	.word	0x00000010
        /*143c*/ 	.word	0x00030c40
        /*1440*/ 	.short	0x010a
        /*1442*/ 	.byte	0x3f
	.zero		1


	//   ....[54]....
        /*1444*/ 	.word	0x00016880
        /*1448*/ 	.word	0x00000010
        /*144c*/ 	.word	0x00030c28
        /*1450*/ 	.short	0x010a
        /*1452*/ 	.byte	0x3f
	.zero		1


	//   ....[55]....
        /*1454*/ 	.word	0x000168d0
        /*1458*/ 	.word	0x00000003
        /*145c*/ 	.word	0x00030c40
        /*1460*/ 	.short	0x010a
        /*1462*/ 	.byte	0x3f
	.zero		1


	//   ....[56]....
        /*1464*/ 	.word	0x000169a0
        /*1468*/ 	.word	0x00000006
        /*146c*/ 	.word	0x00000000
        /*1470*/ 	.short	0x010a
        /*1472*/ 	.byte	0x3f
	.zero		1


	//   ....[57]....
        /*1474*/ 	.word	0x000169f0
        /*1478*/ 	.word	0x00000003
        /*147c*/ 	.word	0x00000000
        /*1480*/ 	.short	0x010a
        /*1482*/ 	.byte	0x3f
	.zero		1


	//   ....[58]....
        /*1484*/ 	.word	0x00016a40
        /*1488*/ 	.word	0x00000002
        /*148c*/ 	.word	0x00000000
        /*1490*/ 	.short	0x010a
        /*1492*/ 	.byte	0x3f
	.zero		1


	//----- nvinfo : EIATTR_NUM_MBARRIERS
	.align		4
.L_618:
        /*1494*/ 	.byte	0x03, 0x38
        /*1496*/ 	.short	0x0009


	//----- nvinfo : EIATTR_EXIT_INSTR_OFFSETS
	.align		4
        /*1498*/ 	.byte	0x04, 0x1c
        /*149a*/ 	.short	(.L_620 - .L_619)


	//   ....[0]....
.L_619:
        /*149c*/ 	.word	0x00016280


	//----- nvinfo : EIATTR_MAX_THREADS
	.align		4
.L_620:
        /*14a0*/ 	.byte	0x04, 0x05
        /*14a2*/ 	.short	(.L_622 - .L_621)
.L_621:
        /*14a4*/ 	.word	0x00000180
        /*14a8*/ 	.word	0x00000001
        /*14ac*/ 	.word	0x00000001


	//----- nvinfo : EIATTR_CRS_STACK_SIZE
	.align		4
.L_622:
        /*14b0*/ 	.byte	0x04, 0x1e
        /*14b2*/ 	.short	(.L_624 - .L_623)
.L_623:
        /*14b4*/ 	.word	0x00000000


	//----- nvinfo : EIATTR_CBANK_PARAM_SIZE
	.align		4
.L_624:
        /*14b8*/ 	.byte	0x03, 0x19
        /*14ba*/ 	.short	0x0970


	//----- nvinfo : EIATTR_PARAM_CBANK
	.align		4
        /*14bc*/ 	.byte	0x04, 0x0a
        /*14be*/ 	.short	(.L_626 - .L_625)
	.align		4
.L_625:
        /*14c0*/ 	.word	index@(.nv.constant0._ZN7cutlass13device_kernelIN5flash11enable_sm90INS1_16FlashAttnBwdSm90INS1_25CollectiveMainloopBwdSm90ILi2ELi2ELi2EN4cute5tupleIJNS5_1CILi1EEES8_S8_EEENS6_IJNS7_ILi128EEESA_NS7_ILi64EEEEEENS_10bfloat16_tEfNS_4arch4Sm90ELb0ELb1ELb1ELb0ELb1ELb1ELb0ELb0ELi2ELi1ELi2ELi2ELb0EEENS1_21CollectiveEpilogueBwdISC_SD_SF_Li256ELb0ELb0ELi1EEENS1_19SingleTileSchedulerILb0ELb0ELb0ELi128EEEEEEEEEvNT_6ParamsE)
        /*14c4*/ 	.short	0x0210
        /*14c6*/ 	.short	0x0970


	//----- nvinfo : EIATTR_SW_WAR
	.align		4
.L_626:
        /*14c8*/ 	.byte	0x04, 0x36
        /*14ca*/ 	.short	(.L_628 - .L_627)
.L_627:
        /*14cc*/ 	.word	0x00000008
.L_628:


//--------------------- .nv.info._ZN7cutlass13device_kernelIN5flash11enable_sm90INS1_16FlashAttnBwdSm90INS1_25CollectiveMainloopBwdSm90ILi2ELi2ELi2EN4cute5tupleIJNS5_1CILi1EEES8_S8_EEENS6_IJNS7_ILi128EEESA_NS7_ILi64EEEEEENS_10bfloat16_tEfNS_4arch4Sm90ELb0ELb1ELb1ELb0ELb0ELb1ELb0ELb0ELi2ELi1ELi2ELi2ELb0EEENS1_24CollectiveEpilogueBwdGQAISC_fSF_Li256ELb0ELb0EEENS1_19SingleTileSchedulerILb0ELb0ELb0ELi128EEEEEEEEEvNT_6ParamsE --------------------------
	.section	.nv.info._ZN7cutlass13device_kernelIN5flash11enable_sm90INS1_16FlashAttnBwdSm90INS1_25CollectiveMainloopBwdSm90ILi2ELi2ELi2EN4cute5tupleIJNS5_1CILi1EEES8_S8_EEENS6_IJNS7_ILi128EEESA_NS7_ILi64EEEEEENS_10bfloat16_tEfNS_4arch4Sm90ELb0ELb1ELb1ELb0ELb0ELb1ELb0ELb0ELi2ELi1ELi2ELi2ELb0EEENS1_24CollectiveEpilogueBwdGQAISC_fSF_Li256ELb0ELb0EEENS1_19SingleTileSchedulerILb0ELb0ELb0ELi128EEEEEEEEEvNT_6ParamsE,"",@"SHT_CUDA_INFO"
	.sectionflags	@""
	.align	4


	//----- nvinfo : EIATTR_CUDA_API_VERSION
	.align		4
        /*0000*/ 	.byte	0x04, 0x37
        /*0002*/ 	.short	(.L_630 - .L_629)
.L_629:
        /*0004*/ 	.word	0x00000082


	//----- nvinfo : EIATTR_KPARAM_INFO
	.align		4
.L_630:
        /*0008*/ 	.byte	0x04, 0x17
        /*000a*/ 	.short	(.L_632 - .L_631)
.L_631:
        /*000c*/ 	.word	0x00000000
        /*0010*/ 	.short	0x0000
        /*0012*/ 	.short	0x0070
        /*0014*/ 	.byte	0x00, 0xf0, 0x01, 0x1a


	//----- nvinfo : EIATTR_SPARSE_MMA_MASK
	.align		4
.L_632:
        /*0018*/ 	.byte	0x03, 0x50
        /*001a*/ 	.short	0x0000


	//----- nvinfo : EIATTR_MAXREG_COUNT
	.align		4
        /*001c*/ 	.byte	0x03, 0x1b
        /*001e*/ 	.short	0x00a8


	//----- nvinfo : EIATTR_NUM_BARRIERS
	.align		4
        /*0020*/ 	.byte	0x02, 0x4c
        /*0022*/ 	.byte	0x10
	.zero		1


	//----- nvinfo : EIATTR_EXTERNS
	.align		4
        /*0024*/ 	.byte	0x04, 0x0f
        /*0026*/ 	.short	(.L_634 - .L_633)


	//   ....[0]....
	.align		4
.L_633:
        /*0028*/ 	.word	index@(__assertfail)


	//----- nvinfo : EIATTR_ANNOTATIONS
	.align		4
.L_634:
        /*002c*/ 	.byte	0x04, 0x55
        /*002e*/ 	.short	(.L_636 - .L_635)


	//   ....[0]....
.L_635:
        /* <DEDUP_REMOVED lines=158> */


	//----- nvinfo : EIATTR_MERCURY_ISA_VERSION
	.align		4
.L_636:
        /*0a00*/ 	.byte	0x03, 0x5f
        /*0a02*/ 	.short	0x0101


	//----- nvinfo : EIATTR_INT_WARP_WIDE_INSTR_OFFSETS
	.align		4
        /*0a04*/ 	.byte	0x04, 0x31
        /*0a06*/ 	.short	(.L_638 - .L_637)


	//   ....[0]....
.L_637:
        /*0a08*/ 	.word	0x00000190


	//   ....[1]....
        /*0a0c*/ 	.word	0x000001c0


	//----- nvinfo : EIATTR_COOP_GROUP_MASK_REGIDS
	.align		4
.L_638:
        /*0a10*/ 	.byte	0x04, 0x29
        /*0a12*/ 	.short	(.L_640 - .L_639)


	//   ....[0]....
.L_639:
        /*0a14*/ 	.word	0xffffffff


	//   ....[1]....
        /*0a18*/ 	.word	0xffffffff


	//   ....[2]....
        /*0a1c*/ 	.word	0xffffffff


	//   ....[3]....
        /*0a20*/ 	.word	0xffffffff


	//   ....[4]....
        /*0a24*/ 	.word	0xffffffff


	//   ....[5]....
        /*0a28*/ 	.word	0xffffffff


	//   ....[6]....
        /*0a2c*/ 	.word	0xffffffff


	//   ....[7]....
        /*0a30*/ 	.word	0xffffffff


	//   ....[8]....
        /*0a34*/ 	.word	0xffffffff


	//   ....[9]....
        /*0a38*/ 	.word	0xffffffff


	//   ....[10]....
        /*0a3c*/ 	.word	0xffffffff


	//   ....[11]....
        /*0a40*/ 	.word	0xffffffff


	//   ....[12]....
        /*0a44*/ 	.word	0xffffffff


	//   ....[13]....
        /*0a48*/ 	.word	0xffffffff


	//   ....[14]....
        /*0a4c*/ 	.word	0xffffffff


	//   ....[15]....
        /*0a50*/ 	.word	0xffffffff


	//   ....[16]....
        /*0a54*/ 	.word	0xffffffff


	//   ....[17]....
        /*0a58*/ 	.word	0xffffffff


	//   ....[18]....
        /*0a5c*/ 	.word	0xffffffff


	//   ....[19]....
        /*0a60*/ 	.word	0xffffffff


	//   ....[20]....
        /*0a64*/ 	.word	0xffffffff


	//   ....[21]....
        /*0a68*/ 	.word	0xffffffff


	//   ....[22]....
        /*0a6c*/ 	.word	0xffffffff


	//   ....[23]....
        /*0a70*/ 	.word	0xffffffff


	//   ....[24]....
        /*0a74*/ 	.word	0xffffffff


	//   ....[25]....
        /*0a78*/ 	.word	0xffffffff


	//   ....[26]....
        /*0a7c*/ 	.word	0xffffffff


	//   ....[27]....
        /*0a80*/ 	.word	0xffffffff


	//   ....[28]....
        /*0a84*/ 	.word	0xffffffff


	//   ....[29]....
        /*0a88*/ 	.word	0xffffffff


	//   ....[30]....
        /*0a8c*/ 	.word	0xffffffff


	//   ....[31]....
        /*0a90*/ 	.word	0xffffffff


	//   ....[32]....
        /*0a94*/ 	.word	0xffffffff


	//   ....[33]....
        /*0a98*/ 	.word	0xffffffff


	//   ....[34]....
        /*0a9c*/ 	.word	0xffffffff


	//   ....[35]....
        /*0aa0*/ 	.word	0xffffffff


	//   ....[36]....
        /*0aa4*/ 	.word	0xffffffff


	//   ....[37]....
        /*0aa8*/ 	.word	0xffffffff


	//   ....[38]....
        /*0aac*/ 	.word	0xffffffff


	//   ....[39]....
        /*0ab0*/ 	.word	0xffffffff


	//   ....[40]....
        /*0ab4*/ 	.word	0xffffffff


	//   ....[41]....
        /*0ab8*/ 	.word	0xffffffff


	//   ....[42]....
        /*0abc*/ 	.word	0xffffffff


	//   ....[43]....
        /*0ac0*/ 	.word	0xffffffff


	//   ....[44]....
        /*0ac4*/ 	.word	0xffffffff


	//   ....[45]....
        /*0ac8*/ 	.word	0xffffffff


	//   ....[46]....
        /*0acc*/ 	.word	0xffffffff


	//   ....[47]....
        /*0ad0*/ 	.word	0xffffffff


	//   ....[48]....
        /*0ad4*/ 	.word	0xffffffff


	//   ....[49]....
        /*0ad8*/ 	.word	0xffffffff


	//   ....[50]....
        /*0adc*/ 	.word	0xffffffff


	//   ....[51]....
        /*0ae0*/ 	.word	0xffffffff


	//   ....[52]....
        /*0ae4*/ 	.word	0xffffffff


	//   ....[53]....
        /*0ae8*/ 	.word	0xffffffff


	//   ....[54]....
        /*0aec*/ 	.word	0xffffffff


	//   ....[55]....
        /*0af0*/ 	.word	0xffffffff


	//   ....[56]....
        /*0af4*/ 	.word	0xffffffff


	//   ....[57]....
        /*0af8*/ 	.word	0xffffffff


	//   ....[58]....
        /*0afc*/ 	.word	0xffffffff


	//   ....[59]....
        /*0b00*/ 	.word	0xffffffff


	//   ....[60]....
        /*0b04*/ 	.word	0xffffffff


	//   ....[61]....
        /*0b08*/ 	.word	0xffffffff


	//   ....[62]....
        /*0b0c*/ 	.word	0xffffffff


	//   ....[63]....
        /*0b10*/ 	.word	0xffffffff


	//   ....[64]....
        /*0b14*/ 	.word	0xffffffff


	//   ....[65]....
        /*0b18*/ 	.word	0xffffffff


	//   ....[66]....
        /*0b1c*/ 	.word	0xffffffff


	//   ....[67]....
        /*0b20*/ 	.word	0xffffffff


	//   ....[68]....
        /*0b24*/ 	.word	0xffffffff


	//   ....[69]....
        /*0b28*/ 	.word	0xffffffff


	//   ....[70]....
        /*0b2c*/ 	.word	0xffffffff


	//   ....[71]....
        /*0b30*/ 	.word	0xffffffff


	//   ....[72]....
        /*0b34*/ 	.word	0xffffffff


	//   ....[73]....
        /*0b38*/ 	.word	0xffffffff


	//   ....[74]....
        /*0b3c*/ 	.word	0xffffffff


	//   ....[75]....
        /*0b40*/ 	.word	0xffffffff


	//   ....[76]....
        /*0b44*/ 	.word	0xffffffff


	//   ....[77]....
        /*0b48*/ 	.word	0xffffffff


	//   ....[78]....
        /*0b4c*/ 	.word	0xffffffff


	//   ....[79]....
        /*0b50*/ 	.word	0xffffffff


	//   ....[80]....
        /*0b54*/ 	.word	0xffffffff


	//   ....[81]....
        /*0b58*/ 	.word	0xffffffff


	//   ....[82]....
        /*0b5c*/ 	.word	0xffffffff


	//   ....[83]....
        /*0b60*/ 	.word	0xffffffff


	//   ....[84]....
        /*0b64*/ 	.word	0xffffffff


	//   ....[85]....
        /*0b68*/ 	.word	0xffffffff


	//   ....[86]....
        /*0b6c*/ 	.word	0xffffffff


	//   ....[87]....
        /*0b70*/ 	.word	0xffffffff


	//   ....[88]....
        /*0b74*/ 	.word	0xffffffff


	//   ....[89]....
        /*0b78*/ 	.word	0xffffffff


	//   ....[90]....
        /*0b7c*/ 	.word	0xffffffff


	//   ....[91]....
        /*0b80*/ 	.word	0xffffffff


	//   ....[92]....
        /*0b84*/ 	.word	0xffffffff


	//   ....[93]....
        /*0b88*/ 	.word	0xffffffff


	//   ....[94]....
        /*0b8c*/ 	.word	0xffffffff


	//   ....[95]....
        /*0b90*/ 	.word	0xffffffff


	//   ....[96]....
        /*0b94*/ 	.word	0xffffffff


	//   ....[97]....
        /*0b98*/ 	.word	0xffffffff


	//   ....[98]....
        /*0b9c*/ 	.word	0xffffffff


	//   ....[99]....
        /*0ba0*/ 	.word	0xffffffff


	//   ....[100]....
        /*0ba4*/ 	.word	0xffffffff


	//   ....[101]....
        /*0ba8*/ 	.word	0xffffffff


	//   ....[102]....
        /*0bac*/ 	.word	0xffffffff


	//   ....[103]....
        /*0bb0*/ 	.word	0xffffffff


	//   ....[104]....
        /*0bb4*/ 	.word	0xffffffff


	//   ....[105]....
        /*0bb8*/ 	.word	0xffffffff


	//   ....[106]....
        /*0bbc*/ 	.word	0xffffffff


	//   ....[107]....
        /*0bc0*/ 	.word	0xffffffff


	//   ....[108]....
        /*0bc4*/ 	.word	0xffffffff


	//   ....[109]....
        /*0bc8*/ 	.word	0xffffffff


	//   ....[110]....
        /*0bcc*/ 	.word	0xffffffff


	//   ....[111]....
        /*0bd0*/ 	.word	0xffffffff


	//   ....[112]....
        /*0bd4*/ 	.word	0xffffffff


	//   ....[113]....
        /*0bd8*/ 	.word	0xffffffff


	//   ....[114]....
        /*0bdc*/ 	.word	0xffffffff


	//   ....[115]....
        /*0be0*/ 	.word	0xffffffff


	//   ....[116]....
        /*0be4*/ 	.word	0xffffffff


	//   ....[117]....
        /*0be8*/ 	.word	0xffffffff


	//   ....[118]....
        /*0bec*/ 	.word	0xffffffff


	//   ....[119]....
        /*0bf0*/ 	.word	0xffffffff


	//   ....[120]....
        /*0bf4*/ 	.word	0xffffffff


	//   ....[121]....
        /*0bf8*/ 	.word	0xffffffff


	//   ....[122]....
        /*0bfc*/ 	.word	0xffffffff


	//   ....[123]....
        /*0c00*/ 	.word	0xffffffff


	//   ....[124]....
        /*0c04*/ 	.word	0xffffffff


	//   ....[125]....
        /*0c08*/ 	.word	0xffffffff


	//   ....[126]....
        /*0c0c*/ 	.word	0xffffffff


	//   ....[127]....
        /*0c10*/ 	.word	0xffffffff


	//   ....[128]....
        /*0c14*/ 	.word	0xffffffff


	//   ....[129]....
        /*0c18*/ 	.word	0xffffffff


	//   ....[130]....
        /*0c1c*/ 	.word	0xffffffff


	//   ....[131]....
        /*0c20*/ 	.word	0xffffffff


	//   ....[132]....
        /*0c24*/ 	.word	0xffffffff


	//   ....[133]....
        /*0c28*/ 	.word	0xffffffff


	//   ....[134]....
        /*0c2c*/ 	.word	0xffffffff


	//   ....[135]....
        /*0c30*/ 	.word	0xffffffff


	//   ....[136]....
        /*0c34*/ 	.word	0xffffffff


	//   ....[137]....
        /*0c38*/ 	.word	0xffffffff


	//   ....[138]....
        /*0c3c*/ 	.word	0xffffffff


	//   ....[139]....
        /*0c40*/ 	.word	0xffffffff


	//   ....[140]....
        /*0c44*/ 	.word	0xffffffff


	//   ....[141]....
        /*0c48*/ 	.word	0xffffffff


	//   ....[142]....
        /*0c4c*/ 	.word	0xffffffff


	//   ....[143]....
        /*0c50*/ 	.word	0xffffffff


	//   ....[144]....
        /*0c54*/ 	.word	0xffffffff


	//   ....[145]....
        /*0c58*/ 	.word	0xffffffff


	//   ....[146]....
        /*0c5c*/ 	.word	0xffffffff


	//   ....[147]....
        /*0c60*/ 	.word	0xffffffff


	//   ....[148]....
        /*0c64*/ 	.word	0xffffffff


	//   ....[149]....
        /*0c68*/ 	.word	0xffffffff


	//   ....[150]....
        /*0c6c*/ 	.word	0xffffffff


	//   ....[151]....
        /*0c70*/ 	.word	0xffffffff


	//   ....[152]....
        /*0c74*/ 	.word	0xffffffff


	//   ....[153]....
        /*0c78*/ 	.word	0xffffffff


	//   ....[154]....
        /*0c7c*/ 	.word	0xffffffff


	//   ....[155]....
        /*0c80*/ 	.word	0xffffffff


	//   ....[156]....
        /*0c84*/ 	.word	0xffffffff


	//   ....[157]....
        /*0c88*/ 	.word	0xffffffff


	//   ....[158]....
        /*0c8c*/ 	.word	0xffffffff


	//   ....[159]....
        /*0c90*/ 	.word	0xffffffff


	//   ....[160]....
        /*0c94*/ 	.word	0xffffffff


	//   ....[161]....
        /*0c98*/ 	.word	0xffffffff


	//   ....[162]....
        /*0c9c*/ 	.word	0xffffffff


	//   ....[163]....
        /*0ca0*/ 	.word	0xffffffff


	//   ....[164]....
        /*0ca4*/ 	.word	0xffffffff


	//   ....[165]....
        /*0ca8*/ 	.word	0xffffffff


	//   ....[166]....
        /*0cac*/ 	.word	0xffffffff


	//   ....[167]....
        /*0cb0*/ 	.word	0xffffffff


	//   ....[168]....
        /*0cb4*/ 	.word	0xffffffff


	//   ....[169]....
        /*0cb8*/ 	.word	0xffffffff


	//   ....[170]....
        /*0cbc*/ 	.word	0xffffffff


	//   ....[171]....
        /*0cc0*/ 	.word	0xffffffff


	//   ....[172]....
        /*0cc4*/ 	.word	0xffffffff


	//   ....[173]....
        /*0cc8*/ 	.word	0xffffffff


	//   ....[174]....
        /*0ccc*/ 	.word	0xffffffff


	//   ....[175]....
        /*0cd0*/ 	.word	0xffffffff


	//   ....[176]....
        /*0cd4*/ 	.word	0xffffffff


	//   ....[177]....
        /*0cd8*/ 	.word	0xffffffff


	//   ....[178]....
        /*0cdc*/ 	.word	0xffffffff


	//   ....[179]....
        /*0ce0*/ 	.word	0xffffffff


	//   ....[180]....
        /*0ce4*/ 	.word	0xffffffff


	//   ....[181]....
        /*0ce8*/ 	.word	0xffffffff


	//   ....[182]....
        /*0cec*/ 	.word	0xffffffff


	//   ....[183]....
        /*0cf0*/ 	.word	0xffffffff


	//   ....[184]....
        /*0cf4*/ 	.word	0xffffffff


	//   ....[185]....
        /*0cf8*/ 	.word	0xffffffff


	//   ....[186]....
        /*0cfc*/ 	.word	0xffffffff


	//   ....[187]....
        /*0d00*/ 	.word	0xffffffff


	//   ....[188]....
        /*0d04*/ 	.word	0xffffffff


	//   ....[189]....
        /*0d08*/ 	.word	0xffffffff


	//   ....[190]....
        /*0d0c*/ 	.word	0xffffffff


	//   ....[191]....
        /*0d10*/ 	.word	0xffffffff


	//   ....[192]....
        /*0d14*/ 	.word	0xffffffff


	//   ....[193]....
        /*0d18*/ 	.word	0xffffffff


	//   ....[194]....
        /*0d1c*/ 	.word	0xffffffff


	//   ....[195]....
        /*0d20*/ 	.word	0xffffffff


	//   ....[196]....
        /*0d24*/ 	.word	0xffffffff


	//   ....[197]....
        /*0d28*/ 	.word	0xffffffff


	//   ....[198]....
        /*0d2c*/ 	.word	0xffffffff


	//   ....[199]....
        /*0d30*/ 	.word	0x0500000f


	//----- nvinfo : EIATTR_COOP_GROUP_INSTR_OFFSETS
	.align		4
.L_640:
        /*0d34*/ 	.byte	0x04, 0x28
        /*0d36*/ 	.short	(.L_642 - .L_641)


	//   ....[0]....
.L_641:
        /*0d38*/ 	.word	0x00000070


	//   ....[1]....
        /*0d3c*/ 	.word	0x000001a0


	//   ....[2]....
        /*0d40*/ 	.word	0x000001f0


	//   ....[3]....
        /*0d44*/ 	.word	0x000003e0


	//   ....[4]....
        /*0d48*/ 	.word	0x00000600


	//   ....[5]....
        /*0d4c*/ 	.word	0x00000f50


	//   ....[6]....
        /*0d50*/ 	.word	0x00003230


	//   ....[7]....
        /*0d54*/ 	.word	0x00003770


	//   ....[8]....
        /*0d58*/ 	.word	0x00003ad0


	//   ....[9]....
        /*0d5c*/ 	.word	0x00003b00


	//   ....[10]....
        /*0d60*/ 	.word	0x00003b50


	//   ....[11]....
        /*0d64*/ 	.word	0x00003b90


	//   ....[12]....
        /*0d68*/ 	.word	0x00003bb0


	//   ....[13]....
        /*0d6c*/ 	.word	0x00003c60


	//   ....[14]....
        /*0d70*/ 	.word	0x00003cb0


	//   ....[15]....
        /*0d74*/ 	.word	0x00003cf0


	//   ....[16]....
        /*0d78*/ 	.word	0x00003d20


	//   ....[17]....
        /*0d7c*/ 	.word	0x00003d40


	//   ....[18]....
        /*0d80*/ 	.word	0x00003d50


	//   ....[19]....
        /*0d84*/ 	.word	0x00003dc0


	//   ....[20]....
        /*0d88*/ 	.word	0x00003e00


	//   ....[21]....
        /*0d8c*/ 	.word	0x00003e30


	//   ....[22]....
        /*0d90*/ 	.word	0x00003e70


	//   ....[23]....
        /*0d94*/ 	.word	0x00003ed0


	//   ....[24]....
        /*0d98*/ 	.word	0x00003fc0


	//   ....[25]....
        /*0d9c*/ 	.word	0x00004030


	//   ....[26]....
        /*0da0*/ 	.word	0x00004060


	//   ....[27]....
        /*0da4*/ 	.word	0x000040c0


	//   ....[28]....
        /*0da8*/ 	.word	0x00004100


	//   ....[29]....
        /*0dac*/ 	.word	0x00004120


	//   ....[30]....
        /*0db0*/ 	.word	0x00004150


	//   ....[31]....
        /*0db4*/ 	.word	0x00004180


	//   ....[32]....
        /*0db8*/ 	.word	0x000041a0


	//   ....[33]....
        /*0dbc*/ 	.word	0x000042c0


	//   ....[34]....
        /*0dc0*/ 	.word	0x00004300


	//   ....[35]....
        /*0dc4*/ 	.word	0x00004330


	//   ....[36]....
        /*0dc8*/ 	.word	0x00004360


	//   ....[37]....
        /*0dcc*/ 	.word	0x00004380


	//   ....[38]....
        /*0dd0*/ 	.word	0x00004430


	//   ....[39]....
        /*0dd4*/ 	.word	0x00004460


	//   ....[40]....
        /*0dd8*/ 	.word	0x000044a0


	//   ....[41]....
        /*0ddc*/ 	.word	0x000044c0


	//   ....[42]....
        /*0de0*/ 	.word	0x000044e0


	//   ....[43]....
        /*0de4*/ 	.word	0x000044f0


	//   ....[44]....
        /*0de8*/ 	.word	0x00004540


	//   ....[45]....
        /*0dec*/ 	.word	0x00004570


	//   ....[46]....
        /*0df0*/ 	.word	0x000045b0


	//   ....[47]....
        /*0df4*/ 	.word	0x000045e0


	//   ....[48]....
        /*0df8*/ 	.word	0x000046f0


	//   ....[49]....
        /*0dfc*/ 	.word	0x00004790


	//   ....[50]....
        /*0e00*/ 	.word	0x000047a0


	//   ....[51]....
        /*0e04*/ 	.word	0x00004870


	//   ....[52]....
        /*0e08*/ 	.word	0x000048a0


	//   ....[53]....
        /*0e0c*/ 	.word	0x000048e0


	//   ....[54]....
        /*0e10*/ 	.word	0x000049a0


	//   ....[55]....
        /*0e14*/ 	.word	0x00004b40


	//   ....[56]....
        /*0e18*/ 	.word	0x00004b80


	//   ....[57]....
        /*0e1c*/ 	.word	0x00004c30


	//   ....[58]....
        /*0e20*/ 	.word	0x00004c70


	//   ....[59]....
        /*0e24*/ 	.word	0x00004cb0


	//   ....[60]....
        /*0e28*/ 	.word	0x00004d30


	//   ....[61]....
        /*0e2c*/ 	.word	0x00004d70


	//   ....[62]....
        /*0e30*/ 	.word	0x00004ea0


	//   ....[63]....
        /*0e34*/ 	.word	0x00005010


	//   ....[64]....
        /*0e38*/ 	.word	0x00005040


	//   ....[65]....
        /*0e3c*/ 	.word	0x00005060


	//   ....[66]....
        /*0e40*/ 	.word	0x00005080


	//   ....[67]....
        /*0e44*/ 	.word	0x000050c0


	//   ....[68]....
        /*0e48*/ 	.word	0x000050e0


	//   ....[69]....
        /*0e4c*/ 	.word	0x00005160


	//   ....[70]....
        /*0e50*/ 	.word	0x00008140


	//   ....[71]....
        /*0e54*/ 	.word	0x000083a0


	//   ....[72]....
        /*0e58*/ 	.word	0x000083c0


	//   ....[73]....
        /*0e5c*/ 	.word	0x00008400


	//   ....[74]....
        /*0e60*/ 	.word	0x00008430


	//   ....[75]....
        /*0e64*/ 	.word	0x000084a0


	//   ....[76]....
        /*0e68*/ 	.word	0x00008550


	//   ....[77]....
        /*0e6c*/ 	.word	0x00008610


	//   ....[78]....
        /*0e70*/ 	.word	0x000086b0


	//   ....[79]....
        /*0e74*/ 	.word	0x000086d0


	//   ....[80]....
        /*0e78*/ 	.word	0x00008700


	//   ....[81]....
        /*0e7c*/ 	.word	0x00008770


	//   ....[82]....
        /*0e80*/ 	.word	0x000087b0


	//   ....[83]....
        /*0e84*/ 	.word	0x00008840


	//   ....[84]....
        /*0e88*/ 	.word	0x00008950


	//   ....[85]....
        /*0e8c*/ 	.word	0x00008a00


	//   ....[86]....
        /*0e90*/ 	.word	0x00008a40


	//   ....[87]....
        /*0e94*/ 	.word	0x00008aa0


	//   ....[88]....
        /*0e98*/ 	.word	0x00008ab0


	//   ....[89]....
        /*0e9c*/ 	.word	0x00008ae0


	//   ....[90]....
        /*0ea0*/ 	.word	0x00008af0


	//   ....[91]....
        /*0ea4*/ 	.word	0x00008b00


	//   ....[92]....
        /*0ea8*/ 	.word	0x00008b90


	//   ....[93]....
        /*0eac*/ 	.word	0x00008c30


	//   ....[94]....
        /*0eb0*/ 	.word	0x00008c60


	//   ....[95]....
        /*0eb4*/ 	.word	0x00008ce0


	//   ....[96]....
        /*0eb8*/ 	.word	0x00008d30


	//   ....[97]....
        /*0ebc*/ 	.word	0x00008d60


	//   ....[98]....
        /*0ec0*/ 	.word	0x00008e10


	//   ....[99]....
        /*0ec4*/ 	.word	0x00008e50


	//   ....[100]....
        /*0ec8*/ 	.word	0x00008e80


	//   ....[101]....
        /*0ecc*/ 	.word	0x00008ed0


	//   ....[102]....
        /*0ed0*/ 	.word	0x00008f00


	//   ....[103]....
        /*0ed4*/ 	.word	0x00008f30


	//   ....[104]....
        /*0ed8*/ 	.word	0x00008f80


	//   ....[105]....
        /*0edc*/ 	.word	0x00009020


	//   ....[106]....
        /*0ee0*/ 	.word	0x000091c0


	//   ....[107]....
        /*0ee4*/ 	.word	0x00009390


	//   ....[108]....
        /*0ee8*/ 	.word	0x000093f0


	//   ....[109]....
        /*0eec*/ 	.word	0x00009440


	//   ....[110]....
        /*0ef0*/ 	.word	0x00009710


	//   ....[111]....
        /*0ef4*/ 	.word	0x00009740


	//   ....[112]....
        /*0ef8*/ 	.word	0x00009780


	//   ....[113]....
        /*0efc*/ 	.word	0x00009790


	//   ....[114]....
        /*0f00*/ 	.word	0x000097a0


	//   ....[115]....
        /*0f04*/ 	.word	0x000097b0


	//   ....[116]....
        /*0f08*/ 	.word	0x00009830


	//   ....[117]....
        /*0f0c*/ 	.word	0x00009970


	//   ....[118]....
        /*0f10*/ 	.word	0x000099c0


	//   ....[119]....
        /*0f14*/ 	.word	0x00009c80


	//   ....[120]....
        /*0f18*/ 	.word	0x00009c90


	//   ....[121]....
        /*0f1c*/ 	.word	0x00009ca0


	//   ....[122]....
        /*0f20*/ 	.word	0x00009cb0


	//   ....[123]....
        /*0f24*/ 	.word	0x00009cd0


	//   ....[124]....
        /*0f28*/ 	.word	0x00009ce0


	//   ....[125]....
        /*0f2c*/ 	.word	0x00009cf0


	//   ....[126]....
        /*0f30*/ 	.word	0x0000a050


	//   ....[127]....
        /*0f34*/ 	.word	0x0000a060


	//   ....[128]....
        /*0f38*/ 	.word	0x0000a070


	//   ....[129]....
        /*0f3c*/ 	.word	0x0000a080


	//   ....[130]....
        /*0f40*/ 	.word	0x0000a090


	//   ....[131]....
        /*0f44*/ 	.word	0x0000a0a0


	//   ....[132]....
        /*0f48*/ 	.word	0x0000a0b0


	//   ....[133]....
        /*0f4c*/ 	.word	0x0000a0c0


	//   ....[134]....
        /*0f50*/ 	.word	0x0000e070


	//   ....[135]....
        /*0f54*/ 	.word	0x0000e0f0


	//   ....[136]....
        /*0f58*/ 	.word	0x0000e130


	//   ....[137]....
        /*0f5c*/ 	.word	0x0000e180


	//   ....[138]....
        /*0f60*/ 	.word	0x0000e1d0


	//   ....[139]....
        /*0f64*/ 	.word	0x0000e1e0


	//   ....[140]....
        /*0f68*/ 	.word	0x0000e260


	//   ....[141]....
        /*0f6c*/ 	.word	0x0000e290


	//   ....[142]....
        /*0f70*/ 	.word	0x0000e2a0


	//   ....[143]....
        /*0f74*/ 	.word	0x0000e2b0


	//   ....[144]....
        /*0f78*/ 	.word	0x0000e300


	//   ....[145]....
        /*0f7c*/ 	.word	0x0000e310


	//   ....[146]....
        /*0f80*/ 	.word	0x0000e3e0


	//   ....[147]....
        /*0f84*/ 	.word	0x0000e470


	//   ....[148]....
        /*0f88*/ 	.word	0x0000e490


	//   ....[149]....
        /*0f8c*/ 	.word	0x0000e4a0


	//   ....[150]....
        /*0f90*/ 	.word	0x0000e520


	//   ....[151]....
        /*0f94*/ 	.word	0x0000e5a0


	//   ....[152]....
        /*0f98*/ 	.word	0x0000e5f0


	//   ....[153]....
        /*0f9c*/ 	.word	0x0000e650


	//   ....[154]....
        /*0fa0*/ 	.word	0x0000e670


	//   ....[155]....
        /*0fa4*/ 	.word	0x0000e6a0


	//   ....[156]....
        /*0fa8*/ 	.word	0x0000e6d0


	//   ....[157]....
        /*0fac*/ 	.word	0x0000e700


	//   ....[158]....
        /*0fb0*/ 	.word	0x0000e720


	//   ....[159]....
        /*0fb4*/ 	.word	0x0000e790


	//   ....[160]....
        /*0fb8*/ 	.word	0x0000e800


	//   ....[161]....
        /*0fbc*/ 	.word	0x0000e850


	//   ....[162]....
        /*0fc0*/ 	.word	0x0000e860


	//   ....[163]....
        /*0fc4*/ 	.word	0x0000e890


	//   ....[164]....
        /*0fc8*/ 	.word	0x0000e8e0


	//   ....[165]....
        /*0fcc*/ 	.word	0x0000e900


	//   ....[166]....
        /*0fd0*/ 	.word	0x0000e950


	//   ....[167]....
        /*0fd4*/ 	.word	0x0000e9b0


	//   ....[168]....
        /*0fd8*/ 	.word	0x0000e9e0


	//   ....[169]....
        /*0fdc*/ 	.word	0x0000ea10


	//   ....[170]....
        /*0fe0*/ 	.word	0x0000ea80


	//   ....[171]....
        /*0fe4*/ 	.word	0x0000eac0


	//   ....[172]....
        /*0fe8*/ 	.word	0x0000eae0


	//   ....[173]....
        /*0fec*/ 	.word	0x0000eb10


	//   ....[174]....
        /*0ff0*/ 	.word	0x0000ec70


	//   ....[175]....
        /*0ff4*/ 	.word	0x0000ecd0


	//   ....[176]....
        /*0ff8*/ 	.word	0x0000edf0


	//   ....[177]....
        /*0ffc*/ 	.word	0x0000ee20


	//   ....[178]....
        /*1000*/ 	.word	0x0000ee40


	//   ....[179]....
        /*1004*/ 	.word	0x0000eea0


	//   ....[180]....
        /*1008*/ 	.word	0x0000ef50


	//   ....[181]....
        /*100c*/ 	.word	0x0000ef80


	//   ....[182]....
        /*1010*/ 	.word	0x0000efa0


	//   ....[183]....
        /*1014*/ 	.word	0x0000f110


	//   ....[184]....
        /*1018*/ 	.word	0x0000f170


	//   ....[185]....
        /*101c*/ 	.word	0x0000f250


	//   ....[186]....
        /*1020*/ 	.word	0x0000f270


	//   ....[187]....
        /*1024*/ 	.word	0x0000f290


	//   ....[188]....
        /*1028*/ 	.word	0x0000f2a0


	//   ....[189]....
        /*102c*/ 	.word	0x0000f2c0


	//   ....[190]....
        /*1030*/ 	.word	0x0000f890


	//   ....[191]....
        /*1034*/ 	.word	0x0000f8b0


	//   ....[192]....
        /*1038*/ 	.word	0x0000f8d0


	//   ....[193]....
        /*103c*/ 	.word	0x0000f8e0


	//   ....[194]....
        /*1040*/ 	.word	0x0000f8f0


	//   ....[195]....
        /*1044*/ 	.word	0x0000f900


	//   ....[196]....
        /*1048*/ 	.word	0x0000f910


	//   ....[197]....
        /*104c*/ 	.word	0x0000f930


	//   ....[198]....
        /*1050*/ 	.word	0x00011d80


	//   ....[199]....
        /*1054*/ 	.word	0x00014730


	//----- nvinfo : EIATTR_REG_RECONFIG
	.align		4
.L_642:
        /*1058*/ 	.byte	0x01, 0x54
	.zero		2


	//----- nvinfo : EIATTR_SYSCALL_OFFSETS
	.align		4
        /*105c*/ 	.byte	0x04, 0x46
        /*105e*/ 	.short	(.L_644 - .L_643)


	//   ....[0]....
.L_643:
        /*1060*/ 	.word	0x00000bb0


	//   ....[1]....
        /*1064*/ 	.word	0x00000ca0


	//   ....[2]....
        /*1068*/ 	.word	0x00000e00


	//   ....[3]....
        /*106c*/ 	.word	0x00000ef0


	//----- nvinfo : EIATTR_MBARRIER_INSTR_OFFSETS
	.align		4
.L_644:
        /*1070*/ 	.byte	0x04, 0x39
        /*1072*/ 	.short	(.L_646 - .L_645)


	//   ....[0]....
.L_645:
        /*1074*/ 	.word	0x00000290
        /*1078*/ 	.word	0x000000ff
        /*107c*/ 	.word	0x00030c00
        /*1080*/ 	.short	0x0100
        /*1082*/ 	.byte	0x06
	.zero		1


	//   ....[1]....
        /*1084*/ 	.word	0x00000390
        /*1088*/ 	.word	0x000000ff
        /*108c*/ 	.word	0x00030c10
        /*1090*/ 	.short	0x0100
        /*1092*/ 	.byte	0x08
	.zero		1


	//   ....[2]....
        /*1094*/ 	.word	0x000003a0
        /*1098*/ 	.word	0x000000ff
        /*109c*/ 	.word	0x00030c20
        /*10a0*/ 	.short	0x0100
        /*10a2*/ 	.byte	0x08
	.zero		1


	//   ....[3]....
        /*10a4*/ 	.word	0x000003b0
        /*10a8*/ 	.word	0x000000ff
        /*10ac*/ 	.word	0x00030c18
        /*10b0*/ 	.short	0x0100
        /*10b2*/ 	.byte	0x08
	.zero		1


	//   ....[4]....
        /*10b4*/ 	.word	0x000003c0
        /*10b8*/ 	.word	0x000000ff
        /*10bc*/ 	.word	0x00030c28
        /*10c0*/ 	.short	0x0100
        /*10c2*/ 	.byte	0x08
	.zero		1


	//   ....[5]....
        /*10c4*/ 	.word	0x000004f0
        /*10c8*/ 	.word	0x000000ff
        /*10cc*/ 	.word	0x00030c30
        /*10d0*/ 	.short	0x0100
        /*10d2*/ 	.byte	0x08
	.zero		1


	//   ....[6]....
        /*10d4*/ 	.word	0x00000500
        /*10d8*/ 	.word	0x000000ff
        /*10dc*/ 	.word	0x00030c40
        /*10e0*/ 	.short	0x0100
        /*10e2*/ 	.byte	0x08
	.zero		1


	//   ....[7]....
        /*10e4*/ 	.word	0x00000510
        /*10e8*/ 	.word	0x000000ff
        /*10ec*/ 	.word	0x00030c38
        /*10f0*/ 	.short	0x0100
        /*10f2*/ 	.byte	0x08
	.zero		1


	//   ....[8]....
        /*10f4*/ 	.word	0x00000520
        /*10f8*/ 	.word	0x000000ff
        /*10fc*/ 	.word	0x00030c48
        /*1100*/ 	.short	0x0100
        /*1102*/ 	.byte	0x08
	.zero		1


	//   ....[9]....
        /*1104*/ 	.word	0x00000f90
        /*1108*/ 	.word	0x00000010
        /*110c*/ 	.word	0x00030c00
        /*1110*/ 	.short	0x010a
        /*1112*/ 	.byte	0x3f
	.zero		1


	//   ....[10]....
        /*1114*/ 	.word	0x000010c0
        /*1118*/ 	.word	0x00000010
        /*111c*/ 	.word	0x00030c00
        /*1120*/ 	.short	0x010a
        /*1122*/ 	.byte	0x3f
	.zero		1


	//   ....[11]....
        /*1124*/ 	.word	0x00001ba0
        /*1128*/ 	.word	0x00000006
        /*112c*/ 	.word	0x00030c10
        /*1130*/ 	.short	0x010a
        /*1132*/ 	.byte	0x3f
	.zero		1


	//   ....[12]....
        /*1134*/ 	.word	0x00001c10
        /*1138*/ 	.word	0x00000006
        /*113c*/ 	.word	0x00030c10
        /*1140*/ 	.short	0x010a
        /*1142*/ 	.byte	0x3f
	.zero		1


	//   ....[13]....
        /*1144*/ 	.word	0x00002040
        /*1148*/ 	.word	0x00000006
        /*114c*/ 	.word	0x00030c30
        /*1150*/ 	.short	0x010a
        /*1152*/ 	.byte	0x3f
	.zero		1


	//   ....[14]....
        /*1154*/ 	.word	0x00002080
        /*1158*/ 	.word	0x00000006
        /*115c*/ 	.word	0x00030c30
        /*1160*/ 	.short	0x010a
        /*1162*/ 	.byte	0x3f
	.zero		1


	//   ....[15]....
        /*1164*/ 	.word	0x00006740
        /*1168*/ 	.word	0x00000005
        /*116c*/ 	.word	0x00000000
        /*1170*/ 	.short	0x0101
        /*1172*/ 	.byte	0x3f
	.zero		1


	//   ....[16]....
        /*1174*/ 	.word	0x00006b90
        /*1178*/ 	.word	0x00000006
        /*117c*/ 	.word	0x00000000
        /*1180*/ 	.short	0x0101
        /*1182*/ 	.byte	0x3f
	.zero		1


	//   ....[17]....
        /*1184*/ 	.word	0x000074c0
        /*1188*/ 	.word	0x00000006
        /*118c*/ 	.word	0x00030c10
        /*1190*/ 	.short	0x010a
        /*1192*/ 	.byte	0x3f
	.zero		1


	//   ....[18]....
        /*1194*/ 	.word	0x00007540
        /*1198*/ 	.word	0x00000006
        /*119c*/ 	.word	0x00030c10
        /*11a0*/ 	.short	0x010a
        /*11a2*/ 	.byte	0x3f
	.zero		1


	//   ....[19]....
        /*11a4*/ 	.word	0x00007950
        /*11a8*/ 	.word	0x00000006
        /*11ac*/ 	.word	0x00030c30
        /*11b0*/ 	.short	0x010a
        /*11b2*/ 	.byte	0x3f
	.zero		1


	//   ....[20]....
        /*11b4*/ 	.word	0x00007990
        /*11b8*/ 	.word	0x00000006
        /*11bc*/ 	.word	0x00030c30
        /*11c0*/ 	.short	0x010a
        /*11c2*/ 	.byte	0x3f
	.zero		1


	//   ....[21]....
        /*11c4*/ 	.word	0x0000b5b0
        /*11c8*/ 	.word	0x00000005
        /*11cc*/ 	.word	0x00000000
        /*11d0*/ 	.short	0x0101
        /*11d2*/ 	.byte	0x3f
	.zero		1


	//   ....[22]....
        /*11d4*/ 	.word	0x0000ba20
        /*11d8*/ 	.word	0x00000006
        /*11dc*/ 	.word	0x00000000
        /*11e0*/ 	.short	0x0101
        /*11e2*/ 	.byte	0x3f
	.zero		1


	//   ....[23]....
        /*11e4*/ 	.word	0x0000c2c0
        /*11e8*/ 	.word	0x00000006
        /*11ec*/ 	.word	0x00030c10
        /*11f0*/ 	.short	0x010a
        /*11f2*/ 	.byte	0x3f
	.zero		1


	//   ....[24]....
        /*11f4*/ 	.word	0x0000c340
        /*11f8*/ 	.word	0x00000006
        /*11fc*/ 	.word	0x00030c10
        /*1200*/ 	.short	0x010a
        /*1202*/ 	.byte	0x3f
	.zero		1


	//   ....[25]....
        /*1204*/ 	.word	0x0000c750
        /*1208*/ 	.word	0x00000006
        /*120c*/ 	.word	0x00030c30
        /*1210*/ 	.short	0x010a
        /*1212*/ 	.byte	0x3f
	.zero		1


	//   ....[26]....
        /*1214*/ 	.word	0x0000c790
        /*1218*/ 	.word	0x00000006
        /*121c*/ 	.word	0x00030c30
        /*1220*/ 	.short	0x010a
        /*1222*/ 	.byte	0x3f
	.zero		1


	//   ....[27]....
        /*1224*/ 	.word	0x00010e70
        /*1228*/ 	.word	0x00000005
        /*122c*/ 	.word	0x00000000
        /*1230*/ 	.short	0x0101
        /*1232*/ 	.byte	0x3f
	.zero		1


	//   ....[28]....
        /*1234*/ 	.word	0x000112f0
        /*1238*/ 	.word	0x00000006
        /*123c*/ 	.word	0x00000000
        /*1240*/ 	.short	0x0101
        /*1242*/ 	.byte	0x3f
	.zero		1


	//   ....[29]....
        /*1244*/ 	.word	0x00012e80
        /*1248*/ 	.word	0x00000010
        /*124c*/ 	.word	0x00030c20
        /*1250*/ 	.short	0x010a
        /*1252*/ 	.byte	0x3f
	.zero		1


	//   ....[30]....
        /*1254*/ 	.word	0x00013450
        /*1258*/ 	.word	0x00000010
        /*125c*/ 	.word	0x00030c40
        /*1260*/ 	.short	0x010a
        /*1262*/ 	.byte	0x3f
	.zero		1


	//   ....[31]....
        /*1264*/ 	.word	0x00013680
        /*1268*/ 	.word	0x00000010
        /*126c*/ 	.word	0x00030c28
        /*1270*/ 	.short	0x010a
        /*1272*/ 	.byte	0x3f
	.zero		1


	//   ....[32]....
        /*1274*/ 	.word	0x000138b0
        /*1278*/ 	.word	0x00000010
        /*127c*/ 	.word	0x00030c48
        /*1280*/ 	.short	0x010a
        /*1282*/ 	.byte	0x3f
	.zero		1


	//   ....[33]....
        /*1284*/ 	.word	0x00013a90
        /*1288*/ 	.word	0x00000010
        /*128c*/ 	.word	0x00030c20
        /*1290*/ 	.short	0x010a
        /*1292*/ 	.byte	0x3f
	.zero		1


	//   ....[34]....
        /*1294*/ 	.word	0x00013d40
        /*1298*/ 	.word	0x00000010
        /*129c*/ 	.word	0x00030c40
        /*12a0*/ 	.short	0x010a
        /*12a2*/ 	.byte	0x3f
	.zero		1


	//   ....[35]....
        /*12a4*/ 	.word	0x00013f40
        /*12a8*/ 	.word	0x00000010
        /*12ac*/ 	.word	0x00030c28
        /*12b0*/ 	.short	0x010a
        /*12b2*/ 	.byte	0x3f
	.zero		1


	//   ....[36]....
        /*12b4*/ 	.word	0x000141c0
        /*12b8*/ 	.word	0x00000003
        /*12bc*/ 	.word	0x00030c40
        /*12c0*/ 	.short	0x010a
        /*12c2*/ 	.byte	0x3f
	.zero		1


	//   ....[37]....
        /*12c4*/ 	.word	0x00014590
        /*12c8*/ 	.word	0x00000006
        /*12cc*/ 	.word	0x00000000
        /*12d0*/ 	.short	0x010a
        /*12d2*/ 	.byte	0x3f
	.zero		1


	//   ....[38]....
        /*12d4*/ 	.word	0x000145f0
        /*12d8*/ 	.word	0x00000003
        /*12dc*/ 	.word	0x00000000
        /*12e0*/ 	.short	0x010a
        /*12e2*/ 	.byte	0x3f
	.zero		1


	//   ....[39]....
        /*12e4*/ 	.word	0x00014650
        /*12e8*/ 	.word	0x00000002
        /*12ec*/ 	.word	0x00000000
        /*12f0*/ 	.short	0x010a
        /*12f2*/ 	.byte	0x3f
	.zero		1


	//   ....[40]....
        /*12f4*/ 	.word	0x00014680
        /*12f8*/ 	.word	0x00000003
        /*12fc*/ 	.word	0x00000000
        /*1300*/ 	.short	0x010a
        /*1302*/ 	.byte	0x3f
	.zero		1


	//   ....[41]....
        /*1304*/ 	.word	0x00014760
        /*1308*/ 	.word	0x00000010
        /*130c*/ 	.word	0x00030c00
        /*1310*/ 	.short	0x010a
        /*1312*/ 	.byte	0x3f
	.zero		1


	//   ....[42]....
        /*1314*/ 	.word	0x000147b0
        /*1318*/ 	.word	0x00000006
        /*131c*/ 	.word	0x00030c10
        /*1320*/ 	.short	0x010a
        /*1322*/ 	.byte	0x3f
	.zero		1


	//   ....[43]....
        /*1324*/ 	.word	0x00014800
        /*1328*/ 	.word	0x00000006
        /*132c*/ 	.word	0x00030c30
        /*1330*/ 	.short	0x010a
        /*1332*/ 	.byte	0x3f
	.zero		1


	//   ....[44]....
        /*1334*/ 	.word	0x00014850
        /*1338*/ 	.word	0x00000006
        /*133c*/ 	.word	0x00030c10
        /*1340*/ 	.short	0x010a
        /*1342*/ 	.byte	0x3f
	.zero		1


	//   ....[45]....
        /*1344*/ 	.word	0x000148a0
        /*1348*/ 	.word	0x00000006
        /*134c*/ 	.word	0x00030c30
        /*1350*/ 	.short	0x010a
        /*1352*/ 	.byte	0x3f
	.zero		1


	//   ....[46]....
        /*1354*/ 	.word	0x000148f0
        /*1358*/ 	.word	0x00000006
        /*135c*/ 	.word	0x00030c10
        /*1360*/ 	.short	0x010a
        /*1362*/ 	.byte	0x3f
	.zero		1


	//   ....[47]....
        /*1364*/ 	.word	0x00014940
        /*1368*/ 	.word	0x00000006
        /*136c*/ 	.word	0x00030c30
        /*1370*/ 	.short	0x010a
        /*1372*/ 	.byte	0x3f
	.zero		1


	//   ....[48]....
        /*1374*/ 	.word	0x00014990
        /*1378*/ 	.word	0x00000010
        /*137c*/ 	.word	0x00030c20
        /*1380*/ 	.short	0x010a
        /*1382*/ 	.byte	0x3f
	.zero		1


	//   ....[49]....
        /*1384*/ 	.word	0x000149e0
        /*1388*/ 	.word	0x00000010
        /*138c*/ 	.word	0x00030c40
        /*1390*/ 	.short	0x010a
        /*1392*/ 	.byte	0x3f
	.zero		1


	//   ....[50]....
        /*1394*/ 	.word	0x00014a30
        /*1398*/ 	.word	0x00000010
        /*139c*/ 	.word	0x00030c28
        /*13a0*/ 	.short	0x010a
        /*13a2*/ 	.byte	0x3f
	.zero		1


	//   ....[51]....
        /*13a4*/ 	.word	0x00014a80
        /*13a8*/ 	.word	0x00000010
        /*13ac*/ 	.word	0x00030c48
        /*13b0*/ 	.short	0x010a
        /*13b2*/ 	.byte	0x3f
	.zero		1


	//   ....[52]....
        /*13b4*/ 	.word	0x00014ae0
        /*13b8*/ 	.word	0x00000010
        /*13bc*/ 	.word	0x00030c20
        /*13c0*/ 	.short	0x010a
        /*13c2*/ 	.byte	0x3f
	.zero		1


	//   ....[53]....
        /*13c4*/ 	.word	0x00014b30
        /*13c8*/ 	.word	0x00000010
        /*13cc*/ 	.word	0x00030c40
        /*13d0*/ 	.short	0x010a
        /*13d2*/ 	.byte	0x3f
	.zero		1


	//   ....[54]....
        /*13d4*/ 	.word	0x00014b80
        /*13d8*/ 	.word	0x00000010
        /*13dc*/ 	.word	0x00030c28
        /*13e0*/ 	.short	0x010a
        /*13e2*/ 	.byte	0x3f
	.zero		1


	//   ....[55]....
        /*13e4*/ 	.word	0x00014bd0
        /*13e8*/ 	.word	0x00000003
        /*13ec*/ 	.word	0x00030c40
        /*13f0*/ 	.short	0x010a
        /*13f2*/ 	.byte	0x3f
	.zero		1


	//   ....[56]....
        /*13f4*/ 	.word	0x00014ca0
        /*13f8*/ 	.word	0x00000006
        /*13fc*/ 	.word	0x00000000
        /*1400*/ 	.short	0x010a
        /*1402*/ 	.byte	0x3f
	.zero		1


	//   ....[57]....
        /*1404*/ 	.word	0x00014cf0
        /*1408*/ 	.word	0x00000003
        /*140c*/ 	.word	0x00000000
        /*1410*/ 	.short	0x010a
        /*1412*/ 	.byte	0x3f
	.zero		1


	//   ....[58]....
        /*1414*/ 	.word	0x00014d40
        /*1418*/ 	.word	0x00000002
        /*141c*/ 	.word	0x00000000
        /*1420*/ 	.short	0x010a
        /*1422*/ 	.byte	0x3f
	.zero		1


	//----- nvinfo : EIATTR_NUM_MBARRIERS
	.align		4
.L_646:
        /*1424*/ 	.byte	0x03, 0x38
        /*1426*/ 	.short	0x0009


	//----- nvinfo : EIATTR_EXIT_INSTR_OFFSETS
	.align		4
        /*1428*/ 	.byte	0x04, 0x1c
        /*142a*/ 	.short	(.L_648 - .L_647)


	//   ....[0]....
.L_647:
        /*142c*/ 	.word	0x000146d0


	//----- nvinfo : EIATTR_MAX_THREADS
	.align		4
.L_648:
        /*1430*/ 	.byte	0x04, 0x05
        /*1432*/ 	.short	(.L_650 - .L_649)
.L_649:
        /*1434*/ 	.word	0x00000180
        /*1438*/ 	.word	0x00000001
        /*143c*/ 	.word	0x00000001


	//----- nvinfo : EIATTR_CRS_STACK_SIZE
	.align		4
.L_650:
        /*1440*/ 	.byte	0x04, 0x1e
        /*1442*/ 	.short	(.L_652 - .L_651)
.L_651:
        /*1444*/ 	.word	0x00000000


	//----- nvinfo : EIATTR_CBANK_PARAM_SIZE
	.align		4
.L_652:
        /*1448*/ 	.byte	0x03, 0x19
        /*144a*/ 	.short	0x06f0


	//----- nvinfo : EIATTR_PARAM_CBANK
	.align		4
        /*144c*/ 	.byte	0x04, 0x0a
        /*144e*/ 	.short	(.L_654 - .L_653)
	.align		4
.L_653:
        /*1450*/ 	.word	index@(.nv.constant0._ZN7cutlass13device_kernelIN5flash11enable_sm90INS1_16FlashAttnBwdSm90INS1_25CollectiveMainloopBwdSm90ILi2ELi2ELi2EN4cute5tupleIJNS5_1CILi1EEES8_S8_EEENS6_IJNS7_ILi128EEESA_NS7_ILi64EEEEEENS_10bfloat16_tEfNS_4arch4Sm90ELb0ELb1ELb1ELb0ELb0ELb1ELb0ELb0ELi2ELi1ELi2ELi2ELb0EEENS1_24CollectiveEpilogueBwdGQAISC_fSF_Li256ELb0ELb0EEENS1_19SingleTileSchedulerILb0ELb0ELb0ELi128EEEEEEEEEvNT_6ParamsE)
        /*1454*/ 	.short	0x0210
        /*1456*/ 	.short	0x06f0


	//----- nvinfo : EIATTR_SW_WAR
	.align		4
.L_654:
        /*1458*/ 	.byte	0x04, 0x36
        /*145a*/ 	.short	(.L_656 - .L_655)
.L_655:
        /*145c*/ 	.word	0x00000008
.L_656:


//--------------------- .nv.info._ZN7cutlass13device_kernelIN5flash11enable_sm90INS1_16FlashAttnBwdSm90INS1_25CollectiveMainloopBwdSm90ILi2ELi2ELi2EN4cute5tupleIJNS5_1CILi1EEES8_S8_EEENS6_IJNS7_ILi128EEESA_NS7_ILi64EEEEEENS_10bfloat16_tEfNS_4arch4Sm90ELb0ELb1ELb1ELb0ELb1ELb1ELb0ELb0ELi2ELi1ELi2ELi2ELb0EEENS1_24CollectiveEpilogueBwdGQAISC_fSF_Li256ELb0ELb1EEENS1_19SingleTileSchedulerILb0ELb0ELb0ELi128EEEEEEEEEvNT_6ParamsE --------------------------
	.section	.nv.info._ZN7cutlass13device_kernelIN5flash11enable_sm90INS1_16FlashAttnBwdSm90INS1_25CollectiveMainloopBwdSm90ILi2ELi2ELi2EN4cute5tupleIJNS5_1CILi1EEES8_S8_EEENS6_IJNS7_ILi128EEESA_NS7_ILi64EEEEEENS_10bfloat16_tEfNS_4arch4Sm90ELb0ELb1ELb1ELb0ELb1ELb1ELb0ELb0ELi2ELi1ELi2ELi2ELb0EEENS1_24CollectiveEpilogueBwdGQAISC_fSF_Li256ELb0ELb1EEENS1_19SingleTileSchedulerILb0ELb0ELb0ELi128EEEEEEEEEvNT_6ParamsE,"",@"SHT_CUDA_INFO"
	.sectionflags	@""
	.align	4


	//----- nvinfo : EIATTR_CUDA_API_VERSION
	.align		4
        /*0000*/ 	.byte	0x04, 0x37
        /*0002*/ 	.short	(.L_658 - .L_657)
.L_657:
        /*0004*/ 	.word	0x00000082


	//----- nvinfo : EIATTR_KPARAM_INFO
	.align		4
.L_658:
        /*0008*/ 	.byte	0x04, 0x17
        /*000a*/ 	.short	(.L_660 - .L_659)
.L_659:
        /*000c*/ 	.word	0x00000000
        /*0010*/ 	.short	0x0000
        /*0012*/ 	.short	0x0070
        /*0014*/ 	.byte	0x00, 0xf0, 0x01, 0x1a


	//----- nvinfo : EIATTR_SPARSE_MMA_MASK
	.align		4
.L_660:
        /*0018*/ 	.byte	0x03, 0x50
        /*001a*/ 	.short	0x0000


	//----- nvinfo : EIATTR_MAXREG_COUNT
	.align		4
        /*001c*/ 	.byte	0x03, 0x1b
        /*001e*/ 	.short	0x00a8


	//----- nvinfo : EIATTR_NUM_BARRIERS
	.align		4
        /*0020*/ 	.byte	0x02, 0x4c
        /*0022*/ 	.byte	0x10
	.zero		1


	//----- nvinfo : EIATTR_EXTERNS
	.align		4
        /*0024*/ 	.byte	0x04, 0x0f
        /*0026*/ 	.short	(.L_662 - .L_661)


	//   ....[0]....
	.align		4
.L_661:
        /*0028*/ 	.word	index@(__assertfail)


	//----- nvinfo : EIATTR_ANNOTATIONS
	.align		4
.L_662:
        /*002c*/ 	.byte	0x04, 0x55
        /*002e*/ 	.short	(.L_664 - .L_663)


	//   ....[0]....
.L_663:
        /* <DEDUP_REMOVED lines=156> */


	//----- nvinfo : EIATTR_MERCURY_ISA_VERSION
	.align		4
.L_664:
        /*09e0*/ 	.byte	0x03, 0x5f
        /*09e2*/ 	.short	0x0101


	//----- nvinfo : EIATTR_INT_WARP_WIDE_INSTR_OFFSETS
	.align		4
        /*09e4*/ 	.byte	0x04, 0x31
        /*09e6*/ 	.short	(.L_666 - .L_665)


	//   ....[0]....
.L_665:
        /*09e8*/ 	.word	0x00000190


	//   ....[1]....
        /*09ec*/ 	.word	0x000001c0


	//   ....[2]....
        /*09f0*/ 	.word	0x00012ac0


	//   ....[3]....
        /*09f4*/ 	.word	0x000130b0


	//   ....[4]....
        /*09f8*/ 	.word	0x00013560


	//   ....[5]....
        /*09fc*/ 	.word	0x00013820


	//   ....[6]....
        /*0a00*/ 	.word	0x00013a80


	//   ....[7]....
        /*0a04*/ 	.word	0x00013c10


	//----- nvinfo : EIATTR_COOP_GROUP_MASK_REGIDS
	.align		4
.L_666:
        /*0a08*/ 	.byte	0x04, 0x29
        /*0a0a*/ 	.short	(.L_668 - .L_667)


	//   ....[0]....
.L_667:
        /*0a0c*/ 	.word	0xffffffff


	//   ....[1]....
        /*0a10*/ 	.word	0xffffffff


	//   ....[2]....
        /*0a14*/ 	.word	0xffffffff


	//   ....[3]....
        /*0a18*/ 	.word	0xffffffff


	//   ....[4]....
        /*0a1c*/ 	.word	0xffffffff


	//   ....[5]....
        /*0a20*/ 	.word	0xffffffff


	//   ....[6]....
        /*0a24*/ 	.word	0xffffffff


	//   ....[7]....
        /*0a28*/ 	.word	0xffffffff


	//   ....[8]....
        /*0a2c*/ 	.word	0xffffffff


	//   ....[9]....
        /*0a30*/ 	.word	0xffffffff


	//   ....[10]....
        /*0a34*/ 	.word	0xffffffff


	//   ....[11]....
        /*0a38*/ 	.word	0xffffffff


	//   ....[12]....
        /*0a3c*/ 	.word	0xffffffff


	//   ....[13]....
        /*0a40*/ 	.word	0xffffffff


	//   ....[14]....
        /*0a44*/ 	.word	0xffffffff


	//   ....[15]....
        /*0a48*/ 	.word	0xffffffff


	//   ....[16]....
        /*0a4c*/ 	.word	0xffffffff


	//   ....[17]....
        /*0a50*/ 	.word	0xffffffff


	//   ....[18]....
        /*0a54*/ 	.word	0xffffffff


	//   ....[19]....
        /*0a58*/ 	.word	0xffffffff


	//   ....[20]....
        /*0a5c*/ 	.word	0xffffffff


	//   ....[21]....
        /*0a60*/ 	.word	0xffffffff


	//   ....[22]....
        /*0a64*/ 	.word	0xffffffff


	//   ....[23]....
        /*0a68*/ 	.word	0xffffffff


	//   ....[24]....
        /*0a6c*/ 	.word	0xffffffff


	//   ....[25]....
        /*0a70*/ 	.word	0xffffffff


	//   ....[26]....
        /*0a74*/ 	.word	0xffffffff


	//   ....[27]....
        /*0a78*/ 	.word	0xffffffff


	//   ....[28]....
        /*0a7c*/ 	.word	0xffffffff


	//   ....[29]....
        /*0a80*/ 	.word	0xffffffff


	//   ....[30]....
        /*0a84*/ 	.word	0xffffffff


	//   ....[31]....
        /*0a88*/ 	.word	0xffffffff


	//   ....[32]....
        /*0a8c*/ 	.word	0xffffffff


	//   ....[33]....
        /*0a90*/ 	.word	0xffffffff


	//   ....[34]....
        /*0a94*/ 	.word	0xffffffff


	//   ....[35]....
        /*0a98*/ 	.word	0xffffffff


	//   ....[36]....
        /*0a9c*/ 	.word	0xffffffff


	//   ....[37]....
        /*0aa0*/ 	.word	0xffffffff


	//   ....[38]....
        /*0aa4*/ 	.word	0xffffffff


	//   ....[39]....
        /*0aa8*/ 	.word	0xffffffff


	//   ....[40]....
        /*0aac*/ 	.word	0xffffffff


	//   ....[41]....
        /*0ab0*/ 	.word	0xffffffff


	//   ....[42]....
        /*0ab4*/ 	.word	0xffffffff


	//   ....[43]....
        /*0ab8*/ 	.word	0xffffffff


	//   ....[44]....
        /*0abc*/ 	.word	0xffffffff


	//   ....[45]....
        /*0ac0*/ 	.word	0xffffffff


	//   ....[46]....
        /*0ac4*/ 	.word	0xffffffff


	//   ....[47]....
        /*0ac8*/ 	.word	0xffffffff


	//   ....[48]....
        /*0acc*/ 	.word	0xffffffff


	//   ....[49]....
        /*0ad0*/ 	.word	0xffffffff


	//   ....[50]....
        /*0ad4*/ 	.word	0xffffffff


	//   ....[51]....
        /*0ad8*/ 	.word	0xffffffff


	//   ....[52]....
        /*0adc*/ 	.word	0xffffffff


	//   ....[53]....
        /*0ae0*/ 	.word	0xffffffff


	//   ....[54]....
        /*0ae4*/ 	.word	0xffffffff


	//   ....[55]....
        /*0ae8*/ 	.word	0xffffffff


	//   ....[56]....
        /*0aec*/ 	.word	0xffffffff


	//   ....[57]....
        /*0af0*/ 	.word	0xffffffff


	//   ....[58]....
        /*0af4*/ 	.word	0xffffffff


	//   ....[59]....
        /*0af8*/ 	.word	0xffffffff


	//   ....[60]....
        /*0afc*/ 	.word	0xffffffff


	//   ....[61]....
        /*0b00*/ 	.word	0xffffffff


	//   ....[62]....
        /*0b04*/ 	.word	0xffffffff


	//   ....[63]....
        /*0b08*/ 	.word	0xffffffff


	//   ....[64]....
        /*0b0c*/ 	.word	0xffffffff


	//   ....[65]....
        /*0b10*/ 	.word	0xffffffff


	//   ....[66]....
        /*0b14*/ 	.word	0xffffffff


	//   ....[67]....
        /*0b18*/ 	.word	0xffffffff


	//   ....[68]....
        /*0b1c*/ 	.word	0xffffffff


	//   ....[69]....
        /*0b20*/ 	.word	0xffffffff


	//   ....[70]....
        /*0b24*/ 	.word	0xffffffff


	//   ....[71]....
        /*0b28*/ 	.word	0xffffffff


	//   ....[72]....
        /*0b2c*/ 	.word	0xffffffff


	//   ....[73]....
        /*0b30*/ 	.word	0xffffffff


	//   ....[74]....
        /*0b34*/ 	.word	0xffffffff


	//   ....[75]....
        /*0b38*/ 	.word	0xffffffff


	//   ....[76]....
        /*0b3c*/ 	.word	0xffffffff


	//   ....[77]....
        /*0b40*/ 	.word	0xffffffff


	//   ....[78]....
        /*0b44*/ 	.word	0xffffffff


	//   ....[79]....
        /*0b48*/ 	.word	0xffffffff


	//   ....[80]....
        /*0b4c*/ 	.word	0xffffffff


	//   ....[81]....
        /*0b50*/ 	.word	0xffffffff


	//   ....[82]....
        /*0b54*/ 	.word	0xffffffff


	//   ....[83]....
        /*0b58*/ 	.word	0xffffffff


	//   ....[84]....
        /*0b5c*/ 	.word	0xffffffff


	//   ....[85]....
        /*0b60*/ 	.word	0xffffffff


	//   ....[86]....
        /*0b64*/ 	.word	0xffffffff


	//   ....[87]....
        /*0b68*/ 	.word	0xffffffff


	//   ....[88]....
        /*0b6c*/ 	.word	0xffffffff


	//   ....[89]....
        /*0b70*/ 	.word	0xffffffff


	//   ....[90]....
        /*0b74*/ 	.word	0xffffffff


	//   ....[91]....
        /*0b78*/ 	.word	0xffffffff


	//   ....[92]....
        /*0b7c*/ 	.word	0xffffffff


	//   ....[93]....
        /*0b80*/ 	.word	0xffffffff


	//   ....[94]....
        /*0b84*/ 	.word	0xffffffff


	//   ....[95]....
        /*0b88*/ 	.word	0xffffffff


	//   ....[96]....
        /*0b8c*/ 	.word	0xffffffff


	//   ....[97]....
        /*0b90*/ 	.word	0xffffffff


	//   ....[98]....
        /*0b94*/ 	.word	0xffffffff


	//   ....[99]....
        /*0b98*/ 	.word	0xffffffff


	//   ....[100]....
        /*0b9c*/ 	.word	0xffffffff


	//   ....[101]....
        /*0ba0*/ 	.word	0xffffffff


	//   ....[102]....
        /*0ba4*/ 	.word	0xffffffff


	//   ....[103]....
        /*0ba8*/ 	.word	0xffffffff


	//   ....[104]....
        /*0bac*/ 	.word	0xffffffff


	//   ....[105]....
        /*0bb0*/ 	.word	0xffffffff


	//   ....[106]....
        /*0bb4*/ 	.word	0xffffffff


	//   ....[107]....
        /*0bb8*/ 	.word	0xffffffff


	//   ....[108]....
        /*0bbc*/ 	.word	0xffffffff


	//   ....[109]....
        /*0bc0*/ 	.word	0xffffffff


	//   ....[110]....
        /*0bc4*/ 	.word	0xffffffff


	//   ....[111]....
        /*0bc8*/ 	.word	0xffffffff


	//   ....[112]....
        /*0bcc*/ 	.word	0xffffffff


	//   ....[113]....
        /*0bd0*/ 	.word	0xffffffff


	//   ....[114]....
        /*0bd4*/ 	.word	0xffffffff


	//   ....[115]....
        /*0bd8*/ 	.word	0xffffffff


	//   ....[116]....
        /*0bdc*/ 	.word	0xffffffff


	//   ....[117]....
        /*0be0*/ 	.word	0xffffffff


	//   ....[118]....
        /*0be4*/ 	.word	0xffffffff


	//   ....[119]....
        /*0be8*/ 	.word	0xffffffff


	//   ....[120]....
        /*0bec*/ 	.word	0xffffffff


	//   ....[121]....
        /*0bf0*/ 	.word	0xffffffff


	//   ....[122]....
        /*0bf4*/ 	.word	0xffffffff


	//   ....[123]....
        /*0bf8*/ 	.word	0xffffffff


	//   ....[124]....
        /*0bfc*/ 	.word	0xffffffff


	//   ....[125]....
        /*0c00*/ 	.word	0xffffffff


	//   ....[126]....
        /*0c04*/ 	.word	0xffffffff


	//   ....[127]....
        /*0c08*/ 	.word	0xffffffff


	//   ....[128]....
        /*0c0c*/ 	.word	0xffffffff


	//   ....[129]....
        /*0c10*/ 	.word	0xffffffff


	//   ....[130]....
        /*0c14*/ 	.word	0xffffffff


	//   ....[131]....
        /*0c18*/ 	.word	0xffffffff


	//   ....[132]....
        /*0c1c*/ 	.word	0xffffffff


	//   ....[133]....
        /*0c20*/ 	.word	0xffffffff


	//   ....[134]....
        /*0c24*/ 	.word	0xffffffff


	//   ....[135]....
        /*0c28*/ 	.word	0xffffffff


	//   ....[136]....
        /*0c2c*/ 	.word	0xffffffff


	//   ....[137]....
        /*0c30*/ 	.word	0xffffffff


	//   ....[138]....
        /*0c34*/ 	.word	0xffffffff


	//   ....[139]....
        /*0c38*/ 	.word	0xffffffff


	//   ....[140]....
        /*0c3c*/ 	.word	0xffffffff


	//   ....[141]....
        /*0c40*/ 	.word	0xffffffff


	//   ....[142]....
        /*0c44*/ 	.word	0xffffffff


	//   ....[143]....
        /*0c48*/ 	.word	0xffffffff


	//   ....[144]....
        /*0c4c*/ 	.word	0xffffffff


	//   ....[145]....
        /*0c50*/ 	.word	0xffffffff


	//   ....[146]....
        /*0c54*/ 	.word	0xffffffff


	//   ....[147]....
        /*0c58*/ 	.word	0xffffffff


	//   ....[148]....
        /*0c5c*/ 	.word	0xffffffff


	//   ....[149]....
        /*0c60*/ 	.word	0xffffffff


	//   ....[150]....
        /*0c64*/ 	.word	0xffffffff


	//   ....[151]....
        /*0c68*/ 	.word	0xffffffff


	//   ....[152]....
        /*0c6c*/ 	.word	0xffffffff


	//   ....[153]....
        /*0c70*/ 	.word	0xffffffff


	//   ....[154]....
        /*0c74*/ 	.word	0xffffffff


	//   ....[155]....
        /*0c78*/ 	.word	0xffffffff


	//   ....[156]....
        /*0c7c*/ 	.word	0xffffffff


	//   ....[157]....
        /*0c80*/ 	.word	0xffffffff


	//   ....[158]....
        /*0c84*/ 	.word	0xffffffff


	//   ....[159]....
        /*0c88*/ 	.word	0xffffffff


	//   ....[160]....
        /*0c8c*/ 	.word	0xffffffff


	//   ....[161]....
        /*0c90*/ 	.word	0xffffffff


	//   ....[162]....
        /*0c94*/ 	.word	0xffffffff


	//   ....[163]....
        /*0c98*/ 	.word	0xffffffff


	//   ....[164]....
        /*0c9c*/ 	.word	0xffffffff


	//   ....[165]....
        /*0ca0*/ 	.word	0xffffffff


	//   ....[166]....
        /*0ca4*/ 	.word	0xffffffff


	//   ....[167]....
        /*0ca8*/ 	.word	0xffffffff


	//   ....[168]....
        /*0cac*/ 	.word	0xffffffff


	//   ....[169]....
        /*0cb0*/ 	.word	0xffffffff


	//   ....[170]....
        /*0cb4*/ 	.word	0xffffffff


	//   ....[171]....
        /*0cb8*/ 	.word	0xffffffff


	//   ....[172]....
        /*0cbc*/ 	.word	0xffffffff


	//   ....[173]....
        /*0cc0*/ 	.word	0xffffffff


	//   ....[174]....
        /*0cc4*/ 	.word	0xffffffff


	//   ....[175]....
        /*0cc8*/ 	.word	0xffffffff


	//   ....[176]....
        /*0ccc*/ 	.word	0xffffffff


	//   ....[177]....
        /*0cd0*/ 	.word	0xffffffff


	//   ....[178]....
        /*0cd4*/ 	.word	0xffffffff


	//   ....[179]....
        /*0cd8*/ 	.word	0xffffffff


	//   ....[180]....
        /*0cdc*/ 	.word	0xffffffff


	//   ....[181]....
        /*0ce0*/ 	.word	0xffffffff


	//   ....[182]....
        /*0ce4*/ 	.word	0xffffffff


	//   ....[183]....
        /*0ce8*/ 	.word	0xffffffff


	//   ....[184]....
        /*0cec*/ 	.word	0xffffffff


	//   ....[185]....
        /*0cf0*/ 	.word	0xffffffff


	//   ....[186]....
        /*0cf4*/ 	.word	0xffffffff


	//   ....[187]....
        /*0cf8*/ 	.word	0xffffffff


	//   ....[188]....
        /*0cfc*/ 	.word	0xffffffff


	//   ....[189]....
        /*0d00*/ 	.word	0xffffffff


	//   ....[190]....
        /*0d04*/ 	.word	0xffffffff


	//   ....[191]....
        /*0d08*/ 	.word	0xffffffff


	//   ....[192]....
        /*0d0c*/ 	.word	0xffffffff


	//   ....[193]....
        /*0d10*/ 	.word	0xffffffff


	//   ....[194]....
        /*0d14*/ 	.word	0xffffffff


	//   ....[195]....
        /*0d18*/ 	.word	0xffffffff


	//   ....[196]....
        /*0d1c*/ 	.word	0xffffffff


	//   ....[197]....
        /*0d20*/ 	.word	0xffffffff


	//   ....[198]....
        /*0d24*/ 	.word	0xffffffff


	//   ....[199]....
        /*0d28*/ 	.word	0xffffffff


	//   ....[200]....
        /*0d2c*/ 	.word	0xffffffff


	//   ....[201]....
        /*0d30*/ 	.word	0xffffffff


	//   ....[202]....
        /*0d34*/ 	.word	0xffffffff


	//   ....[203]....
        /*0d38*/ 	.word	0xffffffff


	//   ....[204]....
        /*0d3c*/ 	.word	0xffffffff


	//   ....[205]....
        /*0d40*/ 	.word	0xffffffff


	//   ....[206]....
        /*0d44*/ 	.word	0xffffffff


	//   ....[207]....
        /*0d48*/ 	.word	0xffffffff


	//   ....[208]....
        /*0d4c*/ 	.word	0xffffffff


	//   ....[209]....
        /*0d50*/ 	.word	0xffffffff


	//   ....[210]....
        /*0d54*/ 	.word	0xffffffff


	//   ....[211]....
        /*0d58*/ 	.word	0xffffffff


	//   ....[212]....
        /*0d5c*/ 	.word	0x0500000f


	//   ....[213]....
        /*0d60*/ 	.word	0x0500000f


	//   ....[214]....
        /*0d64*/ 	.word	0x0500000f


	//   ....[215]....
        /*0d68*/ 	.word	0x0500000f


	//   ....[216]....
        /*0d6c*/ 	.word	0x0500000f


	//   ....[217]....
        /*0d70*/ 	.word	0x0500000f


	//----- nvinfo : EIATTR_COOP_GROUP_INSTR_OFFSETS
	.align		4
.L_668:
        /*0d74*/ 	.byte	0x04, 0x28
        /*0d76*/ 	.short	(.L_670 - .L_669)


	//   ....[0]....
.L_669:
        /*0d78*/ 	.word	0x00000070


	//   ....[1]....
        /*0d7c*/ 	.word	0x000001a0


	//   ....[2]....
        /*0d80*/ 	.word	0x000001f0


	//   ....[3]....
        /*0d84*/ 	.word	0x000003e0


	//   ....[4]....
        /*0d88*/ 	.word	0x00000610


	//   ....[5]....
        /*0d8c*/ 	.word	0x00000f60


	//   ....[6]....
        /*0d90*/ 	.word	0x00003240


	//   ....[7]....
        /*0d94*/ 	.word	0x00003780


	//   ....[8]....
        /*0d98*/ 	.word	0x00003ae0


	//   ....[9]....
        /*0d9c*/ 	.word	0x00003b10


	//   ....[10]....
        /*0da0*/ 	.word	0x00003b60


	//   ....[11]....
        /*0da4*/ 	.word	0x00003ba0


	//   ....[12]....
        /*0da8*/ 	.word	0x00003bc0


	//   ....[13]....
        /*0dac*/ 	.word	0x00003c70


	//   ....[14]....
        /*0db0*/ 	.word	0x00003cc0


	//   ....[15]....
        /*0db4*/ 	.word	0x00003d00


	//   ....[16]....
        /*0db8*/ 	.word	0x00003d30


	//   ....[17]....
        /*0dbc*/ 	.word	0x00003d50


	//   ....[18]....
        /*0dc0*/ 	.word	0x00003d60


	//   ....[19]....
        /*0dc4*/ 	.word	0x00003dd0


	//   ....[20]....
        /*0dc8*/ 	.word	0x00003e10


	//   ....[21]....
        /*0dcc*/ 	.word	0x00003e40


	//   ....[22]....
        /*0dd0*/ 	.word	0x00003e80


	//   ....[23]....
        /*0dd4*/ 	.word	0x00003ee0


	//   ....[24]....
        /*0dd8*/ 	.word	0x00003fd0


	//   ....[25]....
        /*0ddc*/ 	.word	0x00004040


	//   ....[26]....
        /*0de0*/ 	.word	0x00004070


	//   ....[27]....
        /*0de4*/ 	.word	0x000040d0


	//   ....[28]....
        /*0de8*/ 	.word	0x00004110


	//   ....[29]....
        /*0dec*/ 	.word	0x00004130


	//   ....[30]....
        /*0df0*/ 	.word	0x00004160


	//   ....[31]....
        /*0df4*/ 	.word	0x00004190


	//   ....[32]....
        /*0df8*/ 	.word	0x000041b0


	//   ....[33]....
        /*0dfc*/ 	.word	0x000042d0


	//   ....[34]....
        /*0e00*/ 	.word	0x00004310


	//   ....[35]....
        /*0e04*/ 	.word	0x00004340


	//   ....[36]....
        /*0e08*/ 	.word	0x00004370


	//   ....[37]....
        /*0e0c*/ 	.word	0x00004390


	//   ....[38]....
        /*0e10*/ 	.word	0x00004440


	//   ....[39]....
        /*0e14*/ 	.word	0x00004470


	//   ....[40]....
        /*0e18*/ 	.word	0x000044b0


	//   ....[41]....
        /*0e1c*/ 	.word	0x000044d0


	//   ....[42]....
        /*0e20*/ 	.word	0x000044f0


	//   ....[43]....
        /*0e24*/ 	.word	0x00004500


	//   ....[44]....
        /*0e28*/ 	.word	0x00004550


	//   ....[45]....
        /*0e2c*/ 	.word	0x00004580


	//   ....[46]....
        /*0e30*/ 	.word	0x000045c0


	//   ....[47]....
        /*0e34*/ 	.word	0x000045f0


	//   ....[48]....
        /*0e38*/ 	.word	0x00004700


	//   ....[49]....
        /*0e3c*/ 	.word	0x000047a0


	//   ....[50]....
        /*0e40*/ 	.word	0x000047b0


	//   ....[51]....
        /*0e44*/ 	.word	0x00004880


	//   ....[52]....
        /*0e48*/ 	.word	0x000048b0


	//   ....[53]....
        /*0e4c*/ 	.word	0x000048f0


	//   ....[54]....
        /*0e50*/ 	.word	0x000049b0


	//   ....[55]....
        /*0e54*/ 	.word	0x00004b50


	//   ....[56]....
        /*0e58*/ 	.word	0x00004b90


	//   ....[57]....
        /*0e5c*/ 	.word	0x00004c40


	//   ....[58]....
        /*0e60*/ 	.word	0x00004c80


	//   ....[59]....
        /*0e64*/ 	.word	0x00004cc0


	//   ....[60]....
        /*0e68*/ 	.word	0x00004d40


	//   ....[61]....
        /*0e6c*/ 	.word	0x00004d80


	//   ....[62]....
        /*0e70*/ 	.word	0x00004eb0


	//   ....[63]....
        /*0e74*/ 	.word	0x00005020


	//   ....[64]....
        /*0e78*/ 	.word	0x00005050


	//   ....[65]....
        /*0e7c*/ 	.word	0x00005070


	//   ....[66]....
        /*0e80*/ 	.word	0x00005090


	//   ....[67]....
        /*0e84*/ 	.word	0x000050d0


	//   ....[68]....
        /*0e88*/ 	.word	0x000050f0


	//   ....[69]....
        /*0e8c*/ 	.word	0x00005170


	//   ....[70]....
        /*0e90*/ 	.word	0x000083d0


	//   ....[71]....
        /*0e94*/ 	.word	0x000083e0


	//   ....[72]....
        /*0e98*/ 	.word	0x000083f0


	//   ....[73]....
        /*0e9c*/ 	.word	0x00008440


	//   ....[74]....
        /*0ea0*/ 	.word	0x00008450


	//   ....[75]....
        /*0ea4*/ 	.word	0x000084d0


	//   ....[76]....
        /*0ea8*/ 	.word	0x00008560


	//   ....[77]....
        /*0eac*/ 	.word	0x00008640


	//   ....[78]....
        /*0eb0*/ 	.word	0x00008660


	//   ....[79]....
        /*0eb4*/ 	.word	0x00008680


	//   ....[80]....
        /*0eb8*/ 	.word	0x000086e0


	//   ....[81]....
        /*0ebc*/ 	.word	0x00008770


	//   ....[82]....
        /*0ec0*/ 	.word	0x000087d0


	//   ....[83]....
        /*0ec4*/ 	.word	0x00008860


	//   ....[84]....
        /*0ec8*/ 	.word	0x000088f0


	//   ....[85]....
        /*0ecc*/ 	.word	0x00008900


	//   ....[86]....
        /*0ed0*/ 	.word	0x00008930


	//   ....[87]....
        /*0ed4*/ 	.word	0x00008970


	//   ....[88]....
        /*0ed8*/ 	.word	0x00008980


	//   ....[89]....
        /*0edc*/ 	.word	0x00008a80


	//   ....[90]....
        /*0ee0*/ 	.word	0x00008af0


	//   ....[91]....
        /*0ee4*/ 	.word	0x00008b20


	//   ....[92]....
        /*0ee8*/ 	.word	0x00008b50


	//   ....[93]....
        /*0eec*/ 	.word	0x00008b70


	//   ....[94]....
        /*0ef0*/ 	.word	0x00008ba0


	//   ....[95]....
        /*0ef4*/ 	.word	0x00008be0


	//   ....[96]....
        /*0ef8*/ 	.word	0x00008c10


	//   ....[97]....
        /*0efc*/ 	.word	0x00008cd0


	//   ....[98]....
        /*0f00*/ 	.word	0x00008d10


	//   ....[99]....
        /*0f04*/ 	.word	0x00008d70


	//   ....[100]....
        /*0f08*/ 	.word	0x00008dc0


	//   ....[101]....
        /*0f0c*/ 	.word	0x00008e80


	//   ....[102]....
        /*0f10*/ 	.word	0x00008ec0


	//   ....[103]....
        /*0f14*/ 	.word	0x00009080


	//   ....[104]....
        /*0f18*/ 	.word	0x00009090


	//   ....[105]....
        /*0f1c*/ 	.word	0x000090c0


	//   ....[106]....
        /*0f20*/ 	.word	0x00009260


	//   ....[107]....
        /*0f24*/ 	.word	0x00009360


	//   ....[108]....
        /*0f28*/ 	.word	0x000093c0


	//   ....[109]....
        /*0f2c*/ 	.word	0x00009400


	//   ....[110]....
        /*0f30*/ 	.word	0x00009640


	//   ....[111]....
        /*0f34*/ 	.word	0x000096e0


	//   ....[112]....
        /*0f38*/ 	.word	0x00009750


	//   ....[113]....
        /*0f3c*/ 	.word	0x00009760


	//   ....[114]....
        /*0f40*/ 	.word	0x00009770


	//   ....[115]....
        /*0f44*/ 	.word	0x00009810


	//   ....[116]....
        /*0f48*/ 	.word	0x00009880


	//   ....[117]....
        /*0f4c*/ 	.word	0x00009960


	//   ....[118]....
        /*0f50*/ 	.word	0x000099e0


	//   ....[119]....
        /*0f54*/ 	.word	0x00009cb0


	//   ....[120]....
        /*0f58*/ 	.word	0x00009cc0


	//   ....[121]....
        /*0f5c*/ 	.word	0x00009cd0


	//   ....[122]....
        /*0f60*/ 	.word	0x00009ce0


	//   ....[123]....
        /*0f64*/ 	.word	0x00009cf0


	//   ....[124]....
        /*0f68*/ 	.word	0x00009d00


	//   ....[125]....
        /*0f6c*/ 	.word	0x00009d10


	//   ....[126]....
        /*0f70*/ 	.word	0x0000a080


	//   ....[127]....
        /*0f74*/ 	.word	0x0000a090


	//   ....[128]....
        /*0f78*/ 	.word	0x0000a0a0


	//   ....[129]....
        /*0f7c*/ 	.word	0x0000a0b0


	//   ....[130]....
        /*0f80*/ 	.word	0x0000a0c0


	//   ....[131]....
        /*0f84*/ 	.word	0x0000a0d0


	//   ....[132]....
        /*0f88*/ 	.word	0x0000a0e0


	//   ....[133]....
        /*0f8c*/ 	.word	0x0000a0f0


	//   ....[134]....
        /*0f90*/ 	.word	0x0000d730


	//   ....[135]....
        /*0f94*/ 	.word	0x0000e0b0


	//   ....[136]....
        /*0f98*/ 	.word	0x0000e0f0


	//   ....[137]....
        /*0f9c*/ 	.word	0x0000e140


	//   ....[138]....
        /*0fa0*/ 	.word	0x0000e200


	//   ....[139]....
        /*0fa4*/ 	.word	0x0000e210


	//   ....[140]....
        /*0fa8*/ 	.word	0x0000e2a0


	//   ....[141]....
        /*0fac*/ 	.word	0x0000e320


	//   ....[142]....
        /*0fb0*/ 	.word	0x0000e330


	//   ....[143]....
        /*0fb4*/ 	.word	0x0000e340


	//   ....[144]....
        /*0fb8*/ 	.word	0x0000e390


	//   ....[145]....
        /*0fbc*/ 	.word	0x0000e3a0


	//   ....[146]....
        /*0fc0*/ 	.word	0x0000e4c0


	//   ....[147]....
        /*0fc4*/ 	.word	0x0000e500


	//   ....[148]....
        /*0fc8*/ 	.word	0x0000e530


	//   ....[149]....
        /*0fcc*/ 	.word	0x0000e540


	//   ....[150]....
        /*0fd0*/ 	.word	0x0000e580


	//   ....[151]....
        /*0fd4*/ 	.word	0x0000e620


	//   ....[152]....
        /*0fd8*/ 	.word	0x0000e680


	//   ....[153]....
        /*0fdc*/ 	.word	0x0000e6b0


	//   ....[154]....
        /*0fe0*/ 	.word	0x0000e6d0


	//   ....[155]....
        /*0fe4*/ 	.word	0x0000e780


	//   ....[156]....
        /*0fe8*/ 	.word	0x0000e790


	//   ....[157]....
        /*0fec*/ 	.word	0x0000e7a0


	//   ....[158]....
        /*0ff0*/ 	.word	0x0000e7f0


	//   ....[159]....
        /*0ff4*/ 	.word	0x0000e830


	//   ....[160]....
        /*0ff8*/ 	.word	0x0000e840


	//   ....[161]....
        /*0ffc*/ 	.word	0x0000e850


	//   ....[162]....
        /*1000*/ 	.word	0x0000e8a0


	//   ....[163]....
        /*1004*/ 	.word	0x0000e930


	//   ....[164]....
        /*1008*/ 	.word	0x0000e970


	//   ....[165]....
        /*100c*/ 	.word	0x0000e9a0


	//   ....[166]....
        /*1010*/ 	.word	0x0000e9b0


	//   ....[167]....
        /*1014*/ 	.word	0x0000ea10


	//   ....[168]....
        /*1018*/ 	.word	0x0000ea20


	//   ....[169]....
        /*101c*/ 	.word	0x0000ea50


	//   ....[170]....
        /*1020*/ 	.word	0x0000ea60


	//   ....[171]....
        /*1024*/ 	.word	0x0000eaa0


	//   ....[172]....
        /*1028*/ 	.word	0x0000eb20


	//   ....[173]....
        /*102c*/ 	.word	0x0000eb50


	//   ....[174]....
        /*1030*/ 	.word	0x0000eb70


	//   ....[175]....
        /*1034*/ 	.word	0x0000ee10


	//   ....[176]....
        /*1038*/ 	.word	0x0000ee70


	//   ....[177]....
        /*103c*/ 	.word	0x0000eeb0


	//   ....[178]....
        /*1040*/ 	.word	0x0000ef00


	//   ....[179]....
        /*1044*/ 	.word	0x0000ef70


	//   ....[180]....
        /*1048*/ 	.word	0x0000efb0


	//   ....[181]....
        /*104c*/ 	.word	0x0000efc0


	//   ....[182]....
        /*1050*/ 	.word	0x0000f290


	//   ....[183]....
        /*1054*/ 	.word	0x0000f2c0


	//   ....[184]....
        /*1058*/ 	.word	0x0000f300


	//   ....[185]....
        /*105c*/ 	.word	0x0000f320


	//   ....[186]....
        /*1060*/ 	.word	0x0000f330


	//   ....[187]....
        /*1064*/ 	.word	0x0000f340


	//   ....[188]....
        /*1068*/ 	.word	0x0000f350


	//   ....[189]....
        /*106c*/ 	.word	0x0000f360


	//   ....[190]....
        /*1070*/ 	.word	0x0000f6f0


	//   ....[191]....
        /*1074*/ 	.word	0x0000f720


	//   ....[192]....
        /*1078*/ 	.word	0x0000f770


	//   ....[193]....
        /*107c*/ 	.word	0x0000f850


	//   ....[194]....
        /*1080*/ 	.word	0x0000f8a0


	//   ....[195]....
        /*1084*/ 	.word	0x0000f8f0


	//   ....[196]....
        /*1088*/ 	.word	0x0000f920


	//   ....[197]....
        /*108c*/ 	.word	0x0000fc50


	//   ....[198]....
        /*1090*/ 	.word	0x00011ac0


	//   ....[199]....
        /*1094*/ 	.word	0x00011c60


	//   ....[200]....
        /*1098*/ 	.word	0x00011eb0


	//   ....[201]....
        /*109c*/ 	.word	0x00012050


	//   ....[202]....
        /*10a0*/ 	.word	0x00012170


	//   ....[203]....
        /*10a4*/ 	.word	0x000126c0


	//   ....[204]....
        /*10a8*/ 	.word	0x000129f0


	//   ....[205]....
        /*10ac*/ 	.word	0x00012d30


	//   ....[206]....
        /*10b0*/ 	.word	0x00012fe0


	//   ....[207]....
        /*10b4*/ 	.word	0x00013220


	//   ....[208]....
        /*10b8*/ 	.word	0x00013490


	//   ....[209]....
        /*10bc*/ 	.word	0x00013760


	//   ....[210]....
        /*10c0*/ 	.word	0x00013980


	//   ....[211]....
        /*10c4*/ 	.word	0x00013b10


	//   ....[212]....
        /*10c8*/ 	.word	0x00015a30


	//   ....[213]....
        /*10cc*/ 	.word	0x00015cc0


	//   ....[214]....
        /*10d0*/ 	.word	0x00015d30


	//   ....[215]....
        /*10d4*/ 	.word	0x00015da0


	//   ....[216]....
        /*10d8*/ 	.word	0x00015e10


	//   ....[217]....
        /*10dc*/ 	.word	0x00015e80


	//----- nvinfo : EIATTR_REG_RECONFIG
	.align		4
.L_670:
        /*10e0*/ 	.byte	0x01, 0x54
	.zero		2


	//----- nvinfo : EIATTR_SYSCALL_OFFSETS
	.align		4
        /*10e4*/ 	.byte	0x04, 0x46
        /*10e6*/ 	.short	(.L_672 - .L_671)


	//   ....[0]....
.L_671:
        /*10e8*/ 	.word	0x00000bc0


	//   ....[1]....
        /*10ec*/ 	.word	0x00000cb0


	//   ....[2]....
        /*10f0*/ 	.word	0x00000e10


	//   ....[3]....
        /*10f4*/ 	.word	0x00000f00


	//----- nvinfo : EIATTR_MBARRIER_INSTR_OFFSETS
	.align		4
.L_672:
        /*10f8*/ 	.byte	0x04, 0x39
        /*10fa*/ 	.short	(.L_674 - .L_673)


	//   ....[0]....
.L_673:
        /*10fc*/ 	.word	0x00000290
        /*1100*/ 	.word	0x000000ff
        /*1104*/ 	.word	0x00030c00
        /*1108*/ 	.short	0x0100
        /*110a*/ 	.byte	0x06
	.zero		1


	//   ....[1]....
        /*110c*/ 	.word	0x00000390
        /*1110*/ 	.word	0x000000ff
        /*1114*/ 	.word	0x00030c10
        /*1118*/ 	.short	0x0100
        /*111a*/ 	.byte	0x08
	.zero		1


	//   ....[2]....
        /*111c*/ 	.word	0x000003a0
        /*1120*/ 	.word	0x000000ff
        /*1124*/ 	.word	0x00030c20
        /*1128*/ 	.short	0x0100
        /*112a*/ 	.byte	0x08
	.zero		1


	//   ....[3]....
        /*112c*/ 	.word	0x000003b0
        /*1130*/ 	.word	0x000000ff
        /*1134*/ 	.word	0x00030c18
        /*1138*/ 	.short	0x0100
        /*113a*/ 	.byte	0x08
	.zero		1


	//   ....[4]....
        /*113c*/ 	.word	0x000003c0
        /*1140*/ 	.word	0x000000ff
        /*1144*/ 	.word	0x00030c28
        /*1148*/ 	.short	0x0100
        /*114a*/ 	.byte	0x08
	.zero		1


	//   ....[5]....
        /*114c*/ 	.word	0x000004f0
        /*1150*/ 	.word	0x000000ff
        /*1154*/ 	.word	0x00030c30
        /*1158*/ 	.short	0x0100
        /*115a*/ 	.byte	0x08
	.zero		1


	//   ....[6]....
        /*115c*/ 	.word	0x00000500
        /*1160*/ 	.word	0x000000ff
        /*1164*/ 	.word	0x00030c40
        /*1168*/ 	.short	0x0100
        /*116a*/ 	.byte	0x08
	.zero		1


	//   ....[7]....
        /*116c*/ 	.word	0x00000510
        /*1170*/ 	.word	0x000000ff
        /*1174*/ 	.word	0x00030c38
        /*1178*/ 	.short	0x0100
        /*117a*/ 	.byte	0x08
	.zero		1


	//   ....[8]....
        /*117c*/ 	.word	0x00000520
        /*1180*/ 	.word	0x000000ff
        /*1184*/ 	.word	0x00030c48
        /*1188*/ 	.short	0x0100
        /*118a*/ 	.byte	0x08
	.zero		1


	//   ....[9]....
        /*118c*/ 	.word	0x00000fa0
        /*1190*/ 	.word	0x00000010
        /*1194*/ 	.word	0x00030c00
        /*1198*/ 	.short	0x010a
        /*119a*/ 	.byte	0x3f
	.zero		1


	//   ....[10]....
        /*119c*/ 	.word	0x000010d0
        /*11a0*/ 	.word	0x00000010
        /*11a4*/ 	.word	0x00030c00
        /*11a8*/ 	.short	0x010a
        /*11aa*/ 	.byte	0x3f
	.zero		1


	//   ....[11]....
        /*11ac*/ 	.word	0x00001bb0
        /*11b0*/ 	.word	0x00000006
        /*11b4*/ 	.word	0x00030c10
        /*11b8*/ 	.short	0x010a
        /*11ba*/ 	.byte	0x3f
	.zero		1


	//   ....[12]....
        /*11bc*/ 	.word	0x00001c20
        /*11c0*/ 	.word	0x00000006
        /*11c4*/ 	.word	0x00030c10
        /*11c8*/ 	.short	0x010a
        /*11ca*/ 	.byte	0x3f
	.zero		1


	//   ....[13]....
        /*11cc*/ 	.word	0x00002050
        /*11d0*/ 	.word	0x00000006
        /*11d4*/ 	.word	0x00030c30
        /*11d8*/ 	.short	0x010a
        /*11da*/ 	.byte	0x3f
	.zero		1


	//   ....[14]....
        /*11dc*/ 	.word	0x00002090
        /*11e0*/ 	.word	0x00000006
        /*11e4*/ 	.word	0x00030c30
        /*11e8*/ 	.short	0x010a
        /*11ea*/ 	.byte	0x3f
	.zero		1


	//   ....[15]....
        /*11ec*/ 	.word	0x00006750
        /*11f0*/ 	.word	0x00000005
        /*11f4*/ 	.word	0x00000000
        /*11f8*/ 	.short	0x0101
        /*11fa*/ 	.byte	0x3f
	.zero		1


	//   ....[16]....
        /*11fc*/ 	.word	0x00006ba0
        /*1200*/ 	.word	0x00000006
        /*1204*/ 	.word	0x00000000
        /*1208*/ 	.short	0x0101
        /*120a*/ 	.byte	0x3f
	.zero		1


	//   ....[17]....
        /*120c*/ 	.word	0x000074d0
        /*1210*/ 	.word	0x00000006
        /*1214*/ 	.word	0x00030c10
        /*1218*/ 	.short	0x010a
        /*121a*/ 	.byte	0x3f
	.zero		1


	//   ....[18]....
        /*121c*/ 	.word	0x00007550
        /*1220*/ 	.word	0x00000006
        /*1224*/ 	.word	0x00030c10
        /*1228*/ 	.short	0x010a
        /*122a*/ 	.byte	0x3f
	.zero		1


	//   ....[19]....
        /*122c*/ 	.word	0x00007960
        /*1230*/ 	.word	0x00000006
        /*1234*/ 	.word	0x00030c30
        /*1238*/ 	.short	0x010a
        /*123a*/ 	.byte	0x3f
	.zero		1


	//   ....[20]....
        /*123c*/ 	.word	0x000079a0
        /*1240*/ 	.word	0x00000006
        /*1244*/ 	.word	0x00030c30
        /*1248*/ 	.short	0x010a
        /*124a*/ 	.byte	0x3f
	.zero		1


	//   ....[21]....
        /*124c*/ 	.word	0x0000b5f0
        /*1250*/ 	.word	0x00000005
        /*1254*/ 	.word	0x00000000
        /*1258*/ 	.short	0x0101
        /*125a*/ 	.byte	0x3f
	.zero		1


	//   ....[22]....
        /*125c*/ 	.word	0x0000ba40
        /*1260*/ 	.word	0x00000006
        /*1264*/ 	.word	0x00000000
        /*1268*/ 	.short	0x0101
        /*126a*/ 	.byte	0x3f
	.zero		1


	//   ....[23]....
        /*126c*/ 	.word	0x0000c240
        /*1270*/ 	.word	0x00000006
        /*1274*/ 	.word	0x00030c10
        /*1278*/ 	.short	0x010a
        /*127a*/ 	.byte	0x3f
	.zero		1


	//   ....[24]....
        /*127c*/ 	.word	0x0000c2c0
        /*1280*/ 	.word	0x00000006
        /*1284*/ 	.word	0x00030c10
        /*1288*/ 	.short	0x010a
        /*128a*/ 	.byte	0x3f
	.zero		1


	//   ....[25]....
        /*128c*/ 	.word	0x0000c6f0
        /*1290*/ 	.word	0x00000006
        /*1294*/ 	.word	0x00030c30
        /*1298*/ 	.short	0x010a
        /*129a*/ 	.byte	0x3f
	.zero		1


	//   ....[26]....
        /*129c*/ 	.word	0x0000c730
        /*12a0*/ 	.word	0x00000006
        /*12a4*/ 	.word	0x00030c30
        /*12a8*/ 	.short	0x010a
        /*12aa*/ 	.byte	0x3f
	.zero		1


	//   ....[27]....
        /*12ac*/ 	.word	0x00010e20
        /*12b0*/ 	.word	0x00000005
        /*12b4*/ 	.word	0x00000000
        /*12b8*/ 	.short	0x0101
        /*12ba*/ 	.byte	0x3f
	.zero		1


	//   ....[28]....
        /*12bc*/ 	.word	0x000112a0
        /*12c0*/ 	.word	0x00000006
        /*12c4*/ 	.word	0x00000000
        /*12c8*/ 	.short	0x0101
        /*12ca*/ 	.byte	0x3f
	.zero		1


	//   ....[29]....
        /*12cc*/ 	.word	0x00014180
        /*12d0*/ 	.word	0x00000010
        /*12d4*/ 	.word	0x00030c20
        /*12d8*/ 	.short	0x010a
        /*12da*/ 	.byte	0x3f
	.zero		1


	//   ....[30]....
        /*12dc*/ 	.word	0x00014750
        /*12e0*/ 	.word	0x00000010
        /*12e4*/ 	.word	0x00030c40
        /*12e8*/ 	.short	0x010a
        /*12ea*/ 	.byte	0x3f
	.zero		1


	//   ....[31]....
        /*12ec*/ 	.word	0x00014980
        /*12f0*/ 	.word	0x00000010
        /*12f4*/ 	.word	0x00030c28
        /*12f8*/ 	.short	0x010a
        /*12fa*/ 	.byte	0x3f
	.zero		1


	//   ....[32]....
        /*12fc*/ 	.word	0x00014bb0
        /*1300*/ 	.word	0x00000010
        /*1304*/ 	.word	0x00030c48
        /*1308*/ 	.short	0x010a
        /*130a*/ 	.byte	0x3f
	.zero		1


	//   ....[33]....
        /*130c*/ 	.word	0x00014d90
        /*1310*/ 	.word	0x00000010
        /*1314*/ 	.word	0x00030c20
        /*1318*/ 	.short	0x010a
        /*131a*/ 	.byte	0x3f
	.zero		1


	//   ....[34]....
        /*131c*/ 	.word	0x00015040
        /*1320*/ 	.word	0x00000010
        /*1324*/ 	.word	0x00030c40
        /*1328*/ 	.short	0x010a
        /*132a*/ 	.byte	0x3f
	.zero		1


	//   ....[35]....
        /*132c*/ 	.word	0x00015240
        /*1330*/ 	.word	0x00000010
        /*1334*/ 	.word	0x00030c28
        /*1338*/ 	.short	0x010a
        /*133a*/ 	.byte	0x3f
	.zero		1


	//   ....[36]....
        /*133c*/ 	.word	0x000154c0
        /*1340*/ 	.word	0x00000003
        /*1344*/ 	.word	0x00030c40
        /*1348*/ 	.short	0x010a
        /*134a*/ 	.byte	0x3f
	.zero		1


	//   ....[37]....
        /*134c*/ 	.word	0x00015890
        /*1350*/ 	.word	0x00000006
        /*1354*/ 	.word	0x00000000
        /*1358*/ 	.short	0x010a
        /*135a*/ 	.byte	0x3f
	.zero		1


	//   ....[38]....
        /*135c*/ 	.word	0x000158f0
        /*1360*/ 	.word	0x00000003
        /*1364*/ 	.word	0x00000000
        /*1368*/ 	.short	0x010a
        /*136a*/ 	.byte	0x3f
	.zero		1


	//   ....[39]....
        /*136c*/ 	.word	0x00015950
        /*1370*/ 	.word	0x00000002
        /*1374*/ 	.word	0x00000000
        /*1378*/ 	.short	0x010a
        /*137a*/ 	.byte	0x3f
	.zero		1


	//   ....[40]....
        /*137c*/ 	.word	0x00015980
        /*1380*/ 	.word	0x00000003
        /*1384*/ 	.word	0x00000000
        /*1388*/ 	.short	0x010a
        /*138a*/ 	.byte	0x3f
	.zero		1


	//   ....[41]....
        /*138c*/ 	.word	0x00015a60
        /*1390*/ 	.word	0x00000010
        /*1394*/ 	.word	0x00030c00
        /*1398*/ 	.short	0x010a
        /*139a*/ 	.byte	0x3f
	.zero		1


	//   ....[42]....
        /*139c*/ 	.word	0x00015ab0
        /*13a0*/ 	.word	0x00000006
        /*13a4*/ 	.word	0x00030c10
        /*13a8*/ 	.short	0x010a
        /*13aa*/ 	.byte	0x3f
	.zero		1


	//   ....[43]....
        /*13ac*/ 	.word	0x00015b00
        /*13b0*/ 	.word	0x00000006
        /*13b4*/ 	.word	0x00030c30
        /*13b8*/ 	.short	0x010a
        /*13ba*/ 	.byte	0x3f
	.zero		1


	//   ....[44]....
        /*13bc*/ 	.word	0x00015b50
        /*13c0*/ 	.word	0x00000006
        /*13c4*/ 	.word	0x00030c10
        /*13c8*/ 	.short	0x010a
        /*13ca*/ 	.byte	0x3f
	.zero		1


	//   ....[45]....
        /*13cc*/ 	.word	0x00015ba0
        /*13d0*/ 	.word	0x00000006
        /*13d4*/ 	.word	0x00030c30
        /*13d8*/ 	.short	0x010a
        /*13da*/ 	.byte	0x3f
	.zero		1


	//   ....[46]....
        /*13dc*/ 	.word	0x00015bf0
        /*13e0*/ 	.word	0x00000006
        /*13e4*/ 	.word	0x00030c10
        /*13e8*/ 	.short	0x010a
        /*13ea*/ 	.byte	0x3f
	.zero		1


	//   ....[47]....
        /*13ec*/ 	.word	0x00015c40
        /*13f0*/ 	.word	0x00000006
        /*13f4*/ 	.word	0x00030c30
        /*13f8*/ 	.short	0x010a
        /*13fa*/ 	.byte	0x3f
	.zero		1


	//   ....[48]....
        /*13fc*/ 	.word	0x00015ec0
        /*1400*/ 	.word	0x00000010
        /*1404*/ 	.word	0x00030c20
        /*1408*/ 	.short	0x010a
        /*140a*/ 	.byte	0x3f
	.zero		1


	//   ....[49]....
        /*140c*/ 	.word	0x00015f10
        /*1410*/ 	.word	0x00000010
        /*1414*/ 	.word	0x00030c40
        /*1418*/ 	.short	0x010a
        /*141a*/ 	.byte	0x3f
	.zero		1


	//   ....[50]....
        /*141c*/ 	.word	0x00015f60
        /*1420*/ 	.word	0x00000010
        /*1424*/ 	.word	0x00030c28
        /*1428*/ 	.short	0x010a
        /*142a*/ 	.byte	0x3f
	.zero		1


	//   ....[51]....
        /*142c*/ 	.word	0x00015fb0
        /*1430*/ 	.word	0x00000010
        /*1434*/ 	.word	0x00030c48
        /*1438*/ 	.short	0x010a
        /*143a*/ 	.byte	0x3f
	.zero		1


	//   ....[52]....
        /*143c*/ 	.word	0x00016010
        /*1440*/ 	.word	0x00000010
        /*1444*/ 	.word	0x00030c20
        /*1448*/ 	.short	0x010a
        /*144a*/ 	.byte	0x3f
	.zero		1


	//   ....[53]....
        /*144c*/ 	.word	0x00016060
        /*1450*/ 	.word	0x00000010
        /*1454*/ 	.word	0x00030c40
        /*1458*/ 	.short	0x010a
        /*145a*/ 	.byte	0x3f
	.zero		1


	//   ....[54]....
        /*145c*/ 	.word	0x000160b0
        /*1460*/ 	.word	0x00000010
        /*1464*/ 	.word	0x00030c28
        /*1468*/ 	.short	0x010a
        /*146a*/ 	.byte	0x3f
	.zero		1


	//   ....[55]....
        /*146c*/ 	.word	0x00016100
        /*1470*/ 	.word	0x00000003
        /*1474*/ 	.word	0x00030c40
        /*1478*/ 	.short	0x010a
        /*147a*/ 	.byte	0x3f
	.zero		1


	//   ....[56]....
        /*147c*/ 	.word	0x000161d0
        /*1480*/ 	.word	0x00000006
        /*1484*/ 	.word	0x00000000
        /*1488*/ 	.short	0x010a
        /*148a*/ 	.byte	0x3f
	.zero		1


	//   ....[57]....
        /*148c*/ 	.word	0x00016220
        /*1490*/ 	.word	0x00000003
        /*1494*/ 	.word	0x00000000
        /*1498*/ 	.short	0x010a
        /*149a*/ 	.byte	0x3f
	.zero		1


	//   ....[58]....
        /*149c*/ 	.word	0x00016270
        /*14a0*/ 	.word	0x00000002
        /*14a4*/ 	.word	0x00000000
        /*14a8*/ 	.short	0x010a
        /*14aa*/ 	.byte	0x3f
	.zero		1


	//----- nvinfo : EIATTR_NUM_MBARRIERS
	.align		4
.L_674:
        /*14ac*/ 	.byte	0x03, 0x38
        /*14ae*/ 	.short	0x0009


	//----- nvinfo : EIATTR_EXIT_INSTR_OFFSETS
	.align		4
        /*14b0*/ 	.byte	0x04, 0x1c
        /*14b2*/ 	.short	(.L_676 - .L_675)


	//   ....[0]....
.L_675:
        /*14b4*/ 	.word	0x000159d0


	//----- nvinfo : EIATTR_MAX_THREADS
	.align		4
.L_676:
        /*14b8*/ 	.byte	0x04, 0x05
        /*14ba*/ 	.short	(.L_678 - .L_677)
.L_677:
        /*14bc*/ 	.word	0x00000180
        /*14c0*/ 	.word	0x00000001
        /*14c4*/ 	.word	0x00000001


	//----- nvinfo : EIATTR_CRS_STACK_SIZE
	.align		4
.L_678:
        /*14c8*/ 	.byte	0x04, 0x1e
        /*14ca*/ 	.short	(.L_680 - .L_679)
.L_679:
        /*14cc*/ 	.word	0x00000000


	//----- nvinfo : EIATTR_CBANK_PARAM_SIZE
	.align		4
.L_680:
        /*14d0*/ 	.byte	0x03, 0x19
        /*14d2*/ 	.short	0x06f0


	//----- nvinfo : EIATTR_PARAM_CBANK
	.align		4
        /*14d4*/ 	.byte	0x04, 0x0a
        /*14d6*/ 	.short	(.L_682 - .L_681)
	.align		4
.L_681:
        /*14d8*/ 	.word	index@(.nv.constant0._ZN7cutlass13device_kernelIN5flash11enable_sm90INS1_16FlashAttnBwdSm90INS1_25CollectiveMainloopBwdSm90ILi2ELi2ELi2EN4cute5tupleIJNS5_1CILi1EEES8_S8_EEENS6_IJNS7_ILi128EEESA_NS7_ILi64EEEEEENS_10bfloat16_tEfNS_4arch4Sm90ELb0ELb1ELb1ELb0ELb1ELb1ELb0ELb0ELi2ELi1ELi2ELi2ELb0EEENS1_24CollectiveEpilogueBwdGQAISC_fSF_Li256ELb0ELb1EEENS1_19SingleTileSchedulerILb0ELb0ELb0ELi128EEEEEEEEEvNT_6ParamsE)
        /*14dc*/ 	.short	0x0210
        /*14de*/ 	.short	0x06f0


	//----- nvinfo : EIATTR_SW_WAR
	.align		4
.L_682:
        /*14e0*/ 	.byte	0x04, 0x36
        /*14e2*/ 	.short	(.L_684 - .L_683)
.L_683:
        /*14e4*/ 	.word	0x00000008
.L_684:


//--------------------- .nv.info._ZN7cutlass13device_kernelIN5flash11enable_sm90INS1_16FlashAttnBwdSm90INS1_25CollectiveMainloopBwdSm90ILi2ELi2ELi2EN4cute5tupleIJNS5_1CILi1EEES8_S8_EEENS6_IJNS7_ILi128EEESA_NS7_ILi64EEEEEENS_10bfloat16_tEfNS_4arch4Sm90ELb0ELb1ELb1ELb1ELb0ELb1ELb0ELb0ELi2ELi1ELi2ELi2ELb0EEENS1_21CollectiveEpilogueBwdISC_SD_SF_Li256ELb1ELb0ELi1EEENS1_19SingleTileSchedulerILb1ELb0ELb0ELi128EEEEEEEEEvNT_6ParamsE --------------------------
	.section	.nv.info._ZN7cutlass13device_kernelIN5flash11enable_sm90INS1_16FlashAttnBwdSm90INS1_25CollectiveMainloopBwdSm90ILi2ELi2ELi2EN4cute5tupleIJNS5_1CILi1EEES8_S8_EEENS6_IJNS7_ILi128EEESA_NS7_ILi64EEEEEENS_10bfloat16_tEfNS_4arch4Sm90ELb0ELb1ELb1ELb1ELb0ELb1ELb0ELb0ELi2ELi1ELi2ELi2ELb0EEENS1_21CollectiveEpilogueBwdISC_SD_SF_Li256ELb1ELb0ELi1EEENS1_19SingleTileSchedulerILb1ELb0ELb0ELi128EEEEEEEEEvNT_6ParamsE,"",@"SHT_CUDA_INFO"
	.sectionflags	@""
	.align	4


	//----- nvinfo : EIATTR_CUDA_API_VERSION
	.align		4
        /*0000*/ 	.byte	0x04, 0x37
        /*0002*/ 	.short	(.L_686 - .L_685)
.L_685:
        /*0004*/ 	.word	0x00000082


	//----- nvinfo : EIATTR_KPARAM_INFO
	.align		4
.L_686:
        /*0008*/ 	.byte	0x04, 0x17
        /*000a*/ 	.short	(.L_688 - .L_687)
.L_687:
        /*000c*/ 	.word	0x00000000
        /*0010*/ 	.short	0x0000
        /*0012*/ 	.short	0x0070
        /*0014*/ 	.byte	0x00, 0xf0, 0x01, 0x1a


	//----- nvinfo : EIATTR_SPARSE_MMA_MASK
	.align		4
.L_688:
        /*0018*/ 	.byte	0x03, 0x50
        /*001a*/ 	.short	0x0000


	//----- nvinfo : EIATTR_MAXREG_COUNT
	.align		4
        /*001c*/ 	.byte	0x03, 0x1b
        /*001e*/ 	.short	0x00a8


	//----- nvinfo : EIATTR_NUM_BARRIERS
	.align		4
        /*0020*/ 	.byte	0x02, 0x4c
        /*0022*/ 	.byte	0x10
	.zero		1


	//----- nvinfo : EIATTR_EXTERNS
	.align		4
        /*0024*/ 	.byte	0x04, 0x0f
        /*0026*/ 	.short	(.L_690 - .L_689)


	//   ....[0]....
	.align		4
.L_689:
        /*0028*/ 	.word	index@(__assertfail)


	//----- nvinfo : EIATTR_ANNOTATIONS
	.align		4
.L_690:
        /*002c*/ 	.byte	0x04, 0x55
        /*002e*/ 	.short	(.L_692 - .L_691)


	//   ....[0]....
.L_691:
        /* <DEDUP_REMOVED lines=158> */


	//----- nvinfo : EIATTR_MERCURY_ISA_VERSION
	.align		4
.L_692:
        /*09f8*/ 	.byte	0x03, 0x5f
        /*09fa*/ 	.short	0x0101


	//----- nvinfo : EIATTR_INT_WARP_WIDE_INSTR_OFFSETS
	.align		4
        /*09fc*/ 	.byte	0x04, 0x31
        /*09fe*/ 	.short	(.L_694 - .L_693)


	//   ....[0]....
.L_693:
        /*0a00*/ 	.word	0x00000190


	//   ....[1]....
        /*0a04*/ 	.word	0x000001c0


	//----- nvinfo : EIATTR_COOP_GROUP_MASK_REGIDS
	.align		4
.L_694:
        /*0a08*/ 	.byte	0x04, 0x29
        /*0a0a*/ 	.short	(.L_696 - .L_695)


	//   ....[0]....
.L_695:
        /*0a0c*/ 	.word	0xffffffff


	//   ....[1]....
        /*0a10*/ 	.word	0xffffffff


	//   ....[2]....
        /*0a14*/ 	.word	0xffffffff


	//   ....[3]....
        /*0a18*/ 	.word	0xffffffff


	//   ....[4]....
        /*0a1c*/ 	.word	0xffffffff


	//   ....[5]....
        /*0a20*/ 	.word	0xffffffff


	//   ....[6]....
        /*0a24*/ 	.word	0xffffffff


	//   ....[7]....
        /*0a28*/ 	.word	0xffffffff


	//   ....[8]....
        /*0a2c*/ 	.word	0xffffffff


	//   ....[9]....
        /*0a30*/ 	.word	0xffffffff


	//   ....[10]....
        /*0a34*/ 	.word	0xffffffff


	//   ....[11]....
        /*0a38*/ 	.word	0xffffffff


	//   ....[12]....
        /*0a3c*/ 	.word	0xffffffff


	//   ....[13]....
        /*0a40*/ 	.word	0xffffffff


	//   ....[14]....
        /*0a44*/ 	.word	0xffffffff


	//   ....[15]....
        /*0a48*/ 	.word	0xffffffff


	//   ....[16]....
        /*0a4c*/ 	.word	0xffffffff


	//   ....[17]....
        /*0a50*/ 	.word	0xffffffff


	//   ....[18]....
        /*0a54*/ 	.word	0xffffffff


	//   ....[19]....
        /*0a58*/ 	.word	0xffffffff


	//   ....[20]....
        /*0a5c*/ 	.word	0xffffffff


	//   ....[21]....
        /*0a60*/ 	.word	0xffffffff


	//   ....[22]....
        /*0a64*/ 	.word	0xffffffff


	//   ....[23]....
        /*0a68*/ 	.word	0xffffffff


	//   ....[24]....
        /*0a6c*/ 	.word	0xffffffff


	//   ....[25]....
        /*0a70*/ 	.word	0xffffffff


	//   ....[26]....
        /*0a74*/ 	.word	0xffffffff


	//   ....[27]....
        /*0a78*/ 	.word	0xffffffff


	//   ....[28]....
        /*0a7c*/ 	.word	0xffffffff


	//   ....[29]....
        /*0a80*/ 	.word	0xffffffff


	//   ....[30]....
        /*0a84*/ 	.word	0xffffffff


	//   ....[31]....
        /*0a88*/ 	.word	0xffffffff


	//   ....[32]....
        /*0a8c*/ 	.word	0xffffffff


	//   ....[33]....
        /*0a90*/ 	.word	0xffffffff


	//   ....[34]....
        /*0a94*/ 	.word	0xffffffff


	//   ....[35]....
        /*0a98*/ 	.word	0xffffffff


	//   ....[36]....
        /*0a9c*/ 	.word	0xffffffff


	//   ....[37]....
        /*0aa0*/ 	.word	0xffffffff


	//   ....[38]....
        /*0aa4*/ 	.word	0xffffffff


	//   ....[39]....
        /*0aa8*/ 	.word	0xffffffff


	//   ....[40]....
        /*0aac*/ 	.word	0xffffffff


	//   ....[41]....
        /*0ab0*/ 	.word	0xffffffff


	//   ....[42]....
        /*0ab4*/ 	.word	0xffffffff


	//   ....[43]....
        /*0ab8*/ 	.word	0xffffffff


	//   ....[44]....
        /*0abc*/ 	.word	0xffffffff


	//   ....[45]....
        /*0ac0*/ 	.word	0xffffffff


	//   ....[46]....
        /*0ac4*/ 	.word	0xffffffff


	//   ....[47]....
        /*0ac8*/ 	.word	0xffffffff


	//   ....[48]....
        /*0acc*/ 	.word	0xffffffff


	//   ....[49]....
        /*0ad0*/ 	.word	0xffffffff


	//   ....[50]....
        /*0ad4*/ 	.word	0xffffffff


	//   ....[51]....
        /*0ad8*/ 	.word	0xffffffff


	//   ....[52]....
        /*0adc*/ 	.word	0xffffffff


	//   ....[53]....
        /*0ae0*/ 	.word	0xffffffff


	//   ....[54]....
        /*0ae4*/ 	.word	0xffffffff


	//   ....[55]....
        /*0ae8*/ 	.word	0xffffffff


	//   ....[56]....
        /*0aec*/ 	.word	0xffffffff


	//   ....[57]....
        /*0af0*/ 	.word	0xffffffff


	//   ....[58]....
        /*0af4*/ 	.word	0xffffffff


	//   ....[59]....
        /*0af8*/ 	.word	0xffffffff


	//   ....[60]....
        /*0afc*/ 	.word	0xffffffff


	//   ....[61]....
        /*0b00*/ 	.word	0xffffffff


	//   ....[62]....
        /*0b04*/ 	.word	0xffffffff


	//   ....[63]....
        /*0b08*/ 	.word	0xffffffff


	//   ....[64]....
        /*0b0c*/ 	.word	0xffffffff


	//   ....[65]....
        /*0b10*/ 	.word	0xffffffff


	//   ....[66]....
        /*0b14*/ 	.word	0xffffffff


	//   ....[67]....
        /*0b18*/ 	.word	0xffffffff


	//   ....[68]....
        /*0b1c*/ 	.word	0xffffffff


	//   ....[69]....
        /*0b20*/ 	.word	0xffffffff


	//   ....[70]....
        /*0b24*/ 	.word	0xffffffff


	//   ....[71]....
        /*0b28*/ 	.word	0xffffffff


	//   ....[72]....
        /*0b2c*/ 	.word	0xffffffff


	//   ....[73]....
        /*0b30*/ 	.word	0xffffffff


	//   ....[74]....
        /*0b34*/ 	.word	0xffffffff


	//   ....[75]....
        /*0b38*/ 	.word	0xffffffff


	//   ....[76]....
        /*0b3c*/ 	.word	0xffffffff


	//   ....[77]....
        /*0b40*/ 	.word	0xffffffff


	//   ....[78]....
        /*0b44*/ 	.word	0xffffffff


	//   ....[79]....
        /*0b48*/ 	.word	0xffffffff


	//   ....[80]....
        /*0b4c*/ 	.word	0xffffffff


	//   ....[81]....
        /*0b50*/ 	.word	0xffffffff


	//   ....[82]....
        /*0b54*/ 	.word	0xffffffff


	//   ....[83]....
        /*0b58*/ 	.word	0xffffffff


	//   ....[84]....
        /*0b5c*/ 	.word	0xffffffff


	//   ....[85]....
        /*0b60*/ 	.word	0xffffffff


	//   ....[86]....
        /*0b64*/ 	.word	0xffffffff


	//   ....[87]....
        /*0b68*/ 	.word	0xffffffff


	//   ....[88]....
        /*0b6c*/ 	.word	0xffffffff


	//   ....[89]....
        /*0b70*/ 	.word	0xffffffff


	//   ....[90]....
        /*0b74*/ 	.word	0xffffffff


	//   ....[91]....
        /*0b78*/ 	.word	0xffffffff


	//   ....[92]....
        /*0b7c*/ 	.word	0xffffffff


	//   ....[93]....
        /*0b80*/ 	.word	0xffffffff


	//   ....[94]....
        /*0b84*/ 	.word	0xffffffff


	//   ....[95]....
        /*0b88*/ 	.word	0xffffffff


	//   ....[96]....
        /*0b8c*/ 	.word	0xffffffff


	//   ....[97]....
        /*0b90*/ 	.word	0xffffffff


	//   ....[98]....
        /*0b94*/ 	.word	0xffffffff


	//   ....[99]....
        /*0b98*/ 	.word	0xffffffff


	//   ....[100]....
        /*0b9c*/ 	.word	0xffffffff


	//   ....[101]....
        /*0ba0*/ 	.word	0xffffffff


	//   ....[102]....
        /*0ba4*/ 	.word	0xffffffff


	//   ....[103]....
        /*0ba8*/ 	.word	0xffffffff


	//   ....[104]....
        /*0bac*/ 	.word	0xffffffff


	//   ....[105]....
        /*0bb0*/ 	.word	0xffffffff


	//   ....[106]....
        /*0bb4*/ 	.word	0xffffffff


	//   ....[107]....
        /*0bb8*/ 	.word	0xffffffff


	//   ....[108]....
        /*0bbc*/ 	.word	0xffffffff


	//   ....[109]....
        /*0bc0*/ 	.word	0xffffffff


	//   ....[110]....
        /*0bc4*/ 	.word	0xffffffff


	//   ....[111]....
        /*0bc8*/ 	.word	0xffffffff


	//   ....[112]....
        /*0bcc*/ 	.word	0xffffffff


	//   ....[113]....
        /*0bd0*/ 	.word	0xffffffff


	//   ....[114]....
        /*0bd4*/ 	.word	0xffffffff


	//   ....[115]....
        /*0bd8*/ 	.word	0xffffffff


	//   ....[116]....
        /*0bdc*/ 	.word	0xffffffff


	//   ....[117]....
        /*0be0*/ 	.word	0xffffffff


	//   ....[118]....
        /*0be4*/ 	.word	0xffffffff


	//   ....[119]....
        /*0be8*/ 	.word	0xffffffff


	//   ....[120]....
        /*0bec*/ 	.word	0xffffffff


	//   ....[121]....
        /*0bf0*/ 	.word	0xffffffff


	//   ....[122]....
        /*0bf4*/ 	.word	0xffffffff


	//   ....[123]....
        /*0bf8*/ 	.word	0xffffffff


	//   ....[124]....
        /*0bfc*/ 	.word	0xffffffff


	//   ....[125]....
        /*0c00*/ 	.word	0xffffffff


	//   ....[126]....
        /*0c04*/ 	.word	0xffffffff


	//   ....[127]....
        /*0c08*/ 	.word	0xffffffff


	//   ....[128]....
        /*0c0c*/ 	.word	0xffffffff


	//   ....[129]....
        /*0c10*/ 	.word	0xffffffff


	//   ....[130]....
        /*0c14*/ 	.word	0xffffffff


	//   ....[131]....
        /*0c18*/ 	.word	0xffffffff


	//   ....[132]....
        /*0c1c*/ 	.word	0xffffffff


	//   ....[133]....
        /*0c20*/ 	.word	0xffffffff


	//   ....[134]....
        /*0c24*/ 	.word	0xffffffff


	//   ....[135]....
        /*0c28*/ 	.word	0xffffffff


	//   ....[136]....
        /*0c2c*/ 	.word	0xffffffff


	//   ....[137]....
        /*0c30*/ 	.word	0xffffffff


	//   ....[138]....
        /*0c34*/ 	.word	0xffffffff


	//   ....[139]....
        /*0c38*/ 	.word	0xffffffff


	//   ....[140]....
        /*0c3c*/ 	.word	0xffffffff


	//   ....[141]....
        /*0c40*/ 	.word	0xffffffff


	//   ....[142]....
        /*0c44*/ 	.word	0xffffffff


	//   ....[143]....
        /*0c48*/ 	.word	0xffffffff


	//   ....[144]....
        /*0c4c*/ 	.word	0xffffffff


	//   ....[145]....
        /*0c50*/ 	.word	0xffffffff


	//   ....[146]....
        /*0c54*/ 	.word	0xffffffff


	//   ....[147]....
        /*0c58*/ 	.word	0xffffffff


	//   ....[148]....
        /*0c5c*/ 	.word	0xffffffff


	//   ....[149]....
        /*0c60*/ 	.word	0xffffffff


	//   ....[150]....
        /*0c64*/ 	.word	0xffffffff


	//   ....[151]....
        /*0c68*/ 	.word	0xffffffff


	//   ....[152]....
        /*0c6c*/ 	.word	0xffffffff


	//   ....[153]....
        /*0c70*/ 	.word	0xffffffff


	//   ....[154]....
        /*0c74*/ 	.word	0xffffffff


	//   ....[155]....
        /*0c78*/ 	.word	0xffffffff


	//   ....[156]....
        /*0c7c*/ 	.word	0xffffffff


	//   ....[157]....
        /*0c80*/ 	.word	0xffffffff


	//   ....[158]....
        /*0c84*/ 	.word	0xffffffff


	//   ....[159]....
        /*0c88*/ 	.word	0xffffffff


	//   ....[160]....
        /*0c8c*/ 	.word	0xffffffff


	//   ....[161]....
        /*0c90*/ 	.word	0xffffffff


	//   ....[162]....
        /*0c94*/ 	.word	0xffffffff


	//   ....[163]....
        /*0c98*/ 	.word	0xffffffff


	//   ....[164]....
        /*0c9c*/ 	.word	0xffffffff


	//   ....[165]....
        /*0ca0*/ 	.word	0xffffffff


	//   ....[166]....
        /*0ca4*/ 	.word	0xffffffff


	//   ....[167]....
        /*0ca8*/ 	.word	0xffffffff


	//   ....[168]....
        /*0cac*/ 	.word	0xffffffff


	//   ....[169]....
        /*0cb0*/ 	.word	0xffffffff


	//   ....[170]....
        /*0cb4*/ 	.word	0xffffffff


	//   ....[171]....
        /*0cb8*/ 	.word	0xffffffff


	//   ....[172]....
        /*0cbc*/ 	.word	0xffffffff


	//   ....[173]....
        /*0cc0*/ 	.word	0xffffffff


	//   ....[174]....
        /*0cc4*/ 	.word	0xffffffff


	//   ....[175]....
        /*0cc8*/ 	.word	0xffffffff


	//   ....[176]....
        /*0ccc*/ 	.word	0xffffffff


	//   ....[177]....
        /*0cd0*/ 	.word	0xffffffff


	//   ....[178]....
        /*0cd4*/ 	.word	0xffffffff


	//   ....[179]....
        /*0cd8*/ 	.word	0xffffffff


	//   ....[180]....
        /*0cdc*/ 	.word	0xffffffff


	//   ....[181]....
        /*0ce0*/ 	.word	0xffffffff


	//   ....[182]....
        /*0ce4*/ 	.word	0xffffffff


	//   ....[183]....
        /*0ce8*/ 	.word	0xffffffff


	//   ....[184]....
        /*0cec*/ 	.word	0xffffffff


	//   ....[185]....
        /*0cf0*/ 	.word	0xffffffff


	//   ....[186]....
        /*0cf4*/ 	.word	0xffffffff


	//   ....[187]....
        /*0cf8*/ 	.word	0xffffffff


	//   ....[188]....
        /*0cfc*/ 	.word	0xffffffff


	//   ....[189]....
        /*0d00*/ 	.word	0xffffffff


	//   ....[190]....
        /*0d04*/ 	.word	0xffffffff


	//   ....[191]....
        /*0d08*/ 	.word	0xffffffff


	//   ....[192]....
        /*0d0c*/ 	.word	0xffffffff


	//   ....[193]....
        /*0d10*/ 	.word	0xffffffff


	//   ....[194]....
        /*0d14*/ 	.word	0xffffffff


	//   ....[195]....
        /*0d18*/ 	.word	0xffffffff


	//   ....[196]....
        /*0d1c*/ 	.word	0xffffffff


	//   ....[197]....
        /*0d20*/ 	.word	0xffffffff


	//   ....[198]....
        /*0d24*/ 	.word	0xffffffff


	//   ....[199]....
        /*0d28*/ 	.word	0x0500000f


	//----- nvinfo : EIATTR_COOP_GROUP_INSTR_OFFSETS
	.align		4
.L_696:
        /*0d2c*/ 	.byte	0x04, 0x28
        /*0d2e*/ 	.short	(.L_698 - .L_697)


	//   ....[0]....
.L_697:
        /*0d30*/ 	.word	0x00000070


	//   ....[1]....
        /*0d34*/ 	.word	0x000001a0


	//   ....[2]....
        /*0d38*/ 	.word	0x000001f0


	//   ....[3]....
        /*0d3c*/ 	.word	0x000003e0


	//   ....[4]....
        /*0d40*/ 	.word	0x00000620


	//   ....[5]....
        /*0d44*/ 	.word	0x00001410


	//   ....[6]....
        /*0d48*/ 	.word	0x000034f0


	//   ....[7]....
        /*0d4c*/ 	.word	0x00003a40


	//   ....[8]....
        /*0d50*/ 	.word	0x00003b90


	//   ....[9]....
        /*0d54*/ 	.word	0x00003db0


	//   ....[10]....
        /*0d58*/ 	.word	0x00003de0


	//   ....[11]....
        /*0d5c*/ 	.word	0x00003e10


	//   ....[12]....
        /*0d60*/ 	.word	0x00003e50


	//   ....[13]....
        /*0d64*/ 	.word	0x00003f30


	//   ....[14]....
        /*0d68*/ 	.word	0x00003f70


	//   ....[15]....
        /*0d6c*/ 	.word	0x00003fa0


	//   ....[16]....
        /*0d70*/ 	.word	0x00003fb0


	//   ....[17]....
        /*0d74*/ 	.word	0x00003fd0


	//   ....[18]....
        /*0d78*/ 	.word	0x00003fe0


	//   ....[19]....
        /*0d7c*/ 	.word	0x00004050


	//   ....[20]....
        /*0d80*/ 	.word	0x00004090


	//   ....[21]....
        /*0d84*/ 	.word	0x000040d0


	//   ....[22]....
        /*0d88*/ 	.word	0x00004110


	//   ....[23]....
        /*0d8c*/ 	.word	0x00004160


	//   ....[24]....
        /*0d90*/ 	.word	0x00004260


	//   ....[25]....
        /*0d94*/ 	.word	0x000042c0


	//   ....[26]....
        /*0d98*/ 	.word	0x000042f0


	//   ....[27]....
        /*0d9c*/ 	.word	0x00004350


	//   ....[28]....
        /*0da0*/ 	.word	0x00004390


	//   ....[29]....
        /*0da4*/ 	.word	0x000043b0


	//   ....[30]....
        /*0da8*/ 	.word	0x000043e0


	//   ....[31]....
        /*0dac*/ 	.word	0x00004410


	//   ....[32]....
        /*0db0*/ 	.word	0x00004430


	//   ....[33]....
        /*0db4*/ 	.word	0x00004540


	//   ....[34]....
        /*0db8*/ 	.word	0x00004580


	//   ....[35]....
        /*0dbc*/ 	.word	0x000045c0


	//   ....[36]....
        /*0dc0*/ 	.word	0x000045f0


	//   ....[37]....
        /*0dc4*/ 	.word	0x00004610


	//   ....[38]....
        /*0dc8*/ 	.word	0x00004690


	//   ....[39]....
        /*0dcc*/ 	.word	0x000046d0


	//   ....[40]....
        /*0dd0*/ 	.word	0x00004700


	//   ....[41]....
        /*0dd4*/ 	.word	0x00004740


	//   ....[42]....
        /*0dd8*/ 	.word	0x00004760


	//   ....[43]....
        /*0ddc*/ 	.word	0x00004780


	//   ....[44]....
        /*0de0*/ 	.word	0x00004790


	//   ....[45]....
        /*0de4*/ 	.word	0x000047e0


	//   ....[46]....
        /*0de8*/ 	.word	0x00004840


	//   ....[47]....
        /*0dec*/ 	.word	0x00004880


	//   ....[48]....
        /*0df0*/ 	.word	0x00004960


	//   ....[49]....
        /*0df4*/ 	.word	0x00004a30


	//   ....[50]....
        /*0df8*/ 	.word	0x00004a40


	//   ....[51]....
        /*0dfc*/ 	.word	0x00004b10


	//   ....[52]....
        /*0e00*/ 	.word	0x00004b40


	//   ....[53]....
        /*0e04*/ 	.word	0x00004b80


	//   ....[54]....
        /*0e08*/ 	.word	0x00004c70


	//   ....[55]....
        /*0e0c*/ 	.word	0x00004e50


	//   ....[56]....
        /*0e10*/ 	.word	0x00004e90


	//   ....[57]....
        /*0e14*/ 	.word	0x00004f00


	//   ....[58]....
        /*0e18*/ 	.word	0x00004f40


	//   ....[59]....
        /*0e1c*/ 	.word	0x00004f80


	//   ....[60]....
        /*0e20*/ 	.word	0x00005000


	//   ....[61]....
        /*0e24*/ 	.word	0x00005040


	//   ....[62]....
        /*0e28*/ 	.word	0x00005160


	//   ....[63]....
        /*0e2c*/ 	.word	0x000052c0


	//   ....[64]....
        /*0e30*/ 	.word	0x000052f0


	//   ....[65]....
        /*0e34*/ 	.word	0x00005310


	//   ....[66]....
        /*0e38*/ 	.word	0x00005350


	//   ....[67]....
        /*0e3c*/ 	.word	0x00005370


	//   ....[68]....
        /*0e40*/ 	.word	0x00005380


	//   ....[69]....
        /*0e44*/ 	.word	0x00005400


	//   ....[70]....
        /*0e48*/ 	.word	0x000083d0


	//   ....[71]....
        /*0e4c*/ 	.word	0x00008630


	//   ....[72]....
        /*0e50*/ 	.word	0x00008650


	//   ....[73]....
        /*0e54*/ 	.word	0x00008690


	//   ....[74]....
        /*0e58*/ 	.word	0x000086c0


	//   ....[75]....
        /*0e5c*/ 	.word	0x00008730


	//   ....[76]....
        /*0e60*/ 	.word	0x000087e0


	//   ....[77]....
        /*0e64*/ 	.word	0x000088a0


	//   ....[78]....
        /*0e68*/ 	.word	0x00008940


	//   ....[79]....
        /*0e6c*/ 	.word	0x00008960


	//   ....[80]....
        /*0e70*/ 	.word	0x00008990


	//   ....[81]....
        /*0e74*/ 	.word	0x00008a00


	//   ....[82]....
        /*0e78*/ 	.word	0x00008a40


	//   ....[83]....
        /*0e7c*/ 	.word	0x00008ad0


	//   ....[84]....
        /*0e80*/ 	.word	0x00008be0


	//   ....[85]....
        /*0e84*/ 	.word	0x00008c90


	//   ....[86]....
        /*0e88*/ 	.word	0x00008cd0


	//   ....[87]....
        /*0e8c*/ 	.word	0x00008d30


	//   ....[88]....
        /*0e90*/ 	.word	0x00008d40


	//   ....[89]....
        /*0e94*/ 	.word	0x00008d70


	//   ....[90]....
        /*0e98*/ 	.word	0x00008d80


	//   ....[91]....
        /*0e9c*/ 	.word	0x00008d90


	//   ....[92]....
        /*0ea0*/ 	.word	0x00008e20


	//   ....[93]....
        /*0ea4*/ 	.word	0x00008ec0


	//   ....[94]....
        /*0ea8*/ 	.word	0x00008ef0


	//   ....[95]....
        /*0eac*/ 	.word	0x00008f70


	//   ....[96]....
        /*0eb0*/ 	.word	0x00008fc0


	//   ....[97]....
        /*0eb4*/ 	.word	0x00008ff0


	//   ....[98]....
        /*0eb8*/ 	.word	0x000090a0


	//   ....[99]....
        /*0ebc*/ 	.word	0x000090e0


	//   ....[100]....
        /*0ec0*/ 	.word	0x00009170


	//   ....[101]....
        /*0ec4*/ 	.word	0x00009190


	//   ....[102]....
        /*0ec8*/ 	.word	0x000091b0


	//   ....[103]....
        /*0ecc*/ 	.word	0x000091d0


	//   ....[104]....
        /*0ed0*/ 	.word	0x00009320


	//   ....[105]....
        /*0ed4*/ 	.word	0x000093b0


	//   ....[106]....
        /*0ed8*/ 	.word	0x00009450


	//   ....[107]....
        /*0edc*/ 	.word	0x00009660


	//   ....[108]....
        /*0ee0*/ 	.word	0x000096c0


	//   ....[109]....
        /*0ee4*/ 	.word	0x000096f0


	//   ....[110]....
        /*0ee8*/ 	.word	0x00009950


	//   ....[111]....
        /*0eec*/ 	.word	0x000099b0


	//   ....[112]....
        /*0ef0*/ 	.word	0x000099e0


	//   ....[113]....
        /*0ef4*/ 	.word	0x00009a10


	//   ....[114]....
        /*0ef8*/ 	.word	0x00009a30


	//   ....[115]....
        /*0efc*/ 	.word	0x00009a60


	//   ....[116]....
        /*0f00*/ 	.word	0x00009a70


	//   ....[117]....
        /*0f04*/ 	.word	0x00009c80


	//   ....[118]....
        /*0f08*/ 	.word	0x00009cd0


	//   ....[119]....
        /*0f0c*/ 	.word	0x00009f10


	//   ....[120]....
        /*0f10*/ 	.word	0x00009f20


	//   ....[121]....
        /*0f14*/ 	.word	0x00009f30


	//   ....[122]....
        /*0f18*/ 	.word	0x00009f40


	//   ....[123]....
        /*0f1c*/ 	.word	0x00009f60


	//   ....[124]....
        /*0f20*/ 	.word	0x00009f70


	//   ....[125]....
        /*0f24*/ 	.word	0x00009f80


	//   ....[126]....
        /*0f28*/ 	.word	0x0000a2e0


	//   ....[127]....
        /*0f2c*/ 	.word	0x0000a2f0


	//   ....[128]....
        /*0f30*/ 	.word	0x0000a300


	//   ....[129]....
        /*0f34*/ 	.word	0x0000a310


	//   ....[130]....
        /*0f38*/ 	.word	0x0000a320


	//   ....[131]....
        /*0f3c*/ 	.word	0x0000a330


	//   ....[132]....
        /*0f40*/ 	.word	0x0000a340


	//   ....[133]....
        /*0f44*/ 	.word	0x0000a350


	//   ....[134]....
        /*0f48*/ 	.word	0x0000dc10


	//   ....[135]....
        /*0f4c*/ 	.word	0x0000e380


	//   ....[136]....
        /*0f50*/ 	.word	0x0000e3c0


	//   ....[137]....
        /*0f54*/ 	.word	0x0000e400


	//   ....[138]....
        /*0f58*/ 	.word	0x0000e450


	//   ....[139]....
        /*0f5c*/ 	.word	0x0000e460


	//   ....[140]....
        /*0f60*/ 	.word	0x0000e4e0


	//   ....[141]....
        /*0f64*/ 	.word	0x0000e510


	//   ....[142]....
        /*0f68*/ 	.word	0x0000e520


	//   ....[143]....
        /*0f6c*/ 	.word	0x0000e530


	//   ....[144]....
        /*0f70*/ 	.word	0x0000e580


	//   ....[145]....
        /*0f74*/ 	.word	0x0000e590


	//   ....[146]....
        /*0f78*/ 	.word	0x0000e5d0


	//   ....[147]....
        /*0f7c*/ 	.word	0x0000e680


	//   ....[148]....
        /*0f80*/ 	.word	0x0000e710


	//   ....[149]....
        /*0f84*/ 	.word	0x0000e720


	//   ....[150]....
        /*0f88*/ 	.word	0x0000e790


	//   ....[151]....
        /*0f8c*/ 	.word	0x0000e830


	//   ....[152]....
        /*0f90*/ 	.word	0x0000e890


	//   ....[153]....
        /*0f94*/ 	.word	0x0000e8d0


	//   ....[154]....
        /*0f98*/ 	.word	0x0000e920


	//   ....[155]....
        /*0f9c*/ 	.word	0x0000e930


	//   ....[156]....
        /*0fa0*/ 	.word	0x0000e960


	//   ....[157]....
        /*0fa4*/ 	.word	0x0000e9a0


	//   ....[158]....
        /*0fa8*/ 	.word	0x0000e9c0


	//   ....[159]....
        /*0fac*/ 	.word	0x0000e9f0


	//   ....[160]....
        /*0fb0*/ 	.word	0x0000ea90


	//   ....[161]....
        /*0fb4*/ 	.word	0x0000ead0


	//   ....[162]....
        /*0fb8*/ 	.word	0x0000eb00


	//   ....[163]....
        /*0fbc*/ 	.word	0x0000eb10


	//   ....[164]....
        /*0fc0*/ 	.word	0x0000eb20


	//   ....[165]....
        /*0fc4*/ 	.word	0x0000eb50


	//   ....[166]....
        /*0fc8*/ 	.word	0x0000eba0


	//   ....[167]....
        /*0fcc*/ 	.word	0x0000ebe0


	//   ....[168]....
        /*0fd0*/ 	.word	0x0000ec70


	//   ....[169]....
        /*0fd4*/ 	.word	0x0000ec80


	//   ....[170]....
        /*0fd8*/ 	.word	0x0000ece0


	//   ....[171]....
        /*0fdc*/ 	.word	0x0000ed60


	//   ....[172]....
        /*0fe0*/ 	.word	0x0000eda0


	//   ....[173]....
        /*0fe4*/ 	.word	0x0000edc0


	//   ....[174]....
        /*0fe8*/ 	.word	0x0000edf0


	//   ....[175]....
        /*0fec*/ 	.word	0x0000ef40


	//   ....[176]....
        /*0ff0*/ 	.word	0x0000efb0


	//   ....[177]....
        /*0ff4*/ 	.word	0x0000efd0


	//   ....[178]....
        /*0ff8*/ 	.word	0x0000f000


	//   ....[179]....
        /*0ffc*/ 	.word	0x0000f100


	//   ....[180]....
        /*1000*/ 	.word	0x0000f190


	//   ....[181]....
        /*1004*/ 	.word	0x0000f220


	//   ....[182]....
        /*1008*/ 	.word	0x0000f250


	//   ....[183]....
        /*100c*/ 	.word	0x0000f430


	//   ....[184]....
        /*1010*/ 	.word	0x0000f470


	//   ....[185]....
        /*1014*/ 	.word	0x0000f4b0


	//   ....[186]....
        /*1018*/ 	.word	0x0000f4d0


	//   ....[187]....
        /*101c*/ 	.word	0x0000f500


	//   ....[188]....
        /*1020*/ 	.word	0x0000f520


	//   ....[189]....
        /*1024*/ 	.word	0x0000f540


	//   ....[190]....
        /*1028*/ 	.word	0x0000fb00


	//   ....[191]....
        /*102c*/ 	.word	0x0000fb10


	//   ....[192]....
        /*1030*/ 	.word	0x0000fb30


	//   ....[193]....
        /*1034*/ 	.word	0x0000fb40


	//   ....[194]....
        /*1038*/ 	.word	0x0000fb50


	//   ....[195]....
        /*103c*/ 	.word	0x0000fb60


	//   ....[196]....
        /*1040*/ 	.word	0x0000fb70


	//   ....[197]....
        /*1044*/ 	.word	0x0000fb90


	//   ....[198]....
        /*1048*/ 	.word	0x00013760


	//   ....[199]....
        /*104c*/ 	.word	0x00016eb0


	//----- nvinfo : EIATTR_REG_RECONFIG
	.align		4
.L_698:
        /*1050*/ 	.byte	0x01, 0x54
	.zero		2


	//----- nvinfo : EIATTR_SYSCALL_OFFSETS
	.align		4
        /*1054*/ 	.byte	0x04, 0x46
        /*1056*/ 	.short	(.L_700 - .L_699)


	//   ....[0]....
.L_699:
        /*1058*/ 	.word	0x00001070


	//   ....[1]....
        /*105c*/ 	.word	0x00001160


	//   ....[2]....
        /*1060*/ 	.word	0x000012c0


	//   ....[3]....
        /*1064*/ 	.word	0x000013b0


	//----- nvinfo : EIATTR_MBARRIER_INSTR_OFFSETS
	.align		4
.L_700:
        /*1068*/ 	.byte	0x04, 0x39
        /*106a*/ 	.short	(.L_702 - .L_701)


	//   ....[0]....
.L_701:
        /*106c*/ 	.word	0x00000290
        /*1070*/ 	.word	0x000000ff
        /*1074*/ 	.word	0x00030c00
        /*1078*/ 	.short	0x0100
        /*107a*/ 	.byte	0x06
	.zero		1


	//   ....[1]....
        /*107c*/ 	.word	0x00000390
        /*1080*/ 	.word	0x000000ff
        /*1084*/ 	.word	0x00030c10
        /*1088*/ 	.short	0x0100
        /*108a*/ 	.byte	0x08
	.zero		1


	//   ....[2]....
        /*108c*/ 	.word	0x000003a0
        /*1090*/ 	.word	0x000000ff
        /*1094*/ 	.word	0x00030c20
        /*1098*/ 	.short	0x0100
        /*109a*/ 	.byte	0x08
	.zero		1


	//   ....[3]....
        /*109c*/ 	.word	0x000003b0
        /*10a0*/ 	.word	0x000000ff
        /*10a4*/ 	.word	0x00030c18
        /*10a8*/ 	.short	0x0100
        /*10aa*/ 	.byte	0x08
	.zero		1


	//   ....[4]....
        /*10ac*/ 	.word	0x000003c0
        /*10b0*/ 	.word	0x000000ff
        /*10b4*/ 	.word	0x00030c28
        /*10b8*/ 	.short	0x0100
        /*10ba*/ 	.byte	0x08
	.zero		1


	//   ....[5]....
        /*10bc*/ 	.word	0x000004f0
        /*10c0*/ 	.word	0x000000ff
        /*10c4*/ 	.word	0x00030c30
        /*10c8*/ 	.short	0x0100
        /*10ca*/ 	.byte	0x08
	.zero		1


	//   ....[6]....
        /*10cc*/ 	.word	0x00000500
        /*10d0*/ 	.word	0x000000ff
        /*10d4*/ 	.word	0x00030c40
        /*10d8*/ 	.short	0x0100
        /*10da*/ 	.byte	0x08
	.zero		1


	//   ....[7]....
        /*10dc*/ 	.word	0x00000510
        /*10e0*/ 	.word	0x000000ff
        /*10e4*/ 	.word	0x00030c38
        /*10e8*/ 	.short	0x0100
        /*10ea*/ 	.byte	0x08
	.zero		1


	//   ....[8]....
        /*10ec*/ 	.word	0x00000520
        /*10f0*/ 	.word	0x000000ff
        /*10f4*/ 	.word	0x00030c48
        /*10f8*/ 	.short	0x0100
        /*10fa*/ 	.byte	0x08
	.zero		1


	//   ....[9]....
        /*10fc*/ 	.word	0x00001450
        /*1100*/ 	.word	0x00000010
        /*1104*/ 	.word	0x00030c00
        /*1108*/ 	.short	0x010a
        /*110a*/ 	.byte	0x3f
	.zero		1


	//   ....[10]....
        /*110c*/ 	.word	0x00001580
        /*1110*/ 	.word	0x00000010
        /*1114*/ 	.word	0x00030c00
        /*1118*/ 	.short	0x010a
        /*111a*/ 	.byte	0x3f
	.zero		1


	//   ....[11]....
        /*111c*/ 	.word	0x00001e40
        /*1120*/ 	.word	0x00000006
        /*1124*/ 	.word	0x00030c10
        /*1128*/ 	.short	0x010a
        /*112a*/ 	.byte	0x3f
	.zero		1


	//   ....[12]....
        /*112c*/ 	.word	0x00001eb0
        /*1130*/ 	.word	0x00000006
        /*1134*/ 	.word	0x00030c10
        /*1138*/ 	.short	0x010a
        /*113a*/ 	.byte	0x3f
	.zero		1


	//   ....[13]....
        /*113c*/ 	.word	0x000022e0
        /*1140*/ 	.word	0x00000006
        /*1144*/ 	.word	0x00030c30
        /*1148*/ 	.short	0x010a
        /*114a*/ 	.byte	0x3f
	.zero		1


	//   ....[14]....
        /*114c*/ 	.word	0x00002320
        /*1150*/ 	.word	0x00000006
        /*1154*/ 	.word	0x00030c30
        /*1158*/ 	.short	0x010a
        /*115a*/ 	.byte	0x3f
	.zero		1


	//   ....[15]....
        /*115c*/ 	.word	0x000069d0
        /*1160*/ 	.word	0x00000005
        /*1164*/ 	.word	0x00000000
        /*1168*/ 	.short	0x0101
        /*116a*/ 	.byte	0x3f
	.zero		1


	//   ....[16]....
        /*116c*/ 	.word	0x00006e20
        /*1170*/ 	.word	0x00000006
        /*1174*/ 	.word	0x00000000
        /*1178*/ 	.short	0x0101
        /*117a*/ 	.byte	0x3f
	.zero		1


	//   ....[17]....
        /*117c*/ 	.word	0x00007750
        /*1180*/ 	.word	0x00000006
        /*1184*/ 	.word	0x00030c10
        /*1188*/ 	.short	0x010a
        /*118a*/ 	.byte	0x3f
	.zero		1


	//   ....[18]....
        /*118c*/ 	.word	0x000077d0
        /*1190*/ 	.word	0x00000006
        /*1194*/ 	.word	0x00030c10
        /*1198*/ 	.short	0x010a
        /*119a*/ 	.byte	0x3f
	.zero		1


	//   ....[19]....
        /*119c*/ 	.word	0x00007be0
        /*11a0*/ 	.word	0x00000006
        /*11a4*/ 	.word	0x00030c30
        /*11a8*/ 	.short	0x010a
        /*11aa*/ 	.byte	0x3f
	.zero		1


	//   ....[20]....
        /*11ac*/ 	.word	0x00007c20
        /*11b0*/ 	.word	0x00000006
        /*11b4*/ 	.word	0x00030c30
        /*11b8*/ 	.short	0x010a
        /*11ba*/ 	.byte	0x3f
	.zero		1


	//   ....[21]....
        /*11bc*/ 	.word	0x0000b840
        /*11c0*/ 	.word	0x00000005
        /*11c4*/ 	.word	0x00000000
        /*11c8*/ 	.short	0x0101
        /*11ca*/ 	.byte	0x3f
	.zero		1


	//   ....[22]....
        /*11cc*/ 	.word	0x0000bcb0
        /*11d0*/ 	.word	0x00000006
        /*11d4*/ 	.word	0x00000000
        /*11d8*/ 	.short	0x0101
        /*11da*/ 	.byte	0x3f
	.zero		1


	//   ....[23]....
        /*11dc*/ 	.word	0x0000c550
        /*11e0*/ 	.word	0x00000006
        /*11e4*/ 	.word	0x00030c10
        /*11e8*/ 	.short	0x010a
        /*11ea*/ 	.byte	0x3f
	.zero		1


	//   ....[24]....
        /*11ec*/ 	.word	0x0000c5d0
        /*11f0*/ 	.word	0x00000006
        /*11f4*/ 	.word	0x00030c10
        /*11f8*/ 	.short	0x010a
        /*11fa*/ 	.byte	0x3f
	.zero		1


	//   ....[25]....
        /*11fc*/ 	.word	0x0000c9e0
        /*1200*/ 	.word	0x00000006
        /*1204*/ 	.word	0x00030c30
        /*1208*/ 	.short	0x010a
        /*120a*/ 	.byte	0x3f
	.zero		1


	//   ....[26]....
        /*120c*/ 	.word	0x0000ca20
        /*1210*/ 	.word	0x00000006
        /*1214*/ 	.word	0x00030c30
        /*1218*/ 	.short	0x010a
        /*121a*/ 	.byte	0x3f
	.zero		1


	//   ....[27]....
        /*121c*/ 	.word	0x000110f0
        /*1220*/ 	.word	0x00000005
        /*1224*/ 	.word	0x00000000
        /*1228*/ 	.short	0x0101
        /*122a*/ 	.byte	0x3f
	.zero		1


	//   ....[28]....
        /*122c*/ 	.word	0x00011570
        /*1230*/ 	.word	0x00000006
        /*1234*/ 	.word	0x00000000
        /*1238*/ 	.short	0x0101
        /*123a*/ 	.byte	0x3f
	.zero		1


	//   ....[29]....
        /*123c*/ 	.word	0x000154e0
        /*1240*/ 	.word	0x0000000f
        /*1244*/ 	.word	0x00030c20
        /*1248*/ 	.short	0x010a
        /*124a*/ 	.byte	0x3f
	.zero		1


	//   ....[30]....
        /*124c*/ 	.word	0x00015ad0
        /*1250*/ 	.word	0x0000000f
        /*1254*/ 	.word	0x00030c40
        /*1258*/ 	.short	0x010a
        /*125a*/ 	.byte	0x3f
	.zero		1


	//   ....[31]....
        /*125c*/ 	.word	0x00015d30
        /*1260*/ 	.word	0x0000000f
        /*1264*/ 	.word	0x00030c28
        /*1268*/ 	.short	0x010a
        /*126a*/ 	.byte	0x3f
	.zero		1


	//   ....[32]....
        /*126c*/ 	.word	0x00015f90
        /*1270*/ 	.word	0x0000000f
        /*1274*/ 	.word	0x00030c48
        /*1278*/ 	.short	0x010a
        /*127a*/ 	.byte	0x3f
	.zero		1


	//   ....[33]....
        /*127c*/ 	.word	0x00016190
        /*1280*/ 	.word	0x0000000f
        /*1284*/ 	.word	0x00030c20
        /*1288*/ 	.short	0x010a
        /*128a*/ 	.byte	0x3f
	.zero		1


	//   ....[34]....
        /*128c*/ 	.word	0x00016460
        /*1290*/ 	.word	0x0000000f
        /*1294*/ 	.word	0x00030c40
        /*1298*/ 	.short	0x010a
        /*129a*/ 	.byte	0x3f
	.zero		1


	//   ....[35]....
        /*129c*/ 	.word	0x00016690
        /*12a0*/ 	.word	0x0000000f
        /*12a4*/ 	.word	0x00030c28
        /*12a8*/ 	.short	0x010a
        /*12aa*/ 	.byte	0x3f
	.zero		1


	//   ....[36]....
        /*12ac*/ 	.word	0x00016930
        /*12b0*/ 	.word	0x00000003
        /*12b4*/ 	.word	0x00030c40
        /*12b8*/ 	.short	0x010a
        /*12ba*/ 	.byte	0x3f
	.zero		1


	//   ....[37]....
        /*12bc*/ 	.word	0x00016d10
        /*12c0*/ 	.word	0x00000007
        /*12c4*/ 	.word	0x00000000
        /*12c8*/ 	.short	0x010a
        /*12ca*/ 	.byte	0x3f
	.zero		1


	//   ....[38]....
        /*12cc*/ 	.word	0x00016d70
        /*12d0*/ 	.word	0x00000003
        /*12d4*/ 	.word	0x00000000
        /*12d8*/ 	.short	0x010a
        /*12da*/ 	.byte	0x3f
	.zero		1


	//   ....[39]....
        /*12dc*/ 	.word	0x00016dd0
        /*12e0*/ 	.word	0x00000005
        /*12e4*/ 	.word	0x00000000
        /*12e8*/ 	.short	0x010a
        /*12ea*/ 	.byte	0x3f
	.zero		1


	//   ....[40]....
        /*12ec*/ 	.word	0x00016e00
        /*12f0*/ 	.word	0x00000003
        /*12f4*/ 	.word	0x00000000
        /*12f8*/ 	.short	0x010a
        /*12fa*/ 	.byte	0x3f
	.zero		1


	//   ....[41]....
        /*12fc*/ 	.word	0x00016ee0
        /*1300*/ 	.word	0x00000010
        /*1304*/ 	.word	0x00030c00
        /*1308*/ 	.short	0x010a
        /*130a*/ 	.byte	0x3f
	.zero		1


	//   ....[42]....
        /*130c*/ 	.word	0x00016f30
        /*1310*/ 	.word	0x00000006
        /*1314*/ 	.word	0x00030c10
        /*1318*/ 	.short	0x010a
        /*131a*/ 	.byte	0x3f
	.zero		1


	//   ....[43]....
        /*131c*/ 	.word	0x00016f80
        /*1320*/ 	.word	0x00000006
        /*1324*/ 	.word	0x00030c30
        /*1328*/ 	.short	0x010a
        /*132a*/ 	.byte	0x3f
	.zero		1


	//   ....[44]....
        /*132c*/ 	.word	0x00016fd0
        /*1330*/ 	.word	0x00000006
        /*1334*/ 	.word	0x00030c10
        /*1338*/ 	.short	0x010a
        /*133a*/ 	.byte	0x3f
	.zero		1


	//   ....[45]....
        /*133c*/ 	.word	0x00017020
        /*1340*/ 	.word	0x00000006
        /*1344*/ 	.word	0x00030c30
        /*1348*/ 	.short	0x010a
        /*134a*/ 	.byte	0x3f
	.zero		1


	//   ....[46]....
        /*134c*/ 	.word	0x00017070
        /*1350*/ 	.word	0x00000006
        /*1354*/ 	.word	0x00030c10
        /*1358*/ 	.short	0x010a
        /*135a*/ 	.byte	0x3f
	.zero		1


	//   ....[47]....
        /*135c*/ 	.word	0x000170c0
        /*1360*/ 	.word	0x00000006
        /*1364*/ 	.word	0x00030c30
        /*1368*/ 	.short	0x010a
        /*136a*/ 	.byte	0x3f
	.zero		1


	//   ....[48]....
        /*136c*/ 	.word	0x00017110
        /*1370*/ 	.word	0x0000000f
        /*1374*/ 	.word	0x00030c20
        /*1378*/ 	.short	0x010a
        /*137a*/ 	.byte	0x3f
	.zero		1


	//   ....[49]....
        /*137c*/ 	.word	0x00017160
        /*1380*/ 	.word	0x0000000f
        /*1384*/ 	.word	0x00030c40
        /*1388*/ 	.short	0x010a
        /*138a*/ 	.byte	0x3f
	.zero		1


	//   ....[50]....
        /*138c*/ 	.word	0x000171b0
        /*1390*/ 	.word	0x0000000f
        /*1394*/ 	.word	0x00030c28
        /*1398*/ 	.short	0x010a
        /*139a*/ 	.byte	0x3f
	.zero		1


	//   ....[51]....
        /*139c*/ 	.word	0x00017200
        /*13a0*/ 	.word	0x0000000f
        /*13a4*/ 	.word	0x00030c48
        /*13a8*/ 	.short	0x010a
        /*13aa*/ 	.byte	0x3f
	.zero		1


	//   ....[52]....
        /*13ac*/ 	.word	0x00017260
        /*13b0*/ 	.word	0x0000000f
        /*13b4*/ 	.word	0x00030c20
        /*13b8*/ 	.short	0x010a
        /*13ba*/ 	.byte	0x3f
	.zero		1


	//   ....[53]....
        /*13bc*/ 	.word	0x000172b0
        /*13c0*/ 	.word	0x0000000f
        /*13c4*/ 	.word	0x00030c40
        /*13c8*/ 	.short	0x010a
        /*13ca*/ 	.byte	0x3f
	.zero		1


	//   ....[54]....
        /*13cc*/ 	.word	0x00017300
        /*13d0*/ 	.word	0x0000000f
        /*13d4*/ 	.word	0x00030c28
        /*13d8*/ 	.short	0x010a
        /*13da*/ 	.byte	0x3f
	.zero		1


	//   ....[55]....
        /*13dc*/ 	.word	0x00017350
        /*13e0*/ 	.word	0x00000003
        /*13e4*/ 	.word	0x00030c40
        /*13e8*/ 	.short	0x010a
        /*13ea*/ 	.byte	0x3f
	.zero		1


	//   ....[56]....
        /*13ec*/ 	.word	0x00017420
        /*13f0*/ 	.word	0x00000007
        /*13f4*/ 	.word	0x00000000
        /*13f8*/ 	.short	0x010a
        /*13fa*/ 	.byte	0x3f
	.zero		1


	//   ....[57]....
        /*13fc*/ 	.word	0x00017470
        /*1400*/ 	.word	0x00000003
        /*1404*/ 	.word	0x00000000
        /*1408*/ 	.short	0x010a
        /*140a*/ 	.byte	0x3f
	.zero		1


	//   ....[58]....
        /*140c*/ 	.word	0x000174c0
        /*1410*/ 	.word	0x00000005
        /*1414*/ 	.word	0x00000000
        /*1418*/ 	.short	0x010a
        /*141a*/ 	.byte	0x3f
	.zero		1


	//----- nvinfo : EIATTR_NUM_MBARRIERS
	.align		4
.L_702:
        /*141c*/ 	.byte	0x03, 0x38
        /*141e*/ 	.short	0x0009


	//----- nvinfo : EIATTR_EXIT_INSTR_OFFSETS
	.align		4
        /*1420*/ 	.byte	0x04, 0x1c
        /*1422*/ 	.short	(.L_704 - .L_703)


	//   ....[0]....
.L_703:
        /*1424*/ 	.word	0x00016e50


	//----- nvinfo : EIATTR_MAX_THREADS
	.align		4
.L_704:
        /*1428*/ 	.byte	0x04, 0x05
        /*142a*/ 	.short	(.L_706 - .L_705)
.L_705:
        /*142c*/ 	.word	0x00000180
        /*1430*/ 	.word	0x00000001
        /*1434*/ 	.word	0x00000001


	//----- nvinfo : EIATTR_CRS_STACK_SIZE
	.align		4
.L_706:
        /*1438*/ 	.byte	0x04, 0x1e
        /*143a*/ 	.short	(.L_708 - .L_707)
.L_707:
        /*143c*/ 	.word	0x00000000


	//----- nvinfo : EIATTR_CBANK_PARAM_SIZE
	.align		4
.L_708:
        /*1440*/ 	.byte	0x03, 0x19
        /*1442*/ 	.short	0x06f0


	//----- nvinfo : EIATTR_PARAM_CBANK
	.align		4
        /*1444*/ 	.byte	0x04, 0x0a
        /*1446*/ 	.short	(.L_710 - .L_709)
	.align		4
.L_709:
        /*1448*/ 	.word	index@(.nv.constant0._ZN7cutlass13device_kernelIN5flash11enable_sm90INS1_16FlashAttnBwdSm90INS1_25CollectiveMainloopBwdSm90ILi2ELi2ELi2EN4cute5tupleIJNS5_1CILi1EEES8_S8_EEENS6_IJNS7_ILi128EEESA_NS7_ILi64EEEEEENS_10bfloat16_tEfNS_4arch4Sm90ELb0ELb1ELb1ELb1ELb0ELb1ELb0ELb0ELi2ELi1ELi2ELi2ELb0EEENS1_21CollectiveEpilogueBwdISC_SD_SF_Li256ELb1ELb0ELi1EEENS1_19SingleTileSchedulerILb1ELb0ELb0ELi128EEEEEEEEEvNT_6ParamsE)
        /*144c*/ 	.short	0x0210
        /*144e*/ 	.short	0x06f0


	//----- nvinfo : EIATTR_SW_WAR
	.align		4
.L_710:
        /*1450*/ 	.byte	0x04, 0x36
        /*1452*/ 	.short	(.L_712 - .L_711)
.L_711:
        /*1454*/ 	.word	0x00000008
.L_712:


//--------------------- .nv.info._ZN7cutlass13device_kernelIN5flash11enable_sm90INS1_16FlashAttnBwdSm90INS1_25CollectiveMainloopBwdSm90ILi2ELi2ELi2EN4cute5tupleIJNS5_1CILi1EEES8_S8_EEENS6_IJNS7_ILi128EEESA_NS7_ILi64EEEEEENS_10bfloat16_tEfNS_4arch4Sm90ELb0ELb1ELb1ELb1ELb1ELb1ELb0ELb0ELi2ELi1ELi2ELi2ELb0EEENS1_21CollectiveEpilogueBwdISC_SD_SF_Li256ELb1ELb0ELi1EEENS1_19SingleTileSchedulerILb1ELb0ELb0ELi128EEEEEEEEEvNT_6ParamsE --------------------------
	.section	.nv.info._ZN7cutlass13device_kernelIN5flash11enable_sm90INS1_16FlashAttnBwdSm90INS1_25CollectiveMainloopBwdSm90ILi2ELi2ELi2EN4cute5tupleIJNS5_1CILi1EEES8_S8_EEENS6_IJNS7_ILi128EEESA_NS7_ILi64EEEEEENS_10bfloat16_tEfNS_4arch4Sm90ELb0ELb1ELb1ELb1ELb1ELb1ELb0ELb0ELi2ELi1ELi2ELi2ELb0EEENS1_21CollectiveEpilogueBwdISC_SD_SF_Li256ELb1ELb0ELi1EEENS1_19SingleTileSchedulerILb1ELb0ELb0ELi128EEEEEEEEEvNT_6ParamsE,"",@"SHT_CUDA_INFO"
	.sectionflags	@""
	.align	4


	//----- nvinfo : EIATTR_CUDA_API_VERSION
	.align		4
        /*0000*/ 	.byte	0x04, 0x37
        /*0002*/ 	.short	(.L_714 - .L_713)
.L_713:
        /*0004*/ 	.word	0x00000082


	//----- nvinfo : EIATTR_KPARAM_INFO
	.align		4
.L_714:
        /*0008*/ 	.byte	0x04, 0x17
        /*000a*/ 	.short	(.L_716 - .L_715)
.L_715:
        /*000c*/ 	.word	0x00000000
        /*0010*/ 	.short	0x0000
        /*0012*/ 	.short	0x0070
        /*0014*/ 	.byte	0x00, 0xf0, 0x01, 0x1a


	//----- nvinfo : EIATTR_SPARSE_MMA_MASK
	.align		4
.L_716:
        /*0018*/ 	.byte	0x03, 0x50
        /*001a*/ 	.short	0x0000


	//----- nvinfo : EIATTR_MAXREG_COUNT
	.align		4
        /*001c*/ 	.byte	0x03, 0x1b
        /*001e*/ 	.short	0x00a8


	//----- nvinfo : EIATTR_NUM_BARRIERS
	.align		4
        /*0020*/ 	.byte	0x02, 0x4c
        /*0022*/ 	.byte	0x10
	.zero		1


	//----- nvinfo : EIATTR_EXTERNS
	.align		4
        /*0024*/ 	.byte	0x04, 0x0f
        /*0026*/ 	.short	(.L_718 - .L_717)


	//   ....[0]....
	.align		4
.L_717:
        /*0028*/ 	.word	index@(__assertfail)


	//----- nvinfo : EIATTR_ANNOTATIONS
	.align		4
.L_718:
        /*002c*/ 	.byte	0x04, 0x55
        /*002e*/ 	.short	(.L_720 - .L_719)


	//   ....[0]....
.L_719:
        /* <DEDUP_REMOVED lines=155> */


	//----- nvinfo : EIATTR_MERCURY_ISA_VERSION
	.align		4
.L_720:
        /*09d0*/ 	.byte	0x03, 0x5f
        /*09d2*/ 	.short	0x0101


	//----- nvinfo : EIATTR_INT_WARP_WIDE_INSTR_OFFSETS
	.align		4
        /*09d4*/ 	.byte	0x04, 0x31
        /*09d6*/ 	.short	(.L_722 - .L_721)


	//   ....[0]....
.L_721:
        /*09d8*/ 	.word	0x00000190


	//   ....[1]....
        /*09dc*/ 	.word	0x000001c0


	//   ....[2]....
        /*09e0*/ 	.word	0x000145a0


	//   ....[3]....
        /*09e4*/ 	.word	0x00014bf0


	//   ....[4]....
        /*09e8*/ 	.word	0x000150a0


	//   ....[5]....
        /*09ec*/ 	.word	0x00015360


	//   ....[6]....
        /*09f0*/ 	.word	0x000155c0


	//   ....[7]....
        /*09f4*/ 	.word	0x00015750


	//----- nvinfo : EIATTR_COOP_GROUP_MASK_REGIDS
	.align		4
.L_722:
        /*09f8*/ 	.byte	0x04, 0x29
        /*09fa*/ 	.short	(.L_724 - .L_723)


	//   ....[0]....
.L_723:
        /*09fc*/ 	.word	0xffffffff


	//   ....[1]....
        /*0a00*/ 	.word	0xffffffff


	//   ....[2]....
        /*0a04*/ 	.word	0xffffffff


	//   ....[3]....
        /*0a08*/ 	.word	0xffffffff


	//   ....[4]....
        /*0a0c*/ 	.word	0xffffffff


	//   ....[5]....
        /*0a10*/ 	.word	0xffffffff


	//   ....[6]....
        /*0a14*/ 	.word	0xffffffff


	//   ....[7]....
        /*0a18*/ 	.word	0xffffffff


	//   ....[8]....
        /*0a1c*/ 	.word	0xffffffff


	//   ....[9]....
        /*0a20*/ 	.word	0xffffffff


	//   ....[10]....
        /*0a24*/ 	.word	0xffffffff


	//   ....[11]....
        /*0a28*/ 	.word	0xffffffff


	//   ....[12]....
        /*0a2c*/ 	.word	0xffffffff


	//   ....[13]....
        /*0a30*/ 	.word	0xffffffff


	//   ....[14]....
        /*0a34*/ 	.word	0xffffffff


	//   ....[15]....
        /*0a38*/ 	.word	0xffffffff


	//   ....[16]....
        /*0a3c*/ 	.word	0xffffffff


	//   ....[17]....
        /*0a40*/ 	.word	0xffffffff


	//   ....[18]....
        /*0a44*/ 	.word	0xffffffff


	//   ....[19]....
        /*0a48*/ 	.word	0xffffffff


	//   ....[20]....
        /*0a4c*/ 	.word	0xffffffff


	//   ....[21]....
        /*0a50*/ 	.word	0xffffffff


	//   ....[22]....
        /*0a54*/ 	.word	0xffffffff


	//   ....[23]....
        /*0a58*/ 	.word	0xffffffff


	//   ....[24]....
        /*0a5c*/ 	.word	0xffffffff


	//   ....[25]....
        /*0a60*/ 	.word	0xffffffff


	//   ....[26]....
        /*0a64*/ 	.word	0xffffffff


	//   ....[27]....
        /*0a68*/ 	.word	0xffffffff


	//   ....[28]....
        /*0a6c*/ 	.word	0xffffffff


	//   ....[29]....
        /*0a70*/ 	.word	0xffffffff


	//   ....[30]....
        /*0a74*/ 	.word	0xffffffff


	//   ....[31]....
        /*0a78*/ 	.word	0xffffffff


	//   ....[32]....
        /*0a7c*/ 	.word	0xffffffff


	//   ....[33]....
        /*0a80*/ 	.word	0xffffffff


	//   ....[34]....
        /*0a84*/ 	.word	0xffffffff


	//   ....[35]....
        /*0a88*/ 	.word	0xffffffff


	//   ....[36]....
        /*0a8c*/ 	.word	0xffffffff


	//   ....[37]....
        /*0a90*/ 	.word	0xffffffff


	//   ....[38]....
        /*0a94*/ 	.word	0xffffffff


	//   ....[39]....
        /*0a98*/ 	.word	0xffffffff


	//   ....[40]....
        /*0a9c*/ 	.word	0xffffffff


	//   ....[41]....
        /*0aa0*/ 	.word	0xffffffff


	//   ....[42]....
        /*0aa4*/ 	.word	0xffffffff


	//   ....[43]....
        /*0aa8*/ 	.word	0xffffffff


	//   ....[44]....
        /*0aac*/ 	.word	0xffffffff


	//   ....[45]....
        /*0ab0*/ 	.word	0xffffffff


	//   ....[46]....
        /*0ab4*/ 	.word	0xffffffff


	//   ....[47]....
        /*0ab8*/ 	.word	0xffffffff


	//   ....[48]....
        /*0abc*/ 	.word	0xffffffff


	//   ....[49]....
        /*0ac0*/ 	.word	0xffffffff


	//   ....[50]....
        /*0ac4*/ 	.word	0xffffffff


	//   ....[51]....
        /*0ac8*/ 	.word	0xffffffff


	//   ....[52]....
        /*0acc*/ 	.word	0xffffffff


	//   ....[53]....
        /*0ad0*/ 	.word	0xffffffff


	//   ....[54]....
        /*0ad4*/ 	.word	0xffffffff


	//   ....[55]....
        /*0ad8*/ 	.word	0xffffffff


	//   ....[56]....
        /*0adc*/ 	.word	0xffffffff


	//   ....[57]....
        /*0ae0*/ 	.word	0xffffffff


	//   ....[58]....
        /*0ae4*/ 	.word	0xffffffff


	//   ....[59]....
        /*0ae8*/ 	.word	0xffffffff


	//   ....[60]....
        /*0aec*/ 	.word	0xffffffff


	//   ....[61]....
        /*0af0*/ 	.word	0xffffffff


	//   ....[62]....
        /*0af4*/ 	.word	0xffffffff


	//   ....[63]....
        /*0af8*/ 	.word	0xffffffff


	//   ....[64]....
        /*0afc*/ 	.word	0xffffffff


	//   ....[65]....
        /*0b00*/ 	.word	0xffffffff


	//   ....[66]....
        /*0b04*/ 	.word	0xffffffff


	//   ....[67]....
        /*0b08*/ 	.word	0xffffffff


	//   ....[68]....
        /*0b0c*/ 	.word	0xffffffff


	//   ....[69]....
        /*0b10*/ 	.word	0xffffffff


	//   ....[70]....
        /*0b14*/ 	.word	0xffffffff


	//   ....[71]....
        /*0b18*/ 	.word	0xffffffff


	//   ....[72]....
        /*0b1c*/ 	.word	0xffffffff


	//   ....[73]....
        /*0b20*/ 	.word	0xffffffff


	//   ....[74]....
        /*0b24*/ 	.word	0xffffffff


	//   ....[75]....
        /*0b28*/ 	.word	0xffffffff


	//   ....[76]....
        /*0b2c*/ 	.word	0xffffffff


	//   ....[77]....
        /*0b30*/ 	.word	0xffffffff


	//   ....[78]....
        /*0b34*/ 	.word	0xffffffff


	//   ....[79]....
        /*0b38*/ 	.word	0xffffffff


	//   ....[80]....
        /*0b3c*/ 	.word	0xffffffff


	//   ....[81]....
        /*0b40*/ 	.word	0xffffffff


	//   ....[82]....
        /*0b44*/ 	.word	0xffffffff


	//   ....[83]....
        /*0b48*/ 	.word	0xffffffff


	//   ....[84]....
        /*0b4c*/ 	.word	0xffffffff


	//   ....[85]....
        /*0b50*/ 	.word	0xffffffff


	//   ....[86]....
        /*0b54*/ 	.word	0xffffffff


	//   ....[87]....
        /*0b58*/ 	.word	0xffffffff


	//   ....[88]....
        /*0b5c*/ 	.word	0xffffffff


	//   ....[89]....
        /*0b60*/ 	.word	0xffffffff


	//   ....[90]....
        /*0b64*/ 	.word	0xffffffff


	//   ....[91]....
        /*0b68*/ 	.word	0xffffffff


	//   ....[92]....
        /*0b6c*/ 	.word	0xffffffff


	//   ....[93]....
        /*0b70*/ 	.word	0xffffffff


	//   ....[94]....
        /*0b74*/ 	.word	0xffffffff


	//   ....[95]....
        /*0b78*/ 	.word	0xffffffff


	//   ....[96]....
        /*0b7c*/ 	.word	0xffffffff


	//   ....[97]....
        /*0b80*/ 	.word	0xffffffff


	//   ....[98]....
        /*0b84*/ 	.word	0xffffffff


	//   ....[99]....
        /*0b88*/ 	.word	0xffffffff


	//   ....[100]....
        /*0b8c*/ 	.word	0xffffffff


	//   ....[101]....
        /*0b90*/ 	.word	0xffffffff


	//   ....[102]....
        /*0b94*/ 	.word	0xffffffff


	//   ....[103]....
        /*0b98*/ 	.word	0xffffffff


	//   ....[104]....
        /*0b9c*/ 	.word	0xffffffff


	//   ....[105]....
        /*0ba0*/ 	.word	0xffffffff


	//   ....[106]....
        /*0ba4*/ 	.word	0xffffffff


	//   ....[107]....
        /*0ba8*/ 	.word	0xffffffff


	//   ....[108]....
        /*0bac*/ 	.word	0xffffffff


	//   ....[109]....
        /*0bb0*/ 	.word	0xffffffff


	//   ....[110]....
        /*0bb4*/ 	.word	0xffffffff


	//   ....[111]....
        /*0bb8*/ 	.word	0xffffffff


	//   ....[112]....
        /*0bbc*/ 	.word	0xffffffff


	//   ....[113]....
        /*0bc0*/ 	.word	0xffffffff


	//   ....[114]....
        /*0bc4*/ 	.word	0xffffffff


	//   ....[115]....
        /*0bc8*/ 	.word	0xffffffff


	//   ....[116]....
        /*0bcc*/ 	.word	0xffffffff


	//   ....[117]....
        /*0bd0*/ 	.word	0xffffffff


	//   ....[118]....
        /*0bd4*/ 	.word	0xffffffff


	//   ....[119]....
        /*0bd8*/ 	.word	0xffffffff


	//   ....[120]....
        /*0bdc*/ 	.word	0xffffffff


	//   ....[121]....
        /*0be0*/ 	.word	0xffffffff


	//   ....[122]....
        /*0be4*/ 	.word	0xffffffff


	//   ....[123]....
        /*0be8*/ 	.word	0xffffffff


	//   ....[124]....
        /*0bec*/ 	.word	0xffffffff


	//   ....[125]....
        /*0bf0*/ 	.word	0xffffffff


	//   ....[126]....
        /*0bf4*/ 	.word	0xffffffff


	//   ....[127]....
        /*0bf8*/ 	.word	0xffffffff


	//   ....[128]....
        /*0bfc*/ 	.word	0xffffffff


	//   ....[129]....
        /*0c00*/ 	.word	0xffffffff


	//   ....[130]....
        /*0c04*/ 	.word	0xffffffff


	//   ....[131]....
        /*0c08*/ 	.word	0xffffffff


	//   ....[132]....
        /*0c0c*/ 	.word	0xffffffff


	//   ....[133]....
        /*0c10*/ 	.word	0xffffffff


	//   ....[134]....
        /*0c14*/ 	.word	0xffffffff


	//   ....[135]....
        /*0c18*/ 	.word	0xffffffff


	//   ....[136]....
        /*0c1c*/ 	.word	0xffffffff


	//   ....[137]....
        /*0c20*/ 	.word	0xffffffff


	//   ....[138]....
        /*0c24*/ 	.word	0xffffffff


	//   ....[139]....
        /*0c28*/ 	.word	0xffffffff


	//   ....[140]....
        /*0c2c*/ 	.word	0xffffffff


	//   ....[141]....
        /*0c30*/ 	.word	0xffffffff


	//   ....[142]....
        /*0c34*/ 	.word	0xffffffff


	//   ....[143]....
        /*0c38*/ 	.word	0xffffffff


	//   ....[144]....
        /*0c3c*/ 	.word	0xffffffff


	//   ....[145]....
        /*0c40*/ 	.word	0xffffffff


	//   ....[146]....
        /*0c44*/ 	.word	0xffffffff


	//   ....[147]....
        /*0c48*/ 	.word	0xffffffff


	//   ....[148]....
        /*0c4c*/ 	.word	0xffffffff


	//   ....[149]....
        /*0c50*/ 	.word	0xffffffff


	//   ....[150]....
        /*0c54*/ 	.word	0xffffffff


	//   ....[151]....
        /*0c58*/ 	.word	0xffffffff


	//   ....[152]....
        /*0c5c*/ 	.word	0xffffffff


	//   ....[153]....
        /*0c60*/ 	.word	0xffffffff


	//   ....[154]....
        /*0c64*/ 	.word	0xffffffff


	//   ....[155]....
        /*0c68*/ 	.word	0xffffffff


	//   ....[156]....
        /*0c6c*/ 	.word	0xffffffff


	//   ....[157]....
        /*0c70*/ 	.word	0xffffffff


	//   ....[158]....
        /*0c74*/ 	.word	0xffffffff


	//   ....[159]....
        /*0c78*/ 	.word	0xffffffff


	//   ....[160]....
        /*0c7c*/ 	.word	0xffffffff


	//   ....[161]....
        /*0c80*/ 	.word	0xffffffff


	//   ....[162]....
        /*0c84*/ 	.word	0xffffffff


	//   ....[163]....
        /*0c88*/ 	.word	0xffffffff


	//   ....[164]....
        /*0c8c*/ 	.word	0xffffffff


	//   ....[165]....
        /*0c90*/ 	.word	0xffffffff


	//   ....[166]....
        /*0c94*/ 	.word	0xffffffff


	//   ....[167]....
        /*0c98*/ 	.word	0xffffffff


	//   ....[168]....
        /*0c9c*/ 	.word	0xffffffff


	//   ....[169]....
        /*0ca0*/ 	.word	0xffffffff


	//   ....[170]....
        /*0ca4*/ 	.word	0xffffffff


	//   ....[171]....
        /*0ca8*/ 	.word	0xffffffff


	//   ....[172]....
        /*0cac*/ 	.word	0xffffffff


	//   ....[173]....
        /*0cb0*/ 	.word	0xffffffff


	//   ....[174]....
        /*0cb4*/ 	.word	0xffffffff


	//   ....[175]....
        /*0cb8*/ 	.word	0xffffffff


	//   ....[176]....
        /*0cbc*/ 	.word	0xffffffff


	//   ....[177]....
        /*0cc0*/ 	.word	0xffffffff


	//   ....[178]....
        /*0cc4*/ 	.word	0xffffffff


	//   ....[179]....
        /*0cc8*/ 	.word	0xffffffff


	//   ....[180]....
        /*0ccc*/ 	.word	0xffffffff


	//   ....[181]....
        /*0cd0*/ 	.word	0xffffffff


	//   ....[182]....
        /*0cd4*/ 	.word	0xffffffff


	//   ....[183]....
        /*0cd8*/ 	.word	0xffffffff


	//   ....[184]....
        /*0cdc*/ 	.word	0xffffffff


	//   ....[185]....
        /*0ce0*/ 	.word	0xffffffff


	//   ....[186]....
        /*0ce4*/ 	.word	0xffffffff


	//   ....[187]....
        /*0ce8*/ 	.word	0xffffffff


	//   ....[188]....
        /*0cec*/ 	.word	0xffffffff


	//   ....[189]....
        /*0cf0*/ 	.word	0xffffffff


	//   ....[190]....
        /*0cf4*/ 	.word	0xffffffff


	//   ....[191]....
        /*0cf8*/ 	.word	0xffffffff


	//   ....[192]....
        /*0cfc*/ 	.word	0xffffffff


	//   ....[193]....
        /*0d00*/ 	.word	0xffffffff


	//   ....[194]....
        /*0d04*/ 	.word	0xffffffff


	//   ....[195]....
        /*0d08*/ 	.word	0xffffffff


	//   ....[196]....
        /*0d0c*/ 	.word	0xffffffff


	//   ....[197]....
        /*0d10*/ 	.word	0xffffffff


	//   ....[198]....
        /*0d14*/ 	.word	0xffffffff


	//   ....[199]....
        /*0d18*/ 	.word	0xffffffff


	//   ....[200]....
        /*0d1c*/ 	.word	0xffffffff


	//   ....[201]....
        /*0d20*/ 	.word	0xffffffff


	//   ....[202]....
        /*0d24*/ 	.word	0xffffffff


	//   ....[203]....
        /*0d28*/ 	.word	0xffffffff


	//   ....[204]....
        /*0d2c*/ 	.word	0xffffffff


	//   ....[205]....
        /*0d30*/ 	.word	0xffffffff


	//   ....[206]....
        /*0d34*/ 	.word	0xffffffff


	//   ....[207]....
        /*0d38*/ 	.word	0xffffffff


	//   ....[208]....
        /*0d3c*/ 	.word	0x0500000f


	//   ....[209]....
        /*0d40*/ 	.word	0x0500000f


	//   ....[210]....
        /*0d44*/ 	.word	0x0500000f


	//   ....[211]....
        /*0d48*/ 	.word	0x0500000f


	//----- nvinfo : EIATTR_COOP_GROUP_INSTR_OFFSETS
	.align		4
.L_724:
        /*0d4c*/ 	.byte	0x04, 0x28
        /*0d4e*/ 	.short	(.L_726 - .L_725)


	//   ....[0]....
.L_725:
        /*0d50*/ 	.word	0x00000070


	//   ....[1]....
        /*0d54*/ 	.word	0x000001a0


	//   ....[2]....
        /*0d58*/ 	.word	0x000001f0


	//   ....[3]....
        /*0d5c*/ 	.word	0x000003e0


	//   ....[4]....
        /*0d60*/ 	.word	0x00000620


	//   ....[5]....
        /*0d64*/ 	.word	0x00001410


	//   ....[6]....
        /*0d68*/ 	.word	0x000034f0


	//   ....[7]....
        /*0d6c*/ 	.word	0x00003a40


	//   ....[8]....
        /*0d70*/ 	.word	0x00003b90


	//   ....[9]....
        /*0d74*/ 	.word	0x00003db0


	//   ....[10]....
        /*0d78*/ 	.word	0x00003de0


	//   ....[11]....
        /*0d7c*/ 	.word	0x00003e10


	//   ....[12]....
        /*0d80*/ 	.word	0x00003e50


	//   ....[13]....
        /*0d84*/ 	.word	0x00003f30


	//   ....[14]....
        /*0d88*/ 	.word	0x00003f70


	//   ....[15]....
        /*0d8c*/ 	.word	0x00003fa0


	//   ....[16]....
        /*0d90*/ 	.word	0x00003fb0


	//   ....[17]....
        /*0d94*/ 	.word	0x00003fd0


	//   ....[18]....
        /*0d98*/ 	.word	0x00003fe0


	//   ....[19]....
        /*0d9c*/ 	.word	0x00004050


	//   ....[20]....
        /*0da0*/ 	.word	0x00004090


	//   ....[21]....
        /*0da4*/ 	.word	0x000040d0


	//   ....[22]....
        /*0da8*/ 	.word	0x00004110


	//   ....[23]....
        /*0dac*/ 	.word	0x00004160


	//   ....[24]....
        /*0db0*/ 	.word	0x00004260


	//   ....[25]....
        /*0db4*/ 	.word	0x000042c0


	//   ....[26]....
        /*0db8*/ 	.word	0x000042f0


	//   ....[27]....
        /*0dbc*/ 	.word	0x00004350


	//   ....[28]....
        /*0dc0*/ 	.word	0x00004390


	//   ....[29]....
        /*0dc4*/ 	.word	0x000043b0


	//   ....[30]....
        /*0dc8*/ 	.word	0x000043e0


	//   ....[31]....
        /*0dcc*/ 	.word	0x00004410


	//   ....[32]....
        /*0dd0*/ 	.word	0x00004430


	//   ....[33]....
        /*0dd4*/ 	.word	0x00004540


	//   ....[34]....
        /*0dd8*/ 	.word	0x00004580


	//   ....[35]....
        /*0ddc*/ 	.word	0x000045c0


	//   ....[36]....
        /*0de0*/ 	.word	0x000045f0


	//   ....[37]....
        /*0de4*/ 	.word	0x00004610


	//   ....[38]....
        /*0de8*/ 	.word	0x00004690


	//   ....[39]....
        /*0dec*/ 	.word	0x000046d0


	//   ....[40]....
        /*0df0*/ 	.word	0x00004700


	//   ....[41]....
        /*0df4*/ 	.word	0x00004740


	//   ....[42]....
        /*0df8*/ 	.word	0x00004760


	//   ....[43]....
        /*0dfc*/ 	.word	0x00004780


	//   ....[44]....
        /*0e00*/ 	.word	0x00004790


	//   ....[45]....
        /*0e04*/ 	.word	0x000047e0


	//   ....[46]....
        /*0e08*/ 	.word	0x00004840


	//   ....[47]....
        /*0e0c*/ 	.word	0x00004880


	//   ....[48]....
        /*0e10*/ 	.word	0x00004960


	//   ....[49]....
        /*0e14*/ 	.word	0x00004a30


	//   ....[50]....
        /*0e18*/ 	.word	0x00004a40


	//   ....[51]....
        /*0e1c*/ 	.word	0x00004b10


	//   ....[52]....
        /*0e20*/ 	.word	0x00004b40


	//   ....[53]....
        /*0e24*/ 	.word	0x00004b80


	//   ....[54]....
        /*0e28*/ 	.word	0x00004c70


	//   ....[55]....
        /*0e2c*/ 	.word	0x00004e50


	//   ....[56]....
        /*0e30*/ 	.word	0x00004e90


	//   ....[57]....
        /*0e34*/ 	.word	0x00004f00


	//   ....[58]....
        /*0e38*/ 	.word	0x00004f40


	//   ....[59]....
        /*0e3c*/ 	.word	0x00004f80


	//   ....[60]....
        /*0e40*/ 	.word	0x00005000


	//   ....[61]....
        /*0e44*/ 	.word	0x00005040


	//   ....[62]....
        /*0e48*/ 	.word	0x00005160


	//   ....[63]....
        /*0e4c*/ 	.word	0x000052c0


	//   ....[64]....
        /*0e50*/ 	.word	0x000052f0


	//   ....[65]....
        /*0e54*/ 	.word	0x00005310


	//   ....[66]....
        /*0e58*/ 	.word	0x00005350


	//   ....[67]....
        /*0e5c*/ 	.word	0x00005370


	//   ....[68]....
        /*0e60*/ 	.word	0x00005380


	//   ....[69]....
        /*0e64*/ 	.word	0x00005400


	//   ....[70]....
        /*0e68*/ 	.word	0x00008620


	//   ....[71]....
        /*0e6c*/ 	.word	0x00008630


	//   ....[72]....
        /*0e70*/ 	.word	0x00008640


	//   ....[73]....
        /*0e74*/ 	.word	0x00008690


	//   ....[74]....
        /*0e78*/ 	.word	0x000086a0


	//   ....[75]....
        /*0e7c*/ 	.word	0x00008730


	//   ....[76]....
        /*0e80*/ 	.word	0x00008780


	//   ....[77]....
        /*0e84*/ 	.word	0x00008830


	//   ....[78]....
        /*0e88*/ 	.word	0x00008870


	//   ....[79]....
        /*0e8c*/ 	.word	0x00008890


	//   ....[80]....
        /*0e90*/ 	.word	0x00008910


	//   ....[81]....
        /*0e94*/ 	.word	0x00008930


	//   ....[82]....
        /*0e98*/ 	.word	0x00008960


	//   ....[83]....
        /*0e9c*/ 	.word	0x00008980


	//   ....[84]....
        /*0ea0*/ 	.word	0x00008a10


	//   ....[85]....
        /*0ea4*/ 	.word	0x00008b10


	//   ....[86]....
        /*0ea8*/ 	.word	0x00008b50


	//   ....[87]....
        /*0eac*/ 	.word	0x00008b90


	//   ....[88]....
        /*0eb0*/ 	.word	0x00008bf0


	//   ....[89]....
        /*0eb4*/ 	.word	0x00008c70


	//   ....[90]....
        /*0eb8*/ 	.word	0x00008d20


	//   ....[91]....
        /*0ebc*/ 	.word	0x00008df0


	//   ....[92]....
        /*0ec0*/ 	.word	0x00008e60


	//   ....[93]....
        /*0ec4*/ 	.word	0x00008ea0


	//   ....[94]....
        /*0ec8*/ 	.word	0x00008ed0


	//   ....[95]....
        /*0ecc*/ 	.word	0x00008f00


	//   ....[96]....
        /*0ed0*/ 	.word	0x00008f20


	//   ....[97]....
        /*0ed4*/ 	.word	0x00008fe0


	//   ....[98]....
        /*0ed8*/ 	.word	0x00009010


	//   ....[99]....
        /*0edc*/ 	.word	0x00009040


	//   ....[100]....
        /*0ee0*/ 	.word	0x00009160


	//   ....[101]....
        /*0ee4*/ 	.word	0x000091a0


	//   ....[102]....
        /*0ee8*/ 	.word	0x000091c0


	//   ....[103]....
        /*0eec*/ 	.word	0x000092f0


	//   ....[104]....
        /*0ef0*/ 	.word	0x00009330


	//   ....[105]....
        /*0ef4*/ 	.word	0x00009380


	//   ....[106]....
        /*0ef8*/ 	.word	0x00009480


	//   ....[107]....
        /*0efc*/ 	.word	0x00009560


	//   ....[108]....
        /*0f00*/ 	.word	0x00009600


	//   ....[109]....
        /*0f04*/ 	.word	0x00009630


	//   ....[110]....
        /*0f08*/ 	.word	0x000098c0


	//   ....[111]....
        /*0f0c*/ 	.word	0x00009950


	//   ....[112]....
        /*0f10*/ 	.word	0x00009980


	//   ....[113]....
        /*0f14*/ 	.word	0x000099c0


	//   ....[114]....
        /*0f18*/ 	.word	0x000099d0


	//   ....[115]....
        /*0f1c*/ 	.word	0x00009a10


	//   ....[116]....
        /*0f20*/ 	.word	0x00009c80


	//   ....[117]....
        /*0f24*/ 	.word	0x00009cf0


	//   ....[118]....
        /*0f28*/ 	.word	0x00009d50


	//   ....[119]....
        /*0f2c*/ 	.word	0x00009ef0


	//   ....[120]....
        /*0f30*/ 	.word	0x00009f00


	//   ....[121]....
        /*0f34*/ 	.word	0x00009f10


	//   ....[122]....
        /*0f38*/ 	.word	0x00009f20


	//   ....[123]....
        /*0f3c*/ 	.word	0x00009f30


	//   ....[124]....
        /*0f40*/ 	.word	0x00009f40


	//   ....[125]....
        /*0f44*/ 	.word	0x00009f50


	//   ....[126]....
        /*0f48*/ 	.word	0x0000a2d0


	//   ....[127]....
        /*0f4c*/ 	.word	0x0000a2f0


	//   ....[128]....
        /*0f50*/ 	.word	0x0000a310


	//   ....[129]....
        /*0f54*/ 	.word	0x0000a320


	//   ....[130]....
        /*0f58*/ 	.word	0x0000a330


	//   ....[131]....
        /*0f5c*/ 	.word	0x0000a340


	//   ....[132]....
        /*0f60*/ 	.word	0x0000a350


	//   ....[133]....
        /*0f64*/ 	.word	0x0000a360


	//   ....[134]....
        /*0f68*/ 	.word	0x0000d960


	//   ....[135]....
        /*0f6c*/ 	.word	0x0000e300


	//   ....[136]....
        /*0f70*/ 	.word	0x0000e340


	//   ....[137]....
        /*0f74*/ 	.word	0x0000e380


	//   ....[138]....
        /*0f78*/ 	.word	0x0000e3d0


	//   ....[139]....
        /*0f7c*/ 	.word	0x0000e3e0


	//   ....[140]....
        /*0f80*/ 	.word	0x0000e460


	//   ....[141]....
        /*0f84*/ 	.word	0x0000e490


	//   ....[142]....
        /*0f88*/ 	.word	0x0000e4a0


	//   ....[143]....
        /*0f8c*/ 	.word	0x0000e4b0


	//   ....[144]....
        /*0f90*/ 	.word	0x0000e500


	//   ....[145]....
        /*0f94*/ 	.word	0x0000e510


	//   ....[146]....
        /*0f98*/ 	.word	0x0000e550


	//   ....[147]....
        /*0f9c*/ 	.word	0x0000e640


	//   ....[148]....
        /*0fa0*/ 	.word	0x0000e690


	//   ....[149]....
        /*0fa4*/ 	.word	0x0000e6a0


	//   ....[150]....
        /*0fa8*/ 	.word	0x0000e6d0


	//   ....[151]....
        /*0fac*/ 	.word	0x0000e770


	//   ....[152]....
        /*0fb0*/ 	.word	0x0000e8a0


	//   ....[153]....
        /*0fb4*/ 	.word	0x0000e8b0


	//   ....[154]....
        /*0fb8*/ 	.word	0x0000e8e0


	//   ....[155]....
        /*0fbc*/ 	.word	0x0000e8f0


	//   ....[156]....
        /*0fc0*/ 	.word	0x0000e900


	//   ....[157]....
        /*0fc4*/ 	.word	0x0000e910


	//   ....[158]....
        /*0fc8*/ 	.word	0x0000e930


	//   ....[159]....
        /*0fcc*/ 	.word	0x0000e960


	//   ....[160]....
        /*0fd0*/ 	.word	0x0000e980


	//   ....[161]....
        /*0fd4*/ 	.word	0x0000e9b0


	//   ....[162]....
        /*0fd8*/ 	.word	0x0000e9e0


	//   ....[163]....
        /*0fdc*/ 	.word	0x0000ea90


	//   ....[164]....
        /*0fe0*/ 	.word	0x0000eac0


	//   ....[165]....
        /*0fe4*/ 	.word	0x0000eae0


	//   ....[166]....
        /*0fe8*/ 	.word	0x0000eb20


	//   ....[167]....
        /*0fec*/ 	.word	0x0000eb60


	//   ....[168]....
        /*0ff0*/ 	.word	0x0000eb80


	//   ....[169]....
        /*0ff4*/ 	.word	0x0000ebd0


	//   ....[170]....
        /*0ff8*/ 	.word	0x0000ebe0


	//   ....[171]....
        /*0ffc*/ 	.word	0x0000ec10


	//   ....[172]....
        /*1000*/ 	.word	0x0000ece0


	//   ....[173]....
        /*1004*/ 	.word	0x0000ecf0


	//   ....[174]....
        /*1008*/ 	.word	0x0000ed30


	//   ....[175]....
        /*100c*/ 	.word	0x0000ef80


	//   ....[176]....
        /*1010*/ 	.word	0x0000f020


	//   ....[177]....
        /*1014*/ 	.word	0x0000f050


	//   ....[178]....
        /*1018*/ 	.word	0x0000f060


	//   ....[179]....
        /*101c*/ 	.word	0x0000f130


	//   ....[180]....
        /*1020*/ 	.word	0x0000f190


	//   ....[181]....
        /*1024*/ 	.word	0x0000f2b0


	//   ....[182]....
        /*1028*/ 	.word	0x0000f3b0


	//   ....[183]....
        /*102c*/ 	.word	0x0000f4d0


	//   ....[184]....
        /*1030*/ 	.word	0x0000f500


	//   ....[185]....
        /*1034*/ 	.word	0x0000f520


	//   ....[186]....
        /*1038*/ 	.word	0x0000f540


	//   ....[187]....
        /*103c*/ 	.word	0x0000f5a0


	//   ....[188]....
        /*1040*/ 	.word	0x0000f5b0


	//   ....[189]....
        /*1044*/ 	.word	0x0000f5d0


	//   ....[190]....
        /*1048*/ 	.word	0x0000fa50


	//   ....[191]....
        /*104c*/ 	.word	0x0000fa80


	//   ....[192]....
        /*1050*/ 	.word	0x0000fa90


	//   ....[193]....
        /*1054*/ 	.word	0x0000faa0


	//   ....[194]....
        /*1058*/ 	.word	0x0000fab0


	//   ....[195]....
        /*105c*/ 	.word	0x0000fac0


	//   ....[196]....
        /*1060*/ 	.word	0x0000fad0


	//   ....[197]....
        /*1064*/ 	.word	0x0000faf0


	//   ....[198]....
        /*1068*/ 	.word	0x000136c0


	//   ....[199]....
        /*106c*/ 	.word	0x000141a0


	//   ....[200]....
        /*1070*/ 	.word	0x000144d0


	//   ....[201]....
        /*1074*/ 	.word	0x00014850


	//   ....[202]....
        /*1078*/ 	.word	0x00014b20


	//   ....[203]....
        /*107c*/ 	.word	0x00014d60


	//   ....[204]....
        /*1080*/ 	.word	0x00014fd0


	//   ....[205]....
        /*1084*/ 	.word	0x000152a0


	//   ....[206]....
        /*1088*/ 	.word	0x000154c0


	//   ....[207]....
        /*108c*/ 	.word	0x00015650


	//   ....[208]....
        /*1090*/ 	.word	0x00017d20


	//   ....[209]....
        /*1094*/ 	.word	0x00017fb0


	//   ....[210]....
        /*1098*/ 	.word	0x00018020


	//   ....[211]....
        /*109c*/ 	.word	0x00018090


	//----- nvinfo : EIATTR_REG_RECONFIG
	.align		4
.L_726:
        /*10a0*/ 	.byte	0x01, 0x54
	.zero		2


	//----- nvinfo : EIATTR_SYSCALL_OFFSETS
	.align		4
        /*10a4*/ 	.byte	0x04, 0x46
        /*10a6*/ 	.short	(.L_728 - .L_727)


	//   ....[0]....
.L_727:
        /*10a8*/ 	.word	0x00001070


	//   ....[1]....
        /*10ac*/ 	.word	0x00001160


	//   ....[2]....
        /*10b0*/ 	.word	0x000012c0


	//   ....[3]....
        /*10b4*/ 	.word	0x000013b0


	//----- nvinfo : EIATTR_MBARRIER_INSTR_OFFSETS
	.align		4
.L_728:
        /*10b8*/ 	.byte	0x04, 0x39
        /*10ba*/ 	.short	(.L_730 - .L_729)


	//   ....[0]....
.L_729:
        /*10bc*/ 	.word	0x00000290
        /*10c0*/ 	.word	0x000000ff
        /*10c4*/ 	.word	0x00030c00
        /*10c8*/ 	.short	0x0100
        /*10ca*/ 	.byte	0x06
	.zero		1


	//   ....[1]....
        /*10cc*/ 	.word	0x00000390
        /*10d0*/ 	.word	0x000000ff
        /*10d4*/ 	.word	0x00030c10
        /*10d8*/ 	.short	0x0100
        /*10da*/ 	.byte	0x08
	.zero		1


	//   ....[2]....
        /*10dc*/ 	.word	0x000003a0
        /*10e0*/ 	.word	0x000000ff
        /*10e4*/ 	.word	0x00030c20
        /*10e8*/ 	.short	0x0100
        /*10ea*/ 	.byte	0x08
	.zero		1


	//   ....[3]....
        /*10ec*/ 	.word	0x000003b0
        /*10f0*/ 	.word	0x000000ff
        /*10f4*/ 	.word	0x00030c18
        /*10f8*/ 	.short	0x0100
        /*10fa*/ 	.byte	0x08
	.zero		1


	//   ....[4]....
        /*10fc*/ 	.word	0x000003c0
        /*1100*/ 	.word	0x000000ff
        /*1104*/ 	.word	0x00030c28
        /*1108*/ 	.short	0x0100
        /*110a*/ 	.byte	0x08
	.zero		1


	//   ....[5]....
        /*110c*/ 	.word	0x000004f0
        /*1110*/ 	.word	0x000000ff
        /*1114*/ 	.word	0x00030c30
        /*1118*/ 	.short	0x0100
        /*111a*/ 	.byte	0x08
	.zero		1


	//   ....[6]....
        /*111c*/ 	.word	0x00000500
        /*1120*/ 	.word	0x000000ff
        /*1124*/ 	.word	0x00030c40
        /*1128*/ 	.short	0x0100
        /*112a*/ 	.byte	0x08
	.zero		1


	//   ....[7]....
        /*112c*/ 	.word	0x00000510
        /*1130*/ 	.word	0x000000ff
        /*1134*/ 	.word	0x00030c38
        /*1138*/ 	.short	0x0100
        /*113a*/ 	.byte	0x08
	.zero		1


	//   ....[8]....
        /*113c*/ 	.word	0x00000520
        /*1140*/ 	.word	0x000000ff
        /*1144*/ 	.word	0x00030c48
        /*1148*/ 	.short	0x0100
        /*114a*/ 	.byte	0x08
	.zero		1


	//   ....[9]....
        /*114c*/ 	.word	0x00001450
        /*1150*/ 	.word	0x00000010
        /*1154*/ 	.word	0x00030c00
        /*1158*/ 	.short	0x010a
        /*115a*/ 	.byte	0x3f
	.zero		1


	//   ....[10]....
        /*115c*/ 	.word	0x00001580
        /*1160*/ 	.word	0x00000010
        /*1164*/ 	.word	0x00030c00
        /*1168*/ 	.short	0x010a
        /*116a*/ 	.byte	0x3f
	.zero		1


	//   ....[11]....
        /*116c*/ 	.word	0x00001e40
        /*1170*/ 	.word	0x00000006
        /*1174*/ 	.word	0x00030c10
        /*1178*/ 	.short	0x010a
        /*117a*/ 	.byte	0x3f
	.zero		1


	//   ....[12]....
        /*117c*/ 	.word	0x00001eb0
        /*1180*/ 	.word	0x00000006
        /*1184*/ 	.word	0x00030c10
        /*1188*/ 	.short	0x010a
        /*118a*/ 	.byte	0x3f
	.zero		1


	//   ....[13]....
        /*118c*/ 	.word	0x000022e0
        /*1190*/ 	.word	0x00000006
        /*1194*/ 	.word	0x00030c30
        /*1198*/ 	.short	0x010a
        /*119a*/ 	.byte	0x3f
	.zero		1


	//   ....[14]....
        /*119c*/ 	.word	0x00002320
        /*11a0*/ 	.word	0x00000006
        /*11a4*/ 	.word	0x00030c30
        /*11a8*/ 	.short	0x010a
        /*11aa*/ 	.byte	0x3f
	.zero		1


	//   ....[15]....
        /*11ac*/ 	.word	0x000069d0
        /*11b0*/ 	.word	0x00000005
        /*11b4*/ 	.word	0x00000000
        /*11b8*/ 	.short	0x0101
        /*11ba*/ 	.byte	0x3f
	.zero		1


	//   ....[16]....
        /*11bc*/ 	.word	0x00006e20
        /*11c0*/ 	.word	0x00000006
        /*11c4*/ 	.word	0x00000000
        /*11c8*/ 	.short	0x0101
        /*11ca*/ 	.byte	0x3f
	.zero		1


	//   ....[17]....
        /*11cc*/ 	.word	0x00007710
        /*11d0*/ 	.word	0x00000006
        /*11d4*/ 	.word	0x00030c10
        /*11d8*/ 	.short	0x010a
        /*11da*/ 	.byte	0x3f
	.zero		1


	//   ....[18]....
        /*11dc*/ 	.word	0x00007790
        /*11e0*/ 	.word	0x00000006
        /*11e4*/ 	.word	0x00030c10
        /*11e8*/ 	.short	0x010a
        /*11ea*/ 	.byte	0x3f
	.zero		1


	//   ....[19]....
        /*11ec*/ 	.word	0x00007ba0
        /*11f0*/ 	.word	0x00000006
        /*11f4*/ 	.word	0x00030c30
        /*11f8*/ 	.short	0x010a
        /*11fa*/ 	.byte	0x3f
	.zero		1


	//   ....[20]....
        /*11fc*/ 	.word	0x00007be0
        /*1200*/ 	.word	0x00000006
        /*1204*/ 	.word	0x00030c30
        /*1208*/ 	.short	0x010a
        /*120a*/ 	.byte	0x3f
	.zero		1


	//   ....[21]....
        /*120c*/ 	.word	0x0000b840
        /*1210*/ 	.word	0x00000005
        /*1214*/ 	.word	0x00000000
        /*1218*/ 	.short	0x0101
        /*121a*/ 	.byte	0x3f
	.zero		1


	//   ....[22]....
        /*121c*/ 	.word	0x0000bc90
        /*1220*/ 	.word	0x00000006
        /*1224*/ 	.word	0x00000000
        /*1228*/ 	.short	0x0101
        /*122a*/ 	.byte	0x3f
	.zero		1


	//   ....[23]....
        /*122c*/ 	.word	0x0000c490
        /*1230*/ 	.word	0x00000006
        /*1234*/ 	.word	0x00030c10
        /*1238*/ 	.short	0x010a
        /*123a*/ 	.byte	0x3f
	.zero		1


	//   ....[24]....
        /*123c*/ 	.word	0x0000c510
        /*1240*/ 	.word	0x00000006
        /*1244*/ 	.word	0x00030c10
        /*1248*/ 	.short	0x010a
        /*124a*/ 	.byte	0x3f
	.zero		1


	//   ....[25]....
        /*124c*/ 	.word	0x0000c940
        /*1250*/ 	.word	0x00000006
        /*1254*/ 	.word	0x00030c30
        /*1258*/ 	.short	0x010a
        /*125a*/ 	.byte	0x3f
	.zero		1


	//   ....[26]....
        /*125c*/ 	.word	0x0000c980
        /*1260*/ 	.word	0x00000006
        /*1264*/ 	.word	0x00030c30
        /*1268*/ 	.short	0x010a
        /*126a*/ 	.byte	0x3f
	.zero		1


	//   ....[27]....
        /*126c*/ 	.word	0x00011050
        /*1270*/ 	.word	0x00000005
        /*1274*/ 	.word	0x00000000
        /*1278*/ 	.short	0x0101
        /*127a*/ 	.byte	0x3f
	.zero		1


	//   ....[28]....
        /*127c*/ 	.word	0x000114d0
        /*1280*/ 	.word	0x00000006
        /*1284*/ 	.word	0x00000000
        /*1288*/ 	.short	0x0101
        /*128a*/ 	.byte	0x3f
	.zero		1


	//   ....[29]....
        /*128c*/ 	.word	0x00016350
        /*1290*/ 	.word	0x0000000f
        /*1294*/ 	.word	0x00030c20
        /*1298*/ 	.short	0x010a
        /*129a*/ 	.byte	0x3f
	.zero		1


	//   ....[30]....
        /*129c*/ 	.word	0x00016940
        /*12a0*/ 	.word	0x0000000f
        /*12a4*/ 	.word	0x00030c40
        /*12a8*/ 	.short	0x010a
        /*12aa*/ 	.byte	0x3f
	.zero		1


	//   ....[31]....
        /*12ac*/ 	.word	0x00016ba0
        /*12b0*/ 	.word	0x0000000f
        /*12b4*/ 	.word	0x00030c28
        /*12b8*/ 	.short	0x010a
        /*12ba*/ 	.byte	0x3f
	.zero		1


	//   ....[32]....
        /*12bc*/ 	.word	0x00016e00
        /*12c0*/ 	.word	0x0000000f
        /*12c4*/ 	.word	0x00030c48
        /*12c8*/ 	.short	0x010a
        /*12ca*/ 	.byte	0x3f
	.zero		1


	//   ....[33]....
        /*12cc*/ 	.word	0x00017000
        /*12d0*/ 	.word	0x0000000f
        /*12d4*/ 	.word	0x00030c20
        /*12d8*/ 	.short	0x010a
        /*12da*/ 	.byte	0x3f
	.zero		1


	//   ....[34]....
        /*12dc*/ 	.word	0x000172d0
        /*12e0*/ 	.word	0x0000000f
        /*12e4*/ 	.word	0x00030c40
        /*12e8*/ 	.short	0x010a
        /*12ea*/ 	.byte	0x3f
	.zero		1


	//   ....[35]....
        /*12ec*/ 	.word	0x00017500
        /*12f0*/ 	.word	0x0000000f
        /*12f4*/ 	.word	0x00030c28
        /*12f8*/ 	.short	0x010a
        /*12fa*/ 	.byte	0x3f
	.zero		1


	//   ....[36]....
        /*12fc*/ 	.word	0x000177a0
        /*1300*/ 	.word	0x00000003
        /*1304*/ 	.word	0x00030c40
        /*1308*/ 	.short	0x010a
        /*130a*/ 	.byte	0x3f
	.zero		1


	//   ....[37]....
        /*130c*/ 	.word	0x00017b90
        /*1310*/ 	.word	0x00000007
        /*1314*/ 	.word	0x00000000
        /*1318*/ 	.short	0x010a
        /*131a*/ 	.byte	0x3f
	.zero		1


	//   ....[38]....
        /*131c*/ 	.word	0x00017be0
        /*1320*/ 	.word	0x00000003
        /*1324*/ 	.word	0x00000000
        /*1328*/ 	.short	0x010a
        /*132a*/ 	.byte	0x3f
	.zero		1


	//   ....[39]....
        /*132c*/ 	.word	0x00017c40
        /*1330*/ 	.word	0x00000005
        /*1334*/ 	.word	0x00000000
        /*1338*/ 	.short	0x010a
        /*133a*/ 	.byte	0x3f
	.zero		1


	//   ....[40]....
        /*133c*/ 	.word	0x00017c70
        /*1340*/ 	.word	0x00000003
        /*1344*/ 	.word	0x00000000
        /*1348*/ 	.short	0x010a
        /*134a*/ 	.byte	0x3f
	.zero		1


	//   ....[41]....
        /*134c*/ 	.word	0x00017d50
        /*1350*/ 	.word	0x00000010
        /*1354*/ 	.word	0x00030c00
        /*1358*/ 	.short	0x010a
        /*135a*/ 	.byte	0x3f
	.zero		1


	//   ....[42]....
        /*135c*/ 	.word	0x00017da0
        /*1360*/ 	.word	0x00000006
        /*1364*/ 	.word	0x00030c10
        /*1368*/ 	.short	0x010a
        /*136a*/ 	.byte	0x3f
	.zero		1


	//   ....[43]....
        /*136c*/ 	.word	0x00017df0
        /*1370*/ 	.word	0x00000006
        /*1374*/ 	.word	0x00030c30
        /*1378*/ 	.short	0x010a
        /*137a*/ 	.byte	0x3f
	.zero		1


	//   ....[44]....
        /*137c*/ 	.word	0x00017e40
        /*1380*/ 	.word	0x00000006
        /*1384*/ 	.word	0x00030c10
        /*1388*/ 	.short	0x010a
        /*138a*/ 	.byte	0x3f
	.zero		1


	//   ....[45]....
        /*138c*/ 	.word	0x00017e90
        /*1390*/ 	.word	0x00000006
        /*1394*/ 	.word	0x00030c30
        /*1398*/ 	.short	0x010a
        /*139a*/ 	.byte	0x3f
	.zero		1


	//   ....[46]....
        /*139c*/ 	.word	0x00017ee0
        /*13a0*/ 	.word	0x00000006
        /*13a4*/ 	.word	0x00030c10
        /*13a8*/ 	.short	0x010a
        /*13aa*/ 	.byte	0x3f
	.zero		1


	//   ....[47]....
        /*13ac*/ 	.word	0x00017f30
        /*13b0*/ 	.word	0x00000006
        /*13b4*/ 	.word	0x00030c30
        /*13b8*/ 	.short	0x010a
        /*13ba*/ 	.byte	0x3f
	.zero		1


	//   ....[48]....
        /*13bc*/ 	.word	0x000180d0
        /*13c0*/ 	.word	0x0000000f
        /*13c4*/ 	.word	0x00030c20
        /*13c8*/ 	.short	0x010a
        /*13ca*/ 	.byte	0x3f
	.zero		1


	//   ....[49]....
        /*13cc*/ 	.word	0x00018120
        /*13d0*/ 	.word	0x0000000f
        /*13d4*/ 	.word	0x00030c40
        /*13d8*/ 	.short	0x010a
        /*13da*/ 	.byte	0x3f
	.zero		1


	//   ....[50]....
        /*13dc*/ 	.word	0x00018170
        /*13e0*/ 	.word	0x0000000f
        /*13e4*/ 	.word	0x00030c28
        /*13e8*/ 	.short	0x010a
        /*13ea*/ 	.byte	0x3f
	.zero		1


	//   ....[51]....
        /*13ec*/ 	.word	0x000181c0
        /*13f0*/ 	.word	0x0000000f
        /*13f4*/ 	.word	0x00030c48
        /*13f8*/ 	.short	0x010a
        /*13fa*/ 	.byte	0x3f
	.zero		1


	//   ....[52]....
        /*13fc*/ 	.word	0x00018220
        /*1400*/ 	.word	0x0000000f
        /*1404*/ 	.word	0x00030c20
        /*1408*/ 	.short	0x010a
        /*140a*/ 	.byte	0x3f
	.zero		1


	//   ....[53]....
        /*140c*/ 	.word	0x00018270
        /*1410*/ 	.word	0x0000000f
        /*1414*/ 	.word	0x00030c40
        /*1418*/ 	.short	0x010a
        /*141a*/ 	.byte	0x3f
	.zero		1


	//   ....[54]....
        /*141c*/ 	.word	0x000182c0
        /*1420*/ 	.word	0x0000000f
        /*1424*/ 	.word	0x00030c28
        /*1428*/ 	.short	0x010a
        /*142a*/ 	.byte	0x3f
	.zero		1


	//   ....[55]....
        /*142c*/ 	.word	0x00018310
        /*1430*/ 	.word	0x00000003
        /*1434*/ 	.word	0x00030c40
        /*1438*/ 	.short	0x010a
        /*143a*/ 	.byte	0x3f
	.zero		1


	//   ....[56]....
        /*143c*/ 	.word	0x000183e0
        /*1440*/ 	.word	0x00000007
        /*1444*/ 	.word	0x00000000
        /*1448*/ 	.short	0x010a
        /*144a*/ 	.byte	0x3f
	.zero		1


	//   ....[57]....
        /*144c*/ 	.word	0x00018430
        /*1450*/ 	.word	0x00000003
        /*1454*/ 	.word	0x00000000
        /*1458*/ 	.short	0x010a
        /*145a*/ 	.byte	0x3f
	.zero		1


	//   ....[58]....
        /*145c*/ 	.word	0x00018480
        /*1460*/ 	.word	0x00000005
        /*1464*/ 	.word	0x00000000
        /*1468*/ 	.short	0x010a
        /*146a*/ 	.byte	0x3f
	.zero		1


	//----- nvinfo : EIATTR_NUM_MBARRIERS
	.align		4
.L_730:
        /*146c*/ 	.byte	0x03, 0x38
        /*146e*/ 	.short	0x0009


	//----- nvinfo : EIATTR_EXIT_INSTR_OFFSETS
	.align		4
        /*1470*/ 	.byte	0x04, 0x1c
        /*1472*/ 	.short	(.L_732 - .L_731)


	//   ....[0]....
.L_731:
        /*1474*/ 	.word	0x00017cc0


	//----- nvinfo : EIATTR_MAX_THREADS
	.align		4
.L_732:
        /*1478*/ 	.byte	0x04, 0x05
        /*147a*/ 	.short	(.L_734 - .L_733)
.L_733:
        /*147c*/ 	.word	0x00000180
        /*1480*/ 	.word	0x00000001
        /*1484*/ 	.word	0x00000001


	//----- nvinfo : EIATTR_CRS_STACK_SIZE
	.align		4
.L_734:
        /*1488*/ 	.byte	0x04, 0x1e
        /*148a*/ 	.short	(.L_736 - .L_735)
.L_735:
        /*148c*/ 	.word	0x00000000


	//----- nvinfo : EIATTR_CBANK_PARAM_SIZE
	.align		4
.L_736:
        /*1490*/ 	.byte	0x03, 0x19
        /*1492*/ 	.short	0x06f0


	//----- nvinfo : EIATTR_PARAM_CBANK
	.align		4
        /*1494*/ 	.byte	0x04, 0x0a
        /*1496*/ 	.short	(.L_738 - .L_737)
	.align		4
.L_737:
        /*1498*/ 	.word	index@(.nv.constant0._ZN7cutlass13device_kernelIN5flash11enable_sm90INS1_16FlashAttnBwdSm90INS1_25CollectiveMainloopBwdSm90ILi2ELi2ELi2EN4cute5tupleIJNS5_1CILi1EEES8_S8_EEENS6_IJNS7_ILi128EEESA_NS7_ILi64EEEEEENS_10bfloat16_tEfNS_4arch4Sm90ELb0ELb1ELb1ELb1ELb1ELb1ELb0ELb0ELi2ELi1ELi2ELi2ELb0EEENS1_21CollectiveEpilogueBwdISC_SD_SF_Li256ELb1ELb0ELi1EEENS1_19SingleTileSchedulerILb1ELb0ELb0ELi128EEEEEEEEEvNT_6ParamsE)
        /*149c*/ 	.short	0x0210
        /*149e*/ 	.short	0x06f0


	//----- nvinfo : EIATTR_SW_WAR
	.align		4
.L_738:
        /*14a0*/ 	.byte	0x04, 0x36
        /*14a2*/ 	.short	(.L_740 - .L_739)
.L_739:
        /*14a4*/ 	.word	0x00000008
.L_740:


//--------------------- .nv.info._ZN7cutlass13device_kernelIN5flash11enable_sm90INS1_16FlashAttnBwdSm90INS1_25CollectiveMainloopBwdSm90ILi2ELi2ELi2EN4cute5tupleIJNS5_1CILi1EEES8_S8_EEENS6_IJNS7_ILi128EEESA_NS7_ILi64EEEEEENS_10bfloat16_tEfNS_4arch4Sm90ELb0ELb1ELb1ELb1ELb0ELb1ELb0ELb0ELi2ELi1ELi2ELi2ELb0EEENS1_24CollectiveEpilogueBwdGQAISC_fSF_Li256ELb1ELb0EEENS1_19SingleTileSchedulerILb1ELb0ELb0ELi128EEEEEEEEEvNT_6ParamsE --------------------------
	.section	.nv.info._ZN7cutlass13device_kernelIN5flash11enable_sm90INS1_16FlashAttnBwdSm90INS1_25CollectiveMainloopBwdSm90ILi2ELi2ELi2EN4cute5tupleIJNS5_1CILi1EEES8_S8_EEENS6_IJNS7_ILi128EEESA_NS7_ILi64EEEEEENS_10bfloat16_tEfNS_4arch4Sm90ELb0ELb1ELb1ELb1ELb0ELb1ELb0ELb0ELi2ELi1ELi2ELi2ELb0EEENS1_24CollectiveEpilogueBwdGQAISC_fSF_Li256ELb1ELb0EEENS1_19SingleTileSchedulerILb1ELb0ELb0ELi128EEEEEEEEEvNT_6ParamsE,"",@"SHT_CUDA_INFO"
	.sectionflags	@""
	.align	4


	//----- nvinfo : EIATTR_CUDA_API_VERSION
	.align		4
        /*0000*/ 	.byte	0x04, 0x37
        /*0002*/ 	.short	(.L_742 - .L_741)
.L_741:
        /*0004*/ 	.word	0x00000082


	//----- nvinfo : EIATTR_KPARAM_INFO
	.align		4
.L_742:
        /*0008*/ 	.byte	0x04, 0x17
        /*000a*/ 	.short	(.L_744 - .L_743)
.L_743:
        /*000c*/ 	.word	0x00000000
        /*0010*/ 	.short	0x0000
        /*0012*/ 	.short	0x0070
        /*0014*/ 	.byte	0x00, 0xf0, 0x01, 0x1a


	//----- nvinfo : EIATTR_SPARSE_MMA_MASK
	.align		4
.L_744:
        /*0018*/ 	.byte	0x03, 0x50
        /*001a*/ 	.short	0x0000


	//----- nvinfo : EIATTR_MAXREG_COUNT
	.align		4
        /*001c*/ 	.byte	0x03, 0x1b
        /*001e*/ 	.short	0x00a8


	//----- nvinfo : EIATTR_NUM_BARRIERS
	.align		4
        /*0020*/ 	.byte	0x02, 0x4c
        /*0022*/ 	.byte	0x10
	.zero		1


	//----- nvinfo : EIATTR_EXTERNS
	.align		4
        /*0024*/ 	.byte	0x04, 0x0f
        /*0026*/ 	.short	(.L_746 - .L_745)


	//   ....[0]....
	.align		4
.L_745:
        /*0028*/ 	.word	index@(__assertfail)


	//----- nvinfo : EIATTR_ANNOTATIONS
	.align		4
.L_746:
        /*002c*/ 	.byte	0x04, 0x55
        /*002e*/ 	.short	(.L_748 - .L_747)


	//   ....[0]....
.L_747:
        /* <DEDUP_REMOVED lines=158> */


	//----- nvinfo : EIATTR_MERCURY_ISA_VERSION
	.align		4
.L_748:
        /*09f8*/ 	.byte	0x03, 0x5f
        /*09fa*/ 	.short	0x0101


	//----- nvinfo : EIATTR_INT_WARP_WIDE_INSTR_OFFSETS
	.align		4
        /*09fc*/ 	.byte	0x04, 0x31
        /*09fe*/ 	.short	(.L_750 - .L_749)


	//   ....[0]....
.L_749:
        /*0a00*/ 	.word	0x00000190


	//   ....[1]....
        /*0a04*/ 	.word	0x000001c0


	//----- nvinfo : EIATTR_COOP_GROUP_MASK_REGIDS
	.align		4
.L_750:
        /*0a08*/ 	.byte	0x04, 0x29
        /*0a0a*/ 	.short	(.L_752 - .L_751)


	//   ....[0]....
.L_751:
        /*0a0c*/ 	.word	0xffffffff


	//   ....[1]....
        /*0a10*/ 	.word	0xffffffff


	//   ....[2]....
        /*0a14*/ 	.word	0xffffffff


	//   ....[3]....
        /*0a18*/ 	.word	0xffffffff


	//   ....[4]....
        /*0a1c*/ 	.word	0xffffffff


	//   ....[5]....
        /*0a20*/ 	.word	0xffffffff


	//   ....[6]....
        /*0a24*/ 	.word	0xffffffff


	//   ....[7]....
        /*0a28*/ 	.word	0xffffffff


	//   ....[8]....
        /*0a2c*/ 	.word	0xffffffff


	//   ....[9]....
        /*0a30*/ 	.word	0xffffffff


	//   ....[10]....
        /*0a34*/ 	.word	0xffffffff


	//   ....[11]....
        /*0a38*/ 	.word	0xffffffff


	//   ....[12]....
        /*0a3c*/ 	.word	0xffffffff


	//   ....[13]....
        /*0a40*/ 	.word	0xffffffff


	//   ....[14]....
        /*0a44*/ 	.word	0xffffffff


	//   ....[15]....
        /*0a48*/ 	.word	0xffffffff


	//   ....[16]....
        /*0a4c*/ 	.word	0xffffffff


	//   ....[17]....
        /*0a50*/ 	.word	0xffffffff


	//   ....[18]....
        /*0a54*/ 	.word	0xffffffff


	//   ....[19]....
        /*0a58*/ 	.word	0xffffffff


	//   ....[20]....
        /*0a5c*/ 	.word	0xffffffff


	//   ....[21]....
        /*0a60*/ 	.word	0xffffffff


	//   ....[22]....
        /*0a64*/ 	.word	0xffffffff


	//   ....[23]....
        /*0a68*/ 	.word	0xffffffff


	//   ....[24]....
        /*0a6c*/ 	.word	0xffffffff


	//   ....[25]....
        /*0a70*/ 	.word	0xffffffff


	//   ....[26]....
        /*0a74*/ 	.word	0xffffffff


	//   ....[27]....
        /*0a78*/ 	.word	0xffffffff


	//   ....[28]....
        /*0a7c*/ 	.word	0xffffffff


	//   ....[29]....
        /*0a80*/ 	.word	0xffffffff


	//   ....[30]....
        /*0a84*/ 	.word	0xffffffff


	//   ....[31]....
        /*0a88*/ 	.word	0xffffffff


	//   ....[32]....
        /*0a8c*/ 	.word	0xffffffff


	//   ....[33]....
        /*0a90*/ 	.word	0xffffffff


	//   ....[34]....
        /*0a94*/ 	.word	0xffffffff


	//   ....[35]....
        /*0a98*/ 	.word	0xffffffff


	//   ....[36]....
        /*0a9c*/ 	.word	0xffffffff


	//   ....[37]....
        /*0aa0*/ 	.word	0xffffffff


	//   ....[38]....
        /*0aa4*/ 	.word	0xffffffff


	//   ....[39]....
        /*0aa8*/ 	.word	0xffffffff


	//   ....[40]....
        /*0aac*/ 	.word	0xffffffff


	//   ....[41]....
        /*0ab0*/ 	.word	0xffffffff


	//   ....[42]....
        /*0ab4*/ 	.word	0xffffffff


	//   ....[43]....
        /*0ab8*/ 	.word	0xffffffff


	//   ....[44]....
        /*0abc*/ 	.word	0xffffffff


	//   ....[45]....
        /*0ac0*/ 	.word	0xffffffff


	//   ....[46]....
        /*0ac4*/ 	.word	0xffffffff


	//   ....[47]....
        /*0ac8*/ 	.word	0xffffffff


	//   ....[48]....
        /*0acc*/ 	.word	0xffffffff


	//   ....[49]....
        /*0ad0*/ 	.word	0xffffffff


	//   ....[50]....
        /*0ad4*/ 	.word	0xffffffff


	//   ....[51]....
        /*0ad8*/ 	.word	0xffffffff


	//   ....[52]....
        /*0adc*/ 	.word	0xffffffff


	//   ....[53]....
        /*0ae0*/ 	.word	0xffffffff


	//   ....[54]....
        /*0ae4*/ 	.word	0xffffffff


	//   ....[55]....
        /*0ae8*/ 	.word	0xffffffff


	//   ....[56]....
        /*0aec*/ 	.word	0xffffffff


	//   ....[57]....
        /*0af0*/ 	.word	0xffffffff


	//   ....[58]....
        /*0af4*/ 	.word	0xffffffff


	//   ....[59]....
        /*0af8*/ 	.word	0xffffffff


	//   ....[60]....
        /*0afc*/ 	.word	0xffffffff


	//   ....[61]....
        /*0b00*/ 	.word	0xffffffff


	//   ....[62]....
        /*0b04*/ 	.word	0xffffffff


	//   ....[63]....
        /*0b08*/ 	.word	0xffffffff


	//   ....[64]....
        /*0b0c*/ 	.word	0xffffffff


	//   ....[65]....
        /*0b10*/ 	.word	0xffffffff


	//   ....[66]....
        /*0b14*/ 	.word	0xffffffff


	//   ....[67]....
        /*0b18*/ 	.word	0xffffffff


	//   ....[68]....
        /*0b1c*/ 	.word	0xffffffff


	//   ....[69]....
        /*0b20*/ 	.word	0xffffffff


	//   ....[70]....
        /*0b24*/ 	.word	0xffffffff


	//   ....[71]....
        /*0b28*/ 	.word	0xffffffff


	//   ....[72]....
        /*0b2c*/ 	.word	0xffffffff


	//   ....[73]....
        /*0b30*/ 	.word	0xffffffff


	//   ....[74]....
        /*0b34*/ 	.word	0xffffffff


	//   ....[75]....
        /*0b38*/ 	.word	0xffffffff


	//   ....[76]....
        /*0b3c*/ 	.word	0xffffffff


	//   ....[77]....
        /*0b40*/ 	.word	0xffffffff


	//   ....[78]....
        /*0b44*/ 	.word	0xffffffff


	//   ....[79]....
        /*0b48*/ 	.word	0xffffffff


	//   ....[80]....
        /*0b4c*/ 	.word	0xffffffff


	//   ....[81]....
        /*0b50*/ 	.word	0xffffffff


	//   ....[82]....
        /*0b54*/ 	.word	0xffffffff


	//   ....[83]....
        /*0b58*/ 	.word	0xffffffff


	//   ....[84]....
        /*0b5c*/ 	.word	0xffffffff


	//   ....[85]....
        /*0b60*/ 	.word	0xffffffff


	//   ....[86]....
        /*0b64*/ 	.word	0xffffffff


	//   ....[87]....
        /*0b68*/ 	.word	0xffffffff


	//   ....[88]....
        /*0b6c*/ 	.word	0xffffffff


	//   ....[89]....
        /*0b70*/ 	.word	0xffffffff


	//   ....[90]....
        /*0b74*/ 	.word	0xffffffff


	//   ....[91]....
        /*0b78*/ 	.word	0xffffffff


	//   ....[92]....
        /*0b7c*/ 	.word	0xffffffff


	//   ....[93]....
        /*0b80*/ 	.word	0xffffffff


	//   ....[94]....
        /*0b84*/ 	.word	0xffffffff


	//   ....[95]....
        /*0b88*/ 	.word	0xffffffff


	//   ....[96]....
        /*0b8c*/ 	.word	0xffffffff


	//   ....[97]....
        /*0b90*/ 	.word	0xffffffff


	//   ....[98]....
        /*0b94*/ 	.word	0xffffffff


	//   ....[99]....
        /*0b98*/ 	.word	0xffffffff


	//   ....[100]....
        /*0b9c*/ 	.word	0xffffffff


	//   ....[101]....
        /*0ba0*/ 	.word	0xffffffff


	//   ....[102]....
        /*0ba4*/ 	.word	0xffffffff


	//   ....[103]....
        /*0ba8*/ 	.word	0xffffffff


	//   ....[104]....
        /*0bac*/ 	.word	0xffffffff


	//   ....[105]....
        /*0bb0*/ 	.word	0xffffffff


	//   ....[106]....
        /*0bb4*/ 	.word	0xffffffff


	//   ....[107]....
        /*0bb8*/ 	.word	0xffffffff


	//   ....[108]....
        /*0bbc*/ 	.word	0xffffffff


	//   ....[109]....
        /*0bc0*/ 	.word	0xffffffff


	//   ....[110]....
        /*0bc4*/ 	.word	0xffffffff


	//   ....[111]....
        /*0bc8*/ 	.word	0xffffffff


	//   ....[112]....
        /*0bcc*/ 	.word	0xffffffff


	//   ....[113]....
        /*0bd0*/ 	.word	0xffffffff


	//   ....[114]....
        /*0bd4*/ 	.word	0xffffffff


	//   ....[115]....
        /*0bd8*/ 	.word	0xffffffff


	//   ....[116]....
        /*0bdc*/ 	.word	0xffffffff


	//   ....[117]....
        /*0be0*/ 	.word	0xffffffff


	//   ....[118]....
        /*0be4*/ 	.word	0xffffffff


	//   ....[119]....
        /*0be8*/ 	.word	0xffffffff


	//   ....[120]....
        /*0bec*/ 	.word	0xffffffff


	//   ....[121]....
        /*0bf0*/ 	.word	0xffffffff


	//   ....[122]....
        /*0bf4*/ 	.word	0xffffffff


	//   ....[123]....
        /*0bf8*/ 	.word	0xffffffff


	//   ....[124]....
        /*0bfc*/ 	.word	0xffffffff


	//   ....[125]....
        /*0c00*/ 	.word	0xffffffff


	//   ....[126]....
        /*0c04*/ 	.word	0xffffffff


	//   ....[127]....
        /*0c08*/ 	.word	0xffffffff


	//   ....[128]....
        /*0c0c*/ 	.word	0xffffffff


	//   ....[129]....
        /*0c10*/ 	.word	0xffffffff


	//   ....[130]....
        /*0c14*/ 	.word	0xffffffff


	//   ....[131]....
        /*0c18*/ 	.word	0xffffffff


	//   ....[132]....
        /*0c1c*/ 	.word	0xffffffff


	//   ....[133]....
        /*0c20*/ 	.word	0xffffffff


	//   ....[134]....
        /*0c24*/ 	.word	0xffffffff


	//   ....[135]....
        /*0c28*/ 	.word	0xffffffff


	//   ....[136]....
        /*0c2c*/ 	.word	0xffffffff


	//   ....[137]....
        /*0c30*/ 	.word	0xffffffff


	//   ....[138]....
        /*0c34*/ 	.word	0xffffffff


	//   ....[139]....
        /*0c38*/ 	.word	0xffffffff


	//   ....[140]....
        /*0c3c*/ 	.word	0xffffffff


	//   ....[141]....
        /*0c40*/ 	.word	0xffffffff


	//   ....[142]....
        /*0c44*/ 	.word	0xffffffff


	//   ....[143]....
        /*0c48*/ 	.word	0xffffffff


	//   ....[144]....
        /*0c4c*/ 	.word	0xffffffff


	//   ....[145]....
        /*0c50*/ 	.word	0xffffffff


	//   ....[146]....
        /*0c54*/ 	.word	0xffffffff


	//   ....[147]....
        /*0c58*/ 	.word	0xffffffff


	//   ....[148]....
        /*0c5c*/ 	.word	0xffffffff


	//   ....[149]....
        /*0c60*/ 	.word	0xffffffff


	//   ....[150]....
        /*0c64*/ 	.word	0xffffffff


	//   ....[151]....
        /*0c68*/ 	.word	0xffffffff


	//   ....[152]....
        /*0c6c*/ 	.word	0xffffffff


	//   ....[153]....
        /*0c70*/ 	.word	0xffffffff


	//   ....[154]....
        /*0c74*/ 	.word	0xffffffff


	//   ....[155]....
        /*0c78*/ 	.word	0xffffffff


	//   ....[156]....
        /*0c7c*/ 	.word	0xffffffff


	//   ....[157]....
        /*0c80*/ 	.word	0xffffffff


	//   ....[158]....
        /*0c84*/ 	.word	0xffffffff


	//   ....[159]....
        /*0c88*/ 	.word	0xffffffff


	//   ....[160]....
        /*0c8c*/ 	.word	0xffffffff


	//   ....[161]....
        /*0c90*/ 	.word	0xffffffff


	//   ....[162]....
        /*0c94*/ 	.word	0xffffffff


	//   ....[163]....
        /*0c98*/ 	.word	0xffffffff


	//   ....[164]....
        /*0c9c*/ 	.word	0xffffffff


	//   ....[165]....
        /*0ca0*/ 	.word	0xffffffff


	//   ....[166]....
        /*0ca4*/ 	.word	0xffffffff


	//   ....[167]....
        /*0ca8*/ 	.word	0xffffffff


	//   ....[168]....
        /*0cac*/ 	.word	0xffffffff


	//   ....[169]....
        /*0cb0*/ 	.word	0xffffffff


	//   ....[170]....
        /*0cb4*/ 	.word	0xffffffff


	//   ....[171]....
        /*0cb8*/ 	.word	0xffffffff


	//   ....[172]....
        /*0cbc*/ 	.word	0xffffffff


	//   ....[173]....
        /*0cc0*/ 	.word	0xffffffff


	//   ....[174]....
        /*0cc4*/ 	.word	0xffffffff


	//   ....[175]....
        /*0cc8*/ 	.word	0xffffffff


	//   ....[176]....
        /*0ccc*/ 	.word	0xffffffff


	//   ....[177]....
        /*0cd0*/ 	.word	0xffffffff


	//   ....[178]....
        /*0cd4*/ 	.word	0xffffffff


	//   ....[179]....
        /*0cd8*/ 	.word	0xffffffff


	//   ....[180]....
        /*0cdc*/ 	.word	0xffffffff


	//   ....[181]....
        /*0ce0*/ 	.word	0xffffffff


	//   ....[182]....
        /*0ce4*/ 	.word	0xffffffff


	//   ....[183]....
        /*0ce8*/ 	.word	0xffffffff


	//   ....[184]....
        /*0cec*/ 	.word	0xffffffff


	//   ....[185]....
        /*0cf0*/ 	.word	0xffffffff


	//   ....[186]....
        /*0cf4*/ 	.word	0xffffffff


	//   ....[187]....
        /*0cf8*/ 	.word	0xffffffff


	//   ....[188]....
        /*0cfc*/ 	.word	0xffffffff


	//   ....[189]....
        /*0d00*/ 	.word	0xffffffff


	//   ....[190]....
        /*0d04*/ 	.word	0xffffffff


	//   ....[191]....
        /*0d08*/ 	.word	0xffffffff


	//   ....[192]....
        /*0d0c*/ 	.word	0xffffffff


	//   ....[193]....
        /*0d10*/ 	.word	0xffffffff


	//   ....[194]....
        /*0d14*/ 	.word	0xffffffff


	//   ....[195]....
        /*0d18*/ 	.word	0xffffffff


	//   ....[196]....
        /*0d1c*/ 	.word	0xffffffff


	//   ....[197]....
        /*0d20*/ 	.word	0xffffffff


	//   ....[198]....
        /*0d24*/ 	.word	0xffffffff


	//   ....[199]....
        /*0d28*/ 	.word	0x0500000f


	//----- nvinfo : EIATTR_COOP_GROUP_INSTR_OFFSETS
	.align		4
.L_752:
        /*0d2c*/ 	.byte	0x04, 0x28
        /*0d2e*/ 	.short	(.L_754 - .L_753)


	//   ....[0]....
.L_753:
        /*0d30*/ 	.word	0x00000070


	//   ....[1]....
        /*0d34*/ 	.word	0x000001a0


	//   ....[2]....
        /*0d38*/ 	.word	0x000001f0


	//   ....[3]....
        /*0d3c*/ 	.word	0x000003e0


	//   ....[4]....
        /*0d40*/ 	.word	0x00000620


	//   ....[5]....
        /*0d44*/ 	.word	0x00001410


	//   ....[6]....
        /*0d48*/ 	.word	0x00003700


	//   ....[7]....
        /*0d4c*/ 	.word	0x00003d40


	//   ....[8]....
        /*0d50*/ 	.word	0x00003f60


	//   ....[9]....
        /*0d54*/ 	.word	0x00003f90


	//   ....[10]....
        /*0d58*/ 	.word	0x00003fc0


	//   ....[11]....
        /*0d5c*/ 	.word	0x00004000


	//   ....[12]....
        /*0d60*/ 	.word	0x00004040


	//   ....[13]....
        /*0d64*/ 	.word	0x00004120


	//   ....[14]....
        /*0d68*/ 	.word	0x00004160


	//   ....[15]....
        /*0d6c*/ 	.word	0x00004190


	//   ....[16]....
        /*0d70*/ 	.word	0x000041a0


	//   ....[17]....
        /*0d74*/ 	.word	0x000041c0


	//   ....[18]....
        /*0d78*/ 	.word	0x000041d0


	//   ....[19]....
        /*0d7c*/ 	.word	0x00004240


	//   ....[20]....
        /*0d80*/ 	.word	0x00004280


	//   ....[21]....
        /*0d84*/ 	.word	0x000042c0


	//   ....[22]....
        /*0d88*/ 	.word	0x00004300


	//   ....[23]....
        /*0d8c*/ 	.word	0x00004350


	//   ....[24]....
        /*0d90*/ 	.word	0x00004450


	//   ....[25]....
        /*0d94*/ 	.word	0x000044b0


	//   ....[26]....
        /*0d98*/ 	.word	0x000044e0


	//   ....[27]....
        /*0d9c*/ 	.word	0x00004540


	//   ....[28]....
        /*0da0*/ 	.word	0x00004580


	//   ....[29]....
        /*0da4*/ 	.word	0x000045a0


	//   ....[30]....
        /*0da8*/ 	.word	0x000045d0


	//   ....[31]....
        /*0dac*/ 	.word	0x00004600


	//   ....[32]....
        /*0db0*/ 	.word	0x00004620


	//   ....[33]....
        /*0db4*/ 	.word	0x00004740


	//   ....[34]....
        /*0db8*/ 	.word	0x00004780


	//   ....[35]....
        /*0dbc*/ 	.word	0x000047b0


	//   ....[36]....
        /*0dc0*/ 	.word	0x000047e0


	//   ....[37]....
        /*0dc4*/ 	.word	0x00004800


	//   ....[38]....
        /*0dc8*/ 	.word	0x000048b0


	//   ....[39]....
        /*0dcc*/ 	.word	0x000048e0


	//   ....[40]....
        /*0dd0*/ 	.word	0x00004920


	//   ....[41]....
        /*0dd4*/ 	.word	0x00004940


	//   ....[42]....
        /*0dd8*/ 	.word	0x00004960


	//   ....[43]....
        /*0ddc*/ 	.word	0x00004970


	//   ....[44]....
        /*0de0*/ 	.word	0x000049c0


	//   ....[45]....
        /*0de4*/ 	.word	0x000049f0


	//   ....[46]....
        /*0de8*/ 	.word	0x00004a30


	//   ....[47]....
        /*0dec*/ 	.word	0x00004a60


	//   ....[48]....
        /*0df0*/ 	.word	0x00004b70


	//   ....[49]....
        /*0df4*/ 	.word	0x00004c10


	//   ....[50]....
        /*0df8*/ 	.word	0x00004c20


	//   ....[51]....
        /*0dfc*/ 	.word	0x00004cf0


	//   ....[52]....
        /*0e00*/ 	.word	0x00004d20


	//   ....[53]....
        /*0e04*/ 	.word	0x00004d60


	//   ....[54]....
        /*0e08*/ 	.word	0x00004e20


	//   ....[55]....
        /*0e0c*/ 	.word	0x00004fc0


	//   ....[56]....
        /*0e10*/ 	.word	0x00005000


	//   ....[57]....
        /*0e14*/ 	.word	0x000050b0


	//   ....[58]....
        /*0e18*/ 	.word	0x000050f0


	//   ....[59]....
        /*0e1c*/ 	.word	0x00005130


	//   ....[60]....
        /*0e20*/ 	.word	0x000051b0


	//   ....[61]....
        /*0e24*/ 	.word	0x000051f0


	//   ....[62]....
        /*0e28*/ 	.word	0x00005320


	//   ....[63]....
        /*0e2c*/ 	.word	0x00005490


	//   ....[64]....
        /*0e30*/ 	.word	0x000054c0


	//   ....[65]....
        /*0e34*/ 	.word	0x000054e0


	//   ....[66]....
        /*0e38*/ 	.word	0x00005500


	//   ....[67]....
        /*0e3c*/ 	.word	0x00005540


	//   ....[68]....
        /*0e40*/ 	.word	0x00005560


	//   ....[69]....
        /*0e44*/ 	.word	0x000055e0


	//   ....[70]....
        /*0e48*/ 	.word	0x000085c0


	//   ....[71]....
        /*0e4c*/ 	.word	0x00008820


	//   ....[72]....
        /*0e50*/ 	.word	0x00008840


	//   ....[73]....
        /*0e54*/ 	.word	0x00008880


	//   ....[74]....
        /*0e58*/ 	.word	0x000088b0


	//   ....[75]....
        /*0e5c*/ 	.word	0x00008920


	//   ....[76]....
        /*0e60*/ 	.word	0x000089d0


	//   ....[77]....
        /*0e64*/ 	.word	0x00008a90


	//   ....[78]....
        /*0e68*/ 	.word	0x00008b30


	//   ....[79]....
        /*0e6c*/ 	.word	0x00008b50


	//   ....[80]....
        /*0e70*/ 	.word	0x00008b80


	//   ....[81]....
        /*0e74*/ 	.word	0x00008bf0


	//   ....[82]....
        /*0e78*/ 	.word	0x00008c30


	//   ....[83]....
        /*0e7c*/ 	.word	0x00008cc0


	//   ....[84]....
        /*0e80*/ 	.word	0x00008dd0


	//   ....[85]....
        /*0e84*/ 	.word	0x00008e80


	//   ....[86]....
        /*0e88*/ 	.word	0x00008ec0


	//   ....[87]....
        /*0e8c*/ 	.word	0x00008f20


	//   ....[88]....
        /*0e90*/ 	.word	0x00008f30


	//   ....[89]....
        /*0e94*/ 	.word	0x00008f60


	//   ....[90]....
        /*0e98*/ 	.word	0x00008f70


	//   ....[91]....
        /*0e9c*/ 	.word	0x00008f80


	//   ....[92]....
        /*0ea0*/ 	.word	0x00009010


	//   ....[93]....
        /*0ea4*/ 	.word	0x000090b0


	//   ....[94]....
        /*0ea8*/ 	.word	0x000090e0


	//   ....[95]....
        /*0eac*/ 	.word	0x00009160


	//   ....[96]....
        /*0eb0*/ 	.word	0x000091b0


	//   ....[97]....
        /*0eb4*/ 	.word	0x000091e0


	//   ....[98]....
        /*0eb8*/ 	.word	0x00009290


	//   ....[99]....
        /*0ebc*/ 	.word	0x000092d0


	//   ....[100]....
        /*0ec0*/ 	.word	0x00009300


	//   ....[101]....
        /*0ec4*/ 	.word	0x00009350


	//   ....[102]....
        /*0ec8*/ 	.word	0x00009380


	//   ....[103]....
        /*0ecc*/ 	.word	0x000093b0


	//   ....[104]....
        /*0ed0*/ 	.word	0x00009400


	//   ....[105]....
        /*0ed4*/ 	.word	0x000094a0


	//   ....[106]....
        /*0ed8*/ 	.word	0x00009640


	//   ....[107]....
        /*0edc*/ 	.word	0x00009810


	//   ....[108]....
        /*0ee0*/ 	.word	0x00009870


	//   ....[109]....
        /*0ee4*/ 	.word	0x000098c0


	//   ....[110]....
        /*0ee8*/ 	.word	0x00009b90


	//   ....[111]....
        /*0eec*/ 	.word	0x00009bc0


	//   ....[112]....
        /*0ef0*/ 	.word	0x00009c00


	//   ....[113]....
        /*0ef4*/ 	.word	0x00009c10


	//   ....[114]....
        /*0ef8*/ 	.word	0x00009c20


	//   ....[115]....
        /*0efc*/ 	.word	0x00009c30


	//   ....[116]....
        /*0f00*/ 	.word	0x00009cb0


	//   ....[117]....
        /*0f04*/ 	.word	0x00009df0


	//   ....[118]....
        /*0f08*/ 	.word	0x00009e40


	//   ....[119]....
        /*0f0c*/ 	.word	0x0000a100


	//   ....[120]....
        /*0f10*/ 	.word	0x0000a110


	//   ....[121]....
        /*0f14*/ 	.word	0x0000a120


	//   ....[122]....
        /*0f18*/ 	.word	0x0000a130


	//   ....[123]....
        /*0f1c*/ 	.word	0x0000a150


	//   ....[124]....
        /*0f20*/ 	.word	0x0000a160


	//   ....[125]....
        /*0f24*/ 	.word	0x0000a170


	//   ....[126]....
        /*0f28*/ 	.word	0x0000a4d0


	//   ....[127]....
        /*0f2c*/ 	.word	0x0000a4e0


	//   ....[128]....
        /*0f30*/ 	.word	0x0000a4f0


	//   ....[129]....
        /*0f34*/ 	.word	0x0000a500


	//   ....[130]....
        /*0f38*/ 	.word	0x0000a510


	//   ....[131]....
        /*0f3c*/ 	.word	0x0000a520


	//   ....[132]....
        /*0f40*/ 	.word	0x0000a530


	//   ....[133]....
        /*0f44*/ 	.word	0x0000a540


	//   ....[134]....
        /*0f48*/ 	.word	0x0000ddf0


	//   ....[135]....
        /*0f4c*/ 	.word	0x0000e560


	//   ....[136]....
        /*0f50*/ 	.word	0x0000e5a0


	//   ....[137]....
        /*0f54*/ 	.word	0x0000e5f0


	//   ....[138]....
        /*0f58*/ 	.word	0x0000e640


	//   ....[139]....
        /*0f5c*/ 	.word	0x0000e650


	//   ....[140]....
        /*0f60*/ 	.word	0x0000e6d0


	//   ....[141]....
        /*0f64*/ 	.word	0x0000e700


	//   ....[142]....
        /*0f68*/ 	.word	0x0000e710


	//   ....[143]....
        /*0f6c*/ 	.word	0x0000e720


	//   ....[144]....
        /*0f70*/ 	.word	0x0000e770


	//   ....[145]....
        /*0f74*/ 	.word	0x0000e780


	//   ....[146]....
        /*0f78*/ 	.word	0x0000e7c0


	//   ....[147]....
        /*0f7c*/ 	.word	0x0000e870


	//   ....[148]....
        /*0f80*/ 	.word	0x0000e900


	//   ....[149]....
        /*0f84*/ 	.word	0x0000e910


	//   ....[150]....
        /*0f88*/ 	.word	0x0000e990


	//   ....[151]....
        /*0f8c*/ 	.word	0x0000ea10


	//   ....[152]....
        /*0f90*/ 	.word	0x0000ea60


	//   ....[153]....
        /*0f94*/ 	.word	0x0000eac0


	//   ....[154]....
        /*0f98*/ 	.word	0x0000eae0


	//   ....[155]....
        /*0f9c*/ 	.word	0x0000eb10


	//   ....[156]....
        /*0fa0*/ 	.word	0x0000eb40


	//   ....[157]....
        /*0fa4*/ 	.word	0x0000eb70


	//   ....[158]....
        /*0fa8*/ 	.word	0x0000eb90


	//   ....[159]....
        /*0fac*/ 	.word	0x0000ec00


	//   ....[160]....
        /*0fb0*/ 	.word	0x0000ec70


	//   ....[161]....
        /*0fb4*/ 	.word	0x0000ecc0


	//   ....[162]....
        /*0fb8*/ 	.word	0x0000ecd0


	//   ....[163]....
        /*0fbc*/ 	.word	0x0000ed00


	//   ....[164]....
        /*0fc0*/ 	.word	0x0000ed50


	//   ....[165]....
        /*0fc4*/ 	.word	0x0000ed70


	//   ....[166]....
        /*0fc8*/ 	.word	0x0000edc0


	//   ....[167]....
        /*0fcc*/ 	.word	0x0000ee20


	//   ....[168]....
        /*0fd0*/ 	.word	0x0000ee50


	//   ....[169]....
        /*0fd4*/ 	.word	0x0000ee80


	//   ....[170]....
        /*0fd8*/ 	.word	0x0000eef0


	//   ....[171]....
        /*0fdc*/ 	.word	0x0000ef30


	//   ....[172]....
        /*0fe0*/ 	.word	0x0000ef50


	//   ....[173]....
        /*0fe4*/ 	.word	0x0000ef80


	//   ....[174]....
        /*0fe8*/ 	.word	0x0000f0e0


	//   ....[175]....
        /*0fec*/ 	.word	0x0000f140


	//   ....[176]....
        /*0ff0*/ 	.word	0x0000f250


	//   ....[177]....
        /*0ff4*/ 	.word	0x0000f290


	//   ....[178]....
        /*0ff8*/ 	.word	0x0000f330


	//   ....[179]....
        /*0ffc*/ 	.word	0x0000f380


	//   ....[180]....
        /*1000*/ 	.word	0x0000f3d0


	//   ....[181]....
        /*1004*/ 	.word	0x0000f3f0


	//   ....[182]....
        /*1008*/ 	.word	0x0000f410


	//   ....[183]....
        /*100c*/ 	.word	0x0000f580


	//   ....[184]....
        /*1010*/ 	.word	0x0000f5e0


	//   ....[185]....
        /*1014*/ 	.word	0x0000f6c0


	//   ....[186]....
        /*1018*/ 	.word	0x0000f6e0


	//   ....[187]....
        /*101c*/ 	.word	0x0000f700


	//   ....[188]....
        /*1020*/ 	.word	0x0000f710


	//   ....[189]....
        /*1024*/ 	.word	0x0000f730


	//   ....[190]....
        /*1028*/ 	.word	0x0000fd00


	//   ....[191]....
        /*102c*/ 	.word	0x0000fd20


	//   ....[192]....
        /*1030*/ 	.word	0x0000fd40


	//   ....[193]....
        /*1034*/ 	.word	0x0000fd50


	//   ....[194]....
        /*1038*/ 	.word	0x0000fd60


	//   ....[195]....
        /*103c*/ 	.word	0x0000fd70


	//   ....[196]....
        /*1040*/ 	.word	0x0000fd80


	//   ....[197]....
        /*1044*/ 	.word	0x0000fda0


	//   ....[198]....
        /*1048*/ 	.word	0x000122f0


	//   ....[199]....
        /*104c*/ 	.word	0x00015a40


	//----- nvinfo : EIATTR_REG_RECONFIG
	.align		4
.L_754:
        /*1050*/ 	.byte	0x01, 0x54
	.zero		2


	//----- nvinfo : EIATTR_SYSCALL_OFFSETS
	.align		4
        /*1054*/ 	.byte	0x04, 0x46
        /*1056*/ 	.short	(.L_756 - .L_755)


	//   ....[0]....
.L_755:
        /*1058*/ 	.word	0x00001070


	//   ....[1]....
        /*105c*/ 	.word	0x00001160


	//   ....[2]....
        /*1060*/ 	.word	0x000012c0


	//   ....[3]....
        /*1064*/ 	.word	0x000013b0


	//----- nvinfo : EIATTR_MBARRIER_INSTR_OFFSETS
	.align		4
.L_756:
        /*1068*/ 	.byte	0x04, 0x39
        /*106a*/ 	.short	(.L_758 - .L_757)


	//   ....[0]....
.L_757:
        /*106c*/ 	.word	0x00000290
        /*1070*/ 	.word	0x000000ff
        /*1074*/ 	.word	0x00030c00
        /*1078*/ 	.short	0x0100
        /*107a*/ 	.byte	0x06
	.zero		1


	//   ....[1]....
        /*107c*/ 	.word	0x00000390
        /*1080*/ 	.word	0x000000ff
        /*1084*/ 	.word	0x00030c10
        /*1088*/ 	.short	0x0100
        /*108a*/ 	.byte	0x08
	.zero		1


	//   ....[2]....
        /*108c*/ 	.word	0x000003a0
        /*1090*/ 	.word	0x000000ff
        /*1094*/ 	.word	0x00030c20
        /*1098*/ 	.short	0x0100
        /*109a*/ 	.byte	0x08
	.zero		1


	//   ....[3]....
        /*109c*/ 	.word	0x000003b0
        /*10a0*/ 	.word	0x000000ff
        /*10a4*/ 	.word	0x00030c18
        /*10a8*/ 	.short	0x0100
        /*10aa*/ 	.byte	0x08
	.zero		1


	//   ....[4]....
        /*10ac*/ 	.word	0x000003c0
        /*10b0*/ 	.word	0x000000ff
        /*10b4*/ 	.word	0x00030c28
        /*10b8*/ 	.short	0x0100
        /*10ba*/ 	.byte	0x08
	.zero		1


	//   ....[5]....
        /*10bc*/ 	.word	0x000004f0
        /*10c0*/ 	.word	0x000000ff
        /*10c4*/ 	.word	0x00030c30
        /*10c8*/ 	.short	0x0100
        /*10ca*/ 	.byte	0x08
	.zero		1


	//   ....[6]....
        /*10cc*/ 	.word	0x00000500
        /*10d0*/ 	.word	0x000000ff
        /*10d4*/ 	.word	0x00030c40
        /*10d8*/ 	.short	0x0100
        /*10da*/ 	.byte	0x08
	.zero		1


	//   ....[7]....
        /*10dc*/ 	.word	0x00000510
        /*10e0*/ 	.word	0x000000ff
        /*10e4*/ 	.word	0x00030c38
        /*10e8*/ 	.short	0x0100
        /*10ea*/ 	.byte	0x08
	.zero		1


	//   ....[8]....
        /*10ec*/ 	.word	0x00000520
        /*10f0*/ 	.word	0x000000ff
        /*10f4*/ 	.word	0x00030c48
        /*10f8*/ 	.short	0x0100
        /*10fa*/ 	.byte	0x08
	.zero		1


	//   ....[9]....
        /*10fc*/ 	.word	0x00001450
        /*1100*/ 	.word	0x00000010
        /*1104*/ 	.word	0x00030c00
        /*1108*/ 	.short	0x010a
        /*110a*/ 	.byte	0x3f
	.zero		1


	//   ....[10]....
        /*110c*/ 	.word	0x00001580
        /*1110*/ 	.word	0x00000010
        /*1114*/ 	.word	0x00030c00
        /*1118*/ 	.short	0x010a
        /*111a*/ 	.byte	0x3f
	.zero		1


	//   ....[11]....
        /*111c*/ 	.word	0x00002030
        /*1120*/ 	.word	0x00000006
        /*1124*/ 	.word	0x00030c10
        /*1128*/ 	.short	0x010a
        /*112a*/ 	.byte	0x3f
	.zero		1


	//   ....[12]....
        /*112c*/ 	.word	0x000020a0
        /*1130*/ 	.word	0x00000006
        /*1134*/ 	.word	0x00030c10
        /*1138*/ 	.short	0x010a
        /*113a*/ 	.byte	0x3f
	.zero		1


	//   ....[13]....
        /*113c*/ 	.word	0x000024d0
        /*1140*/ 	.word	0x00000006
        /*1144*/ 	.word	0x00030c30
        /*1148*/ 	.short	0x010a
        /*114a*/ 	.byte	0x3f
	.zero		1


	//   ....[14]....
        /*114c*/ 	.word	0x00002510
        /*1150*/ 	.word	0x00000006
        /*1154*/ 	.word	0x00030c30
        /*1158*/ 	.short	0x010a
        /*115a*/ 	.byte	0x3f
	.zero		1


	//   ....[15]....
        /*115c*/ 	.word	0x00006bc0
        /*1160*/ 	.word	0x00000005
        /*1164*/ 	.word	0x00000000
        /*1168*/ 	.short	0x0101
        /*116a*/ 	.byte	0x3f
	.zero		1


	//   ....[16]....
        /*116c*/ 	.word	0x00007010
        /*1170*/ 	.word	0x00000006
        /*1174*/ 	.word	0x00000000
        /*1178*/ 	.short	0x0101
        /*117a*/ 	.byte	0x3f
	.zero		1


	//   ....[17]....
        /*117c*/ 	.word	0x00007940
        /*1180*/ 	.word	0x00000006
        /*1184*/ 	.word	0x00030c10
        /*1188*/ 	.short	0x010a
        /*118a*/ 	.byte	0x3f
	.zero		1


	//   ....[18]....
        /*118c*/ 	.word	0x000079c0
        /*1190*/ 	.word	0x00000006
        /*1194*/ 	.word	0x00030c10
        /*1198*/ 	.short	0x010a
        /*119a*/ 	.byte	0x3f
	.zero		1


	//   ....[19]....
        /*119c*/ 	.word	0x00007dd0
        /*11a0*/ 	.word	0x00000006
        /*11a4*/ 	.word	0x00030c30
        /*11a8*/ 	.short	0x010a
        /*11aa*/ 	.byte	0x3f
	.zero		1


	//   ....[20]....
        /*11ac*/ 	.word	0x00007e10
        /*11b0*/ 	.word	0x00000006
        /*11b4*/ 	.word	0x00030c30
        /*11b8*/ 	.short	0x010a
        /*11ba*/ 	.byte	0x3f
	.zero		1


	//   ....[21]....
        /*11bc*/ 	.word	0x0000ba30
        /*11c0*/ 	.word	0x00000005
        /*11c4*/ 	.word	0x00000000
        /*11c8*/ 	.short	0x0101
        /*11ca*/ 	.byte	0x3f
	.zero		1


	//   ....[22]....
        /*11cc*/ 	.word	0x0000bea0
        /*11d0*/ 	.word	0x00000006
        /*11d4*/ 	.word	0x00000000
        /*11d8*/ 	.short	0x0101
        /*11da*/ 	.byte	0x3f
	.zero		1


	//   ....[23]....
        /*11dc*/ 	.word	0x0000c740
        /*11e0*/ 	.word	0x00000006
        /*11e4*/ 	.word	0x00030c10
        /*11e8*/ 	.short	0x010a
        /*11ea*/ 	.byte	0x3f
	.zero		1


	//   ....[24]....
        /*11ec*/ 	.word	0x0000c7c0
        /*11f0*/ 	.word	0x00000006
        /*11f4*/ 	.word	0x00030c10
        /*11f8*/ 	.short	0x010a
        /*11fa*/ 	.byte	0x3f
	.zero		1


	//   ....[25]....
        /*11fc*/ 	.word	0x0000cbd0
        /*1200*/ 	.word	0x00000006
        /*1204*/ 	.word	0x00030c30
        /*1208*/ 	.short	0x010a
        /*120a*/ 	.byte	0x3f
	.zero		1


	//   ....[26]....
        /*120c*/ 	.word	0x0000cc10
        /*1210*/ 	.word	0x00000006
        /*1214*/ 	.word	0x00030c30
        /*1218*/ 	.short	0x010a
        /*121a*/ 	.byte	0x3f
	.zero		1


	//   ....[27]....
        /*121c*/ 	.word	0x000112e0
        /*1220*/ 	.word	0x00000005
        /*1224*/ 	.word	0x00000000
        /*1228*/ 	.short	0x0101
        /*122a*/ 	.byte	0x3f
	.zero		1


	//   ....[28]....
        /*122c*/ 	.word	0x00011760
        /*1230*/ 	.word	0x00000006
        /*1234*/ 	.word	0x00000000
        /*1238*/ 	.short	0x0101
        /*123a*/ 	.byte	0x3f
	.zero		1


	//   ....[29]....
        /*123c*/ 	.word	0x00014070
        /*1240*/ 	.word	0x0000000f
        /*1244*/ 	.word	0x00030c20
        /*1248*/ 	.short	0x010a
        /*124a*/ 	.byte	0x3f
	.zero		1


	//   ....[30]....
        /*124c*/ 	.word	0x00014660
        /*1250*/ 	.word	0x0000000f
        /*1254*/ 	.word	0x00030c40
        /*1258*/ 	.short	0x010a
        /*125a*/ 	.byte	0x3f
	.zero		1


	//   ....[31]....
        /*125c*/ 	.word	0x000148c0
        /*1260*/ 	.word	0x0000000f
        /*1264*/ 	.word	0x00030c28
        /*1268*/ 	.short	0x010a
        /*126a*/ 	.byte	0x3f
	.zero		1


	//   ....[32]....
        /*126c*/ 	.word	0x00014b20
        /*1270*/ 	.word	0x0000000f
        /*1274*/ 	.word	0x00030c48
        /*1278*/ 	.short	0x010a
        /*127a*/ 	.byte	0x3f
	.zero		1


	//   ....[33]....
        /*127c*/ 	.word	0x00014d20
        /*1280*/ 	.word	0x0000000f
        /*1284*/ 	.word	0x00030c20
        /*1288*/ 	.short	0x010a
        /*128a*/ 	.byte	0x3f
	.zero		1


	//   ....[34]....
        /*128c*/ 	.word	0x00014ff0
        /*1290*/ 	.word	0x0000000f
        /*1294*/ 	.word	0x00030c40
        /*1298*/ 	.short	0x010a
        /*129a*/ 	.byte	0x3f
	.zero		1


	//   ....[35]....
        /*129c*/ 	.word	0x00015220
        /*12a0*/ 	.word	0x0000000f
        /*12a4*/ 	.word	0x00030c28
        /*12a8*/ 	.short	0x010a
        /*12aa*/ 	.byte	0x3f
	.zero		1


	//   ....[36]....
        /*12ac*/ 	.word	0x000154c0
        /*12b0*/ 	.word	0x00000003
        /*12b4*/ 	.word	0x00030c40
        /*12b8*/ 	.short	0x010a
        /*12ba*/ 	.byte	0x3f
	.zero		1


	//   ....[37]....
        /*12bc*/ 	.word	0x000158a0
        /*12c0*/ 	.word	0x00000007
        /*12c4*/ 	.word	0x00000000
        /*12c8*/ 	.short	0x010a
        /*12ca*/ 	.byte	0x3f
	.zero		1


	//   ....[38]....
        /*12cc*/ 	.word	0x00015900
        /*12d0*/ 	.word	0x00000003
        /*12d4*/ 	.word	0x00000000
        /*12d8*/ 	.short	0x010a
        /*12da*/ 	.byte	0x3f
	.zero		1


	//   ....[39]....
        /*12dc*/ 	.word	0x00015960
        /*12e0*/ 	.word	0x00000005
        /*12e4*/ 	.word	0x00000000
        /*12e8*/ 	.short	0x010a
        /*12ea*/ 	.byte	0x3f
	.zero		1


	//   ....[40]....
        /*12ec*/ 	.word	0x00015990
        /*12f0*/ 	.word	0x00000003
        /*12f4*/ 	.word	0x00000000
        /*12f8*/ 	.short	0x010a
        /*12fa*/ 	.byte	0x3f
	.zero		1


	//   ....[41]....
        /*12fc*/ 	.word	0x00015a70
        /*1300*/ 	.word	0x00000010
        /*1304*/ 	.word	0x00030c00
        /*1308*/ 	.short	0x010a
        /*130a*/ 	.byte	0x3f
	.zero		1


	//   ....[42]....
        /*130c*/ 	.word	0x00015ac0
        /*1310*/ 	.word	0x00000006
        /*1314*/ 	.word	0x00030c10
        /*1318*/ 	.short	0x010a
        /*131a*/ 	.byte	0x3f
	.zero		1


	//   ....[43]....
        /*131c*/ 	.word	0x00015b10
        /*1320*/ 	.word	0x00000006
        /*1324*/ 	.word	0x00030c30
        /*1328*/ 	.short	0x010a
        /*132a*/ 	.byte	0x3f
	.zero		1


	//   ....[44]....
        /*132c*/ 	.word	0x00015b60
        /*1330*/ 	.word	0x00000006
        /*1334*/ 	.word	0x00030c10
        /*1338*/ 	.short	0x010a
        /*133a*/ 	.byte	0x3f
	.zero		1


	//   ....[45]....
        /*133c*/ 	.word	0x00015bb0
        /*1340*/ 	.word	0x00000006
        /*1344*/ 	.word	0x00030c30
        /*1348*/ 	.short	0x010a
        /*134a*/ 	.byte	0x3f
	.zero		1


	//   ....[46]....
        /*134c*/ 	.word	0x00015c00
        /*1350*/ 	.word	0x00000006
        /*1354*/ 	.word	0x00030c10
        /*1358*/ 	.short	0x010a
        /*135a*/ 	.byte	0x3f
	.zero		1


	//   ....[47]....
        /*135c*/ 	.word	0x00015c50
        /*1360*/ 	.word	0x00000006
        /*1364*/ 	.word	0x00030c30
        /*1368*/ 	.short	0x010a
        /*136a*/ 	.byte	0x3f
	.zero		1


	//   ....[48]....
        /*136c*/ 	.word	0x00015ca0
        /*1370*/ 	.word	0x0000000f
        /*1374*/ 	.word	0x00030c20
        /*1378*/ 	.short	0x010a
        /*137a*/ 	.byte	0x3f
	.zero		1


	//   ....[49]....
        /*137c*/ 	.word	0x00015cf0
        /*1380*/ 	.word	0x0000000f
        /*1384*/ 	.word	0x00030c40
        /*1388*/ 	.short	0x010a
        /*138a*/ 	.byte	0x3f
	.zero		1


	//   ....[50]....
        /*138c*/ 	.word	0x00015d40
        /*1390*/ 	.word	0x0000000f
        /*1394*/ 	.word	0x00030c28
        /*1398*/ 	.short	0x010a
        /*139a*/ 	.byte	0x3f
	.zero		1


	//   ....[51]....
        /*139c*/ 	.word	0x00015d90
        /*13a0*/ 	.word	0x0000000f
        /*13a4*/ 	.word	0x00030c48
        /*13a8*/ 	.short	0x010a
        /*13aa*/ 	.byte	0x3f
	.zero		1


	//   ....[52]....
        /*13ac*/ 	.word	0x00015df0
        /*13b0*/ 	.word	0x0000000f
        /*13b4*/ 	.word	0x00030c20
        /*13b8*/ 	.short	0x010a
        /*13ba*/ 	.byte	0x3f
	.zero		1


	//   ....[53]....
        /*13bc*/ 	.word	0x00015e40
        /*13c0*/ 	.word	0x0000000f
        /*13c4*/ 	.word	0x00030c40
        /*13c8*/ 	.short	0x010a
        /*13ca*/ 	.byte	0x3f
	.zero		1


	//   ....[54]....
        /*13cc*/ 	.word	0x00015e90
        /*13d0*/ 	.word	0x0000000f
        /*13d4*/ 	.word	0x00030c28
        /*13d8*/ 	.short	0x010a
        /*13da*/ 	.byte	0x3f
	.zero		1


	//   ....[55]....
        /*13dc*/ 	.word	0x00015ee0
        /*13e0*/ 	.word	0x00000003
        /*13e4*/ 	.word	0x00030c40
        /*13e8*/ 	.short	0x010a
        /*13ea*/ 	.byte	0x3f
	.zero		1


	//   ....[56]....
        /*13ec*/ 	.word	0x00015fb0
        /*13f0*/ 	.word	0x00000007
        /*13f4*/ 	.word	0x00000000
        /*13f8*/ 	.short	0x010a
        /*13fa*/ 	.byte	0x3f
	.zero		1


	//   ....[57]....
        /*13fc*/ 	.word	0x00016000
        /*1400*/ 	.word	0x00000003
        /*1404*/ 	.word	0x00000000
        /*1408*/ 	.short	0x010a
        /*140a*/ 	.byte	0x3f
	.zero		1


	//   ....[58]....
        /*140c*/ 	.word	0x00016050
        /*1410*/ 	.word	0x00000005
        /*1414*/ 	.word	0x00000000
        /*1418*/ 	.short	0x010a
        /*141a*/ 	.byte	0x3f
	.zero		1


	//----- nvinfo : EIATTR_NUM_MBARRIERS
	.align		4
.L_758:
        /*141c*/ 	.byte	0x03, 0x38
        /*141e*/ 	.short	0x0009


	//----- nvinfo : EIATTR_EXIT_INSTR_OFFSETS
	.align		4
        /*1420*/ 	.byte	0x04, 0x1c
        /*1422*/ 	.short	(.L_760 - .L_759)


	//   ....[0]....
.L_759:
        /*1424*/ 	.word	0x000159e0


	//----- nvinfo : EIATTR_MAX_THREADS
	.align		4
.L_760:
        /*1428*/ 	.byte	0x04, 0x05
        /*142a*/ 	.short	(.L_762 - .L_761)
.L_761:
        /*142c*/ 	.word	0x00000180
        /*1430*/ 	.word	0x00000001
        /*1434*/ 	.word	0x00000001


	//----- nvinfo : EIATTR_CRS_STACK_SIZE
	.align		4
.L_762:
        /*1438*/ 	.byte	0x04, 0x1e
        /*143a*/ 	.short	(.L_764 - .L_763)
.L_763:
        /*143c*/ 	.word	0x00000000


	//----- nvinfo : EIATTR_CBANK_PARAM_SIZE
	.align		4
.L_764:
        /*1440*/ 	.byte	0x03, 0x19
        /*1442*/ 	.short	0x06f0


	//----- nvinfo : EIATTR_PARAM_CBANK
	.align		4
        /*1444*/ 	.byte	0x04, 0x0a
        /*1446*/ 	.short	(.L_766 - .L_765)
	.align		4
.L_765:
        /*1448*/ 	.word	index@(.nv.constant0._ZN7cutlass13device_kernelIN5flash11enable_sm90INS1_16FlashAttnBwdSm90INS1_25CollectiveMainloopBwdSm90ILi2ELi2ELi2EN4cute5tupleIJNS5_1CILi1EEES8_S8_EEENS6_IJNS7_ILi128EEESA_NS7_ILi64EEEEEENS_10bfloat16_tEfNS_4arch4Sm90ELb0ELb1ELb1ELb1ELb0ELb1ELb0ELb0ELi2ELi1ELi2ELi2ELb0EEENS1_24CollectiveEpilogueBwdGQAISC_fSF_Li256ELb1ELb0EEENS1_19SingleTileSchedulerILb1ELb0ELb0ELi128EEEEEEEEEvNT_6ParamsE)
        /*144c*/ 	.short	0x0210
        /*144e*/ 	.short	0x06f0


	//----- nvinfo : EIATTR_SW_WAR
	.align		4
.L_766:
        /*1450*/ 	.byte	0x04, 0x36
        /*1452*/ 	.short	(.L_768 - .L_767)
.L_767:
        /*1454*/ 	.word	0x00000008
.L_768:


//--------------------- .nv.info._ZN7cutlass13device_kernelIN5flash11enable_sm90INS1_16FlashAttnBwdSm90INS1_25CollectiveMainloopBwdSm90ILi2ELi2ELi2EN4cute5tupleIJNS5_1CILi1EEES8_S8_EEENS6_IJNS7_ILi128EEESA_NS7_ILi64EEEEEENS_10bfloat16_tEfNS_4arch4Sm90ELb0ELb1ELb1ELb1ELb1ELb1ELb0ELb0ELi2ELi1ELi2ELi2ELb0EEENS1_24CollectiveEpilogueBwdGQAISC_fSF_Li256ELb1ELb1EEENS1_19SingleTileSchedulerILb1ELb0ELb0ELi128EEEEEEEEEvNT_6ParamsE --------------------------
	.section	.nv.info._ZN7cutlass13device_kernelIN5flash11enable_sm90INS1_16FlashAttnBwdSm90INS1_25CollectiveMainloopBwdSm90ILi2ELi2ELi2EN4cute5tupleIJNS5_1CILi1EEES8_S8_EEENS6_IJNS7_ILi128EEESA_NS7_ILi64EEEEEENS_10bfloat16_tEfNS_4arch4Sm90ELb0ELb1ELb1ELb1ELb1ELb1ELb0ELb0ELi2ELi1ELi2ELi2ELb0EEENS1_24CollectiveEpilogueBwdGQAISC_fSF_Li256ELb1ELb1EEENS1_19SingleTileSchedulerILb1ELb0ELb0ELi128EEEEEEEEEvNT_6ParamsE,"",@"SHT_CUDA_INFO"
	.sectionflags	@""
	.align	4


	//----- nvinfo : EIATTR_CUDA_API_VERSION
	.align		4
        /*0000*/ 	.byte	0x04, 0x37
        /*0002*/ 	.short	(.L_770 - .L_769)
.L_769:
        /*0004*/ 	.word	0x00000082


	//----- nvinfo : EIATTR_KPARAM_INFO
	.align		4
.L_770:
        /*0008*/ 	.byte	0x04, 0x17
        /*000a*/ 	.short	(.L_772 - .L_771)
.L_771:
        /*000c*/ 	.word	0x00000000
        /*0010*/ 	.short	0x0000
        /*0012*/ 	.short	0x0070
        /*0014*/ 	.byte	0x00, 0xf0, 0x01, 0x1a


	//----- nvinfo : EIATTR_SPARSE_MMA_MASK
	.align		4
.L_772:
        /*0018*/ 	.byte	0x03, 0x50
        /*001a*/ 	.short	0x0000


	//----- nvinfo : EIATTR_MAXREG_COUNT
	.align		4
        /*001c*/ 	.byte	0x03, 0x1b
        /*001e*/ 	.short	0x00a8


	//----- nvinfo : EIATTR_NUM_BARRIERS
	.align		4
        /*0020*/ 	.byte	0x02, 0x4c
        /*0022*/ 	.byte	0x10
	.zero		1


	//----- nvinfo : EIATTR_EXTERNS
	.align		4
        /*0024*/ 	.byte	0x04, 0x0f
        /*0026*/ 	.short	(.L_774 - .L_773)


	//   ....[0]....
	.align		4
.L_773:
        /*0028*/ 	.word	index@(__assertfail)


	//----- nvinfo : EIATTR_ANNOTATIONS
	.align		4
.L_774:
        /*002c*/ 	.byte	0x04, 0x55
        /*002e*/ 	.short	(.L_776 - .L_775)


	//   ....[0]....
.L_775:
        /* <DEDUP_REMOVED lines=155> */


	//----- nvinfo : EIATTR_MERCURY_ISA_VERSION
	.align		4
.L_776:
        /*09d0*/ 	.byte	0x03, 0x5f
        /*09d2*/ 	.short	0x0101


	//----- nvinfo : EIATTR_INT_WARP_WIDE_INSTR_OFFSETS
	.align		4
        /*09d4*/ 	.byte	0x04, 0x31
        /*09d6*/ 	.short	(.L_778 - .L_777)


	//   ....[0]....
.L_777:
        /*09d8*/ 	.word	0x00000190


	//   ....[1]....
        /*09dc*/ 	.word	0x000001c0


	//   ....[2]....
        /*09e0*/ 	.word	0x000135c0


	//   ....[3]....
        /*09e4*/ 	.word	0x00013c10


	//   ....[4]....
        /*09e8*/ 	.word	0x000140c0


	//   ....[5]....
        /*09ec*/ 	.word	0x00014380


	//   ....[6]....
        /*09f0*/ 	.word	0x000145e0


	//   ....[7]....
        /*09f4*/ 	.word	0x00014770


	//----- nvinfo : EIATTR_COOP_GROUP_MASK_REGIDS
	.align		4
.L_778:
        /*09f8*/ 	.byte	0x04, 0x29
        /*09fa*/ 	.short	(.L_780 - .L_779)


	//   ....[0]....
.L_779:
        /*09fc*/ 	.word	0xffffffff


	//   ....[1]....
        /*0a00*/ 	.word	0xffffffff


	//   ....[2]....
        /*0a04*/ 	.word	0xffffffff


	//   ....[3]....
        /*0a08*/ 	.word	0xffffffff


	//   ....[4]....
        /*0a0c*/ 	.word	0xffffffff


	//   ....[5]....
        /*0a10*/ 	.word	0xffffffff


	//   ....[6]....
        /*0a14*/ 	.word	0xffffffff


	//   ....[7]....
        /*0a18*/ 	.word	0xffffffff


	//   ....[8]....
        /*0a1c*/ 	.word	0xffffffff


	//   ....[9]....
        /*0a20*/ 	.word	0xffffffff


	//   ....[10]....
        /*0a24*/ 	.word	0xffffffff


	//   ....[11]....
        /*0a28*/ 	.word	0xffffffff


	//   ....[12]....
        /*0a2c*/ 	.word	0xffffffff


	//   ....[13]....
        /*0a30*/ 	.word	0xffffffff


	//   ....[14]....
        /*0a34*/ 	.word	0xffffffff


	//   ....[15]....
        /*0a38*/ 	.word	0xffffffff


	//   ....[16]....
        /*0a3c*/ 	.word	0xffffffff


	//   ....[17]....
        /*0a40*/ 	.word	0xffffffff


	//   ....[18]....
        /*0a44*/ 	.word	0xffffffff


	//   ....[19]....
        /*0a48*/ 	.word	0xffffffff


	//   ....[20]....
        /*0a4c*/ 	.word	0xffffffff


	//   ....[21]....
        /*0a50*/ 	.word	0xffffffff


	//   ....[22]....
        /*0a54*/ 	.word	0xffffffff


	//   ....[23]....
        /*0a58*/ 	.word	0xffffffff


	//   ....[24]....
        /*0a5c*/ 	.word	0xffffffff


	//   ....[25]....
        /*0a60*/ 	.word	0xffffffff


	//   ....[26]....
        /*0a64*/ 	.word	0xffffffff


	//   ....[27]....
        /*0a68*/ 	.word	0xffffffff


	//   ....[28]....
        /*0a6c*/ 	.word	0xffffffff


	//   ....[29]....
        /*0a70*/ 	.word	0xffffffff


	//   ....[30]....
        /*0a74*/ 	.word	0xffffffff


	//   ....[31]....
        /*0a78*/ 	.word	0xffffffff


	//   ....[32]....
        /*0a7c*/ 	.word	0xffffffff


	//   ....[33]....
        /*0a80*/ 	.word	0xffffffff


	//   ....[34]....
        /*0a84*/ 	.word	0xffffffff


	//   ....[35]....
        /*0a88*/ 	.word	0xffffffff


	//   ....[36]....
        /*0a8c*/ 	.word	0xffffffff


	//   ....[37]....
        /*0a90*/ 	.word	0xffffffff


	//   ....[38]....
        /*0a94*/ 	.word	0xffffffff


	//   ....[39]....
        /*0a98*/ 	.word	0xffffffff


	//   ....[40]....
        /*0a9c*/ 	.word	0xffffffff


	//   ....[41]....
        /*0aa0*/ 	.word	0xffffffff


	//   ....[42]....
        /*0aa4*/ 	.word	0xffffffff


	//   ....[43]....
        /*0aa8*/ 	.word	0xffffffff


	//   ....[44]....
        /*0aac*/ 	.word	0xffffffff


	//   ....[45]....
        /*0ab0*/ 	.word	0xffffffff


	//   ....[46]....
        /*0ab4*/ 	.word	0xffffffff


	//   ....[47]....
        /*0ab8*/ 	.word	0xffffffff


	//   ....[48]....
        /*0abc*/ 	.word	0xffffffff


	//   ....[49]....
        /*0ac0*/ 	.word	0xffffffff


	//   ....[50]....
        /*0ac4*/ 	.word	0xffffffff


	//   ....[51]....
        /*0ac8*/ 	.word	0xffffffff


	//   ....[52]....
        /*0acc*/ 	.word	0xffffffff


	//   ....[53]....
        /*0ad0*/ 	.word	0xffffffff


	//   ....[54]....
        /*0ad4*/ 	.word	0xffffffff


	//   ....[55]....
        /*0ad8*/ 	.word	0xffffffff


	//   ....[56]....
        /*0adc*/ 	.word	0xffffffff


	//   ....[57]....
        /*0ae0*/ 	.word	0xffffffff


	//   ....[58]....
        /*0ae4*/ 	.word	0xffffffff


	//   ....[59]....
        /*0ae8*/ 	.word	0xffffffff


	//   ....[60]....
        /*0aec*/ 	.word	0xffffffff


	//   ....[61]....
        /*0af0*/ 	.word	0xffffffff


	//   ....[62]....
        /*0af4*/ 	.word	0xffffffff


	//   ....[63]....
        /*0af8*/ 	.word	0xffffffff


	//   ....[64]....
        /*0afc*/ 	.word	0xffffffff


	//   ....[65]....
        /*0b00*/ 	.word	0xffffffff


	//   ....[66]....
        /*0b04*/ 	.word	0xffffffff


	//   ....[67]....
        /*0b08*/ 	.word	0xffffffff


	//   ....[68]....
        /*0b0c*/ 	.word	0xffffffff


	//   ....[69]....
        /*0b10*/ 	.word	0xffffffff


	//   ....[70]....
        /*0b14*/ 	.word	0xffffffff


	//   ....[71]....
        /*0b18*/ 	.word	0xffffffff


	//   ....[72]....
        /*0b1c*/ 	.word	0xffffffff


	//   ....[73]....
        /*0b20*/ 	.word	0xffffffff


	//   ....[74]....
        /*0b24*/ 	.word	0xffffffff


	//   ....[75]....
        /*0b28*/ 	.word	0xffffffff


	//   ....[76]....
        /*0b2c*/ 	.word	0xffffffff


	//   ....[77]....
        /*0b30*/ 	.word	0xffffffff


	//   ....[78]....
        /*0b34*/ 	.word	0xffffffff


	//   ....[79]....
        /*0b38*/ 	.word	0xffffffff


	//   ....[80]....
        /*0b3c*/ 	.word	0xffffffff


	//   ....[81]....
        /*0b40*/ 	.word	0xffffffff


	//   ....[82]....
        /*0b44*/ 	.word	0xffffffff


	//   ....[83]....
        /*0b48*/ 	.word	0xffffffff


	//   ....[84]....
        /*0b4c*/ 	.word	0xffffffff


	//   ....[85]....
        /*0b50*/ 	.word	0xffffffff


	//   ....[86]....
        /*0b54*/ 	.word	0xffffffff


	//   ....[87]....
        /*0b58*/ 	.word	0xffffffff


	//   ....[88]....
        /*0b5c*/ 	.word	0xffffffff


	//   ....[89]....
        /*0b60*/ 	.word	0xffffffff


	//   ....[90]....
        /*0b64*/ 	.word	0xffffffff


	//   ....[91]....
        /*0b68*/ 	.word	0xffffffff


	//   ....[92]....
        /*0b6c*/ 	.word	0xffffffff


	//   ....[93]....
        /*0b70*/ 	.word	0xffffffff


	//   ....[94]....
        /*0b74*/ 	.word	0xffffffff


	//   ....[95]....
        /*0b78*/ 	.word	0xffffffff


	//   ....[96]....
        /*0b7c*/ 	.word	0xffffffff


	//   ....[97]....
        /*0b80*/ 	.word	0xffffffff


	//   ....[98]....
        /*0b84*/ 	.word	0xffffffff


	//   ....[99]....
        /*0b88*/ 	.word	0xffffffff


	//   ....[100]....
        /*0b8c*/ 	.word	0xffffffff


	//   ....[101]....
        /*0b90*/ 	.word	0xffffffff


	//   ....[102]....
        /*0b94*/ 	.word	0xffffffff


	//   ....[103]....
        /*0b98*/ 	.word	0xffffffff


	//   ....[104]....
        /*0b9c*/ 	.word	0xffffffff


	//   ....[105]....
        /*0ba0*/ 	.word	0xffffffff


	//   ....[106]....
        /*0ba4*/ 	.word	0xffffffff


	//   ....[107]....
        /*0ba8*/ 	.word	0xffffffff


	//   ....[108]....
        /*0bac*/ 	.word	0xffffffff


	//   ....[109]....
        /*0bb0*/ 	.word	0xffffffff


	//   ....[110]....
        /*0bb4*/ 	.word	0xffffffff


	//   ....[111]....
        /*0bb8*/ 	.word	0xffffffff


	//   ....[112]....
        /*0bbc*/ 	.word	0xffffffff


	//   ....[113]....
        /*0bc0*/ 	.word	0xffffffff


	//   ....[114]....
        /*0bc4*/ 	.word	0xffffffff


	//   ....[115]....
        /*0bc8*/ 	.word	0xffffffff


	//   ....[116]....
        /*0bcc*/ 	.word	0xffffffff


	//   ....[117]....
        /*0bd0*/ 	.word	0xffffffff


	//   ....[118]....
        /*0bd4*/ 	.word	0xffffffff


	//   ....[119]....
        /*0bd8*/ 	.word	0xffffffff


	//   ....[120]....
        /*0bdc*/ 	.word	0xffffffff


	//   ....[121]....
        /*0be0*/ 	.word	0xffffffff


	//   ....[122]....
        /*0be4*/ 	.word	0xffffffff


	//   ....[123]....
        /*0be8*/ 	.word	0xffffffff


	//   ....[124]....
        /*0bec*/ 	.word	0xffffffff


	//   ....[125]....
        /*0bf0*/ 	.word	0xffffffff


	//   ....[126]....
        /*0bf4*/ 	.word	0xffffffff


	//   ....[127]....
        /*0bf8*/ 	.word	0xffffffff


	//   ....[128]....
        /*0bfc*/ 	.word	0xffffffff


	//   ....[129]....
        /*0c00*/ 	.word	0xffffffff


	//   ....[130]....
        /*0c04*/ 	.word	0xffffffff


	//   ....[131]....
        /*0c08*/ 	.word	0xffffffff


	//   ....[132]....
        /*0c0c*/ 	.word	0xffffffff


	//   ....[133]....
        /*0c10*/ 	.word	0xffffffff


	//   ....[134]....
        /*0c14*/ 	.word	0xffffffff


	//   ....[135]....
        /*0c18*/ 	.word	0xffffffff


	//   ....[136]....
        /*0c1c*/ 	.word	0xffffffff


	//   ....[137]....
        /*0c20*/ 	.word	0xffffffff


	//   ....[138]....
        /*0c24*/ 	.word	0xffffffff


	//   ....[139]....
        /*0c28*/ 	.word	0xffffffff


	//   ....[140]....
        /*0c2c*/ 	.word	0xffffffff


	//   ....[141]....
        /*0c30*/ 	.word	0xffffffff


	//   ....[142]....
        /*0c34*/ 	.word	0xffffffff


	//   ....[143]....
        /*0c38*/ 	.word	0xffffffff


	//   ....[144]....
        /*0c3c*/ 	.word	0xffffffff


	//   ....[145]....
        /*0c40*/ 	.word	0xffffffff


	//   ....[146]....
        /*0c44*/ 	.word	0xffffffff


	//   ....[147]....
        /*0c48*/ 	.word	0xffffffff


	//   ....[148]....
        /*0c4c*/ 	.word	0xffffffff


	//   ....[149]....
        /*0c50*/ 	.word	0xffffffff


	//   ....[150]....
        /*0c54*/ 	.word	0xffffffff


	//   ....[151]....
        /*0c58*/ 	.word	0xffffffff


	//   ....[152]....
        /*0c5c*/ 	.word	0xffffffff


	//   ....[153]....
        /*0c60*/ 	.word	0xffffffff


	//   ....[154]....
        /*0c64*/ 	.word	0xffffffff


	//   ....[155]....
        /*0c68*/ 	.word	0xffffffff


	//   ....[156]....
        /*0c6c*/ 	.word	0xffffffff


	//   ....[157]....
        /*0c70*/ 	.word	0xffffffff


	//   ....[158]....
        /*0c74*/ 	.word	0xffffffff


	//   ....[159]....
        /*0c78*/ 	.word	0xffffffff


	//   ....[160]....
        /*0c7c*/ 	.word	0xffffffff


	//   ....[161]....
        /*0c80*/ 	.word	0xffffffff


	//   ....[162]....
        /*0c84*/ 	.word	0xffffffff


	//   ....[163]....
        /*0c88*/ 	.word	0xffffffff


	//   ....[164]....
        /*0c8c*/ 	.word	0xffffffff


	//   ....[165]....
        /*0c90*/ 	.word	0xffffffff


	//   ....[166]....
        /*0c94*/ 	.word	0xffffffff


	//   ....[167]....
        /*0c98*/ 	.word	0xffffffff


	//   ....[168]....
        /*0c9c*/ 	.word	0xffffffff


	//   ....[169]....
        /*0ca0*/ 	.word	0xffffffff


	//   ....[170]....
        /*0ca4*/ 	.word	0xffffffff


	//   ....[171]....
        /*0ca8*/ 	.word	0xffffffff


	//   ....[172]....
        /*0cac*/ 	.word	0xffffffff


	//   ....[173]....
        /*0cb0*/ 	.word	0xffffffff


	//   ....[174]....
        /*0cb4*/ 	.word	0xffffffff


	//   ....[175]....
        /*0cb8*/ 	.word	0xffffffff


	//   ....[176]....
        /*0cbc*/ 	.word	0xffffffff


	//   ....[177]....
        /*0cc0*/ 	.word	0xffffffff


	//   ....[178]....
        /*0cc4*/ 	.word	0xffffffff


	//   ....[179]....
        /*0cc8*/ 	.word	0xffffffff


	//   ....[180]....
        /*0ccc*/ 	.word	0xffffffff


	//   ....[181]....
        /*0cd0*/ 	.word	0xffffffff


	//   ....[182]....
        /*0cd4*/ 	.word	0xffffffff


	//   ....[183]....
        /*0cd8*/ 	.word	0xffffffff


	//   ....[184]....
        /*0cdc*/ 	.word	0xffffffff


	//   ....[185]....
        /*0ce0*/ 	.word	0xffffffff


	//   ....[186]....
        /*0ce4*/ 	.word	0xffffffff


	//   ....[187]....
        /*0ce8*/ 	.word	0xffffffff


	//   ....[188]....
        /*0cec*/ 	.word	0xffffffff


	//   ....[189]....
        /*0cf0*/ 	.word	0xffffffff


	//   ....[190]....
        /*0cf4*/ 	.word	0xffffffff


	//   ....[191]....
        /*0cf8*/ 	.word	0xffffffff


	//   ....[192]....
        /*0cfc*/ 	.word	0xffffffff


	//   ....[193]....
        /*0d00*/ 	.word	0xffffffff


	//   ....[194]....
        /*0d04*/ 	.word	0xffffffff


	//   ....[195]....
        /*0d08*/ 	.word	0xffffffff


	//   ....[196]....
        /*0d0c*/ 	.word	0xffffffff


	//   ....[197]....
        /*0d10*/ 	.word	0xffffffff


	//   ....[198]....
        /*0d14*/ 	.word	0xffffffff


	//   ....[199]....
        /*0d18*/ 	.word	0xffffffff


	//   ....[200]....
        /*0d1c*/ 	.word	0xffffffff


	//   ....[201]....
        /*0d20*/ 	.word	0xffffffff


	//   ....[202]....
        /*0d24*/ 	.word	0xffffffff


	//   ....[203]....
        /*0d28*/ 	.word	0xffffffff


	//   ....[204]....
        /*0d2c*/ 	.word	0xffffffff


	//   ....[205]....
        /*0d30*/ 	.word	0xffffffff


	//   ....[206]....
        /*0d34*/ 	.word	0xffffffff


	//   ....[207]....
        /*0d38*/ 	.word	0xffffffff


	//   ....[208]....
        /*0d3c*/ 	.word	0xffffffff


	//   ....[209]....
        /*0d40*/ 	.word	0xffffffff


	//   ....[210]....
        /*0d44*/ 	.word	0xffffffff


	//   ....[211]....
        /*0d48*/ 	.word	0xffffffff


	//   ....[212]....
        /*0d4c*/ 	.word	0x0500000f


	//   ....[213]....
        /*0d50*/ 	.word	0x0500000f


	//   ....[214]....
        /*0d54*/ 	.word	0x0500000f


	//   ....[215]....
        /*0d58*/ 	.word	0x0500000f


	//   ....[216]....
        /*0d5c*/ 	.word	0x0500000f


	//   ....[217]....
        /*0d60*/ 	.word	0x0500000f


	//----- nvinfo : EIATTR_COOP_GROUP_INSTR_OFFSETS
	.align		4
.L_780:
        /*0d64*/ 	.byte	0x04, 0x28
        /*0d66*/ 	.short	(.L_782 - .L_781)


	//   ....[0]....
.L_781:
        /*0d68*/ 	.word	0x00000070


	//   ....[1]....
        /*0d6c*/ 	.word	0x000001a0


	//   ....[2]....
        /*0d70*/ 	.word	0x000001f0


	//   ....[3]....
        /*0d74*/ 	.word	0x000003e0


	//   ....[4]....
        /*0d78*/ 	.word	0x00000620


	//   ....[5]....
        /*0d7c*/ 	.word	0x00001410


	//   ....[6]....
        /*0d80*/ 	.word	0x00003700


	//   ....[7]....
        /*0d84*/ 	.word	0x00003d40


	//   ....[8]....
        /*0d88*/ 	.word	0x00003f60


	//   ....[9]....
        /*0d8c*/ 	.word	0x00003f90


	//   ....[10]....
        /*0d90*/ 	.word	0x00003fc0


	//   ....[11]....
        /*0d94*/ 	.word	0x00004000


	//   ....[12]....
        /*0d98*/ 	.word	0x00004040


	//   ....[13]....
        /*0d9c*/ 	.word	0x00004120


	//   ....[14]....
        /*0da0*/ 	.word	0x00004160


	//   ....[15]....
        /*0da4*/ 	.word	0x00004190


	//   ....[16]....
        /*0da8*/ 	.word	0x000041a0


	//   ....[17]....
        /*0dac*/ 	.word	0x000041c0


	//   ....[18]....
        /*0db0*/ 	.word	0x000041d0


	//   ....[19]....
        /*0db4*/ 	.word	0x00004240


	//   ....[20]....
        /*0db8*/ 	.word	0x00004280


	//   ....[21]....
        /*0dbc*/ 	.word	0x000042c0


	//   ....[22]....
        /*0dc0*/ 	.word	0x00004300


	//   ....[23]....
        /*0dc4*/ 	.word	0x00004350


	//   ....[24]....
        /*0dc8*/ 	.word	0x00004450


	//   ....[25]....
        /*0dcc*/ 	.word	0x000044b0


	//   ....[26]....
        /*0dd0*/ 	.word	0x000044e0


	//   ....[27]....
        /*0dd4*/ 	.word	0x00004540


	//   ....[28]....
        /*0dd8*/ 	.word	0x00004580


	//   ....[29]....
        /*0ddc*/ 	.word	0x000045a0


	//   ....[30]....
        /*0de0*/ 	.word	0x000045d0


	//   ....[31]....
        /*0de4*/ 	.word	0x00004600


	//   ....[32]....
        /*0de8*/ 	.word	0x00004620


	//   ....[33]....
        /*0dec*/ 	.word	0x00004740


	//   ....[34]....
        /*0df0*/ 	.word	0x00004780


	//   ....[35]....
        /*0df4*/ 	.word	0x000047b0


	//   ....[36]....
        /*0df8*/ 	.word	0x000047e0


	//   ....[37]....
        /*0dfc*/ 	.word	0x00004800


	//   ....[38]....
        /*0e00*/ 	.word	0x000048b0


	//   ....[39]....
        /*0e04*/ 	.word	0x000048e0


	//   ....[40]....
        /*0e08*/ 	.word	0x00004920


	//   ....[41]....
        /*0e0c*/ 	.word	0x00004940


	//   ....[42]....
        /*0e10*/ 	.word	0x00004960


	//   ....[43]....
        /*0e14*/ 	.word	0x00004970


	//   ....[44]....
        /*0e18*/ 	.word	0x000049c0


	//   ....[45]....
        /*0e1c*/ 	.word	0x000049f0


	//   ....[46]....
        /*0e20*/ 	.word	0x00004a30


	//   ....[47]....
        /*0e24*/ 	.word	0x00004a60


	//   ....[48]....
        /*0e28*/ 	.word	0x00004b70


	//   ....[49]....
        /*0e2c*/ 	.word	0x00004c10


	//   ....[50]....
        /*0e30*/ 	.word	0x00004c20


	//   ....[51]....
        /*0e34*/ 	.word	0x00004cf0


	//   ....[52]....
        /*0e38*/ 	.word	0x00004d20


	//   ....[53]....
        /*0e3c*/ 	.word	0x00004d60


	//   ....[54]....
        /*0e40*/ 	.word	0x00004e20


	//   ....[55]....
        /*0e44*/ 	.word	0x00004fc0


	//   ....[56]....
        /*0e48*/ 	.word	0x00005000


	//   ....[57]....
        /*0e4c*/ 	.word	0x000050b0


	//   ....[58]....
        /*0e50*/ 	.word	0x000050f0


	//   ....[59]....
        /*0e54*/ 	.word	0x00005130


	//   ....[60]....
        /*0e58*/ 	.word	0x000051b0


	//   ....[61]....
        /*0e5c*/ 	.word	0x000051f0


	//   ....[62]....
        /*0e60*/ 	.word	0x00005320


	//   ....[63]....
        /*0e64*/ 	.word	0x00005490


	//   ....[64]....
        /*0e68*/ 	.word	0x000054c0


	//   ....[65]....
        /*0e6c*/ 	.word	0x000054e0


	//   ....[66]....
        /*0e70*/ 	.word	0x00005500


	//   ....[67]....
        /*0e74*/ 	.word	0x00005540


	//   ....[68]....
        /*0e78*/ 	.word	0x00005560


	//   ....[69]....
        /*0e7c*/ 	.word	0x000055e0


	//   ....[70]....
        /*0e80*/ 	.word	0x00008810


	//   ....[71]....
        /*0e84*/ 	.word	0x00008820


	//   ....[72]....
        /*0e88*/ 	.word	0x00008830


	//   ....[73]....
        /*0e8c*/ 	.word	0x00008880


	//   ....[74]....
        /*0e90*/ 	.word	0x00008890


	//   ....[75]....
        /*0e94*/ 	.word	0x00008920


	//   ....[76]....
        /*0e98*/ 	.word	0x00008970


	//   ....[77]....
        /*0e9c*/ 	.word	0x00008a20


	//   ....[78]....
        /*0ea0*/ 	.word	0x00008a60


	//   ....[79]....
        /*0ea4*/ 	.word	0x00008a80


	//   ....[80]....
        /*0ea8*/ 	.word	0x00008b00


	//   ....[81]....
        /*0eac*/ 	.word	0x00008b20


	//   ....[82]....
        /*0eb0*/ 	.word	0x00008b50


	//   ....[83]....
        /*0eb4*/ 	.word	0x00008b70


	//   ....[84]....
        /*0eb8*/ 	.word	0x00008bf0


	//   ....[85]....
        /*0ebc*/ 	.word	0x00008ce0


	//   ....[86]....
        /*0ec0*/ 	.word	0x00008d20


	//   ....[87]....
        /*0ec4*/ 	.word	0x00008d70


	//   ....[88]....
        /*0ec8*/ 	.word	0x00008df0


	//   ....[89]....
        /*0ecc*/ 	.word	0x00008e20


	//   ....[90]....
        /*0ed0*/ 	.word	0x00008ed0


	//   ....[91]....
        /*0ed4*/ 	.word	0x00008f70


	//   ....[92]....
        /*0ed8*/ 	.word	0x00008ff0


	//   ....[93]....
        /*0edc*/ 	.word	0x00009020


	//   ....[94]....
        /*0ee0*/ 	.word	0x00009080


	//   ....[95]....
        /*0ee4*/ 	.word	0x000090b0


	//   ....[96]....
        /*0ee8*/ 	.word	0x000090f0


	//   ....[97]....
        /*0eec*/ 	.word	0x00009150


	//   ....[98]....
        /*0ef0*/ 	.word	0x00009200


	//   ....[99]....
        /*0ef4*/ 	.word	0x00009230


	//   ....[100]....
        /*0ef8*/ 	.word	0x00009270


	//   ....[101]....
        /*0efc*/ 	.word	0x00009340


	//   ....[102]....
        /*0f00*/ 	.word	0x000093d0


	//   ....[103]....
        /*0f04*/ 	.word	0x000094f0


	//   ....[104]....
        /*0f08*/ 	.word	0x00009520


	//   ....[105]....
        /*0f0c*/ 	.word	0x00009570


	//   ....[106]....
        /*0f10*/ 	.word	0x00009660


	//   ....[107]....
        /*0f14*/ 	.word	0x00009740


	//   ....[108]....
        /*0f18*/ 	.word	0x000097e0


	//   ....[109]....
        /*0f1c*/ 	.word	0x00009810


	//   ....[110]....
        /*0f20*/ 	.word	0x00009aa0


	//   ....[111]....
        /*0f24*/ 	.word	0x00009b10


	//   ....[112]....
        /*0f28*/ 	.word	0x00009b30


	//   ....[113]....
        /*0f2c*/ 	.word	0x00009bd0


	//   ....[114]....
        /*0f30*/ 	.word	0x00009c60


	//   ....[115]....
        /*0f34*/ 	.word	0x00009c90


	//   ....[116]....
        /*0f38*/ 	.word	0x00009dc0


	//   ....[117]....
        /*0f3c*/ 	.word	0x00009e30


	//   ....[118]....
        /*0f40*/ 	.word	0x00009ea0


	//   ....[119]....
        /*0f44*/ 	.word	0x0000a0e0


	//   ....[120]....
        /*0f48*/ 	.word	0x0000a0f0


	//   ....[121]....
        /*0f4c*/ 	.word	0x0000a100


	//   ....[122]....
        /*0f50*/ 	.word	0x0000a110


	//   ....[123]....
        /*0f54*/ 	.word	0x0000a120


	//   ....[124]....
        /*0f58*/ 	.word	0x0000a130


	//   ....[125]....
        /*0f5c*/ 	.word	0x0000a140


	//   ....[126]....
        /*0f60*/ 	.word	0x0000a4c0


	//   ....[127]....
        /*0f64*/ 	.word	0x0000a4e0


	//   ....[128]....
        /*0f68*/ 	.word	0x0000a500


	//   ....[129]....
        /*0f6c*/ 	.word	0x0000a510


	//   ....[130]....
        /*0f70*/ 	.word	0x0000a520


	//   ....[131]....
        /*0f74*/ 	.word	0x0000a530


	//   ....[132]....
        /*0f78*/ 	.word	0x0000a540


	//   ....[133]....
        /*0f7c*/ 	.word	0x0000a550


	//   ....[134]....
        /*0f80*/ 	.word	0x0000db50


	//   ....[135]....
        /*0f84*/ 	.word	0x0000e4f0


	//   ....[136]....
        /*0f88*/ 	.word	0x0000e530


	//   ....[137]....
        /*0f8c*/ 	.word	0x0000e570


	//   ....[138]....
        /*0f90*/ 	.word	0x0000e640


	//   ....[139]....
        /*0f94*/ 	.word	0x0000e650


	//   ....[140]....
        /*0f98*/ 	.word	0x0000e6e0


	//   ....[141]....
        /*0f9c*/ 	.word	0x0000e750


	//   ....[142]....
        /*0fa0*/ 	.word	0x0000e760


	//   ....[143]....
        /*0fa4*/ 	.word	0x0000e770


	//   ....[144]....
        /*0fa8*/ 	.word	0x0000e7c0


	//   ....[145]....
        /*0fac*/ 	.word	0x0000e7d0


	//   ....[146]....
        /*0fb0*/ 	.word	0x0000e810


	//   ....[147]....
        /*0fb4*/ 	.word	0x0000e900


	//   ....[148]....
        /*0fb8*/ 	.word	0x0000e950


	//   ....[149]....
        /*0fbc*/ 	.word	0x0000e960


	//   ....[150]....
        /*0fc0*/ 	.word	0x0000e9a0


	//   ....[151]....
        /*0fc4*/ 	.word	0x0000ea70


	//   ....[152]....
        /*0fc8*/ 	.word	0x0000eae0


	//   ....[153]....
        /*0fcc*/ 	.word	0x0000eb00


	//   ....[154]....
        /*0fd0*/ 	.word	0x0000eb10


	//   ....[155]....
        /*0fd4*/ 	.word	0x0000ebb0


	//   ....[156]....
        /*0fd8*/ 	.word	0x0000ebc0


	//   ....[157]....
        /*0fdc*/ 	.word	0x0000ebd0


	//   ....[158]....
        /*0fe0*/ 	.word	0x0000ec20


	//   ....[159]....
        /*0fe4*/ 	.word	0x0000ec60


	//   ....[160]....
        /*0fe8*/ 	.word	0x0000ec70


	//   ....[161]....
        /*0fec*/ 	.word	0x0000ec80


	//   ....[162]....
        /*0ff0*/ 	.word	0x0000ecd0


	//   ....[163]....
        /*0ff4*/ 	.word	0x0000ed60


	//   ....[164]....
        /*0ff8*/ 	.word	0x0000eda0


	//   ....[165]....
        /*0ffc*/ 	.word	0x0000edd0


	//   ....[166]....
        /*1000*/ 	.word	0x0000ede0


	//   ....[167]....
        /*1004*/ 	.word	0x0000ee40


	//   ....[168]....
        /*1008*/ 	.word	0x0000ee50


	//   ....[169]....
        /*100c*/ 	.word	0x0000ee80


	//   ....[170]....
        /*1010*/ 	.word	0x0000ee90


	//   ....[171]....
        /*1014*/ 	.word	0x0000eed0


	//   ....[172]....
        /*1018*/ 	.word	0x0000ef40


	//   ....[173]....
        /*101c*/ 	.word	0x0000ef80


	//   ....[174]....
        /*1020*/ 	.word	0x0000efa0


	//   ....[175]....
        /*1024*/ 	.word	0x0000f210


	//   ....[176]....
        /*1028*/ 	.word	0x0000f280


	//   ....[177]....
        /*102c*/ 	.word	0x0000f2e0


	//   ....[178]....
        /*1030*/ 	.word	0x0000f330


	//   ....[179]....
        /*1034*/ 	.word	0x0000f390


	//   ....[180]....
        /*1038*/ 	.word	0x0000f3d0


	//   ....[181]....
        /*103c*/ 	.word	0x0000f3e0


	//   ....[182]....
        /*1040*/ 	.word	0x0000f6b0


	//   ....[183]....
        /*1044*/ 	.word	0x0000f6e0


	//   ....[184]....
        /*1048*/ 	.word	0x0000f720


	//   ....[185]....
        /*104c*/ 	.word	0x0000f740


	//   ....[186]....
        /*1050*/ 	.word	0x0000f750


	//   ....[187]....
        /*1054*/ 	.word	0x0000f760


	//   ....[188]....
        /*1058*/ 	.word	0x0000f770


	//   ....[189]....
        /*105c*/ 	.word	0x0000f780


	//   ....[190]....
        /*1060*/ 	.word	0x0000fb10


	//   ....[191]....
        /*1064*/ 	.word	0x0000fb40


	//   ....[192]....
        /*1068*/ 	.word	0x0000fb90


	//   ....[193]....
        /*106c*/ 	.word	0x0000fc70


	//   ....[194]....
        /*1070*/ 	.word	0x0000fcc0


	//   ....[195]....
        /*1074*/ 	.word	0x0000fd10


	//   ....[196]....
        /*1078*/ 	.word	0x0000fd40


	//   ....[197]....
        /*107c*/ 	.word	0x00010070


	//   ....[198]....
        /*1080*/ 	.word	0x00012040


	//   ....[199]....
        /*1084*/ 	.word	0x000121e0


	//   ....[200]....
        /*1088*/ 	.word	0x00012430


	//   ....[201]....
        /*108c*/ 	.word	0x000125d0


	//   ....[202]....
        /*1090*/ 	.word	0x000126e0


	//   ....[203]....
        /*1094*/ 	.word	0x000131c0


	//   ....[204]....
        /*1098*/ 	.word	0x000134f0


	//   ....[205]....
        /*109c*/ 	.word	0x00013870


	//   ....[206]....
        /*10a0*/ 	.word	0x00013b40


	//   ....[207]....
        /*10a4*/ 	.word	0x00013d80


	//   ....[208]....
        /*10a8*/ 	.word	0x00013ff0


	//   ....[209]....
        /*10ac*/ 	.word	0x000142c0


	//   ....[210]....
        /*10b0*/ 	.word	0x000144e0


	//   ....[211]....
        /*10b4*/ 	.word	0x00014670


	//   ....[212]....
        /*10b8*/ 	.word	0x00016d40


	//   ....[213]....
        /*10bc*/ 	.word	0x00016fd0


	//   ....[214]....
        /*10c0*/ 	.word	0x00017040


	//   ....[215]....
        /*10c4*/ 	.word	0x000170b0


	//   ....[216]....
        /*10c8*/ 	.word	0x00017120


	//   ....[217]....
        /*10cc*/ 	.word	0x00017190


	//----- nvinfo : EIATTR_REG_RECONFIG
	.align		4
.L_782:
        /*10d0*/ 	.byte	0x01, 0x54
	.zero		2


	//----- nvinfo : EIATTR_SYSCALL_OFFSETS
	.align		4
        /*10d4*/ 	.byte	0x04, 0x46
        /*10d6*/ 	.short	(.L_784 - .L_783)


	//   ....[0]....
.L_783:
        /*10d8*/ 	.word	0x00001070


	//   ....[1]....
        /*10dc*/ 	.word	0x00001160


	//   ....[2]....
        /*10e0*/ 	.word	0x000012c0


	//   ....[3]....
        /*10e4*/ 	.word	0x000013b0


	//----- nvinfo : EIATTR_MBARRIER_INSTR_OFFSETS
	.align		4
.L_784:
        /*10e8*/ 	.byte	0x04, 0x39
        /*10ea*/ 	.short	(.L_786 - .L_785)


	//   ....[0]....
.L_785:
        /*10ec*/ 	.word	0x00000290
        /*10f0*/ 	.word	0x000000ff
        /*10f4*/ 	.word	0x00030c00
        /*10f8*/ 	.short	0x0100
        /*10fa*/ 	.byte	0x06
	.zero		1


	//   ....[1]....
        /*10fc*/ 	.word	0x00000390
        /*1100*/ 	.word	0x000000ff
        /*1104*/ 	.word	0x00030c10
        /*1108*/ 	.short	0x0100
        /*110a*/ 	.byte	0x08
	.zero		1


	//   ....[2]....
        /*110c*/ 	.word	0x000003a0
        /*1110*/ 	.word	0x000000ff
        /*1114*/ 	.word	0x00030c20
        /*1118*/ 	.short	0x0100
        /*111a*/ 	.byte	0x08
	.zero		1


	//   ....[3]....
        /*111c*/ 	.word	0x000003b0
        /*1120*/ 	.word	0x000000ff
        /*1124*/ 	.word	0x00030c18
        /*1128*/ 	.short	0x0100
        /*112a*/ 	.byte	0x08
	.zero		1


	//   ....[4]....
        /*112c*/ 	.word	0x000003c0
        /*1130*/ 	.word	0x000000ff
        /*1134*/ 	.word	0x00030c28
        /*1138*/ 	.short	0x0100
        /*113a*/ 	.byte	0x08
	.zero		1


	//   ....[5]....
        /*113c*/ 	.word	0x000004f0
        /*1140*/ 	.word	0x000000ff
        /*1144*/ 	.word	0x00030c30
        /*1148*/ 	.short	0x0100
        /*114a*/ 	.byte	0x08
	.zero		1


	//   ....[6]....
        /*114c*/ 	.word	0x00000500
        /*1150*/ 	.word	0x000000ff
        /*1154*/ 	.word	0x00030c40
        /*1158*/ 	.short	0x0100
        /*115a*/ 	.byte	0x08
	.zero		1


	//   ....[7]....
        /*115c*/ 	.word	0x00000510
        /*1160*/ 	.word	0x000000ff
        /*1164*/ 	.word	0x00030c38
        /*1168*/ 	.short	0x0100
        /*116a*/ 	.byte	0x08
	.zero		1


	//   ....[8]....
        /*116c*/ 	.word	0x00000520
        /*1170*/ 	.word	0x000000ff
        /*1174*/ 	.word	0x00030c48
        /*1178*/ 	.short	0x0100
        /*117a*/ 	.byte	0x08
	.zero		1


	//   ....[9]....
        /*117c*/ 	.word	0x00001450
        /*1180*/ 	.word	0x00000010
        /*1184*/ 	.word	0x00030c00
        /*1188*/ 	.short	0x010a
        /*118a*/ 	.byte	0x3f
	.zero		1


	//   ....[10]....
        /*118c*/ 	.word	0x00001580
        /*1190*/ 	.word	0x00000010
        /*1194*/ 	.word	0x00030c00
        /*1198*/ 	.short	0x010a
        /*119a*/ 	.byte	0x3f
	.zero		1


	//   ....[11]....
        /*119c*/ 	.word	0x00002030
        /*11a0*/ 	.word	0x00000006
        /*11a4*/ 	.word	0x00030c10
        /*11a8*/ 	.short	0x010a
        /*11aa*/ 	.byte	0x3f
	.zero		1


	//   ....[12]....
        /*11ac*/ 	.word	0x000020a0
        /*11b0*/ 	.word	0x00000006
        /*11b4*/ 	.word	0x00030c10
        /*11b8*/ 	.short	0x010a
        /*11ba*/ 	.byte	0x3f
	.zero		1


	//   ....[13]....
        /*11bc*/ 	.word	0x000024d0
        /*11c0*/ 	.word	0x00000006
        /*11c4*/ 	.word	0x00030c30
        /*11c8*/ 	.short	0x010a
        /*11ca*/ 	.byte	0x3f
	.zero		1


	//   ....[14]....
        /*11cc*/ 	.word	0x00002510
        /*11d0*/ 	.word	0x00000006
        /*11d4*/ 	.word	0x00030c30
        /*11d8*/ 	.short	0x010a
        /*11da*/ 	.byte	0x3f
	.zero		1


	//   ....[15]....
        /*11dc*/ 	.word	0x00006bc0
        /*11e0*/ 	.word	0x00000005
        /*11e4*/ 	.word	0x00000000
        /*11e8*/ 	.short	0x0101
        /*11ea*/ 	.byte	0x3f
	.zero		1


	//   ....[16]....
        /*11ec*/ 	.word	0x00007010
        /*11f0*/ 	.word	0x00000006
        /*11f4*/ 	.word	0x00000000
        /*11f8*/ 	.short	0x0101
        /*11fa*/ 	.byte	0x3f
	.zero		1


	//   ....[17]....
        /*11fc*/ 	.word	0x00007900
        /*1200*/ 	.word	0x00000006
        /*1204*/ 	.word	0x00030c10
        /*1208*/ 	.short	0x010a
        /*120a*/ 	.byte	0x3f
	.zero		1


	//   ....[18]....
        /*120c*/ 	.word	0x00007980
        /*1210*/ 	.word	0x00000006
        /*1214*/ 	.word	0x00030c10
        /*1218*/ 	.short	0x010a
        /*121a*/ 	.byte	0x3f
	.zero		1


	//   ....[19]....
        /*121c*/ 	.word	0x00007d90
        /*1220*/ 	.word	0x00000006
        /*1224*/ 	.word	0x00030c30
        /*1228*/ 	.short	0x010a
        /*122a*/ 	.byte	0x3f
	.zero		1


	//   ....[20]....
        /*122c*/ 	.word	0x00007dd0
        /*1230*/ 	.word	0x00000006
        /*1234*/ 	.word	0x00030c30
        /*1238*/ 	.short	0x010a
        /*123a*/ 	.byte	0x3f
	.zero		1


	//   ....[21]....
        /*123c*/ 	.word	0x0000ba30
        /*1240*/ 	.word	0x00000005
        /*1244*/ 	.word	0x00000000
        /*1248*/ 	.short	0x0101
        /*124a*/ 	.byte	0x3f
	.zero		1


	//   ....[22]....
        /*124c*/ 	.word	0x0000be80
        /*1250*/ 	.word	0x00000006
        /*1254*/ 	.word	0x00000000
        /*1258*/ 	.short	0x0101
        /*125a*/ 	.byte	0x3f
	.zero		1


	//   ....[23]....
        /*125c*/ 	.word	0x0000c680
        /*1260*/ 	.word	0x00000006
        /*1264*/ 	.word	0x00030c10
        /*1268*/ 	.short	0x010a
        /*126a*/ 	.byte	0x3f
	.zero		1


	//   ....[24]....
        /*126c*/ 	.word	0x0000c700
        /*1270*/ 	.word	0x00000006
        /*1274*/ 	.word	0x00030c10
        /*1278*/ 	.short	0x010a
        /*127a*/ 	.byte	0x3f
	.zero		1


	//   ....[25]....
        /*127c*/ 	.word	0x0000cb30
        /*1280*/ 	.word	0x00000006
        /*1284*/ 	.word	0x00030c30
        /*1288*/ 	.short	0x010a
        /*128a*/ 	.byte	0x3f
	.zero		1


	//   ....[26]....
        /*128c*/ 	.word	0x0000cb70
        /*1290*/ 	.word	0x00000006
        /*1294*/ 	.word	0x00030c30
        /*1298*/ 	.short	0x010a
        /*129a*/ 	.byte	0x3f
	.zero		1


	//   ....[27]....
        /*129c*/ 	.word	0x00011240
        /*12a0*/ 	.word	0x00000005
        /*12a4*/ 	.word	0x00000000
        /*12a8*/ 	.short	0x0101
        /*12aa*/ 	.byte	0x3f
	.zero		1


	//   ....[28]....
        /*12ac*/ 	.word	0x000116c0
        /*12b0*/ 	.word	0x00000006
        /*12b4*/ 	.word	0x00000000
        /*12b8*/ 	.short	0x0101
        /*12ba*/ 	.byte	0x3f
	.zero		1


	//   ....[29]....
        /*12bc*/ 	.word	0x00015370
        /*12c0*/ 	.word	0x0000000f
        /*12c4*/ 	.word	0x00030c20
        /*12c8*/ 	.short	0x010a
        /*12ca*/ 	.byte	0x3f
	.zero		1


	//   ....[30]....
        /*12cc*/ 	.word	0x00015960
        /*12d0*/ 	.word	0x0000000f
        /*12d4*/ 	.word	0x00030c40
        /*12d8*/ 	.short	0x010a
        /*12da*/ 	.byte	0x3f
	.zero		1


	//   ....[31]....
        /*12dc*/ 	.word	0x00015bc0
        /*12e0*/ 	.word	0x0000000f
        /*12e4*/ 	.word	0x00030c28
        /*12e8*/ 	.short	0x010a
        /*12ea*/ 	.byte	0x3f
	.zero		1


	//   ....[32]....
        /*12ec*/ 	.word	0x00015e20
        /*12f0*/ 	.word	0x0000000f
        /*12f4*/ 	.word	0x00030c48
        /*12f8*/ 	.short	0x010a
        /*12fa*/ 	.byte	0x3f
	.zero		1


	//   ....[33]....
        /*12fc*/ 	.word	0x00016020
        /*1300*/ 	.word	0x0000000f
        /*1304*/ 	.word	0x00030c20
        /*1308*/ 	.short	0x010a
        /*130a*/ 	.byte	0x3f
	.zero		1


	//   ....[34]....
        /*130c*/ 	.word	0x000162f0
        /*1310*/ 	.word	0x0000000f
        /*1314*/ 	.word	0x00030c40
        /*1318*/ 	.short	0x010a
        /*131a*/ 	.byte	0x3f
	.zero		1


	//   ....[35]....
        /*131c*/ 	.word	0x00016520
        /*1320*/ 	.word	0x0000000f
        /*1324*/ 	.word	0x00030c28
        /*1328*/ 	.short	0x010a
        /*132a*/ 	.byte	0x3f
	.zero		1


	//   ....[36]....
        /*132c*/ 	.word	0x000167c0
        /*1330*/ 	.word	0x00000003
        /*1334*/ 	.word	0x00030c40
        /*1338*/ 	.short	0x010a
        /*133a*/ 	.byte	0x3f
	.zero		1


	//   ....[37]....
        /*133c*/ 	.word	0x00016bb0
        /*1340*/ 	.word	0x00000007
        /*1344*/ 	.word	0x00000000
        /*1348*/ 	.short	0x010a
        /*134a*/ 	.byte	0x3f
	.zero		1


	//   ....[38]....
        /*134c*/ 	.word	0x00016c00
        /*1350*/ 	.word	0x00000003
        /*1354*/ 	.word	0x00000000
        /*1358*/ 	.short	0x010a
        /*135a*/ 	.byte	0x3f
	.zero		1


	//   ....[39]....
        /*135c*/ 	.word	0x00016c60
        /*1360*/ 	.word	0x00000005
        /*1364*/ 	.word	0x00000000
        /*1368*/ 	.short	0x010a
        /*136a*/ 	.byte	0x3f
	.zero		1


	//   ....[40]....
        /*136c*/ 	.word	0x00016c90
        /*1370*/ 	.word	0x00000003
        /*1374*/ 	.word	0x00000000
        /*1378*/ 	.short	0x010a
        /*137a*/ 	.byte	0x3f
	.zero		1


	//   ....[41]....
        /*137c*/ 	.word	0x00016d70
        /*1380*/ 	.word	0x00000010
        /*1384*/ 	.word	0x00030c00
        /*1388*/ 	.short	0x010a
        /*138a*/ 	.byte	0x3f
	.zero		1


	//   ....[42]....
        /*138c*/ 	.word	0x00016dc0
        /*1390*/ 	.word	0x00000006
        /*1394*/ 	.word	0x00030c10
        /*1398*/ 	.short	0x010a
        /*139a*/ 	.byte	0x3f
	.zero		1


	//   ....[43]....
        /*139c*/ 	.word	0x00016e10
        /*13a0*/ 	.word	0x00000006
        /*13a4*/ 	.word	0x00030c30
        /*13a8*/ 	.short	0x010a
        /*13aa*/ 	.byte	0x3f
	.zero		1


	//   ....[44]....
        /*13ac*/ 	.word	0x00016e60
        /*13b0*/ 	.word	0x00000006
        /*13b4*/ 	.word	0x00030c10
        /*13b8*/ 	.short	0x010a
        /*13ba*/ 	.byte	0x3f
	.zero		1


	//   ....[45]....
        /*13bc*/ 	.word	0x00016eb0
        /*13c0*/ 	.word	0x00000006
        /*13c4*/ 	.word	0x00030c30
        /*13c8*/ 	.short	0x010a
        /*13ca*/ 	.byte	0x3f
	.zero		1


	//   ....[46]....
        /*13cc*/ 	.word	0x00016f00
        /*13d0*/ 	.word	0x00000006
        /*13d4*/ 	.word	0x00030c10
        /*13d8*/ 	.short	0x010a
        /*13da*/ 	.byte	0x3f
	.zero		1


	//   ....[47]....
        /*13dc*/ 	.word	0x00016f50
        /*13e0*/ 	.word	0x00000006
        /*13e4*/ 	.word	0x00030c30
        /*13e8*/ 	.short	0x010a
        /*13ea*/ 	.byte	0x3f
	.zero		1


	//   ....[48]....
        /*13ec*/ 	.word	0x000171d0
        /*13f0*/ 	.word	0x0000000f
        /*13f4*/ 	.word	0x00030c20
        /*13f8*/ 	.short	0x010a
        /*13fa*/ 	.byte	0x3f
	.zero		1


	//   ....[49]....
        /*13fc*/ 	.word	0x00017220
        /*1400*/ 	.word	0x0000000f
        /*1404*/ 	.word	0x00030c40
        /*1408*/ 	.short	0x010a
        /*140a*/ 	.byte	0x3f
	.zero		1


	//   ....[50]....
        /*140c*/ 	.word	0x00017270
        /*1410*/ 	.word	0x0000000f
        /*1414*/ 	.word	0x00030c28
        /*1418*/ 	.short	0x010a
        /*141a*/ 	.byte	0x3f
	.zero		1


	//   ....[51]....
        /*141c*/ 	.word	0x000172c0
        /*1420*/ 	.word	0x0000000f
        /*1424*/ 	.word	0x00030c48
        /*1428*/ 	.short	0x010a
        /*142a*/ 	.byte	0x3f
	.zero		1


	//   ....[52]....
        /*142c*/ 	.word	0x00017320
        /*1430*/ 	.word	0x0000000f
        /*1434*/ 	.word	0x00030c20
        /*1438*/ 	.short	0x010a
        /*143a*/ 	.byte	0x3f
	.zero		1


	//   ....[53]....
        /*143c*/ 	.word	0x00017370
        /*1440*/ 	.word	0x0000000f
        /*1444*/ 	.word	0x00030c40
        /*1448*/ 	.short	0x010a
        /*144a*/ 	.byte	0x3f
	.zero		1


	//   ....[54]....
        /*144c*/ 	.word	0x000173c0
        /*1450*/ 	.word	0x0000000f
        /*1454*/ 	.word	0x00030c28
        /*1458*/ 	.short	0x010a
        /*145a*/ 	.byte	0x3f
	.zero		1


	//   ....[55]....
        /*145c*/ 	.word	0x00017410
        /*1460*/ 	.word	0x00000003
        /*1464*/ 	.word	0x00030c40
        /*1468*/ 	.short	0x010a
        /*146a*/ 	.byte	0x3f
	.zero		1


	//   ....[56]....
        /*146c*/ 	.word	0x000174e0
        /*1470*/ 	.word	0x00000007
        /*1474*/ 	.word	0x00000000
        /*1478*/ 	.short	0x010a
        /*147a*/ 	.byte	0x3f
	.zero		1


	//   ....[57]....
        /*147c*/ 	.word	0x00017530
        /*1480*/ 	.word	0x00000003
        /*1484*/ 	.word	0x00000000
        /*1488*/ 	.short	0x010a
        /*148a*/ 	.byte	0x3f
	.zero		1


	//   ....[58]....
        /*148c*/ 	.word	0x00017580
        /*1490*/ 	.word	0x00000005
        /*1494*/ 	.word	0x00000000
        /*1498*/ 	.short	0x010a
        /*149a*/ 	.byte	0x3f
	.zero		1


	//----- nvinfo : EIATTR_NUM_MBARRIERS
	.align		4
.L_786:
        /*149c*/ 	.byte	0x03, 0x38
        /*149e*/ 	.short	0x0009


	//----- nvinfo : EIATTR_EXIT_INSTR_OFFSETS
	.align		4
        /*14a0*/ 	.byte	0x04, 0x1c
        /*14a2*/ 	.short	(.L_788 - .L_787)


	//   ....[0]....
.L_787:
        /*14a4*/ 	.word	0x00016ce0


	//----- nvinfo : EIATTR_MAX_THREADS
	.align		4
.L_788:
        /*14a8*/ 	.byte	0x04, 0x05
        /*14aa*/ 	.short	(.L_790 - .L_789)
.L_789:
        /*14ac*/ 	.word	0x00000180
        /*14b0*/ 	.word	0x00000001
        /*14b4*/ 	.word	0x00000001


	//----- nvinfo : EIATTR_CRS_STACK_SIZE
	.align		4
.L_790:
        /*14b8*/ 	.byte	0x04, 0x1e
        /*14ba*/ 	.short	(.L_792 - .L_791)
.L_791:
        /*14bc*/ 	.word	0x00000000


	//----- nvinfo : EIATTR_CBANK_PARAM_SIZE
	.align		4
.L_792:
        /*14c0*/ 	.byte	0x03, 0x19
        /*14c2*/ 	.short	0x06f0


	//----- nvinfo : EIATTR_PARAM_CBANK
	.align		4
        /*14c4*/ 	.byte	0x04, 0x0a
        /*14c6*/ 	.short	(.L_794 - .L_793)
	.align		4
.L_793:
        /*14c8*/ 	.word	index@(.nv.constant0._ZN7cutlass13device_kernelIN5flash11enable_sm90INS1_16FlashAttnBwdSm90INS1_25CollectiveMainloopBwdSm90ILi2ELi2ELi2EN4cute5tupleIJNS5_1CILi1EEES8_S8_EEENS6_IJNS7_ILi128EEESA_NS7_ILi64EEEEEENS_10bfloat16_tEfNS_4arch4Sm90ELb0ELb1ELb1ELb1ELb1ELb1ELb0ELb0ELi2ELi1ELi2ELi2ELb0EEENS1_24CollectiveEpilogueBwdGQAISC_fSF_Li256ELb1ELb1EEENS1_19SingleTileSchedulerILb1ELb0ELb0ELi128EEEEEEEEEvNT_6ParamsE)
        /*14cc*/ 	.short	0x0210
        /*14ce*/ 	.short	0x06f0


	//----- nvinfo : EIATTR_SW_WAR
	.align		4
.L_794:
        /*14d0*/ 	.byte	0x04, 0x36
        /*14d2*/ 	.short	(.L_796 - .L_795)
.L_795:
        /*14d4*/ 	.word	0x00000008
.L_796:


//--------------------- .nv.info._ZN7cutlass13device_kernelIN5flash11enable_sm90INS1_16FlashAttnBwdSm90INS1_25CollectiveMainloopBwdSm90ILi2ELi2ELi2EN4cute5tupleIJNS5_1CILi1EEES8_S8_EEENS6_IJNS7_ILi96EEENS7_ILi128EEENS7_ILi64EEEEEENS_10bfloat16_tEfNS_4arch4Sm90ELb1ELb0ELb1ELb0ELb0ELb1ELb0ELb1ELi2ELi1ELi2ELi2ELb0EEENS1_21CollectiveEpilogueBwdISD_SE_SG_Li256ELb0ELb0ELi1EEENS1_25SingleTileBwdLPTSchedulerILb0ELi128ELb0EEEEEEEEEvNT_6ParamsE --------------------------
	.section	.nv.info._ZN7cutlass13device_kernelIN5flash11enable_sm90INS1_16FlashAttnBwdSm90INS1_25CollectiveMainloopBwdSm90ILi2ELi2ELi2EN4cute5tupleIJNS5_1CILi1EEES8_S8_EEENS6_IJNS7_ILi96EEENS7_ILi128EEENS7_ILi64EEEEEENS_10bfloat16_tEfNS_4arch4Sm90ELb1ELb0ELb1ELb0ELb0ELb1ELb0ELb1ELi2ELi1ELi2ELi2ELb0EEENS1_21CollectiveEpilogueBwdISD_SE_SG_Li256ELb0ELb0ELi1EEENS1_25SingleTileBwdLPTSchedulerILb0ELi128ELb0EEEEEEEEEvNT_6ParamsE,"",@"SHT_CUDA_INFO"
	.sectionflags	@""
	.align	4


	//----- nvinfo : EIATTR_CUDA_API_VERSION
	.align		4
        /*0000*/ 	.byte	0x04, 0x37
        /*0002*/ 	.short	(.L_798 - .L_797)
.L_797:
        /*0004*/ 	.word	0x00000082


	//----- nvinfo : EIATTR_KPARAM_INFO
	.align		4
.L_798:
        /*0008*/ 	.byte	0x04, 0x17
        /*000a*/ 	.short	(.L_800 - .L_799)
.L_799:
        /*000c*/ 	.word	0x00000000
        /*0010*/ 	.short	0x0000
        /*0012*/ 	.short	0x0070
        /*0014*/ 	.byte	0x00, 0xf0, 0x01, 0x24


	//----- nvinfo : EIATTR_SPARSE_MMA_MASK
	.align		4
.L_800:
        /*0018*/ 	.byte	0x03, 0x50
        /*001a*/ 	.short	0x0000


	//----- nvinfo : EIATTR_MAXREG_COUNT
	.align		4
        /*001c*/ 	.byte	0x03, 0x1b
        /*001e*/ 	.short	0x00a8


	//----- nvinfo : EIATTR_NUM_BARRIERS
	.align		4
        /*0020*/ 	.byte	0x02, 0x4c
        /*0022*/ 	.byte	0x10
	.zero		1


	//----- nvinfo : EIATTR_EXTERNS
	.align		4
        /*0024*/ 	.byte	0x04, 0x0f
        /*0026*/ 	.short	(.L_802 - .L_801)


	//   ....[0]....
	.align		4
.L_801:
        /*0028*/ 	.word	index@(__assertfail)


	//----- nvinfo : EIATTR_ANNOTATIONS
	.align		4
.L_802:
        /*002c*/ 	.byte	0x04, 0x55
        /*002e*/ 	.short	(.L_804 - .L_803)


	//   ....[0]....
.L_803:
        /* <DEDUP_REMOVED lines=29> */


	//----- nvinfo : EIATTR_MERCURY_ISA_VERSION
	.align		4
.L_804:
        /*01e8*/ 	.byte	0x03, 0x5f
        /*01ea*/ 	.short	0x0101


	//----- nvinfo : EIATTR_INT_WARP_WIDE_INSTR_OFFSETS
	.align		4
        /*01ec*/ 	.byte	0x04, 0x31
        /*01ee*/ 	.short	(.L_806 - .L_805)


	//   ....[0]....
.L_805:
        /*01f0*/ 	.word	0x000001e0


	//   ....[1]....
        /*01f4*/ 	.word	0x000002a0


	//----- nvinfo : EIATTR_COOP_GROUP_MASK_REGIDS
	.align		4
.L_806:
        /*01f8*/ 	.byte	0x04, 0x29
        /*01fa*/ 	.short	(.L_808 - .L_807)


	//   ....[0]....
.L_807:
        /*01fc*/ 	.word	0xffffffff


	//   ....[1]....
        /*0200*/ 	.word	0xffffffff


	//   ....[2]....
        /*0204*/ 	.word	0xffffffff


	//   ....[3]....
        /*0208*/ 	.word	0xffffffff


	//   ....[4]....
        /*020c*/ 	.word	0xffffffff


	//   ....[5]....
        /*0210*/ 	.word	0xffffffff


	//   ....[6]....
        /*0214*/ 	.word	0xffffffff


	//   ....[7]....
        /*0218*/ 	.word	0xffffffff


	//   ....[8]....
        /*021c*/ 	.word	0xffffffff


	//   ....[9]....
        /*0220*/ 	.word	0xffffffff


	//   ....[10]....
        /*0224*/ 	.word	0xffffffff


	//   ....[11]....
        /*0228*/ 	.word	0xffffffff


	//   ....[12]....
        /*022c*/ 	.word	0xffffffff


	//   ....[13]....
        /*0230*/ 	.word	0xffffffff


	//   ....[14]....
        /*0234*/ 	.word	0xffffffff


	//   ....[15]....
        /*0238*/ 	.word	0xffffffff


	//   ....[16]....
        /*023c*/ 	.word	0xffffffff


	//   ....[17]....
        /*0240*/ 	.word	0xffffffff


	//   ....[18]....
        /*0244*/ 	.word	0xffffffff


	//   ....[19]....
        /*0248*/ 	.word	0xffffffff


	//   ....[20]....
        /*024c*/ 	.word	0xffffffff


	//   ....[21]....
        /*0250*/ 	.word	0xffffffff


	//   ....[22]....
        /*0254*/ 	.word	0xffffffff


	//   ....[23]....
        /*0258*/ 	.word	0xffffffff


	//   ....[24]....
        /*025c*/ 	.word	0xffffffff


	//   ....[25]....
        /*0260*/ 	.word	0xffffffff


	//   ....[26]....
        /*0264*/ 	.word	0xffffffff


	//   ....[27]....
        /*0268*/ 	.word	0xffffffff


	//   ....[28]....
        /*026c*/ 	.word	0xffffffff


	//   ....[29]....
        /*0270*/ 	.word	0xffffffff


	//   ....[30]....
        /*0274*/ 	.word	0xffffffff


	//   ....[31]....
        /*0278*/ 	.word	0xffffffff


	//   ....[32]....
        /*027c*/ 	.word	0xffffffff


	//   ....[33]....
        /*0280*/ 	.word	0xffffffff


	//   ....[34]....
        /*0284*/ 	.word	0xffffffff


	//   ....[35]....
        /*0288*/ 	.word	0xffffffff


	//   ....[36]....
        /*028c*/ 	.word	0xffffffff


	//   ....[37]....
        /*0290*/ 	.word	0xffffffff


	//   ....[38]....
        /*0294*/ 	.word	0xffffffff


	//   ....[39]....
        /*0298*/ 	.word	0xffffffff


	//   ....[40]....
        /*029c*/ 	.word	0xffffffff


	//   ....[41]....
        /*02a0*/ 	.word	0xffffffff


	//   ....[42]....
        /*02a4*/ 	.word	0xffffffff


	//   ....[43]....
        /*02a8*/ 	.word	0xffffffff


	//   ....[44]....
        /*02ac*/ 	.word	0xffffffff


	//   ....[45]....
        /*02b0*/ 	.word	0xffffffff


	//   ....[46]....
        /*02b4*/ 	.word	0xffffffff


	//   ....[47]....
        /*02b8*/ 	.word	0xffffffff


	//   ....[48]....
        /*02bc*/ 	.word	0xffffffff


	//   ....[49]....
        /*02c0*/ 	.word	0xffffffff


	//   ....[50]....
        /*02c4*/ 	.word	0xffffffff


	//   ....[51]....
        /*02c8*/ 	.word	0xffffffff


	//   ....[52]....
        /*02cc*/ 	.word	0xffffffff


	//   ....[53]....
        /*02d0*/ 	.word	0xffffffff


	//   ....[54]....
        /*02d4*/ 	.word	0xffffffff


	//   ....[55]....
        /*02d8*/ 	.word	0xffffffff


	//   ....[56]....
        /*02dc*/ 	.word	0xffffffff


	//   ....[57]....
        /*02e0*/ 	.word	0xffffffff


	//   ....[58]....
        /*02e4*/ 	.word	0xffffffff


	//   ....[59]....
        /*02e8*/ 	.word	0xffffffff


	//   ....[60]....
        /*02ec*/ 	.word	0xffffffff


	//   ....[61]....
        /*02f0*/ 	.word	0xffffffff


	//   ....[62]....
        /*02f4*/ 	.word	0xffffffff


	//   ....[63]....
        /*02f8*/ 	.word	0xffffffff


	//   ....[64]....
        /*02fc*/ 	.word	0xffffffff


	//   ....[65]....
        /*0300*/ 	.word	0xffffffff


	//   ....[66]....
        /*0304*/ 	.word	0xffffffff


	//   ....[67]....
        /*0308*/ 	.word	0xffffffff


	//   ....[68]....
        /*030c*/ 	.word	0xffffffff


	//   ....[69]....
        /*0310*/ 	.word	0xffffffff


	//   ....[70]....
        /*0314*/ 	.word	0xffffffff


	//   ....[71]....
        /*0318*/ 	.word	0xffffffff


	//   ....[72]....
        /*031c*/ 	.word	0xffffffff


	//   ....[73]....
        /*0320*/ 	.word	0xffffffff


	//   ....[74]....
        /*0324*/ 	.word	0xffffffff


	//   ....[75]....
        /*0328*/ 	.word	0xffffffff


	//   ....[76]....
        /*032c*/ 	.word	0xffffffff


	//   ....[77]....
        /*0330*/ 	.word	0xffffffff


	//   ....[78]....
        /*0334*/ 	.word	0xffffffff


	//   ....[79]....
        /*0338*/ 	.word	0xffffffff


	//   ....[80]....
        /*033c*/ 	.word	0xffffffff


	//   ....[81]....
        /*0340*/ 	.word	0xffffffff


	//   ....[82]....
        /*0344*/ 	.word	0xffffffff


	//   ....[83]....
        /*0348*/ 	.word	0xffffffff


	//   ....[84]....
        /*034c*/ 	.word	0xffffffff


	//   ....[85]....
        /*0350*/ 	.word	0xffffffff


	//   ....[86]....
        /*0354*/ 	.word	0xffffffff


	//   ....[87]....
        /*0358*/ 	.word	0xffffffff


	//   ....[88]....
        /*035c*/ 	.word	0xffffffff


	//   ....[89]....
        /*0360*/ 	.word	0xffffffff


	//   ....[90]....
        /*0364*/ 	.word	0xffffffff


	//   ....[91]....
        /*0368*/ 	.word	0xffffffff


	//   ....[92]....
        /*036c*/ 	.word	0xffffffff


	//   ....[93]....
        /*0370*/ 	.word	0xffffffff


	//   ....[94]....
        /*0374*/ 	.word	0xffffffff


	//   ....[95]....
        /*0378*/ 	.word	0xffffffff


	//   ....[96]....
        /*037c*/ 	.word	0xffffffff


	//   ....[97]....
        /*0380*/ 	.word	0xffffffff


	//   ....[98]....
        /*0384*/ 	.word	0xffffffff


	//   ....[99]....
        /*0388*/ 	.word	0xffffffff


	//   ....[100]....
        /*038c*/ 	.word	0xffffffff


	//   ....[101]....
        /*0390*/ 	.word	0xffffffff


	//   ....[102]....
        /*0394*/ 	.word	0xffffffff


	//   ....[103]....
        /*0398*/ 	.word	0xffffffff


	//   ....[104]....
        /*039c*/ 	.word	0x0500000f


	//----- nvinfo : EIATTR_COOP_GROUP_INSTR_OFFSETS
	.align		4
.L_808:
        /*03a0*/ 	.byte	0x04, 0x28
        /*03a2*/ 	.short	(.L_810 - .L_809)


	//   ....[0]....
.L_809:
        /*03a4*/ 	.word	0x00000060


	//   ....[1]....
        /*03a8*/ 	.word	0x000001f0


	//   ....[2]....
        /*03ac*/ 	.word	0x00000280


	//   ....[3]....
        /*03b0*/ 	.word	0x00000400


	//   ....[4]....
        /*03b4*/ 	.word	0x00000670


	//   ....[5]....
        /*03b8*/ 	.word	0x00001110


	//   ....[6]....
        /*03bc*/ 	.word	0x000022f0


	//   ....[7]....
        /*03c0*/ 	.word	0x000025f0


	//   ....[8]....
        /*03c4*/ 	.word	0x00002640


	//   ....[9]....
        /*03c8*/ 	.word	0x00002db0


	//   ....[10]....
        /*03cc*/ 	.word	0x00002e30


	//   ....[11]....
        /*03d0*/ 	.word	0x00002e70


	//   ....[12]....
        /*03d4*/ 	.word	0x00002f50


	//   ....[13]....
        /*03d8*/ 	.word	0x00002f80


	//   ....[14]....
        /*03dc*/ 	.word	0x00002fe0


	//   ....[15]....
        /*03e0*/ 	.word	0x00002ff0


	//   ....[16]....
        /*03e4*/ 	.word	0x00003000


	//   ....[17]....
        /*03e8*/ 	.word	0x00003010


	//   ....[18]....
        /*03ec*/ 	.word	0x000030f0


	//   ....[19]....
        /*03f0*/ 	.word	0x00003100


	//   ....[20]....
        /*03f4*/ 	.word	0x00003130


	//   ....[21]....
        /*03f8*/ 	.word	0x00003140


	//   ....[22]....
        /*03fc*/ 	.word	0x00003160


	//   ....[23]....
        /*0400*/ 	.word	0x000031e0


	//   ....[24]....
        /*0404*/ 	.word	0x00003220


	//   ....[25]....
        /*0408*/ 	.word	0x00003250


	//   ....[26]....
        /*040c*/ 	.word	0x00003290


	//   ....[27]....
        /*0410*/ 	.word	0x000032a0


	//   ....[28]....
        /*0414*/ 	.word	0x000032e0


	//   ....[29]....
        /*0418*/ 	.word	0x00003330


	//   ....[30]....
        /*041c*/ 	.word	0x00003370


	//   ....[31]....
        /*0420*/ 	.word	0x000033b0


	//   ....[32]....
        /*0424*/ 	.word	0x00003410


	//   ....[33]....
        /*0428*/ 	.word	0x00003440


	//   ....[34]....
        /*042c*/ 	.word	0x000034b0


	//   ....[35]....
        /*0430*/ 	.word	0x000034e0


	//   ....[36]....
        /*0434*/ 	.word	0x000035f0


	//   ....[37]....
        /*0438*/ 	.word	0x00003610


	//   ....[38]....
        /*043c*/ 	.word	0x000037b0


	//   ....[39]....
        /*0440*/ 	.word	0x000037c0


	//   ....[40]....
        /*0444*/ 	.word	0x000038a0


	//   ....[41]....
        /*0448*/ 	.word	0x000038f0


	//   ....[42]....
        /*044c*/ 	.word	0x00003990


	//   ....[43]....
        /*0450*/ 	.word	0x000039e0


	//   ....[44]....
        /*0454*/ 	.word	0x00003a80


	//   ....[45]....
        /*0458*/ 	.word	0x00003b40


	//   ....[46]....
        /*045c*/ 	.word	0x00003ba0


	//   ....[47]....
        /*0460*/ 	.word	0x00003be0


	//   ....[48]....
        /*0464*/ 	.word	0x00003c00


	//   ....[49]....
        /*0468*/ 	.word	0x00003c30


	//   ....[50]....
        /*046c*/ 	.word	0x00003c50


	//   ....[51]....
        /*0470*/ 	.word	0x00003c90


	//   ....[52]....
        /*0474*/ 	.word	0x00003cb0


	//   ....[53]....
        /*0478*/ 	.word	0x00003cc0


	//   ....[54]....
        /*047c*/ 	.word	0x00006550


	//   ....[55]....
        /*0480*/ 	.word	0x00006560


	//   ....[56]....
        /*0484*/ 	.word	0x00006570


	//   ....[57]....
        /*0488*/ 	.word	0x00006580


	//   ....[58]....
        /*048c*/ 	.word	0x00006590


	//   ....[59]....
        /*0490*/ 	.word	0x000065a0


	//   ....[60]....
        /*0494*/ 	.word	0x000065b0


	//   ....[61]....
        /*0498*/ 	.word	0x000065c0


	//   ....[62]....
        /*049c*/ 	.word	0x000065d0


	//   ....[63]....
        /*04a0*/ 	.word	0x000065e0


	//   ....[64]....
        /*04a4*/ 	.word	0x000065f0


	//   ....[65]....
        /*04a8*/ 	.word	0x00006600


	//   ....[66]....
        /*04ac*/ 	.word	0x00006710


	//   ....[67]....
        /*04b0*/ 	.word	0x00006750


	//   ....[68]....
        /*04b4*/ 	.word	0x000067b0


	//   ....[69]....
        /*04b8*/ 	.word	0x000067f0


	//   ....[70]....
        /*04bc*/ 	.word	0x00006830


	//   ....[71]....
        /*04c0*/ 	.word	0x00006870


	//   ....[72]....
        /*04c4*/ 	.word	0x000068b0


	//   ....[73]....
        /*04c8*/ 	.word	0x00006a70


	//   ....[74]....
        /*04cc*/ 	.word	0x00006c60


	//   ....[75]....
        /*04d0*/ 	.word	0x00006fc0


	//   ....[76]....
        /*04d4*/ 	.word	0x000070f0


	//   ....[77]....
        /*04d8*/ 	.word	0x00007180


	//   ....[78]....
        /*04dc*/ 	.word	0x000073c0


	//   ....[79]....
        /*04e0*/ 	.word	0x000073e0


	//   ....[80]....
        /*04e4*/ 	.word	0x000073f0


	//   ....[81]....
        /*04e8*/ 	.word	0x00007410


	//   ....[82]....
        /*04ec*/ 	.word	0x00007420


	//   ....[83]....
        /*04f0*/ 	.word	0x00007440


	//   ....[84]....
        /*04f4*/ 	.word	0x000077b0


	//   ....[85]....
        /*04f8*/ 	.word	0x000077f0


	//   ....[86]....
        /*04fc*/ 	.word	0x00007cb0


	//   ....[87]....
        /*0500*/ 	.word	0x00007cd0


	//   ....[88]....
        /*0504*/ 	.word	0x00007d00


	//   ....[89]....
        /*0508*/ 	.word	0x00007d10


	//   ....[90]....
        /*050c*/ 	.word	0x00007e90


	//   ....[91]....
        /*0510*/ 	.word	0x00007ea0


	//   ....[92]....
        /*0514*/ 	.word	0x00007f20


	//   ....[93]....
        /*0518*/ 	.word	0x00007f50


	//   ....[94]....
        /*051c*/ 	.word	0x00007fb0


	//   ....[95]....
        /*0520*/ 	.word	0x00008020


	//   ....[96]....
        /*0524*/ 	.word	0x00008040


	//   ....[97]....
        /*0528*/ 	.word	0x00008060


	//   ....[98]....
        /*052c*/ 	.word	0x00008090


	//   ....[99]....
        /*0530*/ 	.word	0x000080b0


	//   ....[100]....
        /*0534*/ 	.word	0x000080c0


	//   ....[101]....
        /*0538*/ 	.word	0x000080f0


	//   ....[102]....
        /*053c*/ 	.word	0x0000a500


	//   ....[103]....
        /*0540*/ 	.word	0x0000b390


	//   ....[104]....
        /*0544*/ 	.word	0x0000e170


	//----- nvinfo : EIATTR_REG_RECONFIG
	.align		4
.L_810:
        /*0548*/ 	.byte	0x01, 0x54
	.zero		2


	//----- nvinfo : EIATTR_SYSCALL_OFFSETS
	.align		4
        /*054c*/ 	.byte	0x04, 0x46
        /*054e*/ 	.short	(.L_812 - .L_811)


	//   ....[0]....
.L_811:
        /*0550*/ 	.word	0x00000d70


	//   ....[1]....
        /*0554*/ 	.word	0x00000e60


	//   ....[2]....
        /*0558*/ 	.word	0x00000fc0


	//   ....[3]....
        /*055c*/ 	.word	0x000010b0


	//   ....[4]....
        /*0560*/ 	.word	0x00009d80


	//   ....[5]....
        /*0564*/ 	.word	0x00009eb0


	//   ....[6]....
        /*0568*/ 	.word	0x00009fd0


	//   ....[7]....
        /*056c*/ 	.word	0x0000a0f0


	//----- nvinfo : EIATTR_MBARRIER_INSTR_OFFSETS
	.align		4
.L_812:
        /*0570*/ 	.byte	0x04, 0x39
        /*0572*/ 	.short	(.L_814 - .L_813)


	//   ....[0]....
.L_813:
        /*0574*/ 	.word	0x000002c0
        /*0578*/ 	.word	0x000000ff
        /*057c*/ 	.word	0x00026800
        /*0580*/ 	.short	0x0100
        /*0582*/ 	.byte	0x06
	.zero		1


	//   ....[1]....
        /*0584*/ 	.word	0x000003b0
        /*0588*/ 	.word	0x000000ff
        /*058c*/ 	.word	0x00026810
        /*0590*/ 	.short	0x0100
        /*0592*/ 	.byte	0x08
	.zero		1


	//   ....[2]....
        /*0594*/ 	.word	0x000003c0
        /*0598*/ 	.word	0x000000ff
        /*059c*/ 	.word	0x00026820
        /*05a0*/ 	.short	0x0100
        /*05a2*/ 	.byte	0x08
	.zero		1


	//   ....[3]....
        /*05a4*/ 	.word	0x000003d0
        /*05a8*/ 	.word	0x000000ff
        /*05ac*/ 	.word	0x00026818
        /*05b0*/ 	.short	0x0100
        /*05b2*/ 	.byte	0x08
	.zero		1


	//   ....[4]....
        /*05b4*/ 	.word	0x000003e0
        /*05b8*/ 	.word	0x000000ff
        /*05bc*/ 	.word	0x00026828
        /*05c0*/ 	.short	0x0100
        /*05c2*/ 	.byte	0x08
	.zero		1


	//   ....[5]....
        /*05c4*/ 	.word	0x00000510
        /*05c8*/ 	.word	0x000000ff
        /*05cc*/ 	.word	0x00026830
        /*05d0*/ 	.short	0x0100
        /*05d2*/ 	.byte	0x08
	.zero		1


	//   ....[6]....
        /*05d4*/ 	.word	0x00000520
        /*05d8*/ 	.word	0x000000ff
        /*05dc*/ 	.word	0x00026840
        /*05e0*/ 	.short	0x0100
        /*05e2*/ 	.byte	0x08
	.zero		1


	//   ....[7]....
        /*05e4*/ 	.word	0x00000530
        /*05e8*/ 	.word	0x000000ff
        /*05ec*/ 	.word	0x00026838
        /*05f0*/ 	.short	0x0100
        /*05f2*/ 	.byte	0x08
	.zero		1


	//   ....[8]....
        /*05f4*/ 	.word	0x00000540
        /*05f8*/ 	.word	0x000000ff
        /*05fc*/ 	.word	0x00026848
        /*0600*/ 	.short	0x0100
        /*0602*/ 	.byte	0x08
	.zero		1


	//   ....[9]....
        /*0604*/ 	.word	0x00001150
        /*0608*/ 	.word	0x00000011
        /*060c*/ 	.word	0x00026800
        /*0610*/ 	.short	0x010a
        /*0612*/ 	.byte	0x3f
	.zero		1


	//   ....[10]....
        /*0614*/ 	.word	0x00001170
        /*0618*/ 	.word	0x00000011
        /*061c*/ 	.word	0x00026800
        /*0620*/ 	.short	0x010a
        /*0622*/ 	.byte	0x3f
	.zero		1


	//   ....[11]....
        /*0624*/ 	.word	0x00001a80
        /*0628*/ 	.word	0x00000008
        /*062c*/ 	.word	0x00026810
        /*0630*/ 	.short	0x010a
        /*0632*/ 	.byte	0x3f
	.zero		1


	//   ....[12]....
        /*0634*/ 	.word	0x00001af0
        /*0638*/ 	.word	0x00000008
        /*063c*/ 	.word	0x00026810
        /*0640*/ 	.short	0x010a
        /*0642*/ 	.byte	0x3f
	.zero		1


	//   ....[13]....
        /*0644*/ 	.word	0x00001eb0
        /*0648*/ 	.word	0x00000008
        /*064c*/ 	.word	0x00026830
        /*0650*/ 	.short	0x010a
        /*0652*/ 	.byte	0x3f
	.zero		1


	//   ....[14]....
        /*0654*/ 	.word	0x00001f30
        /*0658*/ 	.word	0x00000008
        /*065c*/ 	.word	0x00026830
        /*0660*/ 	.short	0x010a
        /*0662*/ 	.byte	0x3f
	.zero		1


	//   ....[15]....
        /*0664*/ 	.word	0x00005470
        /*0668*/ 	.word	0x00000009
        /*066c*/ 	.word	0x00000000
        /*0670*/ 	.short	0x0101
        /*0672*/ 	.byte	0x3f
	.zero		1


	//   ....[16]....
        /*0674*/ 	.word	0x00005800
        /*0678*/ 	.word	0x00000008
        /*067c*/ 	.word	0x00000000
        /*0680*/ 	.short	0x0101
        /*0682*/ 	.byte	0x3f
	.zero		1


	//   ....[17]....
        /*0684*/ 	.word	0x00005f30
        /*0688*/ 	.word	0x00000006
        /*068c*/ 	.word	0x00026810
        /*0690*/ 	.short	0x010a
        /*0692*/ 	.byte	0x3f
	.zero		1


	//   ....[18]....
        /*0694*/ 	.word	0x00005fb0
        /*0698*/ 	.word	0x00000006
        /*069c*/ 	.word	0x00026810
        /*06a0*/ 	.short	0x010a
        /*06a2*/ 	.byte	0x3f
	.zero		1


	//   ....[19]....
        /*06a4*/ 	.word	0x00006330
        /*06a8*/ 	.word	0x00000006
        /*06ac*/ 	.word	0x00026830
        /*06b0*/ 	.short	0x010a
        /*06b2*/ 	.byte	0x3f
	.zero		1


	//   ....[20]....
        /*06b4*/ 	.word	0x000063c0
        /*06b8*/ 	.word	0x00000006
        /*06bc*/ 	.word	0x00026830
        /*06c0*/ 	.short	0x010a
        /*06c2*/ 	.byte	0x3f
	.zero		1


	//   ....[21]....
        /*06c4*/ 	.word	0x00009620
        /*06c8*/ 	.word	0x00000005
        /*06cc*/ 	.word	0x00000000
        /*06d0*/ 	.short	0x0101
        /*06d2*/ 	.byte	0x3f
	.zero		1


	//   ....[22]....
        /*06d4*/ 	.word	0x000099d0
        /*06d8*/ 	.word	0x00000006
        /*06dc*/ 	.word	0x00000000
        /*06e0*/ 	.short	0x0101
        /*06e2*/ 	.byte	0x3f
	.zero		1


	//   ....[23]....
        /*06e4*/ 	.word	0x0000c840
        /*06e8*/ 	.word	0x00000000
        /*06ec*/ 	.word	0x00026820
        /*06f0*/ 	.short	0x010a
        /*06f2*/ 	.byte	0x3f
	.zero		1


	//   ....[24]....
        /*06f4*/ 	.word	0x0000cd90
        /*06f8*/ 	.word	0x00000000
        /*06fc*/ 	.word	0x00026840
        /*0700*/ 	.short	0x010a
        /*0702*/ 	.byte	0x3f
	.zero		1


	//   ....[25]....
        /*0704*/ 	.word	0x0000cfe0
        /*0708*/ 	.word	0x00000000
        /*070c*/ 	.word	0x00026828
        /*0710*/ 	.short	0x010a
        /*0712*/ 	.byte	0x3f
	.zero		1


	//   ....[26]....
        /*0714*/ 	.word	0x0000d250
        /*0718*/ 	.word	0x00000000
        /*071c*/ 	.word	0x00026848
        /*0720*/ 	.short	0x010a
        /*0722*/ 	.byte	0x3f
	.zero		1


	//   ....[27]....
        /*0724*/ 	.word	0x0000d450
        /*0728*/ 	.word	0x00000000
        /*072c*/ 	.word	0x00026820
        /*0730*/ 	.short	0x010a
        /*0732*/ 	.byte	0x3f
	.zero		1


	//   ....[28]....
        /*0734*/ 	.word	0x0000d700
        /*0738*/ 	.word	0x00000000
        /*073c*/ 	.word	0x00026840
        /*0740*/ 	.short	0x010a
        /*0742*/ 	.byte	0x3f
	.zero		1


	//   ....[29]....
        /*0744*/ 	.word	0x0000d920
        /*0748*/ 	.word	0x00000000
        /*074c*/ 	.word	0x00026828
        /*0750*/ 	.short	0x010a
        /*0752*/ 	.byte	0x3f
	.zero		1


	//   ....[30]....
        /*0754*/ 	.word	0x0000dbe0
        /*0758*/ 	.word	0x00000004
        /*075c*/ 	.word	0x00026840
        /*0760*/ 	.short	0x010a
        /*0762*/ 	.byte	0x3f
	.zero		1


	//   ....[31]....
        /*0764*/ 	.word	0x0000dff0
        /*0768*/ 	.word	0x00000007
        /*076c*/ 	.word	0x00000000
        /*0770*/ 	.short	0x010a
        /*0772*/ 	.byte	0x3f
	.zero		1


	//   ....[32]....
        /*0774*/ 	.word	0x0000e040
        /*0778*/ 	.word	0x00000003
        /*077c*/ 	.word	0x00000000
        /*0780*/ 	.short	0x010a
        /*0782*/ 	.byte	0x3f
	.zero		1


	//   ....[33]....
        /*0784*/ 	.word	0x0000e0a0
        /*0788*/ 	.word	0x00000005
        /*078c*/ 	.word	0x00000000
        /*0790*/ 	.short	0x010a
        /*0792*/ 	.byte	0x3f
	.zero		1


	//   ....[34]....
        /*0794*/ 	.word	0x0000e0d0
        /*0798*/ 	.word	0x00000003
        /*079c*/ 	.word	0x00000000
        /*07a0*/ 	.short	0x010a
        /*07a2*/ 	.byte	0x3f
	.zero		1


	//   ....[35]....
        /*07a4*/ 	.word	0x0000e1a0
        /*07a8*/ 	.word	0x00000011
        /*07ac*/ 	.word	0x00026800
        /*07b0*/ 	.short	0x010a
        /*07b2*/ 	.byte	0x3f
	.zero		1


	//   ....[36]....
        /*07b4*/ 	.word	0x0000e1f0
        /*07b8*/ 	.word	0x00000008
        /*07bc*/ 	.word	0x00026810
        /*07c0*/ 	.short	0x010a
        /*07c2*/ 	.byte	0x3f
	.zero		1


	//   ....[37]....
        /*07c4*/ 	.word	0x0000e240
        /*07c8*/ 	.word	0x00000008
        /*07cc*/ 	.word	0x00026830
        /*07d0*/ 	.short	0x010a
        /*07d2*/ 	.byte	0x3f
	.zero		1


	//   ....[38]....
        /*07d4*/ 	.word	0x0000e290
        /*07d8*/ 	.word	0x00000006
        /*07dc*/ 	.word	0x00026810
        /*07e0*/ 	.short	0x010a
        /*07e2*/ 	.byte	0x3f
	.zero		1


	//   ....[39]....
        /*07e4*/ 	.word	0x0000e2e0
        /*07e8*/ 	.word	0x00000006
        /*07ec*/ 	.word	0x00026830
        /*07f0*/ 	.short	0x010a
        /*07f2*/ 	.byte	0x3f
	.zero		1


	//   ....[40]....
        /*07f4*/ 	.word	0x0000e330
        /*07f8*/ 	.word	0x00000000
        /*07fc*/ 	.word	0x00026820
        /*0800*/ 	.short	0x010a
        /*0802*/ 	.byte	0x3f
	.zero		1


	//   ....[41]....
        /*0804*/ 	.word	0x0000e380
        /*0808*/ 	.word	0x00000000
        /*080c*/ 	.word	0x00026840
        /*0810*/ 	.short	0x010a
        /*0812*/ 	.byte	0x3f
	.zero		1


	//   ....[42]....
        /*0814*/ 	.word	0x0000e3d0
        /*0818*/ 	.word	0x00000000
        /*081c*/ 	.word	0x00026828
        /*0820*/ 	.short	0x010a
        /*0822*/ 	.byte	0x3f
	.zero		1


	//   ....[43]....
        /*0824*/ 	.word	0x0000e420
        /*0828*/ 	.word	0x00000000
        /*082c*/ 	.word	0x00026848
        /*0830*/ 	.short	0x010a
        /*0832*/ 	.byte	0x3f
	.zero		1


	//   ....[44]....
        /*0834*/ 	.word	0x0000e480
        /*0838*/ 	.word	0x00000000
        /*083c*/ 	.word	0x00026820
        /*0840*/ 	.short	0x010a
        /*0842*/ 	.byte	0x3f
	.zero		1


	//   ....[45]....
        /*0844*/ 	.word	0x0000e4d0
        /*0848*/ 	.word	0x00000000
        /*084c*/ 	.word	0x00026840
        /*0850*/ 	.short	0x010a
        /*0852*/ 	.byte	0x3f
	.zero		1


	//   ....[46]....
        /*0854*/ 	.word	0x0000e520
        /*0858*/ 	.word	0x00000000
        /*085c*/ 	.word	0x00026828
        /*0860*/ 	.short	0x010a
        /*0862*/ 	.byte	0x3f
	.zero		1


	//   ....[47]....
        /*0864*/ 	.word	0x0000e570
        /*0868*/ 	.word	0x00000004
        /*086c*/ 	.word	0x00026840
        /*0870*/ 	.short	0x010a
        /*0872*/ 	.byte	0x3f
	.zero		1


	//   ....[48]....
        /*0874*/ 	.word	0x0000e640
        /*0878*/ 	.word	0x00000007
        /*087c*/ 	.word	0x00000000
        /*0880*/ 	.short	0x010a
        /*0882*/ 	.byte	0x3f
	.zero		1


	//   ....[49]....
        /*0884*/ 	.word	0x0000e690
        /*0888*/ 	.word	0x00000003
        /*088c*/ 	.word	0x00000000
        /*0890*/ 	.short	0x010a
        /*0892*/ 	.byte	0x3f
	.zero		1


	//   ....[50]....
        /*0894*/ 	.word	0x0000e6e0
        /*0898*/ 	.word	0x00000005
        /*089c*/ 	.word	0x00000000
        /*08a0*/ 	.short	0x010a
        /*08a2*/ 	.byte	0x3f
	.zero		1


	//----- nvinfo : EIATTR_NUM_MBARRIERS
	.align		4
.L_814:
        /*08a4*/ 	.byte	0x03, 0x38
        /*08a6*/ 	.short	0x0009


	//----- nvinfo : EIATTR_EXIT_INSTR_OFFSETS
	.align		4
        /*08a8*/ 	.byte	0x04, 0x1c
        /*08aa*/ 	.short	(.L_816 - .L_815)


	//   ....[0]....
.L_815:
        /*08ac*/ 	.word	0x0000e120


	//----- nvinfo : EIATTR_MAX_THREADS
	.align		4
.L_816:
        /*08b0*/ 	.byte	0x04, 0x05
        /*08b2*/ 	.short	(.L_818 - .L_817)
.L_817:
        /*08b4*/ 	.word	0x00000180
        /*08b8*/ 	.word	0x00000001
        /*08bc*/ 	.word	0x00000001


	//----- nvinfo : EIATTR_CRS_STACK_SIZE
	.align		4
.L_818:
        /*08c0*/ 	.byte	0x04, 0x1e
        /*08c2*/ 	.short	(.L_820 - .L_819)
.L_819:
        /*08c4*/ 	.word	0x00000000


	//----- nvinfo : EIATTR_CBANK_PARAM_SIZE
	.align		4
.L_820:
        /*08c8*/ 	.byte	0x03, 0x19
        /*08ca*/ 	.short	0x0970


	//----- nvinfo : EIATTR_PARAM_CBANK
	.align		4
        /*08cc*/ 	.byte	0x04, 0x0a
        /*08ce*/ 	.short	(.L_822 - .L_821)
	.align		4
.L_821:
        /*08d0*/ 	.word	index@(.nv.constant0._ZN7cutlass13device_kernelIN5flash11enable_sm90INS1_16FlashAttnBwdSm90INS1_25CollectiveMainloopBwdSm90ILi2ELi2ELi2EN4cute5tupleIJNS5_1CILi1EEES8_S8_EEENS6_IJNS7_ILi96EEENS7_ILi128EEENS7_ILi64EEEEEENS_10bfloat16_tEfNS_4arch4Sm90ELb1ELb0ELb1ELb0ELb0ELb1ELb0ELb1ELi2ELi1ELi2ELi2ELb0EEENS1_21CollectiveEpilogueBwdISD_SE_SG_Li256ELb0ELb0ELi1EEENS1_25SingleTileBwdLPTSchedulerILb0ELi128ELb0EEEEEEEEEvNT_6ParamsE)
        /*08d4*/ 	.short	0x0210
        /*08d6*/ 	.short	0x0970


	//----- nvinfo : EIATTR_SW_WAR
	.align		4
.L_822:
        /*08d8*/ 	.byte	0x04, 0x36
        /*08da*/ 	.short	(.L_824 - .L_823)
.L_823:
        /*08dc*/ 	.word	0x00000008
.L_824:


//--------------------- .nv.info._ZN7cutlass13device_kernelIN5flash11enable_sm90INS1_16FlashAttnBwdSm90INS1_25CollectiveMainloopBwdSm90ILi2ELi2ELi2EN4cute5tupleIJNS5_1CILi1EEES8_S8_EEENS6_IJNS7_ILi96EEENS7_ILi128EEENS7_ILi64EEEEEENS_10bfloat16_tEfNS_4arch4Sm90ELb1ELb0ELb1ELb0ELb1ELb1ELb0ELb1ELi2ELi1ELi2ELi2ELb0EEENS1_21CollectiveEpilogueBwdISD_SE_SG_Li256ELb0ELb0ELi1EEENS1_25SingleTileBwdLPTSchedulerILb0ELi128ELb1EEEEEEEEEvNT_6ParamsE --------------------------
	.section	.nv.info._ZN7cutlass13device_kernelIN5flash11enable_sm90INS1_16FlashAttnBwdSm90INS1_25CollectiveMainloopBwdSm90ILi2ELi2ELi2EN4cute5tupleIJNS5_1CILi1EEES8_S8_EEENS6_IJNS7_ILi96EEENS7_ILi128EEENS7_ILi64EEEEEENS_10bfloat16_tEfNS_4arch4Sm90ELb1ELb0ELb1ELb0ELb1ELb1ELb0ELb1ELi2ELi1ELi2ELi2ELb0EEENS1_21CollectiveEpilogueBwdISD_SE_SG_Li256ELb0ELb0ELi1EEENS1_25SingleTileBwdLPTSchedulerILb0ELi128ELb1EEEEEEEEEvNT_6ParamsE,"",@"SHT_CUDA_INFO"
	.sectionflags	@""
	.align	4


	//----- nvinfo : EIATTR_CUDA_API_VERSION
	.align		4
        /*0000*/ 	.byte	0x04, 0x37
        /*0002*/ 	.short	(.L_826 - .L_825)
.L_825:
        /*0004*/ 	.word	0x00000082


	//----- nvinfo : EIATTR_KPARAM_INFO
	.align		4
.L_826:
        /*0008*/ 	.byte	0x04, 0x17
        /*000a*/ 	.short	(.L_828 - .L_827)
.L_827:
        /*000c*/ 	.word	0x00000000
        /*0010*/ 	.short	0x0000
        /*0012*/ 	.short	0x0070
        /*0014*/ 	.byte	0x00, 0xf0, 0x01, 0x24


	//----- nvinfo : EIATTR_SPARSE_MMA_MASK
	.align		4
.L_828:
        /*0018*/ 	.byte	0x03, 0x50
        /*001a*/ 	.short	0x0000


	//----- nvinfo : EIATTR_MAXREG_COUNT
	.align		4
        /*001c*/ 	.byte	0x03, 0x1b
        /*001e*/ 	.short	0x00a8


	//----- nvinfo : EIATTR_NUM_BARRIERS
	.align		4
        /*0020*/ 	.byte	0x02, 0x4c
        /*0022*/ 	.byte	0x10
	.zero		1


	//----- nvinfo : EIATTR_EXTERNS
	.align		4
        /*0024*/ 	.byte	0x04, 0x0f
        /*0026*/ 	.short	(.L_830 - .L_829)


	//   ....[0]....
	.align		4
.L_829:
        /*0028*/ 	.word	index@(__assertfail)


	//----- nvinfo : EIATTR_ANNOTATIONS
	.align		4
.L_830:
        /*002c*/ 	.byte	0x04, 0x55
        /*002e*/ 	.short	(.L_832 - .L_831)


	//   ....[0]....
.L_831:
        /* <DEDUP_REMOVED lines=31> */


	//----- nvinfo : EIATTR_MERCURY_ISA_VERSION
	.align		4
.L_832:
        /*0208*/ 	.byte	0x03, 0x5f
        /*020a*/ 	.short	0x0101


	//----- nvinfo : EIATTR_INT_WARP_WIDE_INSTR_OFFSETS
	.align		4
        /*020c*/ 	.byte	0x04, 0x31
        /*020e*/ 	.short	(.L_834 - .L_833)


	//   ....[0]....
.L_833:
        /*0210*/ 	.word	0x000001e0


	//   ....[1]....
        /*0214*/ 	.word	0x000002a0


	//   ....[2]....
        /*0218*/ 	.word	0x0000bed0


	//   ....[3]....
        /*021c*/ 	.word	0x0000c540


	//   ....[4]....
        /*0220*/ 	.word	0x0000ca60


	//----- nvinfo : EIATTR_COOP_GROUP_MASK_REGIDS
	.align		4
.L_834:
        /*0224*/ 	.byte	0x04, 0x29
        /*0226*/ 	.short	(.L_836 - .L_835)


	//   ....[0]....
.L_835:
        /*0228*/ 	.word	0xffffffff


	//   ....[1]....
        /*022c*/ 	.word	0xffffffff


	//   ....[2]....
        /*0230*/ 	.word	0xffffffff


	//   ....[3]....
        /*0234*/ 	.word	0xffffffff


	//   ....[4]....
        /*0238*/ 	.word	0xffffffff


	//   ....[5]....
        /*023c*/ 	.word	0xffffffff


	//   ....[6]....
        /*0240*/ 	.word	0xffffffff


	//   ....[7]....
        /*0244*/ 	.word	0xffffffff


	//   ....[8]....
        /*0248*/ 	.word	0xffffffff


	//   ....[9]....
        /*024c*/ 	.word	0xffffffff


	//   ....[10]....
        /*0250*/ 	.word	0xffffffff


	//   ....[11]....
        /*0254*/ 	.word	0xffffffff


	//   ....[12]....
        /*0258*/ 	.word	0xffffffff


	//   ....[13]....
        /*025c*/ 	.word	0xffffffff


	//   ....[14]....
        /*0260*/ 	.word	0xffffffff


	//   ....[15]....
        /*0264*/ 	.word	0xffffffff


	//   ....[16]....
        /*0268*/ 	.word	0xffffffff


	//   ....[17]....
        /*026c*/ 	.word	0xffffffff


	//   ....[18]....
        /*0270*/ 	.word	0xffffffff


	//   ....[19]....
        /*0274*/ 	.word	0xffffffff


	//   ....[20]....
        /*0278*/ 	.word	0xffffffff


	//   ....[21]....
        /*027c*/ 	.word	0xffffffff


	//   ....[22]....
        /*0280*/ 	.word	0xffffffff


	//   ....[23]....
        /*0284*/ 	.word	0xffffffff


	//   ....[24]....
        /*0288*/ 	.word	0xffffffff


	//   ....[25]....
        /*028c*/ 	.word	0xffffffff


	//   ....[26]....
        /*0290*/ 	.word	0xffffffff


	//   ....[27]....
        /*0294*/ 	.word	0xffffffff


	//   ....[28]....
        /*0298*/ 	.word	0xffffffff


	//   ....[29]....
        /*029c*/ 	.word	0xffffffff


	//   ....[30]....
        /*02a0*/ 	.word	0xffffffff


	//   ....[31]....
        /*02a4*/ 	.word	0xffffffff


	//   ....[32]....
        /*02a8*/ 	.word	0xffffffff


	//   ....[33]....
        /*02ac*/ 	.word	0xffffffff


	//   ....[34]....
        /*02b0*/ 	.word	0xffffffff


	//   ....[35]....
        /*02b4*/ 	.word	0xffffffff


	//   ....[36]....
        /*02b8*/ 	.word	0xffffffff


	//   ....[37]....
        /*02bc*/ 	.word	0xffffffff


	//   ....[38]....
        /*02c0*/ 	.word	0xffffffff


	//   ....[39]....
        /*02c4*/ 	.word	0xffffffff


	//   ....[40]....
        /*02c8*/ 	.word	0xffffffff


	//   ....[41]....
        /*02cc*/ 	.word	0xffffffff


	//   ....[42]....
        /*02d0*/ 	.word	0xffffffff


	//   ....[43]....
        /*02d4*/ 	.word	0xffffffff


	//   ....[44]....
        /*02d8*/ 	.word	0xffffffff


	//   ....[45]....
        /*02dc*/ 	.word	0xffffffff


	//   ....[46]....
        /*02e0*/ 	.word	0xffffffff


	//   ....[47]....
        /*02e4*/ 	.word	0xffffffff


	//   ....[48]....
        /*02e8*/ 	.word	0xffffffff


	//   ....[49]....
        /*02ec*/ 	.word	0xffffffff


	//   ....[50]....
        /*02f0*/ 	.word	0xffffffff


	//   ....[51]....
        /*02f4*/ 	.word	0xffffffff


	//   ....[52]....
        /*02f8*/ 	.word	0xffffffff


	//   ....[53]....
        /*02fc*/ 	.word	0xffffffff


	//   ....[54]....
        /*0300*/ 	.word	0xffffffff


	//   ....[55]....
        /*0304*/ 	.word	0xffffffff


	//   ....[56]....
        /*0308*/ 	.word	0xffffffff


	//   ....[57]....
        /*030c*/ 	.word	0xffffffff


	//   ....[58]....
        /*0310*/ 	.word	0xffffffff


	//   ....[59]....
        /*0314*/ 	.word	0xffffffff


	//   ....[60]....
        /*0318*/ 	.word	0xffffffff


	//   ....[61]....
        /*031c*/ 	.word	0xffffffff


	//   ....[62]....
        /*0320*/ 	.word	0xffffffff


	//   ....[63]....
        /*0324*/ 	.word	0xffffffff


	//   ....[64]....
        /*0328*/ 	.word	0xffffffff


	//   ....[65]....
        /*032c*/ 	.word	0xffffffff


	//   ....[66]....
        /*0330*/ 	.word	0xffffffff


	//   ....[67]....
        /*0334*/ 	.word	0xffffffff


	//   ....[68]....
        /*0338*/ 	.word	0xffffffff


	//   ....[69]....
        /*033c*/ 	.word	0xffffffff


	//   ....[70]....
        /*0340*/ 	.word	0xffffffff


	//   ....[71]....
        /*0344*/ 	.word	0xffffffff


	//   ....[72]....
        /*0348*/ 	.word	0xffffffff


	//   ....[73]....
        /*034c*/ 	.word	0xffffffff


	//   ....[74]....
        /*0350*/ 	.word	0xffffffff


	//   ....[75]....
        /*0354*/ 	.word	0xffffffff


	//   ....[76]....
        /*0358*/ 	.word	0xffffffff


	//   ....[77]....
        /*035c*/ 	.word	0xffffffff


	//   ....[78]....
        /*0360*/ 	.word	0xffffffff


	//   ....[79]....
        /*0364*/ 	.word	0xffffffff


	//   ....[80]....
        /*0368*/ 	.word	0xffffffff


	//   ....[81]....
        /*036c*/ 	.word	0xffffffff


	//   ....[82]....
        /*0370*/ 	.word	0xffffffff


	//   ....[83]....
        /*0374*/ 	.word	0xffffffff


	//   ....[84]....
        /*0378*/ 	.word	0xffffffff


	//   ....[85]....
        /*037c*/ 	.word	0xffffffff


	//   ....[86]....
        /*0380*/ 	.word	0xffffffff


	//   ....[87]....
        /*0384*/ 	.word	0xffffffff


	//   ....[88]....
        /*0388*/ 	.word	0xffffffff


	//   ....[89]....
        /*038c*/ 	.word	0xffffffff


	//   ....[90]....
        /*0390*/ 	.word	0xffffffff


	//   ....[91]....
        /*0394*/ 	.word	0xffffffff


	//   ....[92]....
        /*0398*/ 	.word	0xffffffff


	//   ....[93]....
        /*039c*/ 	.word	0xffffffff


	//   ....[94]....
        /*03a0*/ 	.word	0xffffffff


	//   ....[95]....
        /*03a4*/ 	.word	0xffffffff


	//   ....[96]....
        /*03a8*/ 	.word	0xffffffff


	//   ....[97]....
        /*03ac*/ 	.word	0xffffffff


	//   ....[98]....
        /*03b0*/ 	.word	0xffffffff


	//   ....[99]....
        /*03b4*/ 	.word	0xffffffff


	//   ....[100]....
        /*03b8*/ 	.word	0xffffffff


	//   ....[101]....
        /*03bc*/ 	.word	0xffffffff


	//   ....[102]....
        /*03c0*/ 	.word	0xffffffff


	//   ....[103]....
        /*03c4*/ 	.word	0xffffffff


	//   ....[104]....
        /*03c8*/ 	.word	0xffffffff


	//   ....[105]....
        /*03cc*/ 	.word	0xffffffff


	//   ....[106]....
        /*03d0*/ 	.word	0xffffffff


	//   ....[107]....
        /*03d4*/ 	.word	0xffffffff


	//   ....[108]....
        /*03d8*/ 	.word	0xffffffff


	//   ....[109]....
        /*03dc*/ 	.word	0xffffffff


	//   ....[110]....
        /*03e0*/ 	.word	0x0500000f


	//   ....[111]....
        /*03e4*/ 	.word	0x0500000f


	//   ....[112]....
        /*03e8*/ 	.word	0x0500000f


	//   ....[113]....
        /*03ec*/ 	.word	0x0500000f


	//----- nvinfo : EIATTR_COOP_GROUP_INSTR_OFFSETS
	.align		4
.L_836:
        /*03f0*/ 	.byte	0x04, 0x28
        /*03f2*/ 	.short	(.L_838 - .L_837)


	//   ....[0]....
.L_837:
        /*03f4*/ 	.word	0x00000060


	//   ....[1]....
        /*03f8*/ 	.word	0x000001f0


	//   ....[2]....
        /*03fc*/ 	.word	0x00000280


	//   ....[3]....
        /*0400*/ 	.word	0x00000400


	//   ....[4]....
        /*0404*/ 	.word	0x00000680


	//   ....[5]....
        /*0408*/ 	.word	0x00001170


	//   ....[6]....
        /*040c*/ 	.word	0x00002300


	//   ....[7]....
        /*0410*/ 	.word	0x00002640


	//   ....[8]....
        /*0414*/ 	.word	0x00002690


	//   ....[9]....
        /*0418*/ 	.word	0x00002e00


	//   ....[10]....
        /*041c*/ 	.word	0x00002e80


	//   ....[11]....
        /*0420*/ 	.word	0x00002ec0


	//   ....[12]....
        /*0424*/ 	.word	0x00002fa0


	//   ....[13]....
        /*0428*/ 	.word	0x00002fd0


	//   ....[14]....
        /*042c*/ 	.word	0x00003020


	//   ....[15]....
        /*0430*/ 	.word	0x00003030


	//   ....[16]....
        /*0434*/ 	.word	0x00003040


	//   ....[17]....
        /*0438*/ 	.word	0x00003050


	//   ....[18]....
        /*043c*/ 	.word	0x00003120


	//   ....[19]....
        /*0440*/ 	.word	0x00003130


	//   ....[20]....
        /*0444*/ 	.word	0x00003160


	//   ....[21]....
        /*0448*/ 	.word	0x00003170


	//   ....[22]....
        /*044c*/ 	.word	0x00003190


	//   ....[23]....
        /*0450*/ 	.word	0x00003260


	//   ....[24]....
        /*0454*/ 	.word	0x000032a0


	//   ....[25]....
        /*0458*/ 	.word	0x000032e0


	//   ....[26]....
        /*045c*/ 	.word	0x00003320


	//   ....[27]....
        /*0460*/ 	.word	0x00003340


	//   ....[28]....
        /*0464*/ 	.word	0x00003360


	//   ....[29]....
        /*0468*/ 	.word	0x000033c0


	//   ....[30]....
        /*046c*/ 	.word	0x00003400


	//   ....[31]....
        /*0470*/ 	.word	0x00003440


	//   ....[32]....
        /*0474*/ 	.word	0x000034c0


	//   ....[33]....
        /*0478*/ 	.word	0x000034f0


	//   ....[34]....
        /*047c*/ 	.word	0x00003520


	//   ....[35]....
        /*0480*/ 	.word	0x00003550


	//   ....[36]....
        /*0484*/ 	.word	0x00003680


	//   ....[37]....
        /*0488*/ 	.word	0x000036a0


	//   ....[38]....
        /*048c*/ 	.word	0x00003830


	//   ....[39]....
        /*0490*/ 	.word	0x00003850


	//   ....[40]....
        /*0494*/ 	.word	0x00003920


	//   ....[41]....
        /*0498*/ 	.word	0x00003960


	//   ....[42]....
        /*049c*/ 	.word	0x000039a0


	//   ....[43]....
        /*04a0*/ 	.word	0x000039e0


	//   ....[44]....
        /*04a4*/ 	.word	0x00003a10


	//   ....[45]....
        /*04a8*/ 	.word	0x00003a40


	//   ....[46]....
        /*04ac*/ 	.word	0x00003bd0


	//   ....[47]....
        /*04b0*/ 	.word	0x00003c10


	//   ....[48]....
        /*04b4*/ 	.word	0x00003c40


	//   ....[49]....
        /*04b8*/ 	.word	0x00003c60


	//   ....[50]....
        /*04bc*/ 	.word	0x00003c90


	//   ....[51]....
        /*04c0*/ 	.word	0x00003cb0


	//   ....[52]....
        /*04c4*/ 	.word	0x00003cd0


	//   ....[53]....
        /*04c8*/ 	.word	0x00003d10


	//   ....[54]....
        /*04cc*/ 	.word	0x000065a0


	//   ....[55]....
        /*04d0*/ 	.word	0x000065b0


	//   ....[56]....
        /*04d4*/ 	.word	0x000065c0


	//   ....[57]....
        /*04d8*/ 	.word	0x000065d0


	//   ....[58]....
        /*04dc*/ 	.word	0x000065e0


	//   ....[59]....
        /*04e0*/ 	.word	0x000065f0


	//   ....[60]....
        /*04e4*/ 	.word	0x00006600


	//   ....[61]....
        /*04e8*/ 	.word	0x00006610


	//   ....[62]....
        /*04ec*/ 	.word	0x00006620


	//   ....[63]....
        /*04f0*/ 	.word	0x00006630


	//   ....[64]....
        /*04f4*/ 	.word	0x00006640


	//   ....[65]....
        /*04f8*/ 	.word	0x00006650


	//   ....[66]....
        /*04fc*/ 	.word	0x00006760


	//   ....[67]....
        /*0500*/ 	.word	0x000067a0


	//   ....[68]....
        /*0504*/ 	.word	0x00006800


	//   ....[69]....
        /*0508*/ 	.word	0x00006840


	//   ....[70]....
        /*050c*/ 	.word	0x00006880


	//   ....[71]....
        /*0510*/ 	.word	0x000068c0


	//   ....[72]....
        /*0514*/ 	.word	0x00006900


	//   ....[73]....
        /*0518*/ 	.word	0x00006ac0


	//   ....[74]....
        /*051c*/ 	.word	0x00006cb0


	//   ....[75]....
        /*0520*/ 	.word	0x00007010


	//   ....[76]....
        /*0524*/ 	.word	0x00007140


	//   ....[77]....
        /*0528*/ 	.word	0x000071d0


	//   ....[78]....
        /*052c*/ 	.word	0x00007410


	//   ....[79]....
        /*0530*/ 	.word	0x00007430


	//   ....[80]....
        /*0534*/ 	.word	0x00007440


	//   ....[81]....
        /*0538*/ 	.word	0x00007460


	//   ....[82]....
        /*053c*/ 	.word	0x00007470


	//   ....[83]....
        /*0540*/ 	.word	0x00007490


	//   ....[84]....
        /*0544*/ 	.word	0x000077f0


	//   ....[85]....
        /*0548*/ 	.word	0x00007830


	//   ....[86]....
        /*054c*/ 	.word	0x00007d10


	//   ....[87]....
        /*0550*/ 	.word	0x00007d30


	//   ....[88]....
        /*0554*/ 	.word	0x00007d60


	//   ....[89]....
        /*0558*/ 	.word	0x00007d70


	//   ....[90]....
        /*055c*/ 	.word	0x00007ef0


	//   ....[91]....
        /*0560*/ 	.word	0x00007f00


	//   ....[92]....
        /*0564*/ 	.word	0x00007f40


	//   ....[93]....
        /*0568*/ 	.word	0x00007f70


	//   ....[94]....
        /*056c*/ 	.word	0x00008000


	//   ....[95]....
        /*0570*/ 	.word	0x00008030


	//   ....[96]....
        /*0574*/ 	.word	0x00008070


	//   ....[97]....
        /*0578*/ 	.word	0x000080b0


	//   ....[98]....
        /*057c*/ 	.word	0x000080e0


	//   ....[99]....
        /*0580*/ 	.word	0x00008120


	//   ....[100]....
        /*0584*/ 	.word	0x00008130


	//   ....[101]....
        /*0588*/ 	.word	0x00008160


	//   ....[102]....
        /*058c*/ 	.word	0x0000a560


	//   ....[103]....
        /*0590*/ 	.word	0x0000b300


	//   ....[104]....
        /*0594*/ 	.word	0x0000bad0


	//   ....[105]....
        /*0598*/ 	.word	0x0000be00


	//   ....[106]....
        /*059c*/ 	.word	0x0000c1c0


	//   ....[107]....
        /*05a0*/ 	.word	0x0000c470


	//   ....[108]....
        /*05a4*/ 	.word	0x0000c720


	//   ....[109]....
        /*05a8*/ 	.word	0x0000c990


	//   ....[110]....
        /*05ac*/ 	.word	0x0000eae0


	//   ....[111]....
        /*05b0*/ 	.word	0x0000ecd0


	//   ....[112]....
        /*05b4*/ 	.word	0x0000ed40


	//   ....[113]....
        /*05b8*/ 	.word	0x0000edb0


	//----- nvinfo : EIATTR_REG_RECONFIG
	.align		4
.L_838:
        /*05bc*/ 	.byte	0x01, 0x54
	.zero		2


	//----- nvinfo : EIATTR_SYSCALL_OFFSETS
	.align		4
        /*05c0*/ 	.byte	0x04, 0x46
        /*05c2*/ 	.short	(.L_840 - .L_839)


	//   ....[0]....
.L_839:
        /*05c4*/ 	.word	0x00000dd0


	//   ....[1]....
        /*05c8*/ 	.word	0x00000ec0


	//   ....[2]....
        /*05cc*/ 	.word	0x00001020


	//   ....[3]....
        /*05d0*/ 	.word	0x00001110


	//   ....[4]....
        /*05d4*/ 	.word	0x00009de0


	//   ....[5]....
        /*05d8*/ 	.word	0x00009f10


	//   ....[6]....
        /*05dc*/ 	.word	0x0000a030


	//   ....[7]....
        /*05e0*/ 	.word	0x0000a150


	//----- nvinfo : EIATTR_MBARRIER_INSTR_OFFSETS
	.align		4
.L_840:
        /*05e4*/ 	.byte	0x04, 0x39
        /*05e6*/ 	.short	(.L_842 - .L_841)


	//   ....[0]....
.L_841:
        /*05e8*/ 	.word	0x000002c0
        /*05ec*/ 	.word	0x000000ff
        /*05f0*/ 	.word	0x00026800
        /*05f4*/ 	.short	0x0100
        /*05f6*/ 	.byte	0x06
	.zero		1


	//   ....[1]....
        /*05f8*/ 	.word	0x000003b0
        /*05fc*/ 	.word	0x000000ff
        /*0600*/ 	.word	0x00026810
        /*0604*/ 	.short	0x0100
        /*0606*/ 	.byte	0x08
	.zero		1


	//   ....[2]....
        /*0608*/ 	.word	0x000003c0
        /*060c*/ 	.word	0x000000ff
        /*0610*/ 	.word	0x00026820
        /*0614*/ 	.short	0x0100
        /*0616*/ 	.byte	0x08
	.zero		1


	//   ....[3]....
        /*0618*/ 	.word	0x000003d0
        /*061c*/ 	.word	0x000000ff
        /*0620*/ 	.word	0x00026818
        /*0624*/ 	.short	0x0100
        /*0626*/ 	.byte	0x08
	.zero		1


	//   ....[4]....
        /*0628*/ 	.word	0x000003e0
        /*062c*/ 	.word	0x000000ff
        /*0630*/ 	.word	0x00026828
        /*0634*/ 	.short	0x0100
        /*0636*/ 	.byte	0x08
	.zero		1


	//   ....[5]....
        /*0638*/ 	.word	0x00000510
        /*063c*/ 	.word	0x000000ff
        /*0640*/ 	.word	0x00026830
        /*0644*/ 	.short	0x0100
        /*0646*/ 	.byte	0x08
	.zero		1


	//   ....[6]....
        /*0648*/ 	.word	0x00000520
        /*064c*/ 	.word	0x000000ff
        /*0650*/ 	.word	0x00026840
        /*0654*/ 	.short	0x0100
        /*0656*/ 	.byte	0x08
	.zero		1


	//   ....[7]....
        /*0658*/ 	.word	0x00000530
        /*065c*/ 	.word	0x000000ff
        /*0660*/ 	.word	0x00026838
        /*0664*/ 	.short	0x0100
        /*0666*/ 	.byte	0x08
	.zero		1


	//   ....[8]....
        /*0668*/ 	.word	0x00000540
        /*066c*/ 	.word	0x000000ff
        /*0670*/ 	.word	0x00026848
        /*0674*/ 	.short	0x0100
        /*0676*/ 	.byte	0x08
	.zero		1


	//   ....[9]....
        /*0678*/ 	.word	0x000011d0
        /*067c*/ 	.word	0x00000011
        /*0680*/ 	.word	0x00026800
        /*0684*/ 	.short	0x010a
        /*0686*/ 	.byte	0x3f
	.zero		1


	//   ....[10]....
        /*0688*/ 	.word	0x00001200
        /*068c*/ 	.word	0x00000011
        /*0690*/ 	.word	0x00026800
        /*0694*/ 	.short	0x010a
        /*0696*/ 	.byte	0x3f
	.zero		1


	//   ....[11]....
        /*0698*/ 	.word	0x00001ad0
        /*069c*/ 	.word	0x00000008
        /*06a0*/ 	.word	0x00026810
        /*06a4*/ 	.short	0x010a
        /*06a6*/ 	.byte	0x3f
	.zero		1


	//   ....[12]....
        /*06a8*/ 	.word	0x00001b40
        /*06ac*/ 	.word	0x00000008
        /*06b0*/ 	.word	0x00026810
        /*06b4*/ 	.short	0x010a
        /*06b6*/ 	.byte	0x3f
	.zero		1


	//   ....[13]....
        /*06b8*/ 	.word	0x00001f00
        /*06bc*/ 	.word	0x00000008
        /*06c0*/ 	.word	0x00026830
        /*06c4*/ 	.short	0x010a
        /*06c6*/ 	.byte	0x3f
	.zero		1


	//   ....[14]....
        /*06c8*/ 	.word	0x00001f80
        /*06cc*/ 	.word	0x00000008
        /*06d0*/ 	.word	0x00026830
        /*06d4*/ 	.short	0x010a
        /*06d6*/ 	.byte	0x3f
	.zero		1


	//   ....[15]....
        /*06d8*/ 	.word	0x000054c0
        /*06dc*/ 	.word	0x00000009
        /*06e0*/ 	.word	0x00000000
        /*06e4*/ 	.short	0x0101
        /*06e6*/ 	.byte	0x3f
	.zero		1


	//   ....[16]....
        /*06e8*/ 	.word	0x00005850
        /*06ec*/ 	.word	0x00000008
        /*06f0*/ 	.word	0x00000000
        /*06f4*/ 	.short	0x0101
        /*06f6*/ 	.byte	0x3f
	.zero		1


	//   ....[17]....
        /*06f8*/ 	.word	0x00005f80
        /*06fc*/ 	.word	0x00000006
        /*0700*/ 	.word	0x00026810
        /*0704*/ 	.short	0x010a
        /*0706*/ 	.byte	0x3f
	.zero		1


	//   ....[18]....
        /*0708*/ 	.word	0x00006000
        /*070c*/ 	.word	0x00000006
        /*0710*/ 	.word	0x00026810
        /*0714*/ 	.short	0x010a
        /*0716*/ 	.byte	0x3f
	.zero		1


	//   ....[19]....
        /*0718*/ 	.word	0x00006380
        /*071c*/ 	.word	0x00000006
        /*0720*/ 	.word	0x00026830
        /*0724*/ 	.short	0x010a
        /*0726*/ 	.byte	0x3f
	.zero		1


	//   ....[20]....
        /*0728*/ 	.word	0x00006410
        /*072c*/ 	.word	0x00000006
        /*0730*/ 	.word	0x00026830
        /*0734*/ 	.short	0x010a
        /*0736*/ 	.byte	0x3f
	.zero		1


	//   ....[21]....
        /*0738*/ 	.word	0x00009670
        /*073c*/ 	.word	0x00000005
        /*0740*/ 	.word	0x00000000
        /*0744*/ 	.short	0x0101
        /*0746*/ 	.byte	0x3f
	.zero		1


	//   ....[22]....
        /*0748*/ 	.word	0x00009a10
        /*074c*/ 	.word	0x00000006
        /*0750*/ 	.word	0x00000000
        /*0754*/ 	.short	0x0101
        /*0756*/ 	.byte	0x3f
	.zero		1


	//   ....[23]....
        /*0758*/ 	.word	0x0000d1b0
        /*075c*/ 	.word	0x00000000
        /*0760*/ 	.word	0x00026820
        /*0764*/ 	.short	0x010a
        /*0766*/ 	.byte	0x3f
	.zero		1


	//   ....[24]....
        /*0768*/ 	.word	0x0000d700
        /*076c*/ 	.word	0x00000000
        /*0770*/ 	.word	0x00026840
        /*0774*/ 	.short	0x010a
        /*0776*/ 	.byte	0x3f
	.zero		1


	//   ....[25]....
        /*0778*/ 	.word	0x0000d950
        /*077c*/ 	.word	0x00000000
        /*0780*/ 	.word	0x00026828
        /*0784*/ 	.short	0x010a
        /*0786*/ 	.byte	0x3f
	.zero		1


	//   ....[26]....
        /*0788*/ 	.word	0x0000dbc0
        /*078c*/ 	.word	0x00000000
        /*0790*/ 	.word	0x00026848
        /*0794*/ 	.short	0x010a
        /*0796*/ 	.byte	0x3f
	.zero		1


	//   ....[27]....
        /*0798*/ 	.word	0x0000ddc0
        /*079c*/ 	.word	0x00000000
        /*07a0*/ 	.word	0x00026820
        /*07a4*/ 	.short	0x010a
        /*07a6*/ 	.byte	0x3f
	.zero		1


	//   ....[28]....
        /*07a8*/ 	.word	0x0000e070
        /*07ac*/ 	.word	0x00000000
        /*07b0*/ 	.word	0x00026840
        /*07b4*/ 	.short	0x010a
        /*07b6*/ 	.byte	0x3f
	.zero		1


	//   ....[29]....
        /*07b8*/ 	.word	0x0000e290
        /*07bc*/ 	.word	0x00000000
        /*07c0*/ 	.word	0x00026828
        /*07c4*/ 	.short	0x010a
        /*07c6*/ 	.byte	0x3f
	.zero		1


	//   ....[30]....
        /*07c8*/ 	.word	0x0000e550
        /*07cc*/ 	.word	0x00000004
        /*07d0*/ 	.word	0x00026840
        /*07d4*/ 	.short	0x010a
        /*07d6*/ 	.byte	0x3f
	.zero		1


	//   ....[31]....
        /*07d8*/ 	.word	0x0000e950
        /*07dc*/ 	.word	0x00000007
        /*07e0*/ 	.word	0x00000000
        /*07e4*/ 	.short	0x010a
        /*07e6*/ 	.byte	0x3f
	.zero		1


	//   ....[32]....
        /*07e8*/ 	.word	0x0000e9b0
        /*07ec*/ 	.word	0x00000003
        /*07f0*/ 	.word	0x00000000
        /*07f4*/ 	.short	0x010a
        /*07f6*/ 	.byte	0x3f
	.zero		1


	//   ....[33]....
        /*07f8*/ 	.word	0x0000ea10
        /*07fc*/ 	.word	0x00000005
        /*0800*/ 	.word	0x00000000
        /*0804*/ 	.short	0x010a
        /*0806*/ 	.byte	0x3f
	.zero		1


	//   ....[34]....
        /*0808*/ 	.word	0x0000ea40
        /*080c*/ 	.word	0x00000003
        /*0810*/ 	.word	0x00000000
        /*0814*/ 	.short	0x010a
        /*0816*/ 	.byte	0x3f
	.zero		1


	//   ....[35]....
        /*0818*/ 	.word	0x0000eb10
        /*081c*/ 	.word	0x00000011
        /*0820*/ 	.word	0x00026800
        /*0824*/ 	.short	0x010a
        /*0826*/ 	.byte	0x3f
	.zero		1


	//   ....[36]....
        /*0828*/ 	.word	0x0000eb60
        /*082c*/ 	.word	0x00000008
        /*0830*/ 	.word	0x00026810
        /*0834*/ 	.short	0x010a
        /*0836*/ 	.byte	0x3f
	.zero		1


	//   ....[37]....
        /*0838*/ 	.word	0x0000ebb0
        /*083c*/ 	.word	0x00000008
        /*0840*/ 	.word	0x00026830
        /*0844*/ 	.short	0x010a
        /*0846*/ 	.byte	0x3f
	.zero		1


	//   ....[38]....
        /*0848*/ 	.word	0x0000ec00
        /*084c*/ 	.word	0x00000006
        /*0850*/ 	.word	0x00026810
        /*0854*/ 	.short	0x010a
        /*0856*/ 	.byte	0x3f
	.zero		1


	//   ....[39]....
        /*0858*/ 	.word	0x0000ec50
        /*085c*/ 	.word	0x00000006
        /*0860*/ 	.word	0x00026830
        /*0864*/ 	.short	0x010a
        /*0866*/ 	.byte	0x3f
	.zero		1


	//   ....[40]....
        /*0868*/ 	.word	0x0000edf0
        /*086c*/ 	.word	0x00000000
        /*0870*/ 	.word	0x00026820
        /*0874*/ 	.short	0x010a
        /*0876*/ 	.byte	0x3f
	.zero		1


	//   ....[41]....
        /*0878*/ 	.word	0x0000ee40
        /*087c*/ 	.word	0x00000000
        /*0880*/ 	.word	0x00026840
        /*0884*/ 	.short	0x010a
        /*0886*/ 	.byte	0x3f
	.zero		1


	//   ....[42]....
        /*0888*/ 	.word	0x0000ee90
        /*088c*/ 	.word	0x00000000
        /*0890*/ 	.word	0x00026828
        /*0894*/ 	.short	0x010a
        /*0896*/ 	.byte	0x3f
	.zero		1


	//   ....[43]....
        /*0898*/ 	.word	0x0000eee0
        /*089c*/ 	.word	0x00000000
        /*08a0*/ 	.word	0x00026848
        /*08a4*/ 	.short	0x010a
        /*08a6*/ 	.byte	0x3f
	.zero		1


	//   ....[44]....
        /*08a8*/ 	.word	0x0000ef40
        /*08ac*/ 	.word	0x00000000
        /*08b0*/ 	.word	0x00026820
        /*08b4*/ 	.short	0x010a
        /*08b6*/ 	.byte	0x3f
	.zero		1


	//   ....[45]....
        /*08b8*/ 	.word	0x0000ef90
        /*08bc*/ 	.word	0x00000000
        /*08c0*/ 	.word	0x00026840
        /*08c4*/ 	.short	0x010a
        /*08c6*/ 	.byte	0x3f
	.zero		1


	//   ....[46]....
        /*08c8*/ 	.word	0x0000efe0
        /*08cc*/ 	.word	0x00000000
        /*08d0*/ 	.word	0x00026828
        /*08d4*/ 	.short	0x010a
        /*08d6*/ 	.byte	0x3f
	.zero		1


	//   ....[47]....
        /*08d8*/ 	.word	0x0000f030
        /*08dc*/ 	.word	0x00000004
        /*08e0*/ 	.word	0x00026840
        /*08e4*/ 	.short	0x010a
        /*08e6*/ 	.byte	0x3f
	.zero		1


	//   ....[48]....
        /*08e8*/ 	.word	0x0000f100
        /*08ec*/ 	.word	0x00000007
        /*08f0*/ 	.word	0x00000000
        /*08f4*/ 	.short	0x010a
        /*08f6*/ 	.byte	0x3f
	.zero		1


	//   ....[49]....
        /*08f8*/ 	.word	0x0000f150
        /*08fc*/ 	.word	0x00000003
        /*0900*/ 	.word	0x00000000
        /*0904*/ 	.short	0x010a
        /*0906*/ 	.byte	0x3f
	.zero		1


	//   ....[50]....
        /*0908*/ 	.word	0x0000f1a0
        /*090c*/ 	.word	0x00000005
        /*0910*/ 	.word	0x00000000
        /*0914*/ 	.short	0x010a
        /*0916*/ 	.byte	0x3f
	.zero		1


	//----- nvinfo : EIATTR_NUM_MBARRIERS
	.align		4
.L_842:
        /*0918*/ 	.byte	0x03, 0x38
        /*091a*/ 	.short	0x0009


	//----- nvinfo : EIATTR_EXIT_INSTR_OFFSETS
	.align		4
        /*091c*/ 	.byte	0x04, 0x1c
        /*091e*/ 	.short	(.L_844 - .L_843)


	//   ....[0]....
.L_843:
        /*0920*/ 	.word	0x0000ea90


	//----- nvinfo : EIATTR_MAX_THREADS
	.align		4
.L_844:
        /*0924*/ 	.byte	0x04, 0x05
        /*0926*/ 	.short	(.L_846 - .L_845)
.L_845:
        /*0928*/ 	.word	0x00000180
        /*092c*/ 	.word	0x00000001
        /*0930*/ 	.word	0x00000001


	//----- nvinfo : EIATTR_CRS_STACK_SIZE
	.align		4
.L_846:
        /*0934*/ 	.byte	0x04, 0x1e
        /*0936*/ 	.short	(.L_848 - .L_847)
.L_847:
        /*0938*/ 	.word	0x00000000


	//----- nvinfo : EIATTR_CBANK_PARAM_SIZE
	.align		4
.L_848:
        /*093c*/ 	.byte	0x03, 0x19
        /*093e*/ 	.short	0x0970


	//----- nvinfo : EIATTR_PARAM_CBANK
	.align		4
        /*0940*/ 	.byte	0x04, 0x0a
        /*0942*/ 	.short	(.L_850 - .L_849)
	.align		4
.L_849:
        /*0944*/ 	.word	index@(.nv.constant0._ZN7cutlass13device_kernelIN5flash11enable_sm90INS1_16FlashAttnBwdSm90INS1_25CollectiveMainloopBwdSm90ILi2ELi2ELi2EN4cute5tupleIJNS5_1CILi1EEES8_S8_EEENS6_IJNS7_ILi96EEENS7_ILi128EEENS7_ILi64EEEEEENS_10bfloat16_tEfNS_4arch4Sm90ELb1ELb0ELb1ELb0ELb1ELb1ELb0ELb1ELi2ELi1ELi2ELi2ELb0EEENS1_21CollectiveEpilogueBwdISD_SE_SG_Li256ELb0ELb0ELi1EEENS1_25SingleTileBwdLPTSchedulerILb0ELi128ELb1EEEEEEEEEvNT_6ParamsE)
        /*0948*/ 	.short	0x0210
        /*094a*/ 	.short	0x0970


	//----- nvinfo : EIATTR_SW_WAR
	.align		4
.L_850:
        /*094c*/ 	.byte	0x04, 0x36
        /*094e*/ 	.short	(.L_852 - .L_851)
.L_851:
        /*0950*/ 	.word	0x00000008
.L_852:


//--------------------- .nv.info._ZN7cutlass13device_kernelIN5flash11enable_sm90INS1_16FlashAttnBwdSm90INS1_25CollectiveMainloopBwdSm90ILi2ELi2ELi2EN4cute5tupleIJNS5_1CILi1EEES8_S8_EEENS6_IJNS7_ILi96EEENS7_ILi128EEENS7_ILi64EEEEEENS_10bfloat16_tEfNS_4arch4Sm90ELb1ELb0ELb1ELb0ELb0ELb1ELb0ELb1ELi2ELi1ELi2ELi2ELb0EEENS1_24CollectiveEpilogueBwdGQAISD_fSG_Li256ELb0ELb0EEENS1_25SingleTileBwdLPTSchedulerILb0ELi128ELb0EEEEEEEEEvNT_6ParamsE --------------------------
	.section	.nv.info._ZN7cutlass13device_kernelIN5flash11enable_sm90INS1_16FlashAttnBwdSm90INS1_25CollectiveMainloopBwdSm90ILi2ELi2ELi2EN4cute5tupleIJNS5_1CILi1EEES8_S8_EEENS6_IJNS7_ILi96EEENS7_ILi128EEENS7_ILi64EEEEEENS_10bfloat16_tEfNS_4arch4Sm90ELb1ELb0ELb1ELb0ELb0ELb1ELb0ELb1ELi2ELi1ELi2ELi2ELb0EEENS1_24CollectiveEpilogueBwdGQAISD_fSG_Li256ELb0ELb0EEENS1_25SingleTileBwdLPTSchedulerILb0ELi128ELb0EEEEEEEEEvNT_6ParamsE,"",@"SHT_CUDA_INFO"
	.sectionflags	@""
	.align	4


	//----- nvinfo : EIATTR_CUDA_API_VERSION
	.align		4
        /*0000*/ 	.byte	0x04, 0x37
        /*0002*/ 	.short	(.L_854 - .L_853)
.L_853:
        /*0004*/ 	.word	0x00000082


	//----- nvinfo : EIATTR_KPARAM_INFO
	.align		4
.L_854:
        /*0008*/ 	.byte	0x04, 0x17
        /*000a*/ 	.short	(.L_856 - .L_855)
.L_855:
        /*000c*/ 	.word	0x00000000
        /*0010*/ 	.short	0x0000
        /*0012*/ 	.short	0x0070
        /*0014*/ 	.byte	0x00, 0xf0, 0x01, 0x1c


	//----- nvinfo : EIATTR_SPARSE_MMA_MASK
	.align		4
.L_856:
        /*0018*/ 	.byte	0x03, 0x50
        /*001a*/ 	.short	0x0000


	//----- nvinfo : EIATTR_MAXREG_COUNT
	.align		4
        /*001c*/ 	.byte	0x03, 0x1b
        /*001e*/ 	.short	0x00a8


	//----- nvinfo : EIATTR_NUM_BARRIERS
	.align		4
        /*0020*/ 	.byte	0x02, 0x4c
        /*0022*/ 	.byte	0x10
	.zero		1


	//----- nvinfo : EIATTR_EXTERNS
	.align		4
        /*0024*/ 	.byte	0x04, 0x0f
        /*0026*/ 	.short	(.L_858 - .L_857)


	//   ....[0]....
	.align		4
.L_857:
        /*0028*/ 	.word	index@(__assertfail)


	//----- nvinfo : EIATTR_ANNOTATIONS
	.align		4
.L_858:
        /*002c*/ 	.byte	0x04, 0x55
        /*002e*/ 	.short	(.L_860 - .L_859)


	//   ....[0]....
.L_859:
        /* <DEDUP_REMOVED lines=36> */


	//----- nvinfo : EIATTR_MERCURY_ISA_VERSION
	.align		4
.L_860:
        /*0260*/ 	.byte	0x03, 0x5f
        /*0262*/ 	.short	0x0101


	//----- nvinfo : EIATTR_INT_WARP_WIDE_INSTR_OFFSETS
	.align		4
        /*0264*/ 	.byte	0x04, 0x31
        /*0266*/ 	.short	(.L_862 - .L_861)


	//   ....[0]....
.L_861:
        /*0268*/ 	.word	0x00000180


	//   ....[1]....
        /*026c*/ 	.word	0x00000240


	//----- nvinfo : EIATTR_COOP_GROUP_MASK_REGIDS
	.align		4
.L_862:
        /*0270*/ 	.byte	0x04, 0x29
        /*0272*/ 	.short	(.L_864 - .L_863)


	//   ....[0]....
.L_863:
        /*0274*/ 	.word	0xffffffff


	//   ....[1]....
        /*0278*/ 	.word	0xffffffff


	//   ....[2]....
        /*027c*/ 	.word	0xffffffff


	//   ....[3]....
        /*0280*/ 	.word	0xffffffff


	//   ....[4]....
        /*0284*/ 	.word	0xffffffff


	//   ....[5]....
        /*0288*/ 	.word	0xffffffff


	//   ....[6]....
        /*028c*/ 	.word	0xffffffff


	//   ....[7]....
        /*0290*/ 	.word	0xffffffff


	//   ....[8]....
        /*0294*/ 	.word	0xffffffff


	//   ....[9]....
        /*0298*/ 	.word	0xffffffff


	//   ....[10]....
        /*029c*/ 	.word	0xffffffff


	//   ....[11]....
        /*02a0*/ 	.word	0xffffffff


	//   ....[12]....
        /*02a4*/ 	.word	0xffffffff


	//   ....[13]....
        /*02a8*/ 	.word	0xffffffff


	//   ....[14]....
        /*02ac*/ 	.word	0xffffffff


	//   ....[15]....
        /*02b0*/ 	.word	0xffffffff


	//   ....[16]....
        /*02b4*/ 	.word	0xffffffff


	//   ....[17]....
        /*02b8*/ 	.word	0xffffffff


	//   ....[18]....
        /*02bc*/ 	.word	0xffffffff


	//   ....[19]....
        /*02c0*/ 	.word	0xffffffff


	//   ....[20]....
        /*02c4*/ 	.word	0xffffffff


	//   ....[21]....
        /*02c8*/ 	.word	0xffffffff


	//   ....[22]....
        /*02cc*/ 	.word	0xffffffff


	//   ....[23]....
        /*02d0*/ 	.word	0xffffffff


	//   ....[24]....
        /*02d4*/ 	.word	0xffffffff


	//   ....[25]....
        /*02d8*/ 	.word	0xffffffff


	//   ....[26]....
        /*02dc*/ 	.word	0xffffffff


	//   ....[27]....
        /*02e0*/ 	.word	0xffffffff


	//   ....[28]....
        /*02e4*/ 	.word	0xffffffff


	//   ....[29]....
        /*02e8*/ 	.word	0xffffffff


	//   ....[30]....
        /*02ec*/ 	.word	0xffffffff


	//   ....[31]....
        /*02f0*/ 	.word	0xffffffff


	//   ....[32]....
        /*02f4*/ 	.word	0xffffffff


	//   ....[33]....
        /*02f8*/ 	.word	0xffffffff


	//   ....[34]....
        /*02fc*/ 	.word	0xffffffff


	//   ....[35]....
        /*0300*/ 	.word	0xffffffff


	//   ....[36]....
        /*0304*/ 	.word	0xffffffff


	//   ....[37]....
        /*0308*/ 	.word	0xffffffff


	//   ....[38]....
        /*030c*/ 	.word	0xffffffff


	//   ....[39]....
        /*0310*/ 	.word	0xffffffff


	//   ....[40]....
        /*0314*/ 	.word	0xffffffff


	//   ....[41]....
        /*0318*/ 	.word	0xffffffff


	//   ....[42]....
        /*031c*/ 	.word	0xffffffff


	//   ....[43]....
        /*0320*/ 	.word	0xffffffff


	//   ....[44]....
        /*0324*/ 	.word	0xffffffff


	//   ....[45]....
        /*0328*/ 	.word	0xffffffff


	//   ....[46]....
        /*032c*/ 	.word	0xffffffff


	//   ....[47]....
        /*0330*/ 	.word	0xffffffff


	//   ....[48]....
        /*0334*/ 	.word	0xffffffff


	//   ....[49]....
        /*0338*/ 	.word	0xffffffff


	//   ....[50]....
        /*033c*/ 	.word	0xffffffff


	//   ....[51]....
        /*0340*/ 	.word	0xffffffff


	//   ....[52]....
        /*0344*/ 	.word	0xffffffff


	//   ....[53]....
        /*0348*/ 	.word	0xffffffff


	//   ....[54]....
        /*034c*/ 	.word	0xffffffff


	//   ....[55]....
        /*0350*/ 	.word	0xffffffff


	//   ....[56]....
        /*0354*/ 	.word	0xffffffff


	//   ....[57]....
        /*0358*/ 	.word	0xffffffff


	//   ....[58]....
        /*035c*/ 	.word	0xffffffff


	//   ....[59]....
        /*0360*/ 	.word	0xffffffff


	//   ....[60]....
        /*0364*/ 	.word	0xffffffff


	//   ....[61]....
        /*0368*/ 	.word	0xffffffff


	//   ....[62]....
        /*036c*/ 	.word	0xffffffff


	//   ....[63]....
        /*0370*/ 	.word	0xffffffff


	//   ....[64]....
        /*0374*/ 	.word	0xffffffff


	//   ....[65]....
        /*0378*/ 	.word	0xffffffff


	//   ....[66]....
        /*037c*/ 	.word	0xffffffff


	//   ....[67]....
        /*0380*/ 	.word	0xffffffff


	//   ....[68]....
        /*0384*/ 	.word	0xffffffff


	//   ....[69]....
        /*0388*/ 	.word	0xffffffff


	//   ....[70]....
        /*038c*/ 	.word	0xffffffff


	//   ....[71]....
        /*0390*/ 	.word	0xffffffff


	//   ....[72]....
        /*0394*/ 	.word	0xffffffff


	//   ....[73]....
        /*0398*/ 	.word	0xffffffff


	//   ....[74]....
        /*039c*/ 	.word	0xffffffff


	//   ....[75]....
        /*03a0*/ 	.word	0xffffffff


	//   ....[76]....
        /*03a4*/ 	.word	0xffffffff


	//   ....[77]....
        /*03a8*/ 	.word	0xffffffff


	//   ....[78]....
        /*03ac*/ 	.word	0xffffffff


	//   ....[79]....
        /*03b0*/ 	.word	0xffffffff


	//   ....[80]....
        /*03b4*/ 	.word	0xffffffff


	//   ....[81]....
        /*03b8*/ 	.word	0xffffffff


	//   ....[82]....
        /*03bc*/ 	.word	0xffffffff


	//   ....[83]....
        /*03c0*/ 	.word	0xffffffff


	//   ....[84]....
        /*03c4*/ 	.word	0xffffffff


	//   ....[85]....
        /*03c8*/ 	.word	0xffffffff


	//   ....[86]....
        /*03cc*/ 	.word	0xffffffff


	//   ....[87]....
        /*03d0*/ 	.word	0xffffffff


	//   ....[88]....
        /*03d4*/ 	.word	0xffffffff


	//   ....[89]....
        /*03d8*/ 	.word	0xffffffff


	//   ....[90]....
        /*03dc*/ 	.word	0xffffffff


	//   ....[91]....
        /*03e0*/ 	.word	0xffffffff


	//   ....[92]....
        /*03e4*/ 	.word	0xffffffff


	//   ....[93]....
        /*03e8*/ 	.word	0xffffffff


	//   ....[94]....
        /*03ec*/ 	.word	0xffffffff


	//   ....[95]....
        /*03f0*/ 	.word	0xffffffff


	//   ....[96]....
        /*03f4*/ 	.word	0xffffffff


	//   ....[97]....
        /*03f8*/ 	.word	0xffffffff


	//   ....[98]....
        /*03fc*/ 	.word	0xffffffff


	//   ....[99]....
        /*0400*/ 	.word	0xffffffff


	//   ....[100]....
        /*0404*/ 	.word	0xffffffff


	//   ....[101]....
        /*0408*/ 	.word	0xffffffff


	//   ....[102]....
        /*040c*/ 	.word	0xffffffff


	//   ....[103]....
        /*0410*/ 	.word	0x0500000f


	//----- nvinfo : EIATTR_COOP_GROUP_INSTR_OFFSETS
	.align		4
.L_864:
        /*0414*/ 	.byte	0x04, 0x28
        /*0416*/ 	.short	(.L_866 - .L_865)


	//   ....[0]....
.L_865:
        /*0418*/ 	.word	0x00000060


	//   ....[1]....
        /*041c*/ 	.word	0x00000190


	//   ....[2]....
        /*0420*/ 	.word	0x00000220


	//   ....[3]....
        /*0424*/ 	.word	0x000003a0


	//   ....[4]....
        /*0428*/ 	.word	0x00000610


	//   ....[5]....
        /*042c*/ 	.word	0x00001110


	//   ....[6]....
        /*0430*/ 	.word	0x00002500


	//   ....[7]....
        /*0434*/ 	.word	0x000027a0


	//   ....[8]....
        /*0438*/ 	.word	0x00002820


	//   ....[9]....
        /*043c*/ 	.word	0x00002850


	//   ....[10]....
        /*0440*/ 	.word	0x00002fb0


	//   ....[11]....
        /*0444*/ 	.word	0x00003000


	//   ....[12]....
        /*0448*/ 	.word	0x00003070


	//   ....[13]....
        /*044c*/ 	.word	0x000030a0


	//   ....[14]....
        /*0450*/ 	.word	0x000030d0


	//   ....[15]....
        /*0454*/ 	.word	0x000030f0


	//   ....[16]....
        /*0458*/ 	.word	0x00003210


	//   ....[17]....
        /*045c*/ 	.word	0x00003230


	//   ....[18]....
        /*0460*/ 	.word	0x00003240


	//   ....[19]....
        /*0464*/ 	.word	0x00003280


	//   ....[20]....
        /*0468*/ 	.word	0x00003350


	//   ....[21]....
        /*046c*/ 	.word	0x00003370


	//   ....[22]....
        /*0470*/ 	.word	0x000033f0


	//   ....[23]....
        /*0474*/ 	.word	0x00003400


	//   ....[24]....
        /*0478*/ 	.word	0x00003420


	//   ....[25]....
        /*047c*/ 	.word	0x00003490


	//   ....[26]....
        /*0480*/ 	.word	0x000034b0


	//   ....[27]....
        /*0484*/ 	.word	0x000034f0


	//   ....[28]....
        /*0488*/ 	.word	0x00003520


	//   ....[29]....
        /*048c*/ 	.word	0x00003560


	//   ....[30]....
        /*0490*/ 	.word	0x000035f0


	//   ....[31]....
        /*0494*/ 	.word	0x00003630


	//   ....[32]....
        /*0498*/ 	.word	0x00003680


	//   ....[33]....
        /*049c*/ 	.word	0x00003690


	//   ....[34]....
        /*04a0*/ 	.word	0x000036f0


	//   ....[35]....
        /*04a4*/ 	.word	0x00003730


	//   ....[36]....
        /*04a8*/ 	.word	0x00003830


	//   ....[37]....
        /*04ac*/ 	.word	0x00003850


	//   ....[38]....
        /*04b0*/ 	.word	0x00003ad0


	//   ....[39]....
        /*04b4*/ 	.word	0x00003af0


	//   ....[40]....
        /*04b8*/ 	.word	0x00003b20


	//   ....[41]....
        /*04bc*/ 	.word	0x00003b90


	//   ....[42]....
        /*04c0*/ 	.word	0x00003bc0


	//   ....[43]....
        /*04c4*/ 	.word	0x00003bd0


	//   ....[44]....
        /*04c8*/ 	.word	0x00003c00


	//   ....[45]....
        /*04cc*/ 	.word	0x00003c10


	//   ....[46]....
        /*04d0*/ 	.word	0x00003ea0


	//   ....[47]....
        /*04d4*/ 	.word	0x00003eb0


	//   ....[48]....
        /*04d8*/ 	.word	0x00003ed0


	//   ....[49]....
        /*04dc*/ 	.word	0x00003ee0


	//   ....[50]....
        /*04e0*/ 	.word	0x00003ef0


	//   ....[51]....
        /*04e4*/ 	.word	0x00003f00


	//   ....[52]....
        /*04e8*/ 	.word	0x00003f10


	//   ....[53]....
        /*04ec*/ 	.word	0x00003f20


	//   ....[54]....
        /*04f0*/ 	.word	0x00006730


	//   ....[55]....
        /*04f4*/ 	.word	0x00006740


	//   ....[56]....
        /*04f8*/ 	.word	0x00006750


	//   ....[57]....
        /*04fc*/ 	.word	0x00006760


	//   ....[58]....
        /*0500*/ 	.word	0x00006770


	//   ....[59]....
        /*0504*/ 	.word	0x00006780


	//   ....[60]....
        /*0508*/ 	.word	0x00006790


	//   ....[61]....
        /*050c*/ 	.word	0x000067a0


	//   ....[62]....
        /*0510*/ 	.word	0x000067b0


	//   ....[63]....
        /*0514*/ 	.word	0x000067c0


	//   ....[64]....
        /*0518*/ 	.word	0x000067d0


	//   ....[65]....
        /*051c*/ 	.word	0x000067e0


	//   ....[66]....
        /*0520*/ 	.word	0x000068f0


	//   ....[67]....
        /*0524*/ 	.word	0x00006940


	//   ....[68]....
        /*0528*/ 	.word	0x00006980


	//   ....[69]....
        /*052c*/ 	.word	0x000069c0


	//   ....[70]....
        /*0530*/ 	.word	0x00006a00


	//   ....[71]....
        /*0534*/ 	.word	0x00006a40


	//   ....[72]....
        /*0538*/ 	.word	0x00006a80


	//   ....[73]....
        /*053c*/ 	.word	0x00006c70


	//   ....[74]....
        /*0540*/ 	.word	0x00006e00


	//   ....[75]....
        /*0544*/ 	.word	0x000071a0


	//   ....[76]....
        /*0548*/ 	.word	0x000072d0


	//   ....[77]....
        /*054c*/ 	.word	0x00007360


	//   ....[78]....
        /*0550*/ 	.word	0x000075a0


	//   ....[79]....
        /*0554*/ 	.word	0x000075c0


	//   ....[80]....
        /*0558*/ 	.word	0x000075d0


	//   ....[81]....
        /*055c*/ 	.word	0x000075f0


	//   ....[82]....
        /*0560*/ 	.word	0x00007600


	//   ....[83]....
        /*0564*/ 	.word	0x00007620


	//   ....[84]....
        /*0568*/ 	.word	0x00007990


	//   ....[85]....
        /*056c*/ 	.word	0x000079d0


	//   ....[86]....
        /*0570*/ 	.word	0x00007e90


	//   ....[87]....
        /*0574*/ 	.word	0x00007eb0


	//   ....[88]....
        /*0578*/ 	.word	0x00007ee0


	//   ....[89]....
        /*057c*/ 	.word	0x00007ef0


	//   ....[90]....
        /*0580*/ 	.word	0x00008050


	//   ....[91]....
        /*0584*/ 	.word	0x00008080


	//   ....[92]....
        /*0588*/ 	.word	0x000080e0


	//   ....[93]....
        /*058c*/ 	.word	0x000081b0


	//   ....[94]....
        /*0590*/ 	.word	0x000081f0


	//   ....[95]....
        /*0594*/ 	.word	0x00008230


	//   ....[96]....
        /*0598*/ 	.word	0x00008250


	//   ....[97]....
        /*059c*/ 	.word	0x00008260


	//   ....[98]....
        /*05a0*/ 	.word	0x00008280


	//   ....[99]....
        /*05a4*/ 	.word	0x000082b0


	//   ....[100]....
        /*05a8*/ 	.word	0x000082c0


	//   ....[101]....
        /*05ac*/ 	.word	0x000082d0


	//   ....[102]....
        /*05b0*/ 	.word	0x0000a5f0


	//   ....[103]....
        /*05b4*/ 	.word	0x0000d3d0


	//----- nvinfo : EIATTR_REG_RECONFIG
	.align		4
.L_866:
        /*05b8*/ 	.byte	0x01, 0x54
	.zero		2


	//----- nvinfo : EIATTR_SYSCALL_OFFSETS
	.align		4
        /*05bc*/ 	.byte	0x04, 0x46
        /*05be*/ 	.short	(.L_868 - .L_867)


	//   ....[0]....
.L_867:
        /*05c0*/ 	.word	0x00000d70


	//   ....[1]....
        /*05c4*/ 	.word	0x00000e60


	//   ....[2]....
        /*05c8*/ 	.word	0x00000fc0


	//   ....[3]....
        /*05cc*/ 	.word	0x000010b0


	//----- nvinfo : EIATTR_MBARRIER_INSTR_OFFSETS
	.align		4
.L_868:
        /*05d0*/ 	.byte	0x04, 0x39
        /*05d2*/ 	.short	(.L_870 - .L_869)


	//   ....[0]....
.L_869:
        /*05d4*/ 	.word	0x00000260
        /*05d8*/ 	.word	0x000000ff
        /*05dc*/ 	.word	0x00026800
        /*05e0*/ 	.short	0x0100
        /*05e2*/ 	.byte	0x06
	.zero		1


	//   ....[1]....
        /*05e4*/ 	.word	0x00000350
        /*05e8*/ 	.word	0x000000ff
        /*05ec*/ 	.word	0x00026810
        /*05f0*/ 	.short	0x0100
        /*05f2*/ 	.byte	0x08
	.zero		1


	//   ....[2]....
        /*05f4*/ 	.word	0x00000360
        /*05f8*/ 	.word	0x000000ff
        /*05fc*/ 	.word	0x00026820
        /*0600*/ 	.short	0x0100
        /*0602*/ 	.byte	0x08
	.zero		1


	//   ....[3]....
        /*0604*/ 	.word	0x00000370
        /*0608*/ 	.word	0x000000ff
        /*060c*/ 	.word	0x00026818
        /*0610*/ 	.short	0x0100
        /*0612*/ 	.byte	0x08
	.zero		1


	//   ....[4]....
        /*0614*/ 	.word	0x00000380
        /*0618*/ 	.word	0x000000ff
        /*061c*/ 	.word	0x00026828
        /*0620*/ 	.short	0x0100
        /*0622*/ 	.byte	0x08
	.zero		1


	//   ....[5]....
        /*0624*/ 	.word	0x000004b0
        /*0628*/ 	.word	0x000000ff
        /*062c*/ 	.word	0x00026830
        /*0630*/ 	.short	0x0100
        /*0632*/ 	.byte	0x08
	.zero		1


	//   ....[6]....
        /*0634*/ 	.word	0x000004c0
        /*0638*/ 	.word	0x000000ff
        /*063c*/ 	.word	0x00026840
        /*0640*/ 	.short	0x0100
        /*0642*/ 	.byte	0x08
	.zero		1


	//   ....[7]....
        /*0644*/ 	.word	0x000004d0
        /*0648*/ 	.word	0x000000ff
        /*064c*/ 	.word	0x00026838
        /*0650*/ 	.short	0x0100
        /*0652*/ 	.byte	0x08
	.zero		1


	//   ....[8]....
        /*0654*/ 	.word	0x000004e0
        /*0658*/ 	.word	0x000000ff
        /*065c*/ 	.word	0x00026848
        /*0660*/ 	.short	0x0100
        /*0662*/ 	.byte	0x08
	.zero		1


	//   ....[9]....
        /*0664*/ 	.word	0x00001170
        /*0668*/ 	.word	0x00000011
        /*066c*/ 	.word	0x00026800
        /*0670*/ 	.short	0x010a
        /*0672*/ 	.byte	0x3f
	.zero		1


	//   ....[10]....
        /*0674*/ 	.word	0x000011a0
        /*0678*/ 	.word	0x00000011
        /*067c*/ 	.word	0x00026800
        /*0680*/ 	.short	0x010a
        /*0682*/ 	.byte	0x3f
	.zero		1


	//   ....[11]....
        /*0684*/ 	.word	0x00001c60
        /*0688*/ 	.word	0x00000006
        /*068c*/ 	.word	0x00026810
        /*0690*/ 	.short	0x010a
        /*0692*/ 	.byte	0x3f
	.zero		1


	//   ....[12]....
        /*0694*/ 	.word	0x00001cd0
        /*0698*/ 	.word	0x00000006
        /*069c*/ 	.word	0x00026810
        /*06a0*/ 	.short	0x010a
        /*06a2*/ 	.byte	0x3f
	.zero		1


	//   ....[13]....
        /*06a4*/ 	.word	0x00002090
        /*06a8*/ 	.word	0x00000006
        /*06ac*/ 	.word	0x00026830
        /*06b0*/ 	.short	0x010a
        /*06b2*/ 	.byte	0x3f
	.zero		1


	//   ....[14]....
        /*06b4*/ 	.word	0x00002110
        /*06b8*/ 	.word	0x00000006
        /*06bc*/ 	.word	0x00026830
        /*06c0*/ 	.short	0x010a
        /*06c2*/ 	.byte	0x3f
	.zero		1


	//   ....[15]....
        /*06c4*/ 	.word	0x00005650
        /*06c8*/ 	.word	0x00000007
        /*06cc*/ 	.word	0x00000000
        /*06d0*/ 	.short	0x0101
        /*06d2*/ 	.byte	0x3f
	.zero		1


	//   ....[16]....
        /*06d4*/ 	.word	0x000059e0
        /*06d8*/ 	.word	0x00000006
        /*06dc*/ 	.word	0x00000000
        /*06e0*/ 	.short	0x0101
        /*06e2*/ 	.byte	0x3f
	.zero		1


	//   ....[17]....
        /*06e4*/ 	.word	0x00006110
        /*06e8*/ 	.word	0x00000006
        /*06ec*/ 	.word	0x00026810
        /*06f0*/ 	.short	0x010a
        /*06f2*/ 	.byte	0x3f
	.zero		1


	//   ....[18]....
        /*06f4*/ 	.word	0x00006190
        /*06f8*/ 	.word	0x00000006
        /*06fc*/ 	.word	0x00026810
        /*0700*/ 	.short	0x010a
        /*0702*/ 	.byte	0x3f
	.zero		1


	//   ....[19]....
        /*0704*/ 	.word	0x00006510
        /*0708*/ 	.word	0x00000006
        /*070c*/ 	.word	0x00026830
        /*0710*/ 	.short	0x010a
        /*0712*/ 	.byte	0x3f
	.zero		1


	//   ....[20]....
        /*0714*/ 	.word	0x000065a0
        /*0718*/ 	.word	0x00000006
        /*071c*/ 	.word	0x00026830
        /*0720*/ 	.short	0x010a
        /*0722*/ 	.byte	0x3f
	.zero		1


	//   ....[21]....
        /*0724*/ 	.word	0x00009800
        /*0728*/ 	.word	0x00000005
        /*072c*/ 	.word	0x00000000
        /*0730*/ 	.short	0x0101
        /*0732*/ 	.byte	0x3f
	.zero		1


	//   ....[22]....
        /*0734*/ 	.word	0x00009bb0
        /*0738*/ 	.word	0x00000006
        /*073c*/ 	.word	0x00000000
        /*0740*/ 	.short	0x0101
        /*0742*/ 	.byte	0x3f
	.zero		1


	//   ....[23]....
        /*0744*/ 	.word	0x0000baa0
        /*0748*/ 	.word	0x00000000
        /*074c*/ 	.word	0x00026820
        /*0750*/ 	.short	0x010a
        /*0752*/ 	.byte	0x3f
	.zero		1


	//   ....[24]....
        /*0754*/ 	.word	0x0000bff0
        /*0758*/ 	.word	0x00000000
        /*075c*/ 	.word	0x00026840
        /*0760*/ 	.short	0x010a
        /*0762*/ 	.byte	0x3f
	.zero		1


	//   ....[25]....
        /*0764*/ 	.word	0x0000c240
        /*0768*/ 	.word	0x00000000
        /*076c*/ 	.word	0x00026828
        /*0770*/ 	.short	0x010a
        /*0772*/ 	.byte	0x3f
	.zero		1


	//   ....[26]....
        /*0774*/ 	.word	0x0000c4b0
        /*0778*/ 	.word	0x00000000
        /*077c*/ 	.word	0x00026848
        /*0780*/ 	.short	0x010a
        /*0782*/ 	.byte	0x3f
	.zero		1


	//   ....[27]....
        /*0784*/ 	.word	0x0000c6b0
        /*0788*/ 	.word	0x00000000
        /*078c*/ 	.word	0x00026820
        /*0790*/ 	.short	0x010a
        /*0792*/ 	.byte	0x3f
	.zero		1


	//   ....[28]....
        /*0794*/ 	.word	0x0000c960
        /*0798*/ 	.word	0x00000000
        /*079c*/ 	.word	0x00026840
        /*07a0*/ 	.short	0x010a
        /*07a2*/ 	.byte	0x3f
	.zero		1


	//   ....[29]....
        /*07a4*/ 	.word	0x0000cb80
        /*07a8*/ 	.word	0x00000000
        /*07ac*/ 	.word	0x00026828
        /*07b0*/ 	.short	0x010a
        /*07b2*/ 	.byte	0x3f
	.zero		1


	//   ....[30]....
        /*07b4*/ 	.word	0x0000ce40
        /*07b8*/ 	.word	0x00000004
        /*07bc*/ 	.word	0x00026840
        /*07c0*/ 	.short	0x010a
        /*07c2*/ 	.byte	0x3f
	.zero		1


	//   ....[31]....
        /*07c4*/ 	.word	0x0000d250
        /*07c8*/ 	.word	0x00000007
        /*07cc*/ 	.word	0x00000000
        /*07d0*/ 	.short	0x010a
        /*07d2*/ 	.byte	0x3f
	.zero		1


	//   ....[32]....
        /*07d4*/ 	.word	0x0000d2a0
        /*07d8*/ 	.word	0x00000003
        /*07dc*/ 	.word	0x00000000
        /*07e0*/ 	.short	0x010a
        /*07e2*/ 	.byte	0x3f
	.zero		1


	//   ....[33]....
        /*07e4*/ 	.word	0x0000d300
        /*07e8*/ 	.word	0x00000005
        /*07ec*/ 	.word	0x00000000
        /*07f0*/ 	.short	0x010a
        /*07f2*/ 	.byte	0x3f
	.zero		1


	//   ....[34]....
        /*07f4*/ 	.word	0x0000d330
        /*07f8*/ 	.word	0x00000003
        /*07fc*/ 	.word	0x00000000
        /*0800*/ 	.short	0x010a
        /*0802*/ 	.byte	0x3f
	.zero		1


	//   ....[35]....
        /*0804*/ 	.word	0x0000d400
        /*0808*/ 	.word	0x00000011
        /*080c*/ 	.word	0x00026800
        /*0810*/ 	.short	0x010a
        /*0812*/ 	.byte	0x3f
	.zero		1


	//   ....[36]....
        /*0814*/ 	.word	0x0000d450
        /*0818*/ 	.word	0x00000006
        /*081c*/ 	.word	0x00026810
        /*0820*/ 	.short	0x010a
        /*0822*/ 	.byte	0x3f
	.zero		1


	//   ....[37]....
        /*0824*/ 	.word	0x0000d4a0
        /*0828*/ 	.word	0x00000006
        /*082c*/ 	.word	0x00026830
        /*0830*/ 	.short	0x010a
        /*0832*/ 	.byte	0x3f
	.zero		1


	//   ....[38]....
        /*0834*/ 	.word	0x0000d4f0
        /*0838*/ 	.word	0x00000006
        /*083c*/ 	.word	0x00026810
        /*0840*/ 	.short	0x010a
        /*0842*/ 	.byte	0x3f
	.zero		1


	//   ....[39]....
        /*0844*/ 	.word	0x0000d540
        /*0848*/ 	.word	0x00000006
        /*084c*/ 	.word	0x00026830
        /*0850*/ 	.short	0x010a
        /*0852*/ 	.byte	0x3f
	.zero		1


	//   ....[40]....
        /*0854*/ 	.word	0x0000d590
        /*0858*/ 	.word	0x00000000
        /*085c*/ 	.word	0x00026820
        /*0860*/ 	.short	0x010a
        /*0862*/ 	.byte	0x3f
	.zero		1


	//   ....[41]....
        /*0864*/ 	.word	0x0000d5e0
        /*0868*/ 	.word	0x00000000
        /*086c*/ 	.word	0x00026840
        /*0870*/ 	.short	0x010a
        /*0872*/ 	.byte	0x3f
	.zero		1


	//   ....[42]....
        /*0874*/ 	.word	0x0000d630
        /*0878*/ 	.word	0x00000000
        /*087c*/ 	.word	0x00026828
        /*0880*/ 	.short	0x010a
        /*0882*/ 	.byte	0x3f
	.zero		1


	//   ....[43]....
        /*0884*/ 	.word	0x0000d680
        /*0888*/ 	.word	0x00000000
        /*088c*/ 	.word	0x00026848
        /*0890*/ 	.short	0x010a
        /*0892*/ 	.byte	0x3f
	.zero		1


	//   ....[44]....
        /*0894*/ 	.word	0x0000d6e0
        /*0898*/ 	.word	0x00000000
        /*089c*/ 	.word	0x00026820
        /*08a0*/ 	.short	0x010a
        /*08a2*/ 	.byte	0x3f
	.zero		1


	//   ....[45]....
        /*08a4*/ 	.word	0x0000d730
        /*08a8*/ 	.word	0x00000000
        /*08ac*/ 	.word	0x00026840
        /*08b0*/ 	.short	0x010a
        /*08b2*/ 	.byte	0x3f
	.zero		1


	//   ....[46]....
        /*08b4*/ 	.word	0x0000d780
        /*08b8*/ 	.word	0x00000000
        /*08bc*/ 	.word	0x00026828
        /*08c0*/ 	.short	0x010a
        /*08c2*/ 	.byte	0x3f
	.zero		1


	//   ....[47]....
        /*08c4*/ 	.word	0x0000d7d0
        /*08c8*/ 	.word	0x00000004
        /*08cc*/ 	.word	0x00026840
        /*08d0*/ 	.short	0x010a
        /*08d2*/ 	.byte	0x3f
	.zero		1


	//   ....[48]....
        /*08d4*/ 	.word	0x0000d8a0
        /*08d8*/ 	.word	0x00000007
        /*08dc*/ 	.word	0x00000000
        /*08e0*/ 	.short	0x010a
        /*08e2*/ 	.byte	0x3f
	.zero		1


	//   ....[49]....
        /*08e4*/ 	.word	0x0000d8f0
        /*08e8*/ 	.word	0x00000003
        /*08ec*/ 	.word	0x00000000
        /*08f0*/ 	.short	0x010a
        /*08f2*/ 	.byte	0x3f
	.zero		1


	//   ....[50]....
        /*08f4*/ 	.word	0x0000d940
        /*08f8*/ 	.word	0x00000005
        /*08fc*/ 	.word	0x00000000
        /*0900*/ 	.short	0x010a
        /*0902*/ 	.byte	0x3f
	.zero		1


	//----- nvinfo : EIATTR_NUM_MBARRIERS
	.align		4
.L_870:
        /*0904*/ 	.byte	0x03, 0x38
        /*0906*/ 	.short	0x0009


	//----- nvinfo : EIATTR_EXIT_INSTR_OFFSETS
	.align		4
        /*0908*/ 	.byte	0x04, 0x1c
        /*090a*/ 	.short	(.L_872 - .L_871)


	//   ....[0]....
.L_871:
        /*090c*/ 	.word	0x0000d380


	//----- nvinfo : EIATTR_MAX_THREADS
	.align		4
.L_872:
        /*0910*/ 	.byte	0x04, 0x05
        /*0912*/ 	.short	(.L_874 - .L_873)
.L_873:
        /*0914*/ 	.word	0x00000180
        /*0918*/ 	.word	0x00000001
        /*091c*/ 	.word	0x00000001


	//----- nvinfo : EIATTR_CRS_STACK_SIZE
	.align		4
.L_874:
        /*0920*/ 	.byte	0x04, 0x1e
        /*0922*/ 	.short	(.L_876 - .L_875)
.L_875:
        /*0924*/ 	.word	0x00000000


	//----- nvinfo : EIATTR_CBANK_PARAM_SIZE
	.align		4
.L_876:
        /*0928*/ 	.byte	0x03, 0x19
        /*092a*/ 	.short	0x0770


	//----- nvinfo : EIATTR_PARAM_CBANK
	.align		4
        /*092c*/ 	.byte	0x04, 0x0a
        /*092e*/ 	.short	(.L_878 - .L_877)
	.align		4
.L_877:
        /*0930*/ 	.word	index@(.nv.constant0._ZN7cutlass13device_kernelIN5flash11enable_sm90INS1_16FlashAttnBwdSm90INS1_25CollectiveMainloopBwdSm90ILi2ELi2ELi2EN4cute5tupleIJNS5_1CILi1EEES8_S8_EEENS6_IJNS7_ILi96EEENS7_ILi128EEENS7_ILi64EEEEEENS_10bfloat16_tEfNS_4arch4Sm90ELb1ELb0ELb1ELb0ELb0ELb1ELb0ELb1ELi2ELi1ELi2ELi2ELb0EEENS1_24CollectiveEpilogueBwdGQAISD_fSG_Li256ELb0ELb0EEENS1_25SingleTileBwdLPTSchedulerILb0ELi128ELb0EEEEEEEEEvNT_6ParamsE)
        /*0934*/ 	.short	0x0210
        /*0936*/ 	.short	0x0770


	//----- nvinfo : EIATTR_SW_WAR
	.align		4
.L_878:
        /*0938*/ 	.byte	0x04, 0x36
        /*093a*/ 	.short	(.L_880 - .L_879)
.L_879:
        /*093c*/ 	.word	0x00000008
.L_880:


//--------------------- .nv.info._ZN7cutlass13device_kernelIN5flash11enable_sm90INS1_16FlashAttnBwdSm90INS1_25CollectiveMainloopBwdSm90ILi2ELi2ELi2EN4cute5tupleIJNS5_1CILi1EEES8_S8_EEENS6_IJNS7_ILi96EEENS7_ILi128EEENS7_ILi64EEEEEENS_10bfloat16_tEfNS_4arch4Sm90ELb1ELb0ELb1ELb0ELb1ELb1ELb0ELb1ELi2ELi1ELi2ELi2ELb0EEENS1_24CollectiveEpilogueBwdGQAISD_fSG_Li256ELb0ELb1EEENS1_25SingleTileBwdLPTSchedulerILb0ELi128ELb1EEEEEEEEEvNT_6ParamsE --------------------------
	.section	.nv.info._ZN7cutlass13device_kernelIN5flash11enable_sm90INS1_16FlashAttnBwdSm90INS1_25CollectiveMainloopBwdSm90ILi2ELi2ELi2EN4cute5tupleIJNS5_1CILi1EEES8_S8_EEENS6_IJNS7_ILi96EEENS7_ILi128EEENS7_ILi64EEEEEENS_10bfloat16_tEfNS_4arch4Sm90ELb1ELb0ELb1ELb0ELb1ELb1ELb0ELb1ELi2ELi1ELi2ELi2ELb0EEENS1_24CollectiveEpilogueBwdGQAISD_fSG_Li256ELb0ELb1EEENS1_25SingleTileBwdLPTSchedulerILb0ELi128ELb1EEEEEEEEEvNT_6ParamsE,"",@"SHT_CUDA_INFO"
	.sectionflags	@""
	.align	4


	//----- nvinfo : EIATTR_CUDA_API_VERSION
	.align		4
        /*0000*/ 	.byte	0x04, 0x37
        /*0002*/ 	.short	(.L_882 - .L_881)
.L_881:
        /*0004*/ 	.word	0x00000082


	//----- nvinfo : EIATTR_KPARAM_INFO
	.align		4
.L_882:
        /*0008*/ 	.byte	0x04, 0x17
        /*000a*/ 	.short	(.L_884 - .L_883)
.L_883:
        /*000c*/ 	.word	0x00000000
        /*0010*/ 	.short	0x0000
        /*0012*/ 	.short	0x0070
        /*0014*/ 	.byte	0x00, 0xf0, 0x01, 0x1c


	//----- nvinfo : EIATTR_SPARSE_MMA_MASK
	.align		4
.L_884:
        /*0018*/ 	.byte	0x03, 0x50
        /*001a*/ 	.short	0x0000


	//----- nvinfo : EIATTR_MAXREG_COUNT
	.align		4
        /*001c*/ 	.byte	0x03, 0x1b
        /*001e*/ 	.short	0x00a8


	//----- nvinfo : EIATTR_NUM_BARRIERS
	.align		4
        /*0020*/ 	.byte	0x02, 0x4c
        /*0022*/ 	.byte	0x10
	.zero		1


	//----- nvinfo : EIATTR_EXTERNS
	.align		4
        /*0024*/ 	.byte	0x04, 0x0f
        /*0026*/ 	.short	(.L_886 - .L_885)


	//   ....[0]....
	.align		4
.L_885:
        /*0028*/ 	.word	index@(__assertfail)


	//----- nvinfo : EIATTR_ANNOTATIONS
	.align		4
.L_886:
        /*002c*/ 	.byte	0x04, 0x55
        /*002e*/ 	.short	(.L_888 - .L_887)


	//   ....[0]....
.L_887:
        /* <DEDUP_REMOVED lines=32> */


	//----- nvinfo : EIATTR_MERCURY_ISA_VERSION
	.align		4
.L_888:
        /*0218*/ 	.byte	0x03, 0x5f
        /*021a*/ 	.short	0x0101


	//----- nvinfo : EIATTR_INT_WARP_WIDE_INSTR_OFFSETS
	.align		4
        /*021c*/ 	.byte	0x04, 0x31
        /*021e*/ 	.short	(.L_890 - .L_889)


	//   ....[0]....
.L_889:
        /*0220*/ 	.word	0x00000180


	//   ....[1]....
        /*0224*/ 	.word	0x00000240


	//   ....[2]....
        /*0228*/ 	.word	0x0000b650


	//   ....[3]....
        /*022c*/ 	.word	0x0000bcc0


	//   ....[4]....
        /*0230*/ 	.word	0x0000c1e0


	//----- nvinfo : EIATTR_COOP_GROUP_MASK_REGIDS
	.align		4
.L_890:
        /*0234*/ 	.byte	0x04, 0x29
        /*0236*/ 	.short	(.L_892 - .L_891)


	//   ....[0]....
.L_891:
        /*0238*/ 	.word	0xffffffff


	//   ....[1]....
        /*023c*/ 	.word	0xffffffff


	//   ....[2]....
        /*0240*/ 	.word	0xffffffff


	//   ....[3]....
        /*0244*/ 	.word	0xffffffff


	//   ....[4]....
        /*0248*/ 	.word	0xffffffff


	//   ....[5]....
        /*024c*/ 	.word	0xffffffff


	//   ....[6]....
        /*0250*/ 	.word	0xffffffff


	//   ....[7]....
        /*0254*/ 	.word	0xffffffff


	//   ....[8]....
        /*0258*/ 	.word	0xffffffff


	//   ....[9]....
        /*025c*/ 	.word	0xffffffff


	//   ....[10]....
        /*0260*/ 	.word	0xffffffff


	//   ....[11]....
        /*0264*/ 	.word	0xffffffff


	//   ....[12]....
        /*0268*/ 	.word	0xffffffff


	//   ....[13]....
        /*026c*/ 	.word	0xffffffff


	//   ....[14]....
        /*0270*/ 	.word	0xffffffff


	//   ....[15]....
        /*0274*/ 	.word	0xffffffff


	//   ....[16]....
        /*0278*/ 	.word	0xffffffff


	//   ....[17]....
        /*027c*/ 	.word	0xffffffff


	//   ....[18]....
        /*0280*/ 	.word	0xffffffff


	//   ....[19]....
        /*0284*/ 	.word	0xffffffff


	//   ....[20]....
        /*0288*/ 	.word	0xffffffff


	//   ....[21]....
        /*028c*/ 	.word	0xffffffff


	//   ....[22]....
        /*0290*/ 	.word	0xffffffff


	//   ....[23]....
        /*0294*/ 	.word	0xffffffff


	//   ....[24]....
        /*0298*/ 	.word	0xffffffff


	//   ....[25]....
        /*029c*/ 	.word	0xffffffff


	//   ....[26]....
        /*02a0*/ 	.word	0xffffffff


	//   ....[27]....
        /*02a4*/ 	.word	0xffffffff


	//   ....[28]....
        /*02a8*/ 	.word	0xffffffff


	//   ....[29]....
        /*02ac*/ 	.word	0xffffffff


	//   ....[30]....
        /*02b0*/ 	.word	0xffffffff


	//   ....[31]....
        /*02b4*/ 	.word	0xffffffff


	//   ....[32]....
        /*02b8*/ 	.word	0xffffffff


	//   ....[33]....
        /*02bc*/ 	.word	0xffffffff


	//   ....[34]....
        /*02c0*/ 	.word	0xffffffff


	//   ....[35]....
        /*02c4*/ 	.word	0xffffffff


	//   ....[36]....
        /*02c8*/ 	.word	0xffffffff


	//   ....[37]....
        /*02cc*/ 	.word	0xffffffff


	//   ....[38]....
        /*02d0*/ 	.word	0xffffffff


	//   ....[39]....
        /*02d4*/ 	.word	0xffffffff


	//   ....[40]....
        /*02d8*/ 	.word	0xffffffff


	//   ....[41]....
        /*02dc*/ 	.word	0xffffffff


	//   ....[42]....
        /*02e0*/ 	.word	0xffffffff


	//   ....[43]....
        /*02e4*/ 	.word	0xffffffff


	//   ....[44]....
        /*02e8*/ 	.word	0xffffffff


	//   ....[45]....
        /*02ec*/ 	.word	0xffffffff


	//   ....[46]....
        /*02f0*/ 	.word	0xffffffff


	//   ....[47]....
        /*02f4*/ 	.word	0xffffffff


	//   ....[48]....
        /*02f8*/ 	.word	0xffffffff


	//   ....[49]....
        /*02fc*/ 	.word	0xffffffff


	//   ....[50]....
        /*0300*/ 	.word	0xffffffff


	//   ....[51]....
        /*0304*/ 	.word	0xffffffff


	//   ....[52]....
        /*0308*/ 	.word	0xffffffff


	//   ....[53]....
        /*030c*/ 	.word	0xffffffff


	//   ....[54]....
        /*0310*/ 	.word	0xffffffff


	//   ....[55]....
        /*0314*/ 	.word	0xffffffff


	//   ....[56]....
        /*0318*/ 	.word	0xffffffff


	//   ....[57]....
        /*031c*/ 	.word	0xffffffff


	//   ....[58]....
        /*0320*/ 	.word	0xffffffff


	//   ....[59]....
        /*0324*/ 	.word	0xffffffff


	//   ....[60]....
        /*0328*/ 	.word	0xffffffff


	//   ....[61]....
        /*032c*/ 	.word	0xffffffff


	//   ....[62]....
        /*0330*/ 	.word	0xffffffff


	//   ....[63]....
        /*0334*/ 	.word	0xffffffff


	//   ....[64]....
        /*0338*/ 	.word	0xffffffff


	//   ....[65]....
        /*033c*/ 	.word	0xffffffff


	//   ....[66]....
        /*0340*/ 	.word	0xffffffff


	//   ....[67]....
        /*0344*/ 	.word	0xffffffff


	//   ....[68]....
        /*0348*/ 	.word	0xffffffff


	//   ....[69]....
        /*034c*/ 	.word	0xffffffff


	//   ....[70]....
        /*0350*/ 	.word	0xffffffff


	//   ....[71]....
        /*0354*/ 	.word	0xffffffff


	//   ....[72]....
        /*0358*/ 	.word	0xffffffff


	//   ....[73]....
        /*035c*/ 	.word	0xffffffff


	//   ....[74]....
        /*0360*/ 	.word	0xffffffff


	//   ....[75]....
        /*0364*/ 	.word	0xffffffff


	//   ....[76]....
        /*0368*/ 	.word	0xffffffff


	//   ....[77]....
        /*036c*/ 	.word	0xffffffff


	//   ....[78]....
        /*0370*/ 	.word	0xffffffff


	//   ....[79]....
        /*0374*/ 	.word	0xffffffff


	//   ....[80]....
        /*0378*/ 	.word	0xffffffff


	//   ....[81]....
        /*037c*/ 	.word	0xffffffff


	//   ....[82]....
        /*0380*/ 	.word	0xffffffff


	//   ....[83]....
        /*0384*/ 	.word	0xffffffff


	//   ....[84]....
        /*0388*/ 	.word	0xffffffff


	//   ....[85]....
        /*038c*/ 	.word	0xffffffff


	//   ....[86]....
        /*0390*/ 	.word	0xffffffff


	//   ....[87]....
        /*0394*/ 	.word	0xffffffff


	//   ....[88]....
        /*0398*/ 	.word	0xffffffff


	//   ....[89]....
        /*039c*/ 	.word	0xffffffff


	//   ....[90]....
        /*03a0*/ 	.word	0xffffffff


	//   ....[91]....
        /*03a4*/ 	.word	0xffffffff


	//   ....[92]....
        /*03a8*/ 	.word	0xffffffff


	//   ....[93]....
        /*03ac*/ 	.word	0xffffffff


	//   ....[94]....
        /*03b0*/ 	.word	0xffffffff


	//   ....[95]....
        /*03b4*/ 	.word	0xffffffff


	//   ....[96]....
        /*03b8*/ 	.word	0xffffffff


	//   ....[97]....
        /*03bc*/ 	.word	0xffffffff


	//   ....[98]....
        /*03c0*/ 	.word	0xffffffff


	//   ....[99]....
        /*03c4*/ 	.word	0xffffffff


	//   ....[100]....
        /*03c8*/ 	.word	0xffffffff


	//   ....[101]....
        /*03cc*/ 	.word	0xffffffff


	//   ....[102]....
        /*03d0*/ 	.word	0xffffffff


	//   ....[103]....
        /*03d4*/ 	.word	0xffffffff


	//   ....[104]....
        /*03d8*/ 	.word	0xffffffff


	//   ....[105]....
        /*03dc*/ 	.word	0xffffffff


	//   ....[106]....
        /*03e0*/ 	.word	0xffffffff


	//   ....[107]....
        /*03e4*/ 	.word	0xffffffff


	//   ....[108]....
        /*03e8*/ 	.word	0xffffffff


	//   ....[109]....
        /*03ec*/ 	.word	0xffffffff


	//   ....[110]....
        /*03f0*/ 	.word	0xffffffff


	//   ....[111]....
        /*03f4*/ 	.word	0xffffffff


	//   ....[112]....
        /*03f8*/ 	.word	0xffffffff


	//   ....[113]....
        /*03fc*/ 	.word	0x0500000f


	//   ....[114]....
        /*0400*/ 	.word	0x0500000f


	//   ....[115]....
        /*0404*/ 	.word	0x0500000f


	//   ....[116]....
        /*0408*/ 	.word	0x0500000f


	//   ....[117]....
        /*040c*/ 	.word	0x0500000f


	//   ....[118]....
        /*0410*/ 	.word	0x0500000f


	//----- nvinfo : EIATTR_COOP_GROUP_INSTR_OFFSETS
	.align		4
.L_892:
        /*0414*/ 	.byte	0x04, 0x28
        /*0416*/ 	.short	(.L_894 - .L_893)


	//   ....[0]....
.L_893:
        /*0418*/ 	.word	0x00000060


	//   ....[1]....
        /*041c*/ 	.word	0x00000190


	//   ....[2]....
        /*0420*/ 	.word	0x00000220


	//   ....[3]....
        /*0424*/ 	.word	0x000003a0


	//   ....[4]....
        /*0428*/ 	.word	0x00000620


	//   ....[5]....
        /*042c*/ 	.word	0x00001100


	//   ....[6]....
        /*0430*/ 	.word	0x000024e0


	//   ....[7]....
        /*0434*/ 	.word	0x00002790


	//   ....[8]....
        /*0438*/ 	.word	0x000027d0


	//   ....[9]....
        /*043c*/ 	.word	0x00002f50


	//   ....[10]....
        /*0440*/ 	.word	0x00002ff0


	//   ....[11]....
        /*0444*/ 	.word	0x00003030


	//   ....[12]....
        /*0448*/ 	.word	0x00003040


	//   ....[13]....
        /*044c*/ 	.word	0x00003130


	//   ....[14]....
        /*0450*/ 	.word	0x00003160


	//   ....[15]....
        /*0454*/ 	.word	0x00003170


	//   ....[16]....
        /*0458*/ 	.word	0x00003190


	//   ....[17]....
        /*045c*/ 	.word	0x000031a0


	//   ....[18]....
        /*0460*/ 	.word	0x000031e0


	//   ....[19]....
        /*0464*/ 	.word	0x00003230


	//   ....[20]....
        /*0468*/ 	.word	0x000032b0


	//   ....[21]....
        /*046c*/ 	.word	0x000032f0


	//   ....[22]....
        /*0470*/ 	.word	0x00003350


	//   ....[23]....
        /*0474*/ 	.word	0x00003380


	//   ....[24]....
        /*0478*/ 	.word	0x000033a0


	//   ....[25]....
        /*047c*/ 	.word	0x00003440


	//   ....[26]....
        /*0480*/ 	.word	0x00003480


	//   ....[27]....
        /*0484*/ 	.word	0x000034b0


	//   ....[28]....
        /*0488*/ 	.word	0x000034d0


	//   ....[29]....
        /*048c*/ 	.word	0x000034f0


	//   ....[30]....
        /*0490*/ 	.word	0x00003540


	//   ....[31]....
        /*0494*/ 	.word	0x000035c0


	//   ....[32]....
        /*0498*/ 	.word	0x00003630


	//   ....[33]....
        /*049c*/ 	.word	0x00003660


	//   ....[34]....
        /*04a0*/ 	.word	0x00003690


	//   ....[35]....
        /*04a4*/ 	.word	0x000036c0


	//   ....[36]....
        /*04a8*/ 	.word	0x000037d0


	//   ....[37]....
        /*04ac*/ 	.word	0x00003800


	//   ....[38]....
        /*04b0*/ 	.word	0x00003a60


	//   ....[39]....
        /*04b4*/ 	.word	0x00003aa0


	//   ....[40]....
        /*04b8*/ 	.word	0x00003ac0


	//   ....[41]....
        /*04bc*/ 	.word	0x00003b30


	//   ....[42]....
        /*04c0*/ 	.word	0x00003b60


	//   ....[43]....
        /*04c4*/ 	.word	0x00003b70


	//   ....[44]....
        /*04c8*/ 	.word	0x00003ba0


	//   ....[45]....
        /*04cc*/ 	.word	0x00003bb0


	//   ....[46]....
        /*04d0*/ 	.word	0x00003e30


	//   ....[47]....
        /*04d4*/ 	.word	0x00003e50


	//   ....[48]....
        /*04d8*/ 	.word	0x00003e80


	//   ....[49]....
        /*04dc*/ 	.word	0x00003eb0


	//   ....[50]....
        /*04e0*/ 	.word	0x00003ed0


	//   ....[51]....
        /*04e4*/ 	.word	0x00003ee0


	//   ....[52]....
        /*04e8*/ 	.word	0x00003ef0


	//   ....[53]....
        /*04ec*/ 	.word	0x00003f20


	//   ....[54]....
        /*04f0*/ 	.word	0x00006720


	//   ....[55]....
        /*04f4*/ 	.word	0x00006730


	//   ....[56]....
        /*04f8*/ 	.word	0x00006740


	//   ....[57]....
        /*04fc*/ 	.word	0x00006750


	//   ....[58]....
        /*0500*/ 	.word	0x00006760


	//   ....[59]....
        /*0504*/ 	.word	0x00006770


	//   ....[60]....
        /*0508*/ 	.word	0x00006780


	//   ....[61]....
        /*050c*/ 	.word	0x00006790


	//   ....[62]....
        /*0510*/ 	.word	0x000067a0


	//   ....[63]....
        /*0514*/ 	.word	0x000067b0


	//   ....[64]....
        /*0518*/ 	.word	0x000068a0


	//   ....[65]....
        /*051c*/ 	.word	0x00006940


	//   ....[66]....
        /*0520*/ 	.word	0x000069a0


	//   ....[67]....
        /*0524*/ 	.word	0x000069e0


	//   ....[68]....
        /*0528*/ 	.word	0x00006a20


	//   ....[69]....
        /*052c*/ 	.word	0x00006a60


	//   ....[70]....
        /*0530*/ 	.word	0x00006ae0


	//   ....[71]....
        /*0534*/ 	.word	0x00006c60


	//   ....[72]....
        /*0538*/ 	.word	0x00006c80


	//   ....[73]....
        /*053c*/ 	.word	0x00006ca0


	//   ....[74]....
        /*0540*/ 	.word	0x000071f0


	//   ....[75]....
        /*0544*/ 	.word	0x000072a0


	//   ....[76]....
        /*0548*/ 	.word	0x00007340


	//   ....[77]....
        /*054c*/ 	.word	0x000073a0


	//   ....[78]....
        /*0550*/ 	.word	0x00007580


	//   ....[79]....
        /*0554*/ 	.word	0x000075a0


	//   ....[80]....
        /*0558*/ 	.word	0x000075b0


	//   ....[81]....
        /*055c*/ 	.word	0x000075d0


	//   ....[82]....
        /*0560*/ 	.word	0x000075e0


	//   ....[83]....
        /*0564*/ 	.word	0x00007600


	//   ....[84]....
        /*0568*/ 	.word	0x000079e0


	//   ....[85]....
        /*056c*/ 	.word	0x00007a20


	//   ....[86]....
        /*0570*/ 	.word	0x00007f20


	//   ....[87]....
        /*0574*/ 	.word	0x00007f70


	//   ....[88]....
        /*0578*/ 	.word	0x00007f90


	//   ....[89]....
        /*057c*/ 	.word	0x00007fc0


	//   ....[90]....
        /*0580*/ 	.word	0x00007fd0


	//   ....[91]....
        /*0584*/ 	.word	0x00007ff0


	//   ....[92]....
        /*0588*/ 	.word	0x00008030


	//   ....[93]....
        /*058c*/ 	.word	0x00008070


	//   ....[94]....
        /*0590*/ 	.word	0x000080f0


	//   ....[95]....
        /*0594*/ 	.word	0x00008130


	//   ....[96]....
        /*0598*/ 	.word	0x00008190


	//   ....[97]....
        /*059c*/ 	.word	0x00008200


	//   ....[98]....
        /*05a0*/ 	.word	0x000082f0


	//   ....[99]....
        /*05a4*/ 	.word	0x00008330


	//   ....[100]....
        /*05a8*/ 	.word	0x00008370


	//   ....[101]....
        /*05ac*/ 	.word	0x000083a0


	//   ....[102]....
        /*05b0*/ 	.word	0x0000a3e0


	//   ....[103]....
        /*05b4*/ 	.word	0x0000a580


	//   ....[104]....
        /*05b8*/ 	.word	0x0000a7d0


	//   ....[105]....
        /*05bc*/ 	.word	0x0000a970


	//   ....[106]....
        /*05c0*/ 	.word	0x0000aa80


	//   ....[107]....
        /*05c4*/ 	.word	0x0000b250


	//   ....[108]....
        /*05c8*/ 	.word	0x0000b580


	//   ....[109]....
        /*05cc*/ 	.word	0x0000b940


	//   ....[110]....
        /*05d0*/ 	.word	0x0000bbf0


	//   ....[111]....
        /*05d4*/ 	.word	0x0000bea0


	//   ....[112]....
        /*05d8*/ 	.word	0x0000c110


	//   ....[113]....
        /*05dc*/ 	.word	0x0000e260


	//   ....[114]....
        /*05e0*/ 	.word	0x0000e450


	//   ....[115]....
        /*05e4*/ 	.word	0x0000e4c0


	//   ....[116]....
        /*05e8*/ 	.word	0x0000e530


	//   ....[117]....
        /*05ec*/ 	.word	0x0000e5a0


	//   ....[118]....
        /*05f0*/ 	.word	0x0000e610


	//----- nvinfo : EIATTR_REG_RECONFIG
	.align		4
.L_894:
        /*05f4*/ 	.byte	0x01, 0x54
	.zero		2


	//----- nvinfo : EIATTR_SYSCALL_OFFSETS
	.align		4
        /*05f8*/ 	.byte	0x04, 0x46
        /*05fa*/ 	.short	(.L_896 - .L_895)


	//   ....[0]....
.L_895:
        /*05fc*/ 	.word	0x00000d60


	//   ....[1]....
        /*0600*/ 	.word	0x00000e50


	//   ....[2]....
        /*0604*/ 	.word	0x00000fb0


	//   ....[3]....
        /*0608*/ 	.word	0x000010a0


	//----- nvinfo : EIATTR_MBARRIER_INSTR_OFFSETS
	.align		4
.L_896:
        /*060c*/ 	.byte	0x04, 0x39
        /*060e*/ 	.short	(.L_898 - .L_897)


	//   ....[0]....
.L_897:
        /*0610*/ 	.word	0x00000260
        /*0614*/ 	.word	0x000000ff
        /*0618*/ 	.word	0x00026800
        /*061c*/ 	.short	0x0100
        /*061e*/ 	.byte	0x06
	.zero		1


	//   ....[1]....
        /*0620*/ 	.word	0x00000350
        /*0624*/ 	.word	0x000000ff
        /*0628*/ 	.word	0x00026810
        /*062c*/ 	.short	0x0100
        /*062e*/ 	.byte	0x08
	.zero		1


	//   ....[2]....
        /*0630*/ 	.word	0x00000360
        /*0634*/ 	.word	0x000000ff
        /*0638*/ 	.word	0x00026820
        /*063c*/ 	.short	0x0100
        /*063e*/ 	.byte	0x08
	.zero		1


	//   ....[3]....
        /*0640*/ 	.word	0x00000370
        /*0644*/ 	.word	0x000000ff
        /*0648*/ 	.word	0x00026818
        /*064c*/ 	.short	0x0100
        /*064e*/ 	.byte	0x08
	.zero		1


	//   ....[4]....
        /*0650*/ 	.word	0x00000380
        /*0654*/ 	.word	0x000000ff
        /*0658*/ 	.word	0x00026828
        /*065c*/ 	.short	0x0100
        /*065e*/ 	.byte	0x08
	.zero		1


	//   ....[5]....
        /*0660*/ 	.word	0x000004b0
        /*0664*/ 	.word	0x000000ff
        /*0668*/ 	.word	0x00026830
        /*066c*/ 	.short	0x0100
        /*066e*/ 	.byte	0x08
	.zero		1


	//   ....[6]....
        /*0670*/ 	.word	0x000004c0
        /*0674*/ 	.word	0x000000ff
        /*0678*/ 	.word	0x00026840
        /*067c*/ 	.short	0x0100
        /*067e*/ 	.byte	0x08
	.zero		1


	//   ....[7]....
        /*0680*/ 	.word	0x000004d0
        /*0684*/ 	.word	0x000000ff
        /*0688*/ 	.word	0x00026838
        /*068c*/ 	.short	0x0100
        /*068e*/ 	.byte	0x08
	.zero		1


	//   ....[8]....
        /*0690*/ 	.word	0x000004e0
        /*0694*/ 	.word	0x000000ff
        /*0698*/ 	.word	0x00026848
        /*069c*/ 	.short	0x0100
        /*069e*/ 	.byte	0x08
	.zero		1


	//   ....[9]....
        /*06a0*/ 	.word	0x00001160
        /*06a4*/ 	.word	0x00000011
        /*06a8*/ 	.word	0x00026800
        /*06ac*/ 	.short	0x010a
        /*06ae*/ 	.byte	0x3f
	.zero		1


	//   ....[10]....
        /*06b0*/ 	.word	0x00001190
        /*06b4*/ 	.word	0x00000011
        /*06b8*/ 	.word	0x00026800
        /*06bc*/ 	.short	0x010a
        /*06be*/ 	.byte	0x3f
	.zero		1


	//   ....[11]....
        /*06c0*/ 	.word	0x00001c40
        /*06c4*/ 	.word	0x00000006
        /*06c8*/ 	.word	0x00026810
        /*06cc*/ 	.short	0x010a
        /*06ce*/ 	.byte	0x3f
	.zero		1


	//   ....[12]....
        /*06d0*/ 	.word	0x00001cb0
        /*06d4*/ 	.word	0x00000006
        /*06d8*/ 	.word	0x00026810
        /*06dc*/ 	.short	0x010a
        /*06de*/ 	.byte	0x3f
	.zero		1


	//   ....[13]....
        /*06e0*/ 	.word	0x00002070
        /*06e4*/ 	.word	0x00000006
        /*06e8*/ 	.word	0x00026830
        /*06ec*/ 	.short	0x010a
        /*06ee*/ 	.byte	0x3f
	.zero		1


	//   ....[14]....
        /*06f0*/ 	.word	0x000020f0
        /*06f4*/ 	.word	0x00000006
        /*06f8*/ 	.word	0x00026830
        /*06fc*/ 	.short	0x010a
        /*06fe*/ 	.byte	0x3f
	.zero		1


	//   ....[15]....
        /*0700*/ 	.word	0x00005630
        /*0704*/ 	.word	0x00000007
        /*0708*/ 	.word	0x00000000
        /*070c*/ 	.short	0x0101
        /*070e*/ 	.byte	0x3f
	.zero		1


	//   ....[16]....
        /*0710*/ 	.word	0x000059c0
        /*0714*/ 	.word	0x00000006
        /*0718*/ 	.word	0x00000000
        /*071c*/ 	.short	0x0101
        /*071e*/ 	.byte	0x3f
	.zero		1


	//   ....[17]....
        /*0720*/ 	.word	0x00006100
        /*0724*/ 	.word	0x00000006
        /*0728*/ 	.word	0x00026810
        /*072c*/ 	.short	0x010a
        /*072e*/ 	.byte	0x3f
	.zero		1


	//   ....[18]....
        /*0730*/ 	.word	0x00006180
        /*0734*/ 	.word	0x00000006
        /*0738*/ 	.word	0x00026810
        /*073c*/ 	.short	0x010a
        /*073e*/ 	.byte	0x3f
	.zero		1


	//   ....[19]....
        /*0740*/ 	.word	0x00006500
        /*0744*/ 	.word	0x00000006
        /*0748*/ 	.word	0x00026830
        /*074c*/ 	.short	0x010a
        /*074e*/ 	.byte	0x3f
	.zero		1


	//   ....[20]....
        /*0750*/ 	.word	0x00006590
        /*0754*/ 	.word	0x00000006
        /*0758*/ 	.word	0x00026830
        /*075c*/ 	.short	0x010a
        /*075e*/ 	.byte	0x3f
	.zero		1


	//   ....[21]....
        /*0760*/ 	.word	0x00009800
        /*0764*/ 	.word	0x00000005
        /*0768*/ 	.word	0x00000000
        /*076c*/ 	.short	0x0101
        /*076e*/ 	.byte	0x3f
	.zero		1


	//   ....[22]....
        /*0770*/ 	.word	0x00009ba0
        /*0774*/ 	.word	0x00000006
        /*0778*/ 	.word	0x00000000
        /*077c*/ 	.short	0x0101
        /*077e*/ 	.byte	0x3f
	.zero		1


	//   ....[23]....
        /*0780*/ 	.word	0x0000c930
        /*0784*/ 	.word	0x00000000
        /*0788*/ 	.word	0x00026820
        /*078c*/ 	.short	0x010a
        /*078e*/ 	.byte	0x3f
	.zero		1


	//   ....[24]....
        /*0790*/ 	.word	0x0000ce80
        /*0794*/ 	.word	0x00000000
        /*0798*/ 	.word	0x00026840
        /*079c*/ 	.short	0x010a
        /*079e*/ 	.byte	0x3f
	.zero		1


	//   ....[25]....
        /*07a0*/ 	.word	0x0000d0d0
        /*07a4*/ 	.word	0x00000000
        /*07a8*/ 	.word	0x00026828
        /*07ac*/ 	.short	0x010a
        /*07ae*/ 	.byte	0x3f
	.zero		1


	//   ....[26]....
        /*07b0*/ 	.word	0x0000d340
        /*07b4*/ 	.word	0x00000000
        /*07b8*/ 	.word	0x00026848
        /*07bc*/ 	.short	0x010a
        /*07be*/ 	.byte	0x3f
	.zero		1


	//   ....[27]....
        /*07c0*/ 	.word	0x0000d540
        /*07c4*/ 	.word	0x00000000
        /*07c8*/ 	.word	0x00026820
        /*07cc*/ 	.short	0x010a
        /*07ce*/ 	.byte	0x3f
	.zero		1


	//   ....[28]....
        /*07d0*/ 	.word	0x0000d7f0
        /*07d4*/ 	.word	0x00000000
        /*07d8*/ 	.word	0x00026840
        /*07dc*/ 	.short	0x010a
        /*07de*/ 	.byte	0x3f
	.zero		1


	//   ....[29]....
        /*07e0*/ 	.word	0x0000da10
        /*07e4*/ 	.word	0x00000000
        /*07e8*/ 	.word	0x00026828
        /*07ec*/ 	.short	0x010a
        /*07ee*/ 	.byte	0x3f
	.zero		1


	//   ....[30]....
        /*07f0*/ 	.word	0x0000dcd0
        /*07f4*/ 	.word	0x00000004
        /*07f8*/ 	.word	0x00026840
        /*07fc*/ 	.short	0x010a
        /*07fe*/ 	.byte	0x3f
	.zero		1


	//   ....[31]....
        /*0800*/ 	.word	0x0000e0d0
        /*0804*/ 	.word	0x00000007
        /*0808*/ 	.word	0x00000000
        /*080c*/ 	.short	0x010a
        /*080e*/ 	.byte	0x3f
	.zero		1


	//   ....[32]....
        /*0810*/ 	.word	0x0000e130
        /*0814*/ 	.word	0x00000003
        /*0818*/ 	.word	0x00000000
        /*081c*/ 	.short	0x010a
        /*081e*/ 	.byte	0x3f
	.zero		1


	//   ....[33]....
        /*0820*/ 	.word	0x0000e190
        /*0824*/ 	.word	0x00000005
        /*0828*/ 	.word	0x00000000
        /*082c*/ 	.short	0x010a
        /*082e*/ 	.byte	0x3f
	.zero		1


	//   ....[34]....
        /*0830*/ 	.word	0x0000e1c0
        /*0834*/ 	.word	0x00000003
        /*0838*/ 	.word	0x00000000
        /*083c*/ 	.short	0x010a
        /*083e*/ 	.byte	0x3f
	.zero		1


	//   ....[35]....
        /*0840*/ 	.word	0x0000e290
        /*0844*/ 	.word	0x00000011
        /*0848*/ 	.word	0x00026800
        /*084c*/ 	.short	0x010a
        /*084e*/ 	.byte	0x3f
	.zero		1


	//   ....[36]....
        /*0850*/ 	.word	0x0000e2e0
        /*0854*/ 	.word	0x00000006
        /*0858*/ 	.word	0x00026810
        /*085c*/ 	.short	0x010a
        /*085e*/ 	.byte	0x3f
	.zero		1


	//   ....[37]....
        /*0860*/ 	.word	0x0000e330
        /*0864*/ 	.word	0x00000006
        /*0868*/ 	.word	0x00026830
        /*086c*/ 	.short	0x010a
        /*086e*/ 	.byte	0x3f
	.zero		1


	//   ....[38]....
        /*0870*/ 	.word	0x0000e380
        /*0874*/ 	.word	0x00000006
        /*0878*/ 	.word	0x00026810
        /*087c*/ 	.short	0x010a
        /*087e*/ 	.byte	0x3f
	.zero		1


	//   ....[39]....
        /*0880*/ 	.word	0x0000e3d0
        /*0884*/ 	.word	0x00000006
        /*0888*/ 	.word	0x00026830
        /*088c*/ 	.short	0x010a
        /*088e*/ 	.byte	0x3f
	.zero		1


	//   ....[40]....
        /*0890*/ 	.word	0x0000e650
        /*0894*/ 	.word	0x00000000
        /*0898*/ 	.word	0x00026820
        /*089c*/ 	.short	0x010a
        /*089e*/ 	.byte	0x3f
	.zero		1


	//   ....[41]....
        /*08a0*/ 	.word	0x0000e6a0
        /*08a4*/ 	.word	0x00000000
        /*08a8*/ 	.word	0x00026840
        /*08ac*/ 	.short	0x010a
        /*08ae*/ 	.byte	0x3f
	.zero		1


	//   ....[42]....
        /*08b0*/ 	.word	0x0000e6f0
        /*08b4*/ 	.word	0x00000000
        /*08b8*/ 	.word	0x00026828
        /*08bc*/ 	.short	0x010a
        /*08be*/ 	.byte	0x3f
	.zero		1


	//   ....[43]....
        /*08c0*/ 	.word	0x0000e740
        /*08c4*/ 	.word	0x00000000
        /*08c8*/ 	.word	0x00026848
        /*08cc*/ 	.short	0x010a
        /*08ce*/ 	.byte	0x3f
	.zero		1


	//   ....[44]....
        /*08d0*/ 	.word	0x0000e7a0
        /*08d4*/ 	.word	0x00000000
        /*08d8*/ 	.word	0x00026820
        /*08dc*/ 	.short	0x010a
        /*08de*/ 	.byte	0x3f
	.zero		1


	//   ....[45]....
        /*08e0*/ 	.word	0x0000e7f0
        /*08e4*/ 	.word	0x00000000
        /*08e8*/ 	.word	0x00026840
        /*08ec*/ 	.short	0x010a
        /*08ee*/ 	.byte	0x3f
	.zero		1


	//   ....[46]....
        /*08f0*/ 	.word	0x0000e840
        /*08f4*/ 	.word	0x00000000
        /*08f8*/ 	.word	0x00026828
        /*08fc*/ 	.short	0x010a
        /*08fe*/ 	.byte	0x3f
	.zero		1


	//   ....[47]....
        /*0900*/ 	.word	0x0000e890
        /*0904*/ 	.word	0x00000004
        /*0908*/ 	.word	0x00026840
        /*090c*/ 	.short	0x010a
        /*090e*/ 	.byte	0x3f
	.zero		1


	//   ....[48]....
        /*0910*/ 	.word	0x0000e960
        /*0914*/ 	.word	0x00000007
        /*0918*/ 	.word	0x00000000
        /*091c*/ 	.short	0x010a
        /*091e*/ 	.byte	0x3f
	.zero		1


	//   ....[49]....
        /*0920*/ 	.word	0x0000e9b0
        /*0924*/ 	.word	0x00000003
        /*0928*/ 	.word	0x00000000
        /*092c*/ 	.short	0x010a
        /*092e*/ 	.byte	0x3f
	.zero		1


	//   ....[50]....
        /*0930*/ 	.word	0x0000ea00
        /*0934*/ 	.word	0x00000005
        /*0938*/ 	.word	0x00000000
        /*093c*/ 	.short	0x010a
        /*093e*/ 	.byte	0x3f
	.zero		1


	//----- nvinfo : EIATTR_NUM_MBARRIERS
	.align		4
.L_898:
        /*0940*/ 	.byte	0x03, 0x38
        /*0942*/ 	.short	0x0009


	//----- nvinfo : EIATTR_EXIT_INSTR_OFFSETS
	.align		4
        /*0944*/ 	.byte	0x04, 0x1c
        /*0946*/ 	.short	(.L_900 - .L_899)


	//   ....[0]....
.L_899:
        /*0948*/ 	.word	0x0000e210


	//----- nvinfo : EIATTR_MAX_THREADS
	.align		4
.L_900:
        /*094c*/ 	.byte	0x04, 0x05
        /*094e*/ 	.short	(.L_902 - .L_901)
.L_901:
        /*0950*/ 	.word	0x00000180
        /*0954*/ 	.word	0x00000001
        /*0958*/ 	.word	0x00000001


	//----- nvinfo : EIATTR_CRS_STACK_SIZE
	.align		4
.L_902:
        /*095c*/ 	.byte	0x04, 0x1e
        /*095e*/ 	.short	(.L_904 - .L_903)
.L_903:
        /*0960*/ 	.word	0x00000000


	//----- nvinfo : EIATTR_CBANK_PARAM_SIZE
	.align		4
.L_904:
        /*0964*/ 	.byte	0x03, 0x19
        /*0966*/ 	.short	0x0770


	//----- nvinfo : EIATTR_PARAM_CBANK
	.align		4
        /*0968*/ 	.byte	0x04, 0x0a
        /*096a*/ 	.short	(.L_906 - .L_905)
	.align		4
.L_905:
        /*096c*/ 	.word	index@(.nv.constant0._ZN7cutlass13device_kernelIN5flash11enable_sm90INS1_16FlashAttnBwdSm90INS1_25CollectiveMainloopBwdSm90ILi2ELi2ELi2EN4cute5tupleIJNS5_1CILi1EEES8_S8_EEENS6_IJNS7_ILi96EEENS7_ILi128EEENS7_ILi64EEEEEENS_10bfloat16_tEfNS_4arch4Sm90ELb1ELb0ELb1ELb0ELb1ELb1ELb0ELb1ELi2ELi1ELi2ELi2ELb0EEENS1_24CollectiveEpilogueBwdGQAISD_fSG_Li256ELb0ELb1EEENS1_25SingleTileBwdLPTSchedulerILb0ELi128ELb1EEEEEEEEEvNT_6ParamsE)
        /*0970*/ 	.short	0x0210
        /*0972*/ 	.short	0x0770


	//----- nvinfo : EIATTR_SW_WAR
	.align		4
.L_906:
        /*0974*/ 	.byte	0x04, 0x36
        /*0976*/ 	.short	(.L_908 - .L_907)
.L_907:
        /*0978*/ 	.word	0x00000008
.L_908:


//--------------------- .nv.info._ZN7cutlass13device_kernelIN5flash22FlashAttnBwdPreprocessIN4cute5tupleIJNS3_1CILi96EEENS5_ILi64EEEEEENS_10bfloat16_tEfNS_4arch4Sm90ELb1ELb0EEEEEvNT_6ParamsE --------------------------
	.section	.nv.info._ZN7cutlass13device_kernelIN5flash22FlashAttnBwdPreprocessIN4cute5tupleIJNS3_1CILi96EEENS5_ILi64EEEEEENS_10bfloat16_tEfNS_4arch4Sm90ELb1ELb0EEEEEvNT_6ParamsE,"",@"SHT_CUDA_INFO"
	.sectionflags	@""
	.align	4


	//----- nvinfo : EIATTR_CUDA_API_VERSION
	.align		4
        /*0000*/ 	.byte	0x04, 0x37
        /*0002*/ 	.short	(.L_910 - .L_909)
.L_909:
        /*0004*/ 	.word	0x00000082


	//----- nvinfo : EIATTR_KPARAM_INFO
	.align		4
.L_910:
        /*0008*/ 	.byte	0x04, 0x17
        /*000a*/ 	.short	(.L_912 - .L_911)
.L_911:
        /*000c*/ 	.word	0x00000000
        /*0010*/ 	.short	0x0000
        /*0012*/ 	.short	0x0000
        /*0014*/ 	.byte	0x00, 0xf0, 0xc1, 0x03


	//----- nvinfo : EIATTR_SPARSE_MMA_MASK
	.align		4
.L_912:
        /*0018*/ 	.byte	0x03, 0x50
        /*001a*/ 	.short	0x0000


	//----- nvinfo : EIATTR_MAXREG_COUNT
	.align		4
        /*001c*/ 	.byte	0x03, 0x1b
        /*001e*/ 	.short	0x0080


	//----- nvinfo : EIATTR_MERCURY_ISA_VERSION
	.align		4
        /*0020*/ 	.byte	0x03, 0x5f
        /*0022*/ 	.short	0x0101


	//----- nvinfo : EIATTR_COOP_GROUP_MASK_REGIDS
	.align		4
        /*0024*/ 	.byte	0x04, 0x29
        /*0026*/ 	.short	(.L_914 - .L_913)


	//   ....[0]....
.L_913:
        /*0028*/ 	.word	0xffffffff


	//   ....[1]....
        /*002c*/ 	.word	0xffffffff


	//   ....[2]....
        /*0030*/ 	.word	0xffffffff


	//   ....[3]....
        /*0034*/ 	.word	0xffffffff


	//   ....[4]....
        /*0038*/ 	.word	0xffffffff


	//   ....[5]....
        /*003c*/ 	.word	0xffffffff


	//   ....[6]....
        /*0040*/ 	.word	0xffffffff


	//   ....[7]....
        /*0044*/ 	.word	0xffffffff


	//   ....[8]....
        /*0048*/ 	.word	0xffffffff


	//----- nvinfo : EIATTR_COOP_GROUP_INSTR_OFFSETS
	.align		4
.L_914:
        /*004c*/ 	.byte	0x04, 0x28
        /*004e*/ 	.short	(.L_916 - .L_915)


	//   ....[0]....
.L_915:
        /*0050*/ 	.word	0x00000dd0


	//   ....[1]....
        /*0054*/ 	.word	0x00000de0


	//   ....[2]....
        /*0058*/ 	.word	0x00000df0


	//   ....[3]....
        /*005c*/ 	.word	0x00000e40


	//   ....[4]....
        /*0060*/ 	.word	0x00000e70


	//   ....[5]....
        /*0064*/ 	.word	0x00000e80


	//   ....[6]....
        /*0068*/ 	.word	0x00000f20


	//   ....[7]....
        /*006c*/ 	.word	0x00000f40


	//   ....[8]....
        /*0070*/ 	.word	0x00000f50


	//----- nvinfo : EIATTR_EXIT_INSTR_OFFSETS
	.align		4
.L_916:
        /*0074*/ 	.byte	0x04, 0x1c
        /*0076*/ 	.short	(.L_918 - .L_917)


	//   ....[0]....
.L_917:
        /*0078*/ 	.word	0x00001470


	//   ....[1]....
        /*007c*/ 	.word	0x000014f0


	//----- nvinfo : EIATTR_MAX_THREADS
	.align		4
.L_918:
        /*0080*/ 	.byte	0x04, 0x05
        /*0082*/ 	.short	(.L_920 - .L_919)
.L_919:
        /*0084*/ 	.word	0x00000100
        /*0088*/ 	.word	0x00000001
        /*008c*/ 	.word	0x00000001


	//----- nvinfo : EIATTR_CRS_STACK_SIZE
	.align		4
.L_920:
        /*0090*/ 	.byte	0x04, 0x1e
        /*0092*/ 	.short	(.L_922 - .L_921)
.L_921:
        /*0094*/ 	.word	0x00000000


	//----- nvinfo : EIATTR_CBANK_PARAM_SIZE
	.align		4
.L_922:
        /*0098*/ 	.byte	0x03, 0x19
        /*009a*/ 	.short	0x00f0


	//----- nvinfo : EIATTR_PARAM_CBANK
	.align		4
        /*009c*/ 	.byte	0x04, 0x0a
        /*009e*/ 	.short	(.L_924 - .L_923)
	.align		4
.L_923:
        /*00a0*/ 	.word	index@(.nv.constant0._ZN7cutlass13device_kernelIN5flash22FlashAttnBwdPreprocessIN4cute5tupleIJNS3_1CILi96EEENS5_ILi64EEEEEENS_10bfloat16_tEfNS_4arch4Sm90ELb1ELb0EEEEEvNT_6ParamsE)
        /*00a4*/ 	.short	0x0210
        /*00a6*/ 	.short	0x00f0


	//----- nvinfo : EIATTR_SW_WAR
	.align		4
.L_924:
        /*00a8*/ 	.byte	0x04, 0x36
        /*00aa*/ 	.short	(.L_926 - .L_925)
.L_925:
        /*00ac*/ 	.word	0x00000008
.L_926:


//--------------------- .nv.info._ZN7cutlass13device_kernelIN5flash11enable_sm90INS1_16FlashAttnBwdSm90INS1_25CollectiveMainloopBwdSm90ILi2ELi2ELi2EN4cute5tupleIJNS5_1CILi1EEES8_S8_EEENS6_IJNS7_ILi96EEENS7_ILi128EEENS7_ILi64EEEEEENS_10bfloat16_tEfNS_4arch4Sm90ELb1ELb0ELb1ELb1ELb0ELb1ELb0ELb1ELi2ELi1ELi2ELi2ELb0EEENS1_21CollectiveEpilogueBwdISD_SE_SG_Li256ELb1ELb0ELi1EEENS1_25SingleTileBwdLPTSchedulerILb1ELi128ELb0EEEEEEEEEvNT_6ParamsE --------------------------
	.section	.nv.info._ZN7cutlass13device_kernelIN5flash11enable_sm90INS1_16FlashAttnBwdSm90INS1_25CollectiveMainloopBwdSm90ILi2ELi2ELi2EN4cute5tupleIJNS5_1CILi1EEES8_S8_EEENS6_IJNS7_ILi96EEENS7_ILi128EEENS7_ILi64EEEEEENS_10bfloat16_tEfNS_4arch4Sm90ELb1ELb0ELb1ELb1ELb0ELb1ELb0ELb1ELi2ELi1ELi2ELi2ELb0EEENS1_21CollectiveEpilogueBwdISD_SE_SG_Li256ELb1ELb0ELi1EEENS1_25SingleTileBwdLPTSchedulerILb1ELi128ELb0EEEEEEEEEvNT_6ParamsE,"",@"SHT_CUDA_INFO"
	.sectionflags	@""
	.align	4


	//----- nvinfo : EIATTR_CUDA_API_VERSION
	.align		4
        /*0000*/ 	.byte	0x04, 0x37
        /*0002*/ 	.short	(.L_928 - .L_927)
.L_927:
        /*0004*/ 	.word	0x00000082


	//----- nvinfo : EIATTR_KPARAM_INFO
	.align		4
.L_928:
        /*0008*/ 	.byte	0x04, 0x17
        /*000a*/ 	.short	(.L_930 - .L_929)
.L_929:
        /*000c*/ 	.word	0x00000000
        /*0010*/ 	.short	0x0000
        /*0012*/ 	.short	0x0070
        /*0014*/ 	.byte	0x00, 0xf0, 0x01, 0x1a


	//----- nvinfo : EIATTR_SPARSE_MMA_MASK
	.align		4
.L_930:
        /*0018*/ 	.byte	0x03, 0x50
        /*001a*/ 	.short	0x0000


	//----- nvinfo : EIATTR_MAXREG_COUNT
	.align		4
        /*001c*/ 	.byte	0x03, 0x1b
        /*001e*/ 	.short	0x00a8


	//----- nvinfo : EIATTR_NUM_BARRIERS
	.align		4
        /*0020*/ 	.byte	0x02, 0x4c
        /*0022*/ 	.byte	0x10
	.zero		1


	//----- nvinfo : EIATTR_EXTERNS
	.align		4
        /*0024*/ 	.byte	0x04, 0x0f
        /*0026*/ 	.short	(.L_932 - .L_931)


	//   ....[0]....
	.align		4
.L_931:
        /*0028*/ 	.word	index@(__assertfail)


	//----- nvinfo : EIATTR_ANNOTATIONS
	.align		4
.L_932:
        /*002c*/ 	.byte	0x04, 0x55
        /*002e*/ 	.short	(.L_934 - .L_933)


	//   ....[0]....
.L_933:
        /* <DEDUP_REMOVED lines=19> */


	//----- nvinfo : EIATTR_MERCURY_ISA_VERSION
	.align		4
.L_934:
        /*0150*/ 	.byte	0x03, 0x5f
        /*0152*/ 	.short	0x0101


	//----- nvinfo : EIATTR_INT_WARP_WIDE_INSTR_OFFSETS
	.align		4
        /*0154*/ 	.byte	0x04, 0x31
        /*0156*/ 	.short	(.L_936 - .L_935)


	//   ....[0]....
.L_935:
        /*0158*/ 	.word	0x00000190


	//   ....[1]....
        /*015c*/ 	.word	0x000001c0


	//----- nvinfo : EIATTR_COOP_GROUP_MASK_REGIDS
	.align		4
.L_936:
        /*0160*/ 	.byte	0x04, 0x29
        /*0162*/ 	.short	(.L_938 - .L_937)


	//   ....[0]....
.L_937:
        /*0164*/ 	.word	0xffffffff


	//   ....[1]....
        /*0168*/ 	.word	0xffffffff


	//   ....[2]....
        /*016c*/ 	.word	0xffffffff


	//   ....[3]....
        /*0170*/ 	.word	0xffffffff


	//   ....[4]....
        /*0174*/ 	.word	0xffffffff


	//   ....[5]....
        /*0178*/ 	.word	0xffffffff


	//   ....[6]....
        /*017c*/ 	.word	0xffffffff


	//   ....[7]....
        /*0180*/ 	.word	0xffffffff


	//   ....[8]....
        /*0184*/ 	.word	0xffffffff


	//   ....[9]....
        /*0188*/ 	.word	0xffffffff


	//   ....[10]....
        /*018c*/ 	.word	0xffffffff


	//   ....[11]....
        /*0190*/ 	.word	0xffffffff


	//   ....[12]....
        /*0194*/ 	.word	0xffffffff


	//   ....[13]....
        /*0198*/ 	.word	0xffffffff


	//   ....[14]....
        /*019c*/ 	.word	0xffffffff


	//   ....[15]....
        /*01a0*/ 	.word	0xffffffff


	//   ....[16]....
        /*01a4*/ 	.word	0xffffffff


	//   ....[17]....
        /*01a8*/ 	.word	0xffffffff


	//   ....[18]....
        /*01ac*/ 	.word	0xffffffff


	//   ....[19]....
        /*01b0*/ 	.word	0xffffffff


	//   ....[20]....
        /*01b4*/ 	.word	0xffffffff


	//   ....[21]....
        /*01b8*/ 	.word	0xffffffff


	//   ....[22]....
        /*01bc*/ 	.word	0xffffffff


	//   ....[23]....
        /*01c0*/ 	.word	0xffffffff


	//   ....[24]....
        /*01c4*/ 	.word	0xffffffff


	//   ....[25]....
        /*01c8*/ 	.word	0xffffffff


	//   ....[26]....
        /*01cc*/ 	.word	0xffffffff


	//   ....[27]....
        /*01d0*/ 	.word	0xffffffff


	//   ....[28]....
        /*01d4*/ 	.word	0xffffffff


	//   ....[29]....
        /*01d8*/ 	.word	0xffffffff


	//   ....[30]....
        /*01dc*/ 	.word	0xffffffff


	//   ....[31]....
        /*01e0*/ 	.word	0xffffffff


	//   ....[32]....
        /*01e4*/ 	.word	0xffffffff


	//   ....[33]....
        /*01e8*/ 	.word	0xffffffff


	//   ....[34]....
        /*01ec*/ 	.word	0xffffffff


	//   ....[35]....
        /*01f0*/ 	.word	0xffffffff


	//   ....[36]....
        /*01f4*/ 	.word	0xffffffff


	//   ....[37]....
        /*01f8*/ 	.word	0xffffffff


	//   ....[38]....
        /*01fc*/ 	.word	0xffffffff


	//   ....[39]....
        /*0200*/ 	.word	0xffffffff


	//   ....[40]....
        /*0204*/ 	.word	0xffffffff


	//   ....[41]....
        /*0208*/ 	.word	0xffffffff


	//   ....[42]....
        /*020c*/ 	.word	0xffffffff


	//   ....[43]....
        /*0210*/ 	.word	0xffffffff


	//   ....[44]....
        /*0214*/ 	.word	0xffffffff


	//   ....[45]....
        /*0218*/ 	.word	0xffffffff


	//   ....[46]....
        /*021c*/ 	.word	0xffffffff


	//   ....[47]....
        /*0220*/ 	.word	0xffffffff


	//   ....[48]....
        /*0224*/ 	.word	0xffffffff


	//   ....[49]....
        /*0228*/ 	.word	0xffffffff


	//   ....[50]....
        /*022c*/ 	.word	0xffffffff


	//   ....[51]....
        /*0230*/ 	.word	0xffffffff


	//   ....[52]....
        /*0234*/ 	.word	0xffffffff


	//   ....[53]....
        /*0238*/ 	.word	0xffffffff


	//   ....[54]....
        /*023c*/ 	.word	0xffffffff


	//   ....[55]....
        /*0240*/ 	.word	0xffffffff


	//   ....[56]....
        /*0244*/ 	.word	0xffffffff


	//   ....[57]....
        /*0248*/ 	.word	0xffffffff


	//   ....[58]....
        /*024c*/ 	.word	0xffffffff


	//   ....[59]....
        /*0250*/ 	.word	0xffffffff


	//   ....[60]....
        /*0254*/ 	.word	0xffffffff


	//   ....[61]....
        /*0258*/ 	.word	0xffffffff


	//   ....[62]....
        /*025c*/ 	.word	0xffffffff


	//   ....[63]....
        /*0260*/ 	.word	0xffffffff


	//   ....[64]....
        /*0264*/ 	.word	0xffffffff


	//   ....[65]....
        /*0268*/ 	.word	0xffffffff


	//   ....[66]....
        /*026c*/ 	.word	0xffffffff


	//   ....[67]....
        /*0270*/ 	.word	0xffffffff


	//   ....[68]....
        /*0274*/ 	.word	0xffffffff


	//   ....[69]....
        /*0278*/ 	.word	0xffffffff


	//   ....[70]....
        /*027c*/ 	.word	0xffffffff


	//   ....[71]....
        /*0280*/ 	.word	0xffffffff


	//   ....[72]....
        /*0284*/ 	.word	0xffffffff


	//   ....[73]....
        /*0288*/ 	.word	0xffffffff


	//   ....[74]....
        /*028c*/ 	.word	0xffffffff


	//   ....[75]....
        /*0290*/ 	.word	0xffffffff


	//   ....[76]....
        /*0294*/ 	.word	0xffffffff


	//   ....[77]....
        /*0298*/ 	.word	0xffffffff


	//   ....[78]....
        /*029c*/ 	.word	0xffffffff


	//   ....[79]....
        /*02a0*/ 	.word	0xffffffff


	//   ....[80]....
        /*02a4*/ 	.word	0xffffffff


	//   ....[81]....
        /*02a8*/ 	.word	0xffffffff


	//   ....[82]....
        /*02ac*/ 	.word	0xffffffff


	//   ....[83]....
        /*02b0*/ 	.word	0xffffffff


	//   ....[84]....
        /*02b4*/ 	.word	0xffffffff


	//   ....[85]....
        /*02b8*/ 	.word	0xffffffff


	//   ....[86]....
        /*02bc*/ 	.word	0xffffffff


	//   ....[87]....
        /*02c0*/ 	.word	0xffffffff


	//   ....[88]....
        /*02c4*/ 	.word	0xffffffff


	//   ....[89]....
        /*02c8*/ 	.word	0xffffffff


	//   ....[90]....
        /*02cc*/ 	.word	0xffffffff


	//   ....[91]....
        /*02d0*/ 	.word	0xffffffff


	//   ....[92]....
        /*02d4*/ 	.word	0xffffffff


	//   ....[93]....
        /*02d8*/ 	.word	0xffffffff


	//   ....[94]....
        /*02dc*/ 	.word	0xffffffff


	//   ....[95]....
        /*02e0*/ 	.word	0xffffffff


	//   ....[96]....
        /*02e4*/ 	.word	0xffffffff


	//   ....[97]....
        /*02e8*/ 	.word	0xffffffff


	//   ....[98]....
        /*02ec*/ 	.word	0xffffffff


	//   ....[99]....
        /*02f0*/ 	.word	0xffffffff


	//   ....[100]....
        /*02f4*/ 	.word	0xffffffff


	//   ....[101]....
        /*02f8*/ 	.word	0xffffffff


	//   ....[102]....
        /*02fc*/ 	.word	0xffffffff


	//   ....[103]....
        /*0300*/ 	.word	0x0500000f


	//----- nvinfo : EIATTR_COOP_GROUP_INSTR_OFFSETS
	.align		4
.L_938:
        /*0304*/ 	.byte	0x04, 0x28
        /*0306*/ 	.short	(.L_940 - .L_939)


	//   ....[0]....
.L_939:
        /*0308*/ 	.word	0x00000070


	//   ....[1]....
        /*030c*/ 	.word	0x000001a0


	//   ....[2]....
        /*0310*/ 	.word	0x000001f0


	//   ....[3]....
        /*0314*/ 	.word	0x000003e0


	//   ....[4]....
        /*0318*/ 	.word	0x00000630


	//   ....[5]....
        /*031c*/ 	.word	0x00001610


	//   ....[6]....
        /*0320*/ 	.word	0x00002760


	//   ....[7]....
        /*0324*/ 	.word	0x000028d0


	//   ....[8]....
        /*0328*/ 	.word	0x00002900


	//   ....[9]....
        /*032c*/ 	.word	0x00003070


	//   ....[10]....
        /*0330*/ 	.word	0x00003120


	//   ....[11]....
        /*0334*/ 	.word	0x00003170


	//   ....[12]....
        /*0338*/ 	.word	0x00003410


	//   ....[13]....
        /*033c*/ 	.word	0x00003440


	//   ....[14]....
        /*0340*/ 	.word	0x00003490


	//   ....[15]....
        /*0344*/ 	.word	0x000034a0


	//   ....[16]....
        /*0348*/ 	.word	0x000034b0


	//   ....[17]....
        /*034c*/ 	.word	0x000034c0


	//   ....[18]....
        /*0350*/ 	.word	0x00003590


	//   ....[19]....
        /*0354*/ 	.word	0x000035a0


	//   ....[20]....
        /*0358*/ 	.word	0x000035d0


	//   ....[21]....
        /*035c*/ 	.word	0x000035e0


	//   ....[22]....
        /*0360*/ 	.word	0x00003600


	//   ....[23]....
        /*0364*/ 	.word	0x000036d0


	//   ....[24]....
        /*0368*/ 	.word	0x00003710


	//   ....[25]....
        /*036c*/ 	.word	0x00003740


	//   ....[26]....
        /*0370*/ 	.word	0x00003780


	//   ....[27]....
        /*0374*/ 	.word	0x00003790


	//   ....[28]....
        /*0378*/ 	.word	0x000037d0


	//   ....[29]....
        /*037c*/ 	.word	0x00003820


	//   ....[30]....
        /*0380*/ 	.word	0x00003860


	//   ....[31]....
        /*0384*/ 	.word	0x000038a0


	//   ....[32]....
        /*0388*/ 	.word	0x00003900


	//   ....[33]....
        /*038c*/ 	.word	0x00003990


	//   ....[34]....
        /*0390*/ 	.word	0x000039b0


	//   ....[35]....
        /*0394*/ 	.word	0x00003a70


	//   ....[36]....
        /*0398*/ 	.word	0x00003aa0


	//   ....[37]....
        /*039c*/ 	.word	0x00003ab0


	//   ....[38]....
        /*03a0*/ 	.word	0x00003c20


	//   ....[39]....
        /*03a4*/ 	.word	0x00003c40


	//   ....[40]....
        /*03a8*/ 	.word	0x00003d50


	//   ....[41]....
        /*03ac*/ 	.word	0x00003d70


	//   ....[42]....
        /*03b0*/ 	.word	0x00003d80


	//   ....[43]....
        /*03b4*/ 	.word	0x00003dc0


	//   ....[44]....
        /*03b8*/ 	.word	0x00003dd0


	//   ....[45]....
        /*03bc*/ 	.word	0x00003df0


	//   ....[46]....
        /*03c0*/ 	.word	0x00003ff0


	//   ....[47]....
        /*03c4*/ 	.word	0x00004030


	//   ....[48]....
        /*03c8*/ 	.word	0x00004070


	//   ....[49]....
        /*03cc*/ 	.word	0x000040f0


	//   ....[50]....
        /*03d0*/ 	.word	0x00004130


	//   ....[51]....
        /*03d4*/ 	.word	0x00004150


	//   ....[52]....
        /*03d8*/ 	.word	0x000041b0


	//   ....[53]....
        /*03dc*/ 	.word	0x000041d0


	//   ....[54]....
        /*03e0*/ 	.word	0x000069d0


	//   ....[55]....
        /*03e4*/ 	.word	0x000069f0


	//   ....[56]....
        /*03e8*/ 	.word	0x00006a00


	//   ....[57]....
        /*03ec*/ 	.word	0x00006a10


	//   ....[58]....
        /*03f0*/ 	.word	0x00006a20


	//   ....[59]....
        /*03f4*/ 	.word	0x00006a30


	//   ....[60]....
        /*03f8*/ 	.word	0x00006a40


	//   ....[61]....
        /*03fc*/ 	.word	0x00006a50


	//   ....[62]....
        /*0400*/ 	.word	0x00006a60


	//   ....[63]....
        /*0404*/ 	.word	0x00006a70


	//   ....[64]....
        /*0408*/ 	.word	0x00006b30


	//   ....[65]....
        /*040c*/ 	.word	0x00006bf0


	//   ....[66]....
        /*0410*/ 	.word	0x00006c30


	//   ....[67]....
        /*0414*/ 	.word	0x00006c70


	//   ....[68]....
        /*0418*/ 	.word	0x00006cb0


	//   ....[69]....
        /*041c*/ 	.word	0x00006cf0


	//   ....[70]....
        /*0420*/ 	.word	0x00006d30


	//   ....[71]....
        /*0424*/ 	.word	0x00006d70


	//   ....[72]....
        /*0428*/ 	.word	0x00006db0


	//   ....[73]....
        /*042c*/ 	.word	0x00006f30


	//   ....[74]....
        /*0430*/ 	.word	0x00007250


	//   ....[75]....
        /*0434*/ 	.word	0x000072b0


	//   ....[76]....
        /*0438*/ 	.word	0x00007650


	//   ....[77]....
        /*043c*/ 	.word	0x00007860


	//   ....[78]....
        /*0440*/ 	.word	0x00007880


	//   ....[79]....
        /*0444*/ 	.word	0x00007890


	//   ....[80]....
        /*0448*/ 	.word	0x000078d0


	//   ....[81]....
        /*044c*/ 	.word	0x00007900


	//   ....[82]....
        /*0450*/ 	.word	0x00007b00


	//   ....[83]....
        /*0454*/ 	.word	0x00007b20


	//   ....[84]....
        /*0458*/ 	.word	0x00007ca0


	//   ....[85]....
        /*045c*/ 	.word	0x00007ce0


	//   ....[86]....
        /*0460*/ 	.word	0x00008210


	//   ....[87]....
        /*0464*/ 	.word	0x00008220


	//   ....[88]....
        /*0468*/ 	.word	0x00008230


	//   ....[89]....
        /*046c*/ 	.word	0x00008240


	//   ....[90]....
        /*0470*/ 	.word	0x00008250


	//   ....[91]....
        /*0474*/ 	.word	0x00008260


	//   ....[92]....
        /*0478*/ 	.word	0x00008280


	//   ....[93]....
        /*047c*/ 	.word	0x000082d0


	//   ....[94]....
        /*0480*/ 	.word	0x00008540


	//   ....[95]....
        /*0484*/ 	.word	0x00008550


	//   ....[96]....
        /*0488*/ 	.word	0x00008560


	//   ....[97]....
        /*048c*/ 	.word	0x00008570


	//   ....[98]....
        /*0490*/ 	.word	0x00008580


	//   ....[99]....
        /*0494*/ 	.word	0x00008590


	//   ....[100]....
        /*0498*/ 	.word	0x000085a0


	//   ....[101]....
        /*049c*/ 	.word	0x000085e0


	//   ....[102]....
        /*04a0*/ 	.word	0x0000c080


	//   ....[103]....
        /*04a4*/ 	.word	0x0000fb80


	//----- nvinfo : EIATTR_REG_RECONFIG
	.align		4
.L_940:
        /*04a8*/ 	.byte	0x01, 0x54
	.zero		2


	//----- nvinfo : EIATTR_SYSCALL_OFFSETS
	.align		4
        /*04ac*/ 	.byte	0x04, 0x46
        /*04ae*/ 	.short	(.L_942 - .L_941)


	//   ....[0]....
.L_941:
        /*04b0*/ 	.word	0x00001270


	//   ....[1]....
        /*04b4*/ 	.word	0x00001360


	//   ....[2]....
        /*04b8*/ 	.word	0x000014c0


	//   ....[3]....
        /*04bc*/ 	.word	0x000015b0


	//----- nvinfo : EIATTR_MBARRIER_INSTR_OFFSETS
	.align		4
.L_942:
        /*04c0*/ 	.byte	0x04, 0x39
        /*04c2*/ 	.short	(.L_944 - .L_943)


	//   ....[0]....
.L_943:
        /*04c4*/ 	.word	0x00000290
        /*04c8*/ 	.word	0x000000ff
        /*04cc*/ 	.word	0x00026800
        /*04d0*/ 	.short	0x0100
        /*04d2*/ 	.byte	0x06
	.zero		1


	//   ....[1]....
        /*04d4*/ 	.word	0x00000390
        /*04d8*/ 	.word	0x000000ff
        /*04dc*/ 	.word	0x00026810
        /*04e0*/ 	.short	0x0100
        /*04e2*/ 	.byte	0x08
	.zero		1


	//   ....[2]....
        /*04e4*/ 	.word	0x000003a0
        /*04e8*/ 	.word	0x000000ff
        /*04ec*/ 	.word	0x00026820
        /*04f0*/ 	.short	0x0100
        /*04f2*/ 	.byte	0x08
	.zero		1


	//   ....[3]....
        /*04f4*/ 	.word	0x000003b0
        /*04f8*/ 	.word	0x000000ff
        /*04fc*/ 	.word	0x00026818
        /*0500*/ 	.short	0x0100
        /*0502*/ 	.byte	0x08
	.zero		1


	//   ....[4]....
        /*0504*/ 	.word	0x000003c0
        /*0508*/ 	.word	0x000000ff
        /*050c*/ 	.word	0x00026828
        /*0510*/ 	.short	0x0100
        /*0512*/ 	.byte	0x08
	.zero		1


	//   ....[5]....
        /*0514*/ 	.word	0x000004f0
        /*0518*/ 	.word	0x000000ff
        /*051c*/ 	.word	0x00026830
        /*0520*/ 	.short	0x0100
        /*0522*/ 	.byte	0x08
	.zero		1


	//   ....[6]....
        /*0524*/ 	.word	0x00000500
        /*0528*/ 	.word	0x000000ff
        /*052c*/ 	.word	0x00026840
        /*0530*/ 	.short	0x0100
        /*0532*/ 	.byte	0x08
	.zero		1


	//   ....[7]....
        /*0534*/ 	.word	0x00000510
        /*0538*/ 	.word	0x000000ff
        /*053c*/ 	.word	0x00026838
        /*0540*/ 	.short	0x0100
        /*0542*/ 	.byte	0x08
	.zero		1


	//   ....[8]....
        /*0544*/ 	.word	0x00000520
        /*0548*/ 	.word	0x000000ff
        /*054c*/ 	.word	0x00026848
        /*0550*/ 	.short	0x0100
        /*0552*/ 	.byte	0x08
	.zero		1


	//   ....[9]....
        /*0554*/ 	.word	0x00001640
        /*0558*/ 	.word	0x00000010
        /*055c*/ 	.word	0x00026800
        /*0560*/ 	.short	0x010a
        /*0562*/ 	.byte	0x3f
	.zero		1


	//   ....[10]....
        /*0564*/ 	.word	0x00001660
        /*0568*/ 	.word	0x00000010
        /*056c*/ 	.word	0x00026800
        /*0570*/ 	.short	0x010a
        /*0572*/ 	.byte	0x3f
	.zero		1


	//   ....[11]....
        /*0574*/ 	.word	0x00001f50
        /*0578*/ 	.word	0x00000008
        /*057c*/ 	.word	0x00026810
        /*0580*/ 	.short	0x010a
        /*0582*/ 	.byte	0x3f
	.zero		1


	//   ....[12]....
        /*0584*/ 	.word	0x00001fc0
        /*0588*/ 	.word	0x00000008
        /*058c*/ 	.word	0x00026810
        /*0590*/ 	.short	0x010a
        /*0592*/ 	.byte	0x3f
	.zero		1


	//   ....[13]....
        /*0594*/ 	.word	0x00002370
        /*0598*/ 	.word	0x00000008
        /*059c*/ 	.word	0x00026830
        /*05a0*/ 	.short	0x010a
        /*05a2*/ 	.byte	0x3f
	.zero		1


	//   ....[14]....
        /*05a4*/ 	.word	0x000023f0
        /*05a8*/ 	.word	0x00000008
        /*05ac*/ 	.word	0x00026830
        /*05b0*/ 	.short	0x010a
        /*05b2*/ 	.byte	0x3f
	.zero		1


	//   ....[15]....
        /*05b4*/ 	.word	0x00005930
        /*05b8*/ 	.word	0x00000009
        /*05bc*/ 	.word	0x00000000
        /*05c0*/ 	.short	0x0101
        /*05c2*/ 	.byte	0x3f
	.zero		1


	//   ....[16]....
        /*05c4*/ 	.word	0x00005cc0
        /*05c8*/ 	.word	0x00000008
        /*05cc*/ 	.word	0x00000000
        /*05d0*/ 	.short	0x0101
        /*05d2*/ 	.byte	0x3f
	.zero		1


	//   ....[17]....
        /*05d4*/ 	.word	0x000063e0
        /*05d8*/ 	.word	0x00000005
        /*05dc*/ 	.word	0x00026810
        /*05e0*/ 	.short	0x010a
        /*05e2*/ 	.byte	0x3f
	.zero		1


	//   ....[18]....
        /*05e4*/ 	.word	0x00006460
        /*05e8*/ 	.word	0x00000005
        /*05ec*/ 	.word	0x00026810
        /*05f0*/ 	.short	0x010a
        /*05f2*/ 	.byte	0x3f
	.zero		1


	//   ....[19]....
        /*05f4*/ 	.word	0x000067e0
        /*05f8*/ 	.word	0x00000005
        /*05fc*/ 	.word	0x00026830
        /*0600*/ 	.short	0x010a
        /*0602*/ 	.byte	0x3f
	.zero		1


	//   ....[20]....
        /*0604*/ 	.word	0x00006870
        /*0608*/ 	.word	0x00000005
        /*060c*/ 	.word	0x00026830
        /*0610*/ 	.short	0x010a
        /*0612*/ 	.byte	0x3f
	.zero		1


	//   ....[21]....
        /*0614*/ 	.word	0x00009a90
        /*0618*/ 	.word	0x00000006
        /*061c*/ 	.word	0x00000000
        /*0620*/ 	.short	0x0101
        /*0622*/ 	.byte	0x3f
	.zero		1


	//   ....[22]....
        /*0624*/ 	.word	0x00009e40
        /*0628*/ 	.word	0x00000005
        /*062c*/ 	.word	0x00000000
        /*0630*/ 	.short	0x0101
        /*0632*/ 	.byte	0x3f
	.zero		1


	//   ....[23]....
        /*0634*/ 	.word	0x0000e1e0
        /*0638*/ 	.word	0x0000000f
        /*063c*/ 	.word	0x00026820
        /*0640*/ 	.short	0x010a
        /*0642*/ 	.byte	0x3f
	.zero		1


	//   ....[24]....
        /*0644*/ 	.word	0x0000e780
        /*0648*/ 	.word	0x0000000f
        /*064c*/ 	.word	0x00026840
        /*0650*/ 	.short	0x010a
        /*0652*/ 	.byte	0x3f
	.zero		1


	//   ....[25]....
        /*0654*/ 	.word	0x0000e9e0
        /*0658*/ 	.word	0x0000000f
        /*065c*/ 	.word	0x00026828
        /*0660*/ 	.short	0x010a
        /*0662*/ 	.byte	0x3f
	.zero		1


	//   ....[26]....
        /*0664*/ 	.word	0x0000ec40
        /*0668*/ 	.word	0x0000000f
        /*066c*/ 	.word	0x00026848
        /*0670*/ 	.short	0x010a
        /*0672*/ 	.byte	0x3f
	.zero		1


	//   ....[27]....
        /*0674*/ 	.word	0x0000ee40
        /*0678*/ 	.word	0x0000000f
        /*067c*/ 	.word	0x00026820
        /*0680*/ 	.short	0x010a
        /*0682*/ 	.byte	0x3f
	.zero		1


	//   ....[28]....
        /*0684*/ 	.word	0x0000f100
        /*0688*/ 	.word	0x0000000f
        /*068c*/ 	.word	0x00026840
        /*0690*/ 	.short	0x010a
        /*0692*/ 	.byte	0x3f
	.zero		1


	//   ....[29]....
        /*0694*/ 	.word	0x0000f330
        /*0698*/ 	.word	0x0000000f
        /*069c*/ 	.word	0x00026828
        /*06a0*/ 	.short	0x010a
        /*06a2*/ 	.byte	0x3f
	.zero		1


	//   ....[30]....
        /*06a4*/ 	.word	0x0000f600
        /*06a8*/ 	.word	0x00000003
        /*06ac*/ 	.word	0x00026840
        /*06b0*/ 	.short	0x010a
        /*06b2*/ 	.byte	0x3f
	.zero		1


	//   ....[31]....
        /*06b4*/ 	.word	0x0000fa00
        /*06b8*/ 	.word	0x00000007
        /*06bc*/ 	.word	0x00000000
        /*06c0*/ 	.short	0x010a
        /*06c2*/ 	.byte	0x3f
	.zero		1


	//   ....[32]....
        /*06c4*/ 	.word	0x0000fa50
        /*06c8*/ 	.word	0x00000003
        /*06cc*/ 	.word	0x00000000
        /*06d0*/ 	.short	0x010a
        /*06d2*/ 	.byte	0x3f
	.zero		1


	//   ....[33]....
        /*06d4*/ 	.word	0x0000fab0
        /*06d8*/ 	.word	0x00000005
        /*06dc*/ 	.word	0x00000000
        /*06e0*/ 	.short	0x010a
        /*06e2*/ 	.byte	0x3f
	.zero		1


	//   ....[34]....
        /*06e4*/ 	.word	0x0000fae0
        /*06e8*/ 	.word	0x00000003
        /*06ec*/ 	.word	0x00000000
        /*06f0*/ 	.short	0x010a
        /*06f2*/ 	.byte	0x3f
	.zero		1


	//   ....[35]....
        /*06f4*/ 	.word	0x0000fbb0
        /*06f8*/ 	.word	0x00000010
        /*06fc*/ 	.word	0x00026800
        /*0700*/ 	.short	0x010a
        /*0702*/ 	.byte	0x3f
	.zero		1


	//   ....[36]....
        /*0704*/ 	.word	0x0000fc00
        /*0708*/ 	.word	0x00000008
        /*070c*/ 	.word	0x00026810
        /*0710*/ 	.short	0x010a
        /*0712*/ 	.byte	0x3f
	.zero		1


	//   ....[37]....
        /*0714*/ 	.word	0x0000fc50
        /*0718*/ 	.word	0x00000008
        /*071c*/ 	.word	0x00026830
        /*0720*/ 	.short	0x010a
        /*0722*/ 	.byte	0x3f
	.zero		1


	//   ....[38]....
        /*0724*/ 	.word	0x0000fca0
        /*0728*/ 	.word	0x00000005
        /*072c*/ 	.word	0x00026810
        /*0730*/ 	.short	0x010a
        /*0732*/ 	.byte	0x3f
	.zero		1


	//   ....[39]....
        /*0734*/ 	.word	0x0000fcf0
        /*0738*/ 	.word	0x00000005
        /*073c*/ 	.word	0x00026830
        /*0740*/ 	.short	0x010a
        /*0742*/ 	.byte	0x3f
	.zero		1


	//   ....[40]....
        /*0744*/ 	.word	0x0000fd40
        /*0748*/ 	.word	0x0000000f
        /*074c*/ 	.word	0x00026820
        /*0750*/ 	.short	0x010a
        /*0752*/ 	.byte	0x3f
	.zero		1


	//   ....[41]....
        /*0754*/ 	.word	0x0000fd90
        /*0758*/ 	.word	0x0000000f
        /*075c*/ 	.word	0x00026840
        /*0760*/ 	.short	0x010a
        /*0762*/ 	.byte	0x3f
	.zero		1


	//   ....[42]....
        /*0764*/ 	.word	0x0000fde0
        /*0768*/ 	.word	0x0000000f
        /*076c*/ 	.word	0x00026828
        /*0770*/ 	.short	0x010a
        /*0772*/ 	.byte	0x3f
	.zero		1


	//   ....[43]....
        /*0774*/ 	.word	0x0000fe30
        /*0778*/ 	.word	0x0000000f
        /*077c*/ 	.word	0x00026848
        /*0780*/ 	.short	0x010a
        /*0782*/ 	.byte	0x3f
	.zero		1


	//   ....[44]....
        /*0784*/ 	.word	0x0000fe90
        /*0788*/ 	.word	0x0000000f
        /*078c*/ 	.word	0x00026820
        /*0790*/ 	.short	0x010a
        /*0792*/ 	.byte	0x3f
	.zero		1


	//   ....[45]....
        /*0794*/ 	.word	0x0000fee0
        /*0798*/ 	.word	0x0000000f
        /*079c*/ 	.word	0x00026840
        /*07a0*/ 	.short	0x010a
        /*07a2*/ 	.byte	0x3f
	.zero		1


	//   ....[46]....
        /*07a4*/ 	.word	0x0000ff30
        /*07a8*/ 	.word	0x0000000f
        /*07ac*/ 	.word	0x00026828
        /*07b0*/ 	.short	0x010a
        /*07b2*/ 	.byte	0x3f
	.zero		1


	//   ....[47]....
        /*07b4*/ 	.word	0x0000ff80
        /*07b8*/ 	.word	0x00000003
        /*07bc*/ 	.word	0x00026840
        /*07c0*/ 	.short	0x010a
        /*07c2*/ 	.byte	0x3f
	.zero		1


	//   ....[48]....
        /*07c4*/ 	.word	0x00010050
        /*07c8*/ 	.word	0x00000007
        /*07cc*/ 	.word	0x00000000
        /*07d0*/ 	.short	0x010a
        /*07d2*/ 	.byte	0x3f
	.zero		1


	//   ....[49]....
        /*07d4*/ 	.word	0x000100a0
        /*07d8*/ 	.word	0x00000003
        /*07dc*/ 	.word	0x00000000
        /*07e0*/ 	.short	0x010a
        /*07e2*/ 	.byte	0x3f
	.zero		1


	//   ....[50]....
        /*07e4*/ 	.word	0x000100f0
        /*07e8*/ 	.word	0x00000005
        /*07ec*/ 	.word	0x00000000
        /*07f0*/ 	.short	0x010a
        /*07f2*/ 	.byte	0x3f
	.zero		1


	//----- nvinfo : EIATTR_NUM_MBARRIERS
	.align		4
.L_944:
        /*07f4*/ 	.byte	0x03, 0x38
        /*07f6*/ 	.short	0x0009


	//----- nvinfo : EIATTR_EXIT_INSTR_OFFSETS
	.align		4
        /*07f8*/ 	.byte	0x04, 0x1c
        /*07fa*/ 	.short	(.L_946 - .L_945)


	//   ....[0]....
.L_945:
        /*07fc*/ 	.word	0x0000fb30


	//----- nvinfo : EIATTR_MAX_THREADS
	.align		4
.L_946:
        /*0800*/ 	.byte	0x04, 0x05
        /*0802*/ 	.short	(.L_948 - .L_947)
.L_947:
        /*0804*/ 	.word	0x00000180
        /*0808*/ 	.word	0x00000001
        /*080c*/ 	.word	0x00000001


	//----- nvinfo : EIATTR_CRS_STACK_SIZE
	.align		4
.L_948:
        /*0810*/ 	.byte	0x04, 0x1e
        /*0812*/ 	.short	(.L_950 - .L_949)
.L_949:
        /*0814*/ 	.word	0x00000000


	//----- nvinfo : EIATTR_CBANK_PARAM_SIZE
	.align		4
.L_950:
        /*0818*/ 	.byte	0x03, 0x19
        /*081a*/ 	.short	0x06f0


	//----- nvinfo : EIATTR_PARAM_CBANK
	.align		4
        /*081c*/ 	.byte	0x04, 0x0a
        /*081e*/ 	.short	(.L_952 - .L_951)
	.align		4
.L_951:
        /*0820*/ 	.word	index@(.nv.constant0._ZN7cutlass13device_kernelIN5flash11enable_sm90INS1_16FlashAttnBwdSm90INS1_25CollectiveMainloopBwdSm90ILi2ELi2ELi2EN4cute5tupleIJNS5_1CILi1EEES8_S8_EEENS6_IJNS7_ILi96EEENS7_ILi128EEENS7_ILi64EEEEEENS_10bfloat16_tEfNS_4arch4Sm90ELb1ELb0ELb1ELb1ELb0ELb1ELb0ELb1ELi2ELi1ELi2ELi2ELb0EEENS1_21CollectiveEpilogueBwdISD_SE_SG_Li256ELb1ELb0ELi1EEENS1_25SingleTileBwdLPTSchedulerILb1ELi128ELb0EEEEEEEEEvNT_6ParamsE)
        /*0824*/ 	.short	0x0210
        /*0826*/ 	.short	0x06f0


	//----- nvinfo : EIATTR_SW_WAR
	.align		4
.L_952:
        /*0828*/ 	.byte	0x04, 0x36
        /*082a*/ 	.short	(.L_954 - .L_953)
.L_953:
        /*082c*/ 	.word	0x00000008
.L_954:


//--------------------- .nv.info._ZN7cutlass13device_kernelIN5flash11enable_sm90INS1_16FlashAttnBwdSm90INS1_25CollectiveMainloopBwdSm90ILi2ELi2ELi2EN4cute5tupleIJNS5_1CILi1EEES8_S8_EEENS6_IJNS7_ILi96EEENS7_ILi128EEENS7_ILi64EEEEEENS_10bfloat16_tEfNS_4arch4Sm90ELb1ELb0ELb1ELb1ELb1ELb1ELb0ELb1ELi2ELi1ELi2ELi2ELb0EEENS1_21CollectiveEpilogueBwdISD_SE_SG_Li256ELb1ELb0ELi1EEENS1_25SingleTileBwdLPTSchedulerILb1ELi128ELb1EEEEEEEEEvNT_6ParamsE --------------------------
	.section	.nv.info._ZN7cutlass13device_kernelIN5flash11enable_sm90INS1_16FlashAttnBwdSm90INS1_25CollectiveMainloopBwdSm90ILi2ELi2ELi2EN4cute5tupleIJNS5_1CILi1EEES8_S8_EEENS6_IJNS7_ILi96EEENS7_ILi128EEENS7_ILi64EEEEEENS_10bfloat16_tEfNS_4arch4Sm90ELb1ELb0ELb1ELb1ELb1ELb1ELb0ELb1ELi2ELi1ELi2ELi2ELb0EEENS1_21CollectiveEpilogueBwdISD_SE_SG_Li256ELb1ELb0ELi1EEENS1_25SingleTileBwdLPTSchedulerILb1ELi128ELb1EEEEEEEEEvNT_6ParamsE,"",@"SHT_CUDA_INFO"
	.sectionflags	@""
	.align	4


	//----- nvinfo : EIATTR_CUDA_API_VERSION
	.align		4
        /*0000*/ 	.byte	0x04, 0x37
        /*0002*/ 	.short	(.L_956 - .L_955)
.L_955:
        /*0004*/ 	.word	0x00000082


	//----- nvinfo : EIATTR_KPARAM_INFO
	.align		4
.L_956:
        /*0008*/ 	.byte	0x04, 0x17
        /*000a*/ 	.short	(.L_958 - .L_957)
.L_957:
        /*000c*/ 	.word	0x00000000
        /*0010*/ 	.short	0x0000
        /*0012*/ 	.short	0x0070
        /*0014*/ 	.byte	0x00, 0xf0, 0x01, 0x1a


	//----- nvinfo : EIATTR_SPARSE_MMA_MASK
	.align		4
.L_958:
        /*0018*/ 	.byte	0x03, 0x50
        /*001a*/ 	.short	0x0000


	//----- nvinfo : EIATTR_MAXREG_COUNT
	.align		4
        /*001c*/ 	.byte	0x03, 0x1b
        /*001e*/ 	.short	0x00a8


	//----- nvinfo : EIATTR_NUM_BARRIERS
	.align		4
        /*0020*/ 	.byte	0x02, 0x4c
        /*0022*/ 	.byte	0x10
	.zero		1


	//----- nvinfo : EIATTR_EXTERNS
	.align		4
        /*0024*/ 	.byte	0x04, 0x0f
        /*0026*/ 	.short	(.L_960 - .L_959)


	//   ....[0]....
	.align		4
.L_959:
        /*0028*/ 	.word	index@(__assertfail)


	//----- nvinfo : EIATTR_ANNOTATIONS
	.align		4
.L_960:
        /*002c*/ 	.byte	0x04, 0x55
        /*002e*/ 	.short	(.L_962 - .L_961)


	//   ....[0]....
.L_961:
        /* <DEDUP_REMOVED lines=19> */


	//----- nvinfo : EIATTR_MERCURY_ISA_VERSION
	.align		4
.L_962:
        /*0150*/ 	.byte	0x03, 0x5f
        /*0152*/ 	.short	0x0101


	//----- nvinfo : EIATTR_INT_WARP_WIDE_INSTR_OFFSETS
	.align		4
        /*0154*/ 	.byte	0x04, 0x31
        /*0156*/ 	.short	(.L_964 - .L_963)


	//   ....[0]....
.L_963:
        /*0158*/ 	.word	0x00000190


	//   ....[1]....
        /*015c*/ 	.word	0x000001c0


	//   ....[2]....
        /*0160*/ 	.word	0x0000d250


	//   ....[3]....
        /*0164*/ 	.word	0x0000d900


	//   ....[4]....
        /*0168*/ 	.word	0x0000de20


	//----- nvinfo : EIATTR_COOP_GROUP_MASK_REGIDS
	.align		4
.L_964:
        /*016c*/ 	.byte	0x04, 0x29
        /*016e*/ 	.short	(.L_966 - .L_965)


	//   ....[0]....
.L_965:
        /*0170*/ 	.word	0xffffffff


	//   ....[1]....
        /*0174*/ 	.word	0xffffffff


	//   ....[2]....
        /*0178*/ 	.word	0xffffffff


	//   ....[3]....
        /*017c*/ 	.word	0xffffffff


	//   ....[4]....
        /*0180*/ 	.word	0xffffffff


	//   ....[5]....
        /*0184*/ 	.word	0xffffffff


	//   ....[6]....
        /*0188*/ 	.word	0xffffffff


	//   ....[7]....
        /*018c*/ 	.word	0xffffffff


	//   ....[8]....
        /*0190*/ 	.word	0xffffffff


	//   ....[9]....
        /*0194*/ 	.word	0xffffffff


	//   ....[10]....
        /*0198*/ 	.word	0xffffffff


	//   ....[11]....
        /*019c*/ 	.word	0xffffffff


	//   ....[12]....
        /*01a0*/ 	.word	0xffffffff


	//   ....[13]....
        /*01a4*/ 	.word	0xffffffff


	//   ....[14]....
        /*01a8*/ 	.word	0xffffffff


	//   ....[15]....
        /*01ac*/ 	.word	0xffffffff


	//   ....[16]....
        /*01b0*/ 	.word	0xffffffff


	//   ....[17]....
        /*01b4*/ 	.word	0xffffffff


	//   ....[18]....
        /*01b8*/ 	.word	0xffffffff


	//   ....[19]....
        /*01bc*/ 	.word	0xffffffff


	//   ....[20]....
        /*01c0*/ 	.word	0xffffffff


	//   ....[21]....
        /*01c4*/ 	.word	0xffffffff


	//   ....[22]....
        /*01c8*/ 	.word	0xffffffff


	//   ....[23]....
        /*01cc*/ 	.word	0xffffffff


	//   ....[24]....
        /*01d0*/ 	.word	0xffffffff


	//   ....[25]....
        /*01d4*/ 	.word	0xffffffff


	//   ....[26]....
        /*01d8*/ 	.word	0xffffffff


	//   ....[27]....
        /*01dc*/ 	.word	0xffffffff


	//   ....[28]....
        /*01e0*/ 	.word	0xffffffff


	//   ....[29]....
        /*01e4*/ 	.word	0xffffffff


	//   ....[30]....
        /*01e8*/ 	.word	0xffffffff


	//   ....[31]....
        /*01ec*/ 	.word	0xffffffff


	//   ....[32]....
        /*01f0*/ 	.word	0xffffffff


	//   ....[33]....
        /*01f4*/ 	.word	0xffffffff


	//   ....[34]....
        /*01f8*/ 	.word	0xffffffff


	//   ....[35]....
        /*01fc*/ 	.word	0xffffffff


	//   ....[36]....
        /*0200*/ 	.word	0xffffffff


	//   ....[37]....
        /*0204*/ 	.word	0xffffffff


	//   ....[38]....
        /*0208*/ 	.word	0xffffffff


	//   ....[39]....
        /*020c*/ 	.word	0xffffffff


	//   ....[40]....
        /*0210*/ 	.word	0xffffffff


	//   ....[41]....
        /*0214*/ 	.word	0xffffffff


	//   ....[42]....
        /*0218*/ 	.word	0xffffffff


	//   ....[43]....
        /*021c*/ 	.word	0xffffffff


	//   ....[44]....
        /*0220*/ 	.word	0xffffffff


	//   ....[45]....
        /*0224*/ 	.word	0xffffffff


	//   ....[46]....
        /*0228*/ 	.word	0xffffffff


	//   ....[47]....
        /*022c*/ 	.word	0xffffffff


	//   ....[48]....
        /*0230*/ 	.word	0xffffffff


	//   ....[49]....
        /*0234*/ 	.word	0xffffffff


	//   ....[50]....
        /*0238*/ 	.word	0xffffffff


	//   ....[51]....
        /*023c*/ 	.word	0xffffffff


	//   ....[52]....
        /*0240*/ 	.word	0xffffffff


	//   ....[53]....
        /*0244*/ 	.word	0xffffffff


	//   ....[54]....
        /*0248*/ 	.word	0xffffffff


	//   ....[55]....
        /*024c*/ 	.word	0xffffffff


	//   ....[56]....
        /*0250*/ 	.word	0xffffffff


	//   ....[57]....
        /*0254*/ 	.word	0xffffffff


	//   ....[58]....
        /*0258*/ 	.word	0xffffffff


	//   ....[59]....
        /*025c*/ 	.word	0xffffffff


	//   ....[60]....
        /*0260*/ 	.word	0xffffffff


	//   ....[61]....
        /*0264*/ 	.word	0xffffffff


	//   ....[62]....
        /*0268*/ 	.word	0xffffffff


	//   ....[63]....
        /*026c*/ 	.word	0xffffffff


	//   ....[64]....
        /*0270*/ 	.word	0xffffffff


	//   ....[65]....
        /*0274*/ 	.word	0xffffffff


	//   ....[66]....
        /*0278*/ 	.word	0xffffffff


	//   ....[67]....
        /*027c*/ 	.word	0xffffffff


	//   ....[68]....
        /*0280*/ 	.word	0xffffffff


	//   ....[69]....
        /*0284*/ 	.word	0xffffffff


	//   ....[70]....
        /*0288*/ 	.word	0xffffffff


	//   ....[71]....
        /*028c*/ 	.word	0xffffffff


	//   ....[72]....
        /*0290*/ 	.word	0xffffffff


	//   ....[73]....
        /*0294*/ 	.word	0xffffffff


	//   ....[74]....
        /*0298*/ 	.word	0xffffffff


	//   ....[75]....
        /*029c*/ 	.word	0xffffffff


	//   ....[76]....
        /*02a0*/ 	.word	0xffffffff


	//   ....[77]....
        /*02a4*/ 	.word	0xffffffff


	//   ....[78]....
        /*02a8*/ 	.word	0xffffffff


	//   ....[79]....
        /*02ac*/ 	.word	0xffffffff


	//   ....[80]....
        /*02b0*/ 	.word	0xffffffff


	//   ....[81]....
        /*02b4*/ 	.word	0xffffffff


	//   ....[82]....
        /*02b8*/ 	.word	0xffffffff


	//   ....[83]....
        /*02bc*/ 	.word	0xffffffff


	//   ....[84]....
        /*02c0*/ 	.word	0xffffffff


	//   ....[85]....
        /*02c4*/ 	.word	0xffffffff


	//   ....[86]....
        /*02c8*/ 	.word	0xffffffff


	//   ....[87]....
        /*02cc*/ 	.word	0xffffffff


	//   ....[88]....
        /*02d0*/ 	.word	0xffffffff


	//   ....[89]....
        /*02d4*/ 	.word	0xffffffff


	//   ....[90]....
        /*02d8*/ 	.word	0xffffffff


	//   ....[91]....
        /*02dc*/ 	.word	0xffffffff


	//   ....[92]....
        /*02e0*/ 	.word	0xffffffff


	//   ....[93]....
        /*02e4*/ 	.word	0xffffffff


	//   ....[94]....
        /*02e8*/ 	.word	0xffffffff


	//   ....[95]....
        /*02ec*/ 	.word	0xffffffff


	//   ....[96]....
        /*02f0*/ 	.word	0xffffffff


	//   ....[97]....
        /*02f4*/ 	.word	0xffffffff


	//   ....[98]....
        /*02f8*/ 	.word	0xffffffff


	//   ....[99]....
        /*02fc*/ 	.word	0xffffffff


	//   ....[100]....
        /*0300*/ 	.word	0xffffffff


	//   ....[101]....
        /*0304*/ 	.word	0xffffffff


	//   ....[102]....
        /*0308*/ 	.word	0xffffffff


	//   ....[103]....
        /*030c*/ 	.word	0xffffffff


	//   ....[104]....
        /*0310*/ 	.word	0xffffffff


	//   ....[105]....
        /*0314*/ 	.word	0xffffffff


	//   ....[106]....
        /*0318*/ 	.word	0xffffffff


	//   ....[107]....
        /*031c*/ 	.word	0xffffffff


	//   ....[108]....
        /*0320*/ 	.word	0xffffffff


	//   ....[109]....
        /*0324*/ 	.word	0x0500000f


	//   ....[110]....
        /*0328*/ 	.word	0x0500000f


	//   ....[111]....
        /*032c*/ 	.word	0x0500000f


	//   ....[112]....
        /*0330*/ 	.word	0x0500000f


	//----- nvinfo : EIATTR_COOP_GROUP_INSTR_OFFSETS
	.align		4
.L_966:
        /*0334*/ 	.byte	0x04, 0x28
        /*0336*/ 	.short	(.L_968 - .L_967)


	//   ....[0]....
.L_967:
        /*0338*/ 	.word	0x00000070


	//   ....[1]....
        /*033c*/ 	.word	0x000001a0


	//   ....[2]....
        /*0340*/ 	.word	0x000001f0


	//   ....[3]....
        /*0344*/ 	.word	0x000003e0


	//   ....[4]....
        /*0348*/ 	.word	0x00000630


	//   ....[5]....
        /*034c*/ 	.word	0x00001630


	//   ....[6]....
        /*0350*/ 	.word	0x00002780


	//   ....[7]....
        /*0354*/ 	.word	0x000028f0


	//   ....[8]....
        /*0358*/ 	.word	0x00002920


	//   ....[9]....
        /*035c*/ 	.word	0x00003090


	//   ....[10]....
        /*0360*/ 	.word	0x00003140


	//   ....[11]....
        /*0364*/ 	.word	0x00003190


	//   ....[12]....
        /*0368*/ 	.word	0x00003430


	//   ....[13]....
        /*036c*/ 	.word	0x00003460


	//   ....[14]....
        /*0370*/ 	.word	0x000034b0


	//   ....[15]....
        /*0374*/ 	.word	0x000034c0


	//   ....[16]....
        /*0378*/ 	.word	0x000034d0


	//   ....[17]....
        /*037c*/ 	.word	0x000034e0


	//   ....[18]....
        /*0380*/ 	.word	0x000035b0


	//   ....[19]....
        /*0384*/ 	.word	0x000035c0


	//   ....[20]....
        /*0388*/ 	.word	0x000035f0


	//   ....[21]....
        /*038c*/ 	.word	0x00003600


	//   ....[22]....
        /*0390*/ 	.word	0x00003620


	//   ....[23]....
        /*0394*/ 	.word	0x000036f0


	//   ....[24]....
        /*0398*/ 	.word	0x00003730


	//   ....[25]....
        /*039c*/ 	.word	0x00003760


	//   ....[26]....
        /*03a0*/ 	.word	0x000037a0


	//   ....[27]....
        /*03a4*/ 	.word	0x000037b0


	//   ....[28]....
        /*03a8*/ 	.word	0x000037f0


	//   ....[29]....
        /*03ac*/ 	.word	0x00003840


	//   ....[30]....
        /*03b0*/ 	.word	0x00003880


	//   ....[31]....
        /*03b4*/ 	.word	0x000038c0


	//   ....[32]....
        /*03b8*/ 	.word	0x00003920


	//   ....[33]....
        /*03bc*/ 	.word	0x000039b0


	//   ....[34]....
        /*03c0*/ 	.word	0x000039d0


	//   ....[35]....
        /*03c4*/ 	.word	0x00003a90


	//   ....[36]....
        /*03c8*/ 	.word	0x00003ac0


	//   ....[37]....
        /*03cc*/ 	.word	0x00003ad0


	//   ....[38]....
        /*03d0*/ 	.word	0x00003c40


	//   ....[39]....
        /*03d4*/ 	.word	0x00003c60


	//   ....[40]....
        /*03d8*/ 	.word	0x00003d70


	//   ....[41]....
        /*03dc*/ 	.word	0x00003d90


	//   ....[42]....
        /*03e0*/ 	.word	0x00003da0


	//   ....[43]....
        /*03e4*/ 	.word	0x00003de0


	//   ....[44]....
        /*03e8*/ 	.word	0x00003df0


	//   ....[45]....
        /*03ec*/ 	.word	0x00003e10


	//   ....[46]....
        /*03f0*/ 	.word	0x00004010


	//   ....[47]....
        /*03f4*/ 	.word	0x00004050


	//   ....[48]....
        /*03f8*/ 	.word	0x00004090


	//   ....[49]....
        /*03fc*/ 	.word	0x00004110


	//   ....[50]....
        /*0400*/ 	.word	0x00004150


	//   ....[51]....
        /*0404*/ 	.word	0x00004170


	//   ....[52]....
        /*0408*/ 	.word	0x000041d0


	//   ....[53]....
        /*040c*/ 	.word	0x000041f0


	//   ....[54]....
        /*0410*/ 	.word	0x000069f0


	//   ....[55]....
        /*0414*/ 	.word	0x00006a10


	//   ....[56]....
        /*0418*/ 	.word	0x00006a20


	//   ....[57]....
        /*041c*/ 	.word	0x00006a30


	//   ....[58]....
        /*0420*/ 	.word	0x00006a40


	//   ....[59]....
        /*0424*/ 	.word	0x00006a50


	//   ....[60]....
        /*0428*/ 	.word	0x00006a60


	//   ....[61]....
        /*042c*/ 	.word	0x00006a70


	//   ....[62]....
        /*0430*/ 	.word	0x00006a80


	//   ....[63]....
        /*0434*/ 	.word	0x00006a90


	//   ....[64]....
        /*0438*/ 	.word	0x00006b50


	//   ....[65]....
        /*043c*/ 	.word	0x00006c10


	//   ....[66]....
        /*0440*/ 	.word	0x00006c50


	//   ....[67]....
        /*0444*/ 	.word	0x00006c90


	//   ....[68]....
        /*0448*/ 	.word	0x00006cd0


	//   ....[69]....
        /*044c*/ 	.word	0x00006d10


	//   ....[70]....
        /*0450*/ 	.word	0x00006d50


	//   ....[71]....
        /*0454*/ 	.word	0x00006d90


	//   ....[72]....
        /*0458*/ 	.word	0x00006dd0


	//   ....[73]....
        /*045c*/ 	.word	0x00006f50


	//   ....[74]....
        /*0460*/ 	.word	0x00007270


	//   ....[75]....
        /*0464*/ 	.word	0x000072d0


	//   ....[76]....
        /*0468*/ 	.word	0x00007670


	//   ....[77]....
        /*046c*/ 	.word	0x00007880


	//   ....[78]....
        /*0470*/ 	.word	0x000078a0


	//   ....[79]....
        /*0474*/ 	.word	0x000078b0


	//   ....[80]....
        /*0478*/ 	.word	0x000078f0


	//   ....[81]....
        /*047c*/ 	.word	0x00007920


	//   ....[82]....
        /*0480*/ 	.word	0x00007b20


	//   ....[83]....
        /*0484*/ 	.word	0x00007b40


	//   ....[84]....
        /*0488*/ 	.word	0x00007ce0


	//   ....[85]....
        /*048c*/ 	.word	0x00007d20


	//   ....[86]....
        /*0490*/ 	.word	0x00008230


	//   ....[87]....
        /*0494*/ 	.word	0x00008240


	//   ....[88]....
        /*0498*/ 	.word	0x00008250


	//   ....[89]....
        /*049c*/ 	.word	0x00008260


	//   ....[90]....
        /*04a0*/ 	.word	0x00008270


	//   ....[91]....
        /*04a4*/ 	.word	0x00008280


	//   ....[92]....
        /*04a8*/ 	.word	0x000082a0


	//   ....[93]....
        /*04ac*/ 	.word	0x000082f0


	//   ....[94]....
        /*04b0*/ 	.word	0x00008560


	//   ....[95]....
        /*04b4*/ 	.word	0x00008570


	//   ....[96]....
        /*04b8*/ 	.word	0x00008580


	//   ....[97]....
        /*04bc*/ 	.word	0x00008590


	//   ....[98]....
        /*04c0*/ 	.word	0x000085a0


	//   ....[99]....
        /*04c4*/ 	.word	0x000085b0


	//   ....[100]....
        /*04c8*/ 	.word	0x000085c0


	//   ....[101]....
        /*04cc*/ 	.word	0x00008600


	//   ....[102]....
        /*04d0*/ 	.word	0x0000c0a0


	//   ....[103]....
        /*04d4*/ 	.word	0x0000ce50


	//   ....[104]....
        /*04d8*/ 	.word	0x0000d180


	//   ....[105]....
        /*04dc*/ 	.word	0x0000d580


	//   ....[106]....
        /*04e0*/ 	.word	0x0000d830


	//   ....[107]....
        /*04e4*/ 	.word	0x0000dae0


	//   ....[108]....
        /*04e8*/ 	.word	0x0000dd50


	//   ....[109]....
        /*04ec*/ 	.word	0x00010490


	//   ....[110]....
        /*04f0*/ 	.word	0x00010680


	//   ....[111]....
        /*04f4*/ 	.word	0x000106f0


	//   ....[112]....
        /*04f8*/ 	.word	0x00010760


	//----- nvinfo : EIATTR_REG_RECONFIG
	.align		4
.L_968:
        /*04fc*/ 	.byte	0x01, 0x54
	.zero		2


	//----- nvinfo : EIATTR_SYSCALL_OFFSETS
	.align		4
        /*0500*/ 	.byte	0x04, 0x46
        /*0502*/ 	.short	(.L_970 - .L_969)


	//   ....[0]....
.L_969:
        /*0504*/ 	.word	0x00001290


	//   ....[1]....
        /*0508*/ 	.word	0x00001380


	//   ....[2]....
        /*050c*/ 	.word	0x000014e0


	//   ....[3]....
        /*0510*/ 	.word	0x000015d0


	//----- nvinfo : EIATTR_MBARRIER_INSTR_OFFSETS
	.align		4
.L_970:
        /*0514*/ 	.byte	0x04, 0x39
        /*0516*/ 	.short	(.L_972 - .L_971)


	//   ....[0]....
.L_971:
        /*0518*/ 	.word	0x00000290
        /*051c*/ 	.word	0x000000ff
        /*0520*/ 	.word	0x00026800
        /*0524*/ 	.short	0x0100
        /*0526*/ 	.byte	0x06
	.zero		1


	//   ....[1]....
        /*0528*/ 	.word	0x00000390
        /*052c*/ 	.word	0x000000ff
        /*0530*/ 	.word	0x00026810
        /*0534*/ 	.short	0x0100
        /*0536*/ 	.byte	0x08
	.zero		1


	//   ....[2]....
        /*0538*/ 	.word	0x000003a0
        /*053c*/ 	.word	0x000000ff
        /*0540*/ 	.word	0x00026820
        /*0544*/ 	.short	0x0100
        /*0546*/ 	.byte	0x08
	.zero		1


	//   ....[3]....
        /*0548*/ 	.word	0x000003b0
        /*054c*/ 	.word	0x000000ff
        /*0550*/ 	.word	0x00026818
        /*0554*/ 	.short	0x0100
        /*0556*/ 	.byte	0x08
	.zero		1


	//   ....[4]....
        /*0558*/ 	.word	0x000003c0
        /*055c*/ 	.word	0x000000ff
        /*0560*/ 	.word	0x00026828
        /*0564*/ 	.short	0x0100
        /*0566*/ 	.byte	0x08
	.zero		1


	//   ....[5]....
        /*0568*/ 	.word	0x000004f0
        /*056c*/ 	.word	0x000000ff
        /*0570*/ 	.word	0x00026830
        /*0574*/ 	.short	0x0100
        /*0576*/ 	.byte	0x08
	.zero		1


	//   ....[6]....
        /*0578*/ 	.word	0x00000500
        /*057c*/ 	.word	0x000000ff
        /*0580*/ 	.word	0x00026840
        /*0584*/ 	.short	0x0100
        /*0586*/ 	.byte	0x08
	.zero		1


	//   ....[7]....
        /*0588*/ 	.word	0x00000510
        /*058c*/ 	.word	0x000000ff
        /*0590*/ 	.word	0x00026838
        /*0594*/ 	.short	0x0100
        /*0596*/ 	.byte	0x08
	.zero		1


	//   ....[8]....
        /*0598*/ 	.word	0x00000520
        /*059c*/ 	.word	0x000000ff
        /*05a0*/ 	.word	0x00026848
        /*05a4*/ 	.short	0x0100
        /*05a6*/ 	.byte	0x08
	.zero		1


	//   ....[9]....
        /*05a8*/ 	.word	0x00001660
        /*05ac*/ 	.word	0x00000010
        /*05b0*/ 	.word	0x00026800
        /*05b4*/ 	.short	0x010a
        /*05b6*/ 	.byte	0x3f
	.zero		1


	//   ....[10]....
        /*05b8*/ 	.word	0x00001680
        /*05bc*/ 	.word	0x00000010
        /*05c0*/ 	.word	0x00026800
        /*05c4*/ 	.short	0x010a
        /*05c6*/ 	.byte	0x3f
	.zero		1


	//   ....[11]....
        /*05c8*/ 	.word	0x00001f70
        /*05cc*/ 	.word	0x00000008
        /*05d0*/ 	.word	0x00026810
        /*05d4*/ 	.short	0x010a
        /*05d6*/ 	.byte	0x3f
	.zero		1


	//   ....[12]....
        /*05d8*/ 	.word	0x00001fe0
        /*05dc*/ 	.word	0x00000008
        /*05e0*/ 	.word	0x00026810
        /*05e4*/ 	.short	0x010a
        /*05e6*/ 	.byte	0x3f
	.zero		1


	//   ....[13]....
        /*05e8*/ 	.word	0x00002390
        /*05ec*/ 	.word	0x00000008
        /*05f0*/ 	.word	0x00026830
        /*05f4*/ 	.short	0x010a
        /*05f6*/ 	.byte	0x3f
	.zero		1


	//   ....[14]....
        /*05f8*/ 	.word	0x00002410
        /*05fc*/ 	.word	0x00000008
        /*0600*/ 	.word	0x00026830
        /*0604*/ 	.short	0x010a
        /*0606*/ 	.byte	0x3f
	.zero		1


	//   ....[15]....
        /*0608*/ 	.word	0x00005950
        /*060c*/ 	.word	0x00000009
        /*0610*/ 	.word	0x00000000
        /*0614*/ 	.short	0x0101
        /*0616*/ 	.byte	0x3f
	.zero		1


	//   ....[16]....
        /*0618*/ 	.word	0x00005ce0
        /*061c*/ 	.word	0x00000008
        /*0620*/ 	.word	0x00000000
        /*0624*/ 	.short	0x0101
        /*0626*/ 	.byte	0x3f
	.zero		1


	//   ....[17]....
        /*0628*/ 	.word	0x00006400
        /*062c*/ 	.word	0x00000005
        /*0630*/ 	.word	0x00026810
        /*0634*/ 	.short	0x010a
        /*0636*/ 	.byte	0x3f
	.zero		1


	//   ....[18]....
        /*0638*/ 	.word	0x00006480
        /*063c*/ 	.word	0x00000005
        /*0640*/ 	.word	0x00026810
        /*0644*/ 	.short	0x010a
        /*0646*/ 	.byte	0x3f
	.zero		1


	//   ....[19]....
        /*0648*/ 	.word	0x00006800
        /*064c*/ 	.word	0x00000005
        /*0650*/ 	.word	0x00026830
        /*0654*/ 	.short	0x010a
        /*0656*/ 	.byte	0x3f
	.zero		1


	//   ....[20]....
        /*0658*/ 	.word	0x00006890
        /*065c*/ 	.word	0x00000005
        /*0660*/ 	.word	0x00026830
        /*0664*/ 	.short	0x010a
        /*0666*/ 	.byte	0x3f
	.zero		1


	//   ....[21]....
        /*0668*/ 	.word	0x00009ab0
        /*066c*/ 	.word	0x00000006
        /*0670*/ 	.word	0x00000000
        /*0674*/ 	.short	0x0101
        /*0676*/ 	.byte	0x3f
	.zero		1


	//   ....[22]....
        /*0678*/ 	.word	0x00009e60
        /*067c*/ 	.word	0x00000005
        /*0680*/ 	.word	0x00000000
        /*0684*/ 	.short	0x0101
        /*0686*/ 	.byte	0x3f
	.zero		1


	//   ....[23]....
        /*0688*/ 	.word	0x0000eaf0
        /*068c*/ 	.word	0x0000000f
        /*0690*/ 	.word	0x00026820
        /*0694*/ 	.short	0x010a
        /*0696*/ 	.byte	0x3f
	.zero		1


	//   ....[24]....
        /*0698*/ 	.word	0x0000f090
        /*069c*/ 	.word	0x0000000f
        /*06a0*/ 	.word	0x00026840
        /*06a4*/ 	.short	0x010a
        /*06a6*/ 	.byte	0x3f
	.zero		1


	//   ....[25]....
        /*06a8*/ 	.word	0x0000f2f0
        /*06ac*/ 	.word	0x0000000f
        /*06b0*/ 	.word	0x00026828
        /*06b4*/ 	.short	0x010a
        /*06b6*/ 	.byte	0x3f
	.zero		1


	//   ....[26]....
        /*06b8*/ 	.word	0x0000f550
        /*06bc*/ 	.word	0x0000000f
        /*06c0*/ 	.word	0x00026848
        /*06c4*/ 	.short	0x010a
        /*06c6*/ 	.byte	0x3f
	.zero		1


	//   ....[27]....
        /*06c8*/ 	.word	0x0000f750
        /*06cc*/ 	.word	0x0000000f
        /*06d0*/ 	.word	0x00026820
        /*06d4*/ 	.short	0x010a
        /*06d6*/ 	.byte	0x3f
	.zero		1


	//   ....[28]....
        /*06d8*/ 	.word	0x0000fa10
        /*06dc*/ 	.word	0x0000000f
        /*06e0*/ 	.word	0x00026840
        /*06e4*/ 	.short	0x010a
        /*06e6*/ 	.byte	0x3f
	.zero		1


	//   ....[29]....
        /*06e8*/ 	.word	0x0000fc40
        /*06ec*/ 	.word	0x0000000f
        /*06f0*/ 	.word	0x00026828
        /*06f4*/ 	.short	0x010a
        /*06f6*/ 	.byte	0x3f
	.zero		1


	//   ....[30]....
        /*06f8*/ 	.word	0x0000ff10
        /*06fc*/ 	.word	0x00000003
        /*0700*/ 	.word	0x00026840
        /*0704*/ 	.short	0x010a
        /*0706*/ 	.byte	0x3f
	.zero		1


	//   ....[31]....
        /*0708*/ 	.word	0x00010310
        /*070c*/ 	.word	0x00000007
        /*0710*/ 	.word	0x00000000
        /*0714*/ 	.short	0x010a
        /*0716*/ 	.byte	0x3f
	.zero		1


	//   ....[32]....
        /*0718*/ 	.word	0x00010360
        /*071c*/ 	.word	0x00000003
        /*0720*/ 	.word	0x00000000
        /*0724*/ 	.short	0x010a
        /*0726*/ 	.byte	0x3f
	.zero		1


	//   ....[33]....
        /*0728*/ 	.word	0x000103c0
        /*072c*/ 	.word	0x00000005
        /*0730*/ 	.word	0x00000000
        /*0734*/ 	.short	0x010a
        /*0736*/ 	.byte	0x3f
	.zero		1


	//   ....[34]....
        /*0738*/ 	.word	0x000103f0
        /*073c*/ 	.word	0x00000003
        /*0740*/ 	.word	0x00000000
        /*0744*/ 	.short	0x010a
        /*0746*/ 	.byte	0x3f
	.zero		1


	//   ....[35]....
        /*0748*/ 	.word	0x000104c0
        /*074c*/ 	.word	0x00000010
        /*0750*/ 	.word	0x00026800
        /*0754*/ 	.short	0x010a
        /*0756*/ 	.byte	0x3f
	.zero		1


	//   ....[36]....
        /*0758*/ 	.word	0x00010510
        /*075c*/ 	.word	0x00000008
        /*0760*/ 	.word	0x00026810
        /*0764*/ 	.short	0x010a
        /*0766*/ 	.byte	0x3f
	.zero		1


	//   ....[37]....
        /*0768*/ 	.word	0x00010560
        /*076c*/ 	.word	0x00000008
        /*0770*/ 	.word	0x00026830
        /*0774*/ 	.short	0x010a
        /*0776*/ 	.byte	0x3f
	.zero		1


	//   ....[38]....
        /*0778*/ 	.word	0x000105b0
        /*077c*/ 	.word	0x00000005
        /*0780*/ 	.word	0x00026810
        /*0784*/ 	.short	0x010a
        /*0786*/ 	.byte	0x3f
	.zero		1


	//   ....[39]....
        /*0788*/ 	.word	0x00010600
        /*078c*/ 	.word	0x00000005
        /*0790*/ 	.word	0x00026830
        /*0794*/ 	.short	0x010a
        /*0796*/ 	.byte	0x3f
	.zero		1


	//   ....[40]....
        /*0798*/ 	.word	0x000107a0
        /*079c*/ 	.word	0x0000000f
        /*07a0*/ 	.word	0x00026820
        /*07a4*/ 	.short	0x010a
        /*07a6*/ 	.byte	0x3f
	.zero		1


	//   ....[41]....
        /*07a8*/ 	.word	0x000107f0
        /*07ac*/ 	.word	0x0000000f
        /*07b0*/ 	.word	0x00026840
        /*07b4*/ 	.short	0x010a
        /*07b6*/ 	.byte	0x3f
	.zero		1


	//   ....[42]....
        /*07b8*/ 	.word	0x00010840
        /*07bc*/ 	.word	0x0000000f
        /*07c0*/ 	.word	0x00026828
        /*07c4*/ 	.short	0x010a
        /*07c6*/ 	.byte	0x3f
	.zero		1


	//   ....[43]....
        /*07c8*/ 	.word	0x00010890
        /*07cc*/ 	.word	0x0000000f
        /*07d0*/ 	.word	0x00026848
        /*07d4*/ 	.short	0x010a
        /*07d6*/ 	.byte	0x3f
	.zero		1


	//   ....[44]....
        /*07d8*/ 	.word	0x000108f0
        /*07dc*/ 	.word	0x0000000f
        /*07e0*/ 	.word	0x00026820
        /*07e4*/ 	.short	0x010a
        /*07e6*/ 	.byte	0x3f
	.zero		1


	//   ....[45]....
        /*07e8*/ 	.word	0x00010940
        /*07ec*/ 	.word	0x0000000f
        /*07f0*/ 	.word	0x00026840
        /*07f4*/ 	.short	0x010a
        /*07f6*/ 	.byte	0x3f
	.zero		1


	//   ....[46]....
        /*07f8*/ 	.word	0x00010990
        /*07fc*/ 	.word	0x0000000f
        /*0800*/ 	.word	0x00026828
        /*0804*/ 	.short	0x010a
        /*0806*/ 	.byte	0x3f
	.zero		1


	//   ....[47]....
        /*0808*/ 	.word	0x000109e0
        /*080c*/ 	.word	0x00000003
        /*0810*/ 	.word	0x00026840
        /*0814*/ 	.short	0x010a
        /*0816*/ 	.byte	0x3f
	.zero		1


	//   ....[48]....
        /*0818*/ 	.word	0x00010ab0
        /*081c*/ 	.word	0x00000007
        /*0820*/ 	.word	0x00000000
        /*0824*/ 	.short	0x010a
        /*0826*/ 	.byte	0x3f
	.zero		1


	//   ....[49]....
        /*0828*/ 	.word	0x00010b00
        /*082c*/ 	.word	0x00000003
        /*0830*/ 	.word	0x00000000
        /*0834*/ 	.short	0x010a
        /*0836*/ 	.byte	0x3f
	.zero		1


	//   ....[50]....
        /*0838*/ 	.word	0x00010b50
        /*083c*/ 	.word	0x00000005
        /*0840*/ 	.word	0x00000000
        /*0844*/ 	.short	0x010a
        /*0846*/ 	.byte	0x3f
	.zero		1


	//----- nvinfo : EIATTR_NUM_MBARRIERS
	.align		4
.L_972:
        /*0848*/ 	.byte	0x03, 0x38
        /*084a*/ 	.short	0x0009


	//----- nvinfo : EIATTR_EXIT_INSTR_OFFSETS
	.align		4
        /*084c*/ 	.byte	0x04, 0x1c
        /*084e*/ 	.short	(.L_974 - .L_973)


	//   ....[0]....
.L_973:
        /*0850*/ 	.word	0x00010440


	//----- nvinfo : EIATTR_MAX_THREADS
	.align		4
.L_974:
        /*0854*/ 	.byte	0x04, 0x05
        /*0856*/ 	.short	(.L_976 - .L_975)
.L_975:
        /*0858*/ 	.word	0x00000180
        /*085c*/ 	.word	0x00000001
        /*0860*/ 	.word	0x00000001


	//----- nvinfo : EIATTR_CRS_STACK_SIZE
	.align		4
.L_976:
        /*0864*/ 	.byte	0x04, 0x1e
        /*0866*/ 	.short	(.L_978 - .L_977)
.L_977:
        /*0868*/ 	.word	0x00000000


	//----- nvinfo : EIATTR_CBANK_PARAM_SIZE
	.align		4
.L_978:
        /*086c*/ 	.byte	0x03, 0x19
        /*086e*/ 	.short	0x06f0


	//----- nvinfo : EIATTR_PARAM_CBANK
	.align		4
        /*0870*/ 	.byte	0x04, 0x0a
        /*0872*/ 	.short	(.L_980 - .L_979)
	.align		4
.L_979:
        /*0874*/ 	.word	index@(.nv.constant0._ZN7cutlass13device_kernelIN5flash11enable_sm90INS1_16FlashAttnBwdSm90INS1_25CollectiveMainloopBwdSm90ILi2ELi2ELi2EN4cute5tupleIJNS5_1CILi1EEES8_S8_EEENS6_IJNS7_ILi96EEENS7_ILi128EEENS7_ILi64EEEEEENS_10bfloat16_tEfNS_4arch4Sm90ELb1ELb0ELb1ELb1ELb1ELb1ELb0ELb1ELi2ELi1ELi2ELi2ELb0EEENS1_21CollectiveEpilogueBwdISD_SE_SG_Li256ELb1ELb0ELi1EEENS1_25SingleTileBwdLPTSchedulerILb1ELi128ELb1EEEEEEEEEvNT_6ParamsE)
        /*0878*/ 	.short	0x0210
        /*087a*/ 	.short	0x06f0


	//----- nvinfo : EIATTR_SW_WAR
	.align		4
.L_980:
        /*087c*/ 	.byte	0x04, 0x36
        /*087e*/ 	.short	(.L_982 - .L_981)
.L_981:
        /*0880*/ 	.word	0x00000008
.L_982:


//--------------------- .nv.info._ZN7cutlass13device_kernelIN5flash11enable_sm90INS1_16FlashAttnBwdSm90INS1_25CollectiveMainloopBwdSm90ILi2ELi2ELi2EN4cute5tupleIJNS5_1CILi1EEES8_S8_EEENS6_IJNS7_ILi96EEENS7_ILi128EEENS7_ILi64EEEEEENS_10bfloat16_tEfNS_4arch4Sm90ELb1ELb0ELb1ELb1ELb0ELb1ELb0ELb1ELi2ELi1ELi2ELi2ELb0EEENS1_24CollectiveEpilogueBwdGQAISD_fSG_Li256ELb1ELb0EEENS1_25SingleTileBwdLPTSchedulerILb1ELi128ELb0EEEEEEEEEvNT_6ParamsE --------------------------
	.section	.nv.info._ZN7cutlass13device_kernelIN5flash11enable_sm90INS1_16FlashAttnBwdSm90INS1_25CollectiveMainloopBwdSm90ILi2ELi2ELi2EN4cute5tupleIJNS5_1CILi1EEES8_S8_EEENS6_IJNS7_ILi96EEENS7_ILi128EEENS7_ILi64EEEEEENS_10bfloat16_tEfNS_4arch4Sm90ELb1ELb0ELb1ELb1ELb0ELb1ELb0ELb1ELi2ELi1ELi2ELi2ELb0EEENS1_24CollectiveEpilogueBwdGQAISD_fSG_Li256ELb1ELb0EEENS1_25SingleTileBwdLPTSchedulerILb1ELi128ELb0EEEEEEEEEvNT_6ParamsE,"",@"SHT_CUDA_INFO"
	.sectionflags	@""
	.align	4


	//----- nvinfo : EIATTR_CUDA_API_VERSION
	.align		4
        /*0000*/ 	.byte	0x04, 0x37
        /*0002*/ 	.short	(.L_984 - .L_983)
.L_983:
        /*0004*/ 	.word	0x00000082


	//----- nvinfo : EIATTR_KPARAM_INFO
	.align		4
.L_984:
        /*0008*/ 	.byte	0x04, 0x17
        /*000a*/ 	.short	(.L_986 - .L_985)
.L_985:
        /*000c*/ 	.word	0x00000000
        /*0010*/ 	.short	0x0000
        /*0012*/ 	.short	0x0070
        /*0014*/ 	.byte	0x00, 0xf0, 0x01, 0x1c


	//----- nvinfo : EIATTR_SPARSE_MMA_MASK
	.align		4
.L_986:
        /*0018*/ 	.byte	0x03, 0x50
        /*001a*/ 	.short	0x0000


	//----- nvinfo : EIATTR_MAXREG_COUNT
	.align		4
        /*001c*/ 	.byte	0x03, 0x1b
        /*001e*/ 	.short	0x00a8


	//----- nvinfo : EIATTR_NUM_BARRIERS
	.align		4
        /*0020*/ 	.byte	0x02, 0x4c
        /*0022*/ 	.byte	0x10
	.zero		1


	//----- nvinfo : EIATTR_EXTERNS
	.align		4
        /*0024*/ 	.byte	0x04, 0x0f
        /*0026*/ 	.short	(.L_988 - .L_987)


	//   ....[0]....
	.align		4
.L_987:
        /*0028*/ 	.word	index@(__assertfail)


	//----- nvinfo : EIATTR_ANNOTATIONS
	.align		4
.L_988:
        /*002c*/ 	.byte	0x04, 0x55
        /*002e*/ 	.short	(.L_990 - .L_989)


	//   ....[0]....
.L_989:
        /* <DEDUP_REMOVED lines=35> */


	//----- nvinfo : EIATTR_MERCURY_ISA_VERSION
	.align		4
.L_990:
        /*0248*/ 	.byte	0x03, 0x5f
        /*024a*/ 	.short	0x0101


	//----- nvinfo : EIATTR_INT_WARP_WIDE_INSTR_OFFSETS
	.align		4
        /*024c*/ 	.byte	0x04, 0x31
        /*024e*/ 	.short	(.L_992 - .L_991)


	//   ....[0]....
.L_991:
        /*0250*/ 	.word	0x00000180


	//   ....[1]....
        /*0254*/ 	.word	0x00000240


	//----- nvinfo : EIATTR_COOP_GROUP_MASK_REGIDS
	.align		4
.L_992:
        /*0258*/ 	.byte	0x04, 0x29
        /*025a*/ 	.short	(.L_994 - .L_993)


	//   ....[0]....
.L_993:
        /*025c*/ 	.word	0xffffffff


	//   ....[1]....
        /*0260*/ 	.word	0xffffffff


	//   ....[2]....
        /*0264*/ 	.word	0xffffffff


	//   ....[3]....
        /*0268*/ 	.word	0xffffffff


	//   ....[4]....
        /*026c*/ 	.word	0xffffffff


	//   ....[5]....
        /*0270*/ 	.word	0xffffffff


	//   ....[6]....
        /*0274*/ 	.word	0xffffffff


	//   ....[7]....
        /*0278*/ 	.word	0xffffffff


	//   ....[8]....
        /*027c*/ 	.word	0xffffffff


	//   ....[9]....
        /*0280*/ 	.word	0xffffffff


	//   ....[10]....
        /*0284*/ 	.word	0xffffffff


	//   ....[11]....
        /*0288*/ 	.word	0xffffffff


	//   ....[12]....
        /*028c*/ 	.word	0xffffffff


	//   ....[13]....
        /*0290*/ 	.word	0xffffffff


	//   ....[14]....
        /*0294*/ 	.word	0xffffffff


	//   ....[15]....
        /*0298*/ 	.word	0xffffffff


	//   ....[16]....
        /*029c*/ 	.word	0xffffffff


	//   ....[17]....
        /*02a0*/ 	.word	0xffffffff


	//   ....[18]....
        /*02a4*/ 	.word	0xffffffff


	//   ....[19]....
        /*02a8*/ 	.word	0xffffffff


	//   ....[20]....
        /*02ac*/ 	.word	0xffffffff


	//   ....[21]....
        /*02b0*/ 	.word	0xffffffff


	//   ....[22]....
        /*02b4*/ 	.word	0xffffffff


	//   ....[23]....
        /*02b8*/ 	.word	0xffffffff


	//   ....[24]....
        /*02bc*/ 	.word	0xffffffff


	//   ....[25]....
        /*02c0*/ 	.word	0xffffffff


	//   ....[26]....
        /*02c4*/ 	.word	0xffffffff


	//   ....[27]....
        /*02c8*/ 	.word	0xffffffff


	//   ....[28]....
        /*02cc*/ 	.word	0xffffffff


	//   ....[29]....
        /*02d0*/ 	.word	0xffffffff


	//   ....[30]....
        /*02d4*/ 	.word	0xffffffff


	//   ....[31]....
        /*02d8*/ 	.word	0xffffffff


	//   ....[32]....
        /*02dc*/ 	.word	0xffffffff


	//   ....[33]....
        /*02e0*/ 	.word	0xffffffff


	//   ....[34]....
        /*02e4*/ 	.word	0xffffffff


	//   ....[35]....
        /*02e8*/ 	.word	0xffffffff


	//   ....[36]....
        /*02ec*/ 	.word	0xffffffff


	//   ....[37]....
        /*02f0*/ 	.word	0xffffffff


	//   ....[38]....
        /*02f4*/ 	.word	0xffffffff


	//   ....[39]....
        /*02f8*/ 	.word	0xffffffff


	//   ....[40]....
        /*02fc*/ 	.word	0xffffffff


	//   ....[41]....
        /*0300*/ 	.word	0xffffffff


	//   ....[42]....
        /*0304*/ 	.word	0xffffffff


	//   ....[43]....
        /*0308*/ 	.word	0xffffffff


	//   ....[44]....
        /*030c*/ 	.word	0xffffffff


	//   ....[45]....
        /*0310*/ 	.word	0xffffffff


	//   ....[46]....
        /*0314*/ 	.word	0xffffffff


	//   ....[47]....
        /*0318*/ 	.word	0xffffffff


	//   ....[48]....
        /*031c*/ 	.word	0xffffffff


	//   ....[49]....
        /*0320*/ 	.word	0xffffffff


	//   ....[50]....
        /*0324*/ 	.word	0xffffffff


	//   ....[51]....
        /*0328*/ 	.word	0xffffffff


	//   ....[52]....
        /*032c*/ 	.word	0xffffffff


	//   ....[53]....
        /*0330*/ 	.word	0xffffffff


	//   ....[54]....
        /*0334*/ 	.word	0xffffffff


	//   ....[55]....
        /*0338*/ 	.word	0xffffffff


	//   ....[56]....
        /*033c*/ 	.word	0xffffffff


	//   ....[57]....
        /*0340*/ 	.word	0xffffffff


	//   ....[58]....
        /*0344*/ 	.word	0xffffffff


	//   ....[59]....
        /*0348*/ 	.word	0xffffffff


	//   ....[60]....
        /*034c*/ 	.word	0xffffffff


	//   ....[61]....
        /*0350*/ 	.word	0xffffffff


	//   ....[62]....
        /*0354*/ 	.word	0xffffffff


	//   ....[63]....
        /*0358*/ 	.word	0xffffffff


	//   ....[64]....
        /*035c*/ 	.word	0xffffffff


	//   ....[65]....
        /*0360*/ 	.word	0xffffffff


	//   ....[66]....
        /*0364*/ 	.word	0xffffffff


	//   ....[67]....
        /*0368*/ 	.word	0xffffffff


	//   ....[68]....
        /*036c*/ 	.word	0xffffffff


	//   ....[69]....
        /*0370*/ 	.word	0xffffffff


	//   ....[70]....
        /*0374*/ 	.word	0xffffffff


	//   ....[71]....
        /*0378*/ 	.word	0xffffffff


	//   ....[72]....
        /*037c*/ 	.word	0xffffffff


	//   ....[73]....
        /*0380*/ 	.word	0xffffffff


	//   ....[74]....
        /*0384*/ 	.word	0xffffffff


	//   ....[75]....
        /*0388*/ 	.word	0xffffffff


	//   ....[76]....
        /*038c*/ 	.word	0xffffffff


	//   ....[77]....
        /*0390*/ 	.word	0xffffffff


	//   ....[78]....
        /*0394*/ 	.word	0xffffffff


	//   ....[79]....
        /*0398*/ 	.word	0xffffffff


	//   ....[80]....
        /*039c*/ 	.word	0xffffffff


	//   ....[81]....
        /*03a0*/ 	.word	0xffffffff


	//   ....[82]....
        /*03a4*/ 	.word	0xffffffff


	//   ....[83]....
        /*03a8*/ 	.word	0xffffffff


	//   ....[84]....
        /*03ac*/ 	.word	0xffffffff


	//   ....[85]....
        /*03b0*/ 	.word	0xffffffff


	//   ....[86]....
        /*03b4*/ 	.word	0xffffffff


	//   ....[87]....
        /*03b8*/ 	.word	0xffffffff


	//   ....[88]....
        /*03bc*/ 	.word	0xffffffff


	//   ....[89]....
        /*03c0*/ 	.word	0xffffffff


	//   ....[90]....
        /*03c4*/ 	.word	0xffffffff


	//   ....[91]....
        /*03c8*/ 	.word	0xffffffff


	//   ....[92]....
        /*03cc*/ 	.word	0xffffffff


	//   ....[93]....
        /*03d0*/ 	.word	0xffffffff


	//   ....[94]....
        /*03d4*/ 	.word	0xffffffff


	//   ....[95]....
        /*03d8*/ 	.word	0xffffffff


	//   ....[96]....
        /*03dc*/ 	.word	0xffffffff


	//   ....[97]....
        /*03e0*/ 	.word	0xffffffff


	//   ....[98]....
        /*03e4*/ 	.word	0xffffffff


	//   ....[99]....
        /*03e8*/ 	.word	0xffffffff


	//   ....[100]....
        /*03ec*/ 	.word	0xffffffff


	//   ....[101]....
        /*03f0*/ 	.word	0xffffffff


	//   ....[102]....
        /*03f4*/ 	.word	0xffffffff


	//   ....[103]....
        /*03f8*/ 	.word	0x0500000f


	//----- nvinfo : EIATTR_COOP_GROUP_INSTR_OFFSETS
	.align		4
.L_994:
        /*03fc*/ 	.byte	0x04, 0x28
        /*03fe*/ 	.short	(.L_996 - .L_995)


	//   ....[0]....
.L_995:
        /*0400*/ 	.word	0x00000060


	//   ....[1]....
        /*0404*/ 	.word	0x00000190


	//   ....[2]....
        /*0408*/ 	.word	0x00000220


	//   ....[3]....
        /*040c*/ 	.word	0x000003a0


	//   ....[4]....
        /*0410*/ 	.word	0x00000620


	//   ....[5]....
        /*0414*/ 	.word	0x00001520


	//   ....[6]....
        /*0418*/ 	.word	0x000025e0


	//   ....[7]....
        /*041c*/ 	.word	0x00002b00


	//   ....[8]....
        /*0420*/ 	.word	0x00002b50


	//   ....[9]....
        /*0424*/ 	.word	0x00003320


	//   ....[10]....
        /*0428*/ 	.word	0x00003360


	//   ....[11]....
        /*042c*/ 	.word	0x000033a0


	//   ....[12]....
        /*0430*/ 	.word	0x000033d0


	//   ....[13]....
        /*0434*/ 	.word	0x00003470


	//   ....[14]....
        /*0438*/ 	.word	0x000034d0


	//   ....[15]....
        /*043c*/ 	.word	0x00003510


	//   ....[16]....
        /*0440*/ 	.word	0x00003560


	//   ....[17]....
        /*0444*/ 	.word	0x00003670


	//   ....[18]....
        /*0448*/ 	.word	0x00003710


	//   ....[19]....
        /*044c*/ 	.word	0x00003720


	//   ....[20]....
        /*0450*/ 	.word	0x00003740


	//   ....[21]....
        /*0454*/ 	.word	0x00003750


	//   ....[22]....
        /*0458*/ 	.word	0x00003790


	//   ....[23]....
        /*045c*/ 	.word	0x000037d0


	//   ....[24]....
        /*0460*/ 	.word	0x00003810


	//   ....[25]....
        /*0464*/ 	.word	0x00003840


	//   ....[26]....
        /*0468*/ 	.word	0x00003880


	//   ....[27]....
        /*046c*/ 	.word	0x00003890


	//   ....[28]....
        /*0470*/ 	.word	0x000038b0


	//   ....[29]....
        /*0474*/ 	.word	0x000038f0


	//   ....[30]....
        /*0478*/ 	.word	0x00003930


	//   ....[31]....
        /*047c*/ 	.word	0x00003970


	//   ....[32]....
        /*0480*/ 	.word	0x000039b0


	//   ....[33]....
        /*0484*/ 	.word	0x00003ad0


	//   ....[34]....
        /*0488*/ 	.word	0x00003b10


	//   ....[35]....
        /*048c*/ 	.word	0x00003b90


	//   ....[36]....
        /*0490*/ 	.word	0x00003c70


	//   ....[37]....
        /*0494*/ 	.word	0x00003ca0


	//   ....[38]....
        /*0498*/ 	.word	0x00003d80


	//   ....[39]....
        /*049c*/ 	.word	0x00003db0


	//   ....[40]....
        /*04a0*/ 	.word	0x00003f60


	//   ....[41]....
        /*04a4*/ 	.word	0x00003f70


	//   ....[42]....
        /*04a8*/ 	.word	0x00003f90


	//   ....[43]....
        /*04ac*/ 	.word	0x00003fa0


	//   ....[44]....
        /*04b0*/ 	.word	0x00003fc0


	//   ....[45]....
        /*04b4*/ 	.word	0x00003fe0


	//   ....[46]....
        /*04b8*/ 	.word	0x000040d0


	//   ....[47]....
        /*04bc*/ 	.word	0x00004100


	//   ....[48]....
        /*04c0*/ 	.word	0x00004110


	//   ....[49]....
        /*04c4*/ 	.word	0x00004180


	//   ....[50]....
        /*04c8*/ 	.word	0x000041f0


	//   ....[51]....
        /*04cc*/ 	.word	0x00004220


	//   ....[52]....
        /*04d0*/ 	.word	0x00004260


	//   ....[53]....
        /*04d4*/ 	.word	0x000042a0


	//   ....[54]....
        /*04d8*/ 	.word	0x00006b20


	//   ....[55]....
        /*04dc*/ 	.word	0x00006b30


	//   ....[56]....
        /*04e0*/ 	.word	0x00006b40


	//   ....[57]....
        /*04e4*/ 	.word	0x00006b50


	//   ....[58]....
        /*04e8*/ 	.word	0x00006b60


	//   ....[59]....
        /*04ec*/ 	.word	0x00006b70


	//   ....[60]....
        /*04f0*/ 	.word	0x00006b80


	//   ....[61]....
        /*04f4*/ 	.word	0x00006b90


	//   ....[62]....
        /*04f8*/ 	.word	0x00006ba0


	//   ....[63]....
        /*04fc*/ 	.word	0x00006bb0


	//   ....[64]....
        /*0500*/ 	.word	0x00006bc0


	//   ....[65]....
        /*0504*/ 	.word	0x00006bd0


	//   ....[66]....
        /*0508*/ 	.word	0x00006ce0


	//   ....[67]....
        /*050c*/ 	.word	0x00006d30


	//   ....[68]....
        /*0510*/ 	.word	0x00006d70


	//   ....[69]....
        /*0514*/ 	.word	0x00006db0


	//   ....[70]....
        /*0518*/ 	.word	0x00006df0


	//   ....[71]....
        /*051c*/ 	.word	0x00006e30


	//   ....[72]....
        /*0520*/ 	.word	0x00006e70


	//   ....[73]....
        /*0524*/ 	.word	0x00007060


	//   ....[74]....
        /*0528*/ 	.word	0x000071f0


	//   ....[75]....
        /*052c*/ 	.word	0x00007590


	//   ....[76]....
        /*0530*/ 	.word	0x000076c0


	//   ....[77]....
        /*0534*/ 	.word	0x00007750


	//   ....[78]....
        /*0538*/ 	.word	0x00007990


	//   ....[79]....
        /*053c*/ 	.word	0x000079b0


	//   ....[80]....
        /*0540*/ 	.word	0x000079c0


	//   ....[81]....
        /*0544*/ 	.word	0x000079e0


	//   ....[82]....
        /*0548*/ 	.word	0x000079f0


	//   ....[83]....
        /*054c*/ 	.word	0x00007a10


	//   ....[84]....
        /*0550*/ 	.word	0x00007d80


	//   ....[85]....
        /*0554*/ 	.word	0x00007db0


	//   ....[86]....
        /*0558*/ 	.word	0x00008280


	//   ....[87]....
        /*055c*/ 	.word	0x000082a0


	//   ....[88]....
        /*0560*/ 	.word	0x000082d0


	//   ....[89]....
        /*0564*/ 	.word	0x000082e0


	//   ....[90]....
        /*0568*/ 	.word	0x00008440


	//   ....[91]....
        /*056c*/ 	.word	0x00008470


	//   ....[92]....
        /*0570*/ 	.word	0x000084d0


	//   ....[93]....
        /*0574*/ 	.word	0x000085a0


	//   ....[94]....
        /*0578*/ 	.word	0x000085e0


	//   ....[95]....
        /*057c*/ 	.word	0x00008610


	//   ....[96]....
        /*0580*/ 	.word	0x00008640


	//   ....[97]....
        /*0584*/ 	.word	0x00008650


	//   ....[98]....
        /*0588*/ 	.word	0x00008670


	//   ....[99]....
        /*058c*/ 	.word	0x000086a0


	//   ....[100]....
        /*0590*/ 	.word	0x000086b0


	//   ....[101]....
        /*0594*/ 	.word	0x000086d0


	//   ....[102]....
        /*0598*/ 	.word	0x0000aae0


	//   ....[103]....
        /*059c*/ 	.word	0x0000e4f0


	//----- nvinfo : EIATTR_REG_RECONFIG
	.align		4
.L_996:
        /*05a0*/ 	.byte	0x01, 0x54
	.zero		2


	//----- nvinfo : EIATTR_SYSCALL_OFFSETS
	.align		4
        /*05a4*/ 	.byte	0x04, 0x46
        /*05a6*/ 	.short	(.L_998 - .L_997)


	//   ....[0]....
.L_997:
        /*05a8*/ 	.word	0x00001180


	//   ....[1]....
        /*05ac*/ 	.word	0x00001270


	//   ....[2]....
        /*05b0*/ 	.word	0x000013d0


	//   ....[3]....
        /*05b4*/ 	.word	0x000014c0


	//----- nvinfo : EIATTR_MBARRIER_INSTR_OFFSETS
	.align		4
.L_998:
        /*05b8*/ 	.byte	0x04, 0x39
        /*05ba*/ 	.short	(.L_1000 - .L_999)


	//   ....[0]....
.L_999:
        /*05bc*/ 	.word	0x00000260
        /*05c0*/ 	.word	0x000000ff
        /*05c4*/ 	.word	0x00026800
        /*05c8*/ 	.short	0x0100
        /*05ca*/ 	.byte	0x06
	.zero		1


	//   ....[1]....
        /*05cc*/ 	.word	0x00000350
        /*05d0*/ 	.word	0x000000ff
        /*05d4*/ 	.word	0x00026810
        /*05d8*/ 	.short	0x0100
        /*05da*/ 	.byte	0x08
	.zero		1


	//   ....[2]....
        /*05dc*/ 	.word	0x00000360
        /*05e0*/ 	.word	0x000000ff
        /*05e4*/ 	.word	0x00026820
        /*05e8*/ 	.short	0x0100
        /*05ea*/ 	.byte	0x08
	.zero		1


	//   ....[3]....
        /*05ec*/ 	.word	0x00000370
        /*05f0*/ 	.word	0x000000ff
        /*05f4*/ 	.word	0x00026818
        /*05f8*/ 	.short	0x0100
        /*05fa*/ 	.byte	0x08
	.zero		1


	//   ....[4]....
        /*05fc*/ 	.word	0x00000380
        /*0600*/ 	.word	0x000000ff
        /*0604*/ 	.word	0x00026828
        /*0608*/ 	.short	0x0100
        /*060a*/ 	.byte	0x08
	.zero		1


	//   ....[5]....
        /*060c*/ 	.word	0x000004b0
        /*0610*/ 	.word	0x000000ff
        /*0614*/ 	.word	0x00026830
        /*0618*/ 	.short	0x0100
        /*061a*/ 	.byte	0x08
	.zero		1


	//   ....[6]....
        /*061c*/ 	.word	0x000004c0
        /*0620*/ 	.word	0x000000ff
        /*0624*/ 	.word	0x00026840
        /*0628*/ 	.short	0x0100
        /*062a*/ 	.byte	0x08
	.zero		1


	//   ....[7]....
        /*062c*/ 	.word	0x000004d0
        /*0630*/ 	.word	0x000000ff
        /*0634*/ 	.word	0x00026838
        /*0638*/ 	.short	0x0100
        /*063a*/ 	.byte	0x08
	.zero		1


	//   ....[8]....
        /*063c*/ 	.word	0x000004e0
        /*0640*/ 	.word	0x000000ff
        /*0644*/ 	.word	0x00026848
        /*0648*/ 	.short	0x0100
        /*064a*/ 	.byte	0x08
	.zero		1


	//   ....[9]....
        /*064c*/ 	.word	0x00001550
        /*0650*/ 	.word	0x00000011
        /*0654*/ 	.word	0x00026800
        /*0658*/ 	.short	0x010a
        /*065a*/ 	.byte	0x3f
	.zero		1


	//   ....[10]....
        /*065c*/ 	.word	0x00001580
        /*0660*/ 	.word	0x00000011
        /*0664*/ 	.word	0x00026800
        /*0668*/ 	.short	0x010a
        /*066a*/ 	.byte	0x3f
	.zero		1


	//   ....[11]....
        /*066c*/ 	.word	0x00002060
        /*0670*/ 	.word	0x00000006
        /*0674*/ 	.word	0x00026810
        /*0678*/ 	.short	0x010a
        /*067a*/ 	.byte	0x3f
	.zero		1


	//   ....[12]....
        /*067c*/ 	.word	0x000020d0
        /*0680*/ 	.word	0x00000006
        /*0684*/ 	.word	0x00026810
        /*0688*/ 	.short	0x010a
        /*068a*/ 	.byte	0x3f
	.zero		1


	//   ....[13]....
        /*068c*/ 	.word	0x00002490
        /*0690*/ 	.word	0x00000006
        /*0694*/ 	.word	0x00026830
        /*0698*/ 	.short	0x010a
        /*069a*/ 	.byte	0x3f
	.zero		1


	//   ....[14]....
        /*069c*/ 	.word	0x00002510
        /*06a0*/ 	.word	0x00000006
        /*06a4*/ 	.word	0x00026830
        /*06a8*/ 	.short	0x010a
        /*06aa*/ 	.byte	0x3f
	.zero		1


	//   ....[15]....
        /*06ac*/ 	.word	0x00005a40
        /*06b0*/ 	.word	0x00000007
        /*06b4*/ 	.word	0x00000000
        /*06b8*/ 	.short	0x0101
        /*06ba*/ 	.byte	0x3f
	.zero		1


	//   ....[16]....
        /*06bc*/ 	.word	0x00005dd0
        /*06c0*/ 	.word	0x00000006
        /*06c4*/ 	.word	0x00000000
        /*06c8*/ 	.short	0x0101
        /*06ca*/ 	.byte	0x3f
	.zero		1


	//   ....[17]....
        /*06cc*/ 	.word	0x00006500
        /*06d0*/ 	.word	0x00000006
        /*06d4*/ 	.word	0x00026810
        /*06d8*/ 	.short	0x010a
        /*06da*/ 	.byte	0x3f
	.zero		1


	//   ....[18]....
        /*06dc*/ 	.word	0x00006580
        /*06e0*/ 	.word	0x00000006
        /*06e4*/ 	.word	0x00026810
        /*06e8*/ 	.short	0x010a
        /*06ea*/ 	.byte	0x3f
	.zero		1


	//   ....[19]....
        /*06ec*/ 	.word	0x00006900
        /*06f0*/ 	.word	0x00000006
        /*06f4*/ 	.word	0x00026830
        /*06f8*/ 	.short	0x010a
        /*06fa*/ 	.byte	0x3f
	.zero		1


	//   ....[20]....
        /*06fc*/ 	.word	0x00006990
        /*0700*/ 	.word	0x00000006
        /*0704*/ 	.word	0x00026830
        /*0708*/ 	.short	0x010a
        /*070a*/ 	.byte	0x3f
	.zero		1


	//   ....[21]....
        /*070c*/ 	.word	0x00009bf0
        /*0710*/ 	.word	0x00000005
        /*0714*/ 	.word	0x00000000
        /*0718*/ 	.short	0x0101
        /*071a*/ 	.byte	0x3f
	.zero		1


	//   ....[22]....
        /*071c*/ 	.word	0x00009fa0
        /*0720*/ 	.word	0x00000006
        /*0724*/ 	.word	0x00000000
        /*0728*/ 	.short	0x0101
        /*072a*/ 	.byte	0x3f
	.zero		1


	//   ....[23]....
        /*072c*/ 	.word	0x0000cb50
        /*0730*/ 	.word	0x00000000
        /*0734*/ 	.word	0x00026820
        /*0738*/ 	.short	0x010a
        /*073a*/ 	.byte	0x3f
	.zero		1


	//   ....[24]....
        /*073c*/ 	.word	0x0000d0f0
        /*0740*/ 	.word	0x00000000
        /*0744*/ 	.word	0x00026840
        /*0748*/ 	.short	0x010a
        /*074a*/ 	.byte	0x3f
	.zero		1


	//   ....[25]....
        /*074c*/ 	.word	0x0000d350
        /*0750*/ 	.word	0x00000000
        /*0754*/ 	.word	0x00026828
        /*0758*/ 	.short	0x010a
        /*075a*/ 	.byte	0x3f
	.zero		1


	//   ....[26]....
        /*075c*/ 	.word	0x0000d5b0
        /*0760*/ 	.word	0x00000000
        /*0764*/ 	.word	0x00026848
        /*0768*/ 	.short	0x010a
        /*076a*/ 	.byte	0x3f
	.zero		1


	//   ....[27]....
        /*076c*/ 	.word	0x0000d7b0
        /*0770*/ 	.word	0x00000000
        /*0774*/ 	.word	0x00026820
        /*0778*/ 	.short	0x010a
        /*077a*/ 	.byte	0x3f
	.zero		1


	//   ....[28]....
        /*077c*/ 	.word	0x0000da70
        /*0780*/ 	.word	0x00000000
        /*0784*/ 	.word	0x00026840
        /*0788*/ 	.short	0x010a
        /*078a*/ 	.byte	0x3f
	.zero		1


	//   ....[29]....
        /*078c*/ 	.word	0x0000dca0
        /*0790*/ 	.word	0x00000000
        /*0794*/ 	.word	0x00026828
        /*0798*/ 	.short	0x010a
        /*079a*/ 	.byte	0x3f
	.zero		1


	//   ....[30]....
        /*079c*/ 	.word	0x0000df70
        /*07a0*/ 	.word	0x00000003
        /*07a4*/ 	.word	0x00026840
        /*07a8*/ 	.short	0x010a
        /*07aa*/ 	.byte	0x3f
	.zero		1


	//   ....[31]....
        /*07ac*/ 	.word	0x0000e370
        /*07b0*/ 	.word	0x00000007
        /*07b4*/ 	.word	0x00000000
        /*07b8*/ 	.short	0x010a
        /*07ba*/ 	.byte	0x3f
	.zero		1


	//   ....[32]....
        /*07bc*/ 	.word	0x0000e3c0
        /*07c0*/ 	.word	0x00000003
        /*07c4*/ 	.word	0x00000000
        /*07c8*/ 	.short	0x010a
        /*07ca*/ 	.byte	0x3f
	.zero		1


	//   ....[33]....
        /*07cc*/ 	.word	0x0000e420
        /*07d0*/ 	.word	0x00000005
        /*07d4*/ 	.word	0x00000000
        /*07d8*/ 	.short	0x010a
        /*07da*/ 	.byte	0x3f
	.zero		1


	//   ....[34]....
        /*07dc*/ 	.word	0x0000e450
        /*07e0*/ 	.word	0x00000003
        /*07e4*/ 	.word	0x00000000
        /*07e8*/ 	.short	0x010a
        /*07ea*/ 	.byte	0x3f
	.zero		1


	//   ....[35]....
        /*07ec*/ 	.word	0x0000e520
        /*07f0*/ 	.word	0x00000011
        /*07f4*/ 	.word	0x00026800
        /*07f8*/ 	.short	0x010a
        /*07fa*/ 	.byte	0x3f
	.zero		1


	//   ....[36]....
        /*07fc*/ 	.word	0x0000e570
        /*0800*/ 	.word	0x00000006
        /*0804*/ 	.word	0x00026810
        /*0808*/ 	.short	0x010a
        /*080a*/ 	.byte	0x3f
	.zero		1


	//   ....[37]....
        /*080c*/ 	.word	0x0000e5c0
        /*0810*/ 	.word	0x00000006
        /*0814*/ 	.word	0x00026830
        /*0818*/ 	.short	0x010a
        /*081a*/ 	.byte	0x3f
	.zero		1


	//   ....[38]....
        /*081c*/ 	.word	0x0000e610
        /*0820*/ 	.word	0x00000006
        /*0824*/ 	.word	0x00026810
        /*0828*/ 	.short	0x010a
        /*082a*/ 	.byte	0x3f
	.zero		1


	//   ....[39]....
        /*082c*/ 	.word	0x0000e660
        /*0830*/ 	.word	0x00000006
        /*0834*/ 	.word	0x00026830
        /*0838*/ 	.short	0x010a
        /*083a*/ 	.byte	0x3f
	.zero		1


	//   ....[40]....
        /*083c*/ 	.word	0x0000e6b0
        /*0840*/ 	.word	0x00000000
        /*0844*/ 	.word	0x00026820
        /*0848*/ 	.short	0x010a
        /*084a*/ 	.byte	0x3f
	.zero		1


	//   ....[41]....
        /*084c*/ 	.word	0x0000e700
        /*0850*/ 	.word	0x00000000
        /*0854*/ 	.word	0x00026840
        /*0858*/ 	.short	0x010a
        /*085a*/ 	.byte	0x3f
	.zero		1


	//   ....[42]....
        /*085c*/ 	.word	0x0000e750
        /*0860*/ 	.word	0x00000000
        /*0864*/ 	.word	0x00026828
        /*0868*/ 	.short	0x010a
        /*086a*/ 	.byte	0x3f
	.zero		1


	//   ....[43]....
        /*086c*/ 	.word	0x0000e7a0
        /*0870*/ 	.word	0x00000000
        /*0874*/ 	.word	0x00026848
        /*0878*/ 	.short	0x010a
        /*087a*/ 	.byte	0x3f
	.zero		1


	//   ....[44]....
        /*087c*/ 	.word	0x0000e800
        /*0880*/ 	.word	0x00000000
        /*0884*/ 	.word	0x00026820
        /*0888*/ 	.short	0x010a
        /*088a*/ 	.byte	0x3f
	.zero		1


	//   ....[45]....
        /*088c*/ 	.word	0x0000e850
        /*0890*/ 	.word	0x00000000
        /*0894*/ 	.word	0x00026840
        /*0898*/ 	.short	0x010a
        /*089a*/ 	.byte	0x3f
	.zero		1


	//   ....[46]....
        /*089c*/ 	.word	0x0000e8a0
        /*08a0*/ 	.word	0x00000000
        /*08a4*/ 	.word	0x00026828
        /*08a8*/ 	.short	0x010a
        /*08aa*/ 	.byte	0x3f
	.zero		1


	//   ....[47]....
        /*08ac*/ 	.word	0x0000e8f0
        /*08b0*/ 	.word	0x00000003
        /*08b4*/ 	.word	0x00026840
        /*08b8*/ 	.short	0x010a
        /*08ba*/ 	.byte	0x3f
	.zero		1


	//   ....[48]....
        /*08bc*/ 	.word	0x0000e9c0
        /*08c0*/ 	.word	0x00000007
        /*08c4*/ 	.word	0x00000000
        /*08c8*/ 	.short	0x010a
        /*08ca*/ 	.byte	0x3f
	.zero		1


	//   ....[49]....
        /*08cc*/ 	.word	0x0000ea10
        /*08d0*/ 	.word	0x00000003
        /*08d4*/ 	.word	0x00000000
        /*08d8*/ 	.short	0x010a
        /*08da*/ 	.byte	0x3f
	.zero		1


	//   ....[50]....
        /*08dc*/ 	.word	0x0000ea60
        /*08e0*/ 	.word	0x00000005
        /*08e4*/ 	.word	0x00000000
        /*08e8*/ 	.short	0x010a
        /*08ea*/ 	.byte	0x3f
	.zero		1


	//----- nvinfo : EIATTR_NUM_MBARRIERS
	.align		4
.L_1000:
        /*08ec*/ 	.byte	0x03, 0x38
        /*08ee*/ 	.short	0x0009


	//----- nvinfo : EIATTR_EXIT_INSTR_OFFSETS
	.align		4
        /*08f0*/ 	.byte	0x04, 0x1c
        /*08f2*/ 	.short	(.L_1002 - .L_1001)


	//   ....[0]....
.L_1001:
        /*08f4*/ 	.word	0x0000e4a0


	//----- nvinfo : EIATTR_MAX_THREADS
	.align		4
.L_1002:
        /*08f8*/ 	.byte	0x04, 0x05
        /*08fa*/ 	.short	(.L_1004 - .L_1003)
.L_1003:
        /*08fc*/ 	.word	0x00000180
        /*0900*/ 	.word	0x00000001
        /*0904*/ 	.word	0x00000001


	//----- nvinfo : EIATTR_CRS_STACK_SIZE
	.align		4
.L_1004:
        /*0908*/ 	.byte	0x04, 0x1e
        /*090a*/ 	.short	(.L_1006 - .L_1005)
.L_1005:
        /*090c*/ 	.word	0x00000000


	//----- nvinfo : EIATTR_CBANK_PARAM_SIZE
	.align		4
.L_1006:
        /*0910*/ 	.byte	0x03, 0x19
        /*0912*/ 	.short	0x0770


	//----- nvinfo : EIATTR_PARAM_CBANK
	.align		4
        /*0914*/ 	.byte	0x04, 0x0a
        /*0916*/ 	.short	(.L_1008 - .L_1007)
	.align		4
.L_1007:
        /*0918*/ 	.word	index@(.nv.constant0._ZN7cutlass13device_kernelIN5flash11enable_sm90INS1_16FlashAttnBwdSm90INS1_25CollectiveMainloopBwdSm90ILi2ELi2ELi2EN4cute5tupleIJNS5_1CILi1EEES8_S8_EEENS6_IJNS7_ILi96EEENS7_ILi128EEENS7_ILi64EEEEEENS_10bfloat16_tEfNS_4arch4Sm90ELb1ELb0ELb1ELb1ELb0ELb1ELb0ELb1ELi2ELi1ELi2ELi2ELb0EEENS1_24CollectiveEpilogueBwdGQAISD_fSG_Li256ELb1ELb0EEENS1_25SingleTileBwdLPTSchedulerILb1ELi128ELb0EEEEEEEEEvNT_6ParamsE)
        /*091c*/ 	.short	0x0210
        /*091e*/ 	.short	0x0770


	//----- nvinfo : EIATTR_SW_WAR
	.align		4
.L_1008:
        /*0920*/ 	.byte	0x04, 0x36
        /*0922*/ 	.short	(.L_1010 - .L_1009)
.L_1009:
        /*0924*/ 	.word	0x00000008
.L_1010:


//--------------------- .nv.info._ZN7cutlass13device_kernelIN5flash32FlashAttnBwdPostprocessConvertdQIN4cute5tupleIJNS3_1CILi96EEENS5_ILi64EEEEEENS_10bfloat16_tEfNS_4arch4Sm90ELi256ENS3_8TiledMMAINS3_8MMA_AtomIJNS3_4SM904GMMA27MMA_64x16x16_F32BF16BF16_SSILNSF_5MajorE1ELSH_0ELNSF_7ScaleInE1ELSI_1EEEEEENS3_6LayoutINS4_IJNS5_ILi1EEENS5_ILi2EEESM_EEENS4_IJNS5_ILi0EEESM_SP_EEEEENS4_IJNS3_10UnderscoreESS_SS_EEEEELb1EEEEEvNT_6ParamsE --------------------------
	.section	.nv.info._ZN7cutlass13device_kernelIN5flash32FlashAttnBwdPostprocessConvertdQIN4cute5tupleIJNS3_1CILi96EEENS5_ILi64EEEEEENS_10bfloat16_tEfNS_4arch4Sm90ELi256ENS3_8TiledMMAINS3_8MMA_AtomIJNS3_4SM904GMMA27MMA_64x16x16_F32BF16BF16_SSILNSF_5MajorE1ELSH_0ELNSF_7ScaleInE1ELSI_1EEEEEENS3_6LayoutINS4_IJNS5_ILi1EEENS5_ILi2EEESM_EEENS4_IJNS5_ILi0EEESM_SP_EEEEENS4_IJNS3_10UnderscoreESS_SS_EEEEELb1EEEEEvNT_6ParamsE,"",@"SHT_CUDA_INFO"
	.sectionflags	@""
	.align	4


	//----- nvinfo : EIATTR_CUDA_API_VERSION
	.align		4
        /*0000*/ 	.byte	0x04, 0x37
        /*0002*/ 	.short	(.L_1012 - .L_1011)
.L_1011:
        /*0004*/ 	.word	0x00000082


	//----- nvinfo : EIATTR_KPARAM_INFO
	.align		4
.L_1012:
        /*0008*/ 	.byte	0x04, 0x17
        /*000a*/ 	.short	(.L_1014 - .L_1013)
.L_1013:
        /*000c*/ 	.word	0x00000000
        /*0010*/ 	.short	0x0000
        /*0012*/ 	.short	0x0000
        /*0014*/ 	.byte	0x00, 0xf0, 0xc1, 0x01


	//----- nvinfo : EIATTR_SPARSE_MMA_MASK
	.align		4
.L_1014:
        /*0018*/ 	.byte	0x03, 0x50
        /*001a*/ 	.short	0x0000


	//----- nvinfo : EIATTR_MAXREG_COUNT
	.align		4
        /*001c*/ 	.byte	0x03, 0x1b
        /*001e*/ 	.short	0x0080


	//----- nvinfo : EIATTR_NUM_BARRIERS
	.align		4
        /*0020*/ 	.byte	0x02, 0x4c
        /*0022*/ 	.byte	0x01
	.zero		1


	//----- nvinfo : EIATTR_MERCURY_ISA_VERSION
	.align		4
        /*0024*/ 	.byte	0x03, 0x5f
        /*0026*/ 	.short	0x0101


	//----- nvinfo : EIATTR_MBARRIER_INSTR_OFFSETS
	.align		4
        /*0028*/ 	.byte	0x04, 0x39
        /*002a*/ 	.short	(.L_1016 - .L_1015)


	//   ....[0]....
.L_1015:
        /*002c*/ 	.word	0x00000490
        /*0030*/ 	.word	0x000000ff
        /*0034*/ 	.word	0x00009000
        /*0038*/ 	.short	0x0100
        /*003a*/ 	.byte	0x06
	.zero		1


	//   ....[1]....
        /*003c*/ 	.word	0x000005a0
        /*0040*/ 	.word	0x00000003
        /*0044*/ 	.word	0x00009000
        /*0048*/ 	.short	0x010a
        /*004a*/ 	.byte	0x3f
	.zero		1


	//----- nvinfo : EIATTR_NUM_MBARRIERS
	.align		4
.L_1016:
        /*004c*/ 	.byte	0x03, 0x38
        /*004e*/ 	.short	0x0001


	//----- nvinfo : EIATTR_EXIT_INSTR_OFFSETS
	.align		4
        /*0050*/ 	.byte	0x04, 0x1c
        /*0052*/ 	.short	(.L_1018 - .L_1017)


	//   ....[0]....
.L_1017:
        /*0054*/ 	.word	0x000001a0


	//   ....[1]....
        /*0058*/ 	.word	0x00000fe0


	//   ....[2]....
        /*005c*/ 	.word	0x000010c0


	//----- nvinfo : EIATTR_MAX_THREADS
	.align		4
.L_1018:
        /*0060*/ 	.byte	0x04, 0x05
        /*0062*/ 	.short	(.L_1020 - .L_1019)
.L_1019:
        /*0064*/ 	.word	0x00000100
        /*0068*/ 	.word	0x00000001
        /*006c*/ 	.word	0x00000001


	//----- nvinfo : EIATTR_CRS_STACK_SIZE
	.align		4
.L_1020:
        /*0070*/ 	.byte	0x04, 0x1e
        /*0072*/ 	.short	(.L_1022 - .L_1021)
.L_1021:
        /*0074*/ 	.word	0x00000000


	//----- nvinfo : EIATTR_CBANK_PARAM_SIZE
	.align		4
.L_1022:
        /*0078*/ 	.byte	0x03, 0x19
        /*007a*/ 	.short	0x0070


	//----- nvinfo : EIATTR_PARAM_CBANK
	.align		4
        /*007c*/ 	.byte	0x04, 0x0a
        /*007e*/ 	.short	(.L_1024 - .L_1023)
	.align		4
.L_1023:
        /*0080*/ 	.word	index@(.nv.constant0._ZN7cutlass13device_kernelIN5flash32FlashAttnBwdPostprocessConvertdQIN4cute5tupleIJNS3_1CILi96EEENS5_ILi64EEEEEENS_10bfloat16_tEfNS_4arch4Sm90ELi256ENS3_8TiledMMAINS3_8MMA_AtomIJNS3_4SM904GMMA27MMA_64x16x16_F32BF16BF16_SSILNSF_5MajorE1ELSH_0ELNSF_7ScaleInE1ELSI_1EEEEEENS3_6LayoutINS4_IJNS5_ILi1EEENS5_ILi2EEESM_EEENS4_IJNS5_ILi0EEESM_SP_EEEEENS4_IJNS3_10UnderscoreESS_SS_EEEEELb1EEEEEvNT_6ParamsE)
        /*0084*/ 	.short	0x0210
        /*0086*/ 	.short	0x0070


	//----- nvinfo : EIATTR_SW_WAR
	.align		4
.L_1024:
        /*0088*/ 	.byte	0x04, 0x36
        /*008a*/ 	.short	(.L_1026 - .L_1025)
.L_1025:
        /*008c*/ 	.word	0x00000008
.L_1026:


//--------------------- .nv.info._ZN7cutlass13device_kernelIN5flash11enable_sm90INS1_16FlashAttnBwdSm90INS1_25CollectiveMainloopBwdSm90ILi2ELi2ELi2EN4cute5tupleIJNS5_1CILi1EEES8_S8_EEENS6_IJNS7_ILi96EEENS7_ILi128EEENS7_ILi64EEEEEENS_10bfloat16_tEfNS_4arch4Sm90ELb1ELb0ELb1ELb1ELb1ELb1ELb0ELb1ELi2ELi1ELi2ELi2ELb0EEENS1_24CollectiveEpilogueBwdGQAISD_fSG_Li256ELb1ELb1EEENS1_25SingleTileBwdLPTSchedulerILb1ELi128ELb1EEEEEEEEEvNT_6ParamsE --------------------------
	.section	.nv.info._ZN7cutlass13device_kernelIN5flash11enable_sm90INS1_16FlashAttnBwdSm90INS1_25CollectiveMainloopBwdSm90ILi2ELi2ELi2EN4cute5tupleIJNS5_1CILi1EEES8_S8_EEENS6_IJNS7_ILi96EEENS7_ILi128EEENS7_ILi64EEEEEENS_10bfloat16_tEfNS_4arch4Sm90ELb1ELb0ELb1ELb1ELb1ELb1ELb0ELb1ELi2ELi1ELi2ELi2ELb0EEENS1_24CollectiveEpilogueBwdGQAISD_fSG_Li256ELb1ELb1EEENS1_25SingleTileBwdLPTSchedulerILb1ELi128ELb1EEEEEEEEEvNT_6ParamsE,"",@"SHT_CUDA_INFO"
	.sectionflags	@""
	.align	4


	//----- nvinfo : EIATTR_CUDA_API_VERSION
	.align		4
        /*0000*/ 	.byte	0x04, 0x37
        /*0002*/ 	.short	(.L_1028 - .L_1027)
.L_1027:
        /*0004*/ 	.word	0x00000082


	//----- nvinfo : EIATTR_KPARAM_INFO
	.align		4
.L_1028:
        /*0008*/ 	.byte	0x04, 0x17
        /*000a*/ 	.short	(.L_1030 - .L_1029)
.L_1029:
        /*000c*/ 	.word	0x00000000
        /*0010*/ 	.short	0x0000
        /*0012*/ 	.short	0x0070
        /*0014*/ 	.byte	0x00, 0xf0, 0x01, 0x1c


	//----- nvinfo : EIATTR_SPARSE_MMA_MASK
	.align		4
.L_1030:
        /*0018*/ 	.byte	0x03, 0x50
        /*001a*/ 	.short	0x0000


	//----- nvinfo : EIATTR_MAXREG_COUNT
	.align		4
        /*001c*/ 	.byte	0x03, 0x1b
        /*001e*/ 	.short	0x00a8


	//----- nvinfo : EIATTR_NUM_BARRIERS
	.align		4
        /*0020*/ 	.byte	0x02, 0x4c
        /*0022*/ 	.byte	0x10
	.zero		1


	//----- nvinfo : EIATTR_EXTERNS
	.align		4
        /*0024*/ 	.byte	0x04, 0x0f
        /*0026*/ 	.short	(.L_1032 - .L_1031)


	//   ....[0]....
	.align		4
.L_1031:
        /*0028*/ 	.word	index@(__assertfail)


	//----- nvinfo : EIATTR_ANNOTATIONS
	.align		4
.L_1032:
        /*002c*/ 	.byte	0x04, 0x55
        /*002e*/ 	.short	(.L_1034 - .L_1033)


	//   ....[0]....
.L_1033:
        /* <DEDUP_REMOVED lines=19> */


	//----- nvinfo : EIATTR_MERCURY_ISA_VERSION
	.align		4
.L_1034:
        /*0150*/ 	.byte	0x03, 0x5f
        /*0152*/ 	.short	0x0101


	//----- nvinfo : EIATTR_INT_WARP_WIDE_INSTR_OFFSETS
	.align		4
        /*0154*/ 	.byte	0x04, 0x31
        /*0156*/ 	.short	(.L_1036 - .L_1035)


	//   ....[0]....
.L_1035:
        /*0158*/ 	.word	0x00000190


	//   ....[1]....
        /*015c*/ 	.word	0x000001c0


	//   ....[2]....
        /*0160*/ 	.word	0x0000c240


	//   ....[3]....
        /*0164*/ 	.word	0x0000c8f0


	//   ....[4]....
        /*0168*/ 	.word	0x0000ce10


	//----- nvinfo : EIATTR_COOP_GROUP_MASK_REGIDS
	.align		4
.L_1036:
        /*016c*/ 	.byte	0x04, 0x29
        /*016e*/ 	.short	(.L_1038 - .L_1037)


	//   ....[0]....
.L_1037:
        /*0170*/ 	.word	0xffffffff


	//   ....[1]....
        /*0174*/ 	.word	0xffffffff


	//   ....[2]....
        /*0178*/ 	.word	0xffffffff


	//   ....[3]....
        /*017c*/ 	.word	0xffffffff


	//   ....[4]....
        /*0180*/ 	.word	0xffffffff


	//   ....[5]....
        /*0184*/ 	.word	0xffffffff


	//   ....[6]....
        /*0188*/ 	.word	0xffffffff


	//   ....[7]....
        /*018c*/ 	.word	0xffffffff


	//   ....[8]....
        /*0190*/ 	.word	0xffffffff


	//   ....[9]....
        /*0194*/ 	.word	0xffffffff


	//   ....[10]....
        /*0198*/ 	.word	0xffffffff


	//   ....[11]....
        /*019c*/ 	.word	0xffffffff


	//   ....[12]....
        /*01a0*/ 	.word	0xffffffff


	//   ....[13]....
        /*01a4*/ 	.word	0xffffffff


	//   ....[14]....
        /*01a8*/ 	.word	0xffffffff


	//   ....[15]....
        /*01ac*/ 	.word	0xffffffff


	//   ....[16]....
        /*01b0*/ 	.word	0xffffffff


	//   ....[17]....
        /*01b4*/ 	.word	0xffffffff


	//   ....[18]....
        /*01b8*/ 	.word	0xffffffff


	//   ....[19]....
        /*01bc*/ 	.word	0xffffffff


	//   ....[20]....
        /*01c0*/ 	.word	0xffffffff


	//   ....[21]....
        /*01c4*/ 	.word	0xffffffff


	//   ....[22]....
        /*01c8*/ 	.word	0xffffffff


	//   ....[23]....
        /*01cc*/ 	.word	0xffffffff


	//   ....[24]....
        /*01d0*/ 	.word	0xffffffff


	//   ....[25]....
        /*01d4*/ 	.word	0xffffffff


	//   ....[26]....
        /*01d8*/ 	.word	0xffffffff


	//   ....[27]....
        /*01dc*/ 	.word	0xffffffff


	//   ....[28]....
        /*01e0*/ 	.word	0xffffffff


	//   ....[29]....
        /*01e4*/ 	.word	0xffffffff


	//   ....[30]....
        /*01e8*/ 	.word	0xffffffff


	//   ....[31]....
        /*01ec*/ 	.word	0xffffffff


	//   ....[32]....
        /*01f0*/ 	.word	0xffffffff


	//   ....[33]....
        /*01f4*/ 	.word	0xffffffff


	//   ....[34]....
        /*01f8*/ 	.word	0xffffffff


	//   ....[35]....
        /*01fc*/ 	.word	0xffffffff


	//   ....[36]....
        /*0200*/ 	.word	0xffffffff


	//   ....[37]....
        /*0204*/ 	.word	0xffffffff


	//   ....[38]....
        /*0208*/ 	.word	0xffffffff


	//   ....[39]....
        /*020c*/ 	.word	0xffffffff


	//   ....[40]....
        /*0210*/ 	.word	0xffffffff


	//   ....[41]....
        /*0214*/ 	.word	0xffffffff


	//   ....[42]....
        /*0218*/ 	.word	0xffffffff


	//   ....[43]....
        /*021c*/ 	.word	0xffffffff


	//   ....[44]....
        /*0220*/ 	.word	0xffffffff


	//   ....[45]....
        /*0224*/ 	.word	0xffffffff


	//   ....[46]....
        /*0228*/ 	.word	0xffffffff


	//   ....[47]....
        /*022c*/ 	.word	0xffffffff


	//   ....[48]....
        /*0230*/ 	.word	0xffffffff


	//   ....[49]....
        /*0234*/ 	.word	0xffffffff


	//   ....[50]....
        /*0238*/ 	.word	0xffffffff


	//   ....[51]....
        /*023c*/ 	.word	0xffffffff


	//   ....[52]....
        /*0240*/ 	.word	0xffffffff


	//   ....[53]....
        /*0244*/ 	.word	0xffffffff


	//   ....[54]....
        /*0248*/ 	.word	0xffffffff


	//   ....[55]....
        /*024c*/ 	.word	0xffffffff


	//   ....[56]....
        /*0250*/ 	.word	0xffffffff


	//   ....[57]....
        /*0254*/ 	.word	0xffffffff


	//   ....[58]....
        /*0258*/ 	.word	0xffffffff


	//   ....[59]....
        /*025c*/ 	.word	0xffffffff


	//   ....[60]....
        /*0260*/ 	.word	0xffffffff


	//   ....[61]....
        /*0264*/ 	.word	0xffffffff


	//   ....[62]....
        /*0268*/ 	.word	0xffffffff


	//   ....[63]....
        /*026c*/ 	.word	0xffffffff


	//   ....[64]....
        /*0270*/ 	.word	0xffffffff


	//   ....[65]....
        /*0274*/ 	.word	0xffffffff


	//   ....[66]....
        /*0278*/ 	.word	0xffffffff


	//   ....[67]....
        /*027c*/ 	.word	0xffffffff


	//   ....[68]....
        /*0280*/ 	.word	0xffffffff


	//   ....[69]....
        /*0284*/ 	.word	0xffffffff


	//   ....[70]....
        /*0288*/ 	.word	0xffffffff


	//   ....[71]....
        /*028c*/ 	.word	0xffffffff


	//   ....[72]....
        /*0290*/ 	.word	0xffffffff


	//   ....[73]....
        /*0294*/ 	.word	0xffffffff


	//   ....[74]....
        /*0298*/ 	.word	0xffffffff


	//   ....[75]....
        /*029c*/ 	.word	0xffffffff


	//   ....[76]....
        /*02a0*/ 	.word	0xffffffff


	//   ....[77]....
        /*02a4*/ 	.word	0xffffffff


	//   ....[78]....
        /*02a8*/ 	.word	0xffffffff


	//   ....[79]....
        /*02ac*/ 	.word	0xffffffff


	//   ....[80]....
        /*02b0*/ 	.word	0xffffffff


	//   ....[81]....
        /*02b4*/ 	.word	0xffffffff


	//   ....[82]....
        /*02b8*/ 	.word	0xffffffff


	//   ....[83]....
        /*02bc*/ 	.word	0xffffffff


	//   ....[84]....
        /*02c0*/ 	.word	0xffffffff


	//   ....[85]....
        /*02c4*/ 	.word	0xffffffff


	//   ....[86]....
        /*02c8*/ 	.word	0xffffffff


	//   ....[87]....
        /*02cc*/ 	.word	0xffffffff


	//   ....[88]....
        /*02d0*/ 	.word	0xffffffff


	//   ....[89]....
        /*02d4*/ 	.word	0xffffffff


	//   ....[90]....
        /*02d8*/ 	.word	0xffffffff


	//   ....[91]....
        /*02dc*/ 	.word	0xffffffff


	//   ....[92]....
        /*02e0*/ 	.word	0xffffffff


	//   ....[93]....
        /*02e4*/ 	.word	0xffffffff


	//   ....[94]....
        /*02e8*/ 	.word	0xffffffff


	//   ....[95]....
        /*02ec*/ 	.word	0xffffffff


	//   ....[96]....
        /*02f0*/ 	.word	0xffffffff


	//   ....[97]....
        /*02f4*/ 	.word	0xffffffff


	//   ....[98]....
        /*02f8*/ 	.word	0xffffffff


	//   ....[99]....
        /*02fc*/ 	.word	0xffffffff


	//   ....[100]....
        /*0300*/ 	.word	0xffffffff


	//   ....[101]....
        /*0304*/ 	.word	0xffffffff


	//   ....[102]....
        /*0308*/ 	.word	0xffffffff


	//   ....[103]....
        /*030c*/ 	.word	0xffffffff


	//   ....[104]....
        /*0310*/ 	.word	0xffffffff


	//   ....[105]....
        /*0314*/ 	.word	0xffffffff


	//   ....[106]....
        /*0318*/ 	.word	0xffffffff


	//   ....[107]....
        /*031c*/ 	.word	0xffffffff


	//   ....[108]....
        /*0320*/ 	.word	0xffffffff


	//   ....[109]....
        /*0324*/ 	.word	0xffffffff


	//   ....[110]....
        /*0328*/ 	.word	0xffffffff


	//   ....[111]....
        /*032c*/ 	.word	0xffffffff


	//   ....[112]....
        /*0330*/ 	.word	0xffffffff


	//   ....[113]....
        /*0334*/ 	.word	0x0500000f


	//   ....[114]....
        /*0338*/ 	.word	0x0500000f


	//   ....[115]....
        /*033c*/ 	.word	0x0500000f


	//   ....[116]....
        /*0340*/ 	.word	0x0500000f


	//   ....[117]....
        /*0344*/ 	.word	0x0500000f


	//   ....[118]....
        /*0348*/ 	.word	0x0500000f


	//----- nvinfo : EIATTR_COOP_GROUP_INSTR_OFFSETS
	.align		4
.L_1038:
        /*034c*/ 	.byte	0x04, 0x28
        /*034e*/ 	.short	(.L_1040 - .L_1039)


	//   ....[0]....
.L_1039:
        /*0350*/ 	.word	0x00000070


	//   ....[1]....
        /*0354*/ 	.word	0x000001a0


	//   ....[2]....
        /*0358*/ 	.word	0x000001f0


	//   ....[3]....
        /*035c*/ 	.word	0x000003e0


	//   ....[4]....
        /*0360*/ 	.word	0x00000630


	//   ....[5]....
        /*0364*/ 	.word	0x00001620


	//   ....[6]....
        /*0368*/ 	.word	0x00002990


	//   ....[7]....
        /*036c*/ 	.word	0x00002aa0


	//   ....[8]....
        /*0370*/ 	.word	0x00002ae0


	//   ....[9]....
        /*0374*/ 	.word	0x00003260


	//   ....[10]....
        /*0378*/ 	.word	0x00003300


	//   ....[11]....
        /*037c*/ 	.word	0x00003330


	//   ....[12]....
        /*0380*/ 	.word	0x00003370


	//   ....[13]....
        /*0384*/ 	.word	0x000035f0


	//   ....[14]....
        /*0388*/ 	.word	0x00003640


	//   ....[15]....
        /*038c*/ 	.word	0x00003680


	//   ....[16]....
        /*0390*/ 	.word	0x00003690


	//   ....[17]....
        /*0394*/ 	.word	0x000036b0


	//   ....[18]....
        /*0398*/ 	.word	0x000036c0


	//   ....[19]....
        /*039c*/ 	.word	0x00003780


	//   ....[20]....
        /*03a0*/ 	.word	0x000037f0


	//   ....[21]....
        /*03a4*/ 	.word	0x00003800


	//   ....[22]....
        /*03a8*/ 	.word	0x00003890


	//   ....[23]....
        /*03ac*/ 	.word	0x000038c0


	//   ....[24]....
        /*03b0*/ 	.word	0x000038d0


	//   ....[25]....
        /*03b4*/ 	.word	0x00003940


	//   ....[26]....
        /*03b8*/ 	.word	0x00003960


	//   ....[27]....
        /*03bc*/ 	.word	0x000039a0


	//   ....[28]....
        /*03c0*/ 	.word	0x000039d0


	//   ....[29]....
        /*03c4*/ 	.word	0x00003a10


	//   ....[30]....
        /*03c8*/ 	.word	0x00003aa0


	//   ....[31]....
        /*03cc*/ 	.word	0x00003ae0


	//   ....[32]....
        /*03d0*/ 	.word	0x00003b40


	//   ....[33]....
        /*03d4*/ 	.word	0x00003b60


	//   ....[34]....
        /*03d8*/ 	.word	0x00003bb0


	//   ....[35]....
        /*03dc*/ 	.word	0x00003bf0


	//   ....[36]....
        /*03e0*/ 	.word	0x00003cd0


	//   ....[37]....
        /*03e4*/ 	.word	0x00003cf0


	//   ....[38]....
        /*03e8*/ 	.word	0x00003f80


	//   ....[39]....
        /*03ec*/ 	.word	0x00003fa0


	//   ....[40]....
        /*03f0*/ 	.word	0x00004030


	//   ....[41]....
        /*03f4*/ 	.word	0x00004050


	//   ....[42]....
        /*03f8*/ 	.word	0x00004060


	//   ....[43]....
        /*03fc*/ 	.word	0x000040a0


	//   ....[44]....
        /*0400*/ 	.word	0x000040c0


	//   ....[45]....
        /*0404*/ 	.word	0x000040d0


	//   ....[46]....
        /*0408*/ 	.word	0x000042a0


	//   ....[47]....
        /*040c*/ 	.word	0x000042b0


	//   ....[48]....
        /*0410*/ 	.word	0x000042f0


	//   ....[49]....
        /*0414*/ 	.word	0x00004300


	//   ....[50]....
        /*0418*/ 	.word	0x00004340


	//   ....[51]....
        /*041c*/ 	.word	0x00004390


	//   ....[52]....
        /*0420*/ 	.word	0x000043f0


	//   ....[53]....
        /*0424*/ 	.word	0x00004430


	//   ....[54]....
        /*0428*/ 	.word	0x00006bd0


	//   ....[55]....
        /*042c*/ 	.word	0x00006bf0


	//   ....[56]....
        /*0430*/ 	.word	0x00006c00


	//   ....[57]....
        /*0434*/ 	.word	0x00006c10


	//   ....[58]....
        /*0438*/ 	.word	0x00006c20


	//   ....[59]....
        /*043c*/ 	.word	0x00006c30


	//   ....[60]....
        /*0440*/ 	.word	0x00006c40


	//   ....[61]....
        /*0444*/ 	.word	0x00006c50


	//   ....[62]....
        /*0448*/ 	.word	0x00006c60


	//   ....[63]....
        /*044c*/ 	.word	0x00006c70


	//   ....[64]....
        /*0450*/ 	.word	0x00006d30


	//   ....[65]....
        /*0454*/ 	.word	0x00006df0


	//   ....[66]....
        /*0458*/ 	.word	0x00006e30


	//   ....[67]....
        /*045c*/ 	.word	0x00006e70


	//   ....[68]....
        /*0460*/ 	.word	0x00006eb0


	//   ....[69]....
        /*0464*/ 	.word	0x00006ef0


	//   ....[70]....
        /*0468*/ 	.word	0x00006f30


	//   ....[71]....
        /*046c*/ 	.word	0x00006f70


	//   ....[72]....
        /*0470*/ 	.word	0x00006fb0


	//   ....[73]....
        /*0474*/ 	.word	0x00007130


	//   ....[74]....
        /*0478*/ 	.word	0x00007450


	//   ....[75]....
        /*047c*/ 	.word	0x000074b0


	//   ....[76]....
        /*0480*/ 	.word	0x00007860


	//   ....[77]....
        /*0484*/ 	.word	0x00007a50


	//   ....[78]....
        /*0488*/ 	.word	0x00007a70


	//   ....[79]....
        /*048c*/ 	.word	0x00007a80


	//   ....[80]....
        /*0490*/ 	.word	0x00007ac0


	//   ....[81]....
        /*0494*/ 	.word	0x00007b00


	//   ....[82]....
        /*0498*/ 	.word	0x00007cf0


	//   ....[83]....
        /*049c*/ 	.word	0x00007d10


	//   ....[84]....
        /*04a0*/ 	.word	0x00007ea0


	//   ....[85]....
        /*04a4*/ 	.word	0x00007ee0


	//   ....[86]....
        /*04a8*/ 	.word	0x00008420


	//   ....[87]....
        /*04ac*/ 	.word	0x00008430


	//   ....[88]....
        /*04b0*/ 	.word	0x00008440


	//   ....[89]....
        /*04b4*/ 	.word	0x00008450


	//   ....[90]....
        /*04b8*/ 	.word	0x00008460


	//   ....[91]....
        /*04bc*/ 	.word	0x00008470


	//   ....[92]....
        /*04c0*/ 	.word	0x000084a0


	//   ....[93]....
        /*04c4*/ 	.word	0x00008520


	//   ....[94]....
        /*04c8*/ 	.word	0x00008750


	//   ....[95]....
        /*04cc*/ 	.word	0x00008780


	//   ....[96]....
        /*04d0*/ 	.word	0x00008790


	//   ....[97]....
        /*04d4*/ 	.word	0x000087a0


	//   ....[98]....
        /*04d8*/ 	.word	0x000087b0


	//   ....[99]....
        /*04dc*/ 	.word	0x000087c0


	//   ....[100]....
        /*04e0*/ 	.word	0x000087d0


	//   ....[101]....
        /*04e4*/ 	.word	0x000087e0


	//   ....[102]....
        /*04e8*/ 	.word	0x0000a9f0


	//   ....[103]....
        /*04ec*/ 	.word	0x0000ab90


	//   ....[104]....
        /*04f0*/ 	.word	0x0000ade0


	//   ....[105]....
        /*04f4*/ 	.word	0x0000af80


	//   ....[106]....
        /*04f8*/ 	.word	0x0000b090


	//   ....[107]....
        /*04fc*/ 	.word	0x0000be40


	//   ....[108]....
        /*0500*/ 	.word	0x0000c170


	//   ....[109]....
        /*0504*/ 	.word	0x0000c570


	//   ....[110]....
        /*0508*/ 	.word	0x0000c820


	//   ....[111]....
        /*050c*/ 	.word	0x0000cad0


	//   ....[112]....
        /*0510*/ 	.word	0x0000cd40


	//   ....[113]....
        /*0514*/ 	.word	0x0000f480


	//   ....[114]....
        /*0518*/ 	.word	0x0000f670


	//   ....[115]....
        /*051c*/ 	.word	0x0000f6e0


	//   ....[116]....
        /*0520*/ 	.word	0x0000f750


	//   ....[117]....
        /*0524*/ 	.word	0x0000f7c0


	//   ....[118]....
        /*0528*/ 	.word	0x0000f830


	//----- nvinfo : EIATTR_REG_RECONFIG
	.align		4
.L_1040:
        /*052c*/ 	.byte	0x01, 0x54
	.zero		2


	//----- nvinfo : EIATTR_SYSCALL_OFFSETS
	.align		4
        /*0530*/ 	.byte	0x04, 0x46
        /*0532*/ 	.short	(.L_1042 - .L_1041)


	//   ....[0]....
.L_1041:
        /*0534*/ 	.word	0x00001280


	//   ....[1]....
        /*0538*/ 	.word	0x00001370


	//   ....[2]....
        /*053c*/ 	.word	0x000014d0


	//   ....[3]....
        /*0540*/ 	.word	0x000015c0


	//----- nvinfo : EIATTR_MBARRIER_INSTR_OFFSETS
	.align		4
.L_1042:
        /*0544*/ 	.byte	0x04, 0x39
        /*0546*/ 	.short	(.L_1044 - .L_1043)


	//   ....[0]....
.L_1043:
        /*0548*/ 	.word	0x00000290
        /*054c*/ 	.word	0x000000ff
        /*0550*/ 	.word	0x00026800
        /*0554*/ 	.short	0x0100
        /*0556*/ 	.byte	0x06
	.zero		1


	//   ....[1]....
        /*0558*/ 	.word	0x00000390
        /*055c*/ 	.word	0x000000ff
        /*0560*/ 	.word	0x00026810
        /*0564*/ 	.short	0x0100
        /*0566*/ 	.byte	0x08
	.zero		1


	//   ....[2]....
        /*0568*/ 	.word	0x000003a0
        /*056c*/ 	.word	0x000000ff
        /*0570*/ 	.word	0x00026820
        /*0574*/ 	.short	0x0100
        /*0576*/ 	.byte	0x08
	.zero		1


	//   ....[3]....
        /*0578*/ 	.word	0x000003b0
        /*057c*/ 	.word	0x000000ff
        /*0580*/ 	.word	0x00026818
        /*0584*/ 	.short	0x0100
        /*0586*/ 	.byte	0x08
	.zero		1


	//   ....[4]....
        /*0588*/ 	.word	0x000003c0
        /*058c*/ 	.word	0x000000ff
        /*0590*/ 	.word	0x00026828
        /*0594*/ 	.short	0x0100
        /*0596*/ 	.byte	0x08
	.zero		1


	//   ....[5]....
        /*0598*/ 	.word	0x000004f0
        /*059c*/ 	.word	0x000000ff
        /*05a0*/ 	.word	0x00026830
        /*05a4*/ 	.short	0x0100
        /*05a6*/ 	.byte	0x08
	.zero		1


	//   ....[6]....
        /*05a8*/ 	.word	0x00000500
        /*05ac*/ 	.word	0x000000ff
        /*05b0*/ 	.word	0x00026840
        /*05b4*/ 	.short	0x0100
        /*05b6*/ 	.byte	0x08
	.zero		1


	//   ....[7]....
        /*05b8*/ 	.word	0x00000510
        /*05bc*/ 	.word	0x000000ff
        /*05c0*/ 	.word	0x00026838
        /*05c4*/ 	.short	0x0100
        /*05c6*/ 	.byte	0x08
	.zero		1


	//   ....[8]....
        /*05c8*/ 	.word	0x00000520
        /*05cc*/ 	.word	0x000000ff
        /*05d0*/ 	.word	0x00026848
        /*05d4*/ 	.short	0x0100
        /*05d6*/ 	.byte	0x08
	.zero		1


	//   ....[9]....
        /*05d8*/ 	.word	0x00001650
        /*05dc*/ 	.word	0x00000010
        /*05e0*/ 	.word	0x00026800
        /*05e4*/ 	.short	0x010a
        /*05e6*/ 	.byte	0x3f
	.zero		1


	//   ....[10]....
        /*05e8*/ 	.word	0x00001670
        /*05ec*/ 	.word	0x00000010
        /*05f0*/ 	.word	0x00026800
        /*05f4*/ 	.short	0x010a
        /*05f6*/ 	.byte	0x3f
	.zero		1


	//   ....[11]....
        /*05f8*/ 	.word	0x00002150
        /*05fc*/ 	.word	0x00000006
        /*0600*/ 	.word	0x00026810
        /*0604*/ 	.short	0x010a
        /*0606*/ 	.byte	0x3f
	.zero		1


	//   ....[12]....
        /*0608*/ 	.word	0x000021c0
        /*060c*/ 	.word	0x00000006
        /*0610*/ 	.word	0x00026810
        /*0614*/ 	.short	0x010a
        /*0616*/ 	.byte	0x3f
	.zero		1


	//   ....[13]....
        /*0618*/ 	.word	0x00002570
        /*061c*/ 	.word	0x00000006
        /*0620*/ 	.word	0x00026830
        /*0624*/ 	.short	0x010a
        /*0626*/ 	.byte	0x3f
	.zero		1


	//   ....[14]....
        /*0628*/ 	.word	0x000025f0
        /*062c*/ 	.word	0x00000006
        /*0630*/ 	.word	0x00026830
        /*0634*/ 	.short	0x010a
        /*0636*/ 	.byte	0x3f
	.zero		1


	//   ....[15]....
        /*0638*/ 	.word	0x00005b30
        /*063c*/ 	.word	0x00000007
        /*0640*/ 	.word	0x00000000
        /*0644*/ 	.short	0x0101
        /*0646*/ 	.byte	0x3f
	.zero		1


	//   ....[16]....
        /*0648*/ 	.word	0x00005ec0
        /*064c*/ 	.word	0x00000006
        /*0650*/ 	.word	0x00000000
        /*0654*/ 	.short	0x0101
        /*0656*/ 	.byte	0x3f
	.zero		1


	//   ....[17]....
        /*0658*/ 	.word	0x000065e0
        /*065c*/ 	.word	0x00000005
        /*0660*/ 	.word	0x00026810
        /*0664*/ 	.short	0x010a
        /*0666*/ 	.byte	0x3f
	.zero		1


	//   ....[18]....
        /*0668*/ 	.word	0x00006660
        /*066c*/ 	.word	0x00000005
        /*0670*/ 	.word	0x00026810
        /*0674*/ 	.short	0x010a
        /*0676*/ 	.byte	0x3f
	.zero		1


	//   ....[19]....
        /*0678*/ 	.word	0x000069e0
        /*067c*/ 	.word	0x00000005
        /*0680*/ 	.word	0x00026830
        /*0684*/ 	.short	0x010a
        /*0686*/ 	.byte	0x3f
	.zero		1


	//   ....[20]....
        /*0688*/ 	.word	0x00006a70
        /*068c*/ 	.word	0x00000005
        /*0690*/ 	.word	0x00026830
        /*0694*/ 	.short	0x010a
        /*0696*/ 	.byte	0x3f
	.zero		1


	//   ....[21]....
        /*0698*/ 	.word	0x00009c90
        /*069c*/ 	.word	0x00000006
        /*06a0*/ 	.word	0x00000000
        /*06a4*/ 	.short	0x0101
        /*06a6*/ 	.byte	0x3f
	.zero		1


	//   ....[22]....
        /*06a8*/ 	.word	0x0000a040
        /*06ac*/ 	.word	0x00000005
        /*06b0*/ 	.word	0x00000000
        /*06b4*/ 	.short	0x0101
        /*06b6*/ 	.byte	0x3f
	.zero		1


	//   ....[23]....
        /*06b8*/ 	.word	0x0000dae0
        /*06bc*/ 	.word	0x0000000f
        /*06c0*/ 	.word	0x00026820
        /*06c4*/ 	.short	0x010a
        /*06c6*/ 	.byte	0x3f
	.zero		1


	//   ....[24]....
        /*06c8*/ 	.word	0x0000e080
        /*06cc*/ 	.word	0x0000000f
        /*06d0*/ 	.word	0x00026840
        /*06d4*/ 	.short	0x010a
        /*06d6*/ 	.byte	0x3f
	.zero		1


	//   ....[25]....
        /*06d8*/ 	.word	0x0000e2e0
        /*06dc*/ 	.word	0x0000000f
        /*06e0*/ 	.word	0x00026828
        /*06e4*/ 	.short	0x010a
        /*06e6*/ 	.byte	0x3f
	.zero		1


	//   ....[26]....
        /*06e8*/ 	.word	0x0000e540
        /*06ec*/ 	.word	0x0000000f
        /*06f0*/ 	.word	0x00026848
        /*06f4*/ 	.short	0x010a
        /*06f6*/ 	.byte	0x3f
	.zero		1


	//   ....[27]....
        /*06f8*/ 	.word	0x0000e740
        /*06fc*/ 	.word	0x0000000f
        /*0700*/ 	.word	0x00026820
        /*0704*/ 	.short	0x010a
        /*0706*/ 	.byte	0x3f
	.zero		1


	//   ....[28]....
        /*0708*/ 	.word	0x0000ea00
        /*070c*/ 	.word	0x0000000f
        /*0710*/ 	.word	0x00026840
        /*0714*/ 	.short	0x010a
        /*0716*/ 	.byte	0x3f
	.zero		1


	//   ....[29]....
        /*0718*/ 	.word	0x0000ec30
        /*071c*/ 	.word	0x0000000f
        /*0720*/ 	.word	0x00026828
        /*0724*/ 	.short	0x010a
        /*0726*/ 	.byte	0x3f
	.zero		1


	//   ....[30]....
        /*0728*/ 	.word	0x0000ef00
        /*072c*/ 	.word	0x00000003
        /*0730*/ 	.word	0x00026840
        /*0734*/ 	.short	0x010a
        /*0736*/ 	.byte	0x3f
	.zero		1


	//   ....[31]....
        /*0738*/ 	.word	0x0000f300
        /*073c*/ 	.word	0x00000007
        /*0740*/ 	.word	0x00000000
        /*0744*/ 	.short	0x010a
        /*0746*/ 	.byte	0x3f
	.zero		1


	//   ....[32]....
        /*0748*/ 	.word	0x0000f350
        /*074c*/ 	.word	0x00000003
        /*0750*/ 	.word	0x00000000
        /*0754*/ 	.short	0x010a
        /*0756*/ 	.byte	0x3f
	.zero		1


	//   ....[33]....
        /*0758*/ 	.word	0x0000f3b0
        /*075c*/ 	.word	0x00000005
        /*0760*/ 	.word	0x00000000
        /*0764*/ 	.short	0x010a
        /*0766*/ 	.byte	0x3f
	.zero		1


	//   ....[34]....
        /*0768*/ 	.word	0x0000f3e0
        /*076c*/ 	.word	0x00000003
        /*0770*/ 	.word	0x00000000
        /*0774*/ 	.short	0x010a
        /*0776*/ 	.byte	0x3f
	.zero		1


	//   ....[35]....
        /*0778*/ 	.word	0x0000f4b0
        /*077c*/ 	.word	0x00000010
        /*0780*/ 	.word	0x00026800
        /*0784*/ 	.short	0x010a
        /*0786*/ 	.byte	0x3f
	.zero		1


	//   ....[36]....
        /*0788*/ 	.word	0x0000f500
        /*078c*/ 	.word	0x00000006
        /*0790*/ 	.word	0x00026810
        /*0794*/ 	.short	0x010a
        /*0796*/ 	.byte	0x3f
	.zero		1


	//   ....[37]....
        /*0798*/ 	.word	0x0000f550
        /*079c*/ 	.word	0x00000006
        /*07a0*/ 	.word	0x00026830
        /*07a4*/ 	.short	0x010a
        /*07a6*/ 	.byte	0x3f
	.zero		1


	//   ....[38]....
        /*07a8*/ 	.word	0x0000f5a0
        /*07ac*/ 	.word	0x00000005
        /*07b0*/ 	.word	0x00026810
        /*07b4*/ 	.short	0x010a
        /*07b6*/ 	.byte	0x3f
	.zero		1


	//   ....[39]....
        /*07b8*/ 	.word	0x0000f5f0
        /*07bc*/ 	.word	0x00000005
        /*07c0*/ 	.word	0x00026830
        /*07c4*/ 	.short	0x010a
        /*07c6*/ 	.byte	0x3f
	.zero		1


	//   ....[40]....
        /*07c8*/ 	.word	0x0000f870
        /*07cc*/ 	.word	0x0000000f
        /*07d0*/ 	.word	0x00026820
        /*07d4*/ 	.short	0x010a
        /*07d6*/ 	.byte	0x3f
	.zero		1


	//   ....[41]....
        /*07d8*/ 	.word	0x0000f8c0
        /*07dc*/ 	.word	0x0000000f
        /*07e0*/ 	.word	0x00026840
        /*07e4*/ 	.short	0x010a
        /*07e6*/ 	.byte	0x3f
	.zero		1


	//   ....[42]....
        /*07e8*/ 	.word	0x0000f910
        /*07ec*/ 	.word	0x0000000f
        /*07f0*/ 	.word	0x00026828
        /*07f4*/ 	.short	0x010a
        /*07f6*/ 	.byte	0x3f
	.zero		1


	//   ....[43]....
        /*07f8*/ 	.word	0x0000f960
        /*07fc*/ 	.word	0x0000000f
        /*0800*/ 	.word	0x00026848
        /*0804*/ 	.short	0x010a
        /*0806*/ 	.byte	0x3f
	.zero		1


	//   ....[44]....
        /*0808*/ 	.word	0x0000f9c0
        /*080c*/ 	.word	0x0000000f
        /*0810*/ 	.word	0x00026820
        /*0814*/ 	.short	0x010a
        /*0816*/ 	.byte	0x3f
	.zero		1


	//   ....[45]....
        /*0818*/ 	.word	0x0000fa10
        /*081c*/ 	.word	0x0000000f
        /*0820*/ 	.word	0x00026840
        /*0824*/ 	.short	0x010a
        /*0826*/ 	.byte	0x3f
	.zero		1


	//   ....[46]....
        /*0828*/ 	.word	0x0000fa60
        /*082c*/ 	.word	0x0000000f
        /*0830*/ 	.word	0x00026828
        /*0834*/ 	.short	0x010a
        /*0836*/ 	.byte	0x3f
	.zero		1


	//   ....[47]....
        /*0838*/ 	.word	0x0000fab0
        /*083c*/ 	.word	0x00000003
        /*0840*/ 	.word	0x00026840
        /*0844*/ 	.short	0x010a
        /*0846*/ 	.byte	0x3f
	.zero		1


	//   ....[48]....
        /*0848*/ 	.word	0x0000fb80
        /*084c*/ 	.word	0x00000007
        /*0850*/ 	.word	0x00000000
        /*0854*/ 	.short	0x010a
        /*0856*/ 	.byte	0x3f
	.zero		1


	//   ....[49]....
        /*0858*/ 	.word	0x0000fbd0
        /*085c*/ 	.word	0x00000003
        /*0860*/ 	.word	0x00000000
        /*0864*/ 	.short	0x010a
        /*0866*/ 	.byte	0x3f
	.zero		1


	//   ....[50]....
        /*0868*/ 	.word	0x0000fc20
        /*086c*/ 	.word	0x00000005
        /*0870*/ 	.word	0x00000000
        /*0874*/ 	.short	0x010a
        /*0876*/ 	.byte	0x3f
	.zero		1


	//----- nvinfo : EIATTR_NUM_MBARRIERS
	.align		4
.L_1044:
        /*0878*/ 	.byte	0x03, 0x38
        /*087a*/ 	.short	0x0009


	//----- nvinfo : EIATTR_EXIT_INSTR_OFFSETS
	.align		4
        /*087c*/ 	.byte	0x04, 0x1c
        /*087e*/ 	.short	(.L_1046 - .L_1045)


	//   ....[0]....
.L_1045:
        /*0880*/ 	.word	0x0000f430


	//----- nvinfo : EIATTR_MAX_THREADS
	.align		4
.L_1046:
        /*0884*/ 	.byte	0x04, 0x05
        /*0886*/ 	.short	(.L_1048 - .L_1047)
.L_1047:
        /*0888*/ 	.word	0x00000180
        /*088c*/ 	.word	0x00000001
        /*0890*/ 	.word	0x00000001


	//----- nvinfo : EIATTR_CRS_STACK_SIZE
	.align		4
.L_1048:
        /*0894*/ 	.byte	0x04, 0x1e
        /*0896*/ 	.short	(.L_1050 - .L_1049)
.L_1049:
        /*0898*/ 	.word	0x00000000


	//----- nvinfo : EIATTR_CBANK_PARAM_SIZE
	.align		4
.L_1050:
        /*089c*/ 	.byte	0x03, 0x19
        /*089e*/ 	.short	0x0770


	//----- nvinfo : EIATTR_PARAM_CBANK
	.align		4
        /*08a0*/ 	.byte	0x04, 0x0a
        /*08a2*/ 	.short	(.L_1052 - .L_1051)
	.align		4
.L_1051:
        /*08a4*/ 	.word	index@(.nv.constant0._ZN7cutlass13device_kernelIN5flash11enable_sm90INS1_16FlashAttnBwdSm90INS1_25CollectiveMainloopBwdSm90ILi2ELi2ELi2EN4cute5tupleIJNS5_1CILi1EEES8_S8_EEENS6_IJNS7_ILi96EEENS7_ILi128EEENS7_ILi64EEEEEENS_10bfloat16_tEfNS_4arch4Sm90ELb1ELb0ELb1ELb1ELb1ELb1ELb0ELb1ELi2ELi1ELi2ELi2ELb0EEENS1_24CollectiveEpilogueBwdGQAISD_fSG_Li256ELb1ELb1EEENS1_25SingleTileBwdLPTSchedulerILb1ELi128ELb1EEEEEEEEEvNT_6ParamsE)
        /*08a8*/ 	.short	0x0210
        /*08aa*/ 	.short	0x0770


	//----- nvinfo : EIATTR_SW_WAR
	.align		4
.L_1052:
        /*08ac*/ 	.byte	0x04, 0x36
        /*08ae*/ 	.short	(.L_1054 - .L_1053)
.L_1053:
        /*08b0*/ 	.word	0x00000008
.L_1054:


//--------------------- .nv.info._ZN7cutlass13device_kernelIN5flash22FlashAttnBwdPreprocessIN4cute5tupleIJNS3_1CILi96EEENS5_ILi64EEEEEENS_10bfloat16_tEfNS_4arch4Sm90ELb1ELb1EEEEEvNT_6ParamsE --------------------------
	.section	.nv.info._ZN7cutlass13device_kernelIN5flash22FlashAttnBwdPreprocessIN4cute5tupleIJNS3_1CILi96EEENS5_ILi64EEEEEENS_10bfloat16_tEfNS_4arch4Sm90ELb1ELb1EEEEEvNT_6ParamsE,"",@"SHT_CUDA_INFO"
	.sectionflags	@""
	.align	4


	//----- nvinfo : EIATTR_CUDA_API_VERSION
	.align		4
        /*0000*/ 	.byte	0x04, 0x37
        /*0002*/ 	.short	(.L_1056 - .L_1055)
.L_1055:
        /*0004*/ 	.word	0x00000082


	//----- nvinfo : EIATTR_KPARAM_INFO
	.align		4
.L_1056:
        /*0008*/ 	.byte	0x04, 0x17
        /*000a*/ 	.short	(.L_1058 - .L_1057)
.L_1057:
        /*000c*/ 	.word	0x00000000
        /*0010*/ 	.short	0x0000
        /*0012*/ 	.short	0x0000
        /*0014*/ 	.byte	0x00, 0xf0, 0xc1, 0x03


	//----- nvinfo : EIATTR_SPARSE_MMA_MASK
	.align		4
.L_1058:
        /*0018*/ 	.byte	0x03, 0x50
        /*001a*/ 	.short	0x0000


	//----- nvinfo : EIATTR_MAXREG_COUNT
	.align		4
        /*001c*/ 	.byte	0x03, 0x1b
        /*001e*/ 	.short	0x0080


	//----- nvinfo : EIATTR_MERCURY_ISA_VERSION
	.align		4
        /*0020*/ 	.byte	0x03, 0x5f
        /*0022*/ 	.short	0x0101


	//----- nvinfo : EIATTR_COOP_GROUP_MASK_REGIDS
	.align		4
        /*0024*/ 	.byte	0x04, 0x29
        /*0026*/ 	.short	(.L_1060 - .L_1059)


	//   ....[0]....
.L_1059:
        /*0028*/ 	.word	0xffffffff


	//   ....[1]....
        /*002c*/ 	.word	0xffffffff


	//   ....[2]....
        /*0030*/ 	.word	0xffffffff


	//   ....[3]....
        /*0034*/ 	.word	0xffffffff


	//   ....[4]....
        /*0038*/ 	.word	0xffffffff


	//   ....[5]....
        /*003c*/ 	.word	0xffffffff


	//   ....[6]....
        /*0040*/ 	.word	0xffffffff


	//   ....[7]....
        /*0044*/ 	.word	0xffffffff


	//   ....[8]....
        /*0048*/ 	.word	0xffffffff


	//----- nvinfo : EIATTR_COOP_GROUP_INSTR_OFFSETS
	.align		4
.L_1060:
        /*004c*/ 	.byte	0x04, 0x28
        /*004e*/ 	.short	(.L_1062 - .L_1061)


	//   ....[0]....
.L_1061:
        /*0050*/ 	.word	0x00001020


	//   ....[1]....
        /*0054*/ 	.word	0x00001030


	//   ....[2]....
        /*0058*/ 	.word	0x00001040


	//   ....[3]....
        /*005c*/ 	.word	0x00001080


	//   ....[4]....
        /*0060*/ 	.word	0x00001090


	//   ....[5]....
        /*0064*/ 	.word	0x000010a0


	//   ....[6]....
        /*0068*/ 	.word	0x000010e0


	//   ....[7]....
        /*006c*/ 	.word	0x00001100


	//   ....[8]....
        /*0070*/ 	.word	0x00001110


	//----- nvinfo : EIATTR_EXIT_INSTR_OFFSETS
	.align		4
.L_1062:
        /*0074*/ 	.byte	0x04, 0x1c
        /*0076*/ 	.short	(.L_1064 - .L_1063)


	//   ....[0]....
.L_1063:
        /*0078*/ 	.word	0x000001b0


	//   ....[1]....
        /*007c*/ 	.word	0x00001740


	//   ....[2]....
        /*0080*/ 	.word	0x000017c0


	//----- nvinfo : EIATTR_MAX_THREADS
	.align		4
.L_1064:
        /*0084*/ 	.byte	0x04, 0x05
        /*0086*/ 	.short	(.L_1066 - .L_1065)
.L_1065:
        /*0088*/ 	.word	0x00000100
        /*008c*/ 	.word	0x00000001
        /*0090*/ 	.word	0x00000001


	//----- nvinfo : EIATTR_CRS_STACK_SIZE
	.align		4
.L_1066:
        /*0094*/ 	.byte	0x04, 0x1e
        /*0096*/ 	.short	(.L_1068 - .L_1067)
.L_1067:
        /*0098*/ 	.word	0x00000000


	//----- nvinfo : EIATTR_CBANK_PARAM_SIZE
	.align		4
.L_1068:
        /*009c*/ 	.byte	0x03, 0x19
        /*009e*/ 	.short	0x00f0


	//----- nvinfo : EIATTR_PARAM_CBANK
	.align		4
        /*00a0*/ 	.byte	0x04, 0x0a
        /*00a2*/ 	.short	(.L_1070 - .L_1069)
	.align		4
.L_1069:
        /*00a4*/ 	.word	index@(.nv.constant0._ZN7cutlass13device_kernelIN5flash22FlashAttnBwdPreprocessIN4cute5tupleIJNS3_1CILi96EEENS5_ILi64EEEEEENS_10bfloat16_tEfNS_4arch4Sm90ELb1ELb1EEEEEvNT_6ParamsE)
        /*00a8*/ 	.short	0x0210
        /*00aa*/ 	.short	0x00f0


	//----- nvinfo : EIATTR_SW_WAR
	.align		4
.L_1070:
        /*00ac*/ 	.byte	0x04, 0x36
        /*00ae*/ 	.short	(.L_1072 - .L_1071)
.L_1071:
        /*00b0*/ 	.word	0x00000008
.L_1072:


//--------------------- .nv.info._ZN7cutlass13device_kernelIN5flash11enable_sm90INS1_16FlashAttnBwdSm90INS1_25CollectiveMainloopBwdSm90ILi2ELi2ELi2EN4cute5tupleIJNS5_1CILi1EEES8_S8_EEENS6_IJNS7_ILi128EEESA_NS7_ILi64EEEEEENS_10bfloat16_tEfNS_4arch4Sm90ELb0ELb0ELb0ELb0ELb0ELb1ELb0ELb0ELi2ELi1ELi2ELi2ELb0EEENS1_21CollectiveEpilogueBwdISC_SD_SF_Li256ELb0ELb0ELi1EEENS1_19SingleTileSchedulerILb0ELb0ELb0ELi128EEEEEEEEEvNT_6ParamsE --------------------------
	.section	.nv.info._ZN7cutlass13device_kernelIN5flash11enable_sm90INS1_16FlashAttnBwdSm90INS1_25CollectiveMainloopBwdSm90ILi2ELi2ELi2EN4cute5tupleIJNS5_1CILi1EEES8_S8_EEENS6_IJNS7_ILi128EEESA_NS7_ILi64EEEEEENS_10bfloat16_tEfNS_4arch4Sm90ELb0ELb0ELb0ELb0ELb0ELb1ELb0ELb0ELi2ELi1ELi2ELi2ELb0EEENS1_21CollectiveEpilogueBwdISC_SD_SF_Li256ELb0ELb0ELi1EEENS1_19SingleTileSchedulerILb0ELb0ELb0ELi128EEEEEEEEEvNT_6ParamsE,"",@"SHT_CUDA_INFO"
	.sectionflags	@""
	.align	4


	//----- nvinfo : EIATTR_CUDA_API_VERSION
	.align		4
        /*0000*/ 	.byte	0x04, 0x37
        /*0002*/ 	.short	(.L_1074 - .L_1073)
.L_1073:
        /*0004*/ 	.word	0x00000082


	//----- nvinfo : EIATTR_KPARAM_INFO
	.align		4
.L_1074:
        /*0008*/ 	.byte	0x04, 0x17
        /*000a*/ 	.short	(.L_1076 - .L_1075)
.L_1075:
        /*000c*/ 	.word	0x00000000
        /*0010*/ 	.short	0x0000
        /*0012*/ 	.short	0x0070
        /*0014*/ 	.byte	0x00, 0xf0, 0x01, 0x24


	//----- nvinfo : EIATTR_SPARSE_MMA_MASK
	.align		4
.L_1076:
        /*0018*/ 	.byte	0x03, 0x50
        /*001a*/ 	.short	0x0000


	//----- nvinfo : EIATTR_MAXREG_COUNT
	.align		4
        /*001c*/ 	.byte	0x03, 0x1b
        /*001e*/ 	.short	0x00a8


	//----- nvinfo : EIATTR_NUM_BARRIERS
	.align		4
        /*0020*/ 	.byte	0x02, 0x4c
        /*0022*/ 	.byte	0x10
	.zero		1


	//----- nvinfo : EIATTR_EXTERNS
	.align		4
        /*0024*/ 	.byte	0x04, 0x0f
        /*0026*/ 	.short	(.L_1078 - .L_1077)


	//   ....[0]....
	.align		4
.L_1077:
        /*0028*/ 	.word	index@(__assertfail)


	//----- nvinfo : EIATTR_ANNOTATIONS
	.align		4
.L_1078:
        /*002c*/ 	.byte	0x04, 0x55
        /*002e*/ 	.short	(.L_1080 - .L_1079)


	//   ....[0]....
.L_1079:
        /*0030*/ 	.word	0x00000001
        /*0034*/ 	.byte	0x40, 0x0c, 0x00, 0x00, 0x01, 0x00, 0x00, 0x00, 0xd0, 0x0e, 0x00, 0x00, 0x01, 0x00, 0x00, 0x00
        /*0044*/ 	.byte	0x00, 0x14, 0x00, 0x00, 0x01, 0x00, 0x00, 0x00, 0x30, 0x14, 0x00, 0x00, 0x01, 0x00, 0x00, 0x00
        /*0054*/ 	.byte	0x60, 0x14, 0x00, 0x00, 0x01, 0x00, 0x00, 0x00, 0xd0, 0x15, 0x00, 0x00, 0x01, 0x00, 0x00, 0x00
        /*0064*/ 	.byte	0x00, 0x16, 0x00, 0x00, 0x01, 0x00, 0x00, 0x00, 0x20, 0x16, 0x00, 0x00, 0x01, 0x00, 0x00, 0x00
        /*0074*/ 	.byte	0x80, 0x4c, 0x00, 0x00


	//----- nvinfo : EIATTR_MERCURY_ISA_VERSION
	.align		4
.L_1080:
        /*0078*/ 	.byte	0x03, 0x5f
        /*007a*/ 	.short	0x0101


	//----- nvinfo : EIATTR_INT_WARP_WIDE_INSTR_OFFSETS
	.align		4
        /*007c*/ 	.byte	0x04, 0x31
        /*007e*/ 	.short	(.L_1082 - .L_1081)


	//   ....[0]....
.L_1081:
        /*0080*/ 	.word	0x000001e0


	//   ....[1]....
        /*0084*/ 	.word	0x000002a0


	//----- nvinfo : EIATTR_COOP_GROUP_MASK_REGIDS
	.align		4
.L_1082:
        /*0088*/ 	.byte	0x04, 0x29
        /*008a*/ 	.short	(.L_1084 - .L_1083)


	//   ....[0]....
.L_1083:
        /*008c*/ 	.word	0xffffffff


	//   ....[1]....
        /*0090*/ 	.word	0xffffffff


	//   ....[2]....
        /*0094*/ 	.word	0xffffffff


	//   ....[3]....
        /*0098*/ 	.word	0xffffffff


	//   ....[4]....
        /*009c*/ 	.word	0xffffffff


	//   ....[5]....
        /*00a0*/ 	.word	0xffffffff


	//   ....[6]....
        /*00a4*/ 	.word	0xffffffff


	//   ....[7]....
        /*00a8*/ 	.word	0xffffffff


	//   ....[8]....
        /*00ac*/ 	.word	0xffffffff


	//   ....[9]....
        /*00b0*/ 	.word	0xffffffff


	//   ....[10]....
        /*00b4*/ 	.word	0xffffffff


	//   ....[11]....
        /*00b8*/ 	.word	0xffffffff


	//   ....[12]....
        /*00bc*/ 	.word	0xffffffff


	//   ....[13]....
        /*00c0*/ 	.word	0xffffffff


	//   ....[14]....
        /*00c4*/ 	.word	0xffffffff


	//   ....[15]....
        /*00c8*/ 	.word	0xffffffff


	//   ....[16]....
        /*00cc*/ 	.word	0xffffffff


	//   ....[17]....
        /*00d0*/ 	.word	0xffffffff


	//   ....[18]....
        /*00d4*/ 	.word	0xffffffff


	//   ....[19]....
        /*00d8*/ 	.word	0xffffffff


	//   ....[20]....
        /*00dc*/ 	.word	0xffffffff


	//   ....[21]....
        /*00e0*/ 	.word	0xffffffff


	//   ....[22]....
        /*00e4*/ 	.word	0xffffffff


	//   ....[23]....
        /*00e8*/ 	.word	0xffffffff


	//   ....[24]....
        /*00ec*/ 	.word	0xffffffff


	//   ....[25]....
        /*00f0*/ 	.word	0xffffffff


	//   ....[26]....
        /*00f4*/ 	.word	0xffffffff


	//   ....[27]....
        /*00f8*/ 	.word	0xffffffff


	//   ....[28]....
        /*00fc*/ 	.word	0xffffffff


	//   ....[29]....
        /*0100*/ 	.word	0xffffffff


	//   ....[30]....
        /*0104*/ 	.word	0xffffffff


	//   ....[31]....
        /*0108*/ 	.word	0xffffffff


	//   ....[32]....
        /*010c*/ 	.word	0xffffffff


	//   ....[33]....
        /*0110*/ 	.word	0xffffffff


	//   ....[34]....
        /*0114*/ 	.word	0xffffffff


	//   ....[35]....
        /*0118*/ 	.word	0xffffffff


	//   ....[36]....
        /*011c*/ 	.word	0xffffffff


	//   ....[37]....
        /*0120*/ 	.word	0xffffffff


	//   ....[38]....
        /*0124*/ 	.word	0xffffffff


	//   ....[39]....
        /*0128*/ 	.word	0xffffffff


	//   ....[40]....
        /*012c*/ 	.word	0xffffffff


	//   ....[41]....
        /*0130*/ 	.word	0xffffffff


	//   ....[42]....
        /*0134*/ 	.word	0xffffffff


	//   ....[43]....
        /*0138*/ 	.word	0xffffffff


	//   ....[44]....
        /*013c*/ 	.word	0xffffffff


	//   ....[45]....
        /*0140*/ 	.word	0xffffffff


	//   ....[46]....
        /*0144*/ 	.word	0xffffffff


	//   ....[47]....
        /*0148*/ 	.word	0xffffffff


	//   ....[48]....
        /*014c*/ 	.word	0xffffffff


	//   ....[49]....
        /*0150*/ 	.word	0xffffffff


	//   ....[50]....
        /*0154*/ 	.word	0xffffffff


	//   ....[51]....
        /*0158*/ 	.word	0xffffffff


	//   ....[52]....
        /*015c*/ 	.word	0xffffffff


	//   ....[53]....
        /*0160*/ 	.word	0xffffffff


	//   ....[54]....
        /*0164*/ 	.word	0xffffffff


	//   ....[55]....
        /*0168*/ 	.word	0xffffffff


	//   ....[56]....
        /*016c*/ 	.word	0xffffffff


	//   ....[57]....
        /*0170*/ 	.word	0xffffffff


	//   ....[58]....
        /*0174*/ 	.word	0xffffffff


	//   ....[59]....
        /*0178*/ 	.word	0xffffffff


	//   ....[60]....
        /*017c*/ 	.word	0xffffffff


	//   ....[61]....
        /*0180*/ 	.word	0xffffffff


	//   ....[62]....
        /*0184*/ 	.word	0xffffffff


	//   ....[63]....
        /*0188*/ 	.word	0xffffffff


	//   ....[64]....
        /*018c*/ 	.word	0xffffffff


	//   ....[65]....
        /*0190*/ 	.word	0xffffffff


	//   ....[66]....
        /*0194*/ 	.word	0xffffffff


	//   ....[67]....
        /*0198*/ 	.word	0xffffffff


	//   ....[68]....
        /*019c*/ 	.word	0xffffffff


	//   ....[69]....
        /*01a0*/ 	.word	0xffffffff


	//   ....[70]....
        /*01a4*/ 	.word	0xffffffff


	//   ....[71]....
        /*01a8*/ 	.word	0xffffffff


	//   ....[72]....
        /*01ac*/ 	.word	0x0500000f


	//----- nvinfo : EIATTR_COOP_GROUP_INSTR_OFFSETS
	.align		4
.L_1084:
        /*01b0*/ 	.byte	0x04, 0x28
        /*01b2*/ 	.short	(.L_1086 - .L_1085)


	//   ....[0]....
.L_1085:
        /*01b4*/ 	.word	0x00000060


	//   ....[1]....
        /*01b8*/ 	.word	0x000001f0


	//   ....[2]....
        /*01bc*/ 	.word	0x00000280


	//   ....[3]....
        /*01c0*/ 	.word	0x00000400


	//   ....[4]....
        /*01c4*/ 	.word	0x00000640


	//   ....[5]....
        /*01c8*/ 	.word	0x00000b90


	//   ....[6]....
        /*01cc*/ 	.word	0x00001ad0


	//   ....[7]....
        /*01d0*/ 	.word	0x00001b10


	//   ....[8]....
        /*01d4*/ 	.word	0x00001b50


	//   ....[9]....
        /*01d8*/ 	.word	0x00001bb0


	//   ....[10]....
        /*01dc*/ 	.word	0x00001c80


	//   ....[11]....
        /*01e0*/ 	.word	0x00001cd0


	//   ....[12]....
        /*01e4*/ 	.word	0x00001d10


	//   ....[13]....
        /*01e8*/ 	.word	0x00001d50


	//   ....[14]....
        /*01ec*/ 	.word	0x00001d80


	//   ....[15]....
        /*01f0*/ 	.word	0x00001dc0


	//   ....[16]....
        /*01f4*/ 	.word	0x00001e00


	//   ....[17]....
        /*01f8*/ 	.word	0x00001e80


	//   ....[18]....
        /*01fc*/ 	.word	0x00001ee0


	//   ....[19]....
        /*0200*/ 	.word	0x00001f10


	//   ....[20]....
        /*0204*/ 	.word	0x00001f40


	//   ....[21]....
        /*0208*/ 	.word	0x00001f70


	//   ....[22]....
        /*020c*/ 	.word	0x00001fb0


	//   ....[23]....
        /*0210*/ 	.word	0x00002050


	//   ....[24]....
        /*0214*/ 	.word	0x000020d0


	//   ....[25]....
        /*0218*/ 	.word	0x00002110


	//   ....[26]....
        /*021c*/ 	.word	0x00002150


	//   ....[27]....
        /*0220*/ 	.word	0x00002190


	//   ....[28]....
        /*0224*/ 	.word	0x000021e0


	//   ....[29]....
        /*0228*/ 	.word	0x00002220


	//   ....[30]....
        /*022c*/ 	.word	0x000022b0


	//   ....[31]....
        /*0230*/ 	.word	0x000022f0


	//   ....[32]....
        /*0234*/ 	.word	0x00002330


	//   ....[33]....
        /*0238*/ 	.word	0x00002380


	//   ....[34]....
        /*023c*/ 	.word	0x000023f0


	//   ....[35]....
        /*0240*/ 	.word	0x00002490


	//   ....[36]....
        /*0244*/ 	.word	0x000024d0


	//   ....[37]....
        /*0248*/ 	.word	0x000026a0


	//   ....[38]....
        /*024c*/ 	.word	0x00002b20


	//   ....[39]....
        /*0250*/ 	.word	0x00002b30


	//   ....[40]....
        /*0254*/ 	.word	0x00002b40


	//   ....[41]....
        /*0258*/ 	.word	0x00002b50


	//   ....[42]....
        /*025c*/ 	.word	0x00002b60


	//   ....[43]....
        /*0260*/ 	.word	0x00002b70


	//   ....[44]....
        /*0264*/ 	.word	0x00002ba0


	//   ....[45]....
        /*0268*/ 	.word	0x00002bd0


	//   ....[46]....
        /*026c*/ 	.word	0x00002c10


	//   ....[47]....
        /*0270*/ 	.word	0x00002c50


	//   ....[48]....
        /*0274*/ 	.word	0x00002c90


	//   ....[49]....
        /*0278*/ 	.word	0x00002cd0


	//   ....[50]....
        /*027c*/ 	.word	0x00002d00


	//   ....[51]....
        /*0280*/ 	.word	0x00002d30


	//   ....[52]....
        /*0284*/ 	.word	0x00002d90


	//   ....[53]....
        /*0288*/ 	.word	0x00002dd0


	//   ....[54]....
        /*028c*/ 	.word	0x00002e10


	//   ....[55]....
        /*0290*/ 	.word	0x00002e50


	//   ....[56]....
        /*0294*/ 	.word	0x00002e90


	//   ....[57]....
        /*0298*/ 	.word	0x00002ed0


	//   ....[58]....
        /*029c*/ 	.word	0x00002f10


	//   ....[59]....
        /*02a0*/ 	.word	0x00002f50


	//   ....[60]....
        /*02a4*/ 	.word	0x00002f90


	//   ....[61]....
        /*02a8*/ 	.word	0x00002fd0


	//   ....[62]....
        /*02ac*/ 	.word	0x00003010


	//   ....[63]....
        /*02b0*/ 	.word	0x00003050


	//   ....[64]....
        /*02b4*/ 	.word	0x00003090


	//   ....[65]....
        /*02b8*/ 	.word	0x000030d0


	//   ....[66]....
        /*02bc*/ 	.word	0x00003110


	//   ....[67]....
        /*02c0*/ 	.word	0x00003150


	//   ....[68]....
        /*02c4*/ 	.word	0x00003190


	//   ....[69]....
        /*02c8*/ 	.word	0x000031d0


	//   ....[70]....
        /*02cc*/ 	.word	0x00004e80


	//   ....[71]....
        /*02d0*/ 	.word	0x00005360


	//   ....[72]....
        /*02d4*/ 	.word	0x000077b0


	//----- nvinfo : EIATTR_REG_RECONFIG
	.align		4
.L_1086:
        /*02d8*/ 	.byte	0x01, 0x54
	.zero		2


	//----- nvinfo : EIATTR_SYSCALL_OFFSETS
	.align		4
        /*02dc*/ 	.byte	0x04, 0x46
        /*02de*/ 	.short	(.L_1088 - .L_1087)


	//   ....[0]....
.L_1087:
        /*02e0*/ 	.word	0x000007f0


	//   ....[1]....
        /*02e4*/ 	.word	0x000008e0


	//   ....[2]....
        /*02e8*/ 	.word	0x00000a40


	//   ....[3]....
        /*02ec*/ 	.word	0x00000b30


	//   ....[4]....
        /*02f0*/ 	.word	0x00004900


	//   ....[5]....
        /*02f4*/ 	.word	0x00004a30


	//   ....[6]....
        /*02f8*/ 	.word	0x00004b50


	//   ....[7]....
        /*02fc*/ 	.word	0x00004c70


	//----- nvinfo : EIATTR_MBARRIER_INSTR_OFFSETS
	.align		4
.L_1088:
        /*0300*/ 	.byte	0x04, 0x39
        /*0302*/ 	.short	(.L_1090 - .L_1089)


	//   ....[0]....
.L_1089:
        /*0304*/ 	.word	0x000002c0
        /*0308*/ 	.word	0x000000ff
        /*030c*/ 	.word	0x00030c00
        /*0310*/ 	.short	0x0100
        /*0312*/ 	.byte	0x06
	.zero		1


	//   ....[1]....
        /*0314*/ 	.word	0x000003b0
        /*0318*/ 	.word	0x000000ff
        /*031c*/ 	.word	0x00030c10
        /*0320*/ 	.short	0x0100
        /*0322*/ 	.byte	0x08
	.zero		1


	//   ....[2]....
        /*0324*/ 	.word	0x000003c0
        /*0328*/ 	.word	0x000000ff
        /*032c*/ 	.word	0x00030c20
        /*0330*/ 	.short	0x0100
        /*0332*/ 	.byte	0x08
	.zero		1


	//   ....[3]....
        /*0334*/ 	.word	0x000003d0
        /*0338*/ 	.word	0x000000ff
        /*033c*/ 	.word	0x00030c18
        /*0340*/ 	.short	0x0100
        /*0342*/ 	.byte	0x08
	.zero		1


	//   ....[4]....
        /*0344*/ 	.word	0x000003e0
        /*0348*/ 	.word	0x000000ff
        /*034c*/ 	.word	0x00030c28
        /*0350*/ 	.short	0x0100
        /*0352*/ 	.byte	0x08
	.zero		1


	//   ....[5]....
        /*0354*/ 	.word	0x00000510
        /*0358*/ 	.word	0x000000ff
        /*035c*/ 	.word	0x00030c30
        /*0360*/ 	.short	0x0100
        /*0362*/ 	.byte	0x08
	.zero		1


	//   ....[6]....
        /*0364*/ 	.word	0x00000520
        /*0368*/ 	.word	0x000000ff
        /*036c*/ 	.word	0x00030c40
        /*0370*/ 	.short	0x0100
        /*0372*/ 	.byte	0x08
	.zero		1


	//   ....[7]....
        /*0374*/ 	.word	0x00000530
        /*0378*/ 	.word	0x000000ff
        /*037c*/ 	.word	0x00030c38
        /*0380*/ 	.short	0x0100
        /*0382*/ 	.byte	0x08
	.zero		1


	//   ....[8]....
        /*0384*/ 	.word	0x00000540
        /*0388*/ 	.word	0x000000ff
        /*038c*/ 	.word	0x00030c48
        /*0390*/ 	.short	0x0100
        /*0392*/ 	.byte	0x08
	.zero		1


	//   ....[9]....
        /*0394*/ 	.word	0x00000bc0
        /*0398*/ 	.word	0x000000e1
        /*039c*/ 	.word	0x00030c00
        /*03a0*/ 	.short	0x010a
        /*03a2*/ 	.byte	0x3f
	.zero		1


	//   ....[10]....
        /*03a4*/ 	.word	0x00000c60
        /*03a8*/ 	.word	0x000000e1
        /*03ac*/ 	.word	0x00030c00
        /*03b0*/ 	.short	0x010a
        /*03b2*/ 	.byte	0x3f
	.zero		1


	//   ....[11]....
        /*03b4*/ 	.word	0x00001510
        /*03b8*/ 	.word	0x00000009
        /*03bc*/ 	.word	0x00030c10
        /*03c0*/ 	.short	0x010a
        /*03c2*/ 	.byte	0x3f
	.zero		1


	//   ....[12]....
        /*03c4*/ 	.word	0x00001580
        /*03c8*/ 	.word	0x00000009
        /*03cc*/ 	.word	0x00030c10
        /*03d0*/ 	.short	0x010a
        /*03d2*/ 	.byte	0x3f
	.zero		1


	//   ....[13]....
        /*03d4*/ 	.word	0x00001990
        /*03d8*/ 	.word	0x00000009
        /*03dc*/ 	.word	0x00030c30
        /*03e0*/ 	.short	0x010a
        /*03e2*/ 	.byte	0x3f
	.zero		1


	//   ....[14]....
        /*03e4*/ 	.word	0x00001a10
        /*03e8*/ 	.word	0x00000009
        /*03ec*/ 	.word	0x00030c30
        /*03f0*/ 	.short	0x010a
        /*03f2*/ 	.byte	0x3f
	.zero		1


	//   ....[15]....
        /*03f4*/ 	.word	0x00004150
        /*03f8*/ 	.word	0x0000000a
        /*03fc*/ 	.word	0x00000000
        /*0400*/ 	.short	0x0101
        /*0402*/ 	.byte	0x3f
	.zero		1


	//   ....[16]....
        /*0404*/ 	.word	0x00004590
        /*0408*/ 	.word	0x00000009
        /*040c*/ 	.word	0x00000000
        /*0410*/ 	.short	0x0101
        /*0412*/ 	.byte	0x3f
	.zero		1


	//   ....[17]....
        /*0414*/ 	.word	0x000061a0
        /*0418*/ 	.word	0x0000000b
        /*041c*/ 	.word	0x00030c20
        /*0420*/ 	.short	0x010a
        /*0422*/ 	.byte	0x3f
	.zero		1


	//   ....[18]....
        /*0424*/ 	.word	0x00006670
        /*0428*/ 	.word	0x0000000b
        /*042c*/ 	.word	0x00030c40
        /*0430*/ 	.short	0x010a
        /*0432*/ 	.byte	0x3f
	.zero		1


	//   ....[19]....
        /*0434*/ 	.word	0x000068a0
        /*0438*/ 	.word	0x0000000b
        /*043c*/ 	.word	0x00030c28
        /*0440*/ 	.short	0x010a
        /*0442*/ 	.byte	0x3f
	.zero		1


	//   ....[20]....
        /*0444*/ 	.word	0x00006a40
        /*0448*/ 	.word	0x0000000b
        /*044c*/ 	.word	0x00030c48
        /*0450*/ 	.short	0x010a
        /*0452*/ 	.byte	0x3f
	.zero		1


	//   ....[21]....
        /*0454*/ 	.word	0x00006c50
        /*0458*/ 	.word	0x0000000b
        /*045c*/ 	.word	0x00030c20
        /*0460*/ 	.short	0x010a
        /*0462*/ 	.byte	0x3f
	.zero		1


	//   ....[22]....
        /*0464*/ 	.word	0x00006e60
        /*0468*/ 	.word	0x0000000b
        /*046c*/ 	.word	0x00030c40
        /*0470*/ 	.short	0x010a
        /*0472*/ 	.byte	0x3f
	.zero		1


	//   ....[23]....
        /*0474*/ 	.word	0x00007060
        /*0478*/ 	.word	0x0000000b
        /*047c*/ 	.word	0x00030c28
        /*0480*/ 	.short	0x010a
        /*0482*/ 	.byte	0x3f
	.zero		1


	//   ....[24]....
        /*0484*/ 	.word	0x00007260
        /*0488*/ 	.word	0x0000000d
        /*048c*/ 	.word	0x00030c40
        /*0490*/ 	.short	0x010a
        /*0492*/ 	.byte	0x3f
	.zero		1


	//   ....[25]....
        /*0494*/ 	.word	0x00007620
        /*0498*/ 	.word	0x00000006
        /*049c*/ 	.word	0x00000000
        /*04a0*/ 	.short	0x010a
        /*04a2*/ 	.byte	0x3f
	.zero		1


	//   ....[26]....
        /*04a4*/ 	.word	0x00007680
        /*04a8*/ 	.word	0x00000003
        /*04ac*/ 	.word	0x00000000
        /*04b0*/ 	.short	0x010a
        /*04b2*/ 	.byte	0x3f
	.zero		1


	//   ....[27]....
        /*04b4*/ 	.word	0x000076e0
        /*04b8*/ 	.word	0x00000000
        /*04bc*/ 	.word	0x00000000
        /*04c0*/ 	.short	0x010a
        /*04c2*/ 	.byte	0x3f
	.zero		1


	//   ....[28]....
        /*04c4*/ 	.word	0x00007710
        /*04c8*/ 	.word	0x00000003
        /*04cc*/ 	.word	0x00000000
        /*04d0*/ 	.short	0x010a
        /*04d2*/ 	.byte	0x3f
	.zero		1


	//   ....[29]....
        /*04d4*/ 	.word	0x000077e0
        /*04d8*/ 	.word	0x000000e1
        /*04dc*/ 	.word	0x00030c00
        /*04e0*/ 	.short	0x010a
        /*04e2*/ 	.byte	0x3f
	.zero		1


	//   ....[30]....
        /*04e4*/ 	.word	0x00007830
        /*04e8*/ 	.word	0x00000009
        /*04ec*/ 	.word	0x00030c10
        /*04f0*/ 	.short	0x010a
        /*04f2*/ 	.byte	0x3f
	.zero		1


	//   ....[31]....
        /*04f4*/ 	.word	0x00007880
        /*04f8*/ 	.word	0x00000009
        /*04fc*/ 	.word	0x00030c30
        /*0500*/ 	.short	0x010a
        /*0502*/ 	.byte	0x3f
	.zero		1


	//   ....[32]....
        /*0504*/ 	.word	0x000078d0
        /*0508*/ 	.word	0x0000000b
        /*050c*/ 	.word	0x00030c20
        /*0510*/ 	.short	0x010a
        /*0512*/ 	.byte	0x3f
	.zero		1


	//   ....[33]....
        /*0514*/ 	.word	0x00007920
        /*0518*/ 	.word	0x0000000b
        /*051c*/ 	.word	0x00030c40
        /*0520*/ 	.short	0x010a
        /*0522*/ 	.byte	0x3f
	.zero		1


	//   ....[34]....
        /*0524*/ 	.word	0x00007970
        /*0528*/ 	.word	0x0000000b
        /*052c*/ 	.word	0x00030c28
        /*0530*/ 	.short	0x010a
        /*0532*/ 	.byte	0x3f
	.zero		1


	//   ....[35]....
        /*0534*/ 	.word	0x000079c0
        /*0538*/ 	.word	0x0000000b
        /*053c*/ 	.word	0x00030c48
        /*0540*/ 	.short	0x010a
        /*0542*/ 	.byte	0x3f
	.zero		1


	//   ....[36]....
        /*0544*/ 	.word	0x00007a20
        /*0548*/ 	.word	0x0000000b
        /*054c*/ 	.word	0x00030c20
        /*0550*/ 	.short	0x010a
        /*0552*/ 	.byte	0x3f
	.zero		1


	//   ....[37]....
        /*0554*/ 	.word	0x00007a70
        /*0558*/ 	.word	0x0000000b
        /*055c*/ 	.word	0x00030c40
        /*0560*/ 	.short	0x010a
        /*0562*/ 	.byte	0x3f
	.zero		1


	//   ....[38]....
        /*0564*/ 	.word	0x00007ac0
        /*0568*/ 	.word	0x0000000b
        /*056c*/ 	.word	0x00030c28
        /*0570*/ 	.short	0x010a
        /*0572*/ 	.byte	0x3f
	.zero		1


	//   ....[39]....
        /*0574*/ 	.word	0x00007b10
        /*0578*/ 	.word	0x0000000d
        /*057c*/ 	.word	0x00030c40
        /*0580*/ 	.short	0x010a
        /*0582*/ 	.byte	0x3f
	.zero		1


	//   ....[40]....
        /*0584*/ 	.word	0x00007bf0
        /*0588*/ 	.word	0x00000006
        /*058c*/ 	.word	0x00000000
        /*0590*/ 	.short	0x010a
        /*0592*/ 	.byte	0x3f
	.zero		1


	//   ....[41]....
        /*0594*/ 	.word	0x00007c40
        /*0598*/ 	.word	0x00000003
        /*059c*/ 	.word	0x00000000
        /*05a0*/ 	.short	0x010a
        /*05a2*/ 	.byte	0x3f
	.zero		1


	//   ....[42]....
        /*05a4*/ 	.word	0x00007c90
        /*05a8*/ 	.word	0x00000000
        /*05ac*/ 	.word	0x00000000
        /*05b0*/ 	.short	0x010a
        /*05b2*/ 	.byte	0x3f
	.zero		1


	//----- nvinfo : EIATTR_NUM_MBARRIERS
	.align		4
.L_1090:
        /*05b4*/ 	.byte	0x03, 0x38
        /*05b6*/ 	.short	0x0009


	//----- nvinfo : EIATTR_EXIT_INSTR_OFFSETS
	.align		4
        /*05b8*/ 	.byte	0x04, 0x1c
        /*05ba*/ 	.short	(.L_1092 - .L_1091)


	//   ....[0]....
.L_1091:
        /*05bc*/ 	.word	0x00007760


	//----- nvinfo : EIATTR_MAX_THREADS
	.align		4
.L_1092:
        /*05c0*/ 	.byte	0x04, 0x05
        /*05c2*/ 	.short	(.L_1094 - .L_1093)
.L_1093:
        /*05c4*/ 	.word	0x00000180
        /*05c8*/ 	.word	0x00000001
        /*05cc*/ 	.word	0x00000001


	//----- nvinfo : EIATTR_CRS_STACK_SIZE
	.align		4
.L_1094:
        /*05d0*/ 	.byte	0x04, 0x1e
        /*05d2*/ 	.short	(.L_1096 - .L_1095)
.L_1095:
        /*05d4*/ 	.word	0x00000000


	//----- nvinfo : EIATTR_CBANK_PARAM_SIZE
	.align		4
.L_1096:
        /*05d8*/ 	.byte	0x03, 0x19
        /*05da*/ 	.short	0x0970


	//----- nvinfo : EIATTR_PARAM_CBANK
	.align		4
        /*05dc*/ 	.byte	0x04, 0x0a
        /*05de*/ 	.short	(.L_1098 - .L_1097)
	.align		4
.L_1097:
        /*05e0*/ 	.word	index@(.nv.constant0._ZN7cutlass13device_kernelIN5flash11enable_sm90INS1_16FlashAttnBwdSm90INS1_25CollectiveMainloopBwdSm90ILi2ELi2ELi2EN4cute5tupleIJNS5_1CILi1EEES8_S8_EEENS6_IJNS7_ILi128EEESA_NS7_ILi64EEEEEENS_10bfloat16_tEfNS_4arch4Sm90ELb0ELb0ELb0ELb0ELb0ELb1ELb0ELb0ELi2ELi1ELi2ELi2ELb0EEENS1_21CollectiveEpilogueBwdISC_SD_SF_Li256ELb0ELb0ELi1EEENS1_19SingleTileSchedulerILb0ELb0ELb0ELi128EEEEEEEEEvNT_6ParamsE)
        /*05e4*/ 	.short	0x0210
        /*05e6*/ 	.short	0x0970


	//----- nvinfo : EIATTR_SW_WAR
	.align		4
.L_1098:
        /*05e8*/ 	.byte	0x04, 0x36
        /*05ea*/ 	.short	(.L_1100 - .L_1099)
.L_1099:
        /*05ec*/ 	.word	0x00000008
.L_1100:


//--------------------- .nv.info._ZN7cutlass13device_kernelIN5flash11enable_sm90INS1_16FlashAttnBwdSm90INS1_25CollectiveMainloopBwdSm90ILi2ELi2ELi2EN4cute5tupleIJNS5_1CILi1EEES8_S8_EEENS6_IJNS7_ILi128EEESA_NS7_ILi64EEEEEENS_10bfloat16_tEfNS_4arch4Sm90ELb0ELb0ELb0ELb0ELb1ELb1ELb0ELb0ELi2ELi1ELi2ELi2ELb0EEENS1_21CollectiveEpilogueBwdISC_SD_SF_Li256ELb0ELb0ELi1EEENS1_19SingleTileSchedulerILb0ELb0ELb0ELi128EEEEEEEEEvNT_6ParamsE --------------------------
	.section	.nv.info._ZN7cutlass13device_kernelIN5flash11enable_sm90INS1_16FlashAttnBwdSm90INS1_25CollectiveMainloopBwdSm90ILi2ELi2ELi2EN4cute5tupleIJNS5_1CILi1EEES8_S8_EEENS6_IJNS7_ILi128EEESA_NS7_ILi64EEEEEENS_10bfloat16_tEfNS_4arch4Sm90ELb0ELb0ELb0ELb0ELb1ELb1ELb0ELb0ELi2ELi1ELi2ELi2ELb0EEENS1_21CollectiveEpilogueBwdISC_SD_SF_Li256ELb0ELb0ELi1EEENS1_19SingleTileSchedulerILb0ELb0ELb0ELi128EEEEEEEEEvNT_6ParamsE,"",@"SHT_CUDA_INFO"
	.sectionflags	@""
	.align	4


	//----- nvinfo : EIATTR_CUDA_API_VERSION
	.align		4
        /*0000*/ 	.byte	0x04, 0x37
        /*0002*/ 	.short	(.L_1102 - .L_1101)
.L_1101:
        /*0004*/ 	.word	0x00000082


	//----- nvinfo : EIATTR_KPARAM_INFO
	.align		4
.L_1102:
        /*0008*/ 	.byte	0x04, 0x17
        /*000a*/ 	.short	(.L_1104 - .L_1103)
.L_1103:
        /*000c*/ 	.word	0x00000000
        /*0010*/ 	.short	0x0000
        /*0012*/ 	.short	0x0070
        /*0014*/ 	.byte	0x00, 0xf0, 0x01, 0x24


	//----- nvinfo : EIATTR_SPARSE_MMA_MASK
	.align		4
.L_1104:
        /*0018*/ 	.byte	0x03, 0x50
        /*001a*/ 	.short	0x0000


	//----- nvinfo : EIATTR_MAXREG_COUNT
	.align		4
        /*001c*/ 	.byte	0x03, 0x1b
        /*001e*/ 	.short	0x00a8


	//----- nvinfo : EIATTR_NUM_BARRIERS
	.align		4
        /*0020*/ 	.byte	0x02, 0x4c
        /*0022*/ 	.byte	0x10
	.zero		1


	//----- nvinfo : EIATTR_EXTERNS
	.align		4
        /*0024*/ 	.byte	0x04, 0x0f
        /*0026*/ 	.short	(.L_1106 - .L_1105)


	//   ....[0]....
	.align		4
.L_1105:
        /*0028*/ 	.word	index@(__assertfail)


	//----- nvinfo : EIATTR_ANNOTATIONS
	.align		4
.L_1106:
        /*002c*/ 	.byte	0x04, 0x55
        /*002e*/ 	.short	(.L_1108 - .L_1107)


	//   ....[0]....
.L_1107:
        /*0030*/ 	.word	0x00000001
        /*0034*/ 	.byte	0x40, 0x0c, 0x00, 0x00, 0x01, 0x00, 0x00, 0x00, 0xd0, 0x0e, 0x00, 0x00, 0x01, 0x00, 0x00, 0x00
        /*0044*/ 	.byte	0x00, 0x14, 0x00, 0x00, 0x01, 0x00, 0x00, 0x00, 0x30, 0x14, 0x00, 0x00, 0x01, 0x00, 0x00, 0x00
        /*0054*/ 	.byte	0x60, 0x14, 0x00, 0x00, 0x01, 0x00, 0x00, 0x00, 0xd0, 0x15, 0x00, 0x00, 0x01, 0x00, 0x00, 0x00
        /*0064*/ 	.byte	0x00, 0x16, 0x00, 0x00, 0x01, 0x00, 0x00, 0x00, 0x20, 0x16, 0x00, 0x00, 0x01, 0x00, 0x00, 0x00
        /*0074*/ 	.byte	0x80, 0x4c, 0x00, 0x00


	//----- nvinfo : EIATTR_MERCURY_ISA_VERSION
	.align		4
.L_1108:
        /*0078*/ 	.byte	0x03, 0x5f
        /*007a*/ 	.short	0x0101


	//----- nvinfo : EIATTR_INT_WARP_WIDE_INSTR_OFFSETS
	.align		4
        /*007c*/ 	.byte	0x04, 0x31
        /*007e*/ 	.short	(.L_1110 - .L_1109)


	//   ....[0]....
.L_1109:
        /*0080*/ 	.word	0x000001e0


	//   ....[1]....
        /*0084*/ 	.word	0x000002a0


	//   ....[2]....
        /*0088*/ 	.word	0x00005bd0


	//   ....[3]....
        /*008c*/ 	.word	0x00006040


	//   ....[4]....
        /*0090*/ 	.word	0x00006610


	//----- nvinfo : EIATTR_COOP_GROUP_MASK_REGIDS
	.align		4
.L_1110:
        /*0094*/ 	.byte	0x04, 0x29
        /*0096*/ 	.short	(.L_1112 - .L_1111)


	//   ....[0]....
.L_1111:
        /*0098*/ 	.word	0xffffffff


	//   ....[1]....
        /*009c*/ 	.word	0xffffffff


	//   ....[2]....
        /*00a0*/ 	.word	0xffffffff


	//   ....[3]....
        /*00a4*/ 	.word	0xffffffff


	//   ....[4]....
        /*00a8*/ 	.word	0xffffffff


	//   ....[5]....
        /*00ac*/ 	.word	0xffffffff


	//   ....[6]....
        /*00b0*/ 	.word	0xffffffff


	//   ....[7]....
        /*00b4*/ 	.word	0xffffffff


	//   ....[8]....
        /*00b8*/ 	.word	0xffffffff


	//   ....[9]....
        /*00bc*/ 	.word	0xffffffff


	//   ....[10]....
        /*00c0*/ 	.word	0xffffffff


	//   ....[11]....
        /*00c4*/ 	.word	0xffffffff


	//   ....[12]....
        /*00c8*/ 	.word	0xffffffff


	//   ....[13]....
        /*00cc*/ 	.word	0xffffffff


	//   ....[14]....
        /*00d0*/ 	.word	0xffffffff


	//   ....[15]....
        /*00d4*/ 	.word	0xffffffff


	//   ....[16]....
        /*00d8*/ 	.word	0xffffffff


	//   ....[17]....
        /*00dc*/ 	.word	0xffffffff


	//   ....[18]....
        /*00e0*/ 	.word	0xffffffff


	//   ....[19]....
        /*00e4*/ 	.word	0xffffffff


	//   ....[20]....
        /*00e8*/ 	.word	0xffffffff


	//   ....[21]....
        /*00ec*/ 	.word	0xffffffff


	//   ....[22]....
        /*00f0*/ 	.word	0xffffffff


	//   ....[23]....
        /*00f4*/ 	.word	0xffffffff


	//   ....[24]....
        /*00f8*/ 	.word	0xffffffff


	//   ....[25]....
        /*00fc*/ 	.word	0xffffffff


	//   ....[26]....
        /*0100*/ 	.word	0xffffffff


	//   ....[27]....
        /*0104*/ 	.word	0xffffffff


	//   ....[28]....
        /*0108*/ 	.word	0xffffffff


	//   ....[29]....
        /*010c*/ 	.word	0xffffffff


	//   ....[30]....
        /*0110*/ 	.word	0xffffffff


	//   ....[31]....
        /*0114*/ 	.word	0xffffffff


	//   ....[32]....
        /*0118*/ 	.word	0xffffffff


	//   ....[33]....
        /*011c*/ 	.word	0xffffffff


	//   ....[34]....
        /*0120*/ 	.word	0xffffffff


	//   ....[35]....
        /*0124*/ 	.word	0xffffffff


	//   ....[36]....
        /*0128*/ 	.word	0xffffffff


	//   ....[37]....
        /*012c*/ 	.word	0xffffffff


	//   ....[38]....
        /*0130*/ 	.word	0xffffffff


	//   ....[39]....
        /*0134*/ 	.word	0xffffffff


	//   ....[40]....
        /*0138*/ 	.word	0xffffffff


	//   ....[41]....
        /*013c*/ 	.word	0xffffffff


	//   ....[42]....
        /*0140*/ 	.word	0xffffffff


	//   ....[43]....
        /*0144*/ 	.word	0xffffffff


	//   ....[44]....
        /*0148*/ 	.word	0xffffffff


	//   ....[45]....
        /*014c*/ 	.word	0xffffffff


	//   ....[46]....
        /*0150*/ 	.word	0xffffffff


	//   ....[47]....
        /*0154*/ 	.word	0xffffffff


	//   ....[48]....
        /*0158*/ 	.word	0xffffffff


	//   ....[49]....
        /*015c*/ 	.word	0xffffffff


	//   ....[50]....
        /*0160*/ 	.word	0xffffffff


	//   ....[51]....
        /*0164*/ 	.word	0xffffffff


	//   ....[52]....
        /*0168*/ 	.word	0xffffffff


	//   ....[53]....
        /*016c*/ 	.word	0xffffffff


	//   ....[54]....
        /*0170*/ 	.word	0xffffffff


	//   ....[55]....
        /*0174*/ 	.word	0xffffffff


	//   ....[56]....
        /*0178*/ 	.word	0xffffffff


	//   ....[57]....
        /*017c*/ 	.word	0xffffffff


	//   ....[58]....
        /*0180*/ 	.word	0xffffffff


	//   ....[59]....
        /*0184*/ 	.word	0xffffffff


	//   ....[60]....
        /*0188*/ 	.word	0xffffffff


	//   ....[61]....
        /*018c*/ 	.word	0xffffffff


	//   ....[62]....
        /*0190*/ 	.word	0xffffffff


	//   ....[63]....
        /*0194*/ 	.word	0xffffffff


	//   ....[64]....
        /*0198*/ 	.word	0xffffffff


	//   ....[65]....
        /*019c*/ 	.word	0xffffffff


	//   ....[66]....
        /*01a0*/ 	.word	0xffffffff


	//   ....[67]....
        /*01a4*/ 	.word	0xffffffff


	//   ....[68]....
        /*01a8*/ 	.word	0xffffffff


	//   ....[69]....
        /*01ac*/ 	.word	0xffffffff


	//   ....[70]....
        /*01b0*/ 	.word	0xffffffff


	//   ....[71]....
        /*01b4*/ 	.word	0xffffffff


	//   ....[72]....
        /*01b8*/ 	.word	0xffffffff


	//   ....[73]....
        /*01bc*/ 	.word	0xffffffff


	//   ....[74]....
        /*01c0*/ 	.word	0xffffffff


	//   ....[75]....
        /*01c4*/ 	.word	0xffffffff


	//   ....[76]....
        /*01c8*/ 	.word	0xffffffff


	//   ....[77]....
        /*01cc*/ 	.word	0xffffffff


	//   ....[78]....
        /*01d0*/ 	.word	0x0500000f


	//   ....[79]....
        /*01d4*/ 	.word	0x0500000f


	//   ....[80]....
        /*01d8*/ 	.word	0x0500000f


	//   ....[81]....
        /*01dc*/ 	.word	0x0500000f


	//----- nvinfo : EIATTR_COOP_GROUP_INSTR_OFFSETS
	.align		4
.L_1112:
        /*01e0*/ 	.byte	0x04, 0x28
        /*01e2*/ 	.short	(.L_1114 - .L_1113)


	//   ....[0]....
.L_1113:
        /*01e4*/ 	.word	0x00000060


	//   ....[1]....
        /*01e8*/ 	.word	0x000001f0


	//   ....[2]....
        /*01ec*/ 	.word	0x00000280


	//   ....[3]....
        /*01f0*/ 	.word	0x00000400


	//   ....[4]....
        /*01f4*/ 	.word	0x00000640


	//   ....[5]....
        /*01f8*/ 	.word	0x00000b90


	//   ....[6]....
        /*01fc*/ 	.word	0x00001ad0


	//   ....[7]....
        /*0200*/ 	.word	0x00001b10


	//   ....[8]....
        /*0204*/ 	.word	0x00001b50


	//   ....[9]....
        /*0208*/ 	.word	0x00001bb0


	//   ....[10]....
        /*020c*/ 	.word	0x00001c80


	//   ....[11]....
        /*0210*/ 	.word	0x00001cd0


	//   ....[12]....
        /*0214*/ 	.word	0x00001d10


	//   ....[13]....
        /*0218*/ 	.word	0x00001d50


	//   ....[14]....
        /*021c*/ 	.word	0x00001d80


	//   ....[15]....
        /*0220*/ 	.word	0x00001dc0


	//   ....[16]....
        /*0224*/ 	.word	0x00001e00


	//   ....[17]....
        /*0228*/ 	.word	0x00001e80


	//   ....[18]....
        /*022c*/ 	.word	0x00001ee0


	//   ....[19]....
        /*0230*/ 	.word	0x00001f10


	//   ....[20]....
        /*0234*/ 	.word	0x00001f40


	//   ....[21]....
        /*0238*/ 	.word	0x00001f70


	//   ....[22]....
        /*023c*/ 	.word	0x00001fb0


	//   ....[23]....
        /*0240*/ 	.word	0x00002050


	//   ....[24]....
        /*0244*/ 	.word	0x000020d0


	//   ....[25]....
        /*0248*/ 	.word	0x00002110


	//   ....[26]....
        /*024c*/ 	.word	0x00002150


	//   ....[27]....
        /*0250*/ 	.word	0x00002190


	//   ....[28]....
        /*0254*/ 	.word	0x000021e0


	//   ....[29]....
        /*0258*/ 	.word	0x00002220


	//   ....[30]....
        /*025c*/ 	.word	0x000022b0


	//   ....[31]....
        /*0260*/ 	.word	0x000022f0


	//   ....[32]....
        /*0264*/ 	.word	0x00002330


	//   ....[33]....
        /*0268*/ 	.word	0x00002380


	//   ....[34]....
        /*026c*/ 	.word	0x000023f0


	//   ....[35]....
        /*0270*/ 	.word	0x00002490


	//   ....[36]....
        /*0274*/ 	.word	0x000024d0


	//   ....[37]....
        /*0278*/ 	.word	0x000026a0


	//   ....[38]....
        /*027c*/ 	.word	0x00002b20


	//   ....[39]....
        /*0280*/ 	.word	0x00002b30


	//   ....[40]....
        /*0284*/ 	.word	0x00002b40


	//   ....[41]....
        /*0288*/ 	.word	0x00002b50


	//   ....[42]....
        /*028c*/ 	.word	0x00002b60


	//   ....[43]....
        /*0290*/ 	.word	0x00002b70


	//   ....[44]....
        /*0294*/ 	.word	0x00002ba0


	//   ....[45]....
        /*0298*/ 	.word	0x00002bd0


	//   ....[46]....
        /*029c*/ 	.word	0x00002c10


	//   ....[47]....
        /*02a0*/ 	.word	0x00002c50


	//   ....[48]....
        /*02a4*/ 	.word	0x00002c90


	//   ....[49]....
        /*02a8*/ 	.word	0x00002cd0


	//   ....[50]....
        /*02ac*/ 	.word	0x00002d00


	//   ....[51]....
        /*02b0*/ 	.word	0x00002d30


	//   ....[52]....
        /*02b4*/ 	.word	0x00002d90


	//   ....[53]....
        /*02b8*/ 	.word	0x00002dd0


	//   ....[54]....
        /*02bc*/ 	.word	0x00002e10


	//   ....[55]....
        /*02c0*/ 	.word	0x00002e50


	//   ....[56]....
        /*02c4*/ 	.word	0x00002e90


	//   ....[57]....
        /*02c8*/ 	.word	0x00002ed0


	//   ....[58]....
        /*02cc*/ 	.word	0x00002f10


	//   ....[59]....
        /*02d0*/ 	.word	0x00002f50


	//   ....[60]....
        /*02d4*/ 	.word	0x00002f90


	//   ....[61]....
        /*02d8*/ 	.word	0x00002fd0


	//   ....[62]....
        /*02dc*/ 	.word	0x00003010


	//   ....[63]....
        /*02e0*/ 	.word	0x00003050


	//   ....[64]....
        /*02e4*/ 	.word	0x00003090


	//   ....[65]....
        /*02e8*/ 	.word	0x000030d0


	//   ....[66]....
        /*02ec*/ 	.word	0x00003110


	//   ....[67]....
        /*02f0*/ 	.word	0x00003150


	//   ....[68]....
        /*02f4*/ 	.word	0x00003190


	//   ....[69]....
        /*02f8*/ 	.word	0x000031d0


	//   ....[70]....
        /*02fc*/ 	.word	0x00004e80


	//   ....[71]....
        /*0300*/ 	.word	0x00005360


	//   ....[72]....
        /*0304*/ 	.word	0x00005870


	//   ....[73]....
        /*0308*/ 	.word	0x00005b00


	//   ....[74]....
        /*030c*/ 	.word	0x00005d40


	//   ....[75]....
        /*0310*/ 	.word	0x00005f70


	//   ....[76]....
        /*0314*/ 	.word	0x00006220


	//   ....[77]....
        /*0318*/ 	.word	0x00006550


	//   ....[78]....
        /*031c*/ 	.word	0x00007fd0


	//   ....[79]....
        /*0320*/ 	.word	0x00008120


	//   ....[80]....
        /*0324*/ 	.word	0x00008190


	//   ....[81]....
        /*0328*/ 	.word	0x00008200


	//----- nvinfo : EIATTR_REG_RECONFIG
	.align		4
.L_1114:
        /*032c*/ 	.byte	0x01, 0x54
	.zero		2


	//----- nvinfo : EIATTR_SYSCALL_OFFSETS
	.align		4
        /*0330*/ 	.byte	0x04, 0x46
        /*0332*/ 	.short	(.L_1116 - .L_1115)


	//   ....[0]....
.L_1115:
        /*0334*/ 	.word	0x000007f0


	//   ....[1]....
        /*0338*/ 	.word	0x000008e0


	//   ....[2]....
        /*033c*/ 	.word	0x00000a40


	//   ....[3]....
        /*0340*/ 	.word	0x00000b30


	//   ....[4]....
        /*0344*/ 	.word	0x00004900


	//   ....[5]....
        /*0348*/ 	.word	0x00004a30


	//   ....[6]....
        /*034c*/ 	.word	0x00004b50


	//   ....[7]....
        /*0350*/ 	.word	0x00004c70


	//----- nvinfo : EIATTR_MBARRIER_INSTR_OFFSETS
	.align		4
.L_1116:
        /*0354*/ 	.byte	0x04, 0x39
        /*0356*/ 	.short	(.L_1118 - .L_1117)


	//   ....[0]....
.L_1117:
        /*0358*/ 	.word	0x000002c0
        /*035c*/ 	.word	0x000000ff
        /*0360*/ 	.word	0x00030c00
        /*0364*/ 	.short	0x0100
        /*0366*/ 	.byte	0x06
	.zero		1


	//   ....[1]....
        /*0368*/ 	.word	0x000003b0
        /*036c*/ 	.word	0x000000ff
        /*0370*/ 	.word	0x00030c10
        /*0374*/ 	.short	0x0100
        /*0376*/ 	.byte	0x08
	.zero		1


	//   ....[2]....
        /*0378*/ 	.word	0x000003c0
        /*037c*/ 	.word	0x000000ff
        /*0380*/ 	.word	0x00030c20
        /*0384*/ 	.short	0x0100
        /*0386*/ 	.byte	0x08
	.zero		1


	//   ....[3]....
        /*0388*/ 	.word	0x000003d0
        /*038c*/ 	.word	0x000000ff
        /*0390*/ 	.word	0x00030c18
        /*0394*/ 	.short	0x0100
        /*0396*/ 	.byte	0x08
	.zero		1


	//   ....[4]....
        /*0398*/ 	.word	0x000003e0
        /*039c*/ 	.word	0x000000ff
        /*03a0*/ 	.word	0x00030c28
        /*03a4*/ 	.short	0x0100
        /*03a6*/ 	.byte	0x08
	.zero		1


	//   ....[5]....
        /*03a8*/ 	.word	0x00000510
        /*03ac*/ 	.word	0x000000ff
        /*03b0*/ 	.word	0x00030c30
        /*03b4*/ 	.short	0x0100
        /*03b6*/ 	.byte	0x08
	.zero		1


	//   ....[6]....
        /*03b8*/ 	.word	0x00000520
        /*03bc*/ 	.word	0x000000ff
        /*03c0*/ 	.word	0x00030c40
        /*03c4*/ 	.short	0x0100
        /*03c6*/ 	.byte	0x08
	.zero		1


	//   ....[7]....
        /*03c8*/ 	.word	0x00000530
        /*03cc*/ 	.word	0x000000ff
        /*03d0*/ 	.word	0x00030c38
        /*03d4*/ 	.short	0x0100
        /*03d6*/ 	.byte	0x08
	.zero		1


	//   ....[8]....
        /*03d8*/ 	.word	0x00000540
        /*03dc*/ 	.word	0x000000ff
        /*03e0*/ 	.word	0x00030c48
        /*03e4*/ 	.short	0x0100
        /*03e6*/ 	.byte	0x08
	.zero		1


	//   ....[9]....
        /*03e8*/ 	.word	0x00000bc0
        /*03ec*/ 	.word	0x000000e1
        /*03f0*/ 	.word	0x00030c00
        /*03f4*/ 	.short	0x010a
        /*03f6*/ 	.byte	0x3f
	.zero		1


	//   ....[10]....
        /*03f8*/ 	.word	0x00000c60
        /*03fc*/ 	.word	0x000000e1
        /*0400*/ 	.word	0x00030c00
        /*0404*/ 	.short	0x010a
        /*0406*/ 	.byte	0x3f
	.zero		1


	//   ....[11]....
        /*0408*/ 	.word	0x00001510
        /*040c*/ 	.word	0x00000009
        /*0410*/ 	.word	0x00030c10
        /*0414*/ 	.short	0x010a
        /*0416*/ 	.byte	0x3f
	.zero		1


	//   ....[12]....
        /*0418*/ 	.word	0x00001580
        /*041c*/ 	.word	0x00000009
        /*0420*/ 	.word	0x00030c10
        /*0424*/ 	.short	0x010a
        /*0426*/ 	.byte	0x3f
	.zero		1


	//   ....[13]....
        /*0428*/ 	.word	0x00001990
        /*042c*/ 	.word	0x00000009
        /*0430*/ 	.word	0x00030c30
        /*0434*/ 	.short	0x010a
        /*0436*/ 	.byte	0x3f
	.zero		1


	//   ....[14]....
        /*0438*/ 	.word	0x00001a10
        /*043c*/ 	.word	0x00000009
        /*0440*/ 	.word	0x00030c30
        /*0444*/ 	.short	0x010a
        /*0446*/ 	.byte	0x3f
	.zero		1


	//   ....[15]....
        /*0448*/ 	.word	0x00004150
        /*044c*/ 	.word	0x0000000a
        /*0450*/ 	.word	0x00000000
        /*0454*/ 	.short	0x0101
        /*0456*/ 	.byte	0x3f
	.zero		1


	//   ....[16]....
        /*0458*/ 	.word	0x00004590
        /*045c*/ 	.word	0x00000009
        /*0460*/ 	.word	0x00000000
        /*0464*/ 	.short	0x0101
        /*0466*/ 	.byte	0x3f
	.zero		1


	//   ....[17]....
        /*0468*/ 	.word	0x000069c0
        /*046c*/ 	.word	0x0000000b
        /*0470*/ 	.word	0x00030c20
        /*0474*/ 	.short	0x010a
        /*0476*/ 	.byte	0x3f
	.zero		1


	//   ....[18]....
        /*0478*/ 	.word	0x00006e90
        /*047c*/ 	.word	0x0000000b
        /*0480*/ 	.word	0x00030c40
        /*0484*/ 	.short	0x010a
        /*0486*/ 	.byte	0x3f
	.zero		1


	//   ....[19]....
        /*0488*/ 	.word	0x000070c0
        /*048c*/ 	.word	0x0000000b
        /*0490*/ 	.word	0x00030c28
        /*0494*/ 	.short	0x010a
        /*0496*/ 	.byte	0x3f
	.zero		1


	//   ....[20]....
        /*0498*/ 	.word	0x00007260
        /*049c*/ 	.word	0x0000000b
        /*04a0*/ 	.word	0x00030c48
        /*04a4*/ 	.short	0x010a
        /*04a6*/ 	.byte	0x3f
	.zero		1


	//   ....[21]....
        /*04a8*/ 	.word	0x00007470
        /*04ac*/ 	.word	0x0000000b
        /*04b0*/ 	.word	0x00030c20
        /*04b4*/ 	.short	0x010a
        /*04b6*/ 	.byte	0x3f
	.zero		1


	//   ....[22]....
        /*04b8*/ 	.word	0x00007680
        /*04bc*/ 	.word	0x0000000b
        /*04c0*/ 	.word	0x00030c40
        /*04c4*/ 	.short	0x010a
        /*04c6*/ 	.byte	0x3f
	.zero		1


	//   ....[23]....
        /*04c8*/ 	.word	0x00007880
        /*04cc*/ 	.word	0x0000000b
        /*04d0*/ 	.word	0x00030c28
        /*04d4*/ 	.short	0x010a
        /*04d6*/ 	.byte	0x3f
	.zero		1


	//   ....[24]....
        /*04d8*/ 	.word	0x00007a80
        /*04dc*/ 	.word	0x0000000d
        /*04e0*/ 	.word	0x00030c40
        /*04e4*/ 	.short	0x010a
        /*04e6*/ 	.byte	0x3f
	.zero		1


	//   ....[25]....
        /*04e8*/ 	.word	0x00007e40
        /*04ec*/ 	.word	0x00000006
        /*04f0*/ 	.word	0x00000000
        /*04f4*/ 	.short	0x010a
        /*04f6*/ 	.byte	0x3f
	.zero		1


	//   ....[26]....
        /*04f8*/ 	.word	0x00007ea0
        /*04fc*/ 	.word	0x00000003
        /*0500*/ 	.word	0x00000000
        /*0504*/ 	.short	0x010a
        /*0506*/ 	.byte	0x3f
	.zero		1


	//   ....[27]....
        /*0508*/ 	.word	0x00007f00
        /*050c*/ 	.word	0x00000000
        /*0510*/ 	.word	0x00000000
        /*0514*/ 	.short	0x010a
        /*0516*/ 	.byte	0x3f
	.zero		1


	//   ....[28]....
        /*0518*/ 	.word	0x00007f30
        /*051c*/ 	.word	0x00000003
        /*0520*/ 	.word	0x00000000
        /*0524*/ 	.short	0x010a
        /*0526*/ 	.byte	0x3f
	.zero		1


	//   ....[29]....
        /*0528*/ 	.word	0x00008000
        /*052c*/ 	.word	0x000000e1
        /*0530*/ 	.word	0x00030c00
        /*0534*/ 	.short	0x010a
        /*0536*/ 	.byte	0x3f
	.zero		1


	//   ....[30]....
        /*0538*/ 	.word	0x00008050
        /*053c*/ 	.word	0x00000009
        /*0540*/ 	.word	0x00030c10
        /*0544*/ 	.short	0x010a
        /*0546*/ 	.byte	0x3f
	.zero		1


	//   ....[31]....
        /*0548*/ 	.word	0x000080a0
        /*054c*/ 	.word	0x00000009
        /*0550*/ 	.word	0x00030c30
        /*0554*/ 	.short	0x010a
        /*0556*/ 	.byte	0x3f
	.zero		1


	//   ....[32]....
        /*0558*/ 	.word	0x00008240
        /*055c*/ 	.word	0x0000000b
        /*0560*/ 	.word	0x00030c20
        /*0564*/ 	.short	0x010a
        /*0566*/ 	.byte	0x3f
	.zero		1


	//   ....[33]....
        /*0568*/ 	.word	0x00008290
        /*056c*/ 	.word	0x0000000b
        /*0570*/ 	.word	0x00030c40
        /*0574*/ 	.short	0x010a
        /*0576*/ 	.byte	0x3f
	.zero		1


	//   ....[34]....
        /*0578*/ 	.word	0x000082e0
        /*057c*/ 	.word	0x0000000b
        /*0580*/ 	.word	0x00030c28
        /*0584*/ 	.short	0x010a
        /*0586*/ 	.byte	0x3f
	.zero		1


	//   ....[35]....
        /*0588*/ 	.word	0x00008330
        /*058c*/ 	.word	0x0000000b
        /*0590*/ 	.word	0x00030c48
        /*0594*/ 	.short	0x010a
        /*0596*/ 	.byte	0x3f
	.zero		1


	//   ....[36]....
        /*0598*/ 	.word	0x00008390
        /*059c*/ 	.word	0x0000000b
        /*05a0*/ 	.word	0x00030c20
        /*05a4*/ 	.short	0x010a
        /*05a6*/ 	.byte	0x3f
	.zero		1


	//   ....[37]....
        /*05a8*/ 	.word	0x000083e0
        /*05ac*/ 	.word	0x0000000b
        /*05b0*/ 	.word	0x00030c40
        /*05b4*/ 	.short	0x010a
        /*05b6*/ 	.byte	0x3f
	.zero		1


	//   ....[38]....
        /*05b8*/ 	.word	0x00008430
        /*05bc*/ 	.word	0x0000000b
        /*05c0*/ 	.word	0x00030c28
        /*05c4*/ 	.short	0x010a
        /*05c6*/ 	.byte	0x3f
	.zero		1


	//   ....[39]....
        /*05c8*/ 	.word	0x00008480
        /*05cc*/ 	.word	0x0000000d
        /*05d0*/ 	.word	0x00030c40
        /*05d4*/ 	.short	0x010a
        /*05d6*/ 	.byte	0x3f
	.zero		1


	//   ....[40]....
        /*05d8*/ 	.word	0x00008560
        /*05dc*/ 	.word	0x00000006
        /*05e0*/ 	.word	0x00000000
        /*05e4*/ 	.short	0x010a
        /*05e6*/ 	.byte	0x3f
	.zero		1


	//   ....[41]....
        /*05e8*/ 	.word	0x000085b0
        /*05ec*/ 	.word	0x00000003
        /*05f0*/ 	.word	0x00000000
        /*05f4*/ 	.short	0x010a
        /*05f6*/ 	.byte	0x3f
	.zero		1


	//   ....[42]....
        /*05f8*/ 	.word	0x00008600
        /*05fc*/ 	.word	0x00000000
        /*0600*/ 	.word	0x00000000
        /*0604*/ 	.short	0x010a
        /*0606*/ 	.byte	0x3f
	.zero		1


	//----- nvinfo : EIATTR_NUM_MBARRIERS
	.align		4
.L_1118:
        /*0608*/ 	.byte	0x03, 0x38
        /*060a*/ 	.short	0x0009


	//----- nvinfo : EIATTR_EXIT_INSTR_OFFSETS
	.align		4
        /*060c*/ 	.byte	0x04, 0x1c
        /*060e*/ 	.short	(.L_1120 - .L_1119)


	//   ....[0]....
.L_1119:
        /*0610*/ 	.word	0x00007f80


	//----- nvinfo : EIATTR_MAX_THREADS
	.align		4
.L_1120:
        /*0614*/ 	.byte	0x04, 0x05
        /*0616*/ 	.short	(.L_1122 - .L_1121)
.L_1121:
        /*0618*/ 	.word	0x00000180
        /*061c*/ 	.word	0x00000001
        /*0620*/ 	.word	0x00000001


	//----- nvinfo : EIATTR_CRS_STACK_SIZE
	.align		4
.L_1122:
        /*0624*/ 	.byte	0x04, 0x1e
        /*0626*/ 	.short	(.L_1124 - .L_1123)
.L_1123:
        /*0628*/ 	.word	0x00000000


	//----- nvinfo : EIATTR_CBANK_PARAM_SIZE
	.align		4
.L_1124:
        /*062c*/ 	.byte	0x03, 0x19
        /*062e*/ 	.short	0x0970


	//----- nvinfo : EIATTR_PARAM_CBANK
	.align		4
        /*0630*/ 	.byte	0x04, 0x0a
        /*0632*/ 	.short	(.L_1126 - .L_1125)
	.align		4
.L_1125:
        /*0634*/ 	.word	index@(.nv.constant0._ZN7cutlass13device_kernelIN5flash11enable_sm90INS1_16FlashAttnBwdSm90INS1_25CollectiveMainloopBwdSm90ILi2ELi2ELi2EN4cute5tupleIJNS5_1CILi1EEES8_S8_EEENS6_IJNS7_ILi128EEESA_NS7_ILi64EEEEEENS_10bfloat16_tEfNS_4arch4Sm90ELb0ELb0ELb0ELb0ELb1ELb1ELb0ELb0ELi2ELi1ELi2ELi2ELb0EEENS1_21CollectiveEpilogueBwdISC_SD_SF_Li256ELb0ELb0ELi1EEENS1_19SingleTileSchedulerILb0ELb0ELb0ELi128EEEEEEEEEvNT_6ParamsE)
        /*0638*/ 	.short	0x0210
        /*063a*/ 	.short	0x0970


	//----- nvinfo : EIATTR_SW_WAR
	.align		4
.L_1126:
        /*063c*/ 	.byte	0x04, 0x36
        /*063e*/ 	.short	(.L_1128 - .L_1127)
.L_1127:
        /*0640*/ 	.word	0x00000008
.L_1128:


//--------------------- .nv.info._ZN7cutlass13device_kernelIN5flash11enable_sm90INS1_16FlashAttnBwdSm90INS1_25CollectiveMainloopBwdSm90ILi2ELi2ELi2EN4cute5tupleIJNS5_1CILi1EEES8_S8_EEENS6_IJNS7_ILi128EEESA_NS7_ILi64EEEEEENS_10bfloat16_tEfNS_4arch4Sm90ELb0ELb0ELb0ELb0ELb0ELb1ELb0ELb0ELi2ELi1ELi2ELi2ELb0EEENS1_24CollectiveEpilogueBwdGQAISC_fSF_Li256ELb0ELb0EEENS1_19SingleTileSchedulerILb0ELb0ELb0ELi128EEEEEEEEEvNT_6ParamsE --------------------------
	.section	.nv.info._ZN7cutlass13device_kernelIN5flash11enable_sm90INS1_16FlashAttnBwdSm90INS1_25CollectiveMainloopBwdSm90ILi2ELi2ELi2EN4cute5tupleIJNS5_1CILi1EEES8_S8_EEENS6_IJNS7_ILi128EEESA_NS7_ILi64EEEEEENS_10bfloat16_tEfNS_4arch4Sm90ELb0ELb0ELb0ELb0ELb0ELb1ELb0ELb0ELi2ELi1ELi2ELi2ELb0EEENS1_24CollectiveEpilogueBwdGQAISC_fSF_Li256ELb0ELb0EEENS1_19SingleTileSchedulerILb0ELb0ELb0ELi128EEEEEEEEEvNT_6ParamsE,"",@"SHT_CUDA_INFO"
	.sectionflags	@""
	.align	4


	//----- nvinfo : EIATTR_CUDA_API_VERSION
	.align		4
        /*0000*/ 	.byte	0x04, 0x37
        /*0002*/ 	.short	(.L_1130 - .L_1129)
.L_1129:
        /*0004*/ 	.word	0x00000082


	//----- nvinfo : EIATTR_KPARAM_INFO
	.align		4
.L_1130:
        /*0008*/ 	.byte	0x04, 0x17
        /*000a*/ 	.short	(.L_1132 - .L_1131)
.L_1131:
        /*000c*/ 	.word	0x00000000
        /*0010*/ 	.short	0x0000
        /*0012*/ 	.short	0x0070
        /*0014*/ 	.byte	0x00, 0xf0, 0x01, 0x1a


	//----- nvinfo : EIATTR_SPARSE_MMA_MASK
	.align		4
.L_1132:
        /*0018*/ 	.byte	0x03, 0x50
        /*001a*/ 	.short	0x0000


	//----- nvinfo : EIATTR_MAXREG_COUNT
	.align		4
        /*001c*/ 	.byte	0x03, 0x1b
        /*001e*/ 	.short	0x00a8


	//----- nvinfo : EIATTR_NUM_BARRIERS
	.align		4
        /*0020*/ 	.byte	0x02, 0x4c
        /*0022*/ 	.byte	0x10
	.zero		1


	//----- nvinfo : EIATTR_EXTERNS
	.align		4
        /*0024*/ 	.byte	0x04, 0x0f
        /*0026*/ 	.short	(.L_1134 - .L_1133)


	//   ....[0]....
	.align		4
.L_1133:
        /*0028*/ 	.word	index@(__assertfail)


	//----- nvinfo : EIATTR_ANNOTATIONS
	.align		4
.L_1134:
        /*002c*/ 	.byte	0x04, 0x55
        /*002e*/ 	.short	(.L_1136 - .L_1135)


	//   ....[0]....
.L_1135:
        /*0030*/ 	.word	0x00000001
        /*0034*/ 	.byte	0x60, 0x15, 0x00, 0x00, 0x01, 0x00, 0x00, 0x00, 0xa0, 0x15, 0x00, 0x00, 0x01, 0x00, 0x00, 0x00
        /*0044*/ 	.byte	0xe0, 0x15, 0x00, 0x00, 0x01, 0x00, 0x00, 0x00, 0x30, 0x17, 0x00, 0x00, 0x01, 0x00, 0x00, 0x00
        /*0054*/ 	.byte	0x60, 0x17, 0x00, 0x00, 0x01, 0x00, 0x00, 0x00, 0x80, 0x17, 0x00, 0x00


	//----- nvinfo : EIATTR_MERCURY_ISA_VERSION
	.align		4
.L_1136:
        /*0060*/ 	.byte	0x03, 0x5f
        /*0062*/ 	.short	0x0101


	//----- nvinfo : EIATTR_INT_WARP_WIDE_INSTR_OFFSETS
	.align		4
        /*0064*/ 	.byte	0x04, 0x31
        /*0066*/ 	.short	(.L_1138 - .L_1137)


	//   ....[0]....
.L_1137:
        /*0068*/ 	.word	0x00000180


	//   ....[1]....
        /*006c*/ 	.word	0x00000240


	//----- nvinfo : EIATTR_COOP_GROUP_MASK_REGIDS
	.align		4
.L_1138:
        /*0070*/ 	.byte	0x04, 0x29
        /*0072*/ 	.short	(.L_1140 - .L_1139)


	//   ....[0]....
.L_1139:
        /*0074*/ 	.word	0xffffffff


	//   ....[1]....
        /*0078*/ 	.word	0xffffffff


	//   ....[2]....
        /*007c*/ 	.word	0xffffffff


	//   ....[3]....
        /*0080*/ 	.word	0xffffffff


	//   ....[4]....
        /*0084*/ 	.word	0xffffffff


	//   ....[5]....
        /*0088*/ 	.word	0xffffffff


	//   ....[6]....
        /*008c*/ 	.word	0xffffffff


	//   ....[7]....
        /*0090*/ 	.word	0xffffffff


	//   ....[8]....
        /*0094*/ 	.word	0xffffffff


	//   ....[9]....
        /*0098*/ 	.word	0xffffffff


	//   ....[10]....
        /*009c*/ 	.word	0xffffffff


	//   ....[11]....
        /*00a0*/ 	.word	0xffffffff


	//   ....[12]....
        /*00a4*/ 	.word	0xffffffff


	//   ....[13]....
        /*00a8*/ 	.word	0xffffffff


	//   ....[14]....
        /*00ac*/ 	.word	0xffffffff


	//   ....[15]....
        /*00b0*/ 	.word	0xffffffff


	//   ....[16]....
        /*00b4*/ 	.word	0xffffffff


	//   ....[17]....
        /*00b8*/ 	.word	0xffffffff


	//   ....[18]....
        /*00bc*/ 	.word	0xffffffff


	//   ....[19]....
        /*00c0*/ 	.word	0xffffffff


	//   ....[20]....
        /*00c4*/ 	.word	0xffffffff


	//   ....[21]....
        /*00c8*/ 	.word	0xffffffff


	//   ....[22]....
        /*00cc*/ 	.word	0xffffffff


	//   ....[23]....
        /*00d0*/ 	.word	0xffffffff


	//   ....[24]....
        /*00d4*/ 	.word	0xffffffff


	//   ....[25]....
        /*00d8*/ 	.word	0xffffffff


	//   ....[26]....
        /*00dc*/ 	.word	0xffffffff


	//   ....[27]....
        /*00e0*/ 	.word	0xffffffff


	//   ....[28]....
        /*00e4*/ 	.word	0xffffffff


	//   ....[29]....
        /*00e8*/ 	.word	0xffffffff


	//   ....[30]....
        /*00ec*/ 	.word	0xffffffff


	//   ....[31]....
        /*00f0*/ 	.word	0xffffffff


	//   ....[32]....
        /*00f4*/ 	.word	0xffffffff


	//   ....[33]....
        /*00f8*/ 	.word	0xffffffff


	//   ....[34]....
        /*00fc*/ 	.word	0xffffffff


	//   ....[35]....
        /*0100*/ 	.word	0xffffffff


	//   ....[36]....
        /*0104*/ 	.word	0xffffffff


	//   ....[37]....
        /*0108*/ 	.word	0xffffffff


	//   ....[38]....
        /*010c*/ 	.word	0xffffffff


	//   ....[39]....
        /*0110*/ 	.word	0xffffffff


	//   ....[40]....
        /*0114*/ 	.word	0xffffffff


	//   ....[41]....
        /*0118*/ 	.word	0xffffffff


	//   ....[42]....
        /*011c*/ 	.word	0xffffffff


	//   ....[43]....
        /*0120*/ 	.word	0xffffffff


	//   ....[44]....
        /*0124*/ 	.word	0xffffffff


	//   ....[45]....
        /*0128*/ 	.word	0xffffffff


	//   ....[46]....
        /*012c*/ 	.word	0xffffffff


	//   ....[47]....
        /*0130*/ 	.word	0xffffffff


	//   ....[48]....
        /*0134*/ 	.word	0xffffffff


	//   ....[49]....
        /*0138*/ 	.word	0xffffffff


	//   ....[50]....
        /*013c*/ 	.word	0xffffffff


	//   ....[51]....
        /*0140*/ 	.word	0xffffffff


	//   ....[52]....
        /*0144*/ 	.word	0xffffffff


	//   ....[53]....
        /*0148*/ 	.word	0xffffffff


	//   ....[54]....
        /*014c*/ 	.word	0xffffffff


	//   ....[55]....
        /*0150*/ 	.word	0xffffffff


	//   ....[56]....
        /*0154*/ 	.word	0xffffffff


	//   ....[57]....
        /*0158*/ 	.word	0xffffffff


	//   ....[58]....
        /*015c*/ 	.word	0xffffffff


	//   ....[59]....
        /*0160*/ 	.word	0xffffffff


	//   ....[60]....
        /*0164*/ 	.word	0xffffffff


	//   ....[61]....
        /*0168*/ 	.word	0xffffffff


	//   ....[62]....
        /*016c*/ 	.word	0xffffffff


	//   ....[63]....
        /*0170*/ 	.word	0xffffffff


	//   ....[64]....
        /*0174*/ 	.word	0xffffffff


	//   ....[65]....
        /*0178*/ 	.word	0xffffffff


	//   ....[66]....
        /*017c*/ 	.word	0xffffffff


	//   ....[67]....
        /*0180*/ 	.word	0xffffffff


	//   ....[68]....
        /*0184*/ 	.word	0xffffffff


	//   ....[69]....
        /*0188*/ 	.word	0xffffffff


	//   ....[70]....
        /*018c*/ 	.word	0xffffffff


	//   ....[71]....
        /*0190*/ 	.word	0x0500000f


	//----- nvinfo : EIATTR_COOP_GROUP_INSTR_OFFSETS
	.align		4
.L_1140:
        /*0194*/ 	.byte	0x04, 0x28
        /*0196*/ 	.short	(.L_1142 - .L_1141)


	//   ....[0]....
.L_1141:
        /*0198*/ 	.word	0x00000060


	//   ....[1]....
        /*019c*/ 	.word	0x00000190


	//   ....[2]....
        /*01a0*/ 	.word	0x00000220


	//   ....[3]....
        /*01a4*/ 	.word	0x000003a0


	//   ....[4]....
        /*01a8*/ 	.word	0x000005e0


	//   ....[5]....
        /*01ac*/ 	.word	0x00000b30


	//   ....[6]....
        /*01b0*/ 	.word	0x00001c30


	//   ....[7]....
        /*01b4*/ 	.word	0x00001c70


	//   ....[8]....
        /*01b8*/ 	.word	0x00001cb0


	//   ....[9]....
        /*01bc*/ 	.word	0x00001d10


	//   ....[10]....
        /*01c0*/ 	.word	0x00001de0


	//   ....[11]....
        /*01c4*/ 	.word	0x00001e30


	//   ....[12]....
        /*01c8*/ 	.word	0x00001e70


	//   ....[13]....
        /*01cc*/ 	.word	0x00001eb0


	//   ....[14]....
        /*01d0*/ 	.word	0x00001ee0


	//   ....[15]....
        /*01d4*/ 	.word	0x00001f40


	//   ....[16]....
        /*01d8*/ 	.word	0x00001fc0


	//   ....[17]....
        /*01dc*/ 	.word	0x00002030


	//   ....[18]....
        /*01e0*/ 	.word	0x00002080


	//   ....[19]....
        /*01e4*/ 	.word	0x000020c0


	//   ....[20]....
        /*01e8*/ 	.word	0x00002100


	//   ....[21]....
        /*01ec*/ 	.word	0x00002130


	//   ....[22]....
        /*01f0*/ 	.word	0x00002170


	//   ....[23]....
        /*01f4*/ 	.word	0x000021c0


	//   ....[24]....
        /*01f8*/ 	.word	0x00002200


	//   ....[25]....
        /*01fc*/ 	.word	0x00002270


	//   ....[26]....
        /*0200*/ 	.word	0x000022b0


	//   ....[27]....
        /*0204*/ 	.word	0x000022f0


	//   ....[28]....
        /*0208*/ 	.word	0x00002330


	//   ....[29]....
        /*020c*/ 	.word	0x000023b0


	//   ....[30]....
        /*0210*/ 	.word	0x000023f0


	//   ....[31]....
        /*0214*/ 	.word	0x00002430


	//   ....[32]....
        /*0218*/ 	.word	0x000024a0


	//   ....[33]....
        /*021c*/ 	.word	0x00002530


	//   ....[34]....
        /*0220*/ 	.word	0x000025f0


	//   ....[35]....
        /*0224*/ 	.word	0x00002660


	//   ....[36]....
        /*0228*/ 	.word	0x000026b0


	//   ....[37]....
        /*022c*/ 	.word	0x000027f0


	//   ....[38]....
        /*0230*/ 	.word	0x00002c80


	//   ....[39]....
        /*0234*/ 	.word	0x00002c90


	//   ....[40]....
        /*0238*/ 	.word	0x00002ca0


	//   ....[41]....
        /*023c*/ 	.word	0x00002cb0


	//   ....[42]....
        /*0240*/ 	.word	0x00002cc0


	//   ....[43]....
        /*0244*/ 	.word	0x00002cd0


	//   ....[44]....
        /*0248*/ 	.word	0x00002d00


	//   ....[45]....
        /*024c*/ 	.word	0x00002d30


	//   ....[46]....
        /*0250*/ 	.word	0x00002d70


	//   ....[47]....
        /*0254*/ 	.word	0x00002db0


	//   ....[48]....
        /*0258*/ 	.word	0x00002df0


	//   ....[49]....
        /*025c*/ 	.word	0x00002e30


	//   ....[50]....
        /*0260*/ 	.word	0x00002e50


	//   ....[51]....
        /*0264*/ 	.word	0x00002e90


	//   ....[52]....
        /*0268*/ 	.word	0x00002ed0


	//   ....[53]....
        /*026c*/ 	.word	0x00002f30


	//   ....[54]....
        /*0270*/ 	.word	0x00002f70


	//   ....[55]....
        /*0274*/ 	.word	0x00002fb0


	//   ....[56]....
        /*0278*/ 	.word	0x00002ff0


	//   ....[57]....
        /*027c*/ 	.word	0x00003030


	//   ....[58]....
        /*0280*/ 	.word	0x00003070


	//   ....[59]....
        /*0284*/ 	.word	0x000030b0


	//   ....[60]....
        /*0288*/ 	.word	0x000030f0


	//   ....[61]....
        /*028c*/ 	.word	0x00003130


	//   ....[62]....
        /*0290*/ 	.word	0x00003170


	//   ....[63]....
        /*0294*/ 	.word	0x000031b0


	//   ....[64]....
        /*0298*/ 	.word	0x000031f0


	//   ....[65]....
        /*029c*/ 	.word	0x00003230


	//   ....[66]....
        /*02a0*/ 	.word	0x00003270


	//   ....[67]....
        /*02a4*/ 	.word	0x000032b0


	//   ....[68]....
        /*02a8*/ 	.word	0x000032f0


	//   ....[69]....
        /*02ac*/ 	.word	0x00003330


	//   ....[70]....
        /*02b0*/ 	.word	0x000050a0


	//   ....[71]....
        /*02b4*/ 	.word	0x000074f0


	//----- nvinfo : EIATTR_REG_RECONFIG
	.align		4
.L_1142:
        /*02b8*/ 	.byte	0x01, 0x54
	.zero		2


	//----- nvinfo : EIATTR_SYSCALL_OFFSETS
	.align		4
        /*02bc*/ 	.byte	0x04, 0x46
        /*02be*/ 	.short	(.L_1144 - .L_1143)


	//   ....[0]....
.L_1143:
        /*02c0*/ 	.word	0x00000790


	//   ....[1]....
        /*02c4*/ 	.word	0x00000880


	//   ....[2]....
        /*02c8*/ 	.word	0x000009e0


	//   ....[3]....
        /*02cc*/ 	.word	0x00000ad0


	//----- nvinfo : EIATTR_MBARRIER_INSTR_OFFSETS
	.align		4
.L_1144:
        /*02d0*/ 	.byte	0x04, 0x39
        /*02d2*/ 	.short	(.L_1146 - .L_1145)


	//   ....[0]....
.L_1145:
        /*02d4*/ 	.word	0x00000260
        /*02d8*/ 	.word	0x000000ff
        /*02dc*/ 	.word	0x00030c00
        /*02e0*/ 	.short	0x0100
        /*02e2*/ 	.byte	0x06
	.zero		1


	//   ....[1]....
        /*02e4*/ 	.word	0x00000350
        /*02e8*/ 	.word	0x000000ff
        /*02ec*/ 	.word	0x00030c10
        /*02f0*/ 	.short	0x0100
        /*02f2*/ 	.byte	0x08
	.zero		1


	//   ....[2]....
        /*02f4*/ 	.word	0x00000360
        /*02f8*/ 	.word	0x000000ff
        /*02fc*/ 	.word	0x00030c20
        /*0300*/ 	.short	0x0100
        /*0302*/ 	.byte	0x08
	.zero		1


	//   ....[3]....
        /*0304*/ 	.word	0x00000370
        /*0308*/ 	.word	0x000000ff
        /*030c*/ 	.word	0x00030c18
        /*0310*/ 	.short	0x0100
        /*0312*/ 	.byte	0x08
	.zero		1


	//   ....[4]....
        /*0314*/ 	.word	0x00000380
        /*0318*/ 	.word	0x000000ff
        /*031c*/ 	.word	0x00030c28
        /*0320*/ 	.short	0x0100
        /*0322*/ 	.byte	0x08
	.zero		1


	//   ....[5]....
        /*0324*/ 	.word	0x000004b0
        /*0328*/ 	.word	0x000000ff
        /*032c*/ 	.word	0x00030c30
        /*0330*/ 	.short	0x0100
        /*0332*/ 	.byte	0x08
	.zero		1


	//   ....[6]....
        /*0334*/ 	.word	0x000004c0
        /*0338*/ 	.word	0x000000ff
        /*033c*/ 	.word	0x00030c40
        /*0340*/ 	.short	0x0100
        /*0342*/ 	.byte	0x08
	.zero		1


	//   ....[7]....
        /*0344*/ 	.word	0x000004d0
        /*0348*/ 	.word	0x000000ff
        /*034c*/ 	.word	0x00030c38
        /*0350*/ 	.short	0x0100
        /*0352*/ 	.byte	0x08
	.zero		1


	//   ....[8]....
        /*0354*/ 	.word	0x000004e0
        /*0358*/ 	.word	0x000000ff
        /*035c*/ 	.word	0x00030c48
        /*0360*/ 	.short	0x0100
        /*0362*/ 	.byte	0x08
	.zero		1


	//   ....[9]....
        /*0364*/ 	.word	0x00000b60
        /*0368*/ 	.word	0x00000002
        /*036c*/ 	.word	0x00030c00
        /*0370*/ 	.short	0x010a
        /*0372*/ 	.byte	0x3f
	.zero		1


	//   ....[10]....
        /*0374*/ 	.word	0x00000bb0
        /*0378*/ 	.word	0x00000002
        /*037c*/ 	.word	0x00030c00
        /*0380*/ 	.short	0x010a
        /*0382*/ 	.byte	0x3f
	.zero		1


	//   ....[11]....
        /*0384*/ 	.word	0x00001670
        /*0388*/ 	.word	0x00000009
        /*038c*/ 	.word	0x00030c10
        /*0390*/ 	.short	0x010a
        /*0392*/ 	.byte	0x3f
	.zero		1


	//   ....[12]....
        /*0394*/ 	.word	0x000016e0
        /*0398*/ 	.word	0x00000009
        /*039c*/ 	.word	0x00030c10
        /*03a0*/ 	.short	0x010a
        /*03a2*/ 	.byte	0x3f
	.zero		1


	//   ....[13]....
        /*03a4*/ 	.word	0x00001af0
        /*03a8*/ 	.word	0x00000009
        /*03ac*/ 	.word	0x00030c30
        /*03b0*/ 	.short	0x010a
        /*03b2*/ 	.byte	0x3f
	.zero		1


	//   ....[14]....
        /*03b4*/ 	.word	0x00001b70
        /*03b8*/ 	.word	0x00000009
        /*03bc*/ 	.word	0x00030c30
        /*03c0*/ 	.short	0x010a
        /*03c2*/ 	.byte	0x3f
	.zero		1


	//   ....[15]....
        /*03c4*/ 	.word	0x000042b0
        /*03c8*/ 	.word	0x0000000a
        /*03cc*/ 	.word	0x00000000
        /*03d0*/ 	.short	0x0101
        /*03d2*/ 	.byte	0x3f
	.zero		1


	//   ....[16]....
        /*03d4*/ 	.word	0x00004700
        /*03d8*/ 	.word	0x00000009
        /*03dc*/ 	.word	0x00000000
        /*03e0*/ 	.short	0x0101
        /*03e2*/ 	.byte	0x3f
	.zero		1


	//   ....[17]....
        /*03e4*/ 	.word	0x00005ee0
        /*03e8*/ 	.word	0x0000000b
        /*03ec*/ 	.word	0x00030c20
        /*03f0*/ 	.short	0x010a
        /*03f2*/ 	.byte	0x3f
	.zero		1


	//   ....[18]....
        /*03f4*/ 	.word	0x000063b0
        /*03f8*/ 	.word	0x0000000b
        /*03fc*/ 	.word	0x00030c40
        /*0400*/ 	.short	0x010a
        /*0402*/ 	.byte	0x3f
	.zero		1


	//   ....[19]....
        /*0404*/ 	.word	0x000065e0
        /*0408*/ 	.word	0x0000000b
        /*040c*/ 	.word	0x00030c28
        /*0410*/ 	.short	0x010a
        /*0412*/ 	.byte	0x3f
	.zero		1


	//   ....[20]....
        /*0414*/ 	.word	0x00006780
        /*0418*/ 	.word	0x0000000b
        /*041c*/ 	.word	0x00030c48
        /*0420*/ 	.short	0x010a
        /*0422*/ 	.byte	0x3f
	.zero		1


	//   ....[21]....
        /*0424*/ 	.word	0x00006990
        /*0428*/ 	.word	0x0000000b
        /*042c*/ 	.word	0x00030c20
        /*0430*/ 	.short	0x010a
        /*0432*/ 	.byte	0x3f
	.zero		1


	//   ....[22]....
        /*0434*/ 	.word	0x00006ba0
        /*0438*/ 	.word	0x0000000b
        /*043c*/ 	.word	0x00030c40
        /*0440*/ 	.short	0x010a
        /*0442*/ 	.byte	0x3f
	.zero		1


	//   ....[23]....
        /*0444*/ 	.word	0x00006da0
        /*0448*/ 	.word	0x0000000b
        /*044c*/ 	.word	0x00030c28
        /*0450*/ 	.short	0x010a
        /*0452*/ 	.byte	0x3f
	.zero		1


	//   ....[24]....
        /*0454*/ 	.word	0x00006fa0
        /*0458*/ 	.word	0x0000000d
        /*045c*/ 	.word	0x00030c40
        /*0460*/ 	.short	0x010a
        /*0462*/ 	.byte	0x3f
	.zero		1


	//   ....[25]....
        /*0464*/ 	.word	0x00007360
        /*0468*/ 	.word	0x00000006
        /*046c*/ 	.word	0x00000000
        /*0470*/ 	.short	0x010a
        /*0472*/ 	.byte	0x3f
	.zero		1


	//   ....[26]....
        /*0474*/ 	.word	0x000073c0
        /*0478*/ 	.word	0x00000003
        /*047c*/ 	.word	0x00000000
        /*0480*/ 	.short	0x010a
        /*0482*/ 	.byte	0x3f
	.zero		1


	//   ....[27]....
        /*0484*/ 	.word	0x00007420
        /*0488*/ 	.word	0x00000000
        /*048c*/ 	.word	0x00000000
        /*0490*/ 	.short	0x010a
        /*0492*/ 	.byte	0x3f
	.zero		1


	//   ....[28]....
        /*0494*/ 	.word	0x00007450
        /*0498*/ 	.word	0x00000003
        /*049c*/ 	.word	0x00000000
        /*04a0*/ 	.short	0x010a
        /*04a2*/ 	.byte	0x3f
	.zero		1


	//   ....[29]....
        /*04a4*/ 	.word	0x00007520
        /*04a8*/ 	.word	0x00000002
        /*04ac*/ 	.word	0x00030c00
        /*04b0*/ 	.short	0x010a
        /*04b2*/ 	.byte	0x3f
	.zero		1


	//   ....[30]....
        /*04b4*/ 	.word	0x00007570
        /*04b8*/ 	.word	0x00000009
        /*04bc*/ 	.word	0x00030c10
        /*04c0*/ 	.short	0x010a
        /*04c2*/ 	.byte	0x3f
	.zero		1


	//   ....[31]....
        /*04c4*/ 	.word	0x000075c0
        /*04c8*/ 	.word	0x00000009
        /*04cc*/ 	.word	0x00030c30
        /*04d0*/ 	.short	0x010a
        /*04d2*/ 	.byte	0x3f
	.zero		1


	//   ....[32]....
        /*04d4*/ 	.word	0x00007610
        /*04d8*/ 	.word	0x0000000b
        /*04dc*/ 	.word	0x00030c20
        /*04e0*/ 	.short	0x010a
        /*04e2*/ 	.byte	0x3f
	.zero		1


	//   ....[33]....
        /*04e4*/ 	.word	0x00007660
        /*04e8*/ 	.word	0x0000000b
        /*04ec*/ 	.word	0x00030c40
        /*04f0*/ 	.short	0x010a
        /*04f2*/ 	.byte	0x3f
	.zero		1


	//   ....[34]....
        /*04f4*/ 	.word	0x000076b0
        /*04f8*/ 	.word	0x0000000b
        /*04fc*/ 	.word	0x00030c28
        /*0500*/ 	.short	0x010a
        /*0502*/ 	.byte	0x3f
	.zero		1


	//   ....[35]....
        /*0504*/ 	.word	0x00007700
        /*0508*/ 	.word	0x0000000b
        /*050c*/ 	.word	0x00030c48
        /*0510*/ 	.short	0x010a
        /*0512*/ 	.byte	0x3f
	.zero		1


	//   ....[36]....
        /*0514*/ 	.word	0x00007760
        /*0518*/ 	.word	0x0000000b
        /*051c*/ 	.word	0x00030c20
        /*0520*/ 	.short	0x010a
        /*0522*/ 	.byte	0x3f
	.zero		1


	//   ....[37]....
        /*0524*/ 	.word	0x000077b0
        /*0528*/ 	.word	0x0000000b
        /*052c*/ 	.word	0x00030c40
        /*0530*/ 	.short	0x010a
        /*0532*/ 	.byte	0x3f
	.zero		1


	//   ....[38]....
        /*0534*/ 	.word	0x00007800
        /*0538*/ 	.word	0x0000000b
        /*053c*/ 	.word	0x00030c28
        /*0540*/ 	.short	0x010a
        /*0542*/ 	.byte	0x3f
	.zero		1


	//   ....[39]....
        /*0544*/ 	.word	0x00007850
        /*0548*/ 	.word	0x0000000d
        /*054c*/ 	.word	0x00030c40
        /*0550*/ 	.short	0x010a
        /*0552*/ 	.byte	0x3f
	.zero		1


	//   ....[40]....
        /*0554*/ 	.word	0x00007930
        /*0558*/ 	.word	0x00000006
        /*055c*/ 	.word	0x00000000
        /*0560*/ 	.short	0x010a
        /*0562*/ 	.byte	0x3f
	.zero		1


	//   ....[41]....
        /*0564*/ 	.word	0x00007980
        /*0568*/ 	.word	0x00000003
        /*056c*/ 	.word	0x00000000
        /*0570*/ 	.short	0x010a
        /*0572*/ 	.byte	0x3f
	.zero		1


	//   ....[42]....
        /*0574*/ 	.word	0x000079d0
        /*0578*/ 	.word	0x00000000
        /*057c*/ 	.word	0x00000000
        /*0580*/ 	.short	0x010a
        /*0582*/ 	.byte	0x3f
	.zero		1


	//----- nvinfo : EIATTR_NUM_MBARRIERS
	.align		4
.L_1146:
        /*0584*/ 	.byte	0x03, 0x38
        /*0586*/ 	.short	0x0009


	//----- nvinfo : EIATTR_EXIT_INSTR_OFFSETS
	.align		4
        /*0588*/ 	.byte	0x04, 0x1c
        /*058a*/ 	.short	(.L_1148 - .L_1147)


	//   ....[0]....
.L_1147:
        /*058c*/ 	.word	0x000074a0


	//----- nvinfo : EIATTR_MAX_THREADS
	.align		4
.L_1148:
        /*0590*/ 	.byte	0x04, 0x05
        /*0592*/ 	.short	(.L_1150 - .L_1149)
.L_1149:
        /*0594*/ 	.word	0x00000180
        /*0598*/ 	.word	0x00000001
        /*059c*/ 	.word	0x00000001


	//----- nvinfo : EIATTR_CRS_STACK_SIZE
	.align		4
.L_1150:
        /*05a0*/ 	.byte	0x04, 0x1e
        /*05a2*/ 	.short	(.L_1152 - .L_1151)
.L_1151:
        /*05a4*/ 	.word	0x00000000


	//----- nvinfo : EIATTR_CBANK_PARAM_SIZE
	.align		4
.L_1152:
        /*05a8*/ 	.byte	0x03, 0x19
        /*05aa*/ 	.short	0x06f0


	//----- nvinfo : EIATTR_PARAM_CBANK
	.align		4
        /*05ac*/ 	.byte	0x04, 0x0a
        /*05ae*/ 	.short	(.L_1154 - .L_1153)
	.align		4
.L_1153:
        /*05b0*/ 	.word	index@(.nv.constant0._ZN7cutlass13device_kernelIN5flash11enable_sm90INS1_16FlashAttnBwdSm90INS1_25CollectiveMainloopBwdSm90ILi2ELi2ELi2EN4cute5tupleIJNS5_1CILi1EEES8_S8_EEENS6_IJNS7_ILi128EEESA_NS7_ILi64EEEEEENS_10bfloat16_tEfNS_4arch4Sm90ELb0ELb0ELb0ELb0ELb0ELb1ELb0ELb0ELi2ELi1ELi2ELi2ELb0EEENS1_24CollectiveEpilogueBwdGQAISC_fSF_Li256ELb0ELb0EEENS1_19SingleTileSchedulerILb0ELb0ELb0ELi128EEEEEEEEEvNT_6ParamsE)
        /*05b4*/ 	.short	0x0210
        /*05b6*/ 	.short	0x06f0


	//----- nvinfo : EIATTR_SW_WAR
	.align		4
.L_1154:
        /*05b8*/ 	.byte	0x04, 0x36
        /*05ba*/ 	.short	(.L_1156 - .L_1155)
.L_1155:
        /*05bc*/ 	.word	0x00000008
.L_1156:


//--------------------- .nv.info._ZN7cutlass13device_kernelIN5flash11enable_sm90INS1_16FlashAttnBwdSm90INS1_25CollectiveMainloopBwdSm90ILi2ELi2ELi2EN4cute5tupleIJNS5_1CILi1EEES8_S8_EEENS6_IJNS7_ILi128EEESA_NS7_ILi64EEEEEENS_10bfloat16_tEfNS_4arch4Sm90ELb0ELb0ELb0ELb0ELb1ELb1ELb0ELb0ELi2ELi1ELi2ELi2ELb0EEENS1_24CollectiveEpilogueBwdGQAISC_fSF_Li256ELb0ELb1EEENS1_19SingleTileSchedulerILb0ELb0ELb0ELi128EEEEEEEEEvNT_6ParamsE --------------------------
	.section	.nv.info._ZN7cutlass13device_kernelIN5flash11enable_sm90INS1_16FlashAttnBwdSm90INS1_25CollectiveMainloopBwdSm90ILi2ELi2ELi2EN4cute5tupleIJNS5_1CILi1EEES8_S8_EEENS6_IJNS7_ILi128EEESA_NS7_ILi64EEEEEENS_10bfloat16_tEfNS_4arch4Sm90ELb0ELb0ELb0ELb0ELb1ELb1ELb0ELb0ELi2ELi1ELi2ELi2ELb0EEENS1_24CollectiveEpilogueBwdGQAISC_fSF_Li256ELb0ELb1EEENS1_19SingleTileSchedulerILb0ELb0ELb0ELi128EEEEEEEEEvNT_6ParamsE,"",@"SHT_CUDA_INFO"
	.sectionflags	@""
	.align	4


	//----- nvinfo : EIATTR_CUDA_API_VERSION
	.align		4
        /*0000*/ 	.byte	0x04, 0x37
        /*0002*/ 	.short	(.L_1158 - .L_1157)
.L_1157:
        /*0004*/ 	.word	0x00000082


	//----- nvinfo : EIATTR_KPARAM_INFO
	.align		4
.L_1158:
        /*0008*/ 	.byte	0x04, 0x17
        /*000a*/ 	.short	(.L_1160 - .L_1159)
.L_1159:
        /*000c*/ 	.word	0x00000000
        /*0010*/ 	.short	0x0000
        /*0012*/ 	.short	0x0070
        /*0014*/ 	.byte	0x00, 0xf0, 0x01, 0x1a


	//----- nvinfo : EIATTR_SPARSE_MMA_MASK
	.align		4
.L_1160:
        /*0018*/ 	.byte	0x03, 0x50
        /*001a*/ 	.short	0x0000


	//----- nvinfo : EIATTR_MAXREG_COUNT
	.align		4
        /*001c*/ 	.byte	0x03, 0x1b
        /*001e*/ 	.short	0x00a8


	//----- nvinfo : EIATTR_NUM_BARRIERS
	.align		4
        /*0020*/ 	.byte	0x02, 0x4c
        /*0022*/ 	.byte	0x10
	.zero		1


	//----- nvinfo : EIATTR_EXTERNS
	.align		4
        /*0024*/ 	.byte	0x04, 0x0f
        /*0026*/ 	.short	(.L_1162 - .L_1161)


	//   ....[0]....
	.align		4
.L_1161:
        /*0028*/ 	.word	index@(__assertfail)


	//----- nvinfo : EIATTR_ANNOTATIONS
	.align		4
.L_1162:
        /*002c*/ 	.byte	0x04, 0x55
        /*002e*/ 	.short	(.L_1164 - .L_1163)


	//   ....[0]....
.L_1163:
        /*0030*/ 	.word	0x00000001
        /*0034*/ 	.byte	0x70, 0x15, 0x00, 0x00, 0x01, 0x00, 0x00, 0x00, 0xb0, 0x15, 0x00, 0x00, 0x01, 0x00, 0x00, 0x00
        /*0044*/ 	.byte	0xf0, 0x15, 0x00, 0x00, 0x01, 0x00, 0x00, 0x00, 0x40, 0x17, 0x00, 0x00, 0x01, 0x00, 0x00, 0x00
        /*0054*/ 	.byte	0x70, 0x17, 0x00, 0x00, 0x01, 0x00, 0x00, 0x00, 0x90, 0x17, 0x00, 0x00


	//----- nvinfo : EIATTR_MERCURY_ISA_VERSION
	.align		4
.L_1164:
        /*0060*/ 	.byte	0x03, 0x5f
        /*0062*/ 	.short	0x0101


	//----- nvinfo : EIATTR_INT_WARP_WIDE_INSTR_OFFSETS
	.align		4
        /*0064*/ 	.byte	0x04, 0x31
        /*0066*/ 	.short	(.L_1166 - .L_1165)


	//   ....[0]....
.L_1165:
        /*0068*/ 	.word	0x00000180


	//   ....[1]....
        /*006c*/ 	.word	0x00000240


	//   ....[2]....
        /*0070*/ 	.word	0x00005d50


	//   ....[3]....
        /*0074*/ 	.word	0x000061c0


	//   ....[4]....
        /*0078*/ 	.word	0x00006790


	//----- nvinfo : EIATTR_COOP_GROUP_MASK_REGIDS
	.align		4
.L_1166:
        /*007c*/ 	.byte	0x04, 0x29
        /*007e*/ 	.short	(.L_1168 - .L_1167)


	//   ....[0]....
.L_1167:
        /*0080*/ 	.word	0xffffffff


	//   ....[1]....
        /*0084*/ 	.word	0xffffffff


	//   ....[2]....
        /*0088*/ 	.word	0xffffffff


	//   ....[3]....
        /*008c*/ 	.word	0xffffffff


	//   ....[4]....
        /*0090*/ 	.word	0xffffffff


	//   ....[5]....
        /*0094*/ 	.word	0xffffffff


	//   ....[6]....
        /*0098*/ 	.word	0xffffffff


	//   ....[7]....
        /*009c*/ 	.word	0xffffffff


	//   ....[8]....
        /*00a0*/ 	.word	0xffffffff


	//   ....[9]....
        /*00a4*/ 	.word	0xffffffff


	//   ....[10]....
        /*00a8*/ 	.word	0xffffffff


	//   ....[11]....
        /*00ac*/ 	.word	0xffffffff


	//   ....[12]....
        /*00b0*/ 	.word	0xffffffff


	//   ....[13]....
        /*00b4*/ 	.word	0xffffffff


	//   ....[14]....
        /*00b8*/ 	.word	0xffffffff


	//   ....[15]....
        /*00bc*/ 	.word	0xffffffff


	//   ....[16]....
        /*00c0*/ 	.word	0xffffffff


	//   ....[17]....
        /*00c4*/ 	.word	0xffffffff


	//   ....[18]....
        /*00c8*/ 	.word	0xffffffff


	//   ....[19]....
        /*00cc*/ 	.word	0xffffffff


	//   ....[20]....
        /*00d0*/ 	.word	0xffffffff


	//   ....[21]....
        /*00d4*/ 	.word	0xffffffff


	//   ....[22]....
        /*00d8*/ 	.word	0xffffffff


	//   ....[23]....
        /*00dc*/ 	.word	0xffffffff


	//   ....[24]....
        /*00e0*/ 	.word	0xffffffff


	//   ....[25]....
        /*00e4*/ 	.word	0xffffffff


	//   ....[26]....
        /*00e8*/ 	.word	0xffffffff


	//   ....[27]....
        /*00ec*/ 	.word	0xffffffff


	//   ....[28]....
        /*00f0*/ 	.word	0xffffffff


	//   ....[29]....
        /*00f4*/ 	.word	0xffffffff


	//   ....[30]....
        /*00f8*/ 	.word	0xffffffff


	//   ....[31]....
        /*00fc*/ 	.word	0xffffffff


	//   ....[32]....
        /*0100*/ 	.word	0xffffffff


	//   ....[33]....
        /*0104*/ 	.word	0xffffffff


	//   ....[34]....
        /*0108*/ 	.word	0xffffffff


	//   ....[35]....
        /*010c*/ 	.word	0xffffffff


	//   ....[36]....
        /*0110*/ 	.word	0xffffffff


	//   ....[37]....
        /*0114*/ 	.word	0xffffffff


	//   ....[38]....
        /*0118*/ 	.word	0xffffffff


	//   ....[39]....
        /*011c*/ 	.word	0xffffffff


	//   ....[40]....
        /*0120*/ 	.word	0xffffffff


	//   ....[41]....
        /*0124*/ 	.word	0xffffffff


	//   ....[42]....
        /*0128*/ 	.word	0xffffffff


	//   ....[43]....
        /*012c*/ 	.word	0xffffffff


	//   ....[44]....
        /*0130*/ 	.word	0xffffffff


	//   ....[45]....
        /*0134*/ 	.word	0xffffffff


	//   ....[46]....
        /*0138*/ 	.word	0xffffffff


	//   ....[47]....
        /*013c*/ 	.word	0xffffffff


	//   ....[48]....
        /*0140*/ 	.word	0xffffffff


	//   ....[49]....
        /*0144*/ 	.word	0xffffffff


	//   ....[50]....
        /*0148*/ 	.word	0xffffffff


	//   ....[51]....
        /*014c*/ 	.word	0xffffffff


	//   ....[52]....
        /*0150*/ 	.word	0xffffffff


	//   ....[53]....
        /*0154*/ 	.word	0xffffffff


	//   ....[54]....
        /*0158*/ 	.word	0xffffffff


	//   ....[55]....
        /*015c*/ 	.word	0xffffffff


	//   ....[56]....
        /*0160*/ 	.word	0xffffffff


	//   ....[57]....
        /*0164*/ 	.word	0xffffffff


	//   ....[58]....
        /*0168*/ 	.word	0xffffffff


	//   ....[59]....
        /*016c*/ 	.word	0xffffffff


	//   ....[60]....
        /*0170*/ 	.word	0xffffffff


	//   ....[61]....
        /*0174*/ 	.word	0xffffffff


	//   ....[62]....
        /*0178*/ 	.word	0xffffffff


	//   ....[63]....
        /*017c*/ 	.word	0xffffffff


	//   ....[64]....
        /*0180*/ 	.word	0xffffffff


	//   ....[65]....
        /*0184*/ 	.word	0xffffffff


	//   ....[66]....
        /*0188*/ 	.word	0xffffffff


	//   ....[67]....
        /*018c*/ 	.word	0xffffffff


	//   ....[68]....
        /*0190*/ 	.word	0xffffffff


	//   ....[69]....
        /*0194*/ 	.word	0xffffffff


	//   ....[70]....
        /*0198*/ 	.word	0xffffffff


	//   ....[71]....
        /*019c*/ 	.word	0xffffffff


	//   ....[72]....
        /*01a0*/ 	.word	0xffffffff


	//   ....[73]....
        /*01a4*/ 	.word	0xffffffff


	//   ....[74]....
        /*01a8*/ 	.word	0xffffffff


	//   ....[75]....
        /*01ac*/ 	.word	0xffffffff


	//   ....[76]....
        /*01b0*/ 	.word	0xffffffff


	//   ....[77]....
        /*01b4*/ 	.word	0xffffffff


	//   ....[78]....
        /*01b8*/ 	.word	0xffffffff


	//   ....[79]....
        /*01bc*/ 	.word	0xffffffff


	//   ....[80]....
        /*01c0*/ 	.word	0xffffffff


	//   ....[81]....
        /*01c4*/ 	.word	0x0500000f


	//   ....[82]....
        /*01c8*/ 	.word	0x0500000f


	//   ....[83]....
        /*01cc*/ 	.word	0x0500000f


	//   ....[84]....
        /*01d0*/ 	.word	0x0500000f


	//   ....[85]....
        /*01d4*/ 	.word	0x0500000f


	//   ....[86]....
        /*01d8*/ 	.word	0x0500000f


	//----- nvinfo : EIATTR_COOP_GROUP_INSTR_OFFSETS
	.align		4
.L_1168:
        /*01dc*/ 	.byte	0x04, 0x28
        /*01de*/ 	.short	(.L_1170 - .L_1169)


	//   ....[0]....
.L_1169:
        /*01e0*/ 	.word	0x00000060


	//   ....[1]....
        /*01e4*/ 	.word	0x00000190


	//   ....[2]....
        /*01e8*/ 	.word	0x00000220


	//   ....[3]....
        /*01ec*/ 	.word	0x000003a0


	//   ....[4]....
        /*01f0*/ 	.word	0x000005f0


	//   ....[5]....
        /*01f4*/ 	.word	0x00000b40


	//   ....[6]....
        /*01f8*/ 	.word	0x00001c40


	//   ....[7]....
        /*01fc*/ 	.word	0x00001c80


	//   ....[8]....
        /*0200*/ 	.word	0x00001cc0


	//   ....[9]....
        /*0204*/ 	.word	0x00001d20


	//   ....[10]....
        /*0208*/ 	.word	0x00001df0


	//   ....[11]....
        /*020c*/ 	.word	0x00001e40


	//   ....[12]....
        /*0210*/ 	.word	0x00001e80


	//   ....[13]....
        /*0214*/ 	.word	0x00001ec0


	//   ....[14]....
        /*0218*/ 	.word	0x00001ef0


	//   ....[15]....
        /*021c*/ 	.word	0x00001f50


	//   ....[16]....
        /*0220*/ 	.word	0x00001fd0


	//   ....[17]....
        /*0224*/ 	.word	0x00002040


	//   ....[18]....
        /*0228*/ 	.word	0x00002090


	//   ....[19]....
        /*022c*/ 	.word	0x000020d0


	//   ....[20]....
        /*0230*/ 	.word	0x00002110


	//   ....[21]....
        /*0234*/ 	.word	0x00002140


	//   ....[22]....
        /*0238*/ 	.word	0x00002180


	//   ....[23]....
        /*023c*/ 	.word	0x000021d0


	//   ....[24]....
        /*0240*/ 	.word	0x00002210


	//   ....[25]....
        /*0244*/ 	.word	0x00002280


	//   ....[26]....
        /*0248*/ 	.word	0x000022c0


	//   ....[27]....
        /*024c*/ 	.word	0x00002300


	//   ....[28]....
        /*0250*/ 	.word	0x00002340


	//   ....[29]....
        /*0254*/ 	.word	0x000023c0


	//   ....[30]....
        /*0258*/ 	.word	0x00002400


	//   ....[31]....
        /*025c*/ 	.word	0x00002440


	//   ....[32]....
        /*0260*/ 	.word	0x000024b0


	//   ....[33]....
        /*0264*/ 	.word	0x00002540


	//   ....[34]....
        /*0268*/ 	.word	0x00002600


	//   ....[35]....
        /*026c*/ 	.word	0x00002670


	//   ....[36]....
        /*0270*/ 	.word	0x000026c0


	//   ....[37]....
        /*0274*/ 	.word	0x00002800


	//   ....[38]....
        /*0278*/ 	.word	0x00002c90


	//   ....[39]....
        /*027c*/ 	.word	0x00002ca0


	//   ....[40]....
        /*0280*/ 	.word	0x00002cb0


	//   ....[41]....
        /*0284*/ 	.word	0x00002cc0


	//   ....[42]....
        /*0288*/ 	.word	0x00002cd0


	//   ....[43]....
        /*028c*/ 	.word	0x00002ce0


	//   ....[44]....
        /*0290*/ 	.word	0x00002d10


	//   ....[45]....
        /*0294*/ 	.word	0x00002d40


	//   ....[46]....
        /*0298*/ 	.word	0x00002d80


	//   ....[47]....
        /*029c*/ 	.word	0x00002dc0


	//   ....[48]....
        /*02a0*/ 	.word	0x00002e00


	//   ....[49]....
        /*02a4*/ 	.word	0x00002e40


	//   ....[50]....
        /*02a8*/ 	.word	0x00002e60


	//   ....[51]....
        /*02ac*/ 	.word	0x00002ea0


	//   ....[52]....
        /*02b0*/ 	.word	0x00002ee0


	//   ....[53]....
        /*02b4*/ 	.word	0x00002f40


	//   ....[54]....
        /*02b8*/ 	.word	0x00002f80


	//   ....[55]....
        /*02bc*/ 	.word	0x00002fc0


	//   ....[56]....
        /*02c0*/ 	.word	0x00003000


	//   ....[57]....
        /*02c4*/ 	.word	0x00003040


	//   ....[58]....
        /*02c8*/ 	.word	0x00003080


	//   ....[59]....
        /*02cc*/ 	.word	0x000030c0


	//   ....[60]....
        /*02d0*/ 	.word	0x00003100


	//   ....[61]....
        /*02d4*/ 	.word	0x00003140


	//   ....[62]....
        /*02d8*/ 	.word	0x00003180


	//   ....[63]....
        /*02dc*/ 	.word	0x000031c0


	//   ....[64]....
        /*02e0*/ 	.word	0x00003200


	//   ....[65]....
        /*02e4*/ 	.word	0x00003240


	//   ....[66]....
        /*02e8*/ 	.word	0x00003280


	//   ....[67]....
        /*02ec*/ 	.word	0x000032c0


	//   ....[68]....
        /*02f0*/ 	.word	0x00003300


	//   ....[69]....
        /*02f4*/ 	.word	0x00003340


	//   ....[70]....
        /*02f8*/ 	.word	0x00004e40


	//   ....[71]....
        /*02fc*/ 	.word	0x00004fe0


	//   ....[72]....
        /*0300*/ 	.word	0x00005230


	//   ....[73]....
        /*0304*/ 	.word	0x000053d0


	//   ....[74]....
        /*0308*/ 	.word	0x000054f0


	//   ....[75]....
        /*030c*/ 	.word	0x000059f0


	//   ....[76]....
        /*0310*/ 	.word	0x00005c80


	//   ....[77]....
        /*0314*/ 	.word	0x00005ec0


	//   ....[78]....
        /*0318*/ 	.word	0x000060f0


	//   ....[79]....
        /*031c*/ 	.word	0x000063a0


	//   ....[80]....
        /*0320*/ 	.word	0x000066d0


	//   ....[81]....
        /*0324*/ 	.word	0x00008150


	//   ....[82]....
        /*0328*/ 	.word	0x000082a0


	//   ....[83]....
        /*032c*/ 	.word	0x00008310


	//   ....[84]....
        /*0330*/ 	.word	0x00008380


	//   ....[85]....
        /*0334*/ 	.word	0x000083f0


	//   ....[86]....
        /*0338*/ 	.word	0x00008460


	//----- nvinfo : EIATTR_REG_RECONFIG
	.align		4
.L_1170:
        /*033c*/ 	.byte	0x01, 0x54
	.zero		2


	//----- nvinfo : EIATTR_SYSCALL_OFFSETS
	.align		4
        /*0340*/ 	.byte	0x04, 0x46
        /*0342*/ 	.short	(.L_1172 - .L_1171)


	//   ....[0]....
.L_1171:
        /*0344*/ 	.word	0x000007a0


	//   ....[1]....
        /*0348*/ 	.word	0x00000890


	//   ....[2]....
        /*034c*/ 	.word	0x000009f0


	//   ....[3]....
        /*0350*/ 	.word	0x00000ae0


	//----- nvinfo : EIATTR_MBARRIER_INSTR_OFFSETS
	.align		4
.L_1172:
        /*0354*/ 	.byte	0x04, 0x39
        /*0356*/ 	.short	(.L_1174 - .L_1173)


	//   ....[0]....
.L_1173:
        /*0358*/ 	.word	0x00000260
        /*035c*/ 	.word	0x000000ff
        /*0360*/ 	.word	0x00030c00
        /*0364*/ 	.short	0x0100
        /*0366*/ 	.byte	0x06
	.zero		1


	//   ....[1]....
        /*0368*/ 	.word	0x00000350
        /*036c*/ 	.word	0x000000ff
        /*0370*/ 	.word	0x00030c10
        /*0374*/ 	.short	0x0100
        /*0376*/ 	.byte	0x08
	.zero		1


	//   ....[2]....
        /*0378*/ 	.word	0x00000360
        /*037c*/ 	.word	0x000000ff
        /*0380*/ 	.word	0x00030c20
        /*0384*/ 	.short	0x0100
        /*0386*/ 	.byte	0x08
	.zero		1


	//   ....[3]....
        /*0388*/ 	.word	0x00000370
        /*038c*/ 	.word	0x000000ff
        /*0390*/ 	.word	0x00030c18
        /*0394*/ 	.short	0x0100
        /*0396*/ 	.byte	0x08
	.zero		1


	//   ....[4]....
        /*0398*/ 	.word	0x00000380
        /*039c*/ 	.word	0x000000ff
        /*03a0*/ 	.word	0x00030c28
        /*03a4*/ 	.short	0x0100
        /*03a6*/ 	.byte	0x08
	.zero		1


	//   ....[5]....
        /*03a8*/ 	.word	0x000004b0
        /*03ac*/ 	.word	0x000000ff
        /*03b0*/ 	.word	0x00030c30
        /*03b4*/ 	.short	0x0100
        /*03b6*/ 	.byte	0x08
	.zero		1


	//   ....[6]....
        /*03b8*/ 	.word	0x000004c0
        /*03bc*/ 	.word	0x000000ff
        /*03c0*/ 	.word	0x00030c40
        /*03c4*/ 	.short	0x0100
        /*03c6*/ 	.byte	0x08
	.zero		1


	//   ....[7]....
        /*03c8*/ 	.word	0x000004d0
        /*03cc*/ 	.word	0x000000ff
        /*03d0*/ 	.word	0x00030c38
        /*03d4*/ 	.short	0x0100
        /*03d6*/ 	.byte	0x08
	.zero		1


	//   ....[8]....
        /*03d8*/ 	.word	0x000004e0
        /*03dc*/ 	.word	0x000000ff
        /*03e0*/ 	.word	0x00030c48
        /*03e4*/ 	.short	0x0100
        /*03e6*/ 	.byte	0x08
	.zero		1


	//   ....[9]....
        /*03e8*/ 	.word	0x00000b70
        /*03ec*/ 	.word	0x00000002
        /*03f0*/ 	.word	0x00030c00
        /*03f4*/ 	.short	0x010a
        /*03f6*/ 	.byte	0x3f
	.zero		1


	//   ....[10]....
        /*03f8*/ 	.word	0x00000bc0
        /*03fc*/ 	.word	0x00000002
        /*0400*/ 	.word	0x00030c00
        /*0404*/ 	.short	0x010a
        /*0406*/ 	.byte	0x3f
	.zero		1


	//   ....[11]....
        /*0408*/ 	.word	0x00001680
        /*040c*/ 	.word	0x00000009
        /*0410*/ 	.word	0x00030c10
        /*0414*/ 	.short	0x010a
        /*0416*/ 	.byte	0x3f
	.zero		1


	//   ....[12]....
        /*0418*/ 	.word	0x000016f0
        /*041c*/ 	.word	0x00000009
        /*0420*/ 	.word	0x00030c10
        /*0424*/ 	.short	0x010a
        /*0426*/ 	.byte	0x3f
	.zero		1


	//   ....[13]....
        /*0428*/ 	.word	0x00001b00
        /*042c*/ 	.word	0x00000009
        /*0430*/ 	.word	0x00030c30
        /*0434*/ 	.short	0x010a
        /*0436*/ 	.byte	0x3f
	.zero		1


	//   ....[14]....
        /*0438*/ 	.word	0x00001b80
        /*043c*/ 	.word	0x00000009
        /*0440*/ 	.word	0x00030c30
        /*0444*/ 	.short	0x010a
        /*0446*/ 	.byte	0x3f
	.zero		1


	//   ....[15]....
        /*0448*/ 	.word	0x000042c0
        /*044c*/ 	.word	0x0000000a
        /*0450*/ 	.word	0x00000000
        /*0454*/ 	.short	0x0101
        /*0456*/ 	.byte	0x3f
	.zero		1


	//   ....[16]....
        /*0458*/ 	.word	0x00004710
        /*045c*/ 	.word	0x00000009
        /*0460*/ 	.word	0x00000000
        /*0464*/ 	.short	0x0101
        /*0466*/ 	.byte	0x3f
	.zero		1


	//   ....[17]....
        /*0468*/ 	.word	0x00006b40
        /*046c*/ 	.word	0x0000000b
        /*0470*/ 	.word	0x00030c20
        /*0474*/ 	.short	0x010a
        /*0476*/ 	.byte	0x3f
	.zero		1


	//   ....[18]....
        /*0478*/ 	.word	0x00007010
        /*047c*/ 	.word	0x0000000b
        /*0480*/ 	.word	0x00030c40
        /*0484*/ 	.short	0x010a
        /*0486*/ 	.byte	0x3f
	.zero		1


	//   ....[19]....
        /*0488*/ 	.word	0x00007240
        /*048c*/ 	.word	0x0000000b
        /*0490*/ 	.word	0x00030c28
        /*0494*/ 	.short	0x010a
        /*0496*/ 	.byte	0x3f
	.zero		1


	//   ....[20]....
        /*0498*/ 	.word	0x000073e0
        /*049c*/ 	.word	0x0000000b
        /*04a0*/ 	.word	0x00030c48
        /*04a4*/ 	.short	0x010a
        /*04a6*/ 	.byte	0x3f
	.zero		1


	//   ....[21]....
        /*04a8*/ 	.word	0x000075f0
        /*04ac*/ 	.word	0x0000000b
        /*04b0*/ 	.word	0x00030c20
        /*04b4*/ 	.short	0x010a
        /*04b6*/ 	.byte	0x3f
	.zero		1


	//   ....[22]....
        /*04b8*/ 	.word	0x00007800
        /*04bc*/ 	.word	0x0000000b
        /*04c0*/ 	.word	0x00030c40
        /*04c4*/ 	.short	0x010a
        /*04c6*/ 	.byte	0x3f
	.zero		1


	//   ....[23]....
        /*04c8*/ 	.word	0x00007a00
        /*04cc*/ 	.word	0x0000000b
        /*04d0*/ 	.word	0x00030c28
        /*04d4*/ 	.short	0x010a
        /*04d6*/ 	.byte	0x3f
	.zero		1


	//   ....[24]....
        /*04d8*/ 	.word	0x00007c00
        /*04dc*/ 	.word	0x0000000d
        /*04e0*/ 	.word	0x00030c40
        /*04e4*/ 	.short	0x010a
        /*04e6*/ 	.byte	0x3f
	.zero		1


	//   ....[25]....
        /*04e8*/ 	.word	0x00007fc0
        /*04ec*/ 	.word	0x00000006
        /*04f0*/ 	.word	0x00000000
        /*04f4*/ 	.short	0x010a
        /*04f6*/ 	.byte	0x3f
	.zero		1


	//   ....[26]....
        /*04f8*/ 	.word	0x00008020
        /*04fc*/ 	.word	0x00000003
        /*0500*/ 	.word	0x00000000
        /*0504*/ 	.short	0x010a
        /*0506*/ 	.byte	0x3f
	.zero		1


	//   ....[27]....
        /*0508*/ 	.word	0x00008080
        /*050c*/ 	.word	0x00000000
        /*0510*/ 	.word	0x00000000
        /*0514*/ 	.short	0x010a
        /*0516*/ 	.byte	0x3f
	.zero		1


	//   ....[28]....
        /*0518*/ 	.word	0x000080b0
        /*051c*/ 	.word	0x00000003
        /*0520*/ 	.word	0x00000000
        /*0524*/ 	.short	0x010a
        /*0526*/ 	.byte	0x3f
	.zero		1


	//   ....[29]....
        /*0528*/ 	.word	0x00008180
        /*052c*/ 	.word	0x00000002
        /*0530*/ 	.word	0x00030c00
        /*0534*/ 	.short	0x010a
        /*0536*/ 	.byte	0x3f
	.zero		1


	//   ....[30]....
        /*0538*/ 	.word	0x000081d0
        /*053c*/ 	.word	0x00000009
        /*0540*/ 	.word	0x00030c10
        /*0544*/ 	.short	0x010a
        /*0546*/ 	.byte	0x3f
	.zero		1


	//   ....[31]....
        /*0548*/ 	.word	0x00008220
        /*054c*/ 	.word	0x00000009
        /*0550*/ 	.word	0x00030c30
        /*0554*/ 	.short	0x010a
        /*0556*/ 	.byte	0x3f
	.zero		1


	//   ....[32]....
        /*0558*/ 	.word	0x000084a0
        /*055c*/ 	.word	0x0000000b
        /*0560*/ 	.word	0x00030c20
        /*0564*/ 	.short	0x010a
        /*0566*/ 	.byte	0x3f
	.zero		1


	//   ....[33]....
        /*0568*/ 	.word	0x000084f0
        /*056c*/ 	.word	0x0000000b
        /*0570*/ 	.word	0x00030c40
        /*0574*/ 	.short	0x010a
        /*0576*/ 	.byte	0x3f
	.zero		1


	//   ....[34]....
        /*0578*/ 	.word	0x00008540
        /*057c*/ 	.word	0x0000000b
        /*0580*/ 	.word	0x00030c28
        /*0584*/ 	.short	0x010a
        /*0586*/ 	.byte	0x3f
	.zero		1


	//   ....[35]....
        /*0588*/ 	.word	0x00008590
        /*058c*/ 	.word	0x0000000b
        /*0590*/ 	.word	0x00030c48
        /*0594*/ 	.short	0x010a
        /*0596*/ 	.byte	0x3f
	.zero		1


	//   ....[36]....
        /*0598*/ 	.word	0x000085f0
        /*059c*/ 	.word	0x0000000b
        /*05a0*/ 	.word	0x00030c20
        /*05a4*/ 	.short	0x010a
        /*05a6*/ 	.byte	0x3f
	.zero		1


	//   ....[37]....
        /*05a8*/ 	.word	0x00008640
        /*05ac*/ 	.word	0x0000000b
        /*05b0*/ 	.word	0x00030c40
        /*05b4*/ 	.short	0x010a
        /*05b6*/ 	.byte	0x3f
	.zero		1


	//   ....[38]....
        /*05b8*/ 	.word	0x00008690
        /*05bc*/ 	.word	0x0000000b
        /*05c0*/ 	.word	0x00030c28
        /*05c4*/ 	.short	0x010a
        /*05c6*/ 	.byte	0x3f
	.zero		1


	//   ....[39]....
        /*05c8*/ 	.word	0x000086e0
        /*05cc*/ 	.word	0x0000000d
        /*05d0*/ 	.word	0x00030c40
        /*05d4*/ 	.short	0x010a
        /*05d6*/ 	.byte	0x3f
	.zero		1


	//   ....[40]....
        /*05d8*/ 	.word	0x000087c0
        /*05dc*/ 	.word	0x00000006
        /*05e0*/ 	.word	0x00000000
        /*05e4*/ 	.short	0x010a
        /*05e6*/ 	.byte	0x3f
	.zero		1


	//   ....[41]....
        /*05e8*/ 	.word	0x00008810
        /*05ec*/ 	.word	0x00000003
        /*05f0*/ 	.word	0x00000000
        /*05f4*/ 	.short	0x010a
        /*05f6*/ 	.byte	0x3f
	.zero		1


	//   ....[42]....
        /*05f8*/ 	.word	0x00008860
        /*05fc*/ 	.word	0x00000000
        /*0600*/ 	.word	0x00000000
        /*0604*/ 	.short	0x010a
        /*0606*/ 	.byte	0x3f
	.zero		1


	//----- nvinfo : EIATTR_NUM_MBARRIERS
	.align		4
.L_1174:
        /*0608*/ 	.byte	0x03, 0x38
        /*060a*/ 	.short	0x0009


	//----- nvinfo : EIATTR_EXIT_INSTR_OFFSETS
	.align		4
        /*060c*/ 	.byte	0x04, 0x1c
        /*060e*/ 	.short	(.L_1176 - .L_1175)


	//   ....[0]....
.L_1175:
        /*0610*/ 	.word	0x00008100


	//----- nvinfo : EIATTR_MAX_THREADS
	.align		4
.L_1176:
        /*0614*/ 	.byte	0x04, 0x05
        /*0616*/ 	.short	(.L_1178 - .L_1177)
.L_1177:
        /*0618*/ 	.word	0x00000180
        /*061c*/ 	.word	0x00000001
        /*0620*/ 	.word	0x00000001


	//----- nvinfo : EIATTR_CRS_STACK_SIZE
	.align		4
.L_1178:
        /*0624*/ 	.byte	0x04, 0x1e
        /*0626*/ 	.short	(.L_1180 - .L_1179)
.L_1179:
        /*0628*/ 	.word	0x00000000


	//----- nvinfo : EIATTR_CBANK_PARAM_SIZE
	.align		4
.L_1180:
        /*062c*/ 	.byte	0x03, 0x19
        /*062e*/ 	.short	0x06f0


	//----- nvinfo : EIATTR_PARAM_CBANK
	.align		4
        /*0630*/ 	.byte	0x04, 0x0a
        /*0632*/ 	.short	(.L_1182 - .L_1181)
	.align		4
.L_1181:
        /*0634*/ 	.word	index@(.nv.constant0._ZN7cutlass13device_kernelIN5flash11enable_sm90INS1_16FlashAttnBwdSm90INS1_25CollectiveMainloopBwdSm90ILi2ELi2ELi2EN4cute5tupleIJNS5_1CILi1EEES8_S8_EEENS6_IJNS7_ILi128EEESA_NS7_ILi64EEEEEENS_10bfloat16_tEfNS_4arch4Sm90ELb0ELb0ELb0ELb0ELb1ELb1ELb0ELb0ELi2ELi1ELi2ELi2ELb0EEENS1_24CollectiveEpilogueBwdGQAISC_fSF_Li256ELb0ELb1EEENS1_19SingleTileSchedulerILb0ELb0ELb0ELi128EEEEEEEEEvNT_6ParamsE)
        /*0638*/ 	.short	0x0210
        /*063a*/ 	.short	0x06f0


	//----- nvinfo : EIATTR_SW_WAR
	.align		4
.L_1182:
        /*063c*/ 	.byte	0x04, 0x36
        /*063e*/ 	.short	(.L_1184 - .L_1183)
.L_1183:
        /*0640*/ 	.word	0x00000008
.L_1184:


//--------------------- .nv.info._ZN7cutlass13device_kernelIN5flash11enable_sm90INS1_16FlashAttnBwdSm90INS1_25CollectiveMainloopBwdSm90ILi2ELi2ELi2EN4cute5tupleIJNS5_1CILi1EEES8_S8_EEENS6_IJNS7_ILi128EEESA_NS7_ILi64EEEEEENS_10bfloat16_tEfNS_4arch4Sm90ELb0ELb0ELb0ELb1ELb0ELb1ELb0ELb0ELi2ELi1ELi2ELi2ELb0EEENS1_21CollectiveEpilogueBwdISC_SD_SF_Li256ELb1ELb0ELi1EEENS1_19SingleTileSchedulerILb1ELb0ELb0ELi128EEEEEEEEEvNT_6ParamsE --------------------------
	.section	.nv.info._ZN7cutlass13device_kernelIN5flash11enable_sm90INS1_16FlashAttnBwdSm90INS1_25CollectiveMainloopBwdSm90ILi2ELi2ELi2EN4cute5tupleIJNS5_1CILi1EEES8_S8_EEENS6_IJNS7_ILi128EEESA_NS7_ILi64EEEEEENS_10bfloat16_tEfNS_4arch4Sm90ELb0ELb0ELb0ELb1ELb0ELb1ELb0ELb0ELi2ELi1ELi2ELi2ELb0EEENS1_21CollectiveEpilogueBwdISC_SD_SF_Li256ELb1ELb0ELi1EEENS1_19SingleTileSchedulerILb1ELb0ELb0ELi128EEEEEEEEEvNT_6ParamsE,"",@"SHT_CUDA_INFO"
	.sectionflags	@""
	.align	4


	//----- nvinfo : EIATTR_CUDA_API_VERSION
	.align		4
        /*0000*/ 	.byte	0x04, 0x37
        /*0002*/ 	.short	(.L_1186 - .L_1185)
.L_1185:
        /*0004*/ 	.word	0x00000082


	//----- nvinfo : EIATTR_KPARAM_INFO
	.align		4
.L_1186:
        /*0008*/ 	.byte	0x04, 0x17
        /*000a*/ 	.short	(.L_1188 - .L_1187)
.L_1187:
        /*000c*/ 	.word	0x00000000
        /*0010*/ 	.short	0x0000
        /*0012*/ 	.short	0x0070
        /*0014*/ 	.byte	0x00, 0xf0, 0x01, 0x1a


	//----- nvinfo : EIATTR_SPARSE_MMA_MASK
	.align		4
.L_1188:
        /*0018*/ 	.byte	0x03, 0x50
        /*001a*/ 	.short	0x0000


	//----- nvinfo : EIATTR_MAXREG_COUNT
	.align		4
        /*001c*/ 	.byte	0x03, 0x1b
        /*001e*/ 	.short	0x00a8


	//----- nvinfo : EIATTR_NUM_BARRIERS
	.align		4
        /*0020*/ 	.byte	0x02, 0x4c
        /*0022*/ 	.byte	0x10
	.zero		1


	//----- nvinfo : EIATTR_EXTERNS
	.align		4
        /*0024*/ 	.byte	0x04, 0x0f
        /*0026*/ 	.short	(.L_1190 - .L_1189)


	//   ....[0]....
	.align		4
.L_1189:
        /*0028*/ 	.word	index@(__assertfail)


	//----- nvinfo : EIATTR_ANNOTATIONS
	.align		4
.L_1190:
        /*002c*/ 	.byte	0x04, 0x55
        /*002e*/ 	.short	(.L_1192 - .L_1191)


	//   ....[0]....
.L_1191:
        /*0030*/ 	.word	0x00000001
        /*0034*/ 	.byte	0x60, 0x05, 0x00, 0x00, 0x01, 0x00, 0x00, 0x00, 0xd0, 0x07, 0x00, 0x00, 0x01, 0x00, 0x00, 0x00
        /*0044*/ 	.byte	0x50, 0x13, 0x00, 0x00, 0x01, 0x00, 0x00, 0x00, 0x00, 0x19, 0x00, 0x00, 0x01, 0x00, 0x00, 0x00
        /*0054*/ 	.byte	0x40, 0x19, 0x00, 0x00, 0x01, 0x00, 0x00, 0x00, 0x80, 0x19, 0x00, 0x00, 0x01, 0x00, 0x00, 0x00
        /*0064*/ 	.byte	0x20, 0x1b, 0x00, 0x00, 0x01, 0x00, 0x00, 0x00, 0x50, 0x1b, 0x00, 0x00, 0x01, 0x00, 0x00, 0x00
        /*0074*/ 	.byte	0x70, 0x1b, 0x00, 0x00, 0x01, 0x00, 0x00, 0x00, 0x50, 0x4d, 0x00, 0x00, 0x01, 0x00, 0x00, 0x00
        /*0084*/ 	.byte	0x90, 0x5f, 0x00, 0x00, 0x01, 0x00, 0x00, 0x00, 0xe0, 0x8c, 0x00, 0x00, 0x01, 0x00, 0x00, 0x00
        /*0094*/ 	.byte	0x10, 0x8d, 0x00, 0x00, 0x01, 0x00, 0x00, 0x00, 0xf0, 0x97, 0x00, 0x00


	//----- nvinfo : EIATTR_MERCURY_ISA_VERSION
	.align		4
.L_1192:
        /*00a0*/ 	.byte	0x03, 0x5f
        /*00a2*/ 	.short	0x0101


	//----- nvinfo : EIATTR_INT_WARP_WIDE_INSTR_OFFSETS
	.align		4
        /*00a4*/ 	.byte	0x04, 0x31
        /*00a6*/ 	.short	(.L_1194 - .L_1193)


	//   ....[0]....
.L_1193:
        /*00a8*/ 	.word	0x00000180


	//   ....[1]....
        /*00ac*/ 	.word	0x00000240


	//   ....[2]....
        /*00b0*/ 	.word	0x00007ef0


	//----- nvinfo : EIATTR_COOP_GROUP_MASK_REGIDS
	.align		4
.L_1194:
        /*00b4*/ 	.byte	0x04, 0x29
        /*00b6*/ 	.short	(.L_1196 - .L_1195)


	//   ....[0]....
.L_1195:
        /*00b8*/ 	.word	0xffffffff


	//   ....[1]....
        /*00bc*/ 	.word	0xffffffff


	//   ....[2]....
        /*00c0*/ 	.word	0xffffffff


	//   ....[3]....
        /*00c4*/ 	.word	0xffffffff


	//   ....[4]....
        /*00c8*/ 	.word	0xffffffff


	//   ....[5]....
        /*00cc*/ 	.word	0xffffffff


	//   ....[6]....
        /*00d0*/ 	.word	0xffffffff


	//   ....[7]....
        /*00d4*/ 	.word	0xffffffff


	//   ....[8]....
        /*00d8*/ 	.word	0xffffffff


	//   ....[9]....
        /*00dc*/ 	.word	0xffffffff


	//   ....[10]....
        /*00e0*/ 	.word	0xffffffff


	//   ....[11]....
        /*00e4*/ 	.word	0xffffffff


	//   ....[12]....
        /*00e8*/ 	.word	0xffffffff


	//   ....[13]....
        /*00ec*/ 	.word	0xffffffff


	//   ....[14]....
        /*00f0*/ 	.word	0xffffffff


	//   ....[15]....
        /*00f4*/ 	.word	0xffffffff


	//   ....[16]....
        /*00f8*/ 	.word	0xffffffff


	//   ....[17]....
        /*00fc*/ 	.word	0xffffffff


	//   ....[18]....
        /*0100*/ 	.word	0xffffffff


	//   ....[19]....
        /*0104*/ 	.word	0xffffffff


	//   ....[20]....
        /*0108*/ 	.word	0xffffffff


	//   ....[21]....
        /*010c*/ 	.word	0xffffffff


	//   ....[22]....
        /*0110*/ 	.word	0xffffffff


	//   ....[23]....
        /*0114*/ 	.word	0xffffffff


	//   ....[24]....
        /*0118*/ 	.word	0xffffffff


	//   ....[25]....
        /*011c*/ 	.word	0xffffffff


	//   ....[26]....
        /*0120*/ 	.word	0xffffffff


	//   ....[27]....
        /*0124*/ 	.word	0xffffffff


	//   ....[28]....
        /*0128*/ 	.word	0xffffffff


	//   ....[29]....
        /*012c*/ 	.word	0xffffffff


	//   ....[30]....
        /*0130*/ 	.word	0xffffffff


	//   ....[31]....
        /*0134*/ 	.word	0xffffffff


	//   ....[32]....
        /*0138*/ 	.word	0xffffffff


	//   ....[33]....
        /*013c*/ 	.word	0xffffffff


	//   ....[34]....
        /*0140*/ 	.word	0xffffffff


	//   ....[35]....
        /*0144*/ 	.word	0xffffffff


	//   ....[36]....
        /*0148*/ 	.word	0xffffffff


	//   ....[37]....
        /*014c*/ 	.word	0xffffffff


	//   ....[38]....
        /*0150*/ 	.word	0xffffffff


	//   ....[39]....
        /*0154*/ 	.word	0xffffffff


	//   ....[40]....
        /*0158*/ 	.word	0xffffffff


	//   ....[41]....
        /*015c*/ 	.word	0xffffffff


	//   ....[42]....
        /*0160*/ 	.word	0xffffffff


	//   ....[43]....
        /*0164*/ 	.word	0xffffffff


	//   ....[44]....
        /*0168*/ 	.word	0xffffffff


	//   ....[45]....
        /*016c*/ 	.word	0xffffffff


	//   ....[46]....
        /*0170*/ 	.word	0xffffffff


	//   ....[47]....
        /*0174*/ 	.word	0xffffffff


	//   ....[48]....
        /*0178*/ 	.word	0xffffffff


	//   ....[49]....
        /*017c*/ 	.word	0xffffffff


	//   ....[50]....
        /*0180*/ 	.word	0xffffffff


	//   ....[51]....
        /*0184*/ 	.word	0xffffffff


	//   ....[52]....
        /*0188*/ 	.word	0xffffffff


	//   ....[53]....
        /*018c*/ 	.word	0xffffffff


	//   ....[54]....
        /*0190*/ 	.word	0xffffffff


	//   ....[55]....
        /*0194*/ 	.word	0xffffffff


	//   ....[56]....
        /*0198*/ 	.word	0xffffffff


	//   ....[57]....
        /*019c*/ 	.word	0xffffffff


	//   ....[58]....
        /*01a0*/ 	.word	0xffffffff


	//   ....[59]....
        /*01a4*/ 	.word	0xffffffff


	//   ....[60]....
        /*01a8*/ 	.word	0xffffffff


	//   ....[61]....
        /*01ac*/ 	.word	0xffffffff


	//   ....[62]....
        /*01b0*/ 	.word	0xffffffff


	//   ....[63]....
        /*01b4*/ 	.word	0xffffffff


	//   ....[64]....
        /*01b8*/ 	.word	0xffffffff


	//   ....[65]....
        /*01bc*/ 	.word	0xffffffff


	//   ....[66]....
        /*01c0*/ 	.word	0xffffffff


	//   ....[67]....
        /*01c4*/ 	.word	0xffffffff


	//   ....[68]....
        /*01c8*/ 	.word	0xffffffff


	//   ....[69]....
        /*01cc*/ 	.word	0xffffffff


	//   ....[70]....
        /*01d0*/ 	.word	0xffffffff


	//   ....[71]....
        /*01d4*/ 	.word	0x0500000f


	//----- nvinfo : EIATTR_COOP_GROUP_INSTR_OFFSETS
	.align		4
.L_1196:
        /*01d8*/ 	.byte	0x04, 0x28
        /*01da*/ 	.short	(.L_1198 - .L_1197)


	//   ....[0]....
.L_1197:
        /*01dc*/ 	.word	0x00000060


	//   ....[1]....
        /*01e0*/ 	.word	0x00000190


	//   ....[2]....
        /*01e4*/ 	.word	0x00000220


	//   ....[3]....
        /*01e8*/ 	.word	0x000003a0


	//   ....[4]....
        /*01ec*/ 	.word	0x00000610


	//   ....[5]....
        /*01f0*/ 	.word	0x00001160


	//   ....[6]....
        /*01f4*/ 	.word	0x00002020


	//   ....[7]....
        /*01f8*/ 	.word	0x00002060


	//   ....[8]....
        /*01fc*/ 	.word	0x000020a0


	//   ....[9]....
        /*0200*/ 	.word	0x00002100


	//   ....[10]....
        /*0204*/ 	.word	0x000021d0


	//   ....[11]....
        /*0208*/ 	.word	0x00002220


	//   ....[12]....
        /*020c*/ 	.word	0x00002260


	//   ....[13]....
        /*0210*/ 	.word	0x000022a0


	//   ....[14]....
        /*0214*/ 	.word	0x000022e0


	//   ....[15]....
        /*0218*/ 	.word	0x00002320


	//   ....[16]....
        /*021c*/ 	.word	0x00002360


	//   ....[17]....
        /*0220*/ 	.word	0x000023c0


	//   ....[18]....
        /*0224*/ 	.word	0x00002430


	//   ....[19]....
        /*0228*/ 	.word	0x00002470


	//   ....[20]....
        /*022c*/ 	.word	0x000024a0


	//   ....[21]....
        /*0230*/ 	.word	0x000024e0


	//   ....[22]....
        /*0234*/ 	.word	0x00002510


	//   ....[23]....
        /*0238*/ 	.word	0x00002580


	//   ....[24]....
        /*023c*/ 	.word	0x000025c0


	//   ....[25]....
        /*0240*/ 	.word	0x00002630


	//   ....[26]....
        /*0244*/ 	.word	0x00002680


	//   ....[27]....
        /*0248*/ 	.word	0x000026c0


	//   ....[28]....
        /*024c*/ 	.word	0x00002710


	//   ....[29]....
        /*0250*/ 	.word	0x00002750


	//   ....[30]....
        /*0254*/ 	.word	0x000027d0


	//   ....[31]....
        /*0258*/ 	.word	0x00002810


	//   ....[32]....
        /*025c*/ 	.word	0x00002850


	//   ....[33]....
        /*0260*/ 	.word	0x00002a80


	//   ....[34]....
        /*0264*/ 	.word	0x00002ad0


	//   ....[35]....
        /*0268*/ 	.word	0x00002b10


	//   ....[36]....
        /*026c*/ 	.word	0x00002bc0


	//   ....[37]....
        /*0270*/ 	.word	0x00002bf0


	//   ....[38]....
        /*0274*/ 	.word	0x00003050


	//   ....[39]....
        /*0278*/ 	.word	0x00003060


	//   ....[40]....
        /*027c*/ 	.word	0x00003070


	//   ....[41]....
        /*0280*/ 	.word	0x00003080


	//   ....[42]....
        /*0284*/ 	.word	0x00003090


	//   ....[43]....
        /*0288*/ 	.word	0x000030a0


	//   ....[44]....
        /*028c*/ 	.word	0x000030d0


	//   ....[45]....
        /*0290*/ 	.word	0x00003100


	//   ....[46]....
        /*0294*/ 	.word	0x00003140


	//   ....[47]....
        /*0298*/ 	.word	0x00003180


	//   ....[48]....
        /*029c*/ 	.word	0x000031c0


	//   ....[49]....
        /*02a0*/ 	.word	0x00003200


	//   ....[50]....
        /*02a4*/ 	.word	0x00003240


	//   ....[51]....
        /*02a8*/ 	.word	0x00003280


	//   ....[52]....
        /*02ac*/ 	.word	0x000032c0


	//   ....[53]....
        /*02b0*/ 	.word	0x00003320


	//   ....[54]....
        /*02b4*/ 	.word	0x00003360


	//   ....[55]....
        /*02b8*/ 	.word	0x000033a0


	//   ....[56]....
        /*02bc*/ 	.word	0x000033e0


	//   ....[57]....
        /*02c0*/ 	.word	0x00003420


	//   ....[58]....
        /*02c4*/ 	.word	0x00003460


	//   ....[59]....
        /*02c8*/ 	.word	0x000034a0


	//   ....[60]....
        /*02cc*/ 	.word	0x000034e0


	//   ....[61]....
        /*02d0*/ 	.word	0x00003520


	//   ....[62]....
        /*02d4*/ 	.word	0x00003560


	//   ....[63]....
        /*02d8*/ 	.word	0x000035a0


	//   ....[64]....
        /*02dc*/ 	.word	0x000035e0


	//   ....[65]....
        /*02e0*/ 	.word	0x00003620


	//   ....[66]....
        /*02e4*/ 	.word	0x00003660


	//   ....[67]....
        /*02e8*/ 	.word	0x000036a0


	//   ....[68]....
        /*02ec*/ 	.word	0x000036e0


	//   ....[69]....
        /*02f0*/ 	.word	0x00003720


	//   ....[70]....
        /*02f4*/ 	.word	0x00006c50


	//   ....[71]....
        /*02f8*/ 	.word	0x00009a60


	//----- nvinfo : EIATTR_REG_RECONFIG
	.align		4
.L_1198:
        /*02fc*/ 	.byte	0x01, 0x54
	.zero		2


	//----- nvinfo : EIATTR_SYSCALL_OFFSETS
	.align		4
        /*0300*/ 	.byte	0x04, 0x46
        /*0302*/ 	.short	(.L_1200 - .L_1199)


	//   ....[0]....
.L_1199:
        /*0304*/ 	.word	0x00000dc0


	//   ....[1]....
        /*0308*/ 	.word	0x00000eb0


	//   ....[2]....
        /*030c*/ 	.word	0x00001010


	//   ....[3]....
        /*0310*/ 	.word	0x00001100


	//----- nvinfo : EIATTR_MBARRIER_INSTR_OFFSETS
	.align		4
.L_1200:
        /*0314*/ 	.byte	0x04, 0x39
        /*0316*/ 	.short	(.L_1202 - .L_1201)


	//   ....[0]....
.L_1201:
        /*0318*/ 	.word	0x00000260
        /*031c*/ 	.word	0x000000ff
        /*0320*/ 	.word	0x00030c00
        /*0324*/ 	.short	0x0100
        /*0326*/ 	.byte	0x06
	.zero		1


	//   ....[1]....
        /*0328*/ 	.word	0x00000350
        /*032c*/ 	.word	0x000000ff
        /*0330*/ 	.word	0x00030c10
        /*0334*/ 	.short	0x0100
        /*0336*/ 	.byte	0x08
	.zero		1


	//   ....[2]....
        /*0338*/ 	.word	0x00000360
        /*033c*/ 	.word	0x000000ff
        /*0340*/ 	.word	0x00030c20
        /*0344*/ 	.short	0x0100
        /*0346*/ 	.byte	0x08
	.zero		1


	//   ....[3]....
        /*0348*/ 	.word	0x00000370
        /*034c*/ 	.word	0x000000ff
        /*0350*/ 	.word	0x00030c18
        /*0354*/ 	.short	0x0100
        /*0356*/ 	.byte	0x08
	.zero		1


	//   ....[4]....
        /*0358*/ 	.word	0x00000380
        /*035c*/ 	.word	0x000000ff
        /*0360*/ 	.word	0x00030c28
        /*0364*/ 	.short	0x0100
        /*0366*/ 	.byte	0x08
	.zero		1


	//   ....[5]....
        /*0368*/ 	.word	0x000004b0
        /*036c*/ 	.word	0x000000ff
        /*0370*/ 	.word	0x00030c30
        /*0374*/ 	.short	0x0100
        /*0376*/ 	.byte	0x08
	.zero		1


	//   ....[6]....
        /*0378*/ 	.word	0x000004c0
        /*037c*/ 	.word	0x000000ff
        /*0380*/ 	.word	0x00030c40
        /*0384*/ 	.short	0x0100
        /*0386*/ 	.byte	0x08
	.zero		1


	//   ....[7]....
        /*0388*/ 	.word	0x000004d0
        /*038c*/ 	.word	0x000000ff
        /*0390*/ 	.word	0x00030c38
        /*0394*/ 	.short	0x0100
        /*0396*/ 	.byte	0x08
	.zero		1


	//   ....[8]....
        /*0398*/ 	.word	0x000004e0
        /*039c*/ 	.word	0x000000ff
        /*03a0*/ 	.word	0x00030c48
        /*03a4*/ 	.short	0x0100
        /*03a6*/ 	.byte	0x08
	.zero		1


	//   ....[9]....
        /*03a8*/ 	.word	0x000011b0
        /*03ac*/ 	.word	0x000000e2
        /*03b0*/ 	.word	0x00030c00
        /*03b4*/ 	.short	0x010a
        /*03b6*/ 	.byte	0x3f
	.zero		1


	//   ....[10]....
        /*03b8*/ 	.word	0x00001330
        /*03bc*/ 	.word	0x000000e2
        /*03c0*/ 	.word	0x00030c00
        /*03c4*/ 	.short	0x010a
        /*03c6*/ 	.byte	0x3f
	.zero		1


	//   ....[11]....
        /*03c8*/ 	.word	0x00001a60
        /*03cc*/ 	.word	0x00000009
        /*03d0*/ 	.word	0x00030c10
        /*03d4*/ 	.short	0x010a
        /*03d6*/ 	.byte	0x3f
	.zero		1


	//   ....[12]....
        /*03d8*/ 	.word	0x00001ad0
        /*03dc*/ 	.word	0x00000009
        /*03e0*/ 	.word	0x00030c10
        /*03e4*/ 	.short	0x010a
        /*03e6*/ 	.byte	0x3f
	.zero		1


	//   ....[13]....
        /*03e8*/ 	.word	0x00001ee0
        /*03ec*/ 	.word	0x00000009
        /*03f0*/ 	.word	0x00030c30
        /*03f4*/ 	.short	0x010a
        /*03f6*/ 	.byte	0x3f
	.zero		1


	//   ....[14]....
        /*03f8*/ 	.word	0x00001f60
        /*03fc*/ 	.word	0x00000009
        /*0400*/ 	.word	0x00030c30
        /*0404*/ 	.short	0x010a
        /*0406*/ 	.byte	0x3f
	.zero		1


	//   ....[15]....
        /*0408*/ 	.word	0x00004690
        /*040c*/ 	.word	0x0000000a
        /*0410*/ 	.word	0x00000000
        /*0414*/ 	.short	0x0101
        /*0416*/ 	.byte	0x3f
	.zero		1


	//   ....[16]....
        /*0418*/ 	.word	0x00004ad0
        /*041c*/ 	.word	0x00000009
        /*0420*/ 	.word	0x00000000
        /*0424*/ 	.short	0x0101
        /*0426*/ 	.byte	0x3f
	.zero		1


	//   ....[17]....
        /*0428*/ 	.word	0x000083f0
        /*042c*/ 	.word	0x0000000c
        /*0430*/ 	.word	0x00030c20
        /*0434*/ 	.short	0x010a
        /*0436*/ 	.byte	0x3f
	.zero		1


	//   ....[18]....
        /*0438*/ 	.word	0x000088a0
        /*043c*/ 	.word	0x0000000c
        /*0440*/ 	.word	0x00030c40
        /*0444*/ 	.short	0x010a
        /*0446*/ 	.byte	0x3f
	.zero		1


	//   ....[19]....
        /*0448*/ 	.word	0x00008ae0
        /*044c*/ 	.word	0x0000000c
        /*0450*/ 	.word	0x00030c28
        /*0454*/ 	.short	0x010a
        /*0456*/ 	.byte	0x3f
	.zero		1


	//   ....[20]....
        /*0458*/ 	.word	0x00008ca0
        /*045c*/ 	.word	0x0000000c
        /*0460*/ 	.word	0x00030c48
        /*0464*/ 	.short	0x010a
        /*0466*/ 	.byte	0x3f
	.zero		1


	//   ....[21]....
        /*0468*/ 	.word	0x00008eb0
        /*046c*/ 	.word	0x0000000c
        /*0470*/ 	.word	0x00030c20
        /*0474*/ 	.short	0x010a
        /*0476*/ 	.byte	0x3f
	.zero		1


	//   ....[22]....
        /*0478*/ 	.word	0x000090d0
        /*047c*/ 	.word	0x0000000c
        /*0480*/ 	.word	0x00030c40
        /*0484*/ 	.short	0x010a
        /*0486*/ 	.byte	0x3f
	.zero		1


	//   ....[23]....
        /*0488*/ 	.word	0x000092e0
        /*048c*/ 	.word	0x0000000c
        /*0490*/ 	.word	0x00030c28
        /*0494*/ 	.short	0x010a
        /*0496*/ 	.byte	0x3f
	.zero		1


	//   ....[24]....
        /*0498*/ 	.word	0x000094f0
        /*049c*/ 	.word	0x0000000d
        /*04a0*/ 	.word	0x00030c40
        /*04a4*/ 	.short	0x010a
        /*04a6*/ 	.byte	0x3f
	.zero		1


	//   ....[25]....
        /*04a8*/ 	.word	0x000098e0
        /*04ac*/ 	.word	0x00000007
        /*04b0*/ 	.word	0x00000000
        /*04b4*/ 	.short	0x010a
        /*04b6*/ 	.byte	0x3f
	.zero		1


	//   ....[26]....
        /*04b8*/ 	.word	0x00009930
        /*04bc*/ 	.word	0x0000000b
        /*04c0*/ 	.word	0x00000000
        /*04c4*/ 	.short	0x010a
        /*04c6*/ 	.byte	0x3f
	.zero		1


	//   ....[27]....
        /*04c8*/ 	.word	0x00009990
        /*04cc*/ 	.word	0x00000009
        /*04d0*/ 	.word	0x00000000
        /*04d4*/ 	.short	0x010a
        /*04d6*/ 	.byte	0x3f
	.zero		1


	//   ....[28]....
        /*04d8*/ 	.word	0x000099c0
        /*04dc*/ 	.word	0x00000003
        /*04e0*/ 	.word	0x00000000
        /*04e4*/ 	.short	0x010a
        /*04e6*/ 	.byte	0x3f
	.zero		1


	//   ....[29]....
        /*04e8*/ 	.word	0x00009a90
        /*04ec*/ 	.word	0x000000e2
        /*04f0*/ 	.word	0x00030c00
        /*04f4*/ 	.short	0x010a
        /*04f6*/ 	.byte	0x3f
	.zero		1


	//   ....[30]....
        /*04f8*/ 	.word	0x00009ae0
        /*04fc*/ 	.word	0x00000009
        /*0500*/ 	.word	0x00030c10
        /*0504*/ 	.short	0x010a
        /*0506*/ 	.byte	0x3f
	.zero		1


	//   ....[31]....
        /*0508*/ 	.word	0x00009b30
        /*050c*/ 	.word	0x00000009
        /*0510*/ 	.word	0x00030c30
        /*0514*/ 	.short	0x010a
        /*0516*/ 	.byte	0x3f
	.zero		1


	//   ....[32]....
        /*0518*/ 	.word	0x00009b80
        /*051c*/ 	.word	0x0000000c
        /*0520*/ 	.word	0x00030c20
        /*0524*/ 	.short	0x010a
        /*0526*/ 	.byte	0x3f
	.zero		1


	//   ....[33]....
        /*0528*/ 	.word	0x00009bd0
        /*052c*/ 	.word	0x0000000c
        /*0530*/ 	.word	0x00030c40
        /*0534*/ 	.short	0x010a
        /*0536*/ 	.byte	0x3f
	.zero		1


	//   ....[34]....
        /*0538*/ 	.word	0x00009c20
        /*053c*/ 	.word	0x0000000c
        /*0540*/ 	.word	0x00030c28
        /*0544*/ 	.short	0x010a
        /*0546*/ 	.byte	0x3f
	.zero		1


	//   ....[35]....
        /*0548*/ 	.word	0x00009c70
        /*054c*/ 	.word	0x0000000c
        /*0550*/ 	.word	0x00030c48
        /*0554*/ 	.short	0x010a
        /*0556*/ 	.byte	0x3f
	.zero		1


	//   ....[36]....
        /*0558*/ 	.word	0x00009cd0
        /*055c*/ 	.word	0x0000000c
        /*0560*/ 	.word	0x00030c20
        /*0564*/ 	.short	0x010a
        /*0566*/ 	.byte	0x3f
	.zero		1


	//   ....[37]....
        /*0568*/ 	.word	0x00009d20
        /*056c*/ 	.word	0x0000000c
        /*0570*/ 	.word	0x00030c40
        /*0574*/ 	.short	0x010a
        /*0576*/ 	.byte	0x3f
	.zero		1


	//   ....[38]....
        /*0578*/ 	.word	0x00009d70
        /*057c*/ 	.word	0x0000000c
        /*0580*/ 	.word	0x00030c28
        /*0584*/ 	.short	0x010a
        /*0586*/ 	.byte	0x3f
	.zero		1


	//   ....[39]....
        /*0588*/ 	.word	0x00009dc0
        /*058c*/ 	.word	0x0000000d
        /*0590*/ 	.word	0x00030c40
        /*0594*/ 	.short	0x010a
        /*0596*/ 	.byte	0x3f
	.zero		1


	//   ....[40]....
        /*0598*/ 	.word	0x00009e90
        /*059c*/ 	.word	0x00000007
        /*05a0*/ 	.word	0x00000000
        /*05a4*/ 	.short	0x010a
        /*05a6*/ 	.byte	0x3f
	.zero		1


	//   ....[41]....
        /*05a8*/ 	.word	0x00009ee0
        /*05ac*/ 	.word	0x0000000b
        /*05b0*/ 	.word	0x00000000
        /*05b4*/ 	.short	0x010a
        /*05b6*/ 	.byte	0x3f
	.zero		1


	//   ....[42]....
        /*05b8*/ 	.word	0x00009f30
        /*05bc*/ 	.word	0x00000009
        /*05c0*/ 	.word	0x00000000
        /*05c4*/ 	.short	0x010a
        /*05c6*/ 	.byte	0x3f
	.zero		1


	//----- nvinfo : EIATTR_NUM_MBARRIERS
	.align		4
.L_1202:
        /*05c8*/ 	.byte	0x03, 0x38
        /*05ca*/ 	.short	0x0009


	//----- nvinfo : EIATTR_EXIT_INSTR_OFFSETS
	.align		4
        /*05cc*/ 	.byte	0x04, 0x1c
        /*05ce*/ 	.short	(.L_1204 - .L_1203)


	//   ....[0]....
.L_1203:
        /*05d0*/ 	.word	0x00009a10


	//----- nvinfo : EIATTR_MAX_THREADS
	.align		4
.L_1204:
        /*05d4*/ 	.byte	0x04, 0x05
        /*05d6*/ 	.short	(.L_1206 - .L_1205)
.L_1205:
        /*05d8*/ 	.word	0x00000180
        /*05dc*/ 	.word	0x00000001
        /*05e0*/ 	.word	0x00000001


	//----- nvinfo : EIATTR_CRS_STACK_SIZE
	.align		4
.L_1206:
        /*05e4*/ 	.byte	0x04, 0x1e
        /*05e6*/ 	.short	(.L_1208 - .L_1207)
.L_1207:
        /*05e8*/ 	.word	0x00000000


	//----- nvinfo : EIATTR_CBANK_PARAM_SIZE
	.align		4
.L_1208:
        /*05ec*/ 	.byte	0x03, 0x19
        /*05ee*/ 	.short	0x06f0


	//----- nvinfo : EIATTR_PARAM_CBANK
	.align		4
        /*05f0*/ 	.byte	0x04, 0x0a
        /*05f2*/ 	.short	(.L_1210 - .L_1209)
	.align		4
.L_1209:
        /*05f4*/ 	.word	index@(.nv.constant0._ZN7cutlass13device_kernelIN5flash11enable_sm90INS1_16FlashAttnBwdSm90INS1_25CollectiveMainloopBwdSm90ILi2ELi2ELi2EN4cute5tupleIJNS5_1CILi1EEES8_S8_EEENS6_IJNS7_ILi128EEESA_NS7_ILi64EEEEEENS_10bfloat16_tEfNS_4arch4Sm90ELb0ELb0ELb0ELb1ELb0ELb1ELb0ELb0ELi2ELi1ELi2ELi2ELb0EEENS1_21CollectiveEpilogueBwdISC_SD_SF_Li256ELb1ELb0ELi1EEENS1_19SingleTileSchedulerILb1ELb0ELb0ELi128EEEEEEEEEvNT_6ParamsE)
        /*05f8*/ 	.short	0x0210
        /*05fa*/ 	.short	0x06f0


	//----- nvinfo : EIATTR_SW_WAR
	.align		4
.L_1210:
        /*05fc*/ 	.byte	0x04, 0x36
        /*05fe*/ 	.short	(.L_1212 - .L_1211)
.L_1211:
        /*0600*/ 	.word	0x00000008
.L_1212:


//--------------------- .nv.info._ZN7cutlass13device_kernelIN5flash11enable_sm90INS1_16FlashAttnBwdSm90INS1_25CollectiveMainloopBwdSm90ILi2ELi2ELi2EN4cute5tupleIJNS5_1CILi1EEES8_S8_EEENS6_IJNS7_ILi128EEESA_NS7_ILi64EEEEEENS_10bfloat16_tEfNS_4arch4Sm90ELb0ELb0ELb0ELb1ELb1ELb1ELb0ELb0ELi2ELi1ELi2ELi2ELb0EEENS1_21CollectiveEpilogueBwdISC_SD_SF_Li256ELb1ELb0ELi1EEENS1_19SingleTileSchedulerILb1ELb0ELb0ELi128EEEEEEEEEvNT_6ParamsE --------------------------
	.section	.nv.info._ZN7cutlass13device_kernelIN5flash11enable_sm90INS1_16FlashAttnBwdSm90INS1_25CollectiveMainloopBwdSm90ILi2ELi2ELi2EN4cute5tupleIJNS5_1CILi1EEES8_S8_EEENS6_IJNS7_ILi128EEESA_NS7_ILi64EEEEEENS_10bfloat16_tEfNS_4arch4Sm90ELb0ELb0ELb0ELb1ELb1ELb1ELb0ELb0ELi2ELi1ELi2ELi2ELb0EEENS1_21CollectiveEpilogueBwdISC_SD_SF_Li256ELb1ELb0ELi1EEENS1_19SingleTileSchedulerILb1ELb0ELb0ELi128EEEEEEEEEvNT_6ParamsE,"",@"SHT_CUDA_INFO"
	.sectionflags	@""
	.align	4


	//----- nvinfo : EIATTR_CUDA_API_VERSION
	.align		4
        /*0000*/ 	.byte	0x04, 0x37
        /*0002*/ 	.short	(.L_1214 - .L_1213)
.L_1213:
        /*0004*/ 	.word	0x00000082


	//----- nvinfo : EIATTR_KPARAM_INFO
	.align		4
.L_1214:
        /*0008*/ 	.byte	0x04, 0x17
        /*000a*/ 	.short	(.L_1216 - .L_1215)
.L_1215:
        /*000c*/ 	.word	0x00000000
        /*0010*/ 	.short	0x0000
        /*0012*/ 	.short	0x0070
        /*0014*/ 	.byte	0x00, 0xf0, 0x01, 0x1a


	//----- nvinfo : EIATTR_SPARSE_MMA_MASK
	.align		4
.L_1216:
        /*0018*/ 	.byte	0x03, 0x50
        /*001a*/ 	.short	0x0000


	//----- nvinfo : EIATTR_MAXREG_COUNT
	.align		4
        /*001c*/ 	.byte	0x03, 0x1b
        /*001e*/ 	.short	0x00a8


	//----- nvinfo : EIATTR_NUM_BARRIERS
	.align		4
        /*0020*/ 	.byte	0x02, 0x4c
        /*0022*/ 	.byte	0x10
	.zero		1


	//----- nvinfo : EIATTR_EXTERNS
	.align		4
        /*0024*/ 	.byte	0x04, 0x0f
        /*0026*/ 	.short	(.L_1218 - .L_1217)


	//   ....[0]....
	.align		4
.L_1217:
        /*0028*/ 	.word	index@(__assertfail)


	//----- nvinfo : EIATTR_ANNOTATIONS
	.align		4
.L_1218:
        /*002c*/ 	.byte	0x04, 0x55
        /*002e*/ 	.short	(.L_1220 - .L_1219)


	//   ....[0]....
.L_1219:
        /* <DEDUP_REMOVED lines=8> */


	//----- nvinfo : EIATTR_MERCURY_ISA_VERSION
	.align		4
.L_1220:
        /*00a0*/ 	.byte	0x03, 0x5f
        /*00a2*/ 	.short	0x0101


	//----- nvinfo : EIATTR_INT_WARP_WIDE_INSTR_OFFSETS
	.align		4
        /*00a4*/ 	.byte	0x04, 0x31
        /*00a6*/ 	.short	(.L_1222 - .L_1221)


	//   ....[0]....
.L_1221:
        /*00a8*/ 	.word	0x00000180


	//   ....[1]....
        /*00ac*/ 	.word	0x00000240


	//   ....[2]....
        /*00b0*/ 	.word	0x00007930


	//   ....[3]....
        /*00b4*/ 	.word	0x00007da0


	//   ....[4]....
        /*00b8*/ 	.word	0x00008370


	//   ....[5]....
        /*00bc*/ 	.word	0x000086f0


	//----- nvinfo : EIATTR_COOP_GROUP_MASK_REGIDS
	.align		4
.L_1222:
        /*00c0*/ 	.byte	0x04, 0x29
        /*00c2*/ 	.short	(.L_1224 - .L_1223)


	//   ....[0]....
.L_1223:
        /*00c4*/ 	.word	0xffffffff


	//   ....[1]....
        /*00c8*/ 	.word	0xffffffff


	//   ....[2]....
        /*00cc*/ 	.word	0xffffffff


	//   ....[3]....
        /*00d0*/ 	.word	0xffffffff


	//   ....[4]....
        /*00d4*/ 	.word	0xffffffff


	//   ....[5]....
        /*00d8*/ 	.word	0xffffffff


	//   ....[6]....
        /*00dc*/ 	.word	0xffffffff


	//   ....[7]....
        /*00e0*/ 	.word	0xffffffff


	//   ....[8]....
        /*00e4*/ 	.word	0xffffffff


	//   ....[9]....
        /*00e8*/ 	.word	0xffffffff


	//   ....[10]....
        /*00ec*/ 	.word	0xffffffff


	//   ....[11]....
        /*00f0*/ 	.word	0xffffffff


	//   ....[12]....
        /*00f4*/ 	.word	0xffffffff


	//   ....[13]....
        /*00f8*/ 	.word	0xffffffff


	//   ....[14]....
        /*00fc*/ 	.word	0xffffffff


	//   ....[15]....
        /*0100*/ 	.word	0xffffffff


	//   ....[16]....
        /*0104*/ 	.word	0xffffffff


	//   ....[17]....
        /*0108*/ 	.word	0xffffffff


	//   ....[18]....
        /*010c*/ 	.word	0xffffffff


	//   ....[19]....
        /*0110*/ 	.word	0xffffffff


	//   ....[20]....
        /*0114*/ 	.word	0xffffffff


	//   ....[21]....
        /*0118*/ 	.word	0xffffffff


	//   ....[22]....
        /*011c*/ 	.word	0xffffffff


	//   ....[23]....
        /*0120*/ 	.word	0xffffffff


	//   ....[24]....
        /*0124*/ 	.word	0xffffffff


	//   ....[25]....
        /*0128*/ 	.word	0xffffffff


	//   ....[26]....
        /*012c*/ 	.word	0xffffffff


	//   ....[27]....
        /*0130*/ 	.word	0xffffffff


	//   ....[28]....
        /*0134*/ 	.word	0xffffffff


	//   ....[29]....
        /*0138*/ 	.word	0xffffffff


	//   ....[30]....
        /*013c*/ 	.word	0xffffffff


	//   ....[31]....
        /*0140*/ 	.word	0xffffffff


	//   ....[32]....
        /*0144*/ 	.word	0xffffffff


	//   ....[33]....
        /*0148*/ 	.word	0xffffffff


	//   ....[34]....
        /*014c*/ 	.word	0xffffffff


	//   ....[35]....
        /*0150*/ 	.word	0xffffffff


	//   ....[36]....
        /*0154*/ 	.word	0xffffffff


	//   ....[37]....
        /*0158*/ 	.word	0xffffffff


	//   ....[38]....
        /*015c*/ 	.word	0xffffffff


	//   ....[39]....
        /*0160*/ 	.word	0xffffffff


	//   ....[40]....
        /*0164*/ 	.word	0xffffffff


	//   ....[41]....
        /*0168*/ 	.word	0xffffffff


	//   ....[42]....
        /*016c*/ 	.word	0xffffffff


	//   ....[43]....
        /*0170*/ 	.word	0xffffffff


	//   ....[44]....
        /*0174*/ 	.word	0xffffffff


	//   ....[45]....
        /*0178*/ 	.word	0xffffffff


	//   ....[46]....
        /*017c*/ 	.word	0xffffffff


	//   ....[47]....
        /*0180*/ 	.word	0xffffffff


	//   ....[48]....
        /*0184*/ 	.word	0xffffffff


	//   ....[49]....
        /*0188*/ 	.word	0xffffffff


	//   ....[50]....
        /*018c*/ 	.word	0xffffffff


	//   ....[51]....
        /*0190*/ 	.word	0xffffffff


	//   ....[52]....
        /*0194*/ 	.word	0xffffffff


	//   ....[53]....
        /*0198*/ 	.word	0xffffffff


	//   ....[54]....
        /*019c*/ 	.word	0xffffffff


	//   ....[55]....
        /*01a0*/ 	.word	0xffffffff


	//   ....[56]....
        /*01a4*/ 	.word	0xffffffff


	//   ....[57]....
        /*01a8*/ 	.word	0xffffffff


	//   ....[58]....
        /*01ac*/ 	.word	0xffffffff


	//   ....[59]....
        /*01b0*/ 	.word	0xffffffff


	//   ....[60]....
        /*01b4*/ 	.word	0xffffffff


	//   ....[61]....
        /*01b8*/ 	.word	0xffffffff


	//   ....[62]....
        /*01bc*/ 	.word	0xffffffff


	//   ....[63]....
        /*01c0*/ 	.word	0xffffffff


	//   ....[64]....
        /*01c4*/ 	.word	0xffffffff


	//   ....[65]....
        /*01c8*/ 	.word	0xffffffff


	//   ....[66]....
        /*01cc*/ 	.word	0xffffffff


	//   ....[67]....
        /*01d0*/ 	.word	0xffffffff


	//   ....[68]....
        /*01d4*/ 	.word	0xffffffff


	//   ....[69]....
        /*01d8*/ 	.word	0xffffffff


	//   ....[70]....
        /*01dc*/ 	.word	0xffffffff


	//   ....[71]....
        /*01e0*/ 	.word	0xffffffff


	//   ....[72]....
        /*01e4*/ 	.word	0xffffffff


	//   ....[73]....
        /*01e8*/ 	.word	0xffffffff


	//   ....[74]....
        /*01ec*/ 	.word	0xffffffff


	//   ....[75]....
        /*01f0*/ 	.word	0xffffffff


	//   ....[76]....
        /*01f4*/ 	.word	0xffffffff


	//   ....[77]....
        /*01f8*/ 	.word	0x0500000f


	//   ....[78]....
        /*01fc*/ 	.word	0x0500000f


	//   ....[79]....
        /*0200*/ 	.word	0x0500000f


	//   ....[80]....
        /*0204*/ 	.word	0x0500000f


	//----- nvinfo : EIATTR_COOP_GROUP_INSTR_OFFSETS
	.align		4
.L_1224:
        /*0208*/ 	.byte	0x04, 0x28
        /*020a*/ 	.short	(.L_1226 - .L_1225)


	//   ....[0]....
.L_1225:
        /*020c*/ 	.word	0x00000060


	//   ....[1]....
        /*0210*/ 	.word	0x00000190


	//   ....[2]....
        /*0214*/ 	.word	0x00000220


	//   ....[3]....
        /*0218*/ 	.word	0x000003a0


	//   ....[4]....
        /*021c*/ 	.word	0x00000610


	//   ....[5]....
        /*0220*/ 	.word	0x00001160


	//   ....[6]....
        /*0224*/ 	.word	0x00002020


	//   ....[7]....
        /*0228*/ 	.word	0x00002060


	//   ....[8]....
        /*022c*/ 	.word	0x000020a0


	//   ....[9]....
        /*0230*/ 	.word	0x00002100


	//   ....[10]....
        /*0234*/ 	.word	0x000021d0


	//   ....[11]....
        /*0238*/ 	.word	0x00002220


	//   ....[12]....
        /*023c*/ 	.word	0x00002260


	//   ....[13]....
        /*0240*/ 	.word	0x000022a0


	//   ....[14]....
        /*0244*/ 	.word	0x000022e0


	//   ....[15]....
        /*0248*/ 	.word	0x00002320


	//   ....[16]....
        /*024c*/ 	.word	0x00002360


	//   ....[17]....
        /*0250*/ 	.word	0x000023c0


	//   ....[18]....
        /*0254*/ 	.word	0x00002430


	//   ....[19]....
        /*0258*/ 	.word	0x00002470


	//   ....[20]....
        /*025c*/ 	.word	0x000024a0


	//   ....[21]....
        /*0260*/ 	.word	0x000024e0


	//   ....[22]....
        /*0264*/ 	.word	0x00002510


	//   ....[23]....
        /*0268*/ 	.word	0x00002580


	//   ....[24]....
        /*026c*/ 	.word	0x000025c0


	//   ....[25]....
        /*0270*/ 	.word	0x00002630


	//   ....[26]....
        /*0274*/ 	.word	0x00002680


	//   ....[27]....
        /*0278*/ 	.word	0x000026c0


	//   ....[28]....
        /*027c*/ 	.word	0x00002710


	//   ....[29]....
        /*0280*/ 	.word	0x00002750


	//   ....[30]....
        /*0284*/ 	.word	0x000027d0


	//   ....[31]....
        /*0288*/ 	.word	0x00002810


	//   ....[32]....
        /*028c*/ 	.word	0x00002850


	//   ....[33]....
        /*0290*/ 	.word	0x00002a80


	//   ....[34]....
        /*0294*/ 	.word	0x00002ad0


	//   ....[35]....
        /*0298*/ 	.word	0x00002b10


	//   ....[36]....
        /*029c*/ 	.word	0x00002bc0


	//   ....[37]....
        /*02a0*/ 	.word	0x00002bf0


	//   ....[38]....
        /*02a4*/ 	.word	0x00003050


	//   ....[39]....
        /*02a8*/ 	.word	0x00003060


	//   ....[40]....
        /*02ac*/ 	.word	0x00003070


	//   ....[41]....
        /*02b0*/ 	.word	0x00003080


	//   ....[42]....
        /*02b4*/ 	.word	0x00003090


	//   ....[43]....
        /*02b8*/ 	.word	0x000030a0


	//   ....[44]....
        /*02bc*/ 	.word	0x000030d0


	//   ....[45]....
        /*02c0*/ 	.word	0x00003100


	//   ....[46]....
        /*02c4*/ 	.word	0x00003140


	//   ....[47]....
        /*02c8*/ 	.word	0x00003180


	//   ....[48]....
        /*02cc*/ 	.word	0x000031c0


	//   ....[49]....
        /*02d0*/ 	.word	0x00003200


	//   ....[50]....
        /*02d4*/ 	.word	0x00003240


	//   ....[51]....
        /*02d8*/ 	.word	0x00003280


	//   ....[52]....
        /*02dc*/ 	.word	0x000032c0


	//   ....[53]....
        /*02e0*/ 	.word	0x00003320


	//   ....[54]....
        /*02e4*/ 	.word	0x00003360


	//   ....[55]....
        /*02e8*/ 	.word	0x000033a0


	//   ....[56]....
        /*02ec*/ 	.word	0x000033e0


	//   ....[57]....
        /*02f0*/ 	.word	0x00003420


	//   ....[58]....
        /*02f4*/ 	.word	0x00003460


	//   ....[59]....
        /*02f8*/ 	.word	0x000034a0


	//   ....[60]....
        /*02fc*/ 	.word	0x000034e0


	//   ....[61]....
        /*0300*/ 	.word	0x00003520


	//   ....[62]....
        /*0304*/ 	.word	0x00003560


	//   ....[63]....
        /*0308*/ 	.word	0x000035a0


	//   ....[64]....
        /*030c*/ 	.word	0x000035e0


	//   ....[65]....
        /*0310*/ 	.word	0x00003620


	//   ....[66]....
        /*0314*/ 	.word	0x00003660


	//   ....[67]....
        /*0318*/ 	.word	0x000036a0


	//   ....[68]....
        /*031c*/ 	.word	0x000036e0


	//   ....[69]....
        /*0320*/ 	.word	0x00003720


	//   ....[70]....
        /*0324*/ 	.word	0x00006c50


	//   ....[71]....
        /*0328*/ 	.word	0x000075d0


	//   ....[72]....
        /*032c*/ 	.word	0x00007860


	//   ....[73]....
        /*0330*/ 	.word	0x00007aa0


	//   ....[74]....
        /*0334*/ 	.word	0x00007cd0


	//   ....[75]....
        /*0338*/ 	.word	0x00007f80


	//   ....[76]....
        /*033c*/ 	.word	0x000082b0


	//   ....[77]....
        /*0340*/ 	.word	0x0000a260


	//   ....[78]....
        /*0344*/ 	.word	0x0000a3b0


	//   ....[79]....
        /*0348*/ 	.word	0x0000a420


	//   ....[80]....
        /*034c*/ 	.word	0x0000a490


	//----- nvinfo : EIATTR_REG_RECONFIG
	.align		4
.L_1226:
        /*0350*/ 	.byte	0x01, 0x54
	.zero		2


	//----- nvinfo : EIATTR_SYSCALL_OFFSETS
	.align		4
        /*0354*/ 	.byte	0x04, 0x46
        /*0356*/ 	.short	(.L_1228 - .L_1227)


	//   ....[0]....
.L_1227:
        /*0358*/ 	.word	0x00000dc0


	//   ....[1]....
        /*035c*/ 	.word	0x00000eb0


	//   ....[2]....
        /*0360*/ 	.word	0x00001010


	//   ....[3]....
        /*0364*/ 	.word	0x00001100


	//----- nvinfo : EIATTR_MBARRIER_INSTR_OFFSETS
	.align		4
.L_1228:
        /*0368*/ 	.byte	0x04, 0x39
        /*036a*/ 	.short	(.L_1230 - .L_1229)


	//   ....[0]....
.L_1229:
        /*036c*/ 	.word	0x00000260
        /*0370*/ 	.word	0x000000ff
        /*0374*/ 	.word	0x00030c00
        /*0378*/ 	.short	0x0100
        /*037a*/ 	.byte	0x06
	.zero		1


	//   ....[1]....
        /*037c*/ 	.word	0x00000350
        /*0380*/ 	.word	0x000000ff
        /*0384*/ 	.word	0x00030c10
        /*0388*/ 	.short	0x0100
        /*038a*/ 	.byte	0x08
	.zero		1


	//   ....[2]....
        /*038c*/ 	.word	0x00000360
        /*0390*/ 	.word	0x000000ff
        /*0394*/ 	.word	0x00030c20
        /*0398*/ 	.short	0x0100
        /*039a*/ 	.byte	0x08
	.zero		1


	//   ....[3]....
        /*039c*/ 	.word	0x00000370
        /*03a0*/ 	.word	0x000000ff
        /*03a4*/ 	.word	0x00030c18
        /*03a8*/ 	.short	0x0100
        /*03aa*/ 	.byte	0x08
	.zero		1


	//   ....[4]....
        /*03ac*/ 	.word	0x00000380
        /*03b0*/ 	.word	0x000000ff
        /*03b4*/ 	.word	0x00030c28
        /*03b8*/ 	.short	0x0100
        /*03ba*/ 	.byte	0x08
	.zero		1


	//   ....[5]....
        /*03bc*/ 	.word	0x000004b0
        /*03c0*/ 	.word	0x000000ff
        /*03c4*/ 	.word	0x00030c30
        /*03c8*/ 	.short	0x0100
        /*03ca*/ 	.byte	0x08
	.zero		1


	//   ....[6]....
        /*03cc*/ 	.word	0x000004c0
        /*03d0*/ 	.word	0x000000ff
        /*03d4*/ 	.word	0x00030c40
        /*03d8*/ 	.short	0x0100
        /*03da*/ 	.byte	0x08
	.zero		1


	//   ....[7]....
        /*03dc*/ 	.word	0x000004d0
        /*03e0*/ 	.word	0x000000ff
        /*03e4*/ 	.word	0x00030c38
        /*03e8*/ 	.short	0x0100
        /*03ea*/ 	.byte	0x08
	.zero		1


	//   ....[8]....
        /*03ec*/ 	.word	0x000004e0
        /*03f0*/ 	.word	0x000000ff
        /*03f4*/ 	.word	0x00030c48
        /*03f8*/ 	.short	0x0100
        /*03fa*/ 	.byte	0x08
	.zero		1


	//   ....[9]....
        /*03fc*/ 	.word	0x000011b0
        /*0400*/ 	.word	0x000000e2
        /*0404*/ 	.word	0x00030c00
        /*0408*/ 	.short	0x010a
        /*040a*/ 	.byte	0x3f
	.zero		1


	//   ....[10]....
        /*040c*/ 	.word	0x00001330
        /*0410*/ 	.word	0x000000e2
        /*0414*/ 	.word	0x00030c00
        /*0418*/ 	.short	0x010a
        /*041a*/ 	.byte	0x3f
	.zero		1


	//   ....[11]....
        /*041c*/ 	.word	0x00001a60
        /*0420*/ 	.word	0x00000009
        /*0424*/ 	.word	0x00030c10
        /*0428*/ 	.short	0x010a
        /*042a*/ 	.byte	0x3f
	.zero		1


	//   ....[12]....
        /*042c*/ 	.word	0x00001ad0
        /*0430*/ 	.word	0x00000009
        /*0434*/ 	.word	0x00030c10
        /*0438*/ 	.short	0x010a
        /*043a*/ 	.byte	0x3f
	.zero		1


	//   ....[13]....
        /*043c*/ 	.word	0x00001ee0
        /*0440*/ 	.word	0x00000009
        /*0444*/ 	.word	0x00030c30
        /*0448*/ 	.short	0x010a
        /*044a*/ 	.byte	0x3f
	.zero		1


	//   ....[14]....
        /*044c*/ 	.word	0x00001f60
        /*0450*/ 	.word	0x00000009
        /*0454*/ 	.word	0x00030c30
        /*0458*/ 	.short	0x010a
        /*045a*/ 	.byte	0x3f
	.zero		1


	//   ....[15]....
        /*045c*/ 	.word	0x00004690
        /*0460*/ 	.word	0x0000000a
        /*0464*/ 	.word	0x00000000
        /*0468*/ 	.short	0x0101
        /*046a*/ 	.byte	0x3f
	.zero		1


	//   ....[16]....
        /*046c*/ 	.word	0x00004ad0
        /*0470*/ 	.word	0x00000009
        /*0474*/ 	.word	0x00000000
        /*0478*/ 	.short	0x0101
        /*047a*/ 	.byte	0x3f
	.zero		1


	//   ....[17]....
        /*047c*/ 	.word	0x00008bf0
        /*0480*/ 	.word	0x0000000c
        /*0484*/ 	.word	0x00030c20
        /*0488*/ 	.short	0x010a
        /*048a*/ 	.byte	0x3f
	.zero		1


	//   ....[18]....
        /*048c*/ 	.word	0x000090a0
        /*0490*/ 	.word	0x0000000c
        /*0494*/ 	.word	0x00030c40
        /*0498*/ 	.short	0x010a
        /*049a*/ 	.byte	0x3f
	.zero		1


	//   ....[19]....
        /*049c*/ 	.word	0x000092e0
        /*04a0*/ 	.word	0x0000000c
        /*04a4*/ 	.word	0x00030c28
        /*04a8*/ 	.short	0x010a
        /*04aa*/ 	.byte	0x3f
	.zero		1


	//   ....[20]....
        /*04ac*/ 	.word	0x000094a0
        /*04b0*/ 	.word	0x0000000c
        /*04b4*/ 	.word	0x00030c48
        /*04b8*/ 	.short	0x010a
        /*04ba*/ 	.byte	0x3f
	.zero		1


	//   ....[21]....
        /*04bc*/ 	.word	0x000096b0
        /*04c0*/ 	.word	0x0000000c
        /*04c4*/ 	.word	0x00030c20
        /*04c8*/ 	.short	0x010a
        /*04ca*/ 	.byte	0x3f
	.zero		1


	//   ....[22]....
        /*04cc*/ 	.word	0x000098d0
        /*04d0*/ 	.word	0x0000000c
        /*04d4*/ 	.word	0x00030c40
        /*04d8*/ 	.short	0x010a
        /*04da*/ 	.byte	0x3f
	.zero		1


	//   ....[23]....
        /*04dc*/ 	.word	0x00009ae0
        /*04e0*/ 	.word	0x0000000c
        /*04e4*/ 	.word	0x00030c28
        /*04e8*/ 	.short	0x010a
        /*04ea*/ 	.byte	0x3f
	.zero		1


	//   ....[24]....
        /*04ec*/ 	.word	0x00009cf0
        /*04f0*/ 	.word	0x0000000d
        /*04f4*/ 	.word	0x00030c40
        /*04f8*/ 	.short	0x010a
        /*04fa*/ 	.byte	0x3f
	.zero		1


	//   ....[25]....
        /*04fc*/ 	.word	0x0000a0e0
        /*0500*/ 	.word	0x00000007
        /*0504*/ 	.word	0x00000000
        /*0508*/ 	.short	0x010a
        /*050a*/ 	.byte	0x3f
	.zero		1


	//   ....[26]....
        /*050c*/ 	.word	0x0000a130
        /*0510*/ 	.word	0x0000000b
        /*0514*/ 	.word	0x00000000
        /*0518*/ 	.short	0x010a
        /*051a*/ 	.byte	0x3f
	.zero		1


	//   ....[27]....
        /*051c*/ 	.word	0x0000a190
        /*0520*/ 	.word	0x00000009
        /*0524*/ 	.word	0x00000000
        /*0528*/ 	.short	0x010a
        /*052a*/ 	.byte	0x3f
	.zero		1


	//   ....[28]....
        /*052c*/ 	.word	0x0000a1c0
        /*0530*/ 	.word	0x00000003
        /*0534*/ 	.word	0x00000000
        /*0538*/ 	.short	0x010a
        /*053a*/ 	.byte	0x3f
	.zero		1


	//   ....[29]....
        /*053c*/ 	.word	0x0000a290
        /*0540*/ 	.word	0x000000e2
        /*0544*/ 	.word	0x00030c00
        /*0548*/ 	.short	0x010a
        /*054a*/ 	.byte	0x3f
	.zero		1


	//   ....[30]....
        /*054c*/ 	.word	0x0000a2e0
        /*0550*/ 	.word	0x00000009
        /*0554*/ 	.word	0x00030c10
        /*0558*/ 	.short	0x010a
        /*055a*/ 	.byte	0x3f
	.zero		1


	//   ....[31]....
        /*055c*/ 	.word	0x0000a330
        /*0560*/ 	.word	0x00000009
        /*0564*/ 	.word	0x00030c30
        /*0568*/ 	.short	0x010a
        /*056a*/ 	.byte	0x3f
	.zero		1


	//   ....[32]....
        /*056c*/ 	.word	0x0000a4d0
        /*0570*/ 	.word	0x0000000c
        /*0574*/ 	.word	0x00030c20
        /*0578*/ 	.short	0x010a
        /*057a*/ 	.byte	0x3f
	.zero		1


	//   ....[33]....
        /*057c*/ 	.word	0x0000a520
        /*0580*/ 	.word	0x0000000c
        /*0584*/ 	.word	0x00030c40
        /*0588*/ 	.short	0x010a
        /*058a*/ 	.byte	0x3f
	.zero		1


	//   ....[34]....
        /*058c*/ 	.word	0x0000a570
        /*0590*/ 	.word	0x0000000c
        /*0594*/ 	.word	0x00030c28
        /*0598*/ 	.short	0x010a
        /*059a*/ 	.byte	0x3f
	.zero		1


	//   ....[35]....
        /*059c*/ 	.word	0x0000a5c0
        /*05a0*/ 	.word	0x0000000c
        /*05a4*/ 	.word	0x00030c48
        /*05a8*/ 	.short	0x010a
        /*05aa*/ 	.byte	0x3f
	.zero		1


	//   ....[36]....
        /*05ac*/ 	.word	0x0000a620
        /*05b0*/ 	.word	0x0000000c
        /*05b4*/ 	.word	0x00030c20
        /*05b8*/ 	.short	0x010a
        /*05ba*/ 	.byte	0x3f
	.zero		1


	//   ....[37]....
        /*05bc*/ 	.word	0x0000a670
        /*05c0*/ 	.word	0x0000000c
        /*05c4*/ 	.word	0x00030c40
        /*05c8*/ 	.short	0x010a
        /*05ca*/ 	.byte	0x3f
	.zero		1


	//   ....[38]....
        /*05cc*/ 	.word	0x0000a6c0
        /*05d0*/ 	.word	0x0000000c
        /*05d4*/ 	.word	0x00030c28
        /*05d8*/ 	.short	0x010a
        /*05da*/ 	.byte	0x3f
	.zero		1


	//   ....[39]....
        /*05dc*/ 	.word	0x0000a710
        /*05e0*/ 	.word	0x0000000d
        /*05e4*/ 	.word	0x00030c40
        /*05e8*/ 	.short	0x010a
        /*05ea*/ 	.byte	0x3f
	.zero		1


	//   ....[40]....
        /*05ec*/ 	.word	0x0000a7e0
        /*05f0*/ 	.word	0x00000007
        /*05f4*/ 	.word	0x00000000
        /*05f8*/ 	.short	0x010a
        /*05fa*/ 	.byte	0x3f
	.zero		1


	//   ....[41]....
        /*05fc*/ 	.word	0x0000a830
        /*0600*/ 	.word	0x0000000b
        /*0604*/ 	.word	0x00000000
        /*0608*/ 	.short	0x010a
        /*060a*/ 	.byte	0x3f
	.zero		1


	//   ....[42]....
        /*060c*/ 	.word	0x0000a880
        /*0610*/ 	.word	0x00000009
        /*0614*/ 	.word	0x00000000
        /*0618*/ 	.short	0x010a
        /*061a*/ 	.byte	0x3f
	.zero		1


	//----- nvinfo : EIATTR_NUM_MBARRIERS
	.align		4
.L_1230:
        /*061c*/ 	.byte	0x03, 0x38
        /*061e*/ 	.short	0x0009


	//----- nvinfo : EIATTR_EXIT_INSTR_OFFSETS
	.align		4
        /*0620*/ 	.byte	0x04, 0x1c
        /*0622*/ 	.short	(.L_1232 - .L_1231)


	//   ....[0]....
.L_1231:
        /*0624*/ 	.word	0x0000a210


	//----- nvinfo : EIATTR_MAX_THREADS
	.align		4
.L_1232:
        /*0628*/ 	.byte	0x04, 0x05
        /*062a*/ 	.short	(.L_1234 - .L_1233)
.L_1233:
        /*062c*/ 	.word	0x00000180
        /*0630*/ 	.word	0x00000001
        /*0634*/ 	.word	0x00000001


	//----- nvinfo : EIATTR_CRS_STACK_SIZE
	.align		4
.L_1234:
        /*0638*/ 	.byte	0x04, 0x1e
        /*063a*/ 	.short	(.L_1236 - .L_1235)
.L_1235:
        /*063c*/ 	.word	0x00000000


	//----- nvinfo : EIATTR_CBANK_PARAM_SIZE
	.align		4
.L_1236:
        /*0640*/ 	.byte	0x03, 0x19
        /*0642*/ 	.short	0x06f0


	//----- nvinfo : EIATTR_PARAM_CBANK
	.align		4
        /*0644*/ 	.byte	0x04, 0x0a
        /*0646*/ 	.short	(.L_1238 - .L_1237)
	.align		4
.L_1237:
        /*0648*/ 	.word	index@(.nv.constant0._ZN7cutlass13device_kernelIN5flash11enable_sm90INS1_16FlashAttnBwdSm90INS1_25CollectiveMainloopBwdSm90ILi2ELi2ELi2EN4cute5tupleIJNS5_1CILi1EEES8_S8_EEENS6_IJNS7_ILi128EEESA_NS7_ILi64EEEEEENS_10bfloat16_tEfNS_4arch4Sm90ELb0ELb0ELb0ELb1ELb1ELb1ELb0ELb0ELi2ELi1ELi2ELi2ELb0EEENS1_21CollectiveEpilogueBwdISC_SD_SF_Li256ELb1ELb0ELi1EEENS1_19SingleTileSchedulerILb1ELb0ELb0ELi128EEEEEEEEEvNT_6ParamsE)
        /*064c*/ 	.short	0x0210
        /*064e*/ 	.short	0x06f0


	//----- nvinfo : EIATTR_SW_WAR
	.align		4
.L_1238:
        /*0650*/ 	.byte	0x04, 0x36
        /*0652*/ 	.short	(.L_1240 - .L_1239)
.L_1239:
        /*0654*/ 	.word	0x00000008
.L_1240:


//--------------------- .nv.info._ZN7cutlass13device_kernelIN5flash11enable_sm90INS1_16FlashAttnBwdSm90INS1_25CollectiveMainloopBwdSm90ILi2ELi2ELi2EN4cute5tupleIJNS5_1CILi1EEES8_S8_EEENS6_IJNS7_ILi128EEESA_NS7_ILi64EEEEEENS_10bfloat16_tEfNS_4arch4Sm90ELb0ELb0ELb0ELb1ELb0ELb1ELb0ELb0ELi2ELi1ELi2ELi2ELb0EEENS1_24CollectiveEpilogueBwdGQAISC_fSF_Li256ELb1ELb0EEENS1_19SingleTileSchedulerILb1ELb0ELb0ELi128EEEEEEEEEvNT_6ParamsE --------------------------
	.section	.nv.info._ZN7cutlass13device_kernelIN5flash11enable_sm90INS1_16FlashAttnBwdSm90INS1_25CollectiveMainloopBwdSm90ILi2ELi2ELi2EN4cute5tupleIJNS5_1CILi1EEES8_S8_EEENS6_IJNS7_ILi128EEESA_NS7_ILi64EEEEEENS_10bfloat16_tEfNS_4arch4Sm90ELb0ELb0ELb0ELb1ELb0ELb1ELb0ELb0ELi2ELi1ELi2ELi2ELb0EEENS1_24CollectiveEpilogueBwdGQAISC_fSF_Li256ELb1ELb0EEENS1_19SingleTileSchedulerILb1ELb0ELb0ELi128EEEEEEEEEvNT_6ParamsE,"",@"SHT_CUDA_INFO"
	.sectionflags	@""
	.align	4


	//----- nvinfo : EIATTR_CUDA_API_VERSION
	.align		4
        /*0000*/ 	.byte	0x04, 0x37
        /*0002*/ 	.short	(.L_1242 - .L_1241)
.L_1241:
        /*0004*/ 	.word	0x00000082


	//----- nvinfo : EIATTR_KPARAM_INFO
	.align		4
.L_1242:
        /*0008*/ 	.byte	0x04, 0x17
        /*000a*/ 	.short	(.L_1244 - .L_1243)
.L_1243:
        /*000c*/ 	.word	0x00000000
        /*0010*/ 	.short	0x0000
        /*0012*/ 	.short	0x0070
        /*0014*/ 	.byte	0x00, 0xf0, 0x01, 0x1a


	//----- nvinfo : EIATTR_SPARSE_MMA_MASK
	.align		4
.L_1244:
        /*0018*/ 	.byte	0x03, 0x50
        /*001a*/ 	.short	0x0000


	//----- nvinfo : EIATTR_MAXREG_COUNT
	.align		4
        /*001c*/ 	.byte	0x03, 0x1b
        /*001e*/ 	.short	0x00a8


	//----- nvinfo : EIATTR_NUM_BARRIERS
	.align		4
        /*0020*/ 	.byte	0x02, 0x4c
        /*0022*/ 	.byte	0x10
	.zero		1


	//----- nvinfo : EIATTR_EXTERNS
	.align		4
        /*0024*/ 	.byte	0x04, 0x0f
        /*0026*/ 	.short	(.L_1246 - .L_1245)


	//   ....[0]....
	.align		4
.L_1245:
        /*0028*/ 	.word	index@(__assertfail)


	//----- nvinfo : EIATTR_ANNOTATIONS
	.align		4
.L_1246:
        /*002c*/ 	.byte	0x04, 0x55
        /*002e*/ 	.short	(.L_1248 - .L_1247)


	//   ....[0]....
.L_1247:
        /*0030*/ 	.word	0x00000001
        /*0034*/ 	.byte	0x60, 0x05, 0x00, 0x00, 0x01, 0x00, 0x00, 0x00, 0xd0, 0x07, 0x00, 0x00, 0x01, 0x00, 0x00, 0x00
        /*0044*/ 	.byte	0x50, 0x13, 0x00, 0x00, 0x01, 0x00, 0x00, 0x00, 0x00, 0x19, 0x00, 0x00, 0x01, 0x00, 0x00, 0x00
        /*0054*/ 	.byte	0x40, 0x19, 0x00, 0x00, 0x01, 0x00, 0x00, 0x00, 0x80, 0x19, 0x00, 0x00, 0x01, 0x00, 0x00, 0x00
        /*0064*/ 	.byte	0x20, 0x1b, 0x00, 0x00, 0x01, 0x00, 0x00, 0x00, 0x50, 0x1b, 0x00, 0x00, 0x01, 0x00, 0x00, 0x00
        /*0074*/ 	.byte	0x70, 0x1b, 0x00, 0x00, 0x01, 0x00, 0x00, 0x00, 0x50, 0x4d, 0x00, 0x00, 0x01, 0x00, 0x00, 0x00
        /*0084*/ 	.byte	0x60, 0x76, 0x00, 0x00, 0x01, 0x00, 0x00, 0x00, 0x90, 0x76, 0x00, 0x00, 0x01, 0x00, 0x00, 0x00
        /*0094*/ 	.byte	0x70, 0x81, 0x00, 0x00


	//----- nvinfo : EIATTR_MERCURY_ISA_VERSION
	.align		4
.L_1248:
        /*0098*/ 	.byte	0x03, 0x5f
        /*009a*/ 	.short	0x0101


	//----- nvinfo : EIATTR_INT_WARP_WIDE_INSTR_OFFSETS
	.align		4
        /*009c*/ 	.byte	0x04, 0x31
        /*009e*/ 	.short	(.L_1250 - .L_1249)


	//   ....[0]....
.L_1249:
        /*00a0*/ 	.word	0x00000180


	//   ....[1]....
        /*00a4*/ 	.word	0x00000240


	//   ....[2]....
        /*00a8*/ 	.word	0x00006870


	//----- nvinfo : EIATTR_COOP_GROUP_MASK_REGIDS
	.align		4
.L_1250:
        /*00ac*/ 	.byte	0x04, 0x29
        /*00ae*/ 	.short	(.L_1252 - .L_1251)


	//   ....[0]....
.L_1251:
        /*00b0*/ 	.word	0xffffffff


	//   ....[1]....
        /*00b4*/ 	.word	0xffffffff


	//   ....[2]....
        /*00b8*/ 	.word	0xffffffff


	//   ....[3]....
        /*00bc*/ 	.word	0xffffffff


	//   ....[4]....
        /*00c0*/ 	.word	0xffffffff


	//   ....[5]....
        /*00c4*/ 	.word	0xffffffff


	//   ....[6]....
        /*00c8*/ 	.word	0xffffffff


	//   ....[7]....
        /*00cc*/ 	.word	0xffffffff


	//   ....[8]....
        /*00d0*/ 	.word	0xffffffff


	//   ....[9]....
        /*00d4*/ 	.word	0xffffffff


	//   ....[10]....
        /*00d8*/ 	.word	0xffffffff


	//   ....[11]....
        /*00dc*/ 	.word	0xffffffff


	//   ....[12]....
        /*00e0*/ 	.word	0xffffffff


	//   ....[13]....
        /*00e4*/ 	.word	0xffffffff


	//   ....[14]....
        /*00e8*/ 	.word	0xffffffff


	//   ....[15]....
        /*00ec*/ 	.word	0xffffffff


	//   ....[16]....
        /*00f0*/ 	.word	0xffffffff


	//   ....[17]....
        /*00f4*/ 	.word	0xffffffff


	//   ....[18]....
        /*00f8*/ 	.word	0xffffffff


	//   ....[19]....
        /*00fc*/ 	.word	0xffffffff


	//   ....[20]....
        /*0100*/ 	.word	0xffffffff


	//   ....[21]....
        /*0104*/ 	.word	0xffffffff


	//   ....[22]....
        /*0108*/ 	.word	0xffffffff


	//   ....[23]....
        /*010c*/ 	.word	0xffffffff


	//   ....[24]....
        /*0110*/ 	.word	0xffffffff


	//   ....[25]....
        /*0114*/ 	.word	0xffffffff


	//   ....[26]....
        /*0118*/ 	.word	0xffffffff


	//   ....[27]....
        /*011c*/ 	.word	0xffffffff


	//   ....[28]....
        /*0120*/ 	.word	0xffffffff


	//   ....[29]....
        /*0124*/ 	.word	0xffffffff


	//   ....[30]....
        /*0128*/ 	.word	0xffffffff


	//   ....[31]....
        /*012c*/ 	.word	0xffffffff


	//   ....[32]....
        /*0130*/ 	.word	0xffffffff


	//   ....[33]....
        /*0134*/ 	.word	0xffffffff


	//   ....[34]....
        /*0138*/ 	.word	0xffffffff


	//   ....[35]....
        /*013c*/ 	.word	0xffffffff


	//   ....[36]....
        /*0140*/ 	.word	0xffffffff


	//   ....[37]....
        /*0144*/ 	.word	0xffffffff


	//   ....[38]....
        /*0148*/ 	.word	0xffffffff


	//   ....[39]....
        /*014c*/ 	.word	0xffffffff


	//   ....[40]....
        /*0150*/ 	.word	0xffffffff


	//   ....[41]....
        /*0154*/ 	.word	0xffffffff


	//   ....[42]....
        /*0158*/ 	.word	0xffffffff


	//   ....[43]....
        /*015c*/ 	.word	0xffffffff


	//   ....[44]....
        /*0160*/ 	.word	0xffffffff


	//   ....[45]....
        /*0164*/ 	.word	0xffffffff


	//   ....[46]....
        /*0168*/ 	.word	0xffffffff


	//   ....[47]....
        /*016c*/ 	.word	0xffffffff


	//   ....[48]....
        /*0170*/ 	.word	0xffffffff


	//   ....[49]....
        /*0174*/ 	.word	0xffffffff


	//   ....[50]....
        /*0178*/ 	.word	0xffffffff


	//   ....[51]....
        /*017c*/ 	.word	0xffffffff


	//   ....[52]....
        /*0180*/ 	.word	0xffffffff


	//   ....[53]....
        /*0184*/ 	.word	0xffffffff


	//   ....[54]....
        /*0188*/ 	.word	0xffffffff


	//   ....[55]....
        /*018c*/ 	.word	0xffffffff


	//   ....[56]....
        /*0190*/ 	.word	0xffffffff


	//   ....[57]....
        /*0194*/ 	.word	0xffffffff


	//   ....[58]....
        /*0198*/ 	.word	0xffffffff


	//   ....[59]....
        /*019c*/ 	.word	0xffffffff


	//   ....[60]....
        /*01a0*/ 	.word	0xffffffff


	//   ....[61]....
        /*01a4*/ 	.word	0xffffffff


	//   ....[62]....
        /*01a8*/ 	.word	0xffffffff


	//   ....[63]....
        /*01ac*/ 	.word	0xffffffff


	//   ....[64]....
        /*01b0*/ 	.word	0xffffffff


	//   ....[65]....
        /*01b4*/ 	.word	0xffffffff


	//   ....[66]....
        /*01b8*/ 	.word	0xffffffff


	//   ....[67]....
        /*01bc*/ 	.word	0xffffffff


	//   ....[68]....
        /*01c0*/ 	.word	0xffffffff


	//   ....[69]....
        /*01c4*/ 	.word	0xffffffff


	//   ....[70]....
        /*01c8*/ 	.word	0xffffffff


	//   ....[71]....
        /*01cc*/ 	.word	0x0500000f


	//----- nvinfo : EIATTR_COOP_GROUP_INSTR_OFFSETS
	.align		4
.L_1252:
        /*01d0*/ 	.byte	0x04, 0x28
        /*01d2*/ 	.short	(.L_1254 - .L_1253)


	//   ....[0]....
.L_1253:
        /*01d4*/ 	.word	0x00000060


	//   ....[1]....
        /*01d8*/ 	.word	0x00000190


	//   ....[2]....
        /*01dc*/ 	.word	0x00000220


	//   ....[3]....
        /*01e0*/ 	.word	0x000003a0


	//   ....[4]....
        /*01e4*/ 	.word	0x00000610


	//   ....[5]....
        /*01e8*/ 	.word	0x00001160


	//   ....[6]....
        /*01ec*/ 	.word	0x00002020


	//   ....[7]....
        /*01f0*/ 	.word	0x00002060


	//   ....[8]....
        /*01f4*/ 	.word	0x000020a0


	//   ....[9]....
        /*01f8*/ 	.word	0x00002100


	//   ....[10]....
        /*01fc*/ 	.word	0x000021d0


	//   ....[11]....
        /*0200*/ 	.word	0x00002220


	//   ....[12]....
        /*0204*/ 	.word	0x00002260


	//   ....[13]....
        /*0208*/ 	.word	0x000022a0


	//   ....[14]....
        /*020c*/ 	.word	0x000022e0


	//   ....[15]....
        /*0210*/ 	.word	0x00002320


	//   ....[16]....
        /*0214*/ 	.word	0x00002360


	//   ....[17]....
        /*0218*/ 	.word	0x000023c0


	//   ....[18]....
        /*021c*/ 	.word	0x00002430


	//   ....[19]....
        /*0220*/ 	.word	0x00002470


	//   ....[20]....
        /*0224*/ 	.word	0x000024a0


	//   ....[21]....
        /*0228*/ 	.word	0x000024e0


	//   ....[22]....
        /*022c*/ 	.word	0x00002510


	//   ....[23]....
        /*0230*/ 	.word	0x00002580


	//   ....[24]....
        /*0234*/ 	.word	0x000025c0


	//   ....[25]....
        /*0238*/ 	.word	0x00002630


	//   ....[26]....
        /*023c*/ 	.word	0x00002680


	//   ....[27]....
        /*0240*/ 	.word	0x000026c0


	//   ....[28]....
        /*0244*/ 	.word	0x00002710


	//   ....[29]....
        /*0248*/ 	.word	0x00002750


	//   ....[30]....
        /*024c*/ 	.word	0x000027d0


	//   ....[31]....
        /*0250*/ 	.word	0x00002810


	//   ....[32]....
        /*0254*/ 	.word	0x00002850


	//   ....[33]....
        /*0258*/ 	.word	0x00002a80


	//   ....[34]....
        /*025c*/ 	.word	0x00002ad0


	//   ....[35]....
        /*0260*/ 	.word	0x00002b10


	//   ....[36]....
        /*0264*/ 	.word	0x00002bc0


	//   ....[37]....
        /*0268*/ 	.word	0x00002bf0


	//   ....[38]....
        /*026c*/ 	.word	0x00003050


	//   ....[39]....
        /*0270*/ 	.word	0x00003060


	//   ....[40]....
        /*0274*/ 	.word	0x00003070


	//   ....[41]....
        /*0278*/ 	.word	0x00003080


	//   ....[42]....
        /*027c*/ 	.word	0x00003090


	//   ....[43]....
        /*0280*/ 	.word	0x000030a0


	//   ....[44]....
        /*0284*/ 	.word	0x000030d0


	//   ....[45]....
        /*0288*/ 	.word	0x00003100


	//   ....[46]....
        /*028c*/ 	.word	0x00003140


	//   ....[47]....
        /*0290*/ 	.word	0x00003180


	//   ....[48]....
        /*0294*/ 	.word	0x000031c0


	//   ....[49]....
        /*0298*/ 	.word	0x00003200


	//   ....[50]....
        /*029c*/ 	.word	0x00003240


	//   ....[51]....
        /*02a0*/ 	.word	0x00003280


	//   ....[52]....
        /*02a4*/ 	.word	0x000032c0


	//   ....[53]....
        /*02a8*/ 	.word	0x00003320


	//   ....[54]....
        /*02ac*/ 	.word	0x00003360


	//   ....[55]....
        /*02b0*/ 	.word	0x000033a0


	//   ....[56]....
        /*02b4*/ 	.word	0x000033e0


	//   ....[57]....
        /*02b8*/ 	.word	0x00003420


	//   ....[58]....
        /*02bc*/ 	.word	0x00003460


	//   ....[59]....
        /*02c0*/ 	.word	0x000034a0


	//   ....[60]....
        /*02c4*/ 	.word	0x000034e0


	//   ....[61]....
        /*02c8*/ 	.word	0x00003520


	//   ....[62]....
        /*02cc*/ 	.word	0x00003560


	//   ....[63]....
        /*02d0*/ 	.word	0x000035a0


	//   ....[64]....
        /*02d4*/ 	.word	0x000035e0


	//   ....[65]....
        /*02d8*/ 	.word	0x00003620


	//   ....[66]....
        /*02dc*/ 	.word	0x00003660


	//   ....[67]....
        /*02e0*/ 	.word	0x000036a0


	//   ....[68]....
        /*02e4*/ 	.word	0x000036e0


	//   ....[69]....
        /*02e8*/ 	.word	0x00003720


	//   ....[70]....
        /*02ec*/ 	.word	0x000055d0


	//   ....[71]....
        /*02f0*/ 	.word	0x000083e0


	//----- nvinfo : EIATTR_REG_RECONFIG
	.align		4
.L_1254:
        /*02f4*/ 	.byte	0x01, 0x54
	.zero		2


	//----- nvinfo : EIATTR_SYSCALL_OFFSETS
	.align		4
        /*02f8*/ 	.byte	0x04, 0x46
        /*02fa*/ 	.short	(.L_1256 - .L_1255)


	//   ....[0]....
.L_1255:
        /*02fc*/ 	.word	0x00000dc0


	//   ....[1]....
        /*0300*/ 	.word	0x00000eb0


	//   ....[2]....
        /*0304*/ 	.word	0x00001010


	//   ....[3]....
        /*0308*/ 	.word	0x00001100


	//----- nvinfo : EIATTR_MBARRIER_INSTR_OFFSETS
	.align		4
.L_1256:
        /*030c*/ 	.byte	0x04, 0x39
        /*030e*/ 	.short	(.L_1258 - .L_1257)


	//   ....[0]....
.L_1257:
        /*0310*/ 	.word	0x00000260
        /*0314*/ 	.word	0x000000ff
        /*0318*/ 	.word	0x00030c00
        /*031c*/ 	.short	0x0100
        /*031e*/ 	.byte	0x06
	.zero		1


	//   ....[1]....
        /*0320*/ 	.word	0x00000350
        /*0324*/ 	.word	0x000000ff
        /*0328*/ 	.word	0x00030c10
        /*032c*/ 	.short	0x0100
        /*032e*/ 	.byte	0x08
	.zero		1


	//   ....[2]....
        /*0330*/ 	.word	0x00000360
        /*0334*/ 	.word	0x000000ff
        /*0338*/ 	.word	0x00030c20
        /*033c*/ 	.short	0x0100
        /*033e*/ 	.byte	0x08
	.zero		1


	//   ....[3]....
        /*0340*/ 	.word	0x00000370
        /*0344*/ 	.word	0x000000ff
        /*0348*/ 	.word	0x00030c18
        /*034c*/ 	.short	0x0100
        /*034e*/ 	.byte	0x08
	.zero		1


	//   ....[4]....
        /*0350*/ 	.word	0x00000380
        /*0354*/ 	.word	0x000000ff
        /*0358*/ 	.word	0x00030c28
        /*035c*/ 	.short	0x0100
        /*035e*/ 	.byte	0x08
	.zero		1


	//   ....[5]....
        /*0360*/ 	.word	0x000004b0
        /*0364*/ 	.word	0x000000ff
        /*0368*/ 	.word	0x00030c30
        /*036c*/ 	.short	0x0100
        /*036e*/ 	.byte	0x08
	.zero		1


	//   ....[6]....
        /*0370*/ 	.word	0x000004c0
        /*0374*/ 	.word	0x000000ff
        /*0378*/ 	.word	0x00030c40
        /*037c*/ 	.short	0x0100
        /*037e*/ 	.byte	0x08
	.zero		1


	//   ....[7]....
        /*0380*/ 	.word	0x000004d0
        /*0384*/ 	.word	0x000000ff
        /*0388*/ 	.word	0x00030c38
        /*038c*/ 	.short	0x0100
        /*038e*/ 	.byte	0x08
	.zero		1


	//   ....[8]....
        /*0390*/ 	.word	0x000004e0
        /*0394*/ 	.word	0x000000ff
        /*0398*/ 	.word	0x00030c48
        /*039c*/ 	.short	0x0100
        /*039e*/ 	.byte	0x08
	.zero		1


	//   ....[9]....
        /*03a0*/ 	.word	0x000011b0
        /*03a4*/ 	.word	0x000000e2
        /*03a8*/ 	.word	0x00030c00
        /*03ac*/ 	.short	0x010a
        /*03ae*/ 	.byte	0x3f
	.zero		1


	//   ....[10]....
        /*03b0*/ 	.word	0x00001330
        /*03b4*/ 	.word	0x000000e2
        /*03b8*/ 	.word	0x00030c00
        /*03bc*/ 	.short	0x010a
        /*03be*/ 	.byte	0x3f
	.zero		1


	//   ....[11]....
        /*03c0*/ 	.word	0x00001a60
        /*03c4*/ 	.word	0x00000009
        /*03c8*/ 	.word	0x00030c10
        /*03cc*/ 	.short	0x010a
        /*03ce*/ 	.byte	0x3f
	.zero		1


	//   ....[12]....
        /*03d0*/ 	.word	0x00001ad0
        /*03d4*/ 	.word	0x00000009
        /*03d8*/ 	.word	0x00030c10
        /*03dc*/ 	.short	0x010a
        /*03de*/ 	.byte	0x3f
	.zero		1


	//   ....[13]....
        /*03e0*/ 	.word	0x00001ee0
        /*03e4*/ 	.word	0x00000009
        /*03e8*/ 	.word	0x00030c30
        /*03ec*/ 	.short	0x010a
        /*03ee*/ 	.byte	0x3f
	.zero		1


	//   ....[14]....
        /*03f0*/ 	.word	0x00001f60
        /*03f4*/ 	.word	0x00000009
        /*03f8*/ 	.word	0x00030c30
        /*03fc*/ 	.short	0x010a
        /*03fe*/ 	.byte	0x3f
	.zero		1


	//   ....[15]....
        /*0400*/ 	.word	0x00004690
        /*0404*/ 	.word	0x0000000a
        /*0408*/ 	.word	0x00000000
        /*040c*/ 	.short	0x0101
        /*040e*/ 	.byte	0x3f
	.zero		1


	//   ....[16]....
        /*0410*/ 	.word	0x00004ad0
        /*0414*/ 	.word	0x00000009
        /*0418*/ 	.word	0x00000000
        /*041c*/ 	.short	0x0101
        /*041e*/ 	.byte	0x3f
	.zero		1


	//   ....[17]....
        /*0420*/ 	.word	0x00006d70
        /*0424*/ 	.word	0x0000000c
        /*0428*/ 	.word	0x00030c20
        /*042c*/ 	.short	0x010a
        /*042e*/ 	.byte	0x3f
	.zero		1


	//   ....[18]....
        /*0430*/ 	.word	0x00007220
        /*0434*/ 	.word	0x0000000c
        /*0438*/ 	.word	0x00030c40
        /*043c*/ 	.short	0x010a
        /*043e*/ 	.byte	0x3f
	.zero		1


	//   ....[19]....
        /*0440*/ 	.word	0x00007460
        /*0444*/ 	.word	0x0000000c
        /*0448*/ 	.word	0x00030c28
        /*044c*/ 	.short	0x010a
        /*044e*/ 	.byte	0x3f
	.zero		1


	//   ....[20]....
        /*0450*/ 	.word	0x00007620
        /*0454*/ 	.word	0x0000000c
        /*0458*/ 	.word	0x00030c48
        /*045c*/ 	.short	0x010a
        /*045e*/ 	.byte	0x3f
	.zero		1


	//   ....[21]....
        /*0460*/ 	.word	0x00007830
        /*0464*/ 	.word	0x0000000c
        /*0468*/ 	.word	0x00030c20
        /*046c*/ 	.short	0x010a
        /*046e*/ 	.byte	0x3f
	.zero		1


	//   ....[22]....
        /*0470*/ 	.word	0x00007a50
        /*0474*/ 	.word	0x0000000c
        /*0478*/ 	.word	0x00030c40
        /*047c*/ 	.short	0x010a
        /*047e*/ 	.byte	0x3f
	.zero		1


	//   ....[23]....
        /*0480*/ 	.word	0x00007c60
        /*0484*/ 	.word	0x0000000c
        /*0488*/ 	.word	0x00030c28
        /*048c*/ 	.short	0x010a
        /*048e*/ 	.byte	0x3f
	.zero		1


	//   ....[24]....
        /*0490*/ 	.word	0x00007e70
        /*0494*/ 	.word	0x0000000d
        /*0498*/ 	.word	0x00030c40
        /*049c*/ 	.short	0x010a
        /*049e*/ 	.byte	0x3f
	.zero		1


	//   ....[25]....
        /*04a0*/ 	.word	0x00008260
        /*04a4*/ 	.word	0x00000007
        /*04a8*/ 	.word	0x00000000
        /*04ac*/ 	.short	0x010a
        /*04ae*/ 	.byte	0x3f
	.zero		1


	//   ....[26]....
        /*04b0*/ 	.word	0x000082b0
        /*04b4*/ 	.word	0x0000000b
        /*04b8*/ 	.word	0x00000000
        /*04bc*/ 	.short	0x010a
        /*04be*/ 	.byte	0x3f
	.zero		1


	//   ....[27]....
        /*04c0*/ 	.word	0x00008310
        /*04c4*/ 	.word	0x00000009
        /*04c8*/ 	.word	0x00000000
        /*04cc*/ 	.short	0x010a
        /*04ce*/ 	.byte	0x3f
	.zero		1


	//   ....[28]....
        /*04d0*/ 	.word	0x00008340
        /*04d4*/ 	.word	0x00000003
        /*04d8*/ 	.word	0x00000000
        /*04dc*/ 	.short	0x010a
        /*04de*/ 	.byte	0x3f
	.zero		1


	//   ....[29]....
        /*04e0*/ 	.word	0x00008410
        /*04e4*/ 	.word	0x000000e2
        /*04e8*/ 	.word	0x00030c00
        /*04ec*/ 	.short	0x010a
        /*04ee*/ 	.byte	0x3f
	.zero		1


	//   ....[30]....
        /*04f0*/ 	.word	0x00008460
        /*04f4*/ 	.word	0x00000009
        /*04f8*/ 	.word	0x00030c10
        /*04fc*/ 	.short	0x010a
        /*04fe*/ 	.byte	0x3f
	.zero		1


	//   ....[31]....
        /*0500*/ 	.word	0x000084b0
        /*0504*/ 	.word	0x00000009
        /*0508*/ 	.word	0x00030c30
        /*050c*/ 	.short	0x010a
        /*050e*/ 	.byte	0x3f
	.zero		1


	//   ....[32]....
        /*0510*/ 	.word	0x00008500
        /*0514*/ 	.word	0x0000000c
        /*0518*/ 	.word	0x00030c20
        /*051c*/ 	.short	0x010a
        /*051e*/ 	.byte	0x3f
	.zero		1


	//   ....[33]....
        /*0520*/ 	.word	0x00008550
        /*0524*/ 	.word	0x0000000c
        /*0528*/ 	.word	0x00030c40
        /*052c*/ 	.short	0x010a
        /*052e*/ 	.byte	0x3f
	.zero		1


	//   ....[34]....
        /*0530*/ 	.word	0x000085a0
        /*0534*/ 	.word	0x0000000c
        /*0538*/ 	.word	0x00030c28
        /*053c*/ 	.short	0x010a
        /*053e*/ 	.byte	0x3f
	.zero		1


	//   ....[35]....
        /*0540*/ 	.word	0x000085f0
        /*0544*/ 	.word	0x0000000c
        /*0548*/ 	.word	0x00030c48
        /*054c*/ 	.short	0x010a
        /*054e*/ 	.byte	0x3f
	.zero		1


	//   ....[36]....
        /*0550*/ 	.word	0x00008650
        /*0554*/ 	.word	0x0000000c
        /*0558*/ 	.word	0x00030c20
        /*055c*/ 	.short	0x010a
        /*055e*/ 	.byte	0x3f
	.zero		1


	//   ....[37]....
        /*0560*/ 	.word	0x000086a0
        /*0564*/ 	.word	0x0000000c
        /*0568*/ 	.word	0x00030c40
        /*056c*/ 	.short	0x010a
        /*056e*/ 	.byte	0x3f
	.zero		1


	//   ....[38]....
        /*0570*/ 	.word	0x000086f0
        /*0574*/ 	.word	0x0000000c
        /*0578*/ 	.word	0x00030c28
        /*057c*/ 	.short	0x010a
        /*057e*/ 	.byte	0x3f
	.zero		1


	//   ....[39]....
        /*0580*/ 	.word	0x00008740
        /*0584*/ 	.word	0x0000000d
        /*0588*/ 	.word	0x00030c40
        /*058c*/ 	.short	0x010a
        /*058e*/ 	.byte	0x3f
	.zero		1


	//   ....[40]....
        /*0590*/ 	.word	0x00008820
        /*0594*/ 	.word	0x00000007
        /*0598*/ 	.word	0x00000000
        /*059c*/ 	.short	0x010a
        /*059e*/ 	.byte	0x3f
	.zero		1


	//   ....[41]....
        /*05a0*/ 	.word	0x00008870
        /*05a4*/ 	.word	0x0000000b
        /*05a8*/ 	.word	0x00000000
        /*05ac*/ 	.short	0x010a
        /*05ae*/ 	.byte	0x3f
	.zero		1


	//   ....[42]....
        /*05b0*/ 	.word	0x000088c0
        /*05b4*/ 	.word	0x00000009
        /*05b8*/ 	.word	0x00000000
        /*05bc*/ 	.short	0x010a
        /*05be*/ 	.byte	0x3f
	.zero		1


	//----- nvinfo : EIATTR_NUM_MBARRIERS
	.align		4
.L_1258:
        /*05c0*/ 	.byte	0x03, 0x38
        /*05c2*/ 	.short	0x0009


	//----- nvinfo : EIATTR_EXIT_INSTR_OFFSETS
	.align		4
        /*05c4*/ 	.byte	0x04, 0x1c
        /*05c6*/ 	.short	(.L_1260 - .L_1259)


	//   ....[0]....
.L_1259:
        /*05c8*/ 	.word	0x00008390


	//----- nvinfo : EIATTR_MAX_THREADS
	.align		4
.L_1260:
        /*05cc*/ 	.byte	0x04, 0x05
        /*05ce*/ 	.short	(.L_1262 - .L_1261)
.L_1261:
        /*05d0*/ 	.word	0x00000180
        /*05d4*/ 	.word	0x00000001
        /*05d8*/ 	.word	0x00000001


	//----- nvinfo : EIATTR_CRS_STACK_SIZE
	.align		4
.L_1262:
        /*05dc*/ 	.byte	0x04, 0x1e
        /*05de*/ 	.short	(.L_1264 - .L_1263)
.L_1263:
        /*05e0*/ 	.word	0x00000000


	//----- nvinfo : EIATTR_CBANK_PARAM_SIZE
	.align		4
.L_1264:
        /*05e4*/ 	.byte	0x03, 0x19
        /*05e6*/ 	.short	0x06f0


	//----- nvinfo : EIATTR_PARAM_CBANK
	.align		4
        /*05e8*/ 	.byte	0x04, 0x0a
        /*05ea*/ 	.short	(.L_1266 - .L_1265)
	.align		4
.L_1265:
        /*05ec*/ 	.word	index@(.nv.constant0._ZN7cutlass13device_kernelIN5flash11enable_sm90INS1_16FlashAttnBwdSm90INS1_25CollectiveMainloopBwdSm90ILi2ELi2ELi2EN4cute5tupleIJNS5_1CILi1EEES8_S8_EEENS6_IJNS7_ILi128EEESA_NS7_ILi64EEEEEENS_10bfloat16_tEfNS_4arch4Sm90ELb0ELb0ELb0ELb1ELb0ELb1ELb0ELb0ELi2ELi1ELi2ELi2ELb0EEENS1_24CollectiveEpilogueBwdGQAISC_fSF_Li256ELb1ELb0EEENS1_19SingleTileSchedulerILb1ELb0ELb0ELi128EEEEEEEEEvNT_6ParamsE)
        /*05f0*/ 	.short	0x0210
        /*05f2*/ 	.short	0x06f0


	//----- nvinfo : EIATTR_SW_WAR
	.align		4
.L_1266:
        /*05f4*/ 	.byte	0x04, 0x36
        /*05f6*/ 	.short	(.L_1268 - .L_1267)
.L_1267:
        /*05f8*/ 	.word	0x00000008
.L_1268:


//--------------------- .nv.info._ZN7cutlass13device_kernelIN5flash11enable_sm90INS1_16FlashAttnBwdSm90INS1_25CollectiveMainloopBwdSm90ILi2ELi2ELi2EN4cute5tupleIJNS5_1CILi1EEES8_S8_EEENS6_IJNS7_ILi128EEESA_NS7_ILi64EEEEEENS_10bfloat16_tEfNS_4arch4Sm90ELb0ELb0ELb0ELb1ELb1ELb1ELb0ELb0ELi2ELi1ELi2ELi2ELb0EEENS1_24CollectiveEpilogueBwdGQAISC_fSF_Li256ELb1ELb1EEENS1_19SingleTileSchedulerILb1ELb0ELb0ELi128EEEEEEEEEvNT_6ParamsE --------------------------
	.section	.nv.info._ZN7cutlass13device_kernelIN5flash11enable_sm90INS1_16FlashAttnBwdSm90INS1_25CollectiveMainloopBwdSm90ILi2ELi2ELi2EN4cute5tupleIJNS5_1CILi1EEES8_S8_EEENS6_IJNS7_ILi128EEESA_NS7_ILi64EEEEEENS_10bfloat16_tEfNS_4arch4Sm90ELb0ELb0ELb0ELb1ELb1ELb1ELb0ELb0ELi2ELi1ELi2ELi2ELb0EEENS1_24CollectiveEpilogueBwdGQAISC_fSF_Li256ELb1ELb1EEENS1_19SingleTileSchedulerILb1ELb0ELb0ELi128EEEEEEEEEvNT_6ParamsE,"",@"SHT_CUDA_INFO"
	.sectionflags	@""
	.align	4


	//----- nvinfo : EIATTR_CUDA_API_VERSION
	.align		4
        /*0000*/ 	.byte	0x04, 0x37
        /*0002*/ 	.short	(.L_1270 - .L_1269)
.L_1269:
        /*0004*/ 	.word	0x00000082


	//----- nvinfo : EIATTR_KPARAM_INFO
	.align		4
.L_1270:
        /*0008*/ 	.byte	0x04, 0x17
        /*000a*/ 	.short	(.L_1272 - .L_1271)
.L_1271:
        /*000c*/ 	.word	0x00000000
        /*0010*/ 	.short	0x0000
        /*0012*/ 	.short	0x0070
        /*0014*/ 	.byte	0x00, 0xf0, 0x01, 0x1a


	//----- nvinfo : EIATTR_SPARSE_MMA_MASK
	.align		4
.L_1272:
        /*0018*/ 	.byte	0x03, 0x50
        /*001a*/ 	.short	0x0000


	//----- nvinfo : EIATTR_MAXREG_COUNT
	.align		4
        /*001c*/ 	.byte	0x03, 0x1b
        /*001e*/ 	.short	0x00a8


	//----- nvinfo : EIATTR_NUM_BARRIERS
	.align		4
        /*0020*/ 	.byte	0x02, 0x4c
        /*0022*/ 	.byte	0x10
	.zero		1


	//----- nvinfo : EIATTR_EXTERNS
	.align		4
        /*0024*/ 	.byte	0x04, 0x0f
        /*0026*/ 	.short	(.L_1274 - .L_1273)


	//   ....[0]....
	.align		4
.L_1273:
        /*0028*/ 	.word	index@(__assertfail)


	//----- nvinfo : EIATTR_ANNOTATIONS
	.align		4
.L_1274:
        /*002c*/ 	.byte	0x04, 0x55
        /*002e*/ 	.short	(.L_1276 - .L_1275)


	//   ....[0]....
.L_1275:
        /* <DEDUP_REMOVED lines=8> */


	//----- nvinfo : EIATTR_MERCURY_ISA_VERSION
	.align		4
.L_1276:
        /*0098*/ 	.byte	0x03, 0x5f
        /*009a*/ 	.short	0x0101


	//----- nvinfo : EIATTR_INT_WARP_WIDE_INSTR_OFFSETS
	.align		4
        /*009c*/ 	.byte	0x04, 0x31
        /*009e*/ 	.short	(.L_1278 - .L_1277)


	//   ....[0]....
.L_1277:
        /*00a0*/ 	.word	0x00000180


	//   ....[1]....
        /*00a4*/ 	.word	0x00000240


	//   ....[2]....
        /*00a8*/ 	.word	0x00006750


	//   ....[3]....
        /*00ac*/ 	.word	0x00006bc0


	//   ....[4]....
        /*00b0*/ 	.word	0x00007190


	//   ....[5]....
        /*00b4*/ 	.word	0x00007510


	//----- nvinfo : EIATTR_COOP_GROUP_MASK_REGIDS
	.align		4
.L_1278:
        /*00b8*/ 	.byte	0x04, 0x29
        /*00ba*/ 	.short	(.L_1280 - .L_1279)


	//   ....[0]....
.L_1279:
        /*00bc*/ 	.word	0xffffffff


	//   ....[1]....
        /*00c0*/ 	.word	0xffffffff


	//   ....[2]....
        /*00c4*/ 	.word	0xffffffff


	//   ....[3]....
        /*00c8*/ 	.word	0xffffffff


	//   ....[4]....
        /*00cc*/ 	.word	0xffffffff


	//   ....[5]....
        /*00d0*/ 	.word	0xffffffff


	//   ....[6]....
        /*00d4*/ 	.word	0xffffffff


	//   ....[7]....
        /*00d8*/ 	.word	0xffffffff


	//   ....[8]....
        /*00dc*/ 	.word	0xffffffff


	//   ....[9]....
        /*00e0*/ 	.word	0xffffffff


	//   ....[10]....
        /*00e4*/ 	.word	0xffffffff


	//   ....[11]....
        /*00e8*/ 	.word	0xffffffff


	//   ....[12]....
        /*00ec*/ 	.word	0xffffffff


	//   ....[13]....
        /*00f0*/ 	.word	0xffffffff


	//   ....[14]....
        /*00f4*/ 	.word	0xffffffff


	//   ....[15]....
        /*00f8*/ 	.word	0xffffffff


	//   ....[16]....
        /*00fc*/ 	.word	0xffffffff


	//   ....[17]....
        /*0100*/ 	.word	0xffffffff


	//   ....[18]....
        /*0104*/ 	.word	0xffffffff


	//   ....[19]....
        /*0108*/ 	.word	0xffffffff


	//   ....[20]....
        /*010c*/ 	.word	0xffffffff


	//   ....[21]....
        /*0110*/ 	.word	0xffffffff


	//   ....[22]....
        /*0114*/ 	.word	0xffffffff


	//   ....[23]....
        /*0118*/ 	.word	0xffffffff


	//   ....[24]....
        /*011c*/ 	.word	0xffffffff


	//   ....[25]....
        /*0120*/ 	.word	0xffffffff


	//   ....[26]....
        /*0124*/ 	.word	0xffffffff


	//   ....[27]....
        /*0128*/ 	.word	0xffffffff


	//   ....[28]....
        /*012c*/ 	.word	0xffffffff


	//   ....[29]....
        /*0130*/ 	.word	0xffffffff


	//   ....[30]....
        /*0134*/ 	.word	0xffffffff


	//   ....[31]....
        /*0138*/ 	.word	0xffffffff


	//   ....[32]....
        /*013c*/ 	.word	0xffffffff


	//   ....[33]....
        /*0140*/ 	.word	0xffffffff


	//   ....[34]....
        /*0144*/ 	.word	0xffffffff


	//   ....[35]....
        /*0148*/ 	.word	0xffffffff


	//   ....[36]....
        /*014c*/ 	.word	0xffffffff


	//   ....[37]....
        /*0150*/ 	.word	0xffffffff


	//   ....[38]....
        /*0154*/ 	.word	0xffffffff


	//   ....[39]....
        /*0158*/ 	.word	0xffffffff


	//   ....[40]....
        /*015c*/ 	.word	0xffffffff


	//   ....[41]....
        /*0160*/ 	.word	0xffffffff


	//   ....[42]....
        /*0164*/ 	.word	0xffffffff


	//   ....[43]....
        /*0168*/ 	.word	0xffffffff


	//   ....[44]....
        /*016c*/ 	.word	0xffffffff


	//   ....[45]....
        /*0170*/ 	.word	0xffffffff


	//   ....[46]....
        /*0174*/ 	.word	0xffffffff


	//   ....[47]....
        /*0178*/ 	.word	0xffffffff


	//   ....[48]....
        /*017c*/ 	.word	0xffffffff


	//   ....[49]....
        /*0180*/ 	.word	0xffffffff


	//   ....[50]....
        /*0184*/ 	.word	0xffffffff


	//   ....[51]....
        /*0188*/ 	.word	0xffffffff


	//   ....[52]....
        /*018c*/ 	.word	0xffffffff


	//   ....[53]....
        /*0190*/ 	.word	0xffffffff


	//   ....[54]....
        /*0194*/ 	.word	0xffffffff


	//   ....[55]....
        /*0198*/ 	.word	0xffffffff


	//   ....[56]....
        /*019c*/ 	.word	0xffffffff


	//   ....[57]....
        /*01a0*/ 	.word	0xffffffff


	//   ....[58]....
        /*01a4*/ 	.word	0xffffffff


	//   ....[59]....
        /*01a8*/ 	.word	0xffffffff


	//   ....[60]....
        /*01ac*/ 	.word	0xffffffff


	//   ....[61]....
        /*01b0*/ 	.word	0xffffffff


	//   ....[62]....
        /*01b4*/ 	.word	0xffffffff


	//   ....[63]....
        /*01b8*/ 	.word	0xffffffff


	//   ....[64]....
        /*01bc*/ 	.word	0xffffffff


	//   ....[65]....
        /*01c0*/ 	.word	0xffffffff


	//   ....[66]....
        /*01c4*/ 	.word	0xffffffff


	//   ....[67]....
        /*01c8*/ 	.word	0xffffffff


	//   ....[68]....
        /*01cc*/ 	.word	0xffffffff


	//   ....[69]....
        /*01d0*/ 	.word	0xffffffff


	//   ....[70]....
        /*01d4*/ 	.word	0xffffffff


	//   ....[71]....
        /*01d8*/ 	.word	0xffffffff


	//   ....[72]....
        /*01dc*/ 	.word	0xffffffff


	//   ....[73]....
        /*01e0*/ 	.word	0xffffffff


	//   ....[74]....
        /*01e4*/ 	.word	0xffffffff


	//   ....[75]....
        /*01e8*/ 	.word	0xffffffff


	//   ....[76]....
        /*01ec*/ 	.word	0xffffffff


	//   ....[77]....
        /*01f0*/ 	.word	0xffffffff


	//   ....[78]....
        /*01f4*/ 	.word	0xffffffff


	//   ....[79]....
        /*01f8*/ 	.word	0xffffffff


	//   ....[80]....
        /*01fc*/ 	.word	0xffffffff


	//   ....[81]....
        /*0200*/ 	.word	0x0500000f


	//   ....[82]....
        /*0204*/ 	.word	0x0500000f


	//   ....[83]....
        /*0208*/ 	.word	0x0500000f


	//   ....[84]....
        /*020c*/ 	.word	0x0500000f


	//   ....[85]....
        /*0210*/ 	.word	0x0500000f


	//   ....[86]....
        /*0214*/ 	.word	0x0500000f


	//----- nvinfo : EIATTR_COOP_GROUP_INSTR_OFFSETS
	.align		4
.L_1280:
        /*0218*/ 	.byte	0x04, 0x28
        /*021a*/ 	.short	(.L_1282 - .L_1281)


	//   ....[0]....
.L_1281:
        /*021c*/ 	.word	0x00000060


	//   ....[1]....
        /*0220*/ 	.word	0x00000190


	//   ....[2]....
        /*0224*/ 	.word	0x00000220


	//   ....[3]....
        /*0228*/ 	.word	0x000003a0


	//   ....[4]....
        /*022c*/ 	.word	0x00000610


	//   ....[5]....
        /*0230*/ 	.word	0x00001160


	//   ....[6]....
        /*0234*/ 	.word	0x00002020


	//   ....[7]....
        /*0238*/ 	.word	0x00002060


	//   ....[8]....
        /*023c*/ 	.word	0x000020a0


	//   ....[9]....
        /*0240*/ 	.word	0x00002100


	//   ....[10]....
        /*0244*/ 	.word	0x000021d0


	//   ....[11]....
        /*0248*/ 	.word	0x00002220


	//   ....[12]....
        /*024c*/ 	.word	0x00002260


	//   ....[13]....
        /*0250*/ 	.word	0x000022a0


	//   ....[14]....
        /*0254*/ 	.word	0x000022e0


	//   ....[15]....
        /*0258*/ 	.word	0x00002320


	//   ....[16]....
        /*025c*/ 	.word	0x00002360


	//   ....[17]....
        /*0260*/ 	.word	0x000023c0


	//   ....[18]....
        /*0264*/ 	.word	0x00002430


	//   ....[19]....
        /*0268*/ 	.word	0x00002470


	//   ....[20]....
        /*026c*/ 	.word	0x000024a0


	//   ....[21]....
        /*0270*/ 	.word	0x000024e0


	//   ....[22]....
        /*0274*/ 	.word	0x00002510


	//   ....[23]....
        /*0278*/ 	.word	0x00002580


	//   ....[24]....
        /*027c*/ 	.word	0x000025c0


	//   ....[25]....
        /*0280*/ 	.word	0x00002630


	//   ....[26]....
        /*0284*/ 	.word	0x00002680


	//   ....[27]....
        /*0288*/ 	.word	0x000026c0


	//   ....[28]....
        /*028c*/ 	.word	0x00002710


	//   ....[29]....
        /*0290*/ 	.word	0x00002750


	//   ....[30]....
        /*0294*/ 	.word	0x000027d0


	//   ....[31]....
        /*0298*/ 	.word	0x00002810


	//   ....[32]....
        /*029c*/ 	.word	0x00002850


	//   ....[33]....
        /*02a0*/ 	.word	0x00002a80


	//   ....[34]....
        /*02a4*/ 	.word	0x00002ad0


	//   ....[35]....
        /*02a8*/ 	.word	0x00002b10


	//   ....[36]....
        /*02ac*/ 	.word	0x00002bc0


	//   ....[37]....
        /*02b0*/ 	.word	0x00002bf0


	//   ....[38]....
        /*02b4*/ 	.word	0x00003050


	//   ....[39]....
        /*02b8*/ 	.word	0x00003060


	//   ....[40]....
        /*02bc*/ 	.word	0x00003070


	//   ....[41]....
        /*02c0*/ 	.word	0x00003080


	//   ....[42]....
        /*02c4*/ 	.word	0x00003090


	//   ....[43]....
        /*02c8*/ 	.word	0x000030a0


	//   ....[44]....
        /*02cc*/ 	.word	0x000030d0


	//   ....[45]....
        /*02d0*/ 	.word	0x00003100


	//   ....[46]....
        /*02d4*/ 	.word	0x00003140


	//   ....[47]....
        /*02d8*/ 	.word	0x00003180


	//   ....[48]....
        /*02dc*/ 	.word	0x000031c0


	//   ....[49]....
        /*02e0*/ 	.word	0x00003200


	//   ....[50]....
        /*02e4*/ 	.word	0x00003240


	//   ....[51]....
        /*02e8*/ 	.word	0x00003280


	//   ....[52]....
        /*02ec*/ 	.word	0x000032c0


	//   ....[53]....
        /*02f0*/ 	.word	0x00003320


	//   ....[54]....
        /*02f4*/ 	.word	0x00003360


	//   ....[55]....
        /*02f8*/ 	.word	0x000033a0


	//   ....[56]....
        /*02fc*/ 	.word	0x000033e0


	//   ....[57]....
        /*0300*/ 	.word	0x00003420


	//   ....[58]....
        /*0304*/ 	.word	0x00003460


	//   ....[59]....
        /*0308*/ 	.word	0x000034a0


	//   ....[60]....
        /*030c*/ 	.word	0x000034e0


	//   ....[61]....
        /*0310*/ 	.word	0x00003520


	//   ....[62]....
        /*0314*/ 	.word	0x00003560


	//   ....[63]....
        /*0318*/ 	.word	0x000035a0


	//   ....[64]....
        /*031c*/ 	.word	0x000035e0


	//   ....[65]....
        /*0320*/ 	.word	0x00003620


	//   ....[66]....
        /*0324*/ 	.word	0x00003660


	//   ....[67]....
        /*0328*/ 	.word	0x000036a0


	//   ....[68]....
        /*032c*/ 	.word	0x000036e0


	//   ....[69]....
        /*0330*/ 	.word	0x00003720


	//   ....[70]....
        /*0334*/ 	.word	0x000053f0


	//   ....[71]....
        /*0338*/ 	.word	0x00005580


	//   ....[72]....
        /*033c*/ 	.word	0x000057d0


	//   ....[73]....
        /*0340*/ 	.word	0x00005960


	//   ....[74]....
        /*0344*/ 	.word	0x00005a70


	//   ....[75]....
        /*0348*/ 	.word	0x000063f0


	//   ....[76]....
        /*034c*/ 	.word	0x00006680


	//   ....[77]....
        /*0350*/ 	.word	0x000068c0


	//   ....[78]....
        /*0354*/ 	.word	0x00006af0


	//   ....[79]....
        /*0358*/ 	.word	0x00006da0


	//   ....[80]....
        /*035c*/ 	.word	0x000070d0


	//   ....[81]....
        /*0360*/ 	.word	0x00009080


	//   ....[82]....
        /*0364*/ 	.word	0x000091d0


	//   ....[83]....
        /*0368*/ 	.word	0x00009240


	//   ....[84]....
        /*036c*/ 	.word	0x000092b0


	//   ....[85]....
        /*0370*/ 	.word	0x00009320


	//   ....[86]....
        /*0374*/ 	.word	0x00009390


	//----- nvinfo : EIATTR_REG_RECONFIG
	.align		4
.L_1282:
        /*0378*/ 	.byte	0x01, 0x54
	.zero		2


	//----- nvinfo : EIATTR_SYSCALL_OFFSETS
	.align		4
        /*037c*/ 	.byte	0x04, 0x46
        /*037e*/ 	.short	(.L_1284 - .L_1283)


	//   ....[0]....
.L_1283:
        /*0380*/ 	.word	0x00000dc0


	//   ....[1]....
        /*0384*/ 	.word	0x00000eb0


	//   ....[2]....
        /*0388*/ 	.word	0x00001010


	//   ....[3]....
        /*038c*/ 	.word	0x00001100


	//----- nvinfo : EIATTR_MBARRIER_INSTR_OFFSETS
	.align		4
.L_1284:
        /*0390*/ 	.byte	0x04, 0x39
        /*0392*/ 	.short	(.L_1286 - .L_1285)


	//   ....[0]....
.L_1285:
        /*0394*/ 	.word	0x00000260
        /*0398*/ 	.word	0x000000ff
        /*039c*/ 	.word	0x00030c00
        /*03a0*/ 	.short	0x0100
        /*03a2*/ 	.byte	0x06
	.zero		1


	//   ....[1]....
        /*03a4*/ 	.word	0x00000350
        /*03a8*/ 	.word	0x000000ff
        /*03ac*/ 	.word	0x00030c10
        /*03b0*/ 	.short	0x0100
        /*03b2*/ 	.byte	0x08
	.zero		1


	//   ....[2]....
        /*03b4*/ 	.word	0x00000360
        /*03b8*/ 	.word	0x000000ff
        /*03bc*/ 	.word	0x00030c20
        /*03c0*/ 	.short	0x0100
        /*03c2*/ 	.byte	0x08
	.zero		1


	//   ....[3]....
        /*03c4*/ 	.word	0x00000370
        /*03c8*/ 	.word	0x000000ff
        /*03cc*/ 	.word	0x00030c18
        /*03d0*/ 	.short	0x0100
        /*03d2*/ 	.byte	0x08
	.zero		1


	//   ....[4]....
        /*03d4*/ 	.word	0x00000380
        /*03d8*/ 	.word	0x000000ff
        /*03dc*/ 	.word	0x00030c28
        /*03e0*/ 	.short	0x0100
        /*03e2*/ 	.byte	0x08
	.zero		1


	//   ....[5]....
        /*03e4*/ 	.word	0x000004b0
        /*03e8*/ 	.word	0x000000ff
        /*03ec*/ 	.word	0x00030c30
        /*03f0*/ 	.short	0x0100
        /*03f2*/ 	.byte	0x08
	.zero		1


	//   ....[6]....
        /*03f4*/ 	.word	0x000004c0
        /*03f8*/ 	.word	0x000000ff
        /*03fc*/ 	.word	0x00030c40
        /*0400*/ 	.short	0x0100
        /*0402*/ 	.byte	0x08
	.zero		1


	//   ....[7]....
        /*0404*/ 	.word	0x000004d0
        /*0408*/ 	.word	0x000000ff
        /*040c*/ 	.word	0x00030c38
        /*0410*/ 	.short	0x0100
        /*0412*/ 	.byte	0x08
	.zero		1


	//   ....[8]....
        /*0414*/ 	.word	0x000004e0
        /*0418*/ 	.word	0x000000ff
        /*041c*/ 	.word	0x00030c48
        /*0420*/ 	.short	0x0100
        /*0422*/ 	.byte	0x08
	.zero		1


	//   ....[9]....
        /*0424*/ 	.word	0x000011b0
        /*0428*/ 	.word	0x000000e2
        /*042c*/ 	.word	0x00030c00
        /*0430*/ 	.short	0x010a
        /*0432*/ 	.byte	0x3f
	.zero		1


	//   ....[10]....
        /*0434*/ 	.word	0x00001330
        /*0438*/ 	.word	0x000000e2
        /*043c*/ 	.word	0x00030c00
        /*0440*/ 	.short	0x010a
        /*0442*/ 	.byte	0x3f
	.zero		1


	//   ....[11]....
        /*0444*/ 	.word	0x00001a60
        /*0448*/ 	.word	0x00000009
        /*044c*/ 	.word	0x00030c10
        /*0450*/ 	.short	0x010a
        /*0452*/ 	.byte	0x3f
	.zero		1


	//   ....[12]....
        /*0454*/ 	.word	0x00001ad0
        /*0458*/ 	.word	0x00000009
        /*045c*/ 	.word	0x00030c10
        /*0460*/ 	.short	0x010a
        /*0462*/ 	.byte	0x3f
	.zero		1


	//   ....[13]....
        /*0464*/ 	.word	0x00001ee0
        /*0468*/ 	.word	0x00000009
        /*046c*/ 	.word	0x00030c30
        /*0470*/ 	.short	0x010a
        /*0472*/ 	.byte	0x3f
	.zero		1


	//   ....[14]....
        /*0474*/ 	.word	0x00001f60
        /*0478*/ 	.word	0x00000009
        /*047c*/ 	.word	0x00030c30
        /*0480*/ 	.short	0x010a
        /*0482*/ 	.byte	0x3f
	.zero		1


	//   ....[15]....
        /*0484*/ 	.word	0x00004690
        /*0488*/ 	.word	0x0000000a
        /*048c*/ 	.word	0x00000000
        /*0490*/ 	.short	0x0101
        /*0492*/ 	.byte	0x3f
	.zero		1


	//   ....[16]....
        /*0494*/ 	.word	0x00004ad0
        /*0498*/ 	.word	0x00000009
        /*049c*/ 	.word	0x00000000
        /*04a0*/ 	.short	0x0101
        /*04a2*/ 	.byte	0x3f
	.zero		1


	//   ....[17]....
        /*04a4*/ 	.word	0x00007a10
        /*04a8*/ 	.word	0x0000000c
        /*04ac*/ 	.word	0x00030c20
        /*04b0*/ 	.short	0x010a
        /*04b2*/ 	.byte	0x3f
	.zero		1


	//   ....[18]....
        /*04b4*/ 	.word	0x00007ec0
        /*04b8*/ 	.word	0x0000000c
        /*04bc*/ 	.word	0x00030c40
        /*04c0*/ 	.short	0x010a
        /*04c2*/ 	.byte	0x3f
	.zero		1


	//   ....[19]....
        /*04c4*/ 	.word	0x00008100
        /*04c8*/ 	.word	0x0000000c
        /*04cc*/ 	.word	0x00030c28
        /*04d0*/ 	.short	0x010a
        /*04d2*/ 	.byte	0x3f
	.zero		1


	//   ....[20]....
        /*04d4*/ 	.word	0x000082c0
        /*04d8*/ 	.word	0x0000000c
        /*04dc*/ 	.word	0x00030c48
        /*04e0*/ 	.short	0x010a
        /*04e2*/ 	.byte	0x3f
	.zero		1


	//   ....[21]....
        /*04e4*/ 	.word	0x000084d0
        /*04e8*/ 	.word	0x0000000c
        /*04ec*/ 	.word	0x00030c20
        /*04f0*/ 	.short	0x010a
        /*04f2*/ 	.byte	0x3f
	.zero		1


	//   ....[22]....
        /*04f4*/ 	.word	0x000086f0
        /*04f8*/ 	.word	0x0000000c
        /*04fc*/ 	.word	0x00030c40
        /*0500*/ 	.short	0x010a
        /*0502*/ 	.byte	0x3f
	.zero		1


	//   ....[23]....
        /*0504*/ 	.word	0x00008900
        /*0508*/ 	.word	0x0000000c
        /*050c*/ 	.word	0x00030c28
        /*0510*/ 	.short	0x010a
        /*0512*/ 	.byte	0x3f
	.zero		1


	//   ....[24]....
        /*0514*/ 	.word	0x00008b10
        /*0518*/ 	.word	0x0000000d
        /*051c*/ 	.word	0x00030c40
        /*0520*/ 	.short	0x010a
        /*0522*/ 	.byte	0x3f
	.zero		1


	//   ....[25]....
        /*0524*/ 	.word	0x00008f00
        /*0528*/ 	.word	0x00000007
        /*052c*/ 	.word	0x00000000
        /*0530*/ 	.short	0x010a
        /*0532*/ 	.byte	0x3f
	.zero		1


	//   ....[26]....
        /*0534*/ 	.word	0x00008f50
        /*0538*/ 	.word	0x0000000b
        /*053c*/ 	.word	0x00000000
        /*0540*/ 	.short	0x010a
        /*0542*/ 	.byte	0x3f
	.zero		1


	//   ....[27]....
        /*0544*/ 	.word	0x00008fb0
        /*0548*/ 	.word	0x00000009
        /*054c*/ 	.word	0x00000000
        /*0550*/ 	.short	0x010a
        /*0552*/ 	.byte	0x3f
	.zero		1


	//   ....[28]....
        /*0554*/ 	.word	0x00008fe0
        /*0558*/ 	.word	0x00000003
        /*055c*/ 	.word	0x00000000
        /*0560*/ 	.short	0x010a
        /*0562*/ 	.byte	0x3f
	.zero		1


	//   ....[29]....
        /*0564*/ 	.word	0x000090b0
        /*0568*/ 	.word	0x000000e2
        /*056c*/ 	.word	0x00030c00
        /*0570*/ 	.short	0x010a
        /*0572*/ 	.byte	0x3f
	.zero		1


	//   ....[30]....
        /*0574*/ 	.word	0x00009100
        /*0578*/ 	.word	0x00000009
        /*057c*/ 	.word	0x00030c10
        /*0580*/ 	.short	0x010a
        /*0582*/ 	.byte	0x3f
	.zero		1


	//   ....[31]....
        /*0584*/ 	.word	0x00009150
        /*0588*/ 	.word	0x00000009
        /*058c*/ 	.word	0x00030c30
        /*0590*/ 	.short	0x010a
        /*0592*/ 	.byte	0x3f
	.zero		1


	//   ....[32]....
        /*0594*/ 	.word	0x000093d0
        /*0598*/ 	.word	0x0000000c
        /*059c*/ 	.word	0x00030c20
        /*05a0*/ 	.short	0x010a
        /*05a2*/ 	.byte	0x3f
	.zero		1


	//   ....[33]....
        /*05a4*/ 	.word	0x00009420
        /*05a8*/ 	.word	0x0000000c
        /*05ac*/ 	.word	0x00030c40
        /*05b0*/ 	.short	0x010a
        /*05b2*/ 	.byte	0x3f
	.zero		1


	//   ....[34]....
        /*05b4*/ 	.word	0x00009470
        /*05b8*/ 	.word	0x0000000c
        /*05bc*/ 	.word	0x00030c28
        /*05c0*/ 	.short	0x010a
        /*05c2*/ 	.byte	0x3f
	.zero		1


	//   ....[35]....
        /*05c4*/ 	.word	0x000094c0
        /*05c8*/ 	.word	0x0000000c
        /*05cc*/ 	.word	0x00030c48
        /*05d0*/ 	.short	0x010a
        /*05d2*/ 	.byte	0x3f
	.zero		1


	//   ....[36]....
        /*05d4*/ 	.word	0x00009520
        /*05d8*/ 	.word	0x0000000c
        /*05dc*/ 	.word	0x00030c20
        /*05e0*/ 	.short	0x010a
        /*05e2*/ 	.byte	0x3f
	.zero		1


	//   ....[37]....
        /*05e4*/ 	.word	0x00009570
        /*05e8*/ 	.word	0x0000000c
        /*05ec*/ 	.word	0x00030c40
        /*05f0*/ 	.short	0x010a
        /*05f2*/ 	.byte	0x3f
	.zero		1


	//   ....[38]....
        /*05f4*/ 	.word	0x000095c0
        /*05f8*/ 	.word	0x0000000c
        /*05fc*/ 	.word	0x00030c28
        /*0600*/ 	.short	0x010a
        /*0602*/ 	.byte	0x3f
	.zero		1


	//   ....[39]....
        /*0604*/ 	.word	0x00009610
        /*0608*/ 	.word	0x0000000d
        /*060c*/ 	.word	0x00030c40
        /*0610*/ 	.short	0x010a
        /*0612*/ 	.byte	0x3f
	.zero		1


	//   ....[40]....
        /*0614*/ 	.word	0x000096f0
        /*0618*/ 	.word	0x00000007
        /*061c*/ 	.word	0x00000000
        /*0620*/ 	.short	0x010a
        /*0622*/ 	.byte	0x3f
	.zero		1


	//   ....[41]....
        /*0624*/ 	.word	0x00009740
        /*0628*/ 	.word	0x0000000b
        /*062c*/ 	.word	0x00000000
        /*0630*/ 	.short	0x010a
        /*0632*/ 	.byte	0x3f
	.zero		1


	//   ....[42]....
        /*0634*/ 	.word	0x00009790
        /*0638*/ 	.word	0x00000009
        /*063c*/ 	.word	0x00000000
        /*0640*/ 	.short	0x010a
        /*0642*/ 	.byte	0x3f
	.zero		1


	//----- nvinfo : EIATTR_NUM_MBARRIERS
	.align		4
.L_1286:
        /*0644*/ 	.byte	0x03, 0x38
        /*0646*/ 	.short	0x0009


	//----- nvinfo : EIATTR_EXIT_INSTR_OFFSETS
	.align		4
        /*0648*/ 	.byte	0x04, 0x1c
        /*064a*/ 	.short	(.L_1288 - .L_1287)


	//   ....[0]....
.L_1287:
        /*064c*/ 	.word	0x00009030


	//----- nvinfo : EIATTR_MAX_THREADS
	.align		4
.L_1288:
        /*0650*/ 	.byte	0x04, 0x05
        /*0652*/ 	.short	(.L_1290 - .L_1289)
.L_1289:
        /*0654*/ 	.word	0x00000180
        /*0658*/ 	.word	0x00000001
        /*065c*/ 	.word	0x00000001


	//----- nvinfo : EIATTR_CRS_STACK_SIZE
	.align		4
.L_1290:
        /*0660*/ 	.byte	0x04, 0x1e
        /*0662*/ 	.short	(.L_1292 - .L_1291)
.L_1291:
        /*0664*/ 	.word	0x00000000


	//----- nvinfo : EIATTR_CBANK_PARAM_SIZE
	.align		4
.L_1292:
        /*0668*/ 	.byte	0x03, 0x19
        /*066a*/ 	.short	0x06f0


	//----- nvinfo : EIATTR_PARAM_CBANK
	.align		4
        /*066c*/ 	.byte	0x04, 0x0a
        /*066e*/ 	.short	(.L_1294 - .L_1293)
	.align		4
.L_1293:
        /*0670*/ 	.word	index@(.nv.constant0._ZN7cutlass13device_kernelIN5flash11enable_sm90INS1_16FlashAttnBwdSm90INS1_25CollectiveMainloopBwdSm90ILi2ELi2ELi2EN4cute5tupleIJNS5_1CILi1EEES8_S8_EEENS6_IJNS7_ILi128EEESA_NS7_ILi64EEEEEENS_10bfloat16_tEfNS_4arch4Sm90ELb0ELb0ELb0ELb1ELb1ELb1ELb0ELb0ELi2ELi1ELi2ELi2ELb0EEENS1_24CollectiveEpilogueBwdGQAISC_fSF_Li256ELb1ELb1EEENS1_19SingleTileSchedulerILb1ELb0ELb0ELi128EEEEEEEEEvNT_6ParamsE)
        /*0674*/ 	.short	0x0210
        /*0676*/ 	.short	0x06f0


	//----- nvinfo : EIATTR_SW_WAR
	.align		4
.L_1294:
        /*0678*/ 	.byte	0x04, 0x36
        /*067a*/ 	.short	(.L_1296 - .L_1295)
.L_1295:
        /*067c*/ 	.word	0x00000008
.L_1296:


//--------------------- .nv.info._ZN7cutlass13device_kernelIN5flash11enable_sm90INS1_16FlashAttnBwdSm90INS1_25CollectiveMainloopBwdSm90ILi2ELi2ELi2EN4cute5tupleIJNS5_1CILi1EEES8_S8_EEENS6_IJNS7_ILi128EEESA_NS7_ILi64EEEEEENS_10bfloat16_tEfNS_4arch4Sm90ELb0ELb1ELb0ELb0ELb0ELb1ELb0ELb0ELi2ELi1ELi2ELi2ELb0EEENS1_21CollectiveEpilogueBwdISC_SD_SF_Li256ELb0ELb0ELi1EEENS1_19SingleTileSchedulerILb0ELb0ELb0ELi128EEEEEEEEEvNT_6ParamsE --------------------------
	.section	.nv.info._ZN7cutlass13device_kernelIN5flash11enable_sm90INS1_16FlashAttnBwdSm90INS1_25CollectiveMainloopBwdSm90ILi2ELi2ELi2EN4cute5tupleIJNS5_1CILi1EEES8_S8_EEENS6_IJNS7_ILi128EEESA_NS7_ILi64EEEEEENS_10bfloat16_tEfNS_4arch4Sm90ELb0ELb1ELb0ELb0ELb0ELb1ELb0ELb0ELi2ELi1ELi2ELi2ELb0EEENS1_21CollectiveEpilogueBwdISC_SD_SF_Li256ELb0ELb0ELi1EEENS1_19SingleTileSchedulerILb0ELb0ELb0ELi128EEEEEEEEEvNT_6ParamsE,"",@"SHT_CUDA_INFO"
	.sectionflags	@""
	.align	4


	//----- nvinfo : EIATTR_CUDA_API_VERSION
	.align		4
        /*0000*/ 	.byte	0x04, 0x37
        /*0002*/ 	.short	(.L_1298 - .L_1297)
.L_1297:
        /*0004*/ 	.word	0x00000082


	//----- nvinfo : EIATTR_KPARAM_INFO
	.align		4
.L_1298:
        /*0008*/ 	.byte	0x04, 0x17
        /*000a*/ 	.short	(.L_1300 - .L_1299)
.L_1299:
        /*000c*/ 	.word	0x00000000
        /*0010*/ 	.short	0x0000
        /*0012*/ 	.short	0x0070
        /*0014*/ 	.byte	0x00, 0xf0, 0x01, 0x24


	//----- nvinfo : EIATTR_SPARSE_MMA_MASK
	.align		4
.L_1300:
        /*0018*/ 	.byte	0x03, 0x50
        /*001a*/ 	.short	0x0000


	//----- nvinfo : EIATTR_MAXREG_COUNT
	.align		4
        /*001c*/ 	.byte	0x03, 0x1b
        /*001e*/ 	.short	0x00a8


	//----- nvinfo : EIATTR_NUM_BARRIERS
	.align		4
        /*0020*/ 	.byte	0x02, 0x4c
        /*0022*/ 	.byte	0x10
	.zero		1


	//----- nvinfo : EIATTR_EXTERNS
	.align		4
        /*0024*/ 	.byte	0x04, 0x0f
        /*0026*/ 	.short	(.L_1302 - .L_1301)


	//   ....[0]....
	.align		4
.L_1301:
        /*0028*/ 	.word	index@(__assertfail)


	//----- nvinfo : EIATTR_ANNOTATIONS
	.align		4
.L_1302:
        /*002c*/ 	.byte	0x04, 0x55
        /*002e*/ 	.short	(.L_1304 - .L_1303)


	//   ....[0]....
.L_1303:
        /* <DEDUP_REMOVED lines=29> */


	//----- nvinfo : EIATTR_MERCURY_ISA_VERSION
	.align		4
.L_1304:
        /*01f0*/ 	.byte	0x03, 0x5f
        /*01f2*/ 	.short	0x0101


	//----- nvinfo : EIATTR_INT_WARP_WIDE_INSTR_OFFSETS
	.align		4
        /*01f4*/ 	.byte	0x04, 0x31
        /*01f6*/ 	.short	(.L_1306 - .L_1305)


	//   ....[0]....
.L_1305:
        /*01f8*/ 	.word	0x000001f0


	//   ....[1]....
        /*01fc*/ 	.word	0x00000220


	//----- nvinfo : EIATTR_COOP_GROUP_MASK_REGIDS
	.align		4
.L_1306:
        /*0200*/ 	.byte	0x04, 0x29
        /*0202*/ 	.short	(.L_1308 - .L_1307)


	//   ....[0]....
.L_1307:
        /*0204*/ 	.word	0xffffffff


	//   ....[1]....
        /*0208*/ 	.word	0xffffffff


	//   ....[2]....
        /*020c*/ 	.word	0xffffffff


	//   ....[3]....
        /*0210*/ 	.word	0xffffffff


	//   ....[4]....
        /*0214*/ 	.word	0xffffffff


	//   ....[5]....
        /*0218*/ 	.word	0xffffffff


	//   ....[6]....
        /*021c*/ 	.word	0xffffffff


	//   ....[7]....
        /*0220*/ 	.word	0xffffffff


	//   ....[8]....
        /*0224*/ 	.word	0xffffffff


	//   ....[9]....
        /*0228*/ 	.word	0xffffffff


	//   ....[10]....
        /*022c*/ 	.word	0xffffffff


	//   ....[11]....
        /*0230*/ 	.word	0xffffffff


	//   ....[12]....
        /*0234*/ 	.word	0xffffffff


	//   ....[13]....
        /*0238*/ 	.word	0xffffffff


	//   ....[14]....
        /*023c*/ 	.word	0xffffffff


	//   ....[15]....
        /*0240*/ 	.word	0xffffffff


	//   ....[16]....
        /*0244*/ 	.word	0xffffffff


	//   ....[17]....
        /*0248*/ 	.word	0xffffffff


	//   ....[18]....
        /*024c*/ 	.word	0xffffffff


	//   ....[19]....
        /*0250*/ 	.word	0xffffffff


	//   ....[20]....
        /*0254*/ 	.word	0xffffffff


	//   ....[21]....
        /*0258*/ 	.word	0xffffffff


	//   ....[22]....
        /*025c*/ 	.word	0xffffffff


	//   ....[23]....
        /*0260*/ 	.word	0xffffffff


	//   ....[24]....
        /*0264*/ 	.word	0xffffffff


	//   ....[25]....
        /*0268*/ 	.word	0xffffffff


	//   ....[26]....
        /*026c*/ 	.word	0xffffffff


	//   ....[27]....
        /*0270*/ 	.word	0xffffffff


	//   ....[28]....
        /*0274*/ 	.word	0xffffffff


	//   ....[29]....
        /*0278*/ 	.word	0xffffffff


	//   ....[30]....
        /*027c*/ 	.word	0xffffffff


	//   ....[31]....
        /*0280*/ 	.word	0xffffffff


	//   ....[32]....
        /*0284*/ 	.word	0xffffffff


	//   ....[33]....
        /*0288*/ 	.word	0xffffffff


	//   ....[34]....
        /*028c*/ 	.word	0xffffffff


	//   ....[35]....
        /*0290*/ 	.word	0xffffffff


	//   ....[36]....
        /*0294*/ 	.word	0xffffffff


	//   ....[37]....
        /*0298*/ 	.word	0xffffffff


	//   ....[38]....
        /*029c*/ 	.word	0xffffffff


	//   ....[39]....
        /*02a0*/ 	.word	0xffffffff


	//   ....[40]....
        /*02a4*/ 	.word	0xffffffff


	//   ....[41]....
        /*02a8*/ 	.word	0xffffffff


	//   ....[42]....
        /*02ac*/ 	.word	0xffffffff


	//   ....[43]....
        /*02b0*/ 	.word	0xffffffff


	//   ....[44]....
        /*02b4*/ 	.word	0xffffffff


	//   ....[45]....
        /*02b8*/ 	.word	0xffffffff


	//   ....[46]....
        /*02bc*/ 	.word	0xffffffff


	//   ....[47]....
        /*02c0*/ 	.word	0xffffffff


	//   ....[48]....
        /*02c4*/ 	.word	0xffffffff


	//   ....[49]....
        /*02c8*/ 	.word	0xffffffff


	//   ....[50]....
        /*02cc*/ 	.word	0xffffffff


	//   ....[51]....
        /*02d0*/ 	.word	0xffffffff


	//   ....[52]....
        /*02d4*/ 	.word	0xffffffff


	//   ....[53]....
        /*02d8*/ 	.word	0xffffffff


	//   ....[54]....
        /*02dc*/ 	.word	0xffffffff


	//   ....[55]....
        /*02e0*/ 	.word	0xffffffff


	//   ....[56]....
        /*02e4*/ 	.word	0xffffffff


	//   ....[57]....
        /*02e8*/ 	.word	0xffffffff


	//   ....[58]....
        /*02ec*/ 	.word	0xffffffff


	//   ....[59]....
        /*02f0*/ 	.word	0xffffffff


	//   ....[60]....
        /*02f4*/ 	.word	0xffffffff


	//   ....[61]....
        /*02f8*/ 	.word	0xffffffff


	//   ....[62]....
        /*02fc*/ 	.word	0xffffffff


	//   ....[63]....
        /*0300*/ 	.word	0xffffffff


	//   ....[64]....
        /*0304*/ 	.word	0xffffffff


	//   ....[65]....
        /*0308*/ 	.word	0xffffffff


	//   ....[66]....
        /*030c*/ 	.word	0xffffffff


	//   ....[67]....
        /*0310*/ 	.word	0xffffffff


	//   ....[68]....
        /*0314*/ 	.word	0xffffffff


	//   ....[69]....
        /*0318*/ 	.word	0xffffffff


	//   ....[70]....
        /*031c*/ 	.word	0xffffffff


	//   ....[71]....
        /*0320*/ 	.word	0xffffffff


	//   ....[72]....
        /*0324*/ 	.word	0xffffffff


	//   ....[73]....
        /*0328*/ 	.word	0xffffffff


	//   ....[74]....
        /*032c*/ 	.word	0xffffffff


	//   ....[75]....
        /*0330*/ 	.word	0xffffffff


	//   ....[76]....
        /*0334*/ 	.word	0xffffffff


	//   ....[77]....
        /*0338*/ 	.word	0xffffffff


	//   ....[78]....
        /*033c*/ 	.word	0xffffffff


	//   ....[79]....
        /*0340*/ 	.word	0xffffffff


	//   ....[80]....
        /*0344*/ 	.word	0xffffffff


	//   ....[81]....
        /*0348*/ 	.word	0xffffffff


	//   ....[82]....
        /*034c*/ 	.word	0xffffffff


	//   ....[83]....
        /*0350*/ 	.word	0xffffffff


	//   ....[84]....
        /*0354*/ 	.word	0xffffffff


	//   ....[85]....
        /*0358*/ 	.word	0xffffffff


	//   ....[86]....
        /*035c*/ 	.word	0xffffffff


	//   ....[87]....
        /*0360*/ 	.word	0xffffffff


	//   ....[88]....
        /*0364*/ 	.word	0xffffffff


	//   ....[89]....
        /*0368*/ 	.word	0xffffffff


	//   ....[90]....
        /*036c*/ 	.word	0xffffffff


	//   ....[91]....
        /*0370*/ 	.word	0xffffffff


	//   ....[92]....
        /*0374*/ 	.word	0xffffffff


	//   ....[93]....
        /*0378*/ 	.word	0xffffffff


	//   ....[94]....
        /*037c*/ 	.word	0xffffffff


	//   ....[95]....
        /*0380*/ 	.word	0xffffffff


	//   ....[96]....
        /*0384*/ 	.word	0xffffffff


	//   ....[97]....
        /*0388*/ 	.word	0xffffffff


	//   ....[98]....
        /*038c*/ 	.word	0xffffffff


	//   ....[99]....
        /*0390*/ 	.word	0xffffffff


	//   ....[100]....
        /*0394*/ 	.word	0xffffffff


	//   ....[101]....
        /*0398*/ 	.word	0xffffffff


	//   ....[102]....
        /*039c*/ 	.word	0xffffffff


	//   ....[103]....
        /*03a0*/ 	.word	0xffffffff


	//   ....[104]....
        /*03a4*/ 	.word	0xffffffff


	//   ....[105]....
        /*03a8*/ 	.word	0xffffffff


	//   ....[106]....
        /*03ac*/ 	.word	0xffffffff


	//   ....[107]....
        /*03b0*/ 	.word	0xffffffff


	//   ....[108]....
        /*03b4*/ 	.word	0xffffffff


	//   ....[109]....
        /*03b8*/ 	.word	0xffffffff


	//   ....[110]....
        /*03bc*/ 	.word	0xffffffff


	//   ....[111]....
        /*03c0*/ 	.word	0xffffffff


	//   ....[112]....
        /*03c4*/ 	.word	0xffffffff


	//   ....[113]....
        /*03c8*/ 	.word	0xffffffff


	//   ....[114]....
        /*03cc*/ 	.word	0xffffffff


	//   ....[115]....
        /*03d0*/ 	.word	0xffffffff


	//   ....[116]....
        /*03d4*/ 	.word	0xffffffff


	//   ....[117]....
        /*03d8*/ 	.word	0xffffffff


	//   ....[118]....
        /*03dc*/ 	.word	0xffffffff


	//   ....[119]....
        /*03e0*/ 	.word	0xffffffff


	//   ....[120]....
        /*03e4*/ 	.word	0xffffffff


	//   ....[121]....
        /*03e8*/ 	.word	0xffffffff


	//   ....[122]....
        /*03ec*/ 	.word	0xffffffff


	//   ....[123]....
        /*03f0*/ 	.word	0xffffffff


	//   ....[124]....
        /*03f4*/ 	.word	0xffffffff


	//   ....[125]....
        /*03f8*/ 	.word	0xffffffff


	//   ....[126]....
        /*03fc*/ 	.word	0xffffffff


	//   ....[127]....
        /*0400*/ 	.word	0xffffffff


	//   ....[128]....
        /*0404*/ 	.word	0xffffffff


	//   ....[129]....
        /*0408*/ 	.word	0xffffffff


	//   ....[130]....
        /*040c*/ 	.word	0xffffffff


	//   ....[131]....
        /*0410*/ 	.word	0xffffffff


	//   ....[132]....
        /*0414*/ 	.word	0xffffffff


	//   ....[133]....
        /*0418*/ 	.word	0xffffffff


	//   ....[134]....
        /*041c*/ 	.word	0xffffffff


	//   ....[135]....
        /*0420*/ 	.word	0xffffffff


	//   ....[136]....
        /*0424*/ 	.word	0xffffffff


	//   ....[137]....
        /*0428*/ 	.word	0xffffffff


	//   ....[138]....
        /*042c*/ 	.word	0xffffffff


	//   ....[139]....
        /*0430*/ 	.word	0xffffffff


	//   ....[140]....
        /*0434*/ 	.word	0xffffffff


	//   ....[141]....
        /*0438*/ 	.word	0xffffffff


	//   ....[142]....
        /*043c*/ 	.word	0xffffffff


	//   ....[143]....
        /*0440*/ 	.word	0xffffffff


	//   ....[144]....
        /*0444*/ 	.word	0xffffffff


	//   ....[145]....
        /*0448*/ 	.word	0xffffffff


	//   ....[146]....
        /*044c*/ 	.word	0xffffffff


	//   ....[147]....
        /*0450*/ 	.word	0xffffffff


	//   ....[148]....
        /*0454*/ 	.word	0xffffffff


	//   ....[149]....
        /*0458*/ 	.word	0xffffffff


	//   ....[150]....
        /*045c*/ 	.word	0xffffffff


	//   ....[151]....
        /*0460*/ 	.word	0xffffffff


	//   ....[152]....
        /*0464*/ 	.word	0xffffffff


	//   ....[153]....
        /*0468*/ 	.word	0xffffffff


	//   ....[154]....
        /*046c*/ 	.word	0xffffffff


	//   ....[155]....
        /*0470*/ 	.word	0xffffffff


	//   ....[156]....
        /*0474*/ 	.word	0xffffffff


	//   ....[157]....
        /*0478*/ 	.word	0xffffffff


	//   ....[158]....
        /*047c*/ 	.word	0xffffffff


	//   ....[159]....
        /*0480*/ 	.word	0xffffffff


	//   ....[160]....
        /*0484*/ 	.word	0xffffffff


	//   ....[161]....
        /*0488*/ 	.word	0xffffffff


	//   ....[162]....
        /*048c*/ 	.word	0xffffffff


	//   ....[163]....
        /*0490*/ 	.word	0xffffffff


	//   ....[164]....
        /*0494*/ 	.word	0xffffffff


	//   ....[165]....
        /*0498*/ 	.word	0xffffffff


	//   ....[166]....
        /*049c*/ 	.word	0xffffffff


	//   ....[167]....
        /*04a0*/ 	.word	0xffffffff


	//   ....[168]....
        /*04a4*/ 	.word	0xffffffff


	//   ....[169]....
        /*04a8*/ 	.word	0xffffffff


	//   ....[170]....
        /*04ac*/ 	.word	0xffffffff


	//   ....[171]....
        /*04b0*/ 	.word	0xffffffff


	//   ....[172]....
        /*04b4*/ 	.word	0xffffffff


	//   ....[173]....
        /*04b8*/ 	.word	0xffffffff


	//   ....[174]....
        /*04bc*/ 	.word	0xffffffff


	//   ....[175]....
        /*04c0*/ 	.word	0xffffffff


	//   ....[176]....
        /*04c4*/ 	.word	0xffffffff


	//   ....[177]....
        /*04c8*/ 	.word	0xffffffff


	//   ....[178]....
        /*04cc*/ 	.word	0xffffffff


	//   ....[179]....
        /*04d0*/ 	.word	0xffffffff


	//   ....[180]....
        /*04d4*/ 	.word	0xffffffff


	//   ....[181]....
        /*04d8*/ 	.word	0xffffffff


	//   ....[182]....
        /*04dc*/ 	.word	0xffffffff


	//   ....[183]....
        /*04e0*/ 	.word	0xffffffff


	//   ....[184]....
        /*04e4*/ 	.word	0xffffffff


	//   ....[185]....
        /*04e8*/ 	.word	0xffffffff


	//   ....[186]....
        /*04ec*/ 	.word	0xffffffff


	//   ....[187]....
        /*04f0*/ 	.word	0xffffffff


	//   ....[188]....
        /*04f4*/ 	.word	0xffffffff


	//   ....[189]....
        /*04f8*/ 	.word	0xffffffff


	//   ....[190]....
        /*04fc*/ 	.word	0xffffffff


	//   ....[191]....
        /*0500*/ 	.word	0xffffffff


	//   ....[192]....
        /*0504*/ 	.word	0xffffffff


	//   ....[193]....
        /*0508*/ 	.word	0xffffffff


	//   ....[194]....
        /*050c*/ 	.word	0xffffffff


	//   ....[195]....
        /*0510*/ 	.word	0xffffffff


	//   ....[196]....
        /*0514*/ 	.word	0xffffffff


	//   ....[197]....
        /*0518*/ 	.word	0xffffffff


	//   ....[198]....
        /*051c*/ 	.word	0xffffffff


	//   ....[199]....
        /*0520*/ 	.word	0xffffffff


	//   ....[200]....
        /*0524*/ 	.word	0x0500000f


	//----- nvinfo : EIATTR_COOP_GROUP_INSTR_OFFSETS
	.align		4
.L_1308:
        /*0528*/ 	.byte	0x04, 0x28
        /*052a*/ 	.short	(.L_1310 - .L_1309)


	//   ....[0]....
.L_1309:
        /*052c*/ 	.word	0x00000070


	//   ....[1]....
        /*0530*/ 	.word	0x00000200


	//   ....[2]....
        /*0534*/ 	.word	0x00000250


	//   ....[3]....
        /*0538*/ 	.word	0x00000440


	//   ....[4]....
        /*053c*/ 	.word	0x00000660


	//   ....[5]....
        /*0540*/ 	.word	0x00000fb0


	//   ....[6]....
        /*0544*/ 	.word	0x00001f90


	//   ....[7]....
        /*0548*/ 	.word	0x000020e0


	//   ....[8]....
        /*054c*/ 	.word	0x00002260


	//   ....[9]....
        /*0550*/ 	.word	0x000022c0


	//   ....[10]....
        /*0554*/ 	.word	0x00002320


	//   ....[11]....
        /*0558*/ 	.word	0x00002440


	//   ....[12]....
        /*055c*/ 	.word	0x00002620


	//   ....[13]....
        /*0560*/ 	.word	0x00002760


	//   ....[14]....
        /*0564*/ 	.word	0x00002850


	//   ....[15]....
        /*0568*/ 	.word	0x00002c20


	//   ....[16]....
        /*056c*/ 	.word	0x00002c30


	//   ....[17]....
        /*0570*/ 	.word	0x00002c50


	//   ....[18]....
        /*0574*/ 	.word	0x00002c90


	//   ....[19]....
        /*0578*/ 	.word	0x00002e90


	//   ....[20]....
        /*057c*/ 	.word	0x00002fe0


	//   ....[21]....
        /*0580*/ 	.word	0x00003060


	//   ....[22]....
        /*0584*/ 	.word	0x00003080


	//   ....[23]....
        /*0588*/ 	.word	0x000031f0


	//   ....[24]....
        /*058c*/ 	.word	0x00003220


	//   ....[25]....
        /*0590*/ 	.word	0x00003270


	//   ....[26]....
        /*0594*/ 	.word	0x00003280


	//   ....[27]....
        /*0598*/ 	.word	0x00003290


	//   ....[28]....
        /*059c*/ 	.word	0x000032a0


	//   ....[29]....
        /*05a0*/ 	.word	0x000032d0


	//   ....[30]....
        /*05a4*/ 	.word	0x00003390


	//   ....[31]....
        /*05a8*/ 	.word	0x000033b0


	//   ....[32]....
        /*05ac*/ 	.word	0x00003400


	//   ....[33]....
        /*05b0*/ 	.word	0x00003410


	//   ....[34]....
        /*05b4*/ 	.word	0x000034a0


	//   ....[35]....
        /*05b8*/ 	.word	0x000034b0


	//   ....[36]....
        /*05bc*/ 	.word	0x000034f0


	//   ....[37]....
        /*05c0*/ 	.word	0x00003540


	//   ....[38]....
        /*05c4*/ 	.word	0x00003550


	//   ....[39]....
        /*05c8*/ 	.word	0x00003580


	//   ....[40]....
        /*05cc*/ 	.word	0x000035c0


	//   ....[41]....
        /*05d0*/ 	.word	0x000035f0


	//   ....[42]....
        /*05d4*/ 	.word	0x00003620


	//   ....[43]....
        /*05d8*/ 	.word	0x00003630


	//   ....[44]....
        /*05dc*/ 	.word	0x00003650


	//   ....[45]....
        /*05e0*/ 	.word	0x00003760


	//   ....[46]....
        /*05e4*/ 	.word	0x000037b0


	//   ....[47]....
        /*05e8*/ 	.word	0x000037c0


	//   ....[48]....
        /*05ec*/ 	.word	0x000037d0


	//   ....[49]....
        /*05f0*/ 	.word	0x000037e0


	//   ....[50]....
        /*05f4*/ 	.word	0x000037f0


	//   ....[51]....
        /*05f8*/ 	.word	0x00003800


	//   ....[52]....
        /*05fc*/ 	.word	0x00003860


	//   ....[53]....
        /*0600*/ 	.word	0x000038c0


	//   ....[54]....
        /*0604*/ 	.word	0x000038f0


	//   ....[55]....
        /*0608*/ 	.word	0x00003930


	//   ....[56]....
        /*060c*/ 	.word	0x00003940


	//   ....[57]....
        /*0610*/ 	.word	0x00003960


	//   ....[58]....
        /*0614*/ 	.word	0x00003970


	//   ....[59]....
        /*0618*/ 	.word	0x00003980


	//   ....[60]....
        /*061c*/ 	.word	0x00003990


	//   ....[61]....
        /*0620*/ 	.word	0x000039a0


	//   ....[62]....
        /*0624*/ 	.word	0x000039e0


	//   ....[63]....
        /*0628*/ 	.word	0x000039f0


	//   ....[64]....
        /*062c*/ 	.word	0x00003a00


	//   ....[65]....
        /*0630*/ 	.word	0x00003a10


	//   ....[66]....
        /*0634*/ 	.word	0x00003a20


	//   ....[67]....
        /*0638*/ 	.word	0x00003a30


	//   ....[68]....
        /*063c*/ 	.word	0x00003a40


	//   ....[69]....
        /*0640*/ 	.word	0x00003a50


	//   ....[70]....
        /*0644*/ 	.word	0x00006210


	//   ....[71]....
        /*0648*/ 	.word	0x00006250


	//   ....[72]....
        /*064c*/ 	.word	0x00006290


	//   ....[73]....
        /*0650*/ 	.word	0x000062c0


	//   ....[74]....
        /*0654*/ 	.word	0x000062f0


	//   ....[75]....
        /*0658*/ 	.word	0x00006320


	//   ....[76]....
        /*065c*/ 	.word	0x000065a0


	//   ....[77]....
        /*0660*/ 	.word	0x00006650


	//   ....[78]....
        /*0664*/ 	.word	0x000066d0


	//   ....[79]....
        /*0668*/ 	.word	0x00006710


	//   ....[80]....
        /*066c*/ 	.word	0x00006740


	//   ....[81]....
        /*0670*/ 	.word	0x00006770


	//   ....[82]....
        /*0674*/ 	.word	0x000067b0


	//   ....[83]....
        /*0678*/ 	.word	0x000067d0


	//   ....[84]....
        /*067c*/ 	.word	0x00006810


	//   ....[85]....
        /*0680*/ 	.word	0x00006870


	//   ....[86]....
        /*0684*/ 	.word	0x00006920


	//   ....[87]....
        /*0688*/ 	.word	0x000069a0


	//   ....[88]....
        /*068c*/ 	.word	0x000069e0


	//   ....[89]....
        /*0690*/ 	.word	0x000069f0


	//   ....[90]....
        /*0694*/ 	.word	0x00006a10


	//   ....[91]....
        /*0698*/ 	.word	0x00006a60


	//   ....[92]....
        /*069c*/ 	.word	0x00006aa0


	//   ....[93]....
        /*06a0*/ 	.word	0x00006b30


	//   ....[94]....
        /*06a4*/ 	.word	0x00006b70


	//   ....[95]....
        /*06a8*/ 	.word	0x00006bb0


	//   ....[96]....
        /*06ac*/ 	.word	0x00006c00


	//   ....[97]....
        /*06b0*/ 	.word	0x00006c40


	//   ....[98]....
        /*06b4*/ 	.word	0x00006c80


	//   ....[99]....
        /*06b8*/ 	.word	0x00006d10


	//   ....[100]....
        /*06bc*/ 	.word	0x00006dd0


	//   ....[101]....
        /*06c0*/ 	.word	0x00006e30


	//   ....[102]....
        /*06c4*/ 	.word	0x00007230


	//   ....[103]....
        /*06c8*/ 	.word	0x00007240


	//   ....[104]....
        /*06cc*/ 	.word	0x00007250


	//   ....[105]....
        /*06d0*/ 	.word	0x00007260


	//   ....[106]....
        /*06d4*/ 	.word	0x00007270


	//   ....[107]....
        /*06d8*/ 	.word	0x00007280


	//   ....[108]....
        /*06dc*/ 	.word	0x000072a0


	//   ....[109]....
        /*06e0*/ 	.word	0x000072c0


	//   ....[110]....
        /*06e4*/ 	.word	0x00007320


	//   ....[111]....
        /*06e8*/ 	.word	0x00007360


	//   ....[112]....
        /*06ec*/ 	.word	0x000073c0


	//   ....[113]....
        /*06f0*/ 	.word	0x000073f0


	//   ....[114]....
        /*06f4*/ 	.word	0x00007430


	//   ....[115]....
        /*06f8*/ 	.word	0x00007440


	//   ....[116]....
        /*06fc*/ 	.word	0x000074a0


	//   ....[117]....
        /*0700*/ 	.word	0x000074b0


	//   ....[118]....
        /*0704*/ 	.word	0x000074c0


	//   ....[119]....
        /*0708*/ 	.word	0x000074f0


	//   ....[120]....
        /*070c*/ 	.word	0x00007530


	//   ....[121]....
        /*0710*/ 	.word	0x00007560


	//   ....[122]....
        /*0714*/ 	.word	0x000075a0


	//   ....[123]....
        /*0718*/ 	.word	0x000075d0


	//   ....[124]....
        /*071c*/ 	.word	0x000075f0


	//   ....[125]....
        /*0720*/ 	.word	0x00007630


	//   ....[126]....
        /*0724*/ 	.word	0x00007670


	//   ....[127]....
        /*0728*/ 	.word	0x000076b0


	//   ....[128]....
        /*072c*/ 	.word	0x000076c0


	//   ....[129]....
        /*0730*/ 	.word	0x000076d0


	//   ....[130]....
        /*0734*/ 	.word	0x000076e0


	//   ....[131]....
        /*0738*/ 	.word	0x000076f0


	//   ....[132]....
        /*073c*/ 	.word	0x00007730


	//   ....[133]....
        /*0740*/ 	.word	0x00007770


	//   ....[134]....
        /*0744*/ 	.word	0x00009c60


	//   ....[135]....
        /*0748*/ 	.word	0x00009ca0


	//   ....[136]....
        /*074c*/ 	.word	0x00009cc0


	//   ....[137]....
        /*0750*/ 	.word	0x00009d10


	//   ....[138]....
        /*0754*/ 	.word	0x00009de0


	//   ....[139]....
        /*0758*/ 	.word	0x00009e80


	//   ....[140]....
        /*075c*/ 	.word	0x00009f20


	//   ....[141]....
        /*0760*/ 	.word	0x00009fc0


	//   ....[142]....
        /*0764*/ 	.word	0x0000a000


	//   ....[143]....
        /*0768*/ 	.word	0x0000a0d0


	//   ....[144]....
        /*076c*/ 	.word	0x0000a110


	//   ....[145]....
        /*0770*/ 	.word	0x0000a150


	//   ....[146]....
        /*0774*/ 	.word	0x0000a1f0


	//   ....[147]....
        /*0778*/ 	.word	0x0000a230


	//   ....[148]....
        /*077c*/ 	.word	0x0000a2d0


	//   ....[149]....
        /*0780*/ 	.word	0x0000a350


	//   ....[150]....
        /*0784*/ 	.word	0x0000a4d0


	//   ....[151]....
        /*0788*/ 	.word	0x0000a620


	//   ....[152]....
        /*078c*/ 	.word	0x0000a6e0


	//   ....[153]....
        /*0790*/ 	.word	0x0000a760


	//   ....[154]....
        /*0794*/ 	.word	0x0000a8b0


	//   ....[155]....
        /*0798*/ 	.word	0x0000aec0


	//   ....[156]....
        /*079c*/ 	.word	0x0000afc0


	//   ....[157]....
        /*07a0*/ 	.word	0x0000b000


	//   ....[158]....
        /*07a4*/ 	.word	0x0000b040


	//   ....[159]....
        /*07a8*/ 	.word	0x0000b070


	//   ....[160]....
        /*07ac*/ 	.word	0x0000b0b0


	//   ....[161]....
        /*07b0*/ 	.word	0x0000b140


	//   ....[162]....
        /*07b4*/ 	.word	0x0000b220


	//   ....[163]....
        /*07b8*/ 	.word	0x0000b2a0


	//   ....[164]....
        /*07bc*/ 	.word	0x0000b2e0


	//   ....[165]....
        /*07c0*/ 	.word	0x0000b340


	//   ....[166]....
        /*07c4*/ 	.word	0x0000b4d0


	//   ....[167]....
        /*07c8*/ 	.word	0x0000b4e0


	//   ....[168]....
        /*07cc*/ 	.word	0x0000b4f0


	//   ....[169]....
        /*07d0*/ 	.word	0x0000b500


	//   ....[170]....
        /*07d4*/ 	.word	0x0000b510


	//   ....[171]....
        /*07d8*/ 	.word	0x0000b520


	//   ....[172]....
        /*07dc*/ 	.word	0x0000b550


	//   ....[173]....
        /*07e0*/ 	.word	0x0000b570


	//   ....[174]....
        /*07e4*/ 	.word	0x0000b590


	//   ....[175]....
        /*07e8*/ 	.word	0x0000b5c0


	//   ....[176]....
        /*07ec*/ 	.word	0x0000b5f0


	//   ....[177]....
        /*07f0*/ 	.word	0x0000b630


	//   ....[178]....
        /*07f4*/ 	.word	0x0000b690


	//   ....[179]....
        /*07f8*/ 	.word	0x0000b6c0


	//   ....[180]....
        /*07fc*/ 	.word	0x0000b700


	//   ....[181]....
        /*0800*/ 	.word	0x0000b720


	//   ....[182]....
        /*0804*/ 	.word	0x0000b760


	//   ....[183]....
        /*0808*/ 	.word	0x0000b780


	//   ....[184]....
        /*080c*/ 	.word	0x0000b7a0


	//   ....[185]....
        /*0810*/ 	.word	0x0000b820


	//   ....[186]....
        /*0814*/ 	.word	0x0000b870


	//   ....[187]....
        /*0818*/ 	.word	0x0000b8b0


	//   ....[188]....
        /*081c*/ 	.word	0x0000b8c0


	//   ....[189]....
        /*0820*/ 	.word	0x0000b900


	//   ....[190]....
        /*0824*/ 	.word	0x0000b940


	//   ....[191]....
        /*0828*/ 	.word	0x0000b980


	//   ....[192]....
        /*082c*/ 	.word	0x0000b9b0


	//   ....[193]....
        /*0830*/ 	.word	0x0000b9e0


	//   ....[194]....
        /*0834*/ 	.word	0x0000ba20


	//   ....[195]....
        /*0838*/ 	.word	0x0000ba30


	//   ....[196]....
        /*083c*/ 	.word	0x0000ba40


	//   ....[197]....
        /*0840*/ 	.word	0x0000ba50


	//   ....[198]....
        /*0844*/ 	.word	0x0000dad0


	//   ....[199]....
        /*0848*/ 	.word	0x0000ea80


	//   ....[200]....
        /*084c*/ 	.word	0x00011430


	//----- nvinfo : EIATTR_REG_RECONFIG
	.align		4
.L_1310:
        /*0850*/ 	.byte	0x01, 0x54
	.zero		2


	//----- nvinfo : EIATTR_SYSCALL_OFFSETS
	.align		4
        /*0854*/ 	.byte	0x04, 0x46
        /*0856*/ 	.short	(.L_1312 - .L_1311)


	//   ....[0]....
.L_1311:
        /*0858*/ 	.word	0x00000c10


	//   ....[1]....
        /*085c*/ 	.word	0x00000d00


	//   ....[2]....
        /*0860*/ 	.word	0x00000e60


	//   ....[3]....
        /*0864*/ 	.word	0x00000f50


	//   ....[4]....
        /*0868*/ 	.word	0x0000d440


	//   ....[5]....
        /*086c*/ 	.word	0x0000d570


	//   ....[6]....
        /*0870*/ 	.word	0x0000d690


	//   ....[7]....
        /*0874*/ 	.word	0x0000d7b0


	//----- nvinfo : EIATTR_MBARRIER_INSTR_OFFSETS
	.align		4
.L_1312:
        /*0878*/ 	.byte	0x04, 0x39
        /*087a*/ 	.short	(.L_1314 - .L_1313)


	//   ....[0]....
.L_1313:
        /*087c*/ 	.word	0x000002f0
        /*0880*/ 	.word	0x000000ff
        /*0884*/ 	.word	0x00030c00
        /*0888*/ 	.short	0x0100
        /*088a*/ 	.byte	0x06
	.zero		1


	//   ....[1]....
        /*088c*/ 	.word	0x000003f0
        /*0890*/ 	.word	0x000000ff
        /*0894*/ 	.word	0x00030c10
        /*0898*/ 	.short	0x0100
        /*089a*/ 	.byte	0x08
	.zero		1


	//   ....[2]....
        /*089c*/ 	.word	0x00000400
        /*08a0*/ 	.word	0x000000ff
        /*08a4*/ 	.word	0x00030c20
        /*08a8*/ 	.short	0x0100
        /*08aa*/ 	.byte	0x08
	.zero		1


	//   ....[3]....
        /*08ac*/ 	.word	0x00000410
        /*08b0*/ 	.word	0x000000ff
        /*08b4*/ 	.word	0x00030c18
        /*08b8*/ 	.short	0x0100
        /*08ba*/ 	.byte	0x08
	.zero		1


	//   ....[4]....
        /*08bc*/ 	.word	0x00000420
        /*08c0*/ 	.word	0x000000ff
        /*08c4*/ 	.word	0x00030c28
        /*08c8*/ 	.short	0x0100
        /*08ca*/ 	.byte	0x08
	.zero		1


	//   ....[5]....
        /*08cc*/ 	.word	0x00000550
        /*08d0*/ 	.word	0x000000ff
        /*08d4*/ 	.word	0x00030c30
        /*08d8*/ 	.short	0x0100
        /*08da*/ 	.byte	0x08
	.zero		1


	//   ....[6]....
        /*08dc*/ 	.word	0x00000560
        /*08e0*/ 	.word	0x000000ff
        /*08e4*/ 	.word	0x00030c40
        /*08e8*/ 	.short	0x0100
        /*08ea*/ 	.byte	0x08
	.zero		1


	//   ....[7]....
        /*08ec*/ 	.word	0x00000570
        /*08f0*/ 	.word	0x000000ff
        /*08f4*/ 	.word	0x00030c38
        /*08f8*/ 	.short	0x0100
        /*08fa*/ 	.byte	0x08
	.zero		1


	//   ....[8]....
        /*08fc*/ 	.word	0x00000580
        /*0900*/ 	.word	0x000000ff
        /*0904*/ 	.word	0x00030c48
        /*0908*/ 	.short	0x0100
        /*090a*/ 	.byte	0x08
	.zero		1


	//   ....[9]....
        /*090c*/ 	.word	0x00000ff0
        /*0910*/ 	.word	0x000000de
        /*0914*/ 	.word	0x00030c00
        /*0918*/ 	.short	0x010a
        /*091a*/ 	.byte	0x3f
	.zero		1


	//   ....[10]....
        /*091c*/ 	.word	0x00001110
        /*0920*/ 	.word	0x000000de
        /*0924*/ 	.word	0x00030c00
        /*0928*/ 	.short	0x010a
        /*092a*/ 	.byte	0x3f
	.zero		1


	//   ....[11]....
        /*092c*/ 	.word	0x000019c0
        /*0930*/ 	.word	0x00000008
        /*0934*/ 	.word	0x00030c10
        /*0938*/ 	.short	0x010a
        /*093a*/ 	.byte	0x3f
	.zero		1


	//   ....[12]....
        /*093c*/ 	.word	0x00001a30
        /*0940*/ 	.word	0x00000008
        /*0944*/ 	.word	0x00030c10
        /*0948*/ 	.short	0x010a
        /*094a*/ 	.byte	0x3f
	.zero		1


	//   ....[13]....
        /*094c*/ 	.word	0x00001e10
        /*0950*/ 	.word	0x00000008
        /*0954*/ 	.word	0x00030c30
        /*0958*/ 	.short	0x010a
        /*095a*/ 	.byte	0x3f
	.zero		1


	//   ....[14]....
        /*095c*/ 	.word	0x00001e90
        /*0960*/ 	.word	0x00000008
        /*0964*/ 	.word	0x00030c30
        /*0968*/ 	.short	0x010a
        /*096a*/ 	.byte	0x3f
	.zero		1


	//   ....[15]....
        /*096c*/ 	.word	0x00004f00
        /*0970*/ 	.word	0x00000009
        /*0974*/ 	.word	0x00000000
        /*0978*/ 	.short	0x0101
        /*097a*/ 	.byte	0x3f
	.zero		1


	//   ....[16]....
        /*097c*/ 	.word	0x00005350
        /*0980*/ 	.word	0x00000008
        /*0984*/ 	.word	0x00000000
        /*0988*/ 	.short	0x0101
        /*098a*/ 	.byte	0x3f
	.zero		1


	//   ....[17]....
        /*098c*/ 	.word	0x00005c10
        /*0990*/ 	.word	0x00000006
        /*0994*/ 	.word	0x00030c10
        /*0998*/ 	.short	0x010a
        /*099a*/ 	.byte	0x3f
	.zero		1


	//   ....[18]....
        /*099c*/ 	.word	0x00005c90
        /*09a0*/ 	.word	0x00000006
        /*09a4*/ 	.word	0x00030c10
        /*09a8*/ 	.short	0x010a
        /*09aa*/ 	.byte	0x3f
	.zero		1


	//   ....[19]....
        /*09ac*/ 	.word	0x00006090
        /*09b0*/ 	.word	0x00000006
        /*09b4*/ 	.word	0x00030c30
        /*09b8*/ 	.short	0x010a
        /*09ba*/ 	.byte	0x3f
	.zero		1


	//   ....[20]....
        /*09bc*/ 	.word	0x00006120
        /*09c0*/ 	.word	0x00000006
        /*09c4*/ 	.word	0x00030c30
        /*09c8*/ 	.short	0x010a
        /*09ca*/ 	.byte	0x3f
	.zero		1


	//   ....[21]....
        /*09cc*/ 	.word	0x000088f0
        /*09d0*/ 	.word	0x00000007
        /*09d4*/ 	.word	0x00000000
        /*09d8*/ 	.short	0x0101
        /*09da*/ 	.byte	0x3f
	.zero		1


	//   ....[22]....
        /*09dc*/ 	.word	0x00008d60
        /*09e0*/ 	.word	0x00000006
        /*09e4*/ 	.word	0x00000000
        /*09e8*/ 	.short	0x0101
        /*09ea*/ 	.byte	0x3f
	.zero		1


	//   ....[23]....
        /*09ec*/ 	.word	0x000095c0
        /*09f0*/ 	.word	0x00000007
        /*09f4*/ 	.word	0x00030c10
        /*09f8*/ 	.short	0x010a
        /*09fa*/ 	.byte	0x3f
	.zero		1


	//   ....[24]....
        /*09fc*/ 	.word	0x00009640
        /*0a00*/ 	.word	0x00000007
        /*0a04*/ 	.word	0x00030c10
        /*0a08*/ 	.short	0x010a
        /*0a0a*/ 	.byte	0x3f
	.zero		1


	//   ....[25]....
        /*0a0c*/ 	.word	0x00009a50
        /*0a10*/ 	.word	0x00000007
        /*0a14*/ 	.word	0x00030c30
        /*0a18*/ 	.short	0x010a
        /*0a1a*/ 	.byte	0x3f
	.zero		1


	//   ....[26]....
        /*0a1c*/ 	.word	0x00009ae0
        /*0a20*/ 	.word	0x00000007
        /*0a24*/ 	.word	0x00030c30
        /*0a28*/ 	.short	0x010a
        /*0a2a*/ 	.byte	0x3f
	.zero		1


	//   ....[27]....
        /*0a2c*/ 	.word	0x0000cc10
        /*0a30*/ 	.word	0x00000008
        /*0a34*/ 	.word	0x00000000
        /*0a38*/ 	.short	0x0101
        /*0a3a*/ 	.byte	0x3f
	.zero		1


	//   ....[28]....
        /*0a3c*/ 	.word	0x0000d080
        /*0a40*/ 	.word	0x00000007
        /*0a44*/ 	.word	0x00000000
        /*0a48*/ 	.short	0x0101
        /*0a4a*/ 	.byte	0x3f
	.zero		1


	//   ....[29]....
        /*0a4c*/ 	.word	0x0000fb80
        /*0a50*/ 	.word	0x00000010
        /*0a54*/ 	.word	0x00030c20
        /*0a58*/ 	.short	0x010a
        /*0a5a*/ 	.byte	0x3f
	.zero		1


	//   ....[30]....
        /*0a5c*/ 	.word	0x00010150
        /*0a60*/ 	.word	0x00000010
        /*0a64*/ 	.word	0x00030c40
        /*0a68*/ 	.short	0x010a
        /*0a6a*/ 	.byte	0x3f
	.zero		1


	//   ....[31]....
        /*0a6c*/ 	.word	0x00010380
        /*0a70*/ 	.word	0x00000010
        /*0a74*/ 	.word	0x00030c28
        /*0a78*/ 	.short	0x010a
        /*0a7a*/ 	.byte	0x3f
	.zero		1


	//   ....[32]....
        /*0a7c*/ 	.word	0x000105b0
        /*0a80*/ 	.word	0x00000010
        /*0a84*/ 	.word	0x00030c48
        /*0a88*/ 	.short	0x010a
        /*0a8a*/ 	.byte	0x3f
	.zero		1


	//   ....[33]....
        /*0a8c*/ 	.word	0x00010790
        /*0a90*/ 	.word	0x00000010
        /*0a94*/ 	.word	0x00030c20
        /*0a98*/ 	.short	0x010a
        /*0a9a*/ 	.byte	0x3f
	.zero		1


	//   ....[34]....
        /*0a9c*/ 	.word	0x00010a40
        /*0aa0*/ 	.word	0x00000010
        /*0aa4*/ 	.word	0x00030c40
        /*0aa8*/ 	.short	0x010a
        /*0aaa*/ 	.byte	0x3f
	.zero		1


	//   ....[35]....
        /*0aac*/ 	.word	0x00010c40
        /*0ab0*/ 	.word	0x00000010
        /*0ab4*/ 	.word	0x00030c28
        /*0ab8*/ 	.short	0x010a
        /*0aba*/ 	.byte	0x3f
	.zero		1


	//   ....[36]....
        /*0abc*/ 	.word	0x00010ec0
        /*0ac0*/ 	.word	0x00000003
        /*0ac4*/ 	.word	0x00030c40
        /*0ac8*/ 	.short	0x010a
        /*0aca*/ 	.byte	0x3f
	.zero		1


	//   ....[37]....
        /*0acc*/ 	.word	0x00011290
        /*0ad0*/ 	.word	0x00000006
        /*0ad4*/ 	.word	0x00000000
        /*0ad8*/ 	.short	0x010a
        /*0ada*/ 	.byte	0x3f
	.zero		1


	//   ....[38]....
        /*0adc*/ 	.word	0x000112f0
        /*0ae0*/ 	.word	0x00000003
        /*0ae4*/ 	.word	0x00000000
        /*0ae8*/ 	.short	0x010a
        /*0aea*/ 	.byte	0x3f
	.zero		1


	//   ....[39]....
        /*0aec*/ 	.word	0x00011350
        /*0af0*/ 	.word	0x00000002
        /*0af4*/ 	.word	0x00000000
        /*0af8*/ 	.short	0x010a
        /*0afa*/ 	.byte	0x3f
	.zero		1


	//   ....[40]....
        /*0afc*/ 	.word	0x00011380
        /*0b00*/ 	.word	0x00000003
        /*0b04*/ 	.word	0x00000000
        /*0b08*/ 	.short	0x010a
        /*0b0a*/ 	.byte	0x3f
	.zero		1


	//   ....[41]....
        /*0b0c*/ 	.word	0x00011460
        /*0b10*/ 	.word	0x000000de
        /*0b14*/ 	.word	0x00030c00
        /*0b18*/ 	.short	0x010a
        /*0b1a*/ 	.byte	0x3f
	.zero		1


	//   ....[42]....
        /*0b1c*/ 	.word	0x000114b0
        /*0b20*/ 	.word	0x00000008
        /*0b24*/ 	.word	0x00030c10
        /*0b28*/ 	.short	0x010a
        /*0b2a*/ 	.byte	0x3f
	.zero		1


	//   ....[43]....
        /*0b2c*/ 	.word	0x00011500
        /*0b30*/ 	.word	0x00000008
        /*0b34*/ 	.word	0x00030c30
        /*0b38*/ 	.short	0x010a
        /*0b3a*/ 	.byte	0x3f
	.zero		1


	//   ....[44]....
        /*0b3c*/ 	.word	0x00011550
        /*0b40*/ 	.word	0x00000006
        /*0b44*/ 	.word	0x00030c10
        /*0b48*/ 	.short	0x010a
        /*0b4a*/ 	.byte	0x3f
	.zero		1


	//   ....[45]....
        /*0b4c*/ 	.word	0x000115a0
        /*0b50*/ 	.word	0x00000006
        /*0b54*/ 	.word	0x00030c30
        /*0b58*/ 	.short	0x010a
        /*0b5a*/ 	.byte	0x3f
	.zero		1


	//   ....[46]....
        /*0b5c*/ 	.word	0x000115f0
        /*0b60*/ 	.word	0x00000007
        /*0b64*/ 	.word	0x00030c10
        /*0b68*/ 	.short	0x010a
        /*0b6a*/ 	.byte	0x3f
	.zero		1


	//   ....[47]....
        /*0b6c*/ 	.word	0x00011640
        /*0b70*/ 	.word	0x00000007
        /*0b74*/ 	.word	0x00030c30
        /*0b78*/ 	.short	0x010a
        /*0b7a*/ 	.byte	0x3f
	.zero		1


	//   ....[48]....
        /*0b7c*/ 	.word	0x00011690
        /*0b80*/ 	.word	0x00000010
        /*0b84*/ 	.word	0x00030c20
        /*0b88*/ 	.short	0x010a
        /*0b8a*/ 	.byte	0x3f
	.zero		1


	//   ....[49]....
        /*0b8c*/ 	.word	0x000116e0
        /*0b90*/ 	.word	0x00000010
        /*0b94*/ 	.word	0x00030c40
        /*0b98*/ 	.short	0x010a
        /*0b9a*/ 	.byte	0x3f
	.zero		1


	//   ....[50]....
        /*0b9c*/ 	.word	0x00011730
        /*0ba0*/ 	.word	0x00000010
        /*0ba4*/ 	.word	0x00030c28
        /*0ba8*/ 	.short	0x010a
        /*0baa*/ 	.byte	0x3f
	.zero		1


	//   ....[51]....
        /*0bac*/ 	.word	0x00011780
        /*0bb0*/ 	.word	0x00000010
        /*0bb4*/ 	.word	0x00030c48
        /*0bb8*/ 	.short	0x010a
        /*0bba*/ 	.byte	0x3f
	.zero		1


	//   ....[52]....
        /*0bbc*/ 	.word	0x000117e0
        /*0bc0*/ 	.word	0x00000010
        /*0bc4*/ 	.word	0x00030c20
        /*0bc8*/ 	.short	0x010a
        /*0bca*/ 	.byte	0x3f
	.zero		1


	//   ....[53]....
        /*0bcc*/ 	.word	0x00011830
        /*0bd0*/ 	.word	0x00000010
        /*0bd4*/ 	.word	0x00030c40
        /*0bd8*/ 	.short	0x010a
        /*0bda*/ 	.byte	0x3f
	.zero		1


	//   ....[54]....
        /*0bdc*/ 	.word	0x00011880
        /*0be0*/ 	.word	0x00000010
        /*0be4*/ 	.word	0x00030c28
        /*0be8*/ 	.short	0x010a
        /*0bea*/ 	.byte	0x3f
	.zero		1


	//   ....[55]....
        /*0bec*/ 	.word	0x000118d0
        /*0bf0*/ 	.word	0x00000003
        /*0bf4*/ 	.word	0x00030c40
        /*0bf8*/ 	.short	0x010a
        /*0bfa*/ 	.byte	0x3f
	.zero		1


	//   ....[56]....
        /*0bfc*/ 	.word	0x000119a0
        /*0c00*/ 	.word	0x00000006
        /*0c04*/ 	.word	0x00000000
        /*0c08*/ 	.short	0x010a
        /*0c0a*/ 	.byte	0x3f
	.zero		1


	//   ....[57]....
        /*0c0c*/ 	.word	0x000119f0
        /*0c10*/ 	.word	0x00000003
        /*0c14*/ 	.word	0x00000000
        /*0c18*/ 	.short	0x010a
        /*0c1a*/ 	.byte	0x3f
	.zero		1


	//   ....[58]....
        /*0c1c*/ 	.word	0x00011a40
        /*0c20*/ 	.word	0x00000002
        /*0c24*/ 	.word	0x00000000
        /*0c28*/ 	.short	0x010a
        /*0c2a*/ 	.byte	0x3f
	.zero		1


	//----- nvinfo : EIATTR_NUM_MBARRIERS
	.align		4
.L_1314:
        /*0c2c*/ 	.byte	0x03, 0x38
        /*0c2e*/ 	.short	0x0009


	//----- nvinfo : EIATTR_EXIT_INSTR_OFFSETS
	.align		4
        /*0c30*/ 	.byte	0x04, 0x1c
        /*0c32*/ 	.short	(.L_1316 - .L_1315)


	//   ....[0]....
.L_1315:
        /*0c34*/ 	.word	0x000113d0


	//----- nvinfo : EIATTR_MAX_THREADS
	.align		4
.L_1316:
        /*0c38*/ 	.byte	0x04, 0x05
        /*0c3a*/ 	.short	(.L_1318 - .L_1317)
.L_1317:
        /*0c3c*/ 	.word	0x00000180
        /*0c40*/ 	.word	0x00000001
        /*0c44*/ 	.word	0x00000001


	//----- nvinfo : EIATTR_CRS_STACK_SIZE
	.align		4
.L_1318:
        /*0c48*/ 	.byte	0x04, 0x1e
        /*0c4a*/ 	.short	(.L_1320 - .L_1319)
.L_1319:
        /*0c4c*/ 	.word	0x00000000


	//----- nvinfo : EIATTR_CBANK_PARAM_SIZE
	.align		4
.L_1320:
        /*0c50*/ 	.byte	0x03, 0x19
        /*0c52*/ 	.short	0x0970


	//----- nvinfo : EIATTR_PARAM_CBANK
	.align		4
        /*0c54*/ 	.byte	0x04, 0x0a
        /*0c56*/ 	.short	(.L_1322 - .L_1321)
	.align		4
.L_1321:
        /*0c58*/ 	.word	index@(.nv.constant0._ZN7cutlass13device_kernelIN5flash11enable_sm90INS1_16FlashAttnBwdSm90INS1_25CollectiveMainloopBwdSm90ILi2ELi2ELi2EN4cute5tupleIJNS5_1CILi1EEES8_S8_EEENS6_IJNS7_ILi128EEESA_NS7_ILi64EEEEEENS_10bfloat16_tEfNS_4arch4Sm90ELb0ELb1ELb0ELb0ELb0ELb1ELb0ELb0ELi2ELi1ELi2ELi2ELb0EEENS1_21CollectiveEpilogueBwdISC_SD_SF_Li256ELb0ELb0ELi1EEENS1_19SingleTileSchedulerILb0ELb0ELb0ELi128EEEEEEEEEvNT_6ParamsE)
        /*0c5c*/ 	.short	0x0210
        /*0c5e*/ 	.short	0x0970


	//----- nvinfo : EIATTR_SW_WAR
	.align		4
.L_1322:
        /*0c60*/ 	.byte	0x04, 0x36
        /*0c62*/ 	.short	(.L_1324 - .L_1323)
.L_1323:
        /*0c64*/ 	.word	0x00000008
.L_1324:


//--------------------- .nv.info._ZN7cutlass13device_kernelIN5flash11enable_sm90INS1_16FlashAttnBwdSm90INS1_25CollectiveMainloopBwdSm90ILi2ELi2ELi2EN4cute5tupleIJNS5_1CILi1EEES8_S8_EEENS6_IJNS7_ILi128EEESA_NS7_ILi64EEEEEENS_10bfloat16_tEfNS_4arch4Sm90ELb0ELb1ELb0ELb0ELb1ELb1ELb0ELb0ELi2ELi1ELi2ELi2ELb0EEENS1_21CollectiveEpilogueBwdISC_SD_SF_Li256ELb0ELb0ELi1EEENS1_19SingleTileSchedulerILb0ELb0ELb0ELi128EEEEEEEEEvNT_6ParamsE --------------------------
	.section	.nv.info._ZN7cutlass13device_kernelIN5flash11enable_sm90INS1_16FlashAttnBwdSm90INS1_25CollectiveMainloopBwdSm90ILi2ELi2ELi2EN4cute5tupleIJNS5_1CILi1EEES8_S8_EEENS6_IJNS7_ILi128EEESA_NS7_ILi64EEEEEENS_10bfloat16_tEfNS_4arch4Sm90ELb0ELb1ELb0ELb0ELb1ELb1ELb0ELb0ELi2ELi1ELi2ELi2ELb0EEENS1_21CollectiveEpilogueBwdISC_SD_SF_Li256ELb0ELb0ELi1EEENS1_19SingleTileSchedulerILb0ELb0ELb0ELi128EEEEEEEEEvNT_6ParamsE,"",@"SHT_CUDA_INFO"
	.sectionflags	@""
	.align	4


	//----- nvinfo : EIATTR_CUDA_API_VERSION
	.align		4
        /*0000*/ 	.byte	0x04, 0x37
        /*0002*/ 	.short	(.L_1326 - .L_1325)
.L_1325:
        /*0004*/ 	.word	0x00000082


	//----- nvinfo : EIATTR_KPARAM_INFO
	.align		4
.L_1326:
        /*0008*/ 	.byte	0x04, 0x17
        /*000a*/ 	.short	(.L_1328 - .L_1327)
.L_1327:
        /*000c*/ 	.word	0x00000000
        /*0010*/ 	.short	0x0000
        /*0012*/ 	.short	0x0070
        /*0014*/ 	.byte	0x00, 0xf0, 0x01, 0x24


	//----- nvinfo : EIATTR_SPARSE_MMA_MASK
	.align		4
.L_1328:
        /*0018*/ 	.byte	0x03, 0x50
        /*001a*/ 	.short	0x0000


	//----- nvinfo : EIATTR_MAXREG_COUNT
	.align		4
        /*001c*/ 	.byte	0x03, 0x1b
        /*001e*/ 	.short	0x00a8


	//----- nvinfo : EIATTR_NUM_BARRIERS
	.align		4
        /*0020*/ 	.byte	0x02, 0x4c
        /*0022*/ 	.byte	0x10
	.zero		1


	//----- nvinfo : EIATTR_EXTERNS
	.align		4
        /*0024*/ 	.byte	0x04, 0x0f
        /*0026*/ 	.short	(.L_1330 - .L_1329)


	//   ....[0]....
	.align		4
.L_1329:
        /*0028*/ 	.word	index@(__assertfail)


	//----- nvinfo : EIATTR_ANNOTATIONS
	.align		4
.L_1330:
        /*002c*/ 	.byte	0x04, 0x55
        /*002e*/ 	.short	(.L_1332 - .L_1331)


	//   ....[0]....
.L_1331:
        /* <DEDUP_REMOVED lines=29> */


	//----- nvinfo : EIATTR_MERCURY_ISA_VERSION
	.align		4
.L_1332:
        /*01f0*/ 	.byte	0x03, 0x5f
        /*01f2*/ 	.short	0x0101


	//----- nvinfo : EIATTR_INT_WARP_WIDE_INSTR_OFFSETS
	.align		4
        /*01f4*/ 	.byte	0x04, 0x31
        /*01f6*/ 	.short	(.L_1334 - .L_1333)


	//   ....[0]....
.L_1333:
        /*01f8*/ 	.word	0x000001f0


	//   ....[1]....
        /*01fc*/ 	.word	0x00000220


	//   ....[2]....
        /*0200*/ 	.word	0x0000f2d0


	//   ....[3]....
        /*0204*/ 	.word	0x0000f8c0


	//   ....[4]....
        /*0208*/ 	.word	0x0000fd70


	//   ....[5]....
        /*020c*/ 	.word	0x00010030


	//   ....[6]....
        /*0210*/ 	.word	0x00010290


	//   ....[7]....
        /*0214*/ 	.word	0x00010420


	//----- nvinfo : EIATTR_COOP_GROUP_MASK_REGIDS
	.align		4
.L_1334:
        /*0218*/ 	.byte	0x04, 0x29
        /*021a*/ 	.short	(.L_1336 - .L_1335)


	//   ....[0]....
.L_1335:
        /*021c*/ 	.word	0xffffffff


	//   ....[1]....
        /*0220*/ 	.word	0xffffffff


	//   ....[2]....
        /*0224*/ 	.word	0xffffffff


	//   ....[3]....
        /*0228*/ 	.word	0xffffffff


	//   ....[4]....
        /*022c*/ 	.word	0xffffffff


	//   ....[5]....
        /*0230*/ 	.word	0xffffffff


	//   ....[6]....
        /*0234*/ 	.word	0xffffffff


	//   ....[7]....
        /*0238*/ 	.word	0xffffffff


	//   ....[8]....
        /*023c*/ 	.word	0xffffffff


	//   ....[9]....
        /*0240*/ 	.word	0xffffffff


	//   ....[10]....
        /*0244*/ 	.word	0xffffffff


	//   ....[11]....
        /*0248*/ 	.word	0xffffffff


	//   ....[12]....
        /*024c*/ 	.word	0xffffffff


	//   ....[13]....
        /*0250*/ 	.word	0xffffffff


	//   ....[14]....
        /*0254*/ 	.word	0xffffffff


	//   ....[15]....
        /*0258*/ 	.word	0xffffffff


	//   ....[16]....
        /*025c*/ 	.word	0xffffffff


	//   ....[17]....
        /*0260*/ 	.word	0xffffffff


	//   ....[18]....
        /*0264*/ 	.word	0xffffffff


	//   ....[19]....
        /*0268*/ 	.word	0xffffffff


	//   ....[20]....
        /*026c*/ 	.word	0xffffffff


	//   ....[21]....
        /*0270*/ 	.word	0xffffffff


	//   ....[22]....
        /*0274*/ 	.word	0xffffffff


	//   ....[23]....
        /*0278*/ 	.word	0xffffffff


	//   ....[24]....
        /*027c*/ 	.word	0xffffffff


	//   ....[25]....
        /*0280*/ 	.word	0xffffffff


	//   ....[26]....
        /*0284*/ 	.word	0xffffffff


	//   ....[27]....
        /*0288*/ 	.word	0xffffffff


	//   ....[28]....
        /*028c*/ 	.word	0xffffffff


	//   ....[29]....
        /*0290*/ 	.word	0xffffffff


	//   ....[30]....
        /*0294*/ 	.word	0xffffffff


	//   ....[31]....
        /*0298*/ 	.word	0xffffffff


	//   ....[32]....
        /*029c*/ 	.word	0xffffffff


	//   ....[33]....
        /*02a0*/ 	.word	0xffffffff


	//   ....[34]....
        /*02a4*/ 	.word	0xffffffff


	//   ....[35]....
        /*02a8*/ 	.word	0xffffffff


	//   ....[36]....
        /*02ac*/ 	.word	0xffffffff


	//   ....[37]....
        /*02b0*/ 	.word	0xffffffff


	//   ....[38]....
        /*02b4*/ 	.word	0xffffffff


	//   ....[39]....
        /*02b8*/ 	.word	0xffffffff


	//   ....[40]....
        /*02bc*/ 	.word	0xffffffff


	//   ....[41]....
        /*02c0*/ 	.word	0xffffffff


	//   ....[42]....
        /*02c4*/ 	.word	0xffffffff


	//   ....[43]....
        /*02c8*/ 	.word	0xffffffff


	//   ....[44]....
        /*02cc*/ 	.word	0xffffffff


	//   ....[45]....
        /*02d0*/ 	.word	0xffffffff


	//   ....[46]....
        /*02d4*/ 	.word	0xffffffff


	//   ....[47]....
        /*02d8*/ 	.word	0xffffffff


	//   ....[48]....
        /*02dc*/ 	.word	0xffffffff


	//   ....[49]....
        /*02e0*/ 	.word	0xffffffff


	//   ....[50]....
        /*02e4*/ 	.word	0xffffffff


	//   ....[51]....
        /*02e8*/ 	.word	0xffffffff


	//   ....[52]....
        /*02ec*/ 	.word	0xffffffff


	//   ....[53]....
        /*02f0*/ 	.word	0xffffffff


	//   ....[54]....
        /*02f4*/ 	.word	0xffffffff


	//   ....[55]....
        /*02f8*/ 	.word	0xffffffff


	//   ....[56]....
        /*02fc*/ 	.word	0xffffffff


	//   ....[57]....
        /*0300*/ 	.word	0xffffffff


	//   ....[58]....
        /*0304*/ 	.word	0xffffffff


	//   ....[59]....
        /*0308*/ 	.word	0xffffffff


	//   ....[60]....
        /*030c*/ 	.word	0xffffffff


	//   ....[61]....
        /*0310*/ 	.word	0xffffffff


	//   ....[62]....
        /*0314*/ 	.word	0xffffffff


	//   ....[63]....
        /*0318*/ 	.word	0xffffffff


	//   ....[64]....
        /*031c*/ 	.word	0xffffffff


	//   ....[65]....
        /*0320*/ 	.word	0xffffffff


	//   ....[66]....
        /*0324*/ 	.word	0xffffffff


	//   ....[67]....
        /*0328*/ 	.word	0xffffffff


	//   ....[68]....
        /*032c*/ 	.word	0xffffffff


	//   ....[69]....
        /*0330*/ 	.word	0xffffffff


	//   ....[70]....
        /*0334*/ 	.word	0xffffffff


	//   ....[71]....
        /*0338*/ 	.word	0xffffffff


	//   ....[72]....
        /*033c*/ 	.word	0xffffffff


	//   ....[73]....
        /*0340*/ 	.word	0xffffffff


	//   ....[74]....
        /*0344*/ 	.word	0xffffffff


	//   ....[75]....
        /*0348*/ 	.word	0xffffffff


	//   ....[76]....
        /*034c*/ 	.word	0xffffffff


	//   ....[77]....
        /*0350*/ 	.word	0xffffffff


	//   ....[78]....
        /*0354*/ 	.word	0xffffffff


	//   ....[79]....
        /*0358*/ 	.word	0xffffffff


	//   ....[80]....
        /*035c*/ 	.word	0xffffffff


	//   ....[81]....
        /*0360*/ 	.word	0xffffffff


	//   ....[82]....
        /*0364*/ 	.word	0xffffffff


	//   ....[83]....
        /*0368*/ 	.word	0xffffffff


	//   ....[84]....
        /*036c*/ 	.word	0xffffffff


	//   ....[85]....
        /*0370*/ 	.word	0xffffffff


	//   ....[86]....
        /*0374*/ 	.word	0xffffffff


	//   ....[87]....
        /*0378*/ 	.word	0xffffffff


	//   ....[88]....
        /*037c*/ 	.word	0xffffffff


	//   ....[89]....
        /*0380*/ 	.word	0xffffffff


	//   ....[90]....
        /*0384*/ 	.word	0xffffffff


	//   ....[91]....
        /*0388*/ 	.word	0xffffffff


	//   ....[92]....
        /*038c*/ 	.word	0xffffffff


	//   ....[93]....
        /*0390*/ 	.word	0xffffffff


	//   ....[94]....
        /*0394*/ 	.word	0xffffffff


	//   ....[95]....
        /*0398*/ 	.word	0xffffffff


	//   ....[96]....
        /*039c*/ 	.word	0xffffffff


	//   ....[97]....
        /*03a0*/ 	.word	0xffffffff


	//   ....[98]....
        /*03a4*/ 	.word	0xffffffff


	//   ....[99]....
        /*03a8*/ 	.word	0xffffffff


	//   ....[100]....
        /*03ac*/ 	.word	0xffffffff


	//   ....[101]....
        /*03b0*/ 	.word	0xffffffff


	//   ....[102]....
        /*03b4*/ 	.word	0xffffffff


	//   ....[103]....
        /*03b8*/ 	.word	0xffffffff


	//   ....[104]....
        /*03bc*/ 	.word	0xffffffff


	//   ....[105]....
        /*03c0*/ 	.word	0xffffffff


	//   ....[106]....
        /*03c4*/ 	.word	0xffffffff


	//   ....[107]....
        /*03c8*/ 	.word	0xffffffff


	//   ....[108]....
        /*03cc*/ 	.word	0xffffffff


	//   ....[109]....
        /*03d0*/ 	.word	0xffffffff


	//   ....[110]....
        /*03d4*/ 	.word	0xffffffff


	//   ....[111]....
        /*03d8*/ 	.word	0xffffffff


	//   ....[112]....
        /*03dc*/ 	.word	0xffffffff


	//   ....[113]....
        /*03e0*/ 	.word	0xffffffff


	//   ....[114]....
        /*03e4*/ 	.word	0xffffffff


	//   ....[115]....
        /*03e8*/ 	.word	0xffffffff


	//   ....[116]....
        /*03ec*/ 	.word	0xffffffff


	//   ....[117]....
        /*03f0*/ 	.word	0xffffffff


	//   ....[118]....
        /*03f4*/ 	.word	0xffffffff


	//   ....[119]....
        /*03f8*/ 	.word	0xffffffff


	//   ....[120]....
        /*03fc*/ 	.word	0xffffffff


	//   ....[121]....
        /*0400*/ 	.word	0xffffffff


	//   ....[122]....
        /*0404*/ 	.word	0xffffffff


	//   ....[123]....
        /*0408*/ 	.word	0xffffffff


	//   ....[124]....
        /*040c*/ 	.word	0xffffffff


	//   ....[125]....
        /*0410*/ 	.word	0xffffffff


	//   ....[126]....
        /*0414*/ 	.word	0xffffffff


	//   ....[127]....
        /*0418*/ 	.word	0xffffffff


	//   ....[128]....
        /*041c*/ 	.word	0xffffffff


	//   ....[129]....
        /*0420*/ 	.word	0xffffffff


	//   ....[130]....
        /*0424*/ 	.word	0xffffffff


	//   ....[131]....
        /*0428*/ 	.word	0xffffffff


	//   ....[132]....
        /*042c*/ 	.word	0xffffffff


	//   ....[133]....
        /*0430*/ 	.word	0xffffffff


	//   ....[134]....
        /*0434*/ 	.word	0xffffffff


	//   ....[135]....
        /*0438*/ 	.word	0xffffffff


	//   ....[136]....
        /*043c*/ 	.word	0xffffffff


	//   ....[137]....
        /*0440*/ 	.word	0xffffffff


	//   ....[138]....
        /*0444*/ 	.word	0xffffffff


	//   ....[139]....
        /*0448*/ 	.word	0xffffffff


	//   ....[140]....
        /*044c*/ 	.word	0xffffffff


	//   ....[141]....
        /*0450*/ 	.word	0xffffffff


	//   ....[142]....
        /*0454*/ 	.word	0xffffffff


	//   ....[143]....
        /*0458*/ 	.word	0xffffffff


	//   ....[144]....
        /*045c*/ 	.word	0xffffffff


	//   ....[145]....
        /*0460*/ 	.word	0xffffffff


	//   ....[146]....
        /*0464*/ 	.word	0xffffffff


	//   ....[147]....
        /*0468*/ 	.word	0xffffffff


	//   ....[148]....
        /*046c*/ 	.word	0xffffffff


	//   ....[149]....
        /*0470*/ 	.word	0xffffffff


	//   ....[150]....
        /*0474*/ 	.word	0xffffffff


	//   ....[151]....
        /*0478*/ 	.word	0xffffffff


	//   ....[152]....
        /*047c*/ 	.word	0xffffffff


	//   ....[153]....
        /*0480*/ 	.word	0xffffffff


	//   ....[154]....
        /*0484*/ 	.word	0xffffffff


	//   ....[155]....
        /*0488*/ 	.word	0xffffffff


	//   ....[156]....
        /*048c*/ 	.word	0xffffffff


	//   ....[157]....
        /*0490*/ 	.word	0xffffffff


	//   ....[158]....
        /*0494*/ 	.word	0xffffffff


	//   ....[159]....
        /*0498*/ 	.word	0xffffffff


	//   ....[160]....
        /*049c*/ 	.word	0xffffffff


	//   ....[161]....
        /*04a0*/ 	.word	0xffffffff


	//   ....[162]....
        /*04a4*/ 	.word	0xffffffff


	//   ....[163]....
        /*04a8*/ 	.word	0xffffffff


	//   ....[164]....
        /*04ac*/ 	.word	0xffffffff


	//   ....[165]....
        /*04b0*/ 	.word	0xffffffff


	//   ....[166]....
        /*04b4*/ 	.word	0xffffffff


	//   ....[167]....
        /*04b8*/ 	.word	0xffffffff


	//   ....[168]....
        /*04bc*/ 	.word	0xffffffff


	//   ....[169]....
        /*04c0*/ 	.word	0xffffffff


	//   ....[170]....
        /*04c4*/ 	.word	0xffffffff


	//   ....[171]....
        /*04c8*/ 	.word	0xffffffff


	//   ....[172]....
        /*04cc*/ 	.word	0xffffffff


	//   ....[173]....
        /*04d0*/ 	.word	0xffffffff


	//   ....[174]....
        /*04d4*/ 	.word	0xffffffff


	//   ....[175]....
        /*04d8*/ 	.word	0xffffffff


	//   ....[176]....
        /*04dc*/ 	.word	0xffffffff


	//   ....[177]....
        /*04e0*/ 	.word	0xffffffff


	//   ....[178]....
        /*04e4*/ 	.word	0xffffffff


	//   ....[179]....
        /*04e8*/ 	.word	0xffffffff


	//   ....[180]....
        /*04ec*/ 	.word	0xffffffff


	//   ....[181]....
        /*04f0*/ 	.word	0xffffffff


	//   ....[182]....
        /*04f4*/ 	.word	0xffffffff


	//   ....[183]....
        /*04f8*/ 	.word	0xffffffff


	//   ....[184]....
        /*04fc*/ 	.word	0xffffffff


	//   ....[185]....
        /*0500*/ 	.word	0xffffffff


	//   ....[186]....
        /*0504*/ 	.word	0xffffffff


	//   ....[187]....
        /*0508*/ 	.word	0xffffffff


	//   ....[188]....
        /*050c*/ 	.word	0xffffffff


	//   ....[189]....
        /*0510*/ 	.word	0xffffffff


	//   ....[190]....
        /*0514*/ 	.word	0xffffffff


	//   ....[191]....
        /*0518*/ 	.word	0xffffffff


	//   ....[192]....
        /*051c*/ 	.word	0xffffffff


	//   ....[193]....
        /*0520*/ 	.word	0xffffffff


	//   ....[194]....
        /*0524*/ 	.word	0xffffffff


	//   ....[195]....
        /*0528*/ 	.word	0xffffffff


	//   ....[196]....
        /*052c*/ 	.word	0xffffffff


	//   ....[197]....
        /*0530*/ 	.word	0xffffffff


	//   ....[198]....
        /*0534*/ 	.word	0xffffffff


	//   ....[199]....
        /*0538*/ 	.word	0xffffffff


	//   ....[200]....
        /*053c*/ 	.word	0xffffffff


	//   ....[201]....
        /*0540*/ 	.word	0xffffffff


	//   ....[202]....
        /*0544*/ 	.word	0xffffffff


	//   ....[203]....
        /*0548*/ 	.word	0xffffffff


	//   ....[204]....
        /*054c*/ 	.word	0xffffffff


	//   ....[205]....
        /*0550*/ 	.word	0xffffffff


	//   ....[206]....
        /*0554*/ 	.word	0xffffffff


	//   ....[207]....
        /*0558*/ 	.word	0xffffffff


	//   ....[208]....
        /*055c*/ 	.word	0xffffffff


	//   ....[209]....
        /*0560*/ 	.word	0x0500000f


	//   ....[210]....
        /*0564*/ 	.word	0x0500000f


	//   ....[211]....
        /*0568*/ 	.word	0x0500000f


	//   ....[212]....
        /*056c*/ 	.word	0x0500000f


	//----- nvinfo : EIATTR_COOP_GROUP_INSTR_OFFSETS
	.align		4
.L_1336:
        /*0570*/ 	.byte	0x04, 0x28
        /*0572*/ 	.short	(.L_1338 - .L_1337)


	//   ....[0]....
.L_1337:
        /*0574*/ 	.word	0x00000070


	//   ....[1]....
        /*0578*/ 	.word	0x00000200


	//   ....[2]....
        /*057c*/ 	.word	0x00000250


	//   ....[3]....
        /*0580*/ 	.word	0x00000440


	//   ....[4]....
        /*0584*/ 	.word	0x00000670


	//   ....[5]....
        /*0588*/ 	.word	0x00000fc0


	//   ....[6]....
        /*058c*/ 	.word	0x00001fa0


	//   ....[7]....
        /*0590*/ 	.word	0x000020f0


	//   ....[8]....
        /*0594*/ 	.word	0x00002270


	//   ....[9]....
        /*0598*/ 	.word	0x000022d0


	//   ....[10]....
        /*059c*/ 	.word	0x00002330


	//   ....[11]....
        /*05a0*/ 	.word	0x00002450


	//   ....[12]....
        /*05a4*/ 	.word	0x00002630


	//   ....[13]....
        /*05a8*/ 	.word	0x00002770


	//   ....[14]....
        /*05ac*/ 	.word	0x00002860


	//   ....[15]....
        /*05b0*/ 	.word	0x00002c30


	//   ....[16]....
        /*05b4*/ 	.word	0x00002c40


	//   ....[17]....
        /*05b8*/ 	.word	0x00002c60


	//   ....[18]....
        /*05bc*/ 	.word	0x00002ca0


	//   ....[19]....
        /*05c0*/ 	.word	0x00002ea0


	//   ....[20]....
        /*05c4*/ 	.word	0x00002ff0


	//   ....[21]....
        /*05c8*/ 	.word	0x00003070


	//   ....[22]....
        /*05cc*/ 	.word	0x00003090


	//   ....[23]....
        /*05d0*/ 	.word	0x00003200


	//   ....[24]....
        /*05d4*/ 	.word	0x00003230


	//   ....[25]....
        /*05d8*/ 	.word	0x00003280


	//   ....[26]....
        /*05dc*/ 	.word	0x00003290


	//   ....[27]....
        /*05e0*/ 	.word	0x000032a0


	//   ....[28]....
        /*05e4*/ 	.word	0x000032b0


	//   ....[29]....
        /*05e8*/ 	.word	0x000032e0


	//   ....[30]....
        /*05ec*/ 	.word	0x000033a0


	//   ....[31]....
        /*05f0*/ 	.word	0x000033c0


	//   ....[32]....
        /*05f4*/ 	.word	0x00003410


	//   ....[33]....
        /*05f8*/ 	.word	0x00003420


	//   ....[34]....
        /*05fc*/ 	.word	0x000034b0


	//   ....[35]....
        /*0600*/ 	.word	0x000034c0


	//   ....[36]....
        /*0604*/ 	.word	0x00003500


	//   ....[37]....
        /*0608*/ 	.word	0x00003550


	//   ....[38]....
        /*060c*/ 	.word	0x00003560


	//   ....[39]....
        /*0610*/ 	.word	0x00003590


	//   ....[40]....
        /*0614*/ 	.word	0x000035d0


	//   ....[41]....
        /*0618*/ 	.word	0x00003600


	//   ....[42]....
        /*061c*/ 	.word	0x00003630


	//   ....[43]....
        /*0620*/ 	.word	0x00003640


	//   ....[44]....
        /*0624*/ 	.word	0x00003660


	//   ....[45]....
        /*0628*/ 	.word	0x00003770


	//   ....[46]....
        /*062c*/ 	.word	0x000037c0


	//   ....[47]....
        /*0630*/ 	.word	0x000037d0


	//   ....[48]....
        /*0634*/ 	.word	0x000037e0


	//   ....[49]....
        /*0638*/ 	.word	0x000037f0


	//   ....[50]....
        /*063c*/ 	.word	0x00003800


	//   ....[51]....
        /*0640*/ 	.word	0x00003810


	//   ....[52]....
        /*0644*/ 	.word	0x00003870


	//   ....[53]....
        /*0648*/ 	.word	0x000038d0


	//   ....[54]....
        /*064c*/ 	.word	0x00003900


	//   ....[55]....
        /*0650*/ 	.word	0x00003940


	//   ....[56]....
        /*0654*/ 	.word	0x00003950


	//   ....[57]....
        /*0658*/ 	.word	0x00003970


	//   ....[58]....
        /*065c*/ 	.word	0x00003980


	//   ....[59]....
        /*0660*/ 	.word	0x00003990


	//   ....[60]....
        /*0664*/ 	.word	0x000039a0


	//   ....[61]....
        /*0668*/ 	.word	0x000039b0


	//   ....[62]....
        /*066c*/ 	.word	0x000039f0


	//   ....[63]....
        /*0670*/ 	.word	0x00003a00


	//   ....[64]....
        /*0674*/ 	.word	0x00003a10


	//   ....[65]....
        /*0678*/ 	.word	0x00003a20


	//   ....[66]....
        /*067c*/ 	.word	0x00003a30


	//   ....[67]....
        /*0680*/ 	.word	0x00003a40


	//   ....[68]....
        /*0684*/ 	.word	0x00003a50


	//   ....[69]....
        /*0688*/ 	.word	0x00003a60


	//   ....[70]....
        /*068c*/ 	.word	0x00006220


	//   ....[71]....
        /*0690*/ 	.word	0x00006260


	//   ....[72]....
        /*0694*/ 	.word	0x000062a0


	//   ....[73]....
        /*0698*/ 	.word	0x000062d0


	//   ....[74]....
        /*069c*/ 	.word	0x00006300


	//   ....[75]....
        /*06a0*/ 	.word	0x00006330


	//   ....[76]....
        /*06a4*/ 	.word	0x000065b0


	//   ....[77]....
        /*06a8*/ 	.word	0x00006660


	//   ....[78]....
        /*06ac*/ 	.word	0x000066e0


	//   ....[79]....
        /*06b0*/ 	.word	0x00006720


	//   ....[80]....
        /*06b4*/ 	.word	0x00006750


	//   ....[81]....
        /*06b8*/ 	.word	0x00006780


	//   ....[82]....
        /*06bc*/ 	.word	0x000067c0


	//   ....[83]....
        /*06c0*/ 	.word	0x000067e0


	//   ....[84]....
        /*06c4*/ 	.word	0x00006820


	//   ....[85]....
        /*06c8*/ 	.word	0x00006880


	//   ....[86]....
        /*06cc*/ 	.word	0x00006930


	//   ....[87]....
        /*06d0*/ 	.word	0x000069b0


	//   ....[88]....
        /*06d4*/ 	.word	0x000069f0


	//   ....[89]....
        /*06d8*/ 	.word	0x00006a00


	//   ....[90]....
        /*06dc*/ 	.word	0x00006a20


	//   ....[91]....
        /*06e0*/ 	.word	0x00006a70


	//   ....[92]....
        /*06e4*/ 	.word	0x00006ab0


	//   ....[93]....
        /*06e8*/ 	.word	0x00006b40


	//   ....[94]....
        /*06ec*/ 	.word	0x00006b80


	//   ....[95]....
        /*06f0*/ 	.word	0x00006bc0


	//   ....[96]....
        /*06f4*/ 	.word	0x00006c10


	//   ....[97]....
        /*06f8*/ 	.word	0x00006c50


	//   ....[98]....
        /*06fc*/ 	.word	0x00006c90


	//   ....[99]....
        /*0700*/ 	.word	0x00006d20


	//   ....[100]....
        /*0704*/ 	.word	0x00006de0


	//   ....[101]....
        /*0708*/ 	.word	0x00006e40


	//   ....[102]....
        /*070c*/ 	.word	0x00007240


	//   ....[103]....
        /*0710*/ 	.word	0x00007250


	//   ....[104]....
        /*0714*/ 	.word	0x00007260


	//   ....[105]....
        /*0718*/ 	.word	0x00007270


	//   ....[106]....
        /*071c*/ 	.word	0x00007280


	//   ....[107]....
        /*0720*/ 	.word	0x00007290


	//   ....[108]....
        /*0724*/ 	.word	0x000072b0


	//   ....[109]....
        /*0728*/ 	.word	0x000072d0


	//   ....[110]....
        /*072c*/ 	.word	0x00007330


	//   ....[111]....
        /*0730*/ 	.word	0x00007370


	//   ....[112]....
        /*0734*/ 	.word	0x000073d0


	//   ....[113]....
        /*0738*/ 	.word	0x00007400


	//   ....[114]....
        /*073c*/ 	.word	0x00007440


	//   ....[115]....
        /*0740*/ 	.word	0x00007450


	//   ....[116]....
        /*0744*/ 	.word	0x000074b0


	//   ....[117]....
        /*0748*/ 	.word	0x000074c0


	//   ....[118]....
        /*074c*/ 	.word	0x000074d0


	//   ....[119]....
        /*0750*/ 	.word	0x00007500


	//   ....[120]....
        /*0754*/ 	.word	0x00007540


	//   ....[121]....
        /*0758*/ 	.word	0x00007570


	//   ....[122]....
        /*075c*/ 	.word	0x000075b0


	//   ....[123]....
        /*0760*/ 	.word	0x000075e0


	//   ....[124]....
        /*0764*/ 	.word	0x00007600


	//   ....[125]....
        /*0768*/ 	.word	0x00007640


	//   ....[126]....
        /*076c*/ 	.word	0x00007680


	//   ....[127]....
        /*0770*/ 	.word	0x000076c0


	//   ....[128]....
        /*0774*/ 	.word	0x000076d0


	//   ....[129]....
        /*0778*/ 	.word	0x000076e0


	//   ....[130]....
        /*077c*/ 	.word	0x000076f0


	//   ....[131]....
        /*0780*/ 	.word	0x00007700


	//   ....[132]....
        /*0784*/ 	.word	0x00007740


	//   ....[133]....
        /*0788*/ 	.word	0x00007780


	//   ....[134]....
        /*078c*/ 	.word	0x00009c70


	//   ....[135]....
        /*0790*/ 	.word	0x00009cb0


	//   ....[136]....
        /*0794*/ 	.word	0x00009cd0


	//   ....[137]....
        /*0798*/ 	.word	0x00009d20


	//   ....[138]....
        /*079c*/ 	.word	0x00009df0


	//   ....[139]....
        /*07a0*/ 	.word	0x00009e90


	//   ....[140]....
        /*07a4*/ 	.word	0x00009f30


	//   ....[141]....
        /*07a8*/ 	.word	0x00009fd0


	//   ....[142]....
        /*07ac*/ 	.word	0x0000a010


	//   ....[143]....
        /*07b0*/ 	.word	0x0000a0e0


	//   ....[144]....
        /*07b4*/ 	.word	0x0000a120


	//   ....[145]....
        /*07b8*/ 	.word	0x0000a160


	//   ....[146]....
        /*07bc*/ 	.word	0x0000a200


	//   ....[147]....
        /*07c0*/ 	.word	0x0000a240


	//   ....[148]....
        /*07c4*/ 	.word	0x0000a2e0


	//   ....[149]....
        /*07c8*/ 	.word	0x0000a360


	//   ....[150]....
        /*07cc*/ 	.word	0x0000a4e0


	//   ....[151]....
        /*07d0*/ 	.word	0x0000a630


	//   ....[152]....
        /*07d4*/ 	.word	0x0000a6f0


	//   ....[153]....
        /*07d8*/ 	.word	0x0000a770


	//   ....[154]....
        /*07dc*/ 	.word	0x0000a8c0


	//   ....[155]....
        /*07e0*/ 	.word	0x0000aed0


	//   ....[156]....
        /*07e4*/ 	.word	0x0000afd0


	//   ....[157]....
        /*07e8*/ 	.word	0x0000b010


	//   ....[158]....
        /*07ec*/ 	.word	0x0000b050


	//   ....[159]....
        /*07f0*/ 	.word	0x0000b080


	//   ....[160]....
        /*07f4*/ 	.word	0x0000b0c0


	//   ....[161]....
        /*07f8*/ 	.word	0x0000b150


	//   ....[162]....
        /*07fc*/ 	.word	0x0000b230


	//   ....[163]....
        /*0800*/ 	.word	0x0000b2b0


	//   ....[164]....
        /*0804*/ 	.word	0x0000b2f0


	//   ....[165]....
        /*0808*/ 	.word	0x0000b350


	//   ....[166]....
        /*080c*/ 	.word	0x0000b4e0


	//   ....[167]....
        /*0810*/ 	.word	0x0000b4f0


	//   ....[168]....
        /*0814*/ 	.word	0x0000b500


	//   ....[169]....
        /*0818*/ 	.word	0x0000b510


	//   ....[170]....
        /*081c*/ 	.word	0x0000b520


	//   ....[171]....
        /*0820*/ 	.word	0x0000b530


	//   ....[172]....
        /*0824*/ 	.word	0x0000b560


	//   ....[173]....
        /*0828*/ 	.word	0x0000b580


	//   ....[174]....
        /*082c*/ 	.word	0x0000b5a0


	//   ....[175]....
        /*0830*/ 	.word	0x0000b5d0


	//   ....[176]....
        /*0834*/ 	.word	0x0000b600


	//   ....[177]....
        /*0838*/ 	.word	0x0000b640


	//   ....[178]....
        /*083c*/ 	.word	0x0000b6a0


	//   ....[179]....
        /*0840*/ 	.word	0x0000b6d0


	//   ....[180]....
        /*0844*/ 	.word	0x0000b710


	//   ....[181]....
        /*0848*/ 	.word	0x0000b730


	//   ....[182]....
        /*084c*/ 	.word	0x0000b770


	//   ....[183]....
        /*0850*/ 	.word	0x0000b790


	//   ....[184]....
        /*0854*/ 	.word	0x0000b7b0


	//   ....[185]....
        /*0858*/ 	.word	0x0000b830


	//   ....[186]....
        /*085c*/ 	.word	0x0000b880


	//   ....[187]....
        /*0860*/ 	.word	0x0000b8c0


	//   ....[188]....
        /*0864*/ 	.word	0x0000b8d0


	//   ....[189]....
        /*0868*/ 	.word	0x0000b910


	//   ....[190]....
        /*086c*/ 	.word	0x0000b950


	//   ....[191]....
        /*0870*/ 	.word	0x0000b990


	//   ....[192]....
        /*0874*/ 	.word	0x0000b9c0


	//   ....[193]....
        /*0878*/ 	.word	0x0000b9f0


	//   ....[194]....
        /*087c*/ 	.word	0x0000ba30


	//   ....[195]....
        /*0880*/ 	.word	0x0000ba40


	//   ....[196]....
        /*0884*/ 	.word	0x0000ba50


	//   ....[197]....
        /*0888*/ 	.word	0x0000ba60


	//   ....[198]....
        /*088c*/ 	.word	0x0000dae0


	//   ....[199]....
        /*0890*/ 	.word	0x0000e980


	//   ....[200]....
        /*0894*/ 	.word	0x0000eed0


	//   ....[201]....
        /*0898*/ 	.word	0x0000f200


	//   ....[202]....
        /*089c*/ 	.word	0x0000f540


	//   ....[203]....
        /*08a0*/ 	.word	0x0000f7f0


	//   ....[204]....
        /*08a4*/ 	.word	0x0000fa30


	//   ....[205]....
        /*08a8*/ 	.word	0x0000fca0


	//   ....[206]....
        /*08ac*/ 	.word	0x0000ff70


	//   ....[207]....
        /*08b0*/ 	.word	0x00010190


	//   ....[208]....
        /*08b4*/ 	.word	0x00010320


	//   ....[209]....
        /*08b8*/ 	.word	0x00012240


	//   ....[210]....
        /*08bc*/ 	.word	0x000124d0


	//   ....[211]....
        /*08c0*/ 	.word	0x00012540


	//   ....[212]....
        /*08c4*/ 	.word	0x000125b0


	//----- nvinfo : EIATTR_REG_RECONFIG
	.align		4
.L_1338:
        /*08c8*/ 	.byte	0x01, 0x54
	.zero		2


	//----- nvinfo : EIATTR_SYSCALL_OFFSETS
	.align		4
        /*08cc*/ 	.byte	0x04, 0x46
        /*08ce*/ 	.short	(.L_1340 - .L_1339)


	//   ....[0]....
.L_1339:
        /*08d0*/ 	.word	0x00000c20


	//   ....[1]....
        /*08d4*/ 	.word	0x00000d10


	//   ....[2]....
        /*08d8*/ 	.word	0x00000e70


	//   ....[3]....
        /*08dc*/ 	.word	0x00000f60


	//   ....[4]....
        /*08e0*/ 	.word	0x0000d450


	//   ....[5]....
        /*08e4*/ 	.word	0x0000d580


	//   ....[6]....
        /*08e8*/ 	.word	0x0000d6a0


	//   ....[7]....
        /*08ec*/ 	.word	0x0000d7c0


	//----- nvinfo : EIATTR_MBARRIER_INSTR_OFFSETS
	.align		4
.L_1340:
        /*08f0*/ 	.byte	0x04, 0x39
        /*08f2*/ 	.short	(.L_1342 - .L_1341)


	//   ....[0]....
.L_1341:
        /*08f4*/ 	.word	0x000002f0
        /*08f8*/ 	.word	0x000000ff
        /*08fc*/ 	.word	0x00030c00
        /*0900*/ 	.short	0x0100
        /*0902*/ 	.byte	0x06
	.zero		1


	//   ....[1]....
        /*0904*/ 	.word	0x000003f0
        /*0908*/ 	.word	0x000000ff
        /*090c*/ 	.word	0x00030c10
        /*0910*/ 	.short	0x0100
        /*0912*/ 	.byte	0x08
	.zero		1


	//   ....[2]....
        /*0914*/ 	.word	0x00000400
        /*0918*/ 	.word	0x000000ff
        /*091c*/ 	.word	0x00030c20
        /*0920*/ 	.short	0x0100
        /*0922*/ 	.byte	0x08
	.zero		1


	//   ....[3]....
        /*0924*/ 	.word	0x00000410
        /*0928*/ 	.word	0x000000ff
        /*092c*/ 	.word	0x00030c18
        /*0930*/ 	.short	0x0100
        /*0932*/ 	.byte	0x08
	.zero		1


	//   ....[4]....
        /*0934*/ 	.word	0x00000420
        /*0938*/ 	.word	0x000000ff
        /*093c*/ 	.word	0x00030c28
        /*0940*/ 	.short	0x0100
        /*0942*/ 	.byte	0x08
	.zero		1


	//   ....[5]....
        /*0944*/ 	.word	0x00000550
        /*0948*/ 	.word	0x000000ff
        /*094c*/ 	.word	0x00030c30
        /*0950*/ 	.short	0x0100
        /*0952*/ 	.byte	0x08
	.zero		1


	//   ....[6]....
        /*0954*/ 	.word	0x00000560
        /*0958*/ 	.word	0x000000ff
        /*095c*/ 	.word	0x00030c40
        /*0960*/ 	.short	0x0100
        /*0962*/ 	.byte	0x08
	.zero		1


	//   ....[7]....
        /*0964*/ 	.word	0x00000570
        /*0968*/ 	.word	0x000000ff
        /*096c*/ 	.word	0x00030c38
        /*0970*/ 	.short	0x0100
        /*0972*/ 	.byte	0x08
	.zero		1


	//   ....[8]....
        /*0974*/ 	.word	0x00000580
        /*0978*/ 	.word	0x000000ff
        /*097c*/ 	.word	0x00030c48
        /*0980*/ 	.short	0x0100
        /*0982*/ 	.byte	0x08
	.zero		1


	//   ....[9]....
        /*0984*/ 	.word	0x00001000
        /*0988*/ 	.word	0x000000de
        /*098c*/ 	.word	0x00030c00
        /*0990*/ 	.short	0x010a
        /*0992*/ 	.byte	0x3f
	.zero		1


	//   ....[10]....
        /*0994*/ 	.word	0x00001120
        /*0998*/ 	.word	0x000000de
        /*099c*/ 	.word	0x00030c00
        /*09a0*/ 	.short	0x010a
        /*09a2*/ 	.byte	0x3f
	.zero		1


	//   ....[11]....
        /*09a4*/ 	.word	0x000019d0
        /*09a8*/ 	.word	0x00000008
        /*09ac*/ 	.word	0x00030c10
        /*09b0*/ 	.short	0x010a
        /*09b2*/ 	.byte	0x3f
	.zero		1


	//   ....[12]....
        /*09b4*/ 	.word	0x00001a40
        /*09b8*/ 	.word	0x00000008
        /*09bc*/ 	.word	0x00030c10
        /*09c0*/ 	.short	0x010a
        /*09c2*/ 	.byte	0x3f
	.zero		1


	//   ....[13]....
        /*09c4*/ 	.word	0x00001e20
        /*09c8*/ 	.word	0x00000008
        /*09cc*/ 	.word	0x00030c30
        /*09d0*/ 	.short	0x010a
        /*09d2*/ 	.byte	0x3f
	.zero		1


	//   ....[14]....
        /*09d4*/ 	.word	0x00001ea0
        /*09d8*/ 	.word	0x00000008
        /*09dc*/ 	.word	0x00030c30
        /*09e0*/ 	.short	0x010a
        /*09e2*/ 	.byte	0x3f
	.zero		1


	//   ....[15]....
        /*09e4*/ 	.word	0x00004f10
        /*09e8*/ 	.word	0x00000009
        /*09ec*/ 	.word	0x00000000
        /*09f0*/ 	.short	0x0101
        /*09f2*/ 	.byte	0x3f
	.zero		1


	//   ....[16]....
        /*09f4*/ 	.word	0x00005360
        /*09f8*/ 	.word	0x00000008
        /*09fc*/ 	.word	0x00000000
        /*0a00*/ 	.short	0x0101
        /*0a02*/ 	.byte	0x3f
	.zero		1


	//   ....[17]....
        /*0a04*/ 	.word	0x00005c20
        /*0a08*/ 	.word	0x00000006
        /*0a0c*/ 	.word	0x00030c10
        /*0a10*/ 	.short	0x010a
        /*0a12*/ 	.byte	0x3f
	.zero		1


	//   ....[18]....
        /*0a14*/ 	.word	0x00005ca0
        /*0a18*/ 	.word	0x00000006
        /*0a1c*/ 	.word	0x00030c10
        /*0a20*/ 	.short	0x010a
        /*0a22*/ 	.byte	0x3f
	.zero		1


	//   ....[19]....
        /*0a24*/ 	.word	0x000060a0
        /*0a28*/ 	.word	0x00000006
        /*0a2c*/ 	.word	0x00030c30
        /*0a30*/ 	.short	0x010a
        /*0a32*/ 	.byte	0x3f
	.zero		1


	//   ....[20]....
        /*0a34*/ 	.word	0x00006130
        /*0a38*/ 	.word	0x00000006
        /*0a3c*/ 	.word	0x00030c30
        /*0a40*/ 	.short	0x010a
        /*0a42*/ 	.byte	0x3f
	.zero		1


	//   ....[21]....
        /*0a44*/ 	.word	0x00008900
        /*0a48*/ 	.word	0x00000007
        /*0a4c*/ 	.word	0x00000000
        /*0a50*/ 	.short	0x0101
        /*0a52*/ 	.byte	0x3f
	.zero		1


	//   ....[22]....
        /*0a54*/ 	.word	0x00008d70
        /*0a58*/ 	.word	0x00000006
        /*0a5c*/ 	.word	0x00000000
        /*0a60*/ 	.short	0x0101
        /*0a62*/ 	.byte	0x3f
	.zero		1


	//   ....[23]....
        /*0a64*/ 	.word	0x000095d0
        /*0a68*/ 	.word	0x00000007
        /*0a6c*/ 	.word	0x00030c10
        /*0a70*/ 	.short	0x010a
        /*0a72*/ 	.byte	0x3f
	.zero		1


	//   ....[24]....
        /*0a74*/ 	.word	0x00009650
        /*0a78*/ 	.word	0x00000007
        /*0a7c*/ 	.word	0x00030c10
        /*0a80*/ 	.short	0x010a
        /*0a82*/ 	.byte	0x3f
	.zero		1


	//   ....[25]....
        /*0a84*/ 	.word	0x00009a60
        /*0a88*/ 	.word	0x00000007
        /*0a8c*/ 	.word	0x00030c30
        /*0a90*/ 	.short	0x010a
        /*0a92*/ 	.byte	0x3f
	.zero		1


	//   ....[26]....
        /*0a94*/ 	.word	0x00009af0
        /*0a98*/ 	.word	0x00000007
        /*0a9c*/ 	.word	0x00030c30
        /*0aa0*/ 	.short	0x010a
        /*0aa2*/ 	.byte	0x3f
	.zero		1


	//   ....[27]....
        /*0aa4*/ 	.word	0x0000cc20
        /*0aa8*/ 	.word	0x00000008
        /*0aac*/ 	.word	0x00000000
        /*0ab0*/ 	.short	0x0101
        /*0ab2*/ 	.byte	0x3f
	.zero		1


	//   ....[28]....
        /*0ab4*/ 	.word	0x0000d090
        /*0ab8*/ 	.word	0x00000007
        /*0abc*/ 	.word	0x00000000
        /*0ac0*/ 	.short	0x0101
        /*0ac2*/ 	.byte	0x3f
	.zero		1


	//   ....[29]....
        /*0ac4*/ 	.word	0x00010990
        /*0ac8*/ 	.word	0x00000010
        /*0acc*/ 	.word	0x00030c20
        /*0ad0*/ 	.short	0x010a
        /*0ad2*/ 	.byte	0x3f
	.zero		1


	//   ....[30]....
        /*0ad4*/ 	.word	0x00010f60
        /*0ad8*/ 	.word	0x00000010
        /*0adc*/ 	.word	0x00030c40
        /*0ae0*/ 	.short	0x010a
        /*0ae2*/ 	.byte	0x3f
	.zero		1


	//   ....[31]....
        /*0ae4*/ 	.word	0x00011190
        /*0ae8*/ 	.word	0x00000010
        /*0aec*/ 	.word	0x00030c28
        /*0af0*/ 	.short	0x010a
        /*0af2*/ 	.byte	0x3f
	.zero		1


	//   ....[32]....
        /*0af4*/ 	.word	0x000113c0
        /*0af8*/ 	.word	0x00000010
        /*0afc*/ 	.word	0x00030c48
        /*0b00*/ 	.short	0x010a
        /*0b02*/ 	.byte	0x3f
	.zero		1


	//   ....[33]....
        /*0b04*/ 	.word	0x000115a0
        /*0b08*/ 	.word	0x00000010
        /*0b0c*/ 	.word	0x00030c20
        /*0b10*/ 	.short	0x010a
        /*0b12*/ 	.byte	0x3f
	.zero		1


	//   ....[34]....
        /*0b14*/ 	.word	0x00011850
        /*0b18*/ 	.word	0x00000010
        /*0b1c*/ 	.word	0x00030c40
        /*0b20*/ 	.short	0x010a
        /*0b22*/ 	.byte	0x3f
	.zero		1


	//   ....[35]....
        /*0b24*/ 	.word	0x00011a50
        /*0b28*/ 	.word	0x00000010
        /*0b2c*/ 	.word	0x00030c28
        /*0b30*/ 	.short	0x010a
        /*0b32*/ 	.byte	0x3f
	.zero		1


	//   ....[36]....
        /*0b34*/ 	.word	0x00011cd0
        /*0b38*/ 	.word	0x00000003
        /*0b3c*/ 	.word	0x00030c40
        /*0b40*/ 	.short	0x010a
        /*0b42*/ 	.byte	0x3f
	.zero		1


	//   ....[37]....
        /*0b44*/ 	.word	0x000120a0
        /*0b48*/ 	.word	0x00000006
        /*0b4c*/ 	.word	0x00000000
        /*0b50*/ 	.short	0x010a
        /*0b52*/ 	.byte	0x3f
	.zero		1


	//   ....[38]....
        /*0b54*/ 	.word	0x00012100
        /*0b58*/ 	.word	0x00000003
        /*0b5c*/ 	.word	0x00000000
        /*0b60*/ 	.short	0x010a
        /*0b62*/ 	.byte	0x3f
	.zero		1


	//   ....[39]....
        /*0b64*/ 	.word	0x00012160
        /*0b68*/ 	.word	0x00000002
        /*0b6c*/ 	.word	0x00000000
        /*0b70*/ 	.short	0x010a
        /*0b72*/ 	.byte	0x3f
	.zero		1


	//   ....[40]....
        /*0b74*/ 	.word	0x00012190
        /*0b78*/ 	.word	0x00000003
        /*0b7c*/ 	.word	0x00000000
        /*0b80*/ 	.short	0x010a
        /*0b82*/ 	.byte	0x3f
	.zero		1


	//   ....[41]....
        /*0b84*/ 	.word	0x00012270
        /*0b88*/ 	.word	0x000000de
        /*0b8c*/ 	.word	0x00030c00
        /*0b90*/ 	.short	0x010a
        /*0b92*/ 	.byte	0x3f
	.zero		1


	//   ....[42]....
        /*0b94*/ 	.word	0x000122c0
        /*0b98*/ 	.word	0x00000008
        /*0b9c*/ 	.word	0x00030c10
        /*0ba0*/ 	.short	0x010a
        /*0ba2*/ 	.byte	0x3f
	.zero		1


	//   ....[43]....
        /*0ba4*/ 	.word	0x00012310
        /*0ba8*/ 	.word	0x00000008
        /*0bac*/ 	.word	0x00030c30
        /*0bb0*/ 	.short	0x010a
        /*0bb2*/ 	.byte	0x3f
	.zero		1


	//   ....[44]....
        /*0bb4*/ 	.word	0x00012360
        /*0bb8*/ 	.word	0x00000006
        /*0bbc*/ 	.word	0x00030c10
        /*0bc0*/ 	.short	0x010a
        /*0bc2*/ 	.byte	0x3f
	.zero		1


	//   ....[45]....
        /*0bc4*/ 	.word	0x000123b0
        /*0bc8*/ 	.word	0x00000006
        /*0bcc*/ 	.word	0x00030c30
        /*0bd0*/ 	.short	0x010a
        /*0bd2*/ 	.byte	0x3f
	.zero		1


	//   ....[46]....
        /*0bd4*/ 	.word	0x00012400
        /*0bd8*/ 	.word	0x00000007
        /*0bdc*/ 	.word	0x00030c10
        /*0be0*/ 	.short	0x010a
        /*0be2*/ 	.byte	0x3f
	.zero		1


	//   ....[47]....
        /*0be4*/ 	.word	0x00012450
        /*0be8*/ 	.word	0x00000007
        /*0bec*/ 	.word	0x00030c30
        /*0bf0*/ 	.short	0x010a
        /*0bf2*/ 	.byte	0x3f
	.zero		1


	//   ....[48]....
        /*0bf4*/ 	.word	0x000125f0
        /*0bf8*/ 	.word	0x00000010
        /*0bfc*/ 	.word	0x00030c20
        /*0c00*/ 	.short	0x010a
        /*0c02*/ 	.byte	0x3f
	.zero		1


	//   ....[49]....
        /*0c04*/ 	.word	0x00012640
        /*0c08*/ 	.word	0x00000010
        /*0c0c*/ 	.word	0x00030c40
        /*0c10*/ 	.short	0x010a
        /*0c12*/ 	.byte	0x3f
	.zero		1


	//   ....[50]....
        /*0c14*/ 	.word	0x00012690
        /*0c18*/ 	.word	0x00000010
        /*0c1c*/ 	.word	0x00030c28
        /*0c20*/ 	.short	0x010a
        /*0c22*/ 	.byte	0x3f
	.zero		1


	//   ....[51]....
        /*0c24*/ 	.word	0x000126e0
        /*0c28*/ 	.word	0x00000010
        /*0c2c*/ 	.word	0x00030c48
        /*0c30*/ 	.short	0x010a
        /*0c32*/ 	.byte	0x3f
	.zero		1


	//   ....[52]....
        /*0c34*/ 	.word	0x00012740
        /*0c38*/ 	.word	0x00000010
        /*0c3c*/ 	.word	0x00030c20
        /*0c40*/ 	.short	0x010a
        /*0c42*/ 	.byte	0x3f
	.zero		1


	//   ....[53]....
        /*0c44*/ 	.word	0x00012790
        /*0c48*/ 	.word	0x00000010
        /*0c4c*/ 	.word	0x00030c40
        /*0c50*/ 	.short	0x010a
        /*0c52*/ 	.byte	0x3f
	.zero		1


	//   ....[54]....
        /*0c54*/ 	.word	0x000127e0
        /*0c58*/ 	.word	0x00000010
        /*0c5c*/ 	.word	0x00030c28
        /*0c60*/ 	.short	0x010a
        /*0c62*/ 	.byte	0x3f
	.zero		1


	//   ....[55]....
        /*0c64*/ 	.word	0x00012830
        /*0c68*/ 	.word	0x00000003
        /*0c6c*/ 	.word	0x00030c40
        /*0c70*/ 	.short	0x010a
        /*0c72*/ 	.byte	0x3f
	.zero		1


	//   ....[56]....
        /*0c74*/ 	.word	0x00012900
        /*0c78*/ 	.word	0x00000006
        /*0c7c*/ 	.word	0x00000000
        /*0c80*/ 	.short	0x010a
        /*0c82*/ 	.byte	0x3f
	.zero		1


	//   ....[57]....
        /*0c84*/ 	.word	0x00012950
        /*0c88*/ 	.word	0x00000003
        /*0c8c*/ 	.word	0x00000000
        /*0c90*/ 	.short	0x010a
        /*0c92*/ 	.byte	0x3f
	.zero		1


	//   ....[58]....
        /*0c94*/ 	.word	0x000129a0
        /*0c98*/ 	.word	0x00000002
        /*0c9c*/ 	.word	0x00000000
        /*0ca0*/ 	.short	0x010a
        /*0ca2*/ 	.byte	0x3f
	.zero		1


	//----- nvinfo : EIATTR_NUM_MBARRIERS
	.align		4
.L_1342:
        /*0ca4*/ 	.byte	0x03, 0x38
        /*0ca6*/ 	.short	0x0009


	//----- nvinfo : EIATTR_EXIT_INSTR_OFFSETS
	.align		4
        /*0ca8*/ 	.byte	0x04, 0x1c
        /*0caa*/ 	.short	(.L_1344 - .L_1343)


	//   ....[0]....
.L_1343:
        /*0cac*/ 	.word	0x000121e0


	//----- nvinfo : EIATTR_MAX_THREADS
	.align		4
.L_1344:
        /*0cb0*/ 	.byte	0x04, 0x05
        /*0cb2*/ 	.short	(.L_1346 - .L_1345)
.L_1345:
        /*0cb4*/ 	.word	0x00000180
        /*0cb8*/ 	.word	0x00000001
        /*0cbc*/ 	.word	0x00000001


	//----- nvinfo : EIATTR_CRS_STACK_SIZE
	.align		4
.L_1346:
        /*0cc0*/ 	.byte	0x04, 0x1e
        /*0cc2*/ 	.short	(.L_1348 - .L_1347)
.L_1347:
        /*0cc4*/ 	.word	0x00000000


	//----- nvinfo : EIATTR_CBANK_PARAM_SIZE
	.align		4
.L_1348:
        /*0cc8*/ 	.byte	0x03, 0x19
        /*0cca*/ 	.short	0x0970


	//----- nvinfo : EIATTR_PARAM_CBANK
	.align		4
        /*0ccc*/ 	.byte	0x04, 0x0a
        /*0cce*/ 	.short	(.L_1350 - .L_1349)
	.align		4
.L_1349:
        /*0cd0*/ 	.word	index@(.nv.constant0._ZN7cutlass13device_kernelIN5flash11enable_sm90INS1_16FlashAttnBwdSm90INS1_25CollectiveMainloopBwdSm90ILi2ELi2ELi2EN4cute5tupleIJNS5_1CILi1EEES8_S8_EEENS6_IJNS7_ILi128EEESA_NS7_ILi64EEEEEENS_10bfloat16_tEfNS_4arch4Sm90ELb0ELb1ELb0ELb0ELb1ELb1ELb0ELb0ELi2ELi1ELi2ELi2ELb0EEENS1_21CollectiveEpilogueBwdISC_SD_SF_Li256ELb0ELb0ELi1EEENS1_19SingleTileSchedulerILb0ELb0ELb0ELi128EEEEEEEEEvNT_6ParamsE)
        /*0cd4*/ 	.short	0x0210
        /*0cd6*/ 	.short	0x0970


	//----- nvinfo : EIATTR_SW_WAR
	.align		4
.L_1350:
        /*0cd8*/ 	.byte	0x04, 0x36
        /*0cda*/ 	.short	(.L_1352 - .L_1351)
.L_1351:
        /*0cdc*/ 	.word	0x00000008
.L_1352:


//--------------------- .nv.info._ZN7cutlass13device_kernelIN5flash11enable_sm90INS1_16FlashAttnBwdSm90INS1_25CollectiveMainloopBwdSm90ILi2ELi2ELi2EN4cute5tupleIJNS5_1CILi1EEES8_S8_EEENS6_IJNS7_ILi128EEESA_NS7_ILi64EEEEEENS_10bfloat16_tEfNS_4arch4Sm90ELb0ELb1ELb0ELb0ELb0ELb1ELb0ELb0ELi2ELi1ELi2ELi2ELb0EEENS1_24CollectiveEpilogueBwdGQAISC_fSF_Li256ELb0ELb0EEENS1_19SingleTileSchedulerILb0ELb0ELb0ELi128EEEEEEEEEvNT_6ParamsE --------------------------
	.section	.nv.info._ZN7cutlass13device_kernelIN5flash11enable_sm90INS1_16FlashAttnBwdSm90INS1_25CollectiveMainloopBwdSm90ILi2ELi2ELi2EN4cute5tupleIJNS5_1CILi1EEES8_S8_EEENS6_IJNS7_ILi128EEESA_NS7_ILi64EEEEEENS_10bfloat16_tEfNS_4arch4Sm90ELb0ELb1ELb0ELb0ELb0ELb1ELb0ELb0ELi2ELi1ELi2ELi2ELb0EEENS1_24CollectiveEpilogueBwdGQAISC_fSF_Li256ELb0ELb0EEENS1_19SingleTileSchedulerILb0ELb0ELb0ELi128EEEEEEEEEvNT_6ParamsE,"",@"SHT_CUDA_INFO"
	.sectionflags	@""
	.align	4


	//----- nvinfo : EIATTR_CUDA_API_VERSION
	.align		4
        /*0000*/ 	.byte	0x04, 0x37
        /*0002*/ 	.short	(.L_1354 - .L_1353)
.L_1353:
        /*0004*/ 	.word	0x00000082


	//----- nvinfo : EIATTR_KPARAM_INFO
	.align		4
.L_1354:
        /*0008*/ 	.byte	0x04, 0x17
        /*000a*/ 	.short	(.L_1356 - .L_1355)
.L_1355:
        /*000c*/ 	.word	0x00000000
        /*0010*/ 	.short	0x0000
        /*0012*/ 	.short	0x0070
        /*0014*/ 	.byte	0x00, 0xf0, 0x01, 0x1a


	//----- nvinfo : EIATTR_SPARSE_MMA_MASK
	.align		4
.L_1356:
        /*0018*/ 	.byte	0x03, 0x50
        /*001a*/ 	.short	0x0000


	//----- nvinfo : EIATTR_MAXREG_COUNT
	.align		4
        /*001c*/ 	.byte	0x03, 0x1b
        /*001e*/ 	.short	0x00a8


	//----- nvinfo : EIATTR_NUM_BARRIERS
	.align		4
        /*0020*/ 	.byte	0x02, 0x4c
        /*0022*/ 	.byte	0x10
	.zero		1


	//----- nvinfo : EIATTR_EXTERNS
	.align		4
        /*0024*/ 	.byte	0x04, 0x0f
        /*0026*/ 	.short	(.L_1358 - .L_1357)


	//   ....[0]....
	.align		4
.L_1357:
        /*0028*/ 	.word	index@(__assertfail)


	//----- nvinfo : EIATTR_ANNOTATIONS
	.align		4
.L_1358:
        /*002c*/ 	.byte	0x04, 0x55
        /*002e*/ 	.short	(.L_1360 - .L_1359)


	//   ....[0]....
.L_1359:
        /* <DEDUP_REMOVED lines=29> */


	//----- nvinfo : EIATTR_MERCURY_ISA_VERSION
	.align		4
.L_1360:
        /*01f0*/ 	.byte	0x03, 0x5f
        /*01f2*/ 	.short	0x0101


	//----- nvinfo : EIATTR_INT_WARP_WIDE_INSTR_OFFSETS
	.align		4
        /*01f4*/ 	.byte	0x04, 0x31
        /*01f6*/ 	.short	(.L_1362 - .L_1361)


	//   ....[0]....
.L_1361:
        /*01f8*/ 	.word	0x00000190


	//   ....[1]....
        /*01fc*/ 	.word	0x000001c0


	//----- nvinfo : EIATTR_COOP_GROUP_MASK_REGIDS
	.align		4
.L_1362:
        /*0200*/ 	.byte	0x04, 0x29
        /*0202*/ 	.short	(.L_1364 - .L_1363)


	//   ....[0]....
.L_1363:
        /*0204*/ 	.word	0xffffffff


	//   ....[1]....
        /*0208*/ 	.word	0xffffffff


	//   ....[2]....
        /*020c*/ 	.word	0xffffffff


	//   ....[3]....
        /*0210*/ 	.word	0xffffffff


	//   ....[4]....
        /*0214*/ 	.word	0xffffffff


	//   ....[5]....
        /*0218*/ 	.word	0xffffffff


	//   ....[6]....
        /*021c*/ 	.word	0xffffffff


	//   ....[7]....
        /*0220*/ 	.word	0xffffffff


	//   ....[8]....
        /*0224*/ 	.word	0xffffffff


	//   ....[9]....
        /*0228*/ 	.word	0xffffffff


	//   ....[10]....
        /*022c*/ 	.word	0xffffffff


	//   ....[11]....
        /*0230*/ 	.word	0xffffffff


	//   ....[12]....
        /*0234*/ 	.word	0xffffffff


	//   ....[13]....
        /*0238*/ 	.word	0xffffffff


	//   ....[14]....
        /*023c*/ 	.word	0xffffffff


	//   ....[15]....
        /*0240*/ 	.word	0xffffffff


	//   ....[16]....
        /*0244*/ 	.word	0xffffffff


	//   ....[17]....
        /*0248*/ 	.word	0xffffffff


	//   ....[18]....
        /*024c*/ 	.word	0xffffffff


	//   ....[19]....
        /*0250*/ 	.word	0xffffffff


	//   ....[20]....
        /*0254*/ 	.word	0xffffffff


	//   ....[21]....
        /*0258*/ 	.word	0xffffffff


	//   ....[22]....
        /*025c*/ 	.word	0xffffffff


	//   ....[23]....
        /*0260*/ 	.word	0xffffffff


	//   ....[24]....
        /*0264*/ 	.word	0xffffffff


	//   ....[25]....
        /*0268*/ 	.word	0xffffffff


	//   ....[26]....
        /*026c*/ 	.word	0xffffffff


	//   ....[27]....
        /*0270*/ 	.word	0xffffffff


	//   ....[28]....
        /*0274*/ 	.word	0xffffffff


	//   ....[29]....
        /*0278*/ 	.word	0xffffffff


	//   ....[30]....
        /*027c*/ 	.word	0xffffffff


	//   ....[31]....
        /*0280*/ 	.word	0xffffffff


	//   ....[32]....
        /*0284*/ 	.word	0xffffffff


	//   ....[33]....
        /*0288*/ 	.word	0xffffffff


	//   ....[34]....
        /*028c*/ 	.word	0xffffffff


	//   ....[35]....
        /*0290*/ 	.word	0xffffffff


	//   ....[36]....
        /*0294*/ 	.word	0xffffffff


	//   ....[37]....
        /*0298*/ 	.word	0xffffffff


	//   ....[38]....
        /*029c*/ 	.word	0xffffffff


	//   ....[39]....
        /*02a0*/ 	.word	0xffffffff


	//   ....[40]....
        /*02a4*/ 	.word	0xffffffff


	//   ....[41]....
        /*02a8*/ 	.word	0xffffffff


	//   ....[42]....
        /*02ac*/ 	.word	0xffffffff


	//   ....[43]....
        /*02b0*/ 	.word	0xffffffff


	//   ....[44]....
        /*02b4*/ 	.word	0xffffffff


	//   ....[45]....
        /*02b8*/ 	.word	0xffffffff


	//   ....[46]....
        /*02bc*/ 	.word	0xffffffff


	//   ....[47]....
        /*02c0*/ 	.word	0xffffffff


	//   ....[48]....
        /*02c4*/ 	.word	0xffffffff


	//   ....[49]....
        /*02c8*/ 	.word	0xffffffff


	//   ....[50]....
        /*02cc*/ 	.word	0xffffffff


	//   ....[51]....
        /*02d0*/ 	.word	0xffffffff


	//   ....[52]....
        /*02d4*/ 	.word	0xffffffff


	//   ....[53]....
        /*02d8*/ 	.word	0xffffffff


	//   ....[54]....
        /*02dc*/ 	.word	0xffffffff


	//   ....[55]....
        /*02e0*/ 	.word	0xffffffff


	//   ....[56]....
        /*02e4*/ 	.word	0xffffffff


	//   ....[57]....
        /*02e8*/ 	.word	0xffffffff


	//   ....[58]....
        /*02ec*/ 	.word	0xffffffff


	//   ....[59]....
        /*02f0*/ 	.word	0xffffffff


	//   ....[60]....
        /*02f4*/ 	.word	0xffffffff


	//   ....[61]....
        /*02f8*/ 	.word	0xffffffff


	//   ....[62]....
        /*02fc*/ 	.word	0xffffffff


	//   ....[63]....
        /*0300*/ 	.word	0xffffffff


	//   ....[64]....
        /*0304*/ 	.word	0xffffffff


	//   ....[65]....
        /*0308*/ 	.word	0xffffffff


	//   ....[66]....
        /*030c*/ 	.word	0xffffffff


	//   ....[67]....
        /*0310*/ 	.word	0xffffffff


	//   ....[68]....
        /*0314*/ 	.word	0xffffffff


	//   ....[69]....
        /*0318*/ 	.word	0xffffffff


	//   ....[70]....
        /*031c*/ 	.word	0xffffffff


	//   ....[71]....
        /*0320*/ 	.word	0xffffffff


	//   ....[72]....
        /*0324*/ 	.word	0xffffffff


	//   ....[73]....
        /*0328*/ 	.word	0xffffffff


	//   ....[74]....
        /*032c*/ 	.word	0xffffffff


	//   ....[75]....
        /*0330*/ 	.word	0xffffffff


	//   ....[76]....
        /*0334*/ 	.word	0xffffffff


	//   ....[77]....
        /*0338*/ 	.word	0xffffffff


	//   ....[78]....
        /*033c*/ 	.word	0xffffffff


	//   ....[79]....
        /*0340*/ 	.word	0xffffffff


	//   ....[80]....
        /*0344*/ 	.word	0xffffffff


	//   ....[81]....
        /*0348*/ 	.word	0xffffffff


	//   ....[82]....
        /*034c*/ 	.word	0xffffffff


	//   ....[83]....
        /*0350*/ 	.word	0xffffffff


	//   ....[84]....
        /*0354*/ 	.word	0xffffffff


	//   ....[85]....
        /*0358*/ 	.word	0xffffffff


	//   ....[86]....
        /*035c*/ 	.word	0xffffffff


	//   ....[87]....
        /*0360*/ 	.word	0xffffffff


	//   ....[88]....
        /*0364*/ 	.word	0xffffffff


	//   ....[89]....
        /*0368*/ 	.word	0xffffffff


	//   ....[90]....
        /*036c*/ 	.word	0xffffffff


	//   ....[91]....
        /*0370*/ 	.word	0xffffffff


	//   ....[92]....
        /*0374*/ 	.word	0xffffffff


	//   ....[93]....
        /*0378*/ 	.word	0xffffffff


	//   ....[94]....
        /*037c*/ 	.word	0xffffffff


	//   ....[95]....
        /*0380*/ 	.word	0xffffffff


	//   ....[96]....
        /*0384*/ 	.word	0xffffffff


	//   ....[97]....
        /*0388*/ 	.word	0xffffffff


	//   ....[98]....
        /*038c*/ 	.word	0xffffffff


	//   ....[99]....
        /*0390*/ 	.word	0xffffffff


	//   ....[100]....
        /*0394*/ 	.word	0xffffffff


	//   ....[101]....
        /*0398*/ 	.word	0xffffffff


	//   ....[102]....
        /*039c*/ 	.word	0xffffffff


	//   ....[103]....
        /*03a0*/ 	.word	0xffffffff


	//   ....[104]....
        /*03a4*/ 	.word	0xffffffff


	//   ....[105]....
        /*03a8*/ 	.word	0xffffffff


	//   ....[106]....
        /*03ac*/ 	.word	0xffffffff


	//   ....[107]....
        /*03b0*/ 	.word	0xffffffff


	//   ....[108]....
        /*03b4*/ 	.word	0xffffffff


	//   ....[109]....
        /*03b8*/ 	.word	0xffffffff


	//   ....[110]....
        /*03bc*/ 	.word	0xffffffff


	//   ....[111]....
        /*03c0*/ 	.word	0xffffffff


	//   ....[112]....
        /*03c4*/ 	.word	0xffffffff


	//   ....[113]....
        /*03c8*/ 	.word	0xffffffff


	//   ....[114]....
        /*03cc*/ 	.word	0xffffffff


	//   ....[115]....
        /*03d0*/ 	.word	0xffffffff


	//   ....[116]....
        /*03d4*/ 	.word	0xffffffff


	//   ....[117]....
        /*03d8*/ 	.word	0xffffffff


	//   ....[118]....
        /*03dc*/ 	.word	0xffffffff


	//   ....[119]....
        /*03e0*/ 	.word	0xffffffff


	//   ....[120]....
        /*03e4*/ 	.word	0xffffffff


	//   ....[121]....
        /*03e8*/ 	.word	0xffffffff


	//   ....[122]....
        /*03ec*/ 	.word	0xffffffff


	//   ....[123]....
        /*03f0*/ 	.word	0xffffffff


	//   ....[124]....
        /*03f4*/ 	.word	0xffffffff


	//   ....[125]....
        /*03f8*/ 	.word	0xffffffff


	//   ....[126]....
        /*03fc*/ 	.word	0xffffffff


	//   ....[127]....
        /*0400*/ 	.word	0xffffffff


	//   ....[128]....
        /*0404*/ 	.word	0xffffffff


	//   ....[129]....
        /*0408*/ 	.word	0xffffffff


	//   ....[130]....
        /*040c*/ 	.word	0xffffffff


	//   ....[131]....
        /*0410*/ 	.word	0xffffffff


	//   ....[132]....
        /*0414*/ 	.word	0xffffffff


	//   ....[133]....
        /*0418*/ 	.word	0xffffffff


	//   ....[134]....
        /*041c*/ 	.word	0xffffffff


	//   ....[135]....
        /*0420*/ 	.word	0xffffffff


	//   ....[136]....
        /*0424*/ 	.word	0xffffffff


	//   ....[137]....
        /*0428*/ 	.word	0xffffffff


	//   ....[138]....
        /*042c*/ 	.word	0xffffffff


	//   ....[139]....
        /*0430*/ 	.word	0xffffffff


	//   ....[140]....
        /*0434*/ 	.word	0xffffffff


	//   ....[141]....
        /*0438*/ 	.word	0xffffffff


	//   ....[142]....
        /*043c*/ 	.word	0xffffffff


	//   ....[143]....
        /*0440*/ 	.word	0xffffffff


	//   ....[144]....
        /*0444*/ 	.word	0xffffffff


	//   ....[145]....
        /*0448*/ 	.word	0xffffffff


	//   ....[146]....
        /*044c*/ 	.word	0xffffffff


	//   ....[147]....
        /*0450*/ 	.word	0xffffffff


	//   ....[148]....
        /*0454*/ 	.word	0xffffffff


	//   ....[149]....
        /*0458*/ 	.word	0xffffffff


	//   ....[150]....
        /*045c*/ 	.word	0xffffffff


	//   ....[151]....
        /*0460*/ 	.word	0xffffffff


	//   ....[152]....
        /*0464*/ 	.word	0xffffffff


	//   ....[153]....
        /*0468*/ 	.word	0xffffffff


	//   ....[154]....
        /*046c*/ 	.word	0xffffffff


	//   ....[155]....
        /*0470*/ 	.word	0xffffffff


	//   ....[156]....
        /*0474*/ 	.word	0xffffffff


	//   ....[157]....
        /*0478*/ 	.word	0xffffffff


	//   ....[158]....
        /*047c*/ 	.word	0xffffffff


	//   ....[159]....
        /*0480*/ 	.word	0xffffffff


	//   ....[160]....
        /*0484*/ 	.word	0xffffffff


	//   ....[161]....
        /*0488*/ 	.word	0xffffffff


	//   ....[162]....
        /*048c*/ 	.word	0xffffffff


	//   ....[163]....
        /*0490*/ 	.word	0xffffffff


	//   ....[164]....
        /*0494*/ 	.word	0xffffffff


	//   ....[165]....
        /*0498*/ 	.word	0xffffffff


	//   ....[166]....
        /*049c*/ 	.word	0xffffffff


	//   ....[167]....
        /*04a0*/ 	.word	0xffffffff


	//   ....[168]....
        /*04a4*/ 	.word	0xffffffff


	//   ....[169]....
        /*04a8*/ 	.word	0xffffffff


	//   ....[170]....
        /*04ac*/ 	.word	0xffffffff


	//   ....[171]....
        /*04b0*/ 	.word	0xffffffff


	//   ....[172]....
        /*04b4*/ 	.word	0xffffffff


	//   ....[173]....
        /*04b8*/ 	.word	0xffffffff


	//   ....[174]....
        /*04bc*/ 	.word	0xffffffff


	//   ....[175]....
        /*04c0*/ 	.word	0xffffffff


	//   ....[176]....
        /*04c4*/ 	.word	0xffffffff


	//   ....[177]....
        /*04c8*/ 	.word	0xffffffff


	//   ....[178]....
        /*04cc*/ 	.word	0xffffffff


	//   ....[179]....
        /*04d0*/ 	.word	0xffffffff


	//   ....[180]....
        /*04d4*/ 	.word	0xffffffff


	//   ....[181]....
        /*04d8*/ 	.word	0xffffffff


	//   ....[182]....
        /*04dc*/ 	.word	0xffffffff


	//   ....[183]....
        /*04e0*/ 	.word	0xffffffff


	//   ....[184]....
        /*04e4*/ 	.word	0xffffffff


	//   ....[185]....
        /*04e8*/ 	.word	0xffffffff


	//   ....[186]....
        /*04ec*/ 	.word	0xffffffff


	//   ....[187]....
        /*04f0*/ 	.word	0xffffffff


	//   ....[188]....
        /*04f4*/ 	.word	0xffffffff


	//   ....[189]....
        /*04f8*/ 	.word	0xffffffff


	//   ....[190]....
        /*04fc*/ 	.word	0xffffffff


	//   ....[191]....
        /*0500*/ 	.word	0xffffffff


	//   ....[192]....
        /*0504*/ 	.word	0xffffffff


	//   ....[193]....
        /*0508*/ 	.word	0xffffffff


	//   ....[194]....
        /*050c*/ 	.word	0xffffffff


	//   ....[195]....
        /*0510*/ 	.word	0xffffffff


	//   ....[196]....
        /*0514*/ 	.word	0xffffffff


	//   ....[197]....
        /*0518*/ 	.word	0xffffffff


	//   ....[198]....
        /*051c*/ 	.word	0xffffffff


	//   ....[199]....
        /*0520*/ 	.word	0x0500000f


	//----- nvinfo : EIATTR_COOP_GROUP_INSTR_OFFSETS
	.align		4
.L_1364:
        /*0524*/ 	.byte	0x04, 0x28
        /*0526*/ 	.short	(.L_1366 - .L_1365)


	//   ....[0]....
.L_1365:
        /*0528*/ 	.word	0x00000070


	//   ....[1]....
        /*052c*/ 	.word	0x000001a0


	//   ....[2]....
        /*0530*/ 	.word	0x000001f0


	//   ....[3]....
        /*0534*/ 	.word	0x000003e0


	//   ....[4]....
        /*0538*/ 	.word	0x00000600


	//   ....[5]....
        /*053c*/ 	.word	0x00000f50


	//   ....[6]....
        /*0540*/ 	.word	0x00002110


	//   ....[7]....
        /*0544*/ 	.word	0x00002260


	//   ....[8]....
        /*0548*/ 	.word	0x000023f0


	//   ....[9]....
        /*054c*/ 	.word	0x00002490


	//   ....[10]....
        /*0550*/ 	.word	0x000024c0


	//   ....[11]....
        /*0554*/ 	.word	0x000025c0


	//   ....[12]....
        /*0558*/ 	.word	0x00002830


	//   ....[13]....
        /*055c*/ 	.word	0x00002910


	//   ....[14]....
        /*0560*/ 	.word	0x000029d0


	//   ....[15]....
        /*0564*/ 	.word	0x00002d90


	//   ....[16]....
        /*0568*/ 	.word	0x00002db0


	//   ....[17]....
        /*056c*/ 	.word	0x00002de0


	//   ....[18]....
        /*0570*/ 	.word	0x00002df0


	//   ....[19]....
        /*0574*/ 	.word	0x00002fd0


	//   ....[20]....
        /*0578*/ 	.word	0x00003160


	//   ....[21]....
        /*057c*/ 	.word	0x000031c0


	//   ....[22]....
        /*0580*/ 	.word	0x00003200


	//   ....[23]....
        /*0584*/ 	.word	0x00003350


	//   ....[24]....
        /*0588*/ 	.word	0x00003380


	//   ....[25]....
        /*058c*/ 	.word	0x000033a0


	//   ....[26]....
        /*0590*/ 	.word	0x000033c0


	//   ....[27]....
        /*0594*/ 	.word	0x00003410


	//   ....[28]....
        /*0598*/ 	.word	0x00003420


	//   ....[29]....
        /*059c*/ 	.word	0x00003430


	//   ....[30]....
        /*05a0*/ 	.word	0x00003550


	//   ....[31]....
        /*05a4*/ 	.word	0x00003570


	//   ....[32]....
        /*05a8*/ 	.word	0x00003580


	//   ....[33]....
        /*05ac*/ 	.word	0x000035a0


	//   ....[34]....
        /*05b0*/ 	.word	0x000035b0


	//   ....[35]....
        /*05b4*/ 	.word	0x000035c0


	//   ....[36]....
        /*05b8*/ 	.word	0x000035f0


	//   ....[37]....
        /*05bc*/ 	.word	0x00003670


	//   ....[38]....
        /*05c0*/ 	.word	0x000036d0


	//   ....[39]....
        /*05c4*/ 	.word	0x00003700


	//   ....[40]....
        /*05c8*/ 	.word	0x00003710


	//   ....[41]....
        /*05cc*/ 	.word	0x00003730


	//   ....[42]....
        /*05d0*/ 	.word	0x000037a0


	//   ....[43]....
        /*05d4*/ 	.word	0x000037b0


	//   ....[44]....
        /*05d8*/ 	.word	0x000037e0


	//   ....[45]....
        /*05dc*/ 	.word	0x00003910


	//   ....[46]....
        /*05e0*/ 	.word	0x00003930


	//   ....[47]....
        /*05e4*/ 	.word	0x00003940


	//   ....[48]....
        /*05e8*/ 	.word	0x00003950


	//   ....[49]....
        /*05ec*/ 	.word	0x00003960


	//   ....[50]....
        /*05f0*/ 	.word	0x00003970


	//   ....[51]....
        /*05f4*/ 	.word	0x00003980


	//   ....[52]....
        /*05f8*/ 	.word	0x000039e0


	//   ....[53]....
        /*05fc*/ 	.word	0x00003a40


	//   ....[54]....
        /*0600*/ 	.word	0x00003a70


	//   ....[55]....
        /*0604*/ 	.word	0x00003ab0


	//   ....[56]....
        /*0608*/ 	.word	0x00003ac0


	//   ....[57]....
        /*060c*/ 	.word	0x00003ae0


	//   ....[58]....
        /*0610*/ 	.word	0x00003af0


	//   ....[59]....
        /*0614*/ 	.word	0x00003b00


	//   ....[60]....
        /*0618*/ 	.word	0x00003b10


	//   ....[61]....
        /*061c*/ 	.word	0x00003b20


	//   ....[62]....
        /*0620*/ 	.word	0x00003b60


	//   ....[63]....
        /*0624*/ 	.word	0x00003b70


	//   ....[64]....
        /*0628*/ 	.word	0x00003b80


	//   ....[65]....
        /*062c*/ 	.word	0x00003b90


	//   ....[66]....
        /*0630*/ 	.word	0x00003ba0


	//   ....[67]....
        /*0634*/ 	.word	0x00003bb0


	//   ....[68]....
        /*0638*/ 	.word	0x00003bc0


	//   ....[69]....
        /*063c*/ 	.word	0x00003bd0


	//   ....[70]....
        /*0640*/ 	.word	0x00006340


	//   ....[71]....
        /*0644*/ 	.word	0x00006380


	//   ....[72]....
        /*0648*/ 	.word	0x000063c0


	//   ....[73]....
        /*064c*/ 	.word	0x00006400


	//   ....[74]....
        /*0650*/ 	.word	0x00006430


	//   ....[75]....
        /*0654*/ 	.word	0x00006460


	//   ....[76]....
        /*0658*/ 	.word	0x00006710


	//   ....[77]....
        /*065c*/ 	.word	0x000067c0


	//   ....[78]....
        /*0660*/ 	.word	0x00006840


	//   ....[79]....
        /*0664*/ 	.word	0x00006880


	//   ....[80]....
        /*0668*/ 	.word	0x000068b0


	//   ....[81]....
        /*066c*/ 	.word	0x000068e0


	//   ....[82]....
        /*0670*/ 	.word	0x00006900


	//   ....[83]....
        /*0674*/ 	.word	0x00006940


	//   ....[84]....
        /*0678*/ 	.word	0x00006960


	//   ....[85]....
        /*067c*/ 	.word	0x000069b0


	//   ....[86]....
        /*0680*/ 	.word	0x00006a50


	//   ....[87]....
        /*0684*/ 	.word	0x00006a90


	//   ....[88]....
        /*0688*/ 	.word	0x00006ad0


	//   ....[89]....
        /*068c*/ 	.word	0x00006b40


	//   ....[90]....
        /*0690*/ 	.word	0x00006b80


	//   ....[91]....
        /*0694*/ 	.word	0x00006ba0


	//   ....[92]....
        /*0698*/ 	.word	0x00006c50


	//   ....[93]....
        /*069c*/ 	.word	0x00006d20


	//   ....[94]....
        /*06a0*/ 	.word	0x00006d50


	//   ....[95]....
        /*06a4*/ 	.word	0x00006d60


	//   ....[96]....
        /*06a8*/ 	.word	0x00006d90


	//   ....[97]....
        /*06ac*/ 	.word	0x00006dd0


	//   ....[98]....
        /*06b0*/ 	.word	0x00006e00


	//   ....[99]....
        /*06b4*/ 	.word	0x00006eb0


	//   ....[100]....
        /*06b8*/ 	.word	0x00006f50


	//   ....[101]....
        /*06bc*/ 	.word	0x00006f90


	//   ....[102]....
        /*06c0*/ 	.word	0x000073a0


	//   ....[103]....
        /*06c4*/ 	.word	0x000073b0


	//   ....[104]....
        /*06c8*/ 	.word	0x000073c0


	//   ....[105]....
        /*06cc*/ 	.word	0x000073d0


	//   ....[106]....
        /*06d0*/ 	.word	0x000073e0


	//   ....[107]....
        /*06d4*/ 	.word	0x000073f0


	//   ....[108]....
        /*06d8*/ 	.word	0x00007420


	//   ....[109]....
        /*06dc*/ 	.word	0x00007450


	//   ....[110]....
        /*06e0*/ 	.word	0x00007460


	//   ....[111]....
        /*06e4*/ 	.word	0x00007490


	//   ....[112]....
        /*06e8*/ 	.word	0x000074c0


	//   ....[113]....
        /*06ec*/ 	.word	0x00007520


	//   ....[114]....
        /*06f0*/ 	.word	0x00007530


	//   ....[115]....
        /*06f4*/ 	.word	0x00007570


	//   ....[116]....
        /*06f8*/ 	.word	0x000075b0


	//   ....[117]....
        /*06fc*/ 	.word	0x000075f0


	//   ....[118]....
        /*0700*/ 	.word	0x00007600


	//   ....[119]....
        /*0704*/ 	.word	0x00007640


	//   ....[120]....
        /*0708*/ 	.word	0x00007680


	//   ....[121]....
        /*070c*/ 	.word	0x00007690


	//   ....[122]....
        /*0710*/ 	.word	0x000076d0


	//   ....[123]....
        /*0714*/ 	.word	0x00007710


	//   ....[124]....
        /*0718*/ 	.word	0x00007750


	//   ....[125]....
        /*071c*/ 	.word	0x00007760


	//   ....[126]....
        /*0720*/ 	.word	0x000077a0


	//   ....[127]....
        /*0724*/ 	.word	0x000077e0


	//   ....[128]....
        /*0728*/ 	.word	0x00007820


	//   ....[129]....
        /*072c*/ 	.word	0x00007860


	//   ....[130]....
        /*0730*/ 	.word	0x000078a0


	//   ....[131]....
        /*0734*/ 	.word	0x000078e0


	//   ....[132]....
        /*0738*/ 	.word	0x00007920


	//   ....[133]....
        /*073c*/ 	.word	0x00007940


	//   ....[134]....
        /*0740*/ 	.word	0x00009dc0


	//   ....[135]....
        /*0744*/ 	.word	0x00009e00


	//   ....[136]....
        /*0748*/ 	.word	0x00009e20


	//   ....[137]....
        /*074c*/ 	.word	0x00009e70


	//   ....[138]....
        /*0750*/ 	.word	0x00009f40


	//   ....[139]....
        /*0754*/ 	.word	0x0000a020


	//   ....[140]....
        /*0758*/ 	.word	0x0000a060


	//   ....[141]....
        /*075c*/ 	.word	0x0000a0f0


	//   ....[142]....
        /*0760*/ 	.word	0x0000a140


	//   ....[143]....
        /*0764*/ 	.word	0x0000a210


	//   ....[144]....
        /*0768*/ 	.word	0x0000a290


	//   ....[145]....
        /*076c*/ 	.word	0x0000a310


	//   ....[146]....
        /*0770*/ 	.word	0x0000a350


	//   ....[147]....
        /*0774*/ 	.word	0x0000a3c0


	//   ....[148]....
        /*0778*/ 	.word	0x0000a400


	//   ....[149]....
        /*077c*/ 	.word	0x0000a4c0


	//   ....[150]....
        /*0780*/ 	.word	0x0000a630


	//   ....[151]....
        /*0784*/ 	.word	0x0000a780


	//   ....[152]....
        /*0788*/ 	.word	0x0000a880


	//   ....[153]....
        /*078c*/ 	.word	0x0000a920


	//   ....[154]....
        /*0790*/ 	.word	0x0000aac0


	//   ....[155]....
        /*0794*/ 	.word	0x0000ae60


	//   ....[156]....
        /*0798*/ 	.word	0x0000b0e0


	//   ....[157]....
        /*079c*/ 	.word	0x0000b120


	//   ....[158]....
        /*07a0*/ 	.word	0x0000b150


	//   ....[159]....
        /*07a4*/ 	.word	0x0000b190


	//   ....[160]....
        /*07a8*/ 	.word	0x0000b1d0


	//   ....[161]....
        /*07ac*/ 	.word	0x0000b210


	//   ....[162]....
        /*07b0*/ 	.word	0x0000b250


	//   ....[163]....
        /*07b4*/ 	.word	0x0000b420


	//   ....[164]....
        /*07b8*/ 	.word	0x0000b460


	//   ....[165]....
        /*07bc*/ 	.word	0x0000b4a0


	//   ....[166]....
        /*07c0*/ 	.word	0x0000b630


	//   ....[167]....
        /*07c4*/ 	.word	0x0000b640


	//   ....[168]....
        /*07c8*/ 	.word	0x0000b650


	//   ....[169]....
        /*07cc*/ 	.word	0x0000b660


	//   ....[170]....
        /*07d0*/ 	.word	0x0000b670


	//   ....[171]....
        /*07d4*/ 	.word	0x0000b680


	//   ....[172]....
        /*07d8*/ 	.word	0x0000b6b0


	//   ....[173]....
        /*07dc*/ 	.word	0x0000b6e0


	//   ....[174]....
        /*07e0*/ 	.word	0x0000b720


	//   ....[175]....
        /*07e4*/ 	.word	0x0000b730


	//   ....[176]....
        /*07e8*/ 	.word	0x0000b780


	//   ....[177]....
        /*07ec*/ 	.word	0x0000b7c0


	//   ....[178]....
        /*07f0*/ 	.word	0x0000b7f0


	//   ....[179]....
        /*07f4*/ 	.word	0x0000b820


	//   ....[180]....
        /*07f8*/ 	.word	0x0000b840


	//   ....[181]....
        /*07fc*/ 	.word	0x0000b8b0


	//   ....[182]....
        /*0800*/ 	.word	0x0000b8c0


	//   ....[183]....
        /*0804*/ 	.word	0x0000b8f0


	//   ....[184]....
        /*0808*/ 	.word	0x0000b930


	//   ....[185]....
        /*080c*/ 	.word	0x0000b970


	//   ....[186]....
        /*0810*/ 	.word	0x0000b9b0


	//   ....[187]....
        /*0814*/ 	.word	0x0000b9d0


	//   ....[188]....
        /*0818*/ 	.word	0x0000ba10


	//   ....[189]....
        /*081c*/ 	.word	0x0000ba20


	//   ....[190]....
        /*0820*/ 	.word	0x0000ba30


	//   ....[191]....
        /*0824*/ 	.word	0x0000ba60


	//   ....[192]....
        /*0828*/ 	.word	0x0000baa0


	//   ....[193]....
        /*082c*/ 	.word	0x0000bae0


	//   ....[194]....
        /*0830*/ 	.word	0x0000bb10


	//   ....[195]....
        /*0834*/ 	.word	0x0000bb20


	//   ....[196]....
        /*0838*/ 	.word	0x0000bb50


	//   ....[197]....
        /*083c*/ 	.word	0x0000bb90


	//   ....[198]....
        /*0840*/ 	.word	0x0000dc80


	//   ....[199]....
        /*0844*/ 	.word	0x00010630


	//----- nvinfo : EIATTR_REG_RECONFIG
	.align		4
.L_1366:
        /*0848*/ 	.byte	0x01, 0x54
	.zero		2


	//----- nvinfo : EIATTR_SYSCALL_OFFSETS
	.align		4
        /*084c*/ 	.byte	0x04, 0x46
        /*084e*/ 	.short	(.L_1368 - .L_1367)


	//   ....[0]....
.L_1367:
        /*0850*/ 	.word	0x00000bb0


	//   ....[1]....
        /*0854*/ 	.word	0x00000ca0


	//   ....[2]....
        /*0858*/ 	.word	0x00000e00


	//   ....[3]....
        /*085c*/ 	.word	0x00000ef0


	//----- nvinfo : EIATTR_MBARRIER_INSTR_OFFSETS
	.align		4
.L_1368:
        /*0860*/ 	.byte	0x04, 0x39
        /*0862*/ 	.short	(.L_1370 - .L_1369)


	//   ....[0]....
.L_1369:
        /*0864*/ 	.word	0x00000290
        /*0868*/ 	.word	0x000000ff
        /*086c*/ 	.word	0x00030c00
        /*0870*/ 	.short	0x0100
        /*0872*/ 	.byte	0x06
	.zero		1


	//   ....[1]....
        /*0874*/ 	.word	0x00000390
        /*0878*/ 	.word	0x000000ff
        /*087c*/ 	.word	0x00030c10
        /*0880*/ 	.short	0x0100
        /*0882*/ 	.byte	0x08
	.zero		1


	//   ....[2]....
        /*0884*/ 	.word	0x000003a0
        /*0888*/ 	.word	0x000000ff
        /*088c*/ 	.word	0x00030c20
        /*0890*/ 	.short	0x0100
        /*0892*/ 	.byte	0x08
	.zero		1


	//   ....[3]....
        /*0894*/ 	.word	0x000003b0
        /*0898*/ 	.word	0x000000ff
        /*089c*/ 	.word	0x00030c18
        /*08a0*/ 	.short	0x0100
        /*08a2*/ 	.byte	0x08
	.zero		1


	//   ....[4]....
        /*08a4*/ 	.word	0x000003c0
        /*08a8*/ 	.word	0x000000ff
        /*08ac*/ 	.word	0x00030c28
        /*08b0*/ 	.short	0x0100
        /*08b2*/ 	.byte	0x08
	.zero		1


	//   ....[5]....
        /*08b4*/ 	.word	0x000004f0
        /*08b8*/ 	.word	0x000000ff
        /*08bc*/ 	.word	0x00030c30
        /*08c0*/ 	.short	0x0100
        /*08c2*/ 	.byte	0x08
	.zero		1


	//   ....[6]....
        /*08c4*/ 	.word	0x00000500
        /*08c8*/ 	.word	0x000000ff
        /*08cc*/ 	.word	0x00030c40
        /*08d0*/ 	.short	0x0100
        /*08d2*/ 	.byte	0x08
	.zero		1


	//   ....[7]....
        /*08d4*/ 	.word	0x00000510
        /*08d8*/ 	.word	0x000000ff
        /*08dc*/ 	.word	0x00030c38
        /*08e0*/ 	.short	0x0100
        /*08e2*/ 	.byte	0x08
	.zero		1


	//   ....[8]....
        /*08e4*/ 	.word	0x00000520
        /*08e8*/ 	.word	0x000000ff
        /*08ec*/ 	.word	0x00030c48
        /*08f0*/ 	.short	0x0100
        /*08f2*/ 	.byte	0x08
	.zero		1


	//   ....[9]....
        /*08f4*/ 	.word	0x00000f90
        /*08f8*/ 	.word	0x000000de
        /*08fc*/ 	.word	0x00030c00
        /*0900*/ 	.short	0x010a
        /*0902*/ 	.byte	0x3f
	.zero		1


	//   ....[10]....
        /*0904*/ 	.word	0x000010b0
        /*0908*/ 	.word	0x000000de
        /*090c*/ 	.word	0x00030c00
        /*0910*/ 	.short	0x010a
        /*0912*/ 	.byte	0x3f
	.zero		1


	//   ....[11]....
        /*0914*/ 	.word	0x00001b40
        /*0918*/ 	.word	0x00000008
        /*091c*/ 	.word	0x00030c10
        /*0920*/ 	.short	0x010a
        /*0922*/ 	.byte	0x3f
	.zero		1


	//   ....[12]....
        /*0924*/ 	.word	0x00001bb0
        /*0928*/ 	.word	0x00000008
        /*092c*/ 	.word	0x00030c10
        /*0930*/ 	.short	0x010a
        /*0932*/ 	.byte	0x3f
	.zero		1


	//   ....[13]....
        /*0934*/ 	.word	0x00001f90
        /*0938*/ 	.word	0x00000008
        /*093c*/ 	.word	0x00030c30
        /*0940*/ 	.short	0x010a
        /*0942*/ 	.byte	0x3f
	.zero		1


	//   ....[14]....
        /*0944*/ 	.word	0x00002010
        /*0948*/ 	.word	0x00000008
        /*094c*/ 	.word	0x00030c30
        /*0950*/ 	.short	0x010a
        /*0952*/ 	.byte	0x3f
	.zero		1


	//   ....[15]....
        /*0954*/ 	.word	0x00005080
        /*0958*/ 	.word	0x00000009
        /*095c*/ 	.word	0x00000000
        /*0960*/ 	.short	0x0101
        /*0962*/ 	.byte	0x3f
	.zero		1


	//   ....[16]....
        /*0964*/ 	.word	0x000054d0
        /*0968*/ 	.word	0x00000008
        /*096c*/ 	.word	0x00000000
        /*0970*/ 	.short	0x0101
        /*0972*/ 	.byte	0x3f
	.zero		1


	//   ....[17]....
        /*0974*/ 	.word	0x00005d80
        /*0978*/ 	.word	0x00000006
        /*097c*/ 	.word	0x00030c10
        /*0980*/ 	.short	0x010a
        /*0982*/ 	.byte	0x3f
	.zero		1


	//   ....[18]....
        /*0984*/ 	.word	0x00005e00
        /*0988*/ 	.word	0x00000006
        /*098c*/ 	.word	0x00030c10
        /*0990*/ 	.short	0x010a
        /*0992*/ 	.byte	0x3f
	.zero		1


	//   ....[19]....
        /*0994*/ 	.word	0x00006200
        /*0998*/ 	.word	0x00000006
        /*099c*/ 	.word	0x00030c30
        /*09a0*/ 	.short	0x010a
        /*09a2*/ 	.byte	0x3f
	.zero		1


	//   ....[20]....
        /*09a4*/ 	.word	0x00006290
        /*09a8*/ 	.word	0x00000006
        /*09ac*/ 	.word	0x00030c30
        /*09b0*/ 	.short	0x010a
        /*09b2*/ 	.byte	0x3f
	.zero		1


	//   ....[21]....
        /*09b4*/ 	.word	0x00008a60
        /*09b8*/ 	.word	0x00000007
        /*09bc*/ 	.word	0x00000000
        /*09c0*/ 	.short	0x0101
        /*09c2*/ 	.byte	0x3f
	.zero		1


	//   ....[22]....
        /*09c4*/ 	.word	0x00008ed0
        /*09c8*/ 	.word	0x00000006
        /*09cc*/ 	.word	0x00000000
        /*09d0*/ 	.short	0x0101
        /*09d2*/ 	.byte	0x3f
	.zero		1


	//   ....[23]....
        /*09d4*/ 	.word	0x00009720
        /*09d8*/ 	.word	0x00000007
        /*09dc*/ 	.word	0x00030c10
        /*09e0*/ 	.short	0x010a
        /*09e2*/ 	.byte	0x3f
	.zero		1


	//   ....[24]....
        /*09e4*/ 	.word	0x000097a0
        /*09e8*/ 	.word	0x00000007
        /*09ec*/ 	.word	0x00030c10
        /*09f0*/ 	.short	0x010a
        /*09f2*/ 	.byte	0x3f
	.zero		1


	//   ....[25]....
        /*09f4*/ 	.word	0x00009bb0
        /*09f8*/ 	.word	0x00000007
        /*09fc*/ 	.word	0x00030c30
        /*0a00*/ 	.short	0x010a
        /*0a02*/ 	.byte	0x3f
	.zero		1


	//   ....[26]....
        /*0a04*/ 	.word	0x00009c40
        /*0a08*/ 	.word	0x00000007
        /*0a0c*/ 	.word	0x00030c30
        /*0a10*/ 	.short	0x010a
        /*0a12*/ 	.byte	0x3f
	.zero		1


	//   ....[27]....
        /*0a14*/ 	.word	0x0000cd70
        /*0a18*/ 	.word	0x00000008
        /*0a1c*/ 	.word	0x00000000
        /*0a20*/ 	.short	0x0101
        /*0a22*/ 	.byte	0x3f
	.zero		1


	//   ....[28]....
        /*0a24*/ 	.word	0x0000d1e0
        /*0a28*/ 	.word	0x00000007
        /*0a2c*/ 	.word	0x00000000
        /*0a30*/ 	.short	0x0101
        /*0a32*/ 	.byte	0x3f
	.zero		1


	//   ....[29]....
        /*0a34*/ 	.word	0x0000ed80
        /*0a38*/ 	.word	0x00000010
        /*0a3c*/ 	.word	0x00030c20
        /*0a40*/ 	.short	0x010a
        /*0a42*/ 	.byte	0x3f
	.zero		1


	//   ....[30]....
        /*0a44*/ 	.word	0x0000f350
        /*0a48*/ 	.word	0x00000010
        /*0a4c*/ 	.word	0x00030c40
        /*0a50*/ 	.short	0x010a
        /*0a52*/ 	.byte	0x3f
	.zero		1


	//   ....[31]....
        /*0a54*/ 	.word	0x0000f580
        /*0a58*/ 	.word	0x00000010
        /*0a5c*/ 	.word	0x00030c28
        /*0a60*/ 	.short	0x010a
        /*0a62*/ 	.byte	0x3f
	.zero		1


	//   ....[32]....
        /*0a64*/ 	.word	0x0000f7b0
        /*0a68*/ 	.word	0x00000010
        /*0a6c*/ 	.word	0x00030c48
        /*0a70*/ 	.short	0x010a
        /*0a72*/ 	.byte	0x3f
	.zero		1


	//   ....[33]....
        /*0a74*/ 	.word	0x0000f990
        /*0a78*/ 	.word	0x00000010
        /*0a7c*/ 	.word	0x00030c20
        /*0a80*/ 	.short	0x010a
        /*0a82*/ 	.byte	0x3f
	.zero		1


	//   ....[34]....
        /*0a84*/ 	.word	0x0000fc40
        /*0a88*/ 	.word	0x00000010
        /*0a8c*/ 	.word	0x00030c40
        /*0a90*/ 	.short	0x010a
        /*0a92*/ 	.byte	0x3f
	.zero		1


	//   ....[35]....
        /*0a94*/ 	.word	0x0000fe40
        /*0a98*/ 	.word	0x00000010
        /*0a9c*/ 	.word	0x00030c28
        /*0aa0*/ 	.short	0x010a
        /*0aa2*/ 	.byte	0x3f
	.zero		1


	//   ....[36]....
        /*0aa4*/ 	.word	0x000100c0
        /*0aa8*/ 	.word	0x00000003
        /*0aac*/ 	.word	0x00030c40
        /*0ab0*/ 	.short	0x010a
        /*0ab2*/ 	.byte	0x3f
	.zero		1


	//   ....[37]....
        /*0ab4*/ 	.word	0x00010490
        /*0ab8*/ 	.word	0x00000006
        /*0abc*/ 	.word	0x00000000
        /*0ac0*/ 	.short	0x010a
        /*0ac2*/ 	.byte	0x3f
	.zero		1


	//   ....[38]....
        /*0ac4*/ 	.word	0x000104f0
        /*0ac8*/ 	.word	0x00000003
        /*0acc*/ 	.word	0x00000000
        /*0ad0*/ 	.short	0x010a
        /*0ad2*/ 	.byte	0x3f
	.zero		1


	//   ....[39]....
        /*0ad4*/ 	.word	0x00010550
        /*0ad8*/ 	.word	0x00000002
        /*0adc*/ 	.word	0x00000000
        /*0ae0*/ 	.short	0x010a
        /*0ae2*/ 	.byte	0x3f
	.zero		1


	//   ....[40]....
        /*0ae4*/ 	.word	0x00010580
        /*0ae8*/ 	.word	0x00000003
        /*0aec*/ 	.word	0x00000000
        /*0af0*/ 	.short	0x010a
        /*0af2*/ 	.byte	0x3f
	.zero		1


	//   ....[41]....
        /*0af4*/ 	.word	0x00010660
        /*0af8*/ 	.word	0x000000de
        /*0afc*/ 	.word	0x00030c00
        /*0b00*/ 	.short	0x010a
        /*0b02*/ 	.byte	0x3f
	.zero		1


	//   ....[42]....
        /*0b04*/ 	.word	0x000106b0
        /*0b08*/ 	.word	0x00000008
        /*0b0c*/ 	.word	0x00030c10
        /*0b10*/ 	.short	0x010a
        /*0b12*/ 	.byte	0x3f
	.zero		1


	//   ....[43]....
        /*0b14*/ 	.word	0x00010700
        /*0b18*/ 	.word	0x00000008
        /*0b1c*/ 	.word	0x00030c30
        /*0b20*/ 	.short	0x010a
        /*0b22*/ 	.byte	0x3f
	.zero		1


	//   ....[44]....
        /*0b24*/ 	.word	0x00010750
        /*0b28*/ 	.word	0x00000006
        /*0b2c*/ 	.word	0x00030c10
        /*0b30*/ 	.short	0x010a
        /*0b32*/ 	.byte	0x3f
	.zero		1


	//   ....[45]....
        /*0b34*/ 	.word	0x000107a0
        /*0b38*/ 	.word	0x00000006
        /*0b3c*/ 	.word	0x00030c30
        /*0b40*/ 	.short	0x010a
        /*0b42*/ 	.byte	0x3f
	.zero		1


	//   ....[46]....
        /*0b44*/ 	.word	0x000107f0
        /*0b48*/ 	.word	0x00000007
        /*0b4c*/ 	.word	0x00030c10
        /*0b50*/ 	.short	0x010a
        /*0b52*/ 	.byte	0x3f
	.zero		1


	//   ....[47]....
        /*0b54*/ 	.word	0x00010840
        /*0b58*/ 	.word	0x00000007
        /*0b5c*/ 	.word	0x00030c30
        /*0b60*/ 	.short	0x010a
        /*0b62*/ 	.byte	0x3f
	.zero		1


	//   ....[48]....
        /*0b64*/ 	.word	0x00010890
        /*0b68*/ 	.word	0x00000010
        /*0b6c*/ 	.word	0x00030c20
        /*0b70*/ 	.short	0x010a
        /*0b72*/ 	.byte	0x3f
	.zero		1


	//   ....[49]....
        /*0b74*/ 	.word	0x000108e0
        /*0b78*/ 	.word	0x00000010
        /*0b7c*/ 	.word	0x00030c40
        /*0b80*/ 	.short	0x010a
        /*0b82*/ 	.byte	0x3f
	.zero		1


	//   ....[50]....
        /*0b84*/ 	.word	0x00010930
        /*0b88*/ 	.word	0x00000010
        /*0b8c*/ 	.word	0x00030c28
        /*0b90*/ 	.short	0x010a
        /*0b92*/ 	.byte	0x3f
	.zero		1


	//   ....[51]....
        /*0b94*/ 	.word	0x00010980
        /*0b98*/ 	.word	0x00000010
        /*0b9c*/ 	.word	0x00030c48
        /*0ba0*/ 	.short	0x010a
        /*0ba2*/ 	.byte	0x3f
	.zero		1


	//   ....[52]....
        /*0ba4*/ 	.word	0x000109e0
        /*0ba8*/ 	.word	0x00000010
        /*0bac*/ 	.word	0x00030c20
        /*0bb0*/ 	.short	0x010a
        /*0bb2*/ 	.byte	0x3f
	.zero		1


	//   ....[53]....
        /*0bb4*/ 	.word	0x00010a30
        /*0bb8*/ 	.word	0x00000010
        /*0bbc*/ 	.word	0x00030c40
        /*0bc0*/ 	.short	0x010a
        /*0bc2*/ 	.byte	0x3f
	.zero		1


	//   ....[54]....
        /*0bc4*/ 	.word	0x00010a80
        /*0bc8*/ 	.word	0x00000010
        /*0bcc*/ 	.word	0x00030c28
        /*0bd0*/ 	.short	0x010a
        /*0bd2*/ 	.byte	0x3f
	.zero		1


	//   ....[55]....
        /*0bd4*/ 	.word	0x00010ad0
        /*0bd8*/ 	.word	0x00000003
        /*0bdc*/ 	.word	0x00030c40
        /*0be0*/ 	.short	0x010a
        /*0be2*/ 	.byte	0x3f
	.zero		1


	//   ....[56]....
        /*0be4*/ 	.word	0x00010ba0
        /*0be8*/ 	.word	0x00000006
        /*0bec*/ 	.word	0x00000000
        /*0bf0*/ 	.short	0x010a
        /*0bf2*/ 	.byte	0x3f
	.zero		1


	//   ....[57]....
        /*0bf4*/ 	.word	0x00010bf0
        /*0bf8*/ 	.word	0x00000003
        /*0bfc*/ 	.word	0x00000000
        /*0c00*/ 	.short	0x010a
        /*0c02*/ 	.byte	0x3f
	.zero		1


	//   ....[58]....
        /*0c04*/ 	.word	0x00010c40
        /*0c08*/ 	.word	0x00000002
        /*0c0c*/ 	.word	0x00000000
        /*0c10*/ 	.short	0x010a
        /*0c12*/ 	.byte	0x3f
	.zero		1


	//----- nvinfo : EIATTR_NUM_MBARRIERS
	.align		4
.L_1370:
        /*0c14*/ 	.byte	0x03, 0x38
        /*0c16*/ 	.short	0x0009


	//----- nvinfo : EIATTR_EXIT_INSTR_OFFSETS
	.align		4
        /*0c18*/ 	.byte	0x04, 0x1c
        /*0c1a*/ 	.short	(.L_1372 - .L_1371)


	//   ....[0]....
.L_1371:
        /*0c1c*/ 	.word	0x000105d0


	//----- nvinfo : EIATTR_MAX_THREADS
	.align		4
.L_1372:
        /*0c20*/ 	.byte	0x04, 0x05
        /*0c22*/ 	.short	(.L_1374 - .L_1373)
.L_1373:
        /*0c24*/ 	.word	0x00000180
        /*0c28*/ 	.word	0x00000001
        /*0c2c*/ 	.word	0x00000001


	//----- nvinfo : EIATTR_CRS_STACK_SIZE
	.align		4
.L_1374:
        /*0c30*/ 	.byte	0x04, 0x1e
        /*0c32*/ 	.short	(.L_1376 - .L_1375)
.L_1375:
        /*0c34*/ 	.word	0x00000000


	//----- nvinfo : EIATTR_CBANK_PARAM_SIZE
	.align		4
.L_1376:
        /*0c38*/ 	.byte	0x03, 0x19
        /*0c3a*/ 	.short	0x06f0


	//----- nvinfo : EIATTR_PARAM_CBANK
	.align		4
        /*0c3c*/ 	.byte	0x04, 0x0a
        /*0c3e*/ 	.short	(.L_1378 - .L_1377)
	.align		4
.L_1377:
        /*0c40*/ 	.word	index@(.nv.constant0._ZN7cutlass13device_kernelIN5flash11enable_sm90INS1_16FlashAttnBwdSm90INS1_25CollectiveMainloopBwdSm90ILi2ELi2ELi2EN4cute5tupleIJNS5_1CILi1EEES8_S8_EEENS6_IJNS7_ILi128EEESA_NS7_ILi64EEEEEENS_10bfloat16_tEfNS_4arch4Sm90ELb0ELb1ELb0ELb0ELb0ELb1ELb0ELb0ELi2ELi1ELi2ELi2ELb0EEENS1_24CollectiveEpilogueBwdGQAISC_fSF_Li256ELb0ELb0EEENS1_19SingleTileSchedulerILb0ELb0ELb0ELi128EEEEEEEEEvNT_6ParamsE)
        /*0c44*/ 	.short	0x0210
        /*0c46*/ 	.short	0x06f0


	//----- nvinfo : EIATTR_SW_WAR
	.align		4
.L_1378:
        /*0c48*/ 	.byte	0x04, 0x36
        /*0c4a*/ 	.short	(.L_1380 - .L_1379)
.L_1379:
        /*0c4c*/ 	.word	0x00000008
.L_1380:


//--------------------- .nv.info._ZN7cutlass13device_kernelIN5flash11enable_sm90INS1_16FlashAttnBwdSm90INS1_25CollectiveMainloopBwdSm90ILi2ELi2ELi2EN4cute5tupleIJNS5_1CILi1EEES8_S8_EEENS6_IJNS7_ILi128EEESA_NS7_ILi64EEEEEENS_10bfloat16_tEfNS_4arch4Sm90ELb0ELb1ELb0ELb0ELb1ELb1ELb0ELb0ELi2ELi1ELi2ELi2ELb0EEENS1_24CollectiveEpilogueBwdGQAISC_fSF_Li256ELb0ELb1EEENS1_19SingleTileSchedulerILb0ELb0ELb0ELi128EEEEEEEEEvNT_6ParamsE --------------------------
	.section	.nv.info._ZN7cutlass13device_kernelIN5flash11enable_sm90INS1_16FlashAttnBwdSm90INS1_25CollectiveMainloopBwdSm90ILi2ELi2ELi2EN4cute5tupleIJNS5_1CILi1EEES8_S8_EEENS6_IJNS7_ILi128EEESA_NS7_ILi64EEEEEENS_10bfloat16_tEfNS_4arch4Sm90ELb0ELb1ELb0ELb0ELb1ELb1ELb0ELb0ELi2ELi1ELi2ELi2ELb0EEENS1_24CollectiveEpilogueBwdGQAISC_fSF_Li256ELb0ELb1EEENS1_19SingleTileSchedulerILb0ELb0ELb0ELi128EEEEEEEEEvNT_6ParamsE,"",@"SHT_CUDA_INFO"
	.sectionflags	@""
	.align	4


	//----- nvinfo : EIATTR_CUDA_API_VERSION
	.align		4
        /*0000*/ 	.byte	0x04, 0x37
        /*0002*/ 	.short	(.L_1382 - .L_1381)
.L_1381:
        /*0004*/ 	.word	0x00000082


	//----- nvinfo : EIATTR_KPARAM_INFO
	.align		4
.L_1382:
        /*0008*/ 	.byte	0x04, 0x17
        /*000a*/ 	.short	(.L_1384 - .L_1383)
.L_1383:
        /*000c*/ 	.word	0x00000000
        /*0010*/ 	.short	0x0000
        /*0012*/ 	.short	0x0070
        /*0014*/ 	.byte	0x00, 0xf0, 0x01, 0x1a


	//----- nvinfo : EIATTR_SPARSE_MMA_MASK
	.align		4
.L_1384:
        /*0018*/ 	.byte	0x03, 0x50
        /*001a*/ 	.short	0x0000


	//----- nvinfo : EIATTR_MAXREG_COUNT
	.align		4
        /*001c*/ 	.byte	0x03, 0x1b
        /*001e*/ 	.short	0x00a8


	//----- nvinfo : EIATTR_NUM_BARRIERS
	.align		4
        /*0020*/ 	.byte	0x02, 0x4c
        /*0022*/ 	.byte	0x10
	.zero		1


	//----- nvinfo : EIATTR_EXTERNS
	.align		4
        /*0024*/ 	.byte	0x04, 0x0f
        /*0026*/ 	.short	(.L_1386 - .L_1385)


	//   ....[0]....
	.align		4
.L_1385:
        /*0028*/ 	.word	index@(__assertfail)


	//----- nvinfo : EIATTR_ANNOTATIONS
	.align		4
.L_1386:
        /*002c*/ 	.byte	0x04, 0x55
        /*002e*/ 	.short	(.L_1388 - .L_1387)


	//   ....[0]....
.L_1387:
        /* <DEDUP_REMOVED lines=29> */


	//----- nvinfo : EIATTR_MERCURY_ISA_VERSION
	.align		4
.L_1388:
        /*01f0*/ 	.byte	0x03, 0x5f
        /*01f2*/ 	.short	0x0101


	//----- nvinfo : EIATTR_INT_WARP_WIDE_INSTR_OFFSETS
	.align		4
        /*01f4*/ 	.byte	0x04, 0x31
        /*01f6*/ 	.short	(.L_1390 - .L_1389)


	//   ....[0]....
.L_1389:
        /*01f8*/ 	.word	0x00000190


	//   ....[1]....
        /*01fc*/ 	.word	0x000001c0


	//   ....[2]....
        /*0200*/ 	.word	0x0000ea20


	//   ....[3]....
        /*0204*/ 	.word	0x0000f010


	//   ....[4]....
        /*0208*/ 	.word	0x0000f4c0


	//   ....[5]....
        /*020c*/ 	.word	0x0000f780


	//   ....[6]....
        /*0210*/ 	.word	0x0000f9e0


	//   ....[7]....
        /*0214*/ 	.word	0x0000fb70


	//----- nvinfo : EIATTR_COOP_GROUP_MASK_REGIDS
	.align		4
.L_1390:
        /*0218*/ 	.byte	0x04, 0x29
        /*021a*/ 	.short	(.L_1392 - .L_1391)


	//   ....[0]....
.L_1391:
        /*021c*/ 	.word	0xffffffff


	//   ....[1]....
        /*0220*/ 	.word	0xffffffff


	//   ....[2]....
        /*0224*/ 	.word	0xffffffff


	//   ....[3]....
        /*0228*/ 	.word	0xffffffff


	//   ....[4]....
        /*022c*/ 	.word	0xffffffff


	//   ....[5]....
        /*0230*/ 	.word	0xffffffff


	//   ....[6]....
        /*0234*/ 	.word	0xffffffff


	//   ....[7]....
        /*0238*/ 	.word	0xffffffff


	//   ....[8]....
        /*023c*/ 	.word	0xffffffff


	//   ....[9]....
        /*0240*/ 	.word	0xffffffff


	//   ....[10]....
        /*0244*/ 	.word	0xffffffff


	//   ....[11]....
        /*0248*/ 	.word	0xffffffff


	//   ....[12]....
        /*024c*/ 	.word	0xffffffff


	//   ....[13]....
        /*0250*/ 	.word	0xffffffff


	//   ....[14]....
        /*0254*/ 	.word	0xffffffff


	//   ....[15]....
        /*0258*/ 	.word	0xffffffff


	//   ....[16]....
        /*025c*/ 	.word	0xffffffff


	//   ....[17]....
        /*0260*/ 	.word	0xffffffff


	//   ....[18]....
        /*0264*/ 	.word	0xffffffff


	//   ....[19]....
        /*0268*/ 	.word	0xffffffff


	//   ....[20]....
        /*026c*/ 	.word	0xffffffff


	//   ....[21]....
        /*0270*/ 	.word	0xffffffff


	//   ....[22]....
        /*0274*/ 	.word	0xffffffff


	//   ....[23]....
        /*0278*/ 	.word	0xffffffff


	//   ....[24]....
        /*027c*/ 	.word	0xffffffff


	//   ....[25]....
        /*0280*/ 	.word	0xffffffff


	//   ....[26]....
        /*0284*/ 	.word	0xffffffff


	//   ....[27]....
        /*0288*/ 	.word	0xffffffff


	//   ....[28]....
        /*028c*/ 	.word	0xffffffff


	//   ....[29]....
        /*0290*/ 	.word	0xffffffff


	//   ....[30]....
        /*0294*/ 	.word	0xffffffff


	//   ....[31]....
        /*0298*/ 	.word	0xffffffff


	//   ....[32]....
        /*029c*/ 	.word	0xffffffff


	//   ....[33]....
        /*02a0*/ 	.word	0xffffffff


	//   ....[34]....
        /*02a4*/ 	.word	0xffffffff


	//   ....[35]....
        /*02a8*/ 	.word	0xffffffff


	//   ....[36]....
        /*02ac*/ 	.word	0xffffffff


	//   ....[37]....
        /*02b0*/ 	.word	0xffffffff


	//   ....[38]....
        /*02b4*/ 	.word	0xffffffff


	//   ....[39]....
        /*02b8*/ 	.word	0xffffffff


	//   ....[40]....
        /*02bc*/ 	.word	0xffffffff


	//   ....[41]....
        /*02c0*/ 	.word	0xffffffff


	//   ....[42]....
        /*02c4*/ 	.word	0xffffffff


	//   ....[43]....
        /*02c8*/ 	.word	0xffffffff


	//   ....[44]....
        /*02cc*/ 	.word	0xffffffff


	//   ....[45]....
        /*02d0*/ 	.word	0xffffffff


	//   ....[46]....
        /*02d4*/ 	.word	0xffffffff


	//   ....[47]....
        /*02d8*/ 	.word	0xffffffff


	//   ....[48]....
        /*02dc*/ 	.word	0xffffffff


	//   ....[49]....
        /*02e0*/ 	.word	0xffffffff


	//   ....[50]....
        /*02e4*/ 	.word	0xffffffff


	//   ....[51]....
        /*02e8*/ 	.word	0xffffffff


	//   ....[52]....
        /*02ec*/ 	.word	0xffffffff


	//   ....[53]....
        /*02f0*/ 	.word	0xffffffff


	//   ....[54]....
        /*02f4*/ 	.word	0xffffffff


	//   ....[55]....
        /*02f8*/ 	.word	0xffffffff


	//   ....[56]....
        /*02fc*/ 	.word	0xffffffff


	//   ....[57]....
        /*0300*/ 	.word	0xffffffff


	//   ....[58]....
        /*0304*/ 	.word	0xffffffff


	//   ....[59]....
        /*0308*/ 	.word	0xffffffff


	//   ....[60]....
        /*030c*/ 	.word	0xffffffff


	//   ....[61]....
        /*0310*/ 	.word	0xffffffff


	//   ....[62]....
        /*0314*/ 	.word	0xffffffff


	//   ....[63]....
        /*0318*/ 	.word	0xffffffff


	//   ....[64]....
        /*031c*/ 	.word	0xffffffff


	//   ....[65]....
        /*0320*/ 	.word	0xffffffff


	//   ....[66]....
        /*0324*/ 	.word	0xffffffff


	//   ....[67]....
        /*0328*/ 	.word	0xffffffff


	//   ....[68]....
        /*032c*/ 	.word	0xffffffff


	//   ....[69]....
        /*0330*/ 	.word	0xffffffff


	//   ....[70]....
        /*0334*/ 	.word	0xffffffff


	//   ....[71]....
        /*0338*/ 	.word	0xffffffff


	//   ....[72]....
        /*033c*/ 	.word	0xffffffff


	//   ....[73]....
        /*0340*/ 	.word	0xffffffff


	//   ....[74]....
        /*0344*/ 	.word	0xffffffff


	//   ....[75]....
        /*0348*/ 	.word	0xffffffff


	//   ....[76]....
        /*034c*/ 	.word	0xffffffff


	//   ....[77]....
        /*0350*/ 	.word	0xffffffff


	//   ....[78]....
        /*0354*/ 	.word	0xffffffff


	//   ....[79]....
        /*0358*/ 	.word	0xffffffff


	//   ....[80]....
        /*035c*/ 	.word	0xffffffff


	//   ....[81]....
        /*0360*/ 	.word	0xffffffff


	//   ....[82]....
        /*0364*/ 	.word	0xffffffff


	//   ....[83]....
        /*0368*/ 	.word	0xffffffff


	//   ....[84]....
        /*036c*/ 	.word	0xffffffff


	//   ....[85]....
        /*0370*/ 	.word	0xffffffff


	//   ....[86]....
        /*0374*/ 	.word	0xffffffff


	//   ....[87]....
        /*0378*/ 	.word	0xffffffff


	//   ....[88]....
        /*037c*/ 	.word	0xffffffff


	//   ....[89]....
        /*0380*/ 	.word	0xffffffff


	//   ....[90]....
        /*0384*/ 	.word	0xffffffff


	//   ....[91]....
        /*0388*/ 	.word	0xffffffff


	//   ....[92]....
        /*038c*/ 	.word	0xffffffff


	//   ....[93]....
        /*0390*/ 	.word	0xffffffff


	//   ....[94]....
        /*0394*/ 	.word	0xffffffff


	//   ....[95]....
        /*0398*/ 	.word	0xffffffff


	//   ....[96]....
        /*039c*/ 	.word	0xffffffff


	//   ....[97]....
        /*03a0*/ 	.word	0xffffffff


	//   ....[98]....
        /*03a4*/ 	.word	0xffffffff


	//   ....[99]....
        /*03a8*/ 	.word	0xffffffff


	//   ....[100]....
        /*03ac*/ 	.word	0xffffffff


	//   ....[101]....
        /*03b0*/ 	.word	0xffffffff


	//   ....[102]....
        /*03b4*/ 	.word	0xffffffff


	//   ....[103]....
        /*03b8*/ 	.word	0xffffffff


	//   ....[104]....
        /*03bc*/ 	.word	0xffffffff


	//   ....[105]....
        /*03c0*/ 	.word	0xffffffff


	//   ....[106]....
        /*03c4*/ 	.word	0xffffffff


	//   ....[107]....
        /*03c8*/ 	.word	0xffffffff


	//   ....[108]....
        /*03cc*/ 	.word	0xffffffff


	//   ....[109]....
        /*03d0*/ 	.word	0xffffffff


	//   ....[110]....
        /*03d4*/ 	.word	0xffffffff


	//   ....[111]....
        /*03d8*/ 	.word	0xffffffff


	//   ....[112]....
        /*03dc*/ 	.word	0xffffffff


	//   ....[113]....
        /*03e0*/ 	.word	0xffffffff


	//   ....[114]....
        /*03e4*/ 	.word	0xffffffff


	//   ....[115]....
        /*03e8*/ 	.word	0xffffffff


	//   ....[116]....
        /*03ec*/ 	.word	0xffffffff


	//   ....[117]....
        /*03f0*/ 	.word	0xffffffff


	//   ....[118]....
        /*03f4*/ 	.word	0xffffffff


	//   ....[119]....
        /*03f8*/ 	.word	0xffffffff


	//   ....[120]....
        /*03fc*/ 	.word	0xffffffff


	//   ....[121]....
        /*0400*/ 	.word	0xffffffff


	//   ....[122]....
        /*0404*/ 	.word	0xffffffff


	//   ....[123]....
        /*0408*/ 	.word	0xffffffff


	//   ....[124]....
        /*040c*/ 	.word	0xffffffff


	//   ....[125]....
        /*0410*/ 	.word	0xffffffff


	//   ....[126]....
        /*0414*/ 	.word	0xffffffff


	//   ....[127]....
        /*0418*/ 	.word	0xffffffff


	//   ....[128]....
        /*041c*/ 	.word	0xffffffff


	//   ....[129]....
        /*0420*/ 	.word	0xffffffff


	//   ....[130]....
        /*0424*/ 	.word	0xffffffff


	//   ....[131]....
        /*0428*/ 	.word	0xffffffff


	//   ....[132]....
        /*042c*/ 	.word	0xffffffff


	//   ....[133]....
        /*0430*/ 	.word	0xffffffff


	//   ....[134]....
        /*0434*/ 	.word	0xffffffff


	//   ....[135]....
        /*0438*/ 	.word	0xffffffff


	//   ....[136]....
        /*043c*/ 	.word	0xffffffff


	//   ....[137]....
        /*0440*/ 	.word	0xffffffff


	//   ....[138]....
        /*0444*/ 	.word	0xffffffff


	//   ....[139]....
        /*0448*/ 	.word	0xffffffff


	//   ....[140]....
        /*044c*/ 	.word	0xffffffff


	//   ....[141]....
        /*0450*/ 	.word	0xffffffff


	//   ....[142]....
        /*0454*/ 	.word	0xffffffff


	//   ....[143]....
        /*0458*/ 	.word	0xffffffff


	//   ....[144]....
        /*045c*/ 	.word	0xffffffff


	//   ....[145]....
        /*0460*/ 	.word	0xffffffff


	//   ....[146]....
        /*0464*/ 	.word	0xffffffff


	//   ....[147]....
        /*0468*/ 	.word	0xffffffff


	//   ....[148]....
        /*046c*/ 	.word	0xffffffff


	//   ....[149]....
        /*0470*/ 	.word	0xffffffff


	//   ....[150]....
        /*0474*/ 	.word	0xffffffff


	//   ....[151]....
        /*0478*/ 	.word	0xffffffff


	//   ....[152]....
        /*047c*/ 	.word	0xffffffff


	//   ....[153]....
        /*0480*/ 	.word	0xffffffff


	//   ....[154]....
        /*0484*/ 	.word	0xffffffff


	//   ....[155]....
        /*0488*/ 	.word	0xffffffff


	//   ....[156]....
        /*048c*/ 	.word	0xffffffff


	//   ....[157]....
        /*0490*/ 	.word	0xffffffff


	//   ....[158]....
        /*0494*/ 	.word	0xffffffff


	//   ....[159]....
        /*0498*/ 	.word	0xffffffff


	//   ....[160]....
        /*049c*/ 	.word	0xffffffff


	//   ....[161]....
        /*04a0*/ 	.word	0xffffffff


	//   ....[162]....
        /*04a4*/ 	.word	0xffffffff


	//   ....[163]....
        /*04a8*/ 	.word	0xffffffff


	//   ....[164]....
        /*04ac*/ 	.word	0xffffffff


	//   ....[165]....
        /*04b0*/ 	.word	0xffffffff


	//   ....[166]....
        /*04b4*/ 	.word	0xffffffff


	//   ....[167]....
        /*04b8*/ 	.word	0xffffffff


	//   ....[168]....
        /*04bc*/ 	.word	0xffffffff


	//   ....[169]....
        /*04c0*/ 	.word	0xffffffff


	//   ....[170]....
        /*04c4*/ 	.word	0xffffffff


	//   ....[171]....
        /*04c8*/ 	.word	0xffffffff


	//   ....[172]....
        /*04cc*/ 	.word	0xffffffff


	//   ....[173]....
        /*04d0*/ 	.word	0xffffffff


	//   ....[174]....
        /*04d4*/ 	.word	0xffffffff


	//   ....[175]....
        /*04d8*/ 	.word	0xffffffff


	//   ....[176]....
        /*04dc*/ 	.word	0xffffffff


	//   ....[177]....
        /*04e0*/ 	.word	0xffffffff


	//   ....[178]....
        /*04e4*/ 	.word	0xffffffff


	//   ....[179]....
        /*04e8*/ 	.word	0xffffffff


	//   ....[180]....
        /*04ec*/ 	.word	0xffffffff


	//   ....[181]....
        /*04f0*/ 	.word	0xffffffff


	//   ....[182]....
        /*04f4*/ 	.word	0xffffffff


	//   ....[183]....
        /*04f8*/ 	.word	0xffffffff


	//   ....[184]....
        /*04fc*/ 	.word	0xffffffff


	//   ....[185]....
        /*0500*/ 	.word	0xffffffff


	//   ....[186]....
        /*0504*/ 	.word	0xffffffff


	//   ....[187]....
        /*0508*/ 	.word	0xffffffff


	//   ....[188]....
        /*050c*/ 	.word	0xffffffff


	//   ....[189]....
        /*0510*/ 	.word	0xffffffff


	//   ....[190]....
        /*0514*/ 	.word	0xffffffff


	//   ....[191]....
        /*0518*/ 	.word	0xffffffff


	//   ....[192]....
        /*051c*/ 	.word	0xffffffff


	//   ....[193]....
        /*0520*/ 	.word	0xffffffff


	//   ....[194]....
        /*0524*/ 	.word	0xffffffff


	//   ....[195]....
        /*0528*/ 	.word	0xffffffff


	//   ....[196]....
        /*052c*/ 	.word	0xffffffff


	//   ....[197]....
        /*0530*/ 	.word	0xffffffff


	//   ....[198]....
        /*0534*/ 	.word	0xffffffff


	//   ....[199]....
        /*0538*/ 	.word	0xffffffff


	//   ....[200]....
        /*053c*/ 	.word	0xffffffff


	//   ....[201]....
        /*0540*/ 	.word	0xffffffff


	//   ....[202]....
        /*0544*/ 	.word	0xffffffff


	//   ....[203]....
        /*0548*/ 	.word	0xffffffff


	//   ....[204]....
        /*054c*/ 	.word	0xffffffff


	//   ....[205]....
        /*0550*/ 	.word	0xffffffff


	//   ....[206]....
        /*0554*/ 	.word	0xffffffff


	//   ....[207]....
        /*0558*/ 	.word	0xffffffff


	//   ....[208]....
        /*055c*/ 	.word	0xffffffff


	//   ....[209]....
        /*0560*/ 	.word	0xffffffff


	//   ....[210]....
        /*0564*/ 	.word	0xffffffff


	//   ....[211]....
        /*0568*/ 	.word	0xffffffff


	//   ....[212]....
        /*056c*/ 	.word	0x0500000f


	//   ....[213]....
        /*0570*/ 	.word	0x0500000f


	//   ....[214]....
        /*0574*/ 	.word	0x0500000f


	//   ....[215]....
        /*0578*/ 	.word	0x0500000f


	//   ....[216]....
        /*057c*/ 	.word	0x0500000f


	//   ....[217]....
        /*0580*/ 	.word	0x0500000f


	//----- nvinfo : EIATTR_COOP_GROUP_INSTR_OFFSETS
	.align		4
.L_1392:
        /*0584*/ 	.byte	0x04, 0x28
        /*0586*/ 	.short	(.L_1394 - .L_1393)


	//   ....[0]....
.L_1393:
        /*0588*/ 	.word	0x00000070


	//   ....[1]....
        /*058c*/ 	.word	0x000001a0


	//   ....[2]....
        /*0590*/ 	.word	0x000001f0


	//   ....[3]....
        /*0594*/ 	.word	0x000003e0


	//   ....[4]....
        /*0598*/ 	.word	0x00000610


	//   ....[5]....
        /*059c*/ 	.word	0x00000f60


	//   ....[6]....
        /*05a0*/ 	.word	0x00002120


	//   ....[7]....
        /*05a4*/ 	.word	0x00002270


	//   ....[8]....
        /*05a8*/ 	.word	0x00002400


	//   ....[9]....
        /*05ac*/ 	.word	0x000024a0


	//   ....[10]....
        /*05b0*/ 	.word	0x000024d0


	//   ....[11]....
        /*05b4*/ 	.word	0x000025d0


	//   ....[12]....
        /*05b8*/ 	.word	0x00002840


	//   ....[13]....
        /*05bc*/ 	.word	0x00002920


	//   ....[14]....
        /*05c0*/ 	.word	0x000029e0


	//   ....[15]....
        /*05c4*/ 	.word	0x00002da0


	//   ....[16]....
        /*05c8*/ 	.word	0x00002dc0


	//   ....[17]....
        /*05cc*/ 	.word	0x00002df0


	//   ....[18]....
        /*05d0*/ 	.word	0x00002e00


	//   ....[19]....
        /*05d4*/ 	.word	0x00002fe0


	//   ....[20]....
        /*05d8*/ 	.word	0x00003170


	//   ....[21]....
        /*05dc*/ 	.word	0x000031d0


	//   ....[22]....
        /*05e0*/ 	.word	0x00003210


	//   ....[23]....
        /*05e4*/ 	.word	0x00003360


	//   ....[24]....
        /*05e8*/ 	.word	0x00003390


	//   ....[25]....
        /*05ec*/ 	.word	0x000033b0


	//   ....[26]....
        /*05f0*/ 	.word	0x000033d0


	//   ....[27]....
        /*05f4*/ 	.word	0x00003420


	//   ....[28]....
        /*05f8*/ 	.word	0x00003430


	//   ....[29]....
        /*05fc*/ 	.word	0x00003440


	//   ....[30]....
        /*0600*/ 	.word	0x00003560


	//   ....[31]....
        /*0604*/ 	.word	0x00003580


	//   ....[32]....
        /*0608*/ 	.word	0x00003590


	//   ....[33]....
        /*060c*/ 	.word	0x000035b0


	//   ....[34]....
        /*0610*/ 	.word	0x000035c0


	//   ....[35]....
        /*0614*/ 	.word	0x000035d0


	//   ....[36]....
        /*0618*/ 	.word	0x00003600


	//   ....[37]....
        /*061c*/ 	.word	0x00003680


	//   ....[38]....
        /*0620*/ 	.word	0x000036e0


	//   ....[39]....
        /*0624*/ 	.word	0x00003710


	//   ....[40]....
        /*0628*/ 	.word	0x00003720


	//   ....[41]....
        /*062c*/ 	.word	0x00003740


	//   ....[42]....
        /*0630*/ 	.word	0x000037b0


	//   ....[43]....
        /*0634*/ 	.word	0x000037c0


	//   ....[44]....
        /*0638*/ 	.word	0x000037f0


	//   ....[45]....
        /*063c*/ 	.word	0x00003920


	//   ....[46]....
        /*0640*/ 	.word	0x00003940


	//   ....[47]....
        /*0644*/ 	.word	0x00003950


	//   ....[48]....
        /*0648*/ 	.word	0x00003960


	//   ....[49]....
        /*064c*/ 	.word	0x00003970


	//   ....[50]....
        /*0650*/ 	.word	0x00003980


	//   ....[51]....
        /*0654*/ 	.word	0x00003990


	//   ....[52]....
        /*0658*/ 	.word	0x000039f0


	//   ....[53]....
        /*065c*/ 	.word	0x00003a50


	//   ....[54]....
        /*0660*/ 	.word	0x00003a80


	//   ....[55]....
        /*0664*/ 	.word	0x00003ac0


	//   ....[56]....
        /*0668*/ 	.word	0x00003ad0


	//   ....[57]....
        /*066c*/ 	.word	0x00003af0


	//   ....[58]....
        /*0670*/ 	.word	0x00003b00


	//   ....[59]....
        /*0674*/ 	.word	0x00003b10


	//   ....[60]....
        /*0678*/ 	.word	0x00003b20


	//   ....[61]....
        /*067c*/ 	.word	0x00003b30


	//   ....[62]....
        /*0680*/ 	.word	0x00003b70


	//   ....[63]....
        /*0684*/ 	.word	0x00003b80


	//   ....[64]....
        /*0688*/ 	.word	0x00003b90


	//   ....[65]....
        /*068c*/ 	.word	0x00003ba0


	//   ....[66]....
        /*0690*/ 	.word	0x00003bb0


	//   ....[67]....
        /*0694*/ 	.word	0x00003bc0


	//   ....[68]....
        /*0698*/ 	.word	0x00003bd0


	//   ....[69]....
        /*069c*/ 	.word	0x00003be0


	//   ....[70]....
        /*06a0*/ 	.word	0x00006350


	//   ....[71]....
        /*06a4*/ 	.word	0x00006390


	//   ....[72]....
        /*06a8*/ 	.word	0x000063d0


	//   ....[73]....
        /*06ac*/ 	.word	0x00006410


	//   ....[74]....
        /*06b0*/ 	.word	0x00006440


	//   ....[75]....
        /*06b4*/ 	.word	0x00006470


	//   ....[76]....
        /*06b8*/ 	.word	0x00006720


	//   ....[77]....
        /*06bc*/ 	.word	0x000067d0


	//   ....[78]....
        /*06c0*/ 	.word	0x00006850


	//   ....[79]....
        /*06c4*/ 	.word	0x00006890


	//   ....[80]....
        /*06c8*/ 	.word	0x000068c0


	//   ....[81]....
        /*06cc*/ 	.word	0x000068f0


	//   ....[82]....
        /*06d0*/ 	.word	0x00006910


	//   ....[83]....
        /*06d4*/ 	.word	0x00006950


	//   ....[84]....
        /*06d8*/ 	.word	0x00006970


	//   ....[85]....
        /*06dc*/ 	.word	0x000069c0


	//   ....[86]....
        /*06e0*/ 	.word	0x00006a60


	//   ....[87]....
        /*06e4*/ 	.word	0x00006aa0


	//   ....[88]....
        /*06e8*/ 	.word	0x00006ae0


	//   ....[89]....
        /*06ec*/ 	.word	0x00006b50


	//   ....[90]....
        /*06f0*/ 	.word	0x00006b90


	//   ....[91]....
        /*06f4*/ 	.word	0x00006bb0


	//   ....[92]....
        /*06f8*/ 	.word	0x00006c60


	//   ....[93]....
        /*06fc*/ 	.word	0x00006d30


	//   ....[94]....
        /*0700*/ 	.word	0x00006d60


	//   ....[95]....
        /*0704*/ 	.word	0x00006d70


	//   ....[96]....
        /*0708*/ 	.word	0x00006da0


	//   ....[97]....
        /*070c*/ 	.word	0x00006de0


	//   ....[98]....
        /*0710*/ 	.word	0x00006e10


	//   ....[99]....
        /*0714*/ 	.word	0x00006ec0


	//   ....[100]....
        /*0718*/ 	.word	0x00006f60


	//   ....[101]....
        /*071c*/ 	.word	0x00006fa0


	//   ....[102]....
        /*0720*/ 	.word	0x000073b0


	//   ....[103]....
        /*0724*/ 	.word	0x000073c0


	//   ....[104]....
        /*0728*/ 	.word	0x000073d0


	//   ....[105]....
        /*072c*/ 	.word	0x000073e0


	//   ....[106]....
        /*0730*/ 	.word	0x000073f0


	//   ....[107]....
        /*0734*/ 	.word	0x00007400


	//   ....[108]....
        /*0738*/ 	.word	0x00007430


	//   ....[109]....
        /*073c*/ 	.word	0x00007460


	//   ....[110]....
        /*0740*/ 	.word	0x00007470


	//   ....[111]....
        /*0744*/ 	.word	0x000074a0


	//   ....[112]....
        /*0748*/ 	.word	0x000074d0


	//   ....[113]....
        /*074c*/ 	.word	0x00007530


	//   ....[114]....
        /*0750*/ 	.word	0x00007540


	//   ....[115]....
        /*0754*/ 	.word	0x00007580


	//   ....[116]....
        /*0758*/ 	.word	0x000075c0


	//   ....[117]....
        /*075c*/ 	.word	0x00007600


	//   ....[118]....
        /*0760*/ 	.word	0x00007610


	//   ....[119]....
        /*0764*/ 	.word	0x00007650


	//   ....[120]....
        /*0768*/ 	.word	0x00007690


	//   ....[121]....
        /*076c*/ 	.word	0x000076a0


	//   ....[122]....
        /*0770*/ 	.word	0x000076e0


	//   ....[123]....
        /*0774*/ 	.word	0x00007720


	//   ....[124]....
        /*0778*/ 	.word	0x00007760


	//   ....[125]....
        /*077c*/ 	.word	0x00007770


	//   ....[126]....
        /*0780*/ 	.word	0x000077b0


	//   ....[127]....
        /*0784*/ 	.word	0x000077f0


	//   ....[128]....
        /*0788*/ 	.word	0x00007830


	//   ....[129]....
        /*078c*/ 	.word	0x00007870


	//   ....[130]....
        /*0790*/ 	.word	0x000078b0


	//   ....[131]....
        /*0794*/ 	.word	0x000078f0


	//   ....[132]....
        /*0798*/ 	.word	0x00007930


	//   ....[133]....
        /*079c*/ 	.word	0x00007950


	//   ....[134]....
        /*07a0*/ 	.word	0x00009dd0


	//   ....[135]....
        /*07a4*/ 	.word	0x00009e10


	//   ....[136]....
        /*07a8*/ 	.word	0x00009e30


	//   ....[137]....
        /*07ac*/ 	.word	0x00009e80


	//   ....[138]....
        /*07b0*/ 	.word	0x00009f50


	//   ....[139]....
        /*07b4*/ 	.word	0x0000a030


	//   ....[140]....
        /*07b8*/ 	.word	0x0000a070


	//   ....[141]....
        /*07bc*/ 	.word	0x0000a100


	//   ....[142]....
        /*07c0*/ 	.word	0x0000a150


	//   ....[143]....
        /*07c4*/ 	.word	0x0000a220


	//   ....[144]....
        /*07c8*/ 	.word	0x0000a2a0


	//   ....[145]....
        /*07cc*/ 	.word	0x0000a320


	//   ....[146]....
        /*07d0*/ 	.word	0x0000a360


	//   ....[147]....
        /*07d4*/ 	.word	0x0000a3d0


	//   ....[148]....
        /*07d8*/ 	.word	0x0000a410


	//   ....[149]....
        /*07dc*/ 	.word	0x0000a4d0


	//   ....[150]....
        /*07e0*/ 	.word	0x0000a640


	//   ....[151]....
        /*07e4*/ 	.word	0x0000a790


	//   ....[152]....
        /*07e8*/ 	.word	0x0000a890


	//   ....[153]....
        /*07ec*/ 	.word	0x0000a930


	//   ....[154]....
        /*07f0*/ 	.word	0x0000aad0


	//   ....[155]....
        /*07f4*/ 	.word	0x0000ae70


	//   ....[156]....
        /*07f8*/ 	.word	0x0000b0f0


	//   ....[157]....
        /*07fc*/ 	.word	0x0000b130


	//   ....[158]....
        /*0800*/ 	.word	0x0000b160


	//   ....[159]....
        /*0804*/ 	.word	0x0000b1a0


	//   ....[160]....
        /*0808*/ 	.word	0x0000b1e0


	//   ....[161]....
        /*080c*/ 	.word	0x0000b220


	//   ....[162]....
        /*0810*/ 	.word	0x0000b260


	//   ....[163]....
        /*0814*/ 	.word	0x0000b430


	//   ....[164]....
        /*0818*/ 	.word	0x0000b470


	//   ....[165]....
        /*081c*/ 	.word	0x0000b4b0


	//   ....[166]....
        /*0820*/ 	.word	0x0000b640


	//   ....[167]....
        /*0824*/ 	.word	0x0000b650


	//   ....[168]....
        /*0828*/ 	.word	0x0000b660


	//   ....[169]....
        /*082c*/ 	.word	0x0000b670


	//   ....[170]....
        /*0830*/ 	.word	0x0000b680


	//   ....[171]....
        /*0834*/ 	.word	0x0000b690


	//   ....[172]....
        /*0838*/ 	.word	0x0000b6c0


	//   ....[173]....
        /*083c*/ 	.word	0x0000b6f0


	//   ....[174]....
        /*0840*/ 	.word	0x0000b730


	//   ....[175]....
        /*0844*/ 	.word	0x0000b740


	//   ....[176]....
        /*0848*/ 	.word	0x0000b790


	//   ....[177]....
        /*084c*/ 	.word	0x0000b7d0


	//   ....[178]....
        /*0850*/ 	.word	0x0000b800


	//   ....[179]....
        /*0854*/ 	.word	0x0000b830


	//   ....[180]....
        /*0858*/ 	.word	0x0000b850


	//   ....[181]....
        /*085c*/ 	.word	0x0000b8c0


	//   ....[182]....
        /*0860*/ 	.word	0x0000b8d0


	//   ....[183]....
        /*0864*/ 	.word	0x0000b900


	//   ....[184]....
        /*0868*/ 	.word	0x0000b940


	//   ....[185]....
        /*086c*/ 	.word	0x0000b980


	//   ....[186]....
        /*0870*/ 	.word	0x0000b9c0


	//   ....[187]....
        /*0874*/ 	.word	0x0000b9e0


	//   ....[188]....
        /*0878*/ 	.word	0x0000ba20


	//   ....[189]....
        /*087c*/ 	.word	0x0000ba30


	//   ....[190]....
        /*0880*/ 	.word	0x0000ba40


	//   ....[191]....
        /*0884*/ 	.word	0x0000ba70


	//   ....[192]....
        /*0888*/ 	.word	0x0000bab0


	//   ....[193]....
        /*088c*/ 	.word	0x0000baf0


	//   ....[194]....
        /*0890*/ 	.word	0x0000bb20


	//   ....[195]....
        /*0894*/ 	.word	0x0000bb30


	//   ....[196]....
        /*0898*/ 	.word	0x0000bb60


	//   ....[197]....
        /*089c*/ 	.word	0x0000bba0


	//   ....[198]....
        /*08a0*/ 	.word	0x0000da20


	//   ....[199]....
        /*08a4*/ 	.word	0x0000dbc0


	//   ....[200]....
        /*08a8*/ 	.word	0x0000de10


	//   ....[201]....
        /*08ac*/ 	.word	0x0000dfb0


	//   ....[202]....
        /*08b0*/ 	.word	0x0000e0d0


	//   ....[203]....
        /*08b4*/ 	.word	0x0000e620


	//   ....[204]....
        /*08b8*/ 	.word	0x0000e950


	//   ....[205]....
        /*08bc*/ 	.word	0x0000ec90


	//   ....[206]....
        /*08c0*/ 	.word	0x0000ef40


	//   ....[207]....
        /*08c4*/ 	.word	0x0000f180


	//   ....[208]....
        /*08c8*/ 	.word	0x0000f3f0


	//   ....[209]....
        /*08cc*/ 	.word	0x0000f6c0


	//   ....[210]....
        /*08d0*/ 	.word	0x0000f8e0


	//   ....[211]....
        /*08d4*/ 	.word	0x0000fa70


	//   ....[212]....
        /*08d8*/ 	.word	0x00011990


	//   ....[213]....
        /*08dc*/ 	.word	0x00011c20


	//   ....[214]....
        /*08e0*/ 	.word	0x00011c90


	//   ....[215]....
        /*08e4*/ 	.word	0x00011d00


	//   ....[216]....
        /*08e8*/ 	.word	0x00011d70


	//   ....[217]....
        /*08ec*/ 	.word	0x00011de0


	//----- nvinfo : EIATTR_REG_RECONFIG
	.align		4
.L_1394:
        /*08f0*/ 	.byte	0x01, 0x54
	.zero		2


	//----- nvinfo : EIATTR_SYSCALL_OFFSETS
	.align		4
        /*08f4*/ 	.byte	0x04, 0x46
        /*08f6*/ 	.short	(.L_1396 - .L_1395)


	//   ....[0]....
.L_1395:
        /*08f8*/ 	.word	0x00000bc0


	//   ....[1]....
        /*08fc*/ 	.word	0x00000cb0


	//   ....[2]....
        /*0900*/ 	.word	0x00000e10


	//   ....[3]....
        /*0904*/ 	.word	0x00000f00


	//----- nvinfo : EIATTR_MBARRIER_INSTR_OFFSETS
	.align		4
.L_1396:
        /*0908*/ 	.byte	0x04, 0x39
        /*090a*/ 	.short	(.L_1398 - .L_1397)


	//   ....[0]....
.L_1397:
        /*090c*/ 	.word	0x00000290
        /*0910*/ 	.word	0x000000ff
        /*0914*/ 	.word	0x00030c00
        /*0918*/ 	.short	0x0100
        /*091a*/ 	.byte	0x06
	.zero		1


	//   ....[1]....
        /*091c*/ 	.word	0x00000390
        /*0920*/ 	.word	0x000000ff
        /*0924*/ 	.word	0x00030c10
        /*0928*/ 	.short	0x0100
        /*092a*/ 	.byte	0x08
	.zero		1


	//   ....[2]....
        /*092c*/ 	.word	0x000003a0
        /*0930*/ 	.word	0x000000ff
        /*0934*/ 	.word	0x00030c20
        /*0938*/ 	.short	0x0100
        /*093a*/ 	.byte	0x08
	.zero		1


	//   ....[3]....
        /*093c*/ 	.word	0x000003b0
        /*0940*/ 	.word	0x000000ff
        /*0944*/ 	.word	0x00030c18
        /*0948*/ 	.short	0x0100
        /*094a*/ 	.byte	0x08
	.zero		1


	//   ....[4]....
        /*094c*/ 	.word	0x000003c0
        /*0950*/ 	.word	0x000000ff
        /*0954*/ 	.word	0x00030c28
        /*0958*/ 	.short	0x0100
        /*095a*/ 	.byte	0x08
	.zero		1


	//   ....[5]....
        /*095c*/ 	.word	0x000004f0
        /*0960*/ 	.word	0x000000ff
        /*0964*/ 	.word	0x00030c30
        /*0968*/ 	.short	0x0100
        /*096a*/ 	.byte	0x08
	.zero		1


	//   ....[6]....
        /*096c*/ 	.word	0x00000500
        /*0970*/ 	.word	0x000000ff
        /*0974*/ 	.word	0x00030c40
        /*0978*/ 	.short	0x0100
        /*097a*/ 	.byte	0x08
	.zero		1


	//   ....[7]....
        /*097c*/ 	.word	0x00000510
        /*0980*/ 	.word	0x000000ff
        /*0984*/ 	.word	0x00030c38
        /*0988*/ 	.short	0x0100
        /*098a*/ 	.byte	0x08
	.zero		1


	//   ....[8]....
        /*098c*/ 	.word	0x00000520
        /*0990*/ 	.word	0x000000ff
        /*0994*/ 	.word	0x00030c48
        /*0998*/ 	.short	0x0100
        /*099a*/ 	.byte	0x08
	.zero		1


	//   ....[9]....
        /*099c*/ 	.word	0x00000fa0
        /*09a0*/ 	.word	0x000000de
        /*09a4*/ 	.word	0x00030c00
        /*09a8*/ 	.short	0x010a
        /*09aa*/ 	.byte	0x3f
	.zero		1


	//   ....[10]....
        /*09ac*/ 	.word	0x000010c0
        /*09b0*/ 	.word	0x000000de
        /*09b4*/ 	.word	0x00030c00
        /*09b8*/ 	.short	0x010a
        /*09ba*/ 	.byte	0x3f
	.zero		1


	//   ....[11]....
        /*09bc*/ 	.word	0x00001b50
        /*09c0*/ 	.word	0x00000008
        /*09c4*/ 	.word	0x00030c10
        /*09c8*/ 	.short	0x010a
        /*09ca*/ 	.byte	0x3f
	.zero		1


	//   ....[12]....
        /*09cc*/ 	.word	0x00001bc0
        /*09d0*/ 	.word	0x00000008
        /*09d4*/ 	.word	0x00030c10
        /*09d8*/ 	.short	0x010a
        /*09da*/ 	.byte	0x3f
	.zero		1


	//   ....[13]....
        /*09dc*/ 	.word	0x00001fa0
        /*09e0*/ 	.word	0x00000008
        /*09e4*/ 	.word	0x00030c30
        /*09e8*/ 	.short	0x010a
        /*09ea*/ 	.byte	0x3f
	.zero		1


	//   ....[14]....
        /*09ec*/ 	.word	0x00002020
        /*09f0*/ 	.word	0x00000008
        /*09f4*/ 	.word	0x00030c30
        /*09f8*/ 	.short	0x010a
        /*09fa*/ 	.byte	0x3f
	.zero		1


	//   ....[15]....
        /*09fc*/ 	.word	0x00005090
        /*0a00*/ 	.word	0x00000009
        /*0a04*/ 	.word	0x00000000
        /*0a08*/ 	.short	0x0101
        /*0a0a*/ 	.byte	0x3f
	.zero		1


	//   ....[16]....
        /*0a0c*/ 	.word	0x000054e0
        /*0a10*/ 	.word	0x00000008
        /*0a14*/ 	.word	0x00000000
        /*0a18*/ 	.short	0x0101
        /*0a1a*/ 	.byte	0x3f
	.zero		1


	//   ....[17]....
        /*0a1c*/ 	.word	0x00005d90
        /*0a20*/ 	.word	0x00000006
        /*0a24*/ 	.word	0x00030c10
        /*0a28*/ 	.short	0x010a
        /*0a2a*/ 	.byte	0x3f
	.zero		1


	//   ....[18]....
        /*0a2c*/ 	.word	0x00005e10
        /*0a30*/ 	.word	0x00000006
        /*0a34*/ 	.word	0x00030c10
        /*0a38*/ 	.short	0x010a
        /*0a3a*/ 	.byte	0x3f
	.zero		1


	//   ....[19]....
        /*0a3c*/ 	.word	0x00006210
        /*0a40*/ 	.word	0x00000006
        /*0a44*/ 	.word	0x00030c30
        /*0a48*/ 	.short	0x010a
        /*0a4a*/ 	.byte	0x3f
	.zero		1


	//   ....[20]....
        /*0a4c*/ 	.word	0x000062a0
        /*0a50*/ 	.word	0x00000006
        /*0a54*/ 	.word	0x00030c30
        /*0a58*/ 	.short	0x010a
        /*0a5a*/ 	.byte	0x3f
	.zero		1


	//   ....[21]....
        /*0a5c*/ 	.word	0x00008a70
        /*0a60*/ 	.word	0x00000007
        /*0a64*/ 	.word	0x00000000
        /*0a68*/ 	.short	0x0101
        /*0a6a*/ 	.byte	0x3f
	.zero		1


	//   ....[22]....
        /*0a6c*/ 	.word	0x00008ee0
        /*0a70*/ 	.word	0x00000006
        /*0a74*/ 	.word	0x00000000
        /*0a78*/ 	.short	0x0101
        /*0a7a*/ 	.byte	0x3f
	.zero		1


	//   ....[23]....
        /*0a7c*/ 	.word	0x00009730
        /*0a80*/ 	.word	0x00000007
        /*0a84*/ 	.word	0x00030c10
        /*0a88*/ 	.short	0x010a
        /*0a8a*/ 	.byte	0x3f
	.zero		1


	//   ....[24]....
        /*0a8c*/ 	.word	0x000097b0
        /*0a90*/ 	.word	0x00000007
        /*0a94*/ 	.word	0x00030c10
        /*0a98*/ 	.short	0x010a
        /*0a9a*/ 	.byte	0x3f
	.zero		1


	//   ....[25]....
        /*0a9c*/ 	.word	0x00009bc0
        /*0aa0*/ 	.word	0x00000007
        /*0aa4*/ 	.word	0x00030c30
        /*0aa8*/ 	.short	0x010a
        /*0aaa*/ 	.byte	0x3f
	.zero		1


	//   ....[26]....
        /*0aac*/ 	.word	0x00009c50
        /*0ab0*/ 	.word	0x00000007
        /*0ab4*/ 	.word	0x00030c30
        /*0ab8*/ 	.short	0x010a
        /*0aba*/ 	.byte	0x3f
	.zero		1


	//   ....[27]....
        /*0abc*/ 	.word	0x0000cd80
        /*0ac0*/ 	.word	0x00000008
        /*0ac4*/ 	.word	0x00000000
        /*0ac8*/ 	.short	0x0101
        /*0aca*/ 	.byte	0x3f
	.zero		1


	//   ....[28]....
        /*0acc*/ 	.word	0x0000d1f0
        /*0ad0*/ 	.word	0x00000007
        /*0ad4*/ 	.word	0x00000000
        /*0ad8*/ 	.short	0x0101
        /*0ada*/ 	.byte	0x3f
	.zero		1


	//   ....[29]....
        /*0adc*/ 	.word	0x000100e0
        /*0ae0*/ 	.word	0x00000010
        /*0ae4*/ 	.word	0x00030c20
        /*0ae8*/ 	.short	0x010a
        /*0aea*/ 	.byte	0x3f
	.zero		1


	//   ....[30]....
        /*0aec*/ 	.word	0x000106b0
        /*0af0*/ 	.word	0x00000010
        /*0af4*/ 	.word	0x00030c40
        /*0af8*/ 	.short	0x010a
        /*0afa*/ 	.byte	0x3f
	.zero		1


	//   ....[31]....
        /*0afc*/ 	.word	0x000108e0
        /*0b00*/ 	.word	0x00000010
        /*0b04*/ 	.word	0x00030c28
        /*0b08*/ 	.short	0x010a
        /*0b0a*/ 	.byte	0x3f
	.zero		1


	//   ....[32]....
        /*0b0c*/ 	.word	0x00010b10
        /*0b10*/ 	.word	0x00000010
        /*0b14*/ 	.word	0x00030c48
        /*0b18*/ 	.short	0x010a
        /*0b1a*/ 	.byte	0x3f
	.zero		1


	//   ....[33]....
        /*0b1c*/ 	.word	0x00010cf0
        /*0b20*/ 	.word	0x00000010
        /*0b24*/ 	.word	0x00030c20
        /*0b28*/ 	.short	0x010a
        /*0b2a*/ 	.byte	0x3f
	.zero		1


	//   ....[34]....
        /*0b2c*/ 	.word	0x00010fa0
        /*0b30*/ 	.word	0x00000010
        /*0b34*/ 	.word	0x00030c40
        /*0b38*/ 	.short	0x010a
        /*0b3a*/ 	.byte	0x3f
	.zero		1


	//   ....[35]....
        /*0b3c*/ 	.word	0x000111a0
        /*0b40*/ 	.word	0x00000010
        /*0b44*/ 	.word	0x00030c28
        /*0b48*/ 	.short	0x010a
        /*0b4a*/ 	.byte	0x3f
	.zero		1


	//   ....[36]....
        /*0b4c*/ 	.word	0x00011420
        /*0b50*/ 	.word	0x00000003
        /*0b54*/ 	.word	0x00030c40
        /*0b58*/ 	.short	0x010a
        /*0b5a*/ 	.byte	0x3f
	.zero		1


	//   ....[37]....
        /*0b5c*/ 	.word	0x000117f0
        /*0b60*/ 	.word	0x00000006
        /*0b64*/ 	.word	0x00000000
        /*0b68*/ 	.short	0x010a
        /*0b6a*/ 	.byte	0x3f
	.zero		1


	//   ....[38]....
        /*0b6c*/ 	.word	0x00011850
        /*0b70*/ 	.word	0x00000003
        /*0b74*/ 	.word	0x00000000
        /*0b78*/ 	.short	0x010a
        /*0b7a*/ 	.byte	0x3f
	.zero		1


	//   ....[39]....
        /*0b7c*/ 	.word	0x000118b0
        /*0b80*/ 	.word	0x00000002
        /*0b84*/ 	.word	0x00000000
        /*0b88*/ 	.short	0x010a
        /*0b8a*/ 	.byte	0x3f
	.zero		1


	//   ....[40]....
        /*0b8c*/ 	.word	0x000118e0
        /*0b90*/ 	.word	0x00000003
        /*0b94*/ 	.word	0x00000000
        /*0b98*/ 	.short	0x010a
        /*0b9a*/ 	.byte	0x3f
	.zero		1


	//   ....[41]....
        /*0b9c*/ 	.word	0x000119c0
        /*0ba0*/ 	.word	0x000000de
        /*0ba4*/ 	.word	0x00030c00
        /*0ba8*/ 	.short	0x010a
        /*0baa*/ 	.byte	0x3f
	.zero		1


	//   ....[42]....
        /*0bac*/ 	.word	0x00011a10
        /*0bb0*/ 	.word	0x00000008
        /*0bb4*/ 	.word	0x00030c10
        /*0bb8*/ 	.short	0x010a
        /*0bba*/ 	.byte	0x3f
	.zero		1


	//   ....[43]....
        /*0bbc*/ 	.word	0x00011a60
        /*0bc0*/ 	.word	0x00000008
        /*0bc4*/ 	.word	0x00030c30
        /*0bc8*/ 	.short	0x010a
        /*0bca*/ 	.byte	0x3f
	.zero		1


	//   ....[44]....
        /*0bcc*/ 	.word	0x00011ab0
        /*0bd0*/ 	.word	0x00000006
        /*0bd4*/ 	.word	0x00030c10
        /*0bd8*/ 	.short	0x010a
        /*0bda*/ 	.byte	0x3f
	.zero		1


	//   ....[45]....
        /*0bdc*/ 	.word	0x00011b00
        /*0be0*/ 	.word	0x00000006
        /*0be4*/ 	.word	0x00030c30
        /*0be8*/ 	.short	0x010a
        /*0bea*/ 	.byte	0x3f
	.zero		1


	//   ....[46]....
        /*0bec*/ 	.word	0x00011b50
        /*0bf0*/ 	.word	0x00000007
        /*0bf4*/ 	.word	0x00030c10
        /*0bf8*/ 	.short	0x010a
        /*0bfa*/ 	.byte	0x3f
	.zero		1


	//   ....[47]....
        /*0bfc*/ 	.word	0x00011ba0
        /*0c00*/ 	.word	0x00000007
        /*0c04*/ 	.word	0x00030c30
        /*0c08*/ 	.short	0x010a
        /*0c0a*/ 	.byte	0x3f
	.zero		1


	//   ....[48]....
        /*0c0c*/ 	.word	0x00011e20
        /*0c10*/ 	.word	0x00000010
        /*0c14*/ 	.word	0x00030c20
        /*0c18*/ 	.short	0x010a
        /*0c1a*/ 	.byte	0x3f
	.zero		1


	//   ....[49]....
        /*0c1c*/ 	.word	0x00011e70
        /*0c20*/ 	.word	0x00000010
        /*0c24*/ 	.word	0x00030c40
        /*0c28*/ 	.short	0x010a
        /*0c2a*/ 	.byte	0x3f
	.zero		1


	//   ....[50]....
        /*0c2c*/ 	.word	0x00011ec0
        /*0c30*/ 	.word	0x00000010
        /*0c34*/ 	.word	0x00030c28
        /*0c38*/ 	.short	0x010a
        /*0c3a*/ 	.byte	0x3f
	.zero		1


	//   ....[51]....
        /*0c3c*/ 	.word	0x00011f10
        /*0c40*/ 	.word	0x00000010
        /*0c44*/ 	.word	0x00030c48
        /*0c48*/ 	.short	0x010a
        /*0c4a*/ 	.byte	0x3f
	.zero		1


	//   ....[52]....
        /*0c4c*/ 	.word	0x00011f70
        /*0c50*/ 	.word	0x00000010
        /*0c54*/ 	.word	0x00030c20
        /*0c58*/ 	.short	0x010a
        /*0c5a*/ 	.byte	0x3f
	.zero		1


	//   ....[53]....
        /*0c5c*/ 	.word	0x00011fc0
        /*0c60*/ 	.word	0x00000010
        /*0c64*/ 	.word	0x00030c40
        /*0c68*/ 	.short	0x010a
        /*0c6a*/ 	.byte	0x3f
	.zero		1


	//   ....[54]....
        /*0c6c*/ 	.word	0x00012010
        /*0c70*/ 	.word	0x00000010
        /*0c74*/ 	.word	0x00030c28
        /*0c78*/ 	.short	0x010a
        /*0c7a*/ 	.byte	0x3f
	.zero		1


	//   ....[55]....
        /*0c7c*/ 	.word	0x00012060
        /*0c80*/ 	.word	0x00000003
        /*0c84*/ 	.word	0x00030c40
        /*0c88*/ 	.short	0x010a
        /*0c8a*/ 	.byte	0x3f
	.zero		1


	//   ....[56]....
        /*0c8c*/ 	.word	0x00012130
        /*0c90*/ 	.word	0x00000006
        /*0c94*/ 	.word	0x00000000
        /*0c98*/ 	.short	0x010a
        /*0c9a*/ 	.byte	0x3f
	.zero		1


	//   ....[57]....
        /*0c9c*/ 	.word	0x00012180
        /*0ca0*/ 	.word	0x00000003
        /*0ca4*/ 	.word	0x00000000
        /*0ca8*/ 	.short	0x010a
        /*0caa*/ 	.byte	0x3f
	.zero		1


	//   ....[58]....
        /*0cac*/ 	.word	0x000121d0
        /*0cb0*/ 	.word	0x00000002
        /*0cb4*/ 	.word	0x00000000
        /*0cb8*/ 	.short	0x010a
        /*0cba*/ 	.byte	0x3f
	.zero		1


	//----- nvinfo : EIATTR_NUM_MBARRIERS
	.align		4
.L_1398:
        /*0cbc*/ 	.byte	0x03, 0x38
        /*0cbe*/ 	.short	0x0009


	//----- nvinfo : EIATTR_EXIT_INSTR_OFFSETS
	.align		4
        /*0cc0*/ 	.byte	0x04, 0x1c
        /*0cc2*/ 	.short	(.L_1400 - .L_1399)


	//   ....[0]....
.L_1399:
        /*0cc4*/ 	.word	0x00011930


	//----- nvinfo : EIATTR_MAX_THREADS
	.align		4
.L_1400:
        /*0cc8*/ 	.byte	0x04, 0x05
        /*0cca*/ 	.short	(.L_1402 - .L_1401)
.L_1401:
        /*0ccc*/ 	.word	0x00000180
        /*0cd0*/ 	.word	0x00000001
        /*0cd4*/ 	.word	0x00000001


	//----- nvinfo : EIATTR_CRS_STACK_SIZE
	.align		4
.L_1402:
        /*0cd8*/ 	.byte	0x04, 0x1e
        /*0cda*/ 	.short	(.L_1404 - .L_1403)
.L_1403:
        /*0cdc*/ 	.word	0x00000000


	//----- nvinfo : EIATTR_CBANK_PARAM_SIZE
	.align		4
.L_1404:
        /*0ce0*/ 	.byte	0x03, 0x19
        /*0ce2*/ 	.short	0x06f0


	//----- nvinfo : EIATTR_PARAM_CBANK
	.align		4
        /*0ce4*/ 	.byte	0x04, 0x0a
        /*0ce6*/ 	.short	(.L_1406 - .L_1405)
	.align		4
.L_1405:
        /*0ce8*/ 	.word	index@(.nv.constant0._ZN7cutlass13device_kernelIN5flash11enable_sm90INS1_16FlashAttnBwdSm90INS1_25CollectiveMainloopBwdSm90ILi2ELi2ELi2EN4cute5tupleIJNS5_1CILi1EEES8_S8_EEENS6_IJNS7_ILi128EEESA_NS7_ILi64EEEEEENS_10bfloat16_tEfNS_4arch4Sm90ELb0ELb1ELb0ELb0ELb1ELb1ELb0ELb0ELi2ELi1ELi2ELi2ELb0EEENS1_24CollectiveEpilogueBwdGQAISC_fSF_Li256ELb0ELb1EEENS1_19SingleTileSchedulerILb0ELb0ELb0ELi128EEEEEEEEEvNT_6ParamsE)
        /*0cec*/ 	.short	0x0210
        /*0cee*/ 	.short	0x06f0


	//----- nvinfo : EIATTR_SW_WAR
	.align		4
.L_1406:
        /*0cf0*/ 	.byte	0x04, 0x36
        /*0cf2*/ 	.short	(.L_1408 - .L_1407)
.L_1407:
        /*0cf4*/ 	.word	0x00000008
.L_1408:


//--------------------- .nv.info._ZN7cutlass13device_kernelIN5flash11enable_sm90INS1_16FlashAttnBwdSm90INS1_25CollectiveMainloopBwdSm90ILi2ELi2ELi2EN4cute5tupleIJNS5_1CILi1EEES8_S8_EEENS6_IJNS7_ILi128EEESA_NS7_ILi64EEEEEENS_10bfloat16_tEfNS_4arch4Sm90ELb0ELb1ELb0ELb1ELb0ELb1ELb0ELb0ELi2ELi1ELi2ELi2ELb0EEENS1_21CollectiveEpilogueBwdISC_SD_SF_Li256ELb1ELb0ELi1EEENS1_19SingleTileSchedulerILb1ELb0ELb0ELi128EEEEEEEEEvNT_6ParamsE --------------------------
	.section	.nv.info._ZN7cutlass13device_kernelIN5flash11enable_sm90INS1_16FlashAttnBwdSm90INS1_25CollectiveMainloopBwdSm90ILi2ELi2ELi2EN4cute5tupleIJNS5_1CILi1EEES8_S8_EEENS6_IJNS7_ILi128EEESA_NS7_ILi64EEEEEENS_10bfloat16_tEfNS_4arch4Sm90ELb0ELb1ELb0ELb1ELb0ELb1ELb0ELb0ELi2ELi1ELi2ELi2ELb0EEENS1_21CollectiveEpilogueBwdISC_SD_SF_Li256ELb1ELb0ELi1EEENS1_19SingleTileSchedulerILb1ELb0ELb0ELi128EEEEEEEEEvNT_6ParamsE,"",@"SHT_CUDA_INFO"
	.sectionflags	@""
	.align	4


	//----- nvinfo : EIATTR_CUDA_API_VERSION
	.align		4
        /*0000*/ 	.byte	0x04, 0x37
        /*0002*/ 	.short	(.L_1410 - .L_1409)
.L_1409:
        /*0004*/ 	.word	0x00000082


	//----- nvinfo : EIATTR_KPARAM_INFO
	.align		4
.L_1410:
        /*0008*/ 	.byte	0x04, 0x17
        /*000a*/ 	.short	(.L_1412 - .L_1411)
.L_1411:
        /*000c*/ 	.word	0x00000000
        /*0010*/ 	.short	0x0000
        /*0012*/ 	.short	0x0070
        /*0014*/ 	.byte	0x00, 0xf0, 0x01, 0x1a


	//----- nvinfo : EIATTR_SPARSE_MMA_MASK
	.align		4
.L_1412:
        /*0018*/ 	.byte	0x03, 0x50
        /*001a*/ 	.short	0x0000


	//----- nvinfo : EIATTR_MAXREG_COUNT
	.align		4
        /*001c*/ 	.byte	0x03, 0x1b
        /*001e*/ 	.short	0x00a8


	//----- nvinfo : EIATTR_NUM_BARRIERS
	.align		4
        /*0020*/ 	.byte	0x02, 0x4c
        /*0022*/ 	.byte	0x10
	.zero		1


	//----- nvinfo : EIATTR_EXTERNS
	.align		4
        /*0024*/ 	.byte	0x04, 0x0f
        /*0026*/ 	.short	(.L_1414 - .L_1413)


	//   ....[0]....
	.align		4
.L_1413:
        /*0028*/ 	.word	index@(__assertfail)


	//----- nvinfo : EIATTR_ANNOTATIONS
	.align		4
.L_1414:
        /*002c*/ 	.byte	0x04, 0x55
        /*002e*/ 	.short	(.L_1416 - .L_1415)


	//   ....[0]....
.L_1415:
        /* <DEDUP_REMOVED lines=31> */


	//----- nvinfo : EIATTR_MERCURY_ISA_VERSION
	.align		4
.L_1416:
        /*0210*/ 	.byte	0x03, 0x5f
        /*0212*/ 	.short	0x0101


	//----- nvinfo : EIATTR_INT_WARP_WIDE_INSTR_OFFSETS
	.align		4
        /*0214*/ 	.byte	0x04, 0x31
        /*0216*/ 	.short	(.L_1418 - .L_1417)


	//   ....[0]....
.L_1417:
        /*0218*/ 	.word	0x00000190


	//   ....[1]....
        /*021c*/ 	.word	0x000001c0


	//----- nvinfo : EIATTR_COOP_GROUP_MASK_REGIDS
	.align		4
.L_1418:
        /*0220*/ 	.byte	0x04, 0x29
        /*0222*/ 	.short	(.L_1420 - .L_1419)


	//   ....[0]....
.L_1419:
        /*0224*/ 	.word	0xffffffff


	//   ....[1]....
        /*0228*/ 	.word	0xffffffff


	//   ....[2]....
        /*022c*/ 	.word	0xffffffff


	//   ....[3]....
        /*0230*/ 	.word	0xffffffff


	//   ....[4]....
        /*0234*/ 	.word	0xffffffff


	//   ....[5]....
        /*0238*/ 	.word	0xffffffff


	//   ....[6]....
        /*023c*/ 	.word	0xffffffff


	//   ....[7]....
        /*0240*/ 	.word	0xffffffff


	//   ....[8]....
        /*0244*/ 	.word	0xffffffff


	//   ....[9]....
        /*0248*/ 	.word	0xffffffff


	//   ....[10]....
        /*024c*/ 	.word	0xffffffff


	//   ....[11]....
        /*0250*/ 	.word	0xffffffff


	//   ....[12]....
        /*0254*/ 	.word	0xffffffff


	//   ....[13]....
        /*0258*/ 	.word	0xffffffff


	//   ....[14]....
        /*025c*/ 	.word	0xffffffff


	//   ....[15]....
        /*0260*/ 	.word	0xffffffff


	//   ....[16]....
        /*0264*/ 	.word	0xffffffff


	//   ....[17]....
        /*0268*/ 	.word	0xffffffff


	//   ....[18]....
        /*026c*/ 	.word	0xffffffff


	//   ....[19]....
        /*0270*/ 	.word	0xffffffff


	//   ....[20]....
        /*0274*/ 	.word	0xffffffff


	//   ....[21]....
        /*0278*/ 	.word	0xffffffff


	//   ....[22]....
        /*027c*/ 	.word	0xffffffff


	//   ....[23]....
        /*0280*/ 	.word	0xffffffff


	//   ....[24]....
        /*0284*/ 	.word	0xffffffff


	//   ....[25]....
        /*0288*/ 	.word	0xffffffff


	//   ....[26]....
        /*028c*/ 	.word	0xffffffff


	//   ....[27]....
        /*0290*/ 	.word	0xffffffff


	//   ....[28]....
        /*0294*/ 	.word	0xffffffff


	//   ....[29]....
        /*0298*/ 	.word	0xffffffff


	//   ....[30]....
        /*029c*/ 	.word	0xffffffff


	//   ....[31]....
        /*02a0*/ 	.word	0xffffffff


	//   ....[32]....
        /*02a4*/ 	.word	0xffffffff


	//   ....[33]....
        /*02a8*/ 	.word	0xffffffff


	//   ....[34]....
        /*02ac*/ 	.word	0xffffffff


	//   ....[35]....
        /*02b0*/ 	.word	0xffffffff


	//   ....[36]....
        /*02b4*/ 	.word	0xffffffff


	//   ....[37]....
        /*02b8*/ 	.word	0xffffffff


	//   ....[38]....
        /*02bc*/ 	.word	0xffffffff


	//   ....[39]....
        /*02c0*/ 	.word	0xffffffff


	//   ....[40]....
        /*02c4*/ 	.word	0xffffffff


	//   ....[41]....
        /*02c8*/ 	.word	0xffffffff


	//   ....[42]....
        /*02cc*/ 	.word	0xffffffff


	//   ....[43]....
        /*02d0*/ 	.word	0xffffffff


	//   ....[44]....
        /*02d4*/ 	.word	0xffffffff


	//   ....[45]....
        /*02d8*/ 	.word	0xffffffff


	//   ....[46]....
        /*02dc*/ 	.word	0xffffffff


	//   ....[47]....
        /*02e0*/ 	.word	0xffffffff


	//   ....[48]....
        /*02e4*/ 	.word	0xffffffff


	//   ....[49]....
        /*02e8*/ 	.word	0xffffffff


	//   ....[50]....
        /*02ec*/ 	.word	0xffffffff


	//   ....[51]....
        /*02f0*/ 	.word	0xffffffff


	//   ....[52]....
        /*02f4*/ 	.word	0xffffffff


	//   ....[53]....
        /*02f8*/ 	.word	0xffffffff


	//   ....[54]....
        /*02fc*/ 	.word	0xffffffff


	//   ....[55]....
        /*0300*/ 	.word	0xffffffff


	//   ....[56]....
        /*0304*/ 	.word	0xffffffff


	//   ....[57]....
        /*0308*/ 	.word	0xffffffff


	//   ....[58]....
        /*030c*/ 	.word	0xffffffff


	//   ....[59]....
        /*0310*/ 	.word	0xffffffff


	//   ....[60]....
        /*0314*/ 	.word	0xffffffff


	//   ....[61]....
        /*0318*/ 	.word	0xffffffff


	//   ....[62]....
        /*031c*/ 	.word	0xffffffff


	//   ....[63]....
        /*0320*/ 	.word	0xffffffff


	//   ....[64]....
        /*0324*/ 	.word	0xffffffff


	//   ....[65]....
        /*0328*/ 	.word	0xffffffff


	//   ....[66]....
        /*032c*/ 	.word	0xffffffff


	//   ....[67]....
        /*0330*/ 	.word	0xffffffff


	//   ....[68]....
        /*0334*/ 	.word	0xffffffff


	//   ....[69]....
        /*0338*/ 	.word	0xffffffff


	//   ....[70]....
        /*033c*/ 	.word	0xffffffff


	//   ....[71]....
        /*0340*/ 	.word	0xffffffff


	//   ....[72]....
        /*0344*/ 	.word	0xffffffff


	//   ....[73]....
        /*0348*/ 	.word	0xffffffff


	//   ....[74]....
        /*034c*/ 	.word	0xffffffff


	//   ....[75]....
        /*0350*/ 	.word	0xffffffff


	//   ....[76]....
        /*0354*/ 	.word	0xffffffff


	//   ....[77]....
        /*0358*/ 	.word	0xffffffff


	//   ....[78]....
        /*035c*/ 	.word	0xffffffff


	//   ....[79]....
        /*0360*/ 	.word	0xffffffff


	//   ....[80]....
        /*0364*/ 	.word	0xffffffff


	//   ....[81]....
        /*0368*/ 	.word	0xffffffff


	//   ....[82]....
        /*036c*/ 	.word	0xffffffff


	//   ....[83]....
        /*0370*/ 	.word	0xffffffff


	//   ....[84]....
        /*0374*/ 	.word	0xffffffff


	//   ....[85]....
        /*0378*/ 	.word	0xffffffff


	//   ....[86]....
        /*037c*/ 	.word	0xffffffff


	//   ....[87]....
        /*0380*/ 	.word	0xffffffff


	//   ....[88]....
        /*0384*/ 	.word	0xffffffff


	//   ....[89]....
        /*0388*/ 	.word	0xffffffff


	//   ....[90]....
        /*038c*/ 	.word	0xffffffff


	//   ....[91]....
        /*0390*/ 	.word	0xffffffff


	//   ....[92]....
        /*0394*/ 	.word	0xffffffff


	//   ....[93]....
        /*0398*/ 	.word	0xffffffff


	//   ....[94]....
        /*039c*/ 	.word	0xffffffff


	//   ....[95]....
        /*03a0*/ 	.word	0xffffffff


	//   ....[96]....
        /*03a4*/ 	.word	0xffffffff


	//   ....[97]....
        /*03a8*/ 	.word	0xffffffff


	//   ....[98]....
        /*03ac*/ 	.word	0xffffffff


	//   ....[99]....
        /*03b0*/ 	.word	0xffffffff


	//   ....[100]....
        /*03b4*/ 	.word	0xffffffff


	//   ....[101]....
        /*03b8*/ 	.word	0xffffffff


	//   ....[102]....
        /*03bc*/ 	.word	0xffffffff


	//   ....[103]....
        /*03c0*/ 	.word	0xffffffff


	//   ....[104]....
        /*03c4*/ 	.word	0xffffffff


	//   ....[105]....
        /*03c8*/ 	.word	0xffffffff


	//   ....[106]....
        /*03cc*/ 	.word	0xffffffff


	//   ....[107]....
        /*03d0*/ 	.word	0xffffffff


	//   ....[108]....
        /*03d4*/ 	.word	0xffffffff


	//   ....[109]....
        /*03d8*/ 	.word	0xffffffff


	//   ....[110]....
        /*03dc*/ 	.word	0xffffffff


	//   ....[111]....
        /*03e0*/ 	.word	0xffffffff


	//   ....[112]....
        /*03e4*/ 	.word	0xffffffff


	//   ....[113]....
        /*03e8*/ 	.word	0xffffffff


	//   ....[114]....
        /*03ec*/ 	.word	0xffffffff


	//   ....[115]....
        /*03f0*/ 	.word	0xffffffff


	//   ....[116]....
        /*03f4*/ 	.word	0xffffffff


	//   ....[117]....
        /*03f8*/ 	.word	0xffffffff


	//   ....[118]....
        /*03fc*/ 	.word	0xffffffff


	//   ....[119]....
        /*0400*/ 	.word	0xffffffff


	//   ....[120]....
        /*0404*/ 	.word	0xffffffff


	//   ....[121]....
        /*0408*/ 	.word	0xffffffff


	//   ....[122]....
        /*040c*/ 	.word	0xffffffff


	//   ....[123]....
        /*0410*/ 	.word	0xffffffff


	//   ....[124]....
        /*0414*/ 	.word	0xffffffff


	//   ....[125]....
        /*0418*/ 	.word	0xffffffff


	//   ....[126]....
        /*041c*/ 	.word	0xffffffff


	//   ....[127]....
        /*0420*/ 	.word	0xffffffff


	//   ....[128]....
        /*0424*/ 	.word	0xffffffff


	//   ....[129]....
        /*0428*/ 	.word	0xffffffff


	//   ....[130]....
        /*042c*/ 	.word	0xffffffff


	//   ....[131]....
        /*0430*/ 	.word	0xffffffff


	//   ....[132]....
        /*0434*/ 	.word	0xffffffff


	//   ....[133]....
        /*0438*/ 	.word	0xffffffff


	//   ....[134]....
        /*043c*/ 	.word	0xffffffff


	//   ....[135]....
        /*0440*/ 	.word	0xffffffff


	//   ....[136]....
        /*0444*/ 	.word	0xffffffff


	//   ....[137]....
        /*0448*/ 	.word	0xffffffff


	//   ....[138]....
        /*044c*/ 	.word	0xffffffff


	//   ....[139]....
        /*0450*/ 	.word	0xffffffff


	//   ....[140]....
        /*0454*/ 	.word	0xffffffff


	//   ....[141]....
        /*0458*/ 	.word	0xffffffff


	//   ....[142]....
        /*045c*/ 	.word	0xffffffff


	//   ....[143]....
        /*0460*/ 	.word	0xffffffff


	//   ....[144]....
        /*0464*/ 	.word	0xffffffff


	//   ....[145]....
        /*0468*/ 	.word	0xffffffff


	//   ....[146]....
        /*046c*/ 	.word	0xffffffff


	//   ....[147]....
        /*0470*/ 	.word	0xffffffff


	//   ....[148]....
        /*0474*/ 	.word	0xffffffff


	//   ....[149]....
        /*0478*/ 	.word	0xffffffff


	//   ....[150]....
        /*047c*/ 	.word	0xffffffff


	//   ....[151]....
        /*0480*/ 	.word	0xffffffff


	//   ....[152]....
        /*0484*/ 	.word	0xffffffff


	//   ....[153]....
        /*0488*/ 	.word	0xffffffff


	//   ....[154]....
        /*048c*/ 	.word	0xffffffff


	//   ....[155]....
        /*0490*/ 	.word	0xffffffff


	//   ....[156]....
        /*0494*/ 	.word	0xffffffff


	//   ....[157]....
        /*0498*/ 	.word	0xffffffff


	//   ....[158]....
        /*049c*/ 	.word	0xffffffff


	//   ....[159]....
        /*04a0*/ 	.word	0xffffffff


	//   ....[160]....
        /*04a4*/ 	.word	0xffffffff


	//   ....[161]....
        /*04a8*/ 	.word	0xffffffff


	//   ....[162]....
        /*04ac*/ 	.word	0xffffffff


	//   ....[163]....
        /*04b0*/ 	.word	0xffffffff


	//   ....[164]....
        /*04b4*/ 	.word	0xffffffff


	//   ....[165]....
        /*04b8*/ 	.word	0xffffffff


	//   ....[166]....
        /*04bc*/ 	.word	0xffffffff


	//   ....[167]....
        /*04c0*/ 	.word	0xffffffff


	//   ....[168]....
        /*04c4*/ 	.word	0xffffffff


	//   ....[169]....
        /*04c8*/ 	.word	0xffffffff


	//   ....[170]....
        /*04cc*/ 	.word	0xffffffff


	//   ....[171]....
        /*04d0*/ 	.word	0xffffffff


	//   ....[172]....
        /*04d4*/ 	.word	0xffffffff


	//   ....[173]....
        /*04d8*/ 	.word	0xffffffff


	//   ....[174]....
        /*04dc*/ 	.word	0xffffffff


	//   ....[175]....
        /*04e0*/ 	.word	0xffffffff


	//   ....[176]....
        /*04e4*/ 	.word	0xffffffff


	//   ....[177]....
        /*04e8*/ 	.word	0xffffffff


	//   ....[178]....
        /*04ec*/ 	.word	0xffffffff


	//   ....[179]....
        /*04f0*/ 	.word	0xffffffff


	//   ....[180]....
        /*04f4*/ 	.word	0xffffffff


	//   ....[181]....
        /*04f8*/ 	.word	0xffffffff


	//   ....[182]....
        /*04fc*/ 	.word	0xffffffff


	//   ....[183]....
        /*0500*/ 	.word	0xffffffff


	//   ....[184]....
        /*0504*/ 	.word	0xffffffff


	//   ....[185]....
        /*0508*/ 	.word	0xffffffff


	//   ....[186]....
        /*050c*/ 	.word	0xffffffff


	//   ....[187]....
        /*0510*/ 	.word	0xffffffff


	//   ....[188]....
        /*0514*/ 	.word	0xffffffff


	//   ....[189]....
        /*0518*/ 	.word	0xffffffff


	//   ....[190]....
        /*051c*/ 	.word	0xffffffff


	//   ....[191]....
        /*0520*/ 	.word	0xffffffff


	//   ....[192]....
        /*0524*/ 	.word	0xffffffff


	//   ....[193]....
        /*0528*/ 	.word	0xffffffff


	//   ....[194]....
        /*052c*/ 	.word	0xffffffff


	//   ....[195]....
        /*0530*/ 	.word	0xffffffff


	//   ....[196]....
        /*0534*/ 	.word	0xffffffff


	//   ....[197]....
        /*0538*/ 	.word	0xffffffff


	//   ....[198]....
        /*053c*/ 	.word	0xffffffff


	//   ....[199]....
        /*0540*/ 	.word	0x0500000f


	//----- nvinfo : EIATTR_COOP_GROUP_INSTR_OFFSETS
	.align		4
.L_1420:
        /*0544*/ 	.byte	0x04, 0x28
        /*0546*/ 	.short	(.L_1422 - .L_1421)


	//   ....[0]....
.L_1421:
        /*0548*/ 	.word	0x00000070


	//   ....[1]....
        /*054c*/ 	.word	0x000001a0


	//   ....[2]....
        /*0550*/ 	.word	0x000001f0


	//   ....[3]....
        /*0554*/ 	.word	0x000003e0


	//   ....[4]....
        /*0558*/ 	.word	0x00000620


	//   ....[5]....
        /*055c*/ 	.word	0x00001410


	//   ....[6]....
        /*0560*/ 	.word	0x00002440


	//   ....[7]....
        /*0564*/ 	.word	0x00002500


	//   ....[8]....
        /*0568*/ 	.word	0x00002530


	//   ....[9]....
        /*056c*/ 	.word	0x00002660


	//   ....[10]....
        /*0570*/ 	.word	0x000026b0


	//   ....[11]....
        /*0574*/ 	.word	0x00002980


	//   ....[12]....
        /*0578*/ 	.word	0x000029f0


	//   ....[13]....
        /*057c*/ 	.word	0x00002a40


	//   ....[14]....
        /*0580*/ 	.word	0x00002d30


	//   ....[15]....
        /*0584*/ 	.word	0x00002db0


	//   ....[16]....
        /*0588*/ 	.word	0x00002f40


	//   ....[17]....
        /*058c*/ 	.word	0x000030d0


	//   ....[18]....
        /*0590*/ 	.word	0x00003100


	//   ....[19]....
        /*0594*/ 	.word	0x00003140


	//   ....[20]....
        /*0598*/ 	.word	0x00003290


	//   ....[21]....
        /*059c*/ 	.word	0x000032f0


	//   ....[22]....
        /*05a0*/ 	.word	0x000034c0


	//   ....[23]....
        /*05a4*/ 	.word	0x00003560


	//   ....[24]....
        /*05a8*/ 	.word	0x000035f0


	//   ....[25]....
        /*05ac*/ 	.word	0x000036c0


	//   ....[26]....
        /*05b0*/ 	.word	0x00003700


	//   ....[27]....
        /*05b4*/ 	.word	0x00003740


	//   ....[28]....
        /*05b8*/ 	.word	0x00003780


	//   ....[29]....
        /*05bc*/ 	.word	0x000037b0


	//   ....[30]....
        /*05c0*/ 	.word	0x00003830


	//   ....[31]....
        /*05c4*/ 	.word	0x00003890


	//   ....[32]....
        /*05c8*/ 	.word	0x000038e0


	//   ....[33]....
        /*05cc*/ 	.word	0x000038f0


	//   ....[34]....
        /*05d0*/ 	.word	0x00003950


	//   ....[35]....
        /*05d4*/ 	.word	0x000039e0


	//   ....[36]....
        /*05d8*/ 	.word	0x00003ab0


	//   ....[37]....
        /*05dc*/ 	.word	0x00003b90


	//   ....[38]....
        /*05e0*/ 	.word	0x00003c00


	//   ....[39]....
        /*05e4*/ 	.word	0x00003c30


	//   ....[40]....
        /*05e8*/ 	.word	0x00003c50


	//   ....[41]....
        /*05ec*/ 	.word	0x00003c60


	//   ....[42]....
        /*05f0*/ 	.word	0x00003c80


	//   ....[43]....
        /*05f4*/ 	.word	0x00003c90


	//   ....[44]....
        /*05f8*/ 	.word	0x00003cb0


	//   ....[45]....
        /*05fc*/ 	.word	0x00003d30


	//   ....[46]....
        /*0600*/ 	.word	0x00003dc0


	//   ....[47]....
        /*0604*/ 	.word	0x00003e00


	//   ....[48]....
        /*0608*/ 	.word	0x00003e40


	//   ....[49]....
        /*060c*/ 	.word	0x00003e80


	//   ....[50]....
        /*0610*/ 	.word	0x00003ef0


	//   ....[51]....
        /*0614*/ 	.word	0x00003f10


	//   ....[52]....
        /*0618*/ 	.word	0x00003f70


	//   ....[53]....
        /*061c*/ 	.word	0x00003ff0


	//   ....[54]....
        /*0620*/ 	.word	0x00004030


	//   ....[55]....
        /*0624*/ 	.word	0x00004070


	//   ....[56]....
        /*0628*/ 	.word	0x000040b0


	//   ....[57]....
        /*062c*/ 	.word	0x000040f0


	//   ....[58]....
        /*0630*/ 	.word	0x00004130


	//   ....[59]....
        /*0634*/ 	.word	0x00004170


	//   ....[60]....
        /*0638*/ 	.word	0x000041b0


	//   ....[61]....
        /*063c*/ 	.word	0x000041f0


	//   ....[62]....
        /*0640*/ 	.word	0x00004230


	//   ....[63]....
        /*0644*/ 	.word	0x00004270


	//   ....[64]....
        /*0648*/ 	.word	0x000042b0


	//   ....[65]....
        /*064c*/ 	.word	0x000042f0


	//   ....[66]....
        /*0650*/ 	.word	0x00004330


	//   ....[67]....
        /*0654*/ 	.word	0x00004370


	//   ....[68]....
        /*0658*/ 	.word	0x000043b0


	//   ....[69]....
        /*065c*/ 	.word	0x000043f0


	//   ....[70]....
        /*0660*/ 	.word	0x00006610


	//   ....[71]....
        /*0664*/ 	.word	0x00006670


	//   ....[72]....
        /*0668*/ 	.word	0x000066b0


	//   ....[73]....
        /*066c*/ 	.word	0x000066e0


	//   ....[74]....
        /*0670*/ 	.word	0x00006710


	//   ....[75]....
        /*0674*/ 	.word	0x00006740


	//   ....[76]....
        /*0678*/ 	.word	0x00006a20


	//   ....[77]....
        /*067c*/ 	.word	0x00006a30


	//   ....[78]....
        /*0680*/ 	.word	0x00006a60


	//   ....[79]....
        /*0684*/ 	.word	0x00006a90


	//   ....[80]....
        /*0688*/ 	.word	0x00006ad0


	//   ....[81]....
        /*068c*/ 	.word	0x00006bc0


	//   ....[82]....
        /*0690*/ 	.word	0x00006ca0


	//   ....[83]....
        /*0694*/ 	.word	0x00006ce0


	//   ....[84]....
        /*0698*/ 	.word	0x00006d20


	//   ....[85]....
        /*069c*/ 	.word	0x00006d50


	//   ....[86]....
        /*06a0*/ 	.word	0x00006d90


	//   ....[87]....
        /*06a4*/ 	.word	0x00006dc0


	//   ....[88]....
        /*06a8*/ 	.word	0x00006de0


	//   ....[89]....
        /*06ac*/ 	.word	0x00006e50


	//   ....[90]....
        /*06b0*/ 	.word	0x00006e90


	//   ....[91]....
        /*06b4*/ 	.word	0x00006ed0


	//   ....[92]....
        /*06b8*/ 	.word	0x00006f10


	//   ....[93]....
        /*06bc*/ 	.word	0x00006f50


	//   ....[94]....
        /*06c0*/ 	.word	0x00006fc0


	//   ....[95]....
        /*06c4*/ 	.word	0x00007000


	//   ....[96]....
        /*06c8*/ 	.word	0x00007060


	//   ....[97]....
        /*06cc*/ 	.word	0x000070b0


	//   ....[98]....
        /*06d0*/ 	.word	0x000070f0


	//   ....[99]....
        /*06d4*/ 	.word	0x000071c0


	//   ....[100]....
        /*06d8*/ 	.word	0x00007200


	//   ....[101]....
        /*06dc*/ 	.word	0x00007270


	//   ....[102]....
        /*06e0*/ 	.word	0x00007690


	//   ....[103]....
        /*06e4*/ 	.word	0x000076a0


	//   ....[104]....
        /*06e8*/ 	.word	0x000076b0


	//   ....[105]....
        /*06ec*/ 	.word	0x000076c0


	//   ....[106]....
        /*06f0*/ 	.word	0x000076d0


	//   ....[107]....
        /*06f4*/ 	.word	0x000076e0


	//   ....[108]....
        /*06f8*/ 	.word	0x00007710


	//   ....[109]....
        /*06fc*/ 	.word	0x00007740


	//   ....[110]....
        /*0700*/ 	.word	0x00007780


	//   ....[111]....
        /*0704*/ 	.word	0x000077a0


	//   ....[112]....
        /*0708*/ 	.word	0x000077e0


	//   ....[113]....
        /*070c*/ 	.word	0x00007820


	//   ....[114]....
        /*0710*/ 	.word	0x00007860


	//   ....[115]....
        /*0714*/ 	.word	0x00007870


	//   ....[116]....
        /*0718*/ 	.word	0x000078a0


	//   ....[117]....
        /*071c*/ 	.word	0x000078e0


	//   ....[118]....
        /*0720*/ 	.word	0x00007910


	//   ....[119]....
        /*0724*/ 	.word	0x00007940


	//   ....[120]....
        /*0728*/ 	.word	0x00007990


	//   ....[121]....
        /*072c*/ 	.word	0x000079d0


	//   ....[122]....
        /*0730*/ 	.word	0x000079f0


	//   ....[123]....
        /*0734*/ 	.word	0x00007a30


	//   ....[124]....
        /*0738*/ 	.word	0x00007a70


	//   ....[125]....
        /*073c*/ 	.word	0x00007ab0


	//   ....[126]....
        /*0740*/ 	.word	0x00007ac0


	//   ....[127]....
        /*0744*/ 	.word	0x00007af0


	//   ....[128]....
        /*0748*/ 	.word	0x00007b00


	//   ....[129]....
        /*074c*/ 	.word	0x00007b10


	//   ....[130]....
        /*0750*/ 	.word	0x00007b20


	//   ....[131]....
        /*0754*/ 	.word	0x00007b30


	//   ....[132]....
        /*0758*/ 	.word	0x00007b70


	//   ....[133]....
        /*075c*/ 	.word	0x00007bb0


	//   ....[134]....
        /*0760*/ 	.word	0x0000a040


	//   ....[135]....
        /*0764*/ 	.word	0x0000a180


	//   ....[136]....
        /*0768*/ 	.word	0x0000a1b0


	//   ....[137]....
        /*076c*/ 	.word	0x0000a260


	//   ....[138]....
        /*0770*/ 	.word	0x0000a2e0


	//   ....[139]....
        /*0774*/ 	.word	0x0000a3c0


	//   ....[140]....
        /*0778*/ 	.word	0x0000a400


	//   ....[141]....
        /*077c*/ 	.word	0x0000a4f0


	//   ....[142]....
        /*0780*/ 	.word	0x0000a530


	//   ....[143]....
        /*0784*/ 	.word	0x0000a570


	//   ....[144]....
        /*0788*/ 	.word	0x0000a620


	//   ....[145]....
        /*078c*/ 	.word	0x0000a710


	//   ....[146]....
        /*0790*/ 	.word	0x0000a770


	//   ....[147]....
        /*0794*/ 	.word	0x0000a810


	//   ....[148]....
        /*0798*/ 	.word	0x0000a850


	//   ....[149]....
        /*079c*/ 	.word	0x0000a880


	//   ....[150]....
        /*07a0*/ 	.word	0x0000a9a0


	//   ....[151]....
        /*07a4*/ 	.word	0x0000a9e0


	//   ....[152]....
        /*07a8*/ 	.word	0x0000ab40


	//   ....[153]....
        /*07ac*/ 	.word	0x0000ac40


	//   ....[154]....
        /*07b0*/ 	.word	0x0000ac80


	//   ....[155]....
        /*07b4*/ 	.word	0x0000b1d0


	//   ....[156]....
        /*07b8*/ 	.word	0x0000b2d0


	//   ....[157]....
        /*07bc*/ 	.word	0x0000b300


	//   ....[158]....
        /*07c0*/ 	.word	0x0000b340


	//   ....[159]....
        /*07c4*/ 	.word	0x0000b3c0


	//   ....[160]....
        /*07c8*/ 	.word	0x0000b400


	//   ....[161]....
        /*07cc*/ 	.word	0x0000b490


	//   ....[162]....
        /*07d0*/ 	.word	0x0000b4d0


	//   ....[163]....
        /*07d4*/ 	.word	0x0000b6d0


	//   ....[164]....
        /*07d8*/ 	.word	0x0000b710


	//   ....[165]....
        /*07dc*/ 	.word	0x0000b760


	//   ....[166]....
        /*07e0*/ 	.word	0x0000b910


	//   ....[167]....
        /*07e4*/ 	.word	0x0000b920


	//   ....[168]....
        /*07e8*/ 	.word	0x0000b930


	//   ....[169]....
        /*07ec*/ 	.word	0x0000b940


	//   ....[170]....
        /*07f0*/ 	.word	0x0000b950


	//   ....[171]....
        /*07f4*/ 	.word	0x0000b960


	//   ....[172]....
        /*07f8*/ 	.word	0x0000b990


	//   ....[173]....
        /*07fc*/ 	.word	0x0000b9c0


	//   ....[174]....
        /*0800*/ 	.word	0x0000ba00


	//   ....[175]....
        /*0804*/ 	.word	0x0000ba30


	//   ....[176]....
        /*0808*/ 	.word	0x0000ba70


	//   ....[177]....
        /*080c*/ 	.word	0x0000baa0


	//   ....[178]....
        /*0810*/ 	.word	0x0000bae0


	//   ....[179]....
        /*0814*/ 	.word	0x0000baf0


	//   ....[180]....
        /*0818*/ 	.word	0x0000bb10


	//   ....[181]....
        /*081c*/ 	.word	0x0000bb50


	//   ....[182]....
        /*0820*/ 	.word	0x0000bb90


	//   ....[183]....
        /*0824*/ 	.word	0x0000bc30


	//   ....[184]....
        /*0828*/ 	.word	0x0000bc70


	//   ....[185]....
        /*082c*/ 	.word	0x0000bcb0


	//   ....[186]....
        /*0830*/ 	.word	0x0000bce0


	//   ....[187]....
        /*0834*/ 	.word	0x0000bd20


	//   ....[188]....
        /*0838*/ 	.word	0x0000bd30


	//   ....[189]....
        /*083c*/ 	.word	0x0000bd40


	//   ....[190]....
        /*0840*/ 	.word	0x0000bd70


	//   ....[191]....
        /*0844*/ 	.word	0x0000bdb0


	//   ....[192]....
        /*0848*/ 	.word	0x0000bde0


	//   ....[193]....
        /*084c*/ 	.word	0x0000be00


	//   ....[194]....
        /*0850*/ 	.word	0x0000be20


	//   ....[195]....
        /*0854*/ 	.word	0x0000be30


	//   ....[196]....
        /*0858*/ 	.word	0x0000be40


	//   ....[197]....
        /*085c*/ 	.word	0x0000be50


	//   ....[198]....
        /*0860*/ 	.word	0x0000f6c0


	//   ....[199]....
        /*0864*/ 	.word	0x00012e10


	//----- nvinfo : EIATTR_REG_RECONFIG
	.align		4
.L_1422:
        /*0868*/ 	.byte	0x01, 0x54
	.zero		2


	//----- nvinfo : EIATTR_SYSCALL_OFFSETS
	.align		4
        /*086c*/ 	.byte	0x04, 0x46
        /*086e*/ 	.short	(.L_1424 - .L_1423)


	//   ....[0]....
.L_1423:
        /*0870*/ 	.word	0x00001070


	//   ....[1]....
        /*0874*/ 	.word	0x00001160


	//   ....[2]....
        /*0878*/ 	.word	0x000012c0


	//   ....[3]....
        /*087c*/ 	.word	0x000013b0


	//----- nvinfo : EIATTR_MBARRIER_INSTR_OFFSETS
	.align		4
.L_1424:
        /*0880*/ 	.byte	0x04, 0x39
        /*0882*/ 	.short	(.L_1426 - .L_1425)


	//   ....[0]....
.L_1425:
        /*0884*/ 	.word	0x00000290
        /*0888*/ 	.word	0x000000ff
        /*088c*/ 	.word	0x00030c00
        /*0890*/ 	.short	0x0100
        /*0892*/ 	.byte	0x06
	.zero		1


	//   ....[1]....
        /*0894*/ 	.word	0x00000390
        /*0898*/ 	.word	0x000000ff
        /*089c*/ 	.word	0x00030c10
        /*08a0*/ 	.short	0x0100
        /*08a2*/ 	.byte	0x08
	.zero		1


	//   ....[2]....
        /*08a4*/ 	.word	0x000003a0
        /*08a8*/ 	.word	0x000000ff
        /*08ac*/ 	.word	0x00030c20
        /*08b0*/ 	.short	0x0100
        /*08b2*/ 	.byte	0x08
	.zero		1


	//   ....[3]....
        /*08b4*/ 	.word	0x000003b0
        /*08b8*/ 	.word	0x000000ff
        /*08bc*/ 	.word	0x00030c18
        /*08c0*/ 	.short	0x0100
        /*08c2*/ 	.byte	0x08
	.zero		1


	//   ....[4]....
        /*08c4*/ 	.word	0x000003c0
        /*08c8*/ 	.word	0x000000ff
        /*08cc*/ 	.word	0x00030c28
        /*08d0*/ 	.short	0x0100
        /*08d2*/ 	.byte	0x08
	.zero		1


	//   ....[5]....
        /*08d4*/ 	.word	0x000004f0
        /*08d8*/ 	.word	0x000000ff
        /*08dc*/ 	.word	0x00030c30
        /*08e0*/ 	.short	0x0100
        /*08e2*/ 	.byte	0x08
	.zero		1


	//   ....[6]....
        /*08e4*/ 	.word	0x00000500
        /*08e8*/ 	.word	0x000000ff
        /*08ec*/ 	.word	0x00030c40
        /*08f0*/ 	.short	0x0100
        /*08f2*/ 	.byte	0x08
	.zero		1


	//   ....[7]....
        /*08f4*/ 	.word	0x00000510
        /*08f8*/ 	.word	0x000000ff
        /*08fc*/ 	.word	0x00030c38
        /*0900*/ 	.short	0x0100
        /*0902*/ 	.byte	0x08
	.zero		1


	//   ....[8]....
        /*0904*/ 	.word	0x00000520
        /*0908*/ 	.word	0x000000ff
        /*090c*/ 	.word	0x00030c48
        /*0910*/ 	.short	0x0100
        /*0912*/ 	.byte	0x08
	.zero		1


	//   ....[9]....
        /*0914*/ 	.word	0x00001450
        /*0918*/ 	.word	0x00000010
        /*091c*/ 	.word	0x00030c00
        /*0920*/ 	.short	0x010a
        /*0922*/ 	.byte	0x3f
	.zero		1


	//   ....[10]....
        /*0924*/ 	.word	0x00001570
        /*0928*/ 	.word	0x00000010
        /*092c*/ 	.word	0x00030c00
        /*0930*/ 	.short	0x010a
        /*0932*/ 	.byte	0x3f
	.zero		1


	//   ....[11]....
        /*0934*/ 	.word	0x00001de0
        /*0938*/ 	.word	0x00000008
        /*093c*/ 	.word	0x00030c10
        /*0940*/ 	.short	0x010a
        /*0942*/ 	.byte	0x3f
	.zero		1


	//   ....[12]....
        /*0944*/ 	.word	0x00001e50
        /*0948*/ 	.word	0x00000008
        /*094c*/ 	.word	0x00030c10
        /*0950*/ 	.short	0x010a
        /*0952*/ 	.byte	0x3f
	.zero		1


	//   ....[13]....
        /*0954*/ 	.word	0x00002230
        /*0958*/ 	.word	0x00000008
        /*095c*/ 	.word	0x00030c30
        /*0960*/ 	.short	0x010a
        /*0962*/ 	.byte	0x3f
	.zero		1


	//   ....[14]....
        /*0964*/ 	.word	0x000022a0
        /*0968*/ 	.word	0x00000008
        /*096c*/ 	.word	0x00030c30
        /*0970*/ 	.short	0x010a
        /*0972*/ 	.byte	0x3f
	.zero		1


	//   ....[15]....
        /*0974*/ 	.word	0x00005330
        /*0978*/ 	.word	0x00000009
        /*097c*/ 	.word	0x00000000
        /*0980*/ 	.short	0x0101
        /*0982*/ 	.byte	0x3f
	.zero		1


	//   ....[16]....
        /*0984*/ 	.word	0x00005780
        /*0988*/ 	.word	0x00000008
        /*098c*/ 	.word	0x00000000
        /*0990*/ 	.short	0x0101
        /*0992*/ 	.byte	0x3f
	.zero		1


	//   ....[17]....
        /*0994*/ 	.word	0x00006050
        /*0998*/ 	.word	0x00000007
        /*099c*/ 	.word	0x00030c10
        /*09a0*/ 	.short	0x010a
        /*09a2*/ 	.byte	0x3f
	.zero		1


	//   ....[18]....
        /*09a4*/ 	.word	0x000060d0
        /*09a8*/ 	.word	0x00000007
        /*09ac*/ 	.word	0x00030c10
        /*09b0*/ 	.short	0x010a
        /*09b2*/ 	.byte	0x3f
	.zero		1


	//   ....[19]....
        /*09b4*/ 	.word	0x000064e0
        /*09b8*/ 	.word	0x00000007
        /*09bc*/ 	.word	0x00030c30
        /*09c0*/ 	.short	0x010a
        /*09c2*/ 	.byte	0x3f
	.zero		1


	//   ....[20]....
        /*09c4*/ 	.word	0x00006570
        /*09c8*/ 	.word	0x00000007
        /*09cc*/ 	.word	0x00030c30
        /*09d0*/ 	.short	0x010a
        /*09d2*/ 	.byte	0x3f
	.zero		1


	//   ....[21]....
        /*09d4*/ 	.word	0x00008d40
        /*09d8*/ 	.word	0x00000008
        /*09dc*/ 	.word	0x00000000
        /*09e0*/ 	.short	0x0101
        /*09e2*/ 	.byte	0x3f
	.zero		1


	//   ....[22]....
        /*09e4*/ 	.word	0x000091a0
        /*09e8*/ 	.word	0x00000007
        /*09ec*/ 	.word	0x00000000
        /*09f0*/ 	.short	0x0101
        /*09f2*/ 	.byte	0x3f
	.zero		1


	//   ....[23]....
        /*09f4*/ 	.word	0x00009a00
        /*09f8*/ 	.word	0x00000007
        /*09fc*/ 	.word	0x00030c10
        /*0a00*/ 	.short	0x010a
        /*0a02*/ 	.byte	0x3f
	.zero		1


	//   ....[24]....
        /*0a04*/ 	.word	0x00009a80
        /*0a08*/ 	.word	0x00000007
        /*0a0c*/ 	.word	0x00030c10
        /*0a10*/ 	.short	0x010a
        /*0a12*/ 	.byte	0x3f
	.zero		1


	//   ....[25]....
        /*0a14*/ 	.word	0x00009e80
        /*0a18*/ 	.word	0x00000007
        /*0a1c*/ 	.word	0x00030c30
        /*0a20*/ 	.short	0x010a
        /*0a22*/ 	.byte	0x3f
	.zero		1


	//   ....[26]....
        /*0a24*/ 	.word	0x00009f10
        /*0a28*/ 	.word	0x00000007
        /*0a2c*/ 	.word	0x00030c30
        /*0a30*/ 	.short	0x010a
        /*0a32*/ 	.byte	0x3f
	.zero		1


	//   ....[27]....
        /*0a34*/ 	.word	0x0000d050
        /*0a38*/ 	.word	0x00000008
        /*0a3c*/ 	.word	0x00000000
        /*0a40*/ 	.short	0x0101
        /*0a42*/ 	.byte	0x3f
	.zero		1


	//   ....[28]....
        /*0a44*/ 	.word	0x0000d4c0
        /*0a48*/ 	.word	0x00000007
        /*0a4c*/ 	.word	0x00000000
        /*0a50*/ 	.short	0x0101
        /*0a52*/ 	.byte	0x3f
	.zero		1


	//   ....[29]....
        /*0a54*/ 	.word	0x00011440
        /*0a58*/ 	.word	0x0000000f
        /*0a5c*/ 	.word	0x00030c20
        /*0a60*/ 	.short	0x010a
        /*0a62*/ 	.byte	0x3f
	.zero		1


	//   ....[30]....
        /*0a64*/ 	.word	0x00011a30
        /*0a68*/ 	.word	0x0000000f
        /*0a6c*/ 	.word	0x00030c40
        /*0a70*/ 	.short	0x010a
        /*0a72*/ 	.byte	0x3f
	.zero		1


	//   ....[31]....
        /*0a74*/ 	.word	0x00011c90
        /*0a78*/ 	.word	0x0000000f
        /*0a7c*/ 	.word	0x00030c28
        /*0a80*/ 	.short	0x010a
        /*0a82*/ 	.byte	0x3f
	.zero		1


	//   ....[32]....
        /*0a84*/ 	.word	0x00011ef0
        /*0a88*/ 	.word	0x0000000f
        /*0a8c*/ 	.word	0x00030c48
        /*0a90*/ 	.short	0x010a
        /*0a92*/ 	.byte	0x3f
	.zero		1


	//   ....[33]....
        /*0a94*/ 	.word	0x000120f0
        /*0a98*/ 	.word	0x0000000f
        /*0a9c*/ 	.word	0x00030c20
        /*0aa0*/ 	.short	0x010a
        /*0aa2*/ 	.byte	0x3f
	.zero		1


	//   ....[34]....
        /*0aa4*/ 	.word	0x000123c0
        /*0aa8*/ 	.word	0x0000000f
        /*0aac*/ 	.word	0x00030c40
        /*0ab0*/ 	.short	0x010a
        /*0ab2*/ 	.byte	0x3f
	.zero		1


	//   ....[35]....
        /*0ab4*/ 	.word	0x000125f0
        /*0ab8*/ 	.word	0x0000000f
        /*0abc*/ 	.word	0x00030c28
        /*0ac0*/ 	.short	0x010a
        /*0ac2*/ 	.byte	0x3f
	.zero		1


	//   ....[36]....
        /*0ac4*/ 	.word	0x00012890
        /*0ac8*/ 	.word	0x00000003
        /*0acc*/ 	.word	0x00030c40
        /*0ad0*/ 	.short	0x010a
        /*0ad2*/ 	.byte	0x3f
	.zero		1


	//   ....[37]....
        /*0ad4*/ 	.word	0x00012c80
        /*0ad8*/ 	.word	0x00000007
        /*0adc*/ 	.word	0x00000000
        /*0ae0*/ 	.short	0x010a
        /*0ae2*/ 	.byte	0x3f
	.zero		1


	//   ....[38]....
        /*0ae4*/ 	.word	0x00012cd0
        /*0ae8*/ 	.word	0x00000003
        /*0aec*/ 	.word	0x00000000
        /*0af0*/ 	.short	0x010a
        /*0af2*/ 	.byte	0x3f
	.zero		1


	//   ....[39]....
        /*0af4*/ 	.word	0x00012d30
        /*0af8*/ 	.word	0x00000005
        /*0afc*/ 	.word	0x00000000
        /*0b00*/ 	.short	0x010a
        /*0b02*/ 	.byte	0x3f
	.zero		1


	//   ....[40]....
        /*0b04*/ 	.word	0x00012d60
        /*0b08*/ 	.word	0x00000003
        /*0b0c*/ 	.word	0x00000000
        /*0b10*/ 	.short	0x010a
        /*0b12*/ 	.byte	0x3f
	.zero		1


	//   ....[41]....
        /*0b14*/ 	.word	0x00012e40
        /*0b18*/ 	.word	0x00000010
        /*0b1c*/ 	.word	0x00030c00
        /*0b20*/ 	.short	0x010a
        /*0b22*/ 	.byte	0x3f
	.zero		1


	//   ....[42]....
        /*0b24*/ 	.word	0x00012e90
        /*0b28*/ 	.word	0x00000008
        /*0b2c*/ 	.word	0x00030c10
        /*0b30*/ 	.short	0x010a
        /*0b32*/ 	.byte	0x3f
	.zero		1


	//   ....[43]....
        /*0b34*/ 	.word	0x00012ee0
        /*0b38*/ 	.word	0x00000008
        /*0b3c*/ 	.word	0x00030c30
        /*0b40*/ 	.short	0x010a
        /*0b42*/ 	.byte	0x3f
	.zero		1


	//   ....[44]....
        /*0b44*/ 	.word	0x00012f30
        /*0b48*/ 	.word	0x00000007
        /*0b4c*/ 	.word	0x00030c10
        /*0b50*/ 	.short	0x010a
        /*0b52*/ 	.byte	0x3f
	.zero		1


	//   ....[45]....
        /*0b54*/ 	.word	0x00012f80
        /*0b58*/ 	.word	0x00000007
        /*0b5c*/ 	.word	0x00030c30
        /*0b60*/ 	.short	0x010a
        /*0b62*/ 	.byte	0x3f
	.zero		1


	//   ....[46]....
        /*0b64*/ 	.word	0x00012fd0
        /*0b68*/ 	.word	0x00000007
        /*0b6c*/ 	.word	0x00030c10
        /*0b70*/ 	.short	0x010a
        /*0b72*/ 	.byte	0x3f
	.zero		1


	//   ....[47]....
        /*0b74*/ 	.word	0x00013020
        /*0b78*/ 	.word	0x00000007
        /*0b7c*/ 	.word	0x00030c30
        /*0b80*/ 	.short	0x010a
        /*0b82*/ 	.byte	0x3f
	.zero		1


	//   ....[48]....
        /*0b84*/ 	.word	0x00013070
        /*0b88*/ 	.word	0x0000000f
        /*0b8c*/ 	.word	0x00030c20
        /*0b90*/ 	.short	0x010a
        /*0b92*/ 	.byte	0x3f
	.zero		1


	//   ....[49]....
        /*0b94*/ 	.word	0x000130c0
        /*0b98*/ 	.word	0x0000000f
        /*0b9c*/ 	.word	0x00030c40
        /*0ba0*/ 	.short	0x010a
        /*0ba2*/ 	.byte	0x3f
	.zero		1


	//   ....[50]....
        /*0ba4*/ 	.word	0x00013110
        /*0ba8*/ 	.word	0x0000000f
        /*0bac*/ 	.word	0x00030c28
        /*0bb0*/ 	.short	0x010a
        /*0bb2*/ 	.byte	0x3f
	.zero		1


	//   ....[51]....
        /*0bb4*/ 	.word	0x00013160
        /*0bb8*/ 	.word	0x0000000f
        /*0bbc*/ 	.word	0x00030c48
        /*0bc0*/ 	.short	0x010a
        /*0bc2*/ 	.byte	0x3f
	.zero		1


	//   ....[52]....
        /*0bc4*/ 	.word	0x000131c0
        /*0bc8*/ 	.word	0x0000000f
        /*0bcc*/ 	.word	0x00030c20
        /*0bd0*/ 	.short	0x010a
        /*0bd2*/ 	.byte	0x3f
	.zero		1


	//   ....[53]....
        /*0bd4*/ 	.word	0x00013210
        /*0bd8*/ 	.word	0x0000000f
        /*0bdc*/ 	.word	0x00030c40
        /*0be0*/ 	.short	0x010a
        /*0be2*/ 	.byte	0x3f
	.zero		1


	//   ....[54]....
        /*0be4*/ 	.word	0x00013260
        /*0be8*/ 	.word	0x0000000f
        /*0bec*/ 	.word	0x00030c28
        /*0bf0*/ 	.short	0x010a
        /*0bf2*/ 	.byte	0x3f
	.zero		1


	//   ....[55]....
        /*0bf4*/ 	.word	0x000132b0
        /*0bf8*/ 	.word	0x00000003
        /*0bfc*/ 	.word	0x00030c40
        /*0c00*/ 	.short	0x010a
        /*0c02*/ 	.byte	0x3f
	.zero		1


	//   ....[56]....
        /*0c04*/ 	.word	0x00013380
        /*0c08*/ 	.word	0x00000007
        /*0c0c*/ 	.word	0x00000000
        /*0c10*/ 	.short	0x010a
        /*0c12*/ 	.byte	0x3f
	.zero		1


	//   ....[57]....
        /*0c14*/ 	.word	0x000133d0
        /*0c18*/ 	.word	0x00000003
        /*0c1c*/ 	.word	0x00000000
        /*0c20*/ 	.short	0x010a
        /*0c22*/ 	.byte	0x3f
	.zero		1


	//   ....[58]....
        /*0c24*/ 	.word	0x00013420
        /*0c28*/ 	.word	0x00000005
        /*0c2c*/ 	.word	0x00000000
        /*0c30*/ 	.short	0x010a
        /*0c32*/ 	.byte	0x3f
	.zero		1


	//----- nvinfo : EIATTR_NUM_MBARRIERS
	.align		4
.L_1426:
        /*0c34*/ 	.byte	0x03, 0x38
        /*0c36*/ 	.short	0x0009


	//----- nvinfo : EIATTR_EXIT_INSTR_OFFSETS
	.align		4
        /*0c38*/ 	.byte	0x04, 0x1c
        /*0c3a*/ 	.short	(.L_1428 - .L_1427)


	//   ....[0]....
.L_1427:
        /*0c3c*/ 	.word	0x00012db0


	//----- nvinfo : EIATTR_MAX_THREADS
	.align		4
.L_1428:
        /*0c40*/ 	.byte	0x04, 0x05
        /*0c42*/ 	.short	(.L_1430 - .L_1429)
.L_1429:
        /*0c44*/ 	.word	0x00000180
        /*0c48*/ 	.word	0x00000001
        /*0c4c*/ 	.word	0x00000001


	//----- nvinfo : EIATTR_CRS_STACK_SIZE
	.align		4
.L_1430:
        /*0c50*/ 	.byte	0x04, 0x1e
        /*0c52*/ 	.short	(.L_1432 - .L_1431)
.L_1431:
        /*0c54*/ 	.word	0x00000000


	//----- nvinfo : EIATTR_CBANK_PARAM_SIZE
	.align		4
.L_1432:
        /*0c58*/ 	.byte	0x03, 0x19
        /*0c5a*/ 	.short	0x06f0


	//----- nvinfo : EIATTR_PARAM_CBANK
	.align		4
        /*0c5c*/ 	.byte	0x04, 0x0a
        /*0c5e*/ 	.short	(.L_1434 - .L_1433)
	.align		4
.L_1433:
        /*0c60*/ 	.word	index@(.nv.constant0._ZN7cutlass13device_kernelIN5flash11enable_sm90INS1_16FlashAttnBwdSm90INS1_25CollectiveMainloopBwdSm90ILi2ELi2ELi2EN4cute5tupleIJNS5_1CILi1EEES8_S8_EEENS6_IJNS7_ILi128EEESA_NS7_ILi64EEEEEENS_10bfloat16_tEfNS_4arch4Sm90ELb0ELb1ELb0ELb1ELb0ELb1ELb0ELb0ELi2ELi1ELi2ELi2ELb0EEENS1_21CollectiveEpilogueBwdISC_SD_SF_Li256ELb1ELb0ELi1EEENS1_19SingleTileSchedulerILb1ELb0ELb0ELi128EEEEEEEEEvNT_6ParamsE)
        /*0c64*/ 	.short	0x0210
        /*0c66*/ 	.short	0x06f0


	//----- nvinfo : EIATTR_SW_WAR
	.align		4
.L_1434:
        /*0c68*/ 	.byte	0x04, 0x36
        /*0c6a*/ 	.short	(.L_1436 - .L_1435)
.L_1435:
        /*0c6c*/ 	.word	0x00000008
.L_1436:


//--------------------- .nv.info._ZN7cutlass13device_kernelIN5flash11enable_sm90INS1_16FlashAttnBwdSm90INS1_25CollectiveMainloopBwdSm90ILi2ELi2ELi2EN4cute5tupleIJNS5_1CILi1EEES8_S8_EEENS6_IJNS7_ILi128EEESA_NS7_ILi64EEEEEENS_10bfloat16_tEfNS_4arch4Sm90ELb0ELb1ELb0ELb1ELb1ELb1ELb0ELb0ELi2ELi1ELi2ELi2ELb0EEENS1_21CollectiveEpilogueBwdISC_SD_SF_Li256ELb1ELb0ELi1EEENS1_19SingleTileSchedulerILb1ELb0ELb0ELi128EEEEEEEEEvNT_6ParamsE --------------------------
	.section	.nv.info._ZN7cutlass13device_kernelIN5flash11enable_sm90INS1_16FlashAttnBwdSm90INS1_25CollectiveMainloopBwdSm90ILi2ELi2ELi2EN4cute5tupleIJNS5_1CILi1EEES8_S8_EEENS6_IJNS7_ILi128EEESA_NS7_ILi64EEEEEENS_10bfloat16_tEfNS_4arch4Sm90ELb0ELb1ELb0ELb1ELb1ELb1ELb0ELb0ELi2ELi1ELi2ELi2ELb0EEENS1_21CollectiveEpilogueBwdISC_SD_SF_Li256ELb1ELb0ELi1EEENS1_19SingleTileSchedulerILb1ELb0ELb0ELi128EEEEEEEEEvNT_6ParamsE,"",@"SHT_CUDA_INFO"
	.sectionflags	@""
	.align	4


	//----- nvinfo : EIATTR_CUDA_API_VERSION
	.align		4
        /*0000*/ 	.byte	0x04, 0x37
        /*0002*/ 	.short	(.L_1438 - .L_1437)
.L_1437:
        /*0004*/ 	.word	0x00000082


	//----- nvinfo : EIATTR_KPARAM_INFO
	.align		4
.L_1438:
        /*0008*/ 	.byte	0x04, 0x17
        /*000a*/ 	.short	(.L_1440 - .L_1439)
.L_1439:
        /*000c*/ 	.word	0x00000000
        /*0010*/ 	.short	0x0000
        /*0012*/ 	.short	0x0070
        /*0014*/ 	.byte	0x00, 0xf0, 0x01, 0x1a


	//----- nvinfo : EIATTR_SPARSE_MMA_MASK
	.align		4
.L_1440:
        /*0018*/ 	.byte	0x03, 0x50
        /*001a*/ 	.short	0x0000


	//----- nvinfo : EIATTR_MAXREG_COUNT
	.align		4
        /*001c*/ 	.byte	0x03, 0x1b
        /*001e*/ 	.short	0x00a8


	//----- nvinfo : EIATTR_NUM_BARRIERS
	.align		4
        /*0020*/ 	.byte	0x02, 0x4c
        /*0022*/ 	.byte	0x10
	.zero		1


	//----- nvinfo : EIATTR_EXTERNS
	.align		4
        /*0024*/ 	.byte	0x04, 0x0f
        /*0026*/ 	.short	(.L_1442 - .L_1441)


	//   ....[0]....
	.align		4
.L_1441:
        /*0028*/ 	.word	index@(__assertfail)


	//----- nvinfo : EIATTR_ANNOTATIONS
	.align		4
.L_1442:
        /*002c*/ 	.byte	0x04, 0x55
        /*002e*/ 	.short	(.L_1444 - .L_1443)


	//   ....[0]....
.L_1443:
        /* <DEDUP_REMOVED lines=31> */


	//----- nvinfo : EIATTR_MERCURY_ISA_VERSION
	.align		4
.L_1444:
        /*0210*/ 	.byte	0x03, 0x5f
        /*0212*/ 	.short	0x0101


	//----- nvinfo : EIATTR_INT_WARP_WIDE_INSTR_OFFSETS
	.align		4
        /*0214*/ 	.byte	0x04, 0x31
        /*0216*/ 	.short	(.L_1446 - .L_1445)


	//   ....[0]....
.L_1445:
        /*0218*/ 	.word	0x00000190


	//   ....[1]....
        /*021c*/ 	.word	0x000001c0


	//   ....[2]....
        /*0220*/ 	.word	0x000105a0


	//   ....[3]....
        /*0224*/ 	.word	0x00010bf0


	//   ....[4]....
        /*0228*/ 	.word	0x000110a0


	//   ....[5]....
        /*022c*/ 	.word	0x00011360


	//   ....[6]....
        /*0230*/ 	.word	0x000115c0


	//   ....[7]....
        /*0234*/ 	.word	0x00011750


	//----- nvinfo : EIATTR_COOP_GROUP_MASK_REGIDS
	.align		4
.L_1446:
        /*0238*/ 	.byte	0x04, 0x29
        /*023a*/ 	.short	(.L_1448 - .L_1447)


	//   ....[0]....
.L_1447:
        /*023c*/ 	.word	0xffffffff


	//   ....[1]....
        /*0240*/ 	.word	0xffffffff


	//   ....[2]....
        /*0244*/ 	.word	0xffffffff


	//   ....[3]....
        /*0248*/ 	.word	0xffffffff


	//   ....[4]....
        /*024c*/ 	.word	0xffffffff


	//   ....[5]....
        /*0250*/ 	.word	0xffffffff


	//   ....[6]....
        /*0254*/ 	.word	0xffffffff


	//   ....[7]....
        /*0258*/ 	.word	0xffffffff


	//   ....[8]....
        /*025c*/ 	.word	0xffffffff


	//   ....[9]....
        /*0260*/ 	.word	0xffffffff


	//   ....[10]....
        /*0264*/ 	.word	0xffffffff


	//   ....[11]....
        /*0268*/ 	.word	0xffffffff


	//   ....[12]....
        /*026c*/ 	.word	0xffffffff


	//   ....[13]....
        /*0270*/ 	.word	0xffffffff


	//   ....[14]....
        /*0274*/ 	.word	0xffffffff


	//   ....[15]....
        /*0278*/ 	.word	0xffffffff


	//   ....[16]....
        /*027c*/ 	.word	0xffffffff


	//   ....[17]....
        /*0280*/ 	.word	0xffffffff


	//   ....[18]....
        /*0284*/ 	.word	0xffffffff


	//   ....[19]....
        /*0288*/ 	.word	0xffffffff


	//   ....[20]....
        /*028c*/ 	.word	0xffffffff


	//   ....[21]....
        /*0290*/ 	.word	0xffffffff


	//   ....[22]....
        /*0294*/ 	.word	0xffffffff


	//   ....[23]....
        /*0298*/ 	.word	0xffffffff


	//   ....[24]....
        /*029c*/ 	.word	0xffffffff


	//   ....[25]....
        /*02a0*/ 	.word	0xffffffff


	//   ....[26]....
        /*02a4*/ 	.word	0xffffffff


	//   ....[27]....
        /*02a8*/ 	.word	0xffffffff


	//   ....[28]....
        /*02ac*/ 	.word	0xffffffff


	//   ....[29]....
        /*02b0*/ 	.word	0xffffffff


	//   ....[30]....
        /*02b4*/ 	.word	0xffffffff


	//   ....[31]....
        /*02b8*/ 	.word	0xffffffff


	//   ....[32]....
        /*02bc*/ 	.word	0xffffffff


	//   ....[33]....
        /*02c0*/ 	.word	0xffffffff


	//   ....[34]....
        /*02c4*/ 	.word	0xffffffff


	//   ....[35]....
        /*02c8*/ 	.word	0xffffffff


	//   ....[36]....
        /*02cc*/ 	.word	0xffffffff


	//   ....[37]....
        /*02d0*/ 	.word	0xffffffff


	//   ....[38]....
        /*02d4*/ 	.word	0xffffffff


	//   ....[39]....
        /*02d8*/ 	.word	0xffffffff


	//   ....[40]....
        /*02dc*/ 	.word	0xffffffff


	//   ....[41]....
        /*02e0*/ 	.word	0xffffffff


	//   ....[42]....
        /*02e4*/ 	.word	0xffffffff


	//   ....[43]....
        /*02e8*/ 	.word	0xffffffff


	//   ....[44]....
        /*02ec*/ 	.word	0xffffffff


	//   ....[45]....
        /*02f0*/ 	.word	0xffffffff


	//   ....[46]....
        /*02f4*/ 	.word	0xffffffff


	//   ....[47]....
        /*02f8*/ 	.word	0xffffffff


	//   ....[48]....
        /*02fc*/ 	.word	0xffffffff


	//   ....[49]....
        /*0300*/ 	.word	0xffffffff


	//   ....[50]....
        /*0304*/ 	.word	0xffffffff


	//   ....[51]....
        /*0308*/ 	.word	0xffffffff


	//   ....[52]....
        /*030c*/ 	.word	0xffffffff


	//   ....[53]....
        /*0310*/ 	.word	0xffffffff


	//   ....[54]....
        /*0314*/ 	.word	0xffffffff


	//   ....[55]....
        /*0318*/ 	.word	0xffffffff


	//   ....[56]....
        /*031c*/ 	.word	0xffffffff


	//   ....[57]....
        /*0320*/ 	.word	0xffffffff


	//   ....[58]....
        /*0324*/ 	.word	0xffffffff


	//   ....[59]....
        /*0328*/ 	.word	0xffffffff


	//   ....[60]....
        /*032c*/ 	.word	0xffffffff


	//   ....[61]....
        /*0330*/ 	.word	0xffffffff


	//   ....[62]....
        /*0334*/ 	.word	0xffffffff


	//   ....[63]....
        /*0338*/ 	.word	0xffffffff


	//   ....[64]....
        /*033c*/ 	.word	0xffffffff


	//   ....[65]....
        /*0340*/ 	.word	0xffffffff


	//   ....[66]....
        /*0344*/ 	.word	0xffffffff


	//   ....[67]....
        /*0348*/ 	.word	0xffffffff


	//   ....[68]....
        /*034c*/ 	.word	0xffffffff


	//   ....[69]....
        /*0350*/ 	.word	0xffffffff


	//   ....[70]....
        /*0354*/ 	.word	0xffffffff


	//   ....[71]....
        /*0358*/ 	.word	0xffffffff


	//   ....[72]....
        /*035c*/ 	.word	0xffffffff


	//   ....[73]....
        /*0360*/ 	.word	0xffffffff


	//   ....[74]....
        /*0364*/ 	.word	0xffffffff


	//   ....[75]....
        /*0368*/ 	.word	0xffffffff


	//   ....[76]....
        /*036c*/ 	.word	0xffffffff


	//   ....[77]....
        /*0370*/ 	.word	0xffffffff


	//   ....[78]....
        /*0374*/ 	.word	0xffffffff


	//   ....[79]....
        /*0378*/ 	.word	0xffffffff


	//   ....[80]....
        /*037c*/ 	.word	0xffffffff


	//   ....[81]....
        /*0380*/ 	.word	0xffffffff


	//   ....[82]....
        /*0384*/ 	.word	0xffffffff


	//   ....[83]....
        /*0388*/ 	.word	0xffffffff


	//   ....[84]....
        /*038c*/ 	.word	0xffffffff


	//   ....[85]....
        /*0390*/ 	.word	0xffffffff


	//   ....[86]....
        /*0394*/ 	.word	0xffffffff


	//   ....[87]....
        /*0398*/ 	.word	0xffffffff


	//   ....[88]....
        /*039c*/ 	.word	0xffffffff


	//   ....[89]....
        /*03a0*/ 	.word	0xffffffff


	//   ....[90]....
        /*03a4*/ 	.word	0xffffffff


	//   ....[91]....
        /*03a8*/ 	.word	0xffffffff


	//   ....[92]....
        /*03ac*/ 	.word	0xffffffff


	//   ....[93]....
        /*03b0*/ 	.word	0xffffffff


	//   ....[94]....
        /*03b4*/ 	.word	0xffffffff


	//   ....[95]....
        /*03b8*/ 	.word	0xffffffff


	//   ....[96]....
        /*03bc*/ 	.word	0xffffffff


	//   ....[97]....
        /*03c0*/ 	.word	0xffffffff


	//   ....[98]....
        /*03c4*/ 	.word	0xffffffff


	//   ....[99]....
        /*03c8*/ 	.word	0xffffffff


	//   ....[100]....
        /*03cc*/ 	.word	0xffffffff


	//   ....[101]....
        /*03d0*/ 	.word	0xffffffff


	//   ....[102]....
        /*03d4*/ 	.word	0xffffffff


	//   ....[103]....
        /*03d8*/ 	.word	0xffffffff


	//   ....[104]....
        /*03dc*/ 	.word	0xffffffff


	//   ....[105]....
        /*03e0*/ 	.word	0xffffffff


	//   ....[106]....
        /*03e4*/ 	.word	0xffffffff


	//   ....[107]....
        /*03e8*/ 	.word	0xffffffff


	//   ....[108]....
        /*03ec*/ 	.word	0xffffffff


	//   ....[109]....
        /*03f0*/ 	.word	0xffffffff


	//   ....[110]....
        /*03f4*/ 	.word	0xffffffff


	//   ....[111]....
        /*03f8*/ 	.word	0xffffffff


	//   ....[112]....
        /*03fc*/ 	.word	0xffffffff


	//   ....[113]....
        /*0400*/ 	.word	0xffffffff


	//   ....[114]....
        /*0404*/ 	.word	0xffffffff


	//   ....[115]....
        /*0408*/ 	.word	0xffffffff


	//   ....[116]....
        /*040c*/ 	.word	0xffffffff


	//   ....[117]....
        /*0410*/ 	.word	0xffffffff


	//   ....[118]....
        /*0414*/ 	.word	0xffffffff


	//   ....[119]....
        /*0418*/ 	.word	0xffffffff


	//   ....[120]....
        /*041c*/ 	.word	0xffffffff


	//   ....[121]....
        /*0420*/ 	.word	0xffffffff


	//   ....[122]....
        /*0424*/ 	.word	0xffffffff


	//   ....[123]....
        /*0428*/ 	.word	0xffffffff


	//   ....[124]....
        /*042c*/ 	.word	0xffffffff


	//   ....[125]....
        /*0430*/ 	.word	0xffffffff


	//   ....[126]....
        /*0434*/ 	.word	0xffffffff


	//   ....[127]....
        /*0438*/ 	.word	0xffffffff


	//   ....[128]....
        /*043c*/ 	.word	0xffffffff


	//   ....[129]....
        /*0440*/ 	.word	0xffffffff


	//   ....[130]....
        /*0444*/ 	.word	0xffffffff


	//   ....[131]....
        /*0448*/ 	.word	0xffffffff


	//   ....[132]....
        /*044c*/ 	.word	0xffffffff


	//   ....[133]....
        /*0450*/ 	.word	0xffffffff


	//   ....[134]....
        /*0454*/ 	.word	0xffffffff


	//   ....[135]....
        /*0458*/ 	.word	0xffffffff


	//   ....[136]....
        /*045c*/ 	.word	0xffffffff


	//   ....[137]....
        /*0460*/ 	.word	0xffffffff


	//   ....[138]....
        /*0464*/ 	.word	0xffffffff


	//   ....[139]....
        /*0468*/ 	.word	0xffffffff


	//   ....[140]....
        /*046c*/ 	.word	0xffffffff


	//   ....[141]....
        /*0470*/ 	.word	0xffffffff


	//   ....[142]....
        /*0474*/ 	.word	0xffffffff


	//   ....[143]....
        /*0478*/ 	.word	0xffffffff


	//   ....[144]....
        /*047c*/ 	.word	0xffffffff


	//   ....[145]....
        /*0480*/ 	.word	0xffffffff


	//   ....[146]....
        /*0484*/ 	.word	0xffffffff


	//   ....[147]....
        /*0488*/ 	.word	0xffffffff


	//   ....[148]....
        /*048c*/ 	.word	0xffffffff


	//   ....[149]....
        /*0490*/ 	.word	0xffffffff


	//   ....[150]....
        /*0494*/ 	.word	0xffffffff


	//   ....[151]....
        /*0498*/ 	.word	0xffffffff


	//   ....[152]....
        /*049c*/ 	.word	0xffffffff


	//   ....[153]....
        /*04a0*/ 	.word	0xffffffff


	//   ....[154]....
        /*04a4*/ 	.word	0xffffffff


	//   ....[155]....
        /*04a8*/ 	.word	0xffffffff


	//   ....[156]....
        /*04ac*/ 	.word	0xffffffff


	//   ....[157]....
        /*04b0*/ 	.word	0xffffffff


	//   ....[158]....
        /*04b4*/ 	.word	0xffffffff


	//   ....[159]....
        /*04b8*/ 	.word	0xffffffff


	//   ....[160]....
        /*04bc*/ 	.word	0xffffffff


	//   ....[161]....
        /*04c0*/ 	.word	0xffffffff


	//   ....[162]....
        /*04c4*/ 	.word	0xffffffff


	//   ....[163]....
        /*04c8*/ 	.word	0xffffffff


	//   ....[164]....
        /*04cc*/ 	.word	0xffffffff


	//   ....[165]....
        /*04d0*/ 	.word	0xffffffff


	//   ....[166]....
        /*04d4*/ 	.word	0xffffffff


	//   ....[167]....
        /*04d8*/ 	.word	0xffffffff


	//   ....[168]....
        /*04dc*/ 	.word	0xffffffff


	//   ....[169]....
        /*04e0*/ 	.word	0xffffffff


	//   ....[170]....
        /*04e4*/ 	.word	0xffffffff


	//   ....[171]....
        /*04e8*/ 	.word	0xffffffff


	//   ....[172]....
        /*04ec*/ 	.word	0xffffffff


	//   ....[173]....
        /*04f0*/ 	.word	0xffffffff


	//   ....[174]....
        /*04f4*/ 	.word	0xffffffff


	//   ....[175]....
        /*04f8*/ 	.word	0xffffffff


	//   ....[176]....
        /*04fc*/ 	.word	0xffffffff


	//   ....[177]....
        /*0500*/ 	.word	0xffffffff


	//   ....[178]....
        /*0504*/ 	.word	0xffffffff


	//   ....[179]....
        /*0508*/ 	.word	0xffffffff


	//   ....[180]....
        /*050c*/ 	.word	0xffffffff


	//   ....[181]....
        /*0510*/ 	.word	0xffffffff


	//   ....[182]....
        /*0514*/ 	.word	0xffffffff


	//   ....[183]....
        /*0518*/ 	.word	0xffffffff


	//   ....[184]....
        /*051c*/ 	.word	0xffffffff


	//   ....[185]....
        /*0520*/ 	.word	0xffffffff


	//   ....[186]....
        /*0524*/ 	.word	0xffffffff


	//   ....[187]....
        /*0528*/ 	.word	0xffffffff


	//   ....[188]....
        /*052c*/ 	.word	0xffffffff


	//   ....[189]....
        /*0530*/ 	.word	0xffffffff


	//   ....[190]....
        /*0534*/ 	.word	0xffffffff


	//   ....[191]....
        /*0538*/ 	.word	0xffffffff


	//   ....[192]....
        /*053c*/ 	.word	0xffffffff


	//   ....[193]....
        /*0540*/ 	.word	0xffffffff


	//   ....[194]....
        /*0544*/ 	.word	0xffffffff


	//   ....[195]....
        /*0548*/ 	.word	0xffffffff


	//   ....[196]....
        /*054c*/ 	.word	0xffffffff


	//   ....[197]....
        /*0550*/ 	.word	0xffffffff


	//   ....[198]....
        /*0554*/ 	.word	0xffffffff


	//   ....[199]....
        /*0558*/ 	.word	0xffffffff


	//   ....[200]....
        /*055c*/ 	.word	0xffffffff


	//   ....[201]....
        /*0560*/ 	.word	0xffffffff


	//   ....[202]....
        /*0564*/ 	.word	0xffffffff


	//   ....[203]....
        /*0568*/ 	.word	0xffffffff


	//   ....[204]....
        /*056c*/ 	.word	0xffffffff


	//   ....[205]....
        /*0570*/ 	.word	0xffffffff


	//   ....[206]....
        /*0574*/ 	.word	0xffffffff


	//   ....[207]....
        /*0578*/ 	.word	0xffffffff


	//   ....[208]....
        /*057c*/ 	.word	0x0500000f


	//   ....[209]....
        /*0580*/ 	.word	0x0500000f


	//   ....[210]....
        /*0584*/ 	.word	0x0500000f


	//   ....[211]....
        /*0588*/ 	.word	0x0500000f


	//----- nvinfo : EIATTR_COOP_GROUP_INSTR_OFFSETS
	.align		4
.L_1448:
        /*058c*/ 	.byte	0x04, 0x28
        /*058e*/ 	.short	(.L_1450 - .L_1449)


	//   ....[0]....
.L_1449:
        /*0590*/ 	.word	0x00000070


	//   ....[1]....
        /*0594*/ 	.word	0x000001a0


	//   ....[2]....
        /*0598*/ 	.word	0x000001f0


	//   ....[3]....
        /*059c*/ 	.word	0x000003e0


	//   ....[4]....
        /*05a0*/ 	.word	0x00000620


	//   ....[5]....
        /*05a4*/ 	.word	0x00001410


	//   ....[6]....
        /*05a8*/ 	.word	0x00002440


	//   ....[7]....
        /*05ac*/ 	.word	0x00002500


	//   ....[8]....
        /*05b0*/ 	.word	0x00002530


	//   ....[9]....
        /*05b4*/ 	.word	0x00002660


	//   ....[10]....
        /*05b8*/ 	.word	0x000026b0


	//   ....[11]....
        /*05bc*/ 	.word	0x00002980


	//   ....[12]....
        /*05c0*/ 	.word	0x000029f0


	//   ....[13]....
        /*05c4*/ 	.word	0x00002a40


	//   ....[14]....
        /*05c8*/ 	.word	0x00002d30


	//   ....[15]....
        /*05cc*/ 	.word	0x00002db0


	//   ....[16]....
        /*05d0*/ 	.word	0x00002f40


	//   ....[17]....
        /*05d4*/ 	.word	0x000030d0


	//   ....[18]....
        /*05d8*/ 	.word	0x00003100


	//   ....[19]....
        /*05dc*/ 	.word	0x00003140


	//   ....[20]....
        /*05e0*/ 	.word	0x00003290


	//   ....[21]....
        /*05e4*/ 	.word	0x000032f0


	//   ....[22]....
        /*05e8*/ 	.word	0x000034c0


	//   ....[23]....
        /*05ec*/ 	.word	0x00003560


	//   ....[24]....
        /*05f0*/ 	.word	0x000035f0


	//   ....[25]....
        /*05f4*/ 	.word	0x000036c0


	//   ....[26]....
        /*05f8*/ 	.word	0x00003700


	//   ....[27]....
        /*05fc*/ 	.word	0x00003740


	//   ....[28]....
        /*0600*/ 	.word	0x00003780


	//   ....[29]....
        /*0604*/ 	.word	0x000037b0


	//   ....[30]....
        /*0608*/ 	.word	0x00003830


	//   ....[31]....
        /*060c*/ 	.word	0x00003890


	//   ....[32]....
        /*0610*/ 	.word	0x000038e0


	//   ....[33]....
        /*0614*/ 	.word	0x000038f0


	//   ....[34]....
        /*0618*/ 	.word	0x00003950


	//   ....[35]....
        /*061c*/ 	.word	0x000039e0


	//   ....[36]....
        /*0620*/ 	.word	0x00003ab0


	//   ....[37]....
        /*0624*/ 	.word	0x00003b90


	//   ....[38]....
        /*0628*/ 	.word	0x00003c00


	//   ....[39]....
        /*062c*/ 	.word	0x00003c30


	//   ....[40]....
        /*0630*/ 	.word	0x00003c50


	//   ....[41]....
        /*0634*/ 	.word	0x00003c60


	//   ....[42]....
        /*0638*/ 	.word	0x00003c80


	//   ....[43]....
        /*063c*/ 	.word	0x00003c90


	//   ....[44]....
        /*0640*/ 	.word	0x00003cb0


	//   ....[45]....
        /*0644*/ 	.word	0x00003d30


	//   ....[46]....
        /*0648*/ 	.word	0x00003dc0


	//   ....[47]....
        /*064c*/ 	.word	0x00003e00


	//   ....[48]....
        /*0650*/ 	.word	0x00003e40


	//   ....[49]....
        /*0654*/ 	.word	0x00003e80


	//   ....[50]....
        /*0658*/ 	.word	0x00003ef0


	//   ....[51]....
        /*065c*/ 	.word	0x00003f10


	//   ....[52]....
        /*0660*/ 	.word	0x00003f70


	//   ....[53]....
        /*0664*/ 	.word	0x00003ff0


	//   ....[54]....
        /*0668*/ 	.word	0x00004030


	//   ....[55]....
        /*066c*/ 	.word	0x00004070


	//   ....[56]....
        /*0670*/ 	.word	0x000040b0


	//   ....[57]....
        /*0674*/ 	.word	0x000040f0


	//   ....[58]....
        /*0678*/ 	.word	0x00004130


	//   ....[59]....
        /*067c*/ 	.word	0x00004170


	//   ....[60]....
        /*0680*/ 	.word	0x000041b0


	//   ....[61]....
        /*0684*/ 	.word	0x000041f0


	//   ....[62]....
        /*0688*/ 	.word	0x00004230


	//   ....[63]....
        /*068c*/ 	.word	0x00004270


	//   ....[64]....
        /*0690*/ 	.word	0x000042b0


	//   ....[65]....
        /*0694*/ 	.word	0x000042f0


	//   ....[66]....
        /*0698*/ 	.word	0x00004330


	//   ....[67]....
        /*069c*/ 	.word	0x00004370


	//   ....[68]....
        /*06a0*/ 	.word	0x000043b0


	//   ....[69]....
        /*06a4*/ 	.word	0x000043f0


	//   ....[70]....
        /*06a8*/ 	.word	0x00006610


	//   ....[71]....
        /*06ac*/ 	.word	0x00006670


	//   ....[72]....
        /*06b0*/ 	.word	0x000066b0


	//   ....[73]....
        /*06b4*/ 	.word	0x000066e0


	//   ....[74]....
        /*06b8*/ 	.word	0x00006710


	//   ....[75]....
        /*06bc*/ 	.word	0x00006740


	//   ....[76]....
        /*06c0*/ 	.word	0x00006a20


	//   ....[77]....
        /*06c4*/ 	.word	0x00006a30


	//   ....[78]....
        /*06c8*/ 	.word	0x00006a60


	//   ....[79]....
        /*06cc*/ 	.word	0x00006a90


	//   ....[80]....
        /*06d0*/ 	.word	0x00006ad0


	//   ....[81]....
        /*06d4*/ 	.word	0x00006bc0


	//   ....[82]....
        /*06d8*/ 	.word	0x00006ca0


	//   ....[83]....
        /*06dc*/ 	.word	0x00006ce0


	//   ....[84]....
        /*06e0*/ 	.word	0x00006d20


	//   ....[85]....
        /*06e4*/ 	.word	0x00006d50


	//   ....[86]....
        /*06e8*/ 	.word	0x00006d90


	//   ....[87]....
        /*06ec*/ 	.word	0x00006dc0


	//   ....[88]....
        /*06f0*/ 	.word	0x00006de0


	//   ....[89]....
        /*06f4*/ 	.word	0x00006e50


	//   ....[90]....
        /*06f8*/ 	.word	0x00006e90


	//   ....[91]....
        /*06fc*/ 	.word	0x00006ed0


	//   ....[92]....
        /*0700*/ 	.word	0x00006f10


	//   ....[93]....
        /*0704*/ 	.word	0x00006f50


	//   ....[94]....
        /*0708*/ 	.word	0x00006fc0


	//   ....[95]....
        /*070c*/ 	.word	0x00007000


	//   ....[96]....
        /*0710*/ 	.word	0x00007060


	//   ....[97]....
        /*0714*/ 	.word	0x000070b0


	//   ....[98]....
        /*0718*/ 	.word	0x000070f0


	//   ....[99]....
        /*071c*/ 	.word	0x000071c0


	//   ....[100]....
        /*0720*/ 	.word	0x00007200


	//   ....[101]....
        /*0724*/ 	.word	0x00007270


	//   ....[102]....
        /*0728*/ 	.word	0x00007690


	//   ....[103]....
        /*072c*/ 	.word	0x000076a0


	//   ....[104]....
        /*0730*/ 	.word	0x000076b0


	//   ....[105]....
        /*0734*/ 	.word	0x000076c0


	//   ....[106]....
        /*0738*/ 	.word	0x000076d0


	//   ....[107]....
        /*073c*/ 	.word	0x000076e0


	//   ....[108]....
        /*0740*/ 	.word	0x00007710


	//   ....[109]....
        /*0744*/ 	.word	0x00007740


	//   ....[110]....
        /*0748*/ 	.word	0x00007780


	//   ....[111]....
        /*074c*/ 	.word	0x000077a0


	//   ....[112]....
        /*0750*/ 	.word	0x000077e0


	//   ....[113]....
        /*0754*/ 	.word	0x00007820


	//   ....[114]....
        /*0758*/ 	.word	0x00007860


	//   ....[115]....
        /*075c*/ 	.word	0x00007870


	//   ....[116]....
        /*0760*/ 	.word	0x000078a0


	//   ....[117]....
        /*0764*/ 	.word	0x000078e0


	//   ....[118]....
        /*0768*/ 	.word	0x00007910


	//   ....[119]....
        /*076c*/ 	.word	0x00007940


	//   ....[120]....
        /*0770*/ 	.word	0x00007990


	//   ....[121]....
        /*0774*/ 	.word	0x000079d0


	//   ....[122]....
        /*0778*/ 	.word	0x000079f0


	//   ....[123]....
        /*077c*/ 	.word	0x00007a30


	//   ....[124]....
        /*0780*/ 	.word	0x00007a70


	//   ....[125]....
        /*0784*/ 	.word	0x00007ab0


	//   ....[126]....
        /*0788*/ 	.word	0x00007ac0


	//   ....[127]....
        /*078c*/ 	.word	0x00007af0


	//   ....[128]....
        /*0790*/ 	.word	0x00007b00


	//   ....[129]....
        /*0794*/ 	.word	0x00007b10


	//   ....[130]....
        /*0798*/ 	.word	0x00007b20


	//   ....[131]....
        /*079c*/ 	.word	0x00007b30


	//   ....[132]....
        /*07a0*/ 	.word	0x00007b70


	//   ....[133]....
        /*07a4*/ 	.word	0x00007bb0


	//   ....[134]....
        /*07a8*/ 	.word	0x0000a040


	//   ....[135]....
        /*07ac*/ 	.word	0x0000a180


	//   ....[136]....
        /*07b0*/ 	.word	0x0000a1b0


	//   ....[137]....
        /*07b4*/ 	.word	0x0000a260


	//   ....[138]....
        /*07b8*/ 	.word	0x0000a2e0


	//   ....[139]....
        /*07bc*/ 	.word	0x0000a3c0


	//   ....[140]....
        /*07c0*/ 	.word	0x0000a400


	//   ....[141]....
        /*07c4*/ 	.word	0x0000a4f0


	//   ....[142]....
        /*07c8*/ 	.word	0x0000a530


	//   ....[143]....
        /*07cc*/ 	.word	0x0000a570


	//   ....[144]....
        /*07d0*/ 	.word	0x0000a620


	//   ....[145]....
        /*07d4*/ 	.word	0x0000a710


	//   ....[146]....
        /*07d8*/ 	.word	0x0000a770


	//   ....[147]....
        /*07dc*/ 	.word	0x0000a810


	//   ....[148]....
        /*07e0*/ 	.word	0x0000a850


	//   ....[149]....
        /*07e4*/ 	.word	0x0000a880


	//   ....[150]....
        /*07e8*/ 	.word	0x0000a9a0


	//   ....[151]....
        /*07ec*/ 	.word	0x0000a9e0


	//   ....[152]....
        /*07f0*/ 	.word	0x0000ab40


	//   ....[153]....
        /*07f4*/ 	.word	0x0000ac40


	//   ....[154]....
        /*07f8*/ 	.word	0x0000ac80


	//   ....[155]....
        /*07fc*/ 	.word	0x0000b1d0


	//   ....[156]....
        /*0800*/ 	.word	0x0000b2d0


	//   ....[157]....
        /*0804*/ 	.word	0x0000b300


	//   ....[158]....
        /*0808*/ 	.word	0x0000b340


	//   ....[159]....
        /*080c*/ 	.word	0x0000b3c0


	//   ....[160]....
        /*0810*/ 	.word	0x0000b400


	//   ....[161]....
        /*0814*/ 	.word	0x0000b490


	//   ....[162]....
        /*0818*/ 	.word	0x0000b4d0


	//   ....[163]....
        /*081c*/ 	.word	0x0000b6d0


	//   ....[164]....
        /*0820*/ 	.word	0x0000b710


	//   ....[165]....
        /*0824*/ 	.word	0x0000b760


	//   ....[166]....
        /*0828*/ 	.word	0x0000b910


	//   ....[167]....
        /*082c*/ 	.word	0x0000b920


	//   ....[168]....
        /*0830*/ 	.word	0x0000b930


	//   ....[169]....
        /*0834*/ 	.word	0x0000b940


	//   ....[170]....
        /*0838*/ 	.word	0x0000b950


	//   ....[171]....
        /*083c*/ 	.word	0x0000b960


	//   ....[172]....
        /*0840*/ 	.word	0x0000b990


	//   ....[173]....
        /*0844*/ 	.word	0x0000b9c0


	//   ....[174]....
        /*0848*/ 	.word	0x0000ba00


	//   ....[175]....
        /*084c*/ 	.word	0x0000ba30


	//   ....[176]....
        /*0850*/ 	.word	0x0000ba70


	//   ....[177]....
        /*0854*/ 	.word	0x0000baa0


	//   ....[178]....
        /*0858*/ 	.word	0x0000bae0


	//   ....[179]....
        /*085c*/ 	.word	0x0000baf0


	//   ....[180]....
        /*0860*/ 	.word	0x0000bb10


	//   ....[181]....
        /*0864*/ 	.word	0x0000bb50


	//   ....[182]....
        /*0868*/ 	.word	0x0000bb90


	//   ....[183]....
        /*086c*/ 	.word	0x0000bc30


	//   ....[184]....
        /*0870*/ 	.word	0x0000bc70


	//   ....[185]....
        /*0874*/ 	.word	0x0000bcb0


	//   ....[186]....
        /*0878*/ 	.word	0x0000bce0


	//   ....[187]....
        /*087c*/ 	.word	0x0000bd20


	//   ....[188]....
        /*0880*/ 	.word	0x0000bd30


	//   ....[189]....
        /*0884*/ 	.word	0x0000bd40


	//   ....[190]....
        /*0888*/ 	.word	0x0000bd70


	//   ....[191]....
        /*088c*/ 	.word	0x0000bdb0


	//   ....[192]....
        /*0890*/ 	.word	0x0000bde0


	//   ....[193]....
        /*0894*/ 	.word	0x0000be00


	//   ....[194]....
        /*0898*/ 	.word	0x0000be20


	//   ....[195]....
        /*089c*/ 	.word	0x0000be30


	//   ....[196]....
        /*08a0*/ 	.word	0x0000be40


	//   ....[197]....
        /*08a4*/ 	.word	0x0000be50


	//   ....[198]....
        /*08a8*/ 	.word	0x0000f6c0


	//   ....[199]....
        /*08ac*/ 	.word	0x000101a0


	//   ....[200]....
        /*08b0*/ 	.word	0x000104d0


	//   ....[201]....
        /*08b4*/ 	.word	0x00010850


	//   ....[202]....
        /*08b8*/ 	.word	0x00010b20


	//   ....[203]....
        /*08bc*/ 	.word	0x00010d60


	//   ....[204]....
        /*08c0*/ 	.word	0x00010fd0


	//   ....[205]....
        /*08c4*/ 	.word	0x000112a0


	//   ....[206]....
        /*08c8*/ 	.word	0x000114c0


	//   ....[207]....
        /*08cc*/ 	.word	0x00011650


	//   ....[208]....
        /*08d0*/ 	.word	0x00013d20


	//   ....[209]....
        /*08d4*/ 	.word	0x00013fb0


	//   ....[210]....
        /*08d8*/ 	.word	0x00014020


	//   ....[211]....
        /*08dc*/ 	.word	0x00014090


	//----- nvinfo : EIATTR_REG_RECONFIG
	.align		4
.L_1450:
        /*08e0*/ 	.byte	0x01, 0x54
	.zero		2


	//----- nvinfo : EIATTR_SYSCALL_OFFSETS
	.align		4
        /*08e4*/ 	.byte	0x04, 0x46
        /*08e6*/ 	.short	(.L_1452 - .L_1451)


	//   ....[0]....
.L_1451:
        /*08e8*/ 	.word	0x00001070


	//   ....[1]....
        /*08ec*/ 	.word	0x00001160


	//   ....[2]....
        /*08f0*/ 	.word	0x000012c0


	//   ....[3]....
        /*08f4*/ 	.word	0x000013b0


	//----- nvinfo : EIATTR_MBARRIER_INSTR_OFFSETS
	.align		4
.L_1452:
        /*08f8*/ 	.byte	0x04, 0x39
        /*08fa*/ 	.short	(.L_1454 - .L_1453)


	//   ....[0]....
.L_1453:
        /*08fc*/ 	.word	0x00000290
        /*0900*/ 	.word	0x000000ff
        /*0904*/ 	.word	0x00030c00
        /*0908*/ 	.short	0x0100
        /*090a*/ 	.byte	0x06
	.zero		1


	//   ....[1]....
        /*090c*/ 	.word	0x00000390
        /*0910*/ 	.word	0x000000ff
        /*0914*/ 	.word	0x00030c10
        /*0918*/ 	.short	0x0100
        /*091a*/ 	.byte	0x08
	.zero		1


	//   ....[2]....
        /*091c*/ 	.word	0x000003a0
        /*0920*/ 	.word	0x000000ff
        /*0924*/ 	.word	0x00030c20
        /*0928*/ 	.short	0x0100
        /*092a*/ 	.byte	0x08
	.zero		1


	//   ....[3]....
        /*092c*/ 	.word	0x000003b0
        /*0930*/ 	.word	0x000000ff
        /*0934*/ 	.word	0x00030c18
        /*0938*/ 	.short	0x0100
        /*093a*/ 	.byte	0x08
	.zero		1


	//   ....[4]....
        /*093c*/ 	.word	0x000003c0
        /*0940*/ 	.word	0x000000ff
        /*0944*/ 	.word	0x00030c28
        /*0948*/ 	.short	0x0100
        /*094a*/ 	.byte	0x08
	.zero		1


	//   ....[5]....
        /*094c*/ 	.word	0x000004f0
        /*0950*/ 	.word	0x000000ff
        /*0954*/ 	.word	0x00030c30
        /*0958*/ 	.short	0x0100
        /*095a*/ 	.byte	0x08
	.zero		1


	//   ....[6]....
        /*095c*/ 	.word	0x00000500
        /*0960*/ 	.word	0x000000ff
        /*0964*/ 	.word	0x00030c40
        /*0968*/ 	.short	0x0100
        /*096a*/ 	.byte	0x08
	.zero		1


	//   ....[7]....
        /*096c*/ 	.word	0x00000510
        /*0970*/ 	.word	0x000000ff
        /*0974*/ 	.word	0x00030c38
        /*0978*/ 	.short	0x0100
        /*097a*/ 	.byte	0x08
	.zero		1


	//   ....[8]....
        /*097c*/ 	.word	0x00000520
        /*0980*/ 	.word	0x000000ff
        /*0984*/ 	.word	0x00030c48
        /*0988*/ 	.short	0x0100
        /*098a*/ 	.byte	0x08
	.zero		1


	//   ....[9]....
        /*098c*/ 	.word	0x00001450
        /*0990*/ 	.word	0x00000010
        /*0994*/ 	.word	0x00030c00
        /*0998*/ 	.short	0x010a
        /*099a*/ 	.byte	0x3f
	.zero		1


	//   ....[10]....
        /*099c*/ 	.word	0x00001570
        /*09a0*/ 	.word	0x00000010
        /*09a4*/ 	.word	0x00030c00
        /*09a8*/ 	.short	0x010a
        /*09aa*/ 	.byte	0x3f
	.zero		1


	//   ....[11]....
        /*09ac*/ 	.word	0x00001de0
        /*09b0*/ 	.word	0x00000008
        /*09b4*/ 	.word	0x00030c10
        /*09b8*/ 	.short	0x010a
        /*09ba*/ 	.byte	0x3f
	.zero		1


	//   ....[12]....
        /*09bc*/ 	.word	0x00001e50
        /*09c0*/ 	.word	0x00000008
        /*09c4*/ 	.word	0x00030c10
        /*09c8*/ 	.short	0x010a
        /*09ca*/ 	.byte	0x3f
	.zero		1


	//   ....[13]....
        /*09cc*/ 	.word	0x00002230
        /*09d0*/ 	.word	0x00000008
        /*09d4*/ 	.word	0x00030c30
        /*09d8*/ 	.short	0x010a
        /*09da*/ 	.byte	0x3f
	.zero		1


	//   ....[14]....
        /*09dc*/ 	.word	0x000022a0
        /*09e0*/ 	.word	0x00000008
        /*09e4*/ 	.word	0x00030c30
        /*09e8*/ 	.short	0x010a
        /*09ea*/ 	.byte	0x3f
	.zero		1


	//   ....[15]....
        /*09ec*/ 	.word	0x00005330
        /*09f0*/ 	.word	0x00000009
        /*09f4*/ 	.word	0x00000000
        /*09f8*/ 	.short	0x0101
        /*09fa*/ 	.byte	0x3f
	.zero		1


	//   ....[16]....
        /*09fc*/ 	.word	0x00005780
        /*0a00*/ 	.word	0x00000008
        /*0a04*/ 	.word	0x00000000
        /*0a08*/ 	.short	0x0101
        /*0a0a*/ 	.byte	0x3f
	.zero		1


	//   ....[17]....
        /*0a0c*/ 	.word	0x00006050
        /*0a10*/ 	.word	0x00000007
        /*0a14*/ 	.word	0x00030c10
        /*0a18*/ 	.short	0x010a
        /*0a1a*/ 	.byte	0x3f
	.zero		1


	//   ....[18]....
        /*0a1c*/ 	.word	0x000060d0
        /*0a20*/ 	.word	0x00000007
        /*0a24*/ 	.word	0x00030c10
        /*0a28*/ 	.short	0x010a
        /*0a2a*/ 	.byte	0x3f
	.zero		1


	//   ....[19]....
        /*0a2c*/ 	.word	0x000064e0
        /*0a30*/ 	.word	0x00000007
        /*0a34*/ 	.word	0x00030c30
        /*0a38*/ 	.short	0x010a
        /*0a3a*/ 	.byte	0x3f
	.zero		1


	//   ....[20]....
        /*0a3c*/ 	.word	0x00006570
        /*0a40*/ 	.word	0x00000007
        /*0a44*/ 	.word	0x00030c30
        /*0a48*/ 	.short	0x010a
        /*0a4a*/ 	.byte	0x3f
	.zero		1


	//   ....[21]....
        /*0a4c*/ 	.word	0x00008d40
        /*0a50*/ 	.word	0x00000008
        /*0a54*/ 	.word	0x00000000
        /*0a58*/ 	.short	0x0101
        /*0a5a*/ 	.byte	0x3f
	.zero		1


	//   ....[22]....
        /*0a5c*/ 	.word	0x000091a0
        /*0a60*/ 	.word	0x00000007
        /*0a64*/ 	.word	0x00000000
        /*0a68*/ 	.short	0x0101
        /*0a6a*/ 	.byte	0x3f
	.zero		1


	//   ....[23]....
        /*0a6c*/ 	.word	0x00009a00
        /*0a70*/ 	.word	0x00000007
        /*0a74*/ 	.word	0x00030c10
        /*0a78*/ 	.short	0x010a
        /*0a7a*/ 	.byte	0x3f
	.zero		1


	//   ....[24]....
        /*0a7c*/ 	.word	0x00009a80
        /*0a80*/ 	.word	0x00000007
        /*0a84*/ 	.word	0x00030c10
        /*0a88*/ 	.short	0x010a
        /*0a8a*/ 	.byte	0x3f
	.zero		1


	//   ....[25]....
        /*0a8c*/ 	.word	0x00009e80
        /*0a90*/ 	.word	0x00000007
        /*0a94*/ 	.word	0x00030c30
        /*0a98*/ 	.short	0x010a
        /*0a9a*/ 	.byte	0x3f
	.zero		1


	//   ....[26]....
        /*0a9c*/ 	.word	0x00009f10
        /*0aa0*/ 	.word	0x00000007
        /*0aa4*/ 	.word	0x00030c30
        /*0aa8*/ 	.short	0x010a
        /*0aaa*/ 	.byte	0x3f
	.zero		1


	//   ....[27]....
        /*0aac*/ 	.word	0x0000d050
        /*0ab0*/ 	.word	0x00000008
        /*0ab4*/ 	.word	0x00000000
        /*0ab8*/ 	.short	0x0101
        /*0aba*/ 	.byte	0x3f
	.zero		1


	//   ....[28]....
        /*0abc*/ 	.word	0x0000d4c0
        /*0ac0*/ 	.word	0x00000007
        /*0ac4*/ 	.word	0x00000000
        /*0ac8*/ 	.short	0x0101
        /*0aca*/ 	.byte	0x3f
	.zero		1


	//   ....[29]....
        /*0acc*/ 	.word	0x00012350
        /*0ad0*/ 	.word	0x0000000f
        /*0ad4*/ 	.word	0x00030c20
        /*0ad8*/ 	.short	0x010a
        /*0ada*/ 	.byte	0x3f
	.zero		1


	//   ....[30]....
        /*0adc*/ 	.word	0x00012940
        /*0ae0*/ 	.word	0x0000000f
        /*0ae4*/ 	.word	0x00030c40
        /*0ae8*/ 	.short	0x010a
        /*0aea*/ 	.byte	0x3f
	.zero		1


	//   ....[31]....
        /*0aec*/ 	.word	0x00012ba0
        /*0af0*/ 	.word	0x0000000f
        /*0af4*/ 	.word	0x00030c28
        /*0af8*/ 	.short	0x010a
        /*0afa*/ 	.byte	0x3f
	.zero		1


	//   ....[32]....
        /*0afc*/ 	.word	0x00012e00
        /*0b00*/ 	.word	0x0000000f
        /*0b04*/ 	.word	0x00030c48
        /*0b08*/ 	.short	0x010a
        /*0b0a*/ 	.byte	0x3f
	.zero		1


	//   ....[33]....
        /*0b0c*/ 	.word	0x00013000
        /*0b10*/ 	.word	0x0000000f
        /*0b14*/ 	.word	0x00030c20
        /*0b18*/ 	.short	0x010a
        /*0b1a*/ 	.byte	0x3f
	.zero		1


	//   ....[34]....
        /*0b1c*/ 	.word	0x000132d0
        /*0b20*/ 	.word	0x0000000f
        /*0b24*/ 	.word	0x00030c40
        /*0b28*/ 	.short	0x010a
        /*0b2a*/ 	.byte	0x3f
	.zero		1


	//   ....[35]....
        /*0b2c*/ 	.word	0x00013500
        /*0b30*/ 	.word	0x0000000f
        /*0b34*/ 	.word	0x00030c28
        /*0b38*/ 	.short	0x010a
        /*0b3a*/ 	.byte	0x3f
	.zero		1


	//   ....[36]....
        /*0b3c*/ 	.word	0x000137a0
        /*0b40*/ 	.word	0x00000003
        /*0b44*/ 	.word	0x00030c40
        /*0b48*/ 	.short	0x010a
        /*0b4a*/ 	.byte	0x3f
	.zero		1


	//   ....[37]....
        /*0b4c*/ 	.word	0x00013b90
        /*0b50*/ 	.word	0x00000007
        /*0b54*/ 	.word	0x00000000
        /*0b58*/ 	.short	0x010a
        /*0b5a*/ 	.byte	0x3f
	.zero		1


	//   ....[38]....
        /*0b5c*/ 	.word	0x00013be0
        /*0b60*/ 	.word	0x00000003
        /*0b64*/ 	.word	0x00000000
        /*0b68*/ 	.short	0x010a
        /*0b6a*/ 	.byte	0x3f
	.zero		1


	//   ....[39]....
        /*0b6c*/ 	.word	0x00013c40
        /*0b70*/ 	.word	0x00000005
        /*0b74*/ 	.word	0x00000000
        /*0b78*/ 	.short	0x010a
        /*0b7a*/ 	.byte	0x3f
	.zero		1


	//   ....[40]....
        /*0b7c*/ 	.word	0x00013c70
        /*0b80*/ 	.word	0x00000003
        /*0b84*/ 	.word	0x00000000
        /*0b88*/ 	.short	0x010a
        /*0b8a*/ 	.byte	0x3f
	.zero		1


	//   ....[41]....
        /*0b8c*/ 	.word	0x00013d50
        /*0b90*/ 	.word	0x00000010
        /*0b94*/ 	.word	0x00030c00
        /*0b98*/ 	.short	0x010a
        /*0b9a*/ 	.byte	0x3f
	.zero		1


	//   ....[42]....
        /*0b9c*/ 	.word	0x00013da0
        /*0ba0*/ 	.word	0x00000008
        /*0ba4*/ 	.word	0x00030c10
        /*0ba8*/ 	.short	0x010a
        /*0baa*/ 	.byte	0x3f
	.zero		1


	//   ....[43]....
        /*0bac*/ 	.word	0x00013df0
        /*0bb0*/ 	.word	0x00000008
        /*0bb4*/ 	.word	0x00030c30
        /*0bb8*/ 	.short	0x010a
        /*0bba*/ 	.byte	0x3f
	.zero		1


	//   ....[44]....
        /*0bbc*/ 	.word	0x00013e40
        /*0bc0*/ 	.word	0x00000007
        /*0bc4*/ 	.word	0x00030c10
        /*0bc8*/ 	.short	0x010a
        /*0bca*/ 	.byte	0x3f
	.zero		1


	//   ....[45]....
        /*0bcc*/ 	.word	0x00013e90
        /*0bd0*/ 	.word	0x00000007
        /*0bd4*/ 	.word	0x00030c30
        /*0bd8*/ 	.short	0x010a
        /*0bda*/ 	.byte	0x3f
	.zero		1


	//   ....[46]....
        /*0bdc*/ 	.word	0x00013ee0
        /*0be0*/ 	.word	0x00000007
        /*0be4*/ 	.word	0x00030c10
        /*0be8*/ 	.short	0x010a
        /*0bea*/ 	.byte	0x3f
	.zero		1


	//   ....[47]....
        /*0bec*/ 	.word	0x00013f30
        /*0bf0*/ 	.word	0x00000007
        /*0bf4*/ 	.word	0x00030c30
        /*0bf8*/ 	.short	0x010a
        /*0bfa*/ 	.byte	0x3f
	.zero		1


	//   ....[48]....
        /*0bfc*/ 	.word	0x000140d0
        /*0c00*/ 	.word	0x0000000f
        /*0c04*/ 	.word	0x00030c20
        /*0c08*/ 	.short	0x010a
        /*0c0a*/ 	.byte	0x3f
	.zero		1


	//   ....[49]....
        /*0c0c*/ 	.word	0x00014120
        /*0c10*/ 	.word	0x0000000f
        /*0c14*/ 	.word	0x00030c40
        /*0c18*/ 	.short	0x010a
        /*0c1a*/ 	.byte	0x3f
	.zero		1


	//   ....[50]....
        /*0c1c*/ 	.word	0x00014170
        /*0c20*/ 	.word	0x0000000f
        /*0c24*/ 	.word	0x00030c28
        /*0c28*/ 	.short	0x010a
        /*0c2a*/ 	.byte	0x3f
	.zero		1


	//   ....[51]....
        /*0c2c*/ 	.word	0x000141c0
        /*0c30*/ 	.word	0x0000000f
        /*0c34*/ 	.word	0x00030c48
        /*0c38*/ 	.short	0x010a
        /*0c3a*/ 	.byte	0x3f
	.zero		1


	//   ....[52]....
        /*0c3c*/ 	.word	0x00014220
        /*0c40*/ 	.word	0x0000000f
        /*0c44*/ 	.word	0x00030c20
        /*0c48*/ 	.short	0x010a
        /*0c4a*/ 	.byte	0x3f
	.zero		1


	//   ....[53]....
        /*0c4c*/ 	.word	0x00014270
        /*0c50*/ 	.word	0x0000000f
        /*0c54*/ 	.word	0x00030c40
        /*0c58*/ 	.short	0x010a
        /*0c5a*/ 	.byte	0x3f
	.zero		1


	//   ....[54]....
        /*0c5c*/ 	.word	0x000142c0
        /*0c60*/ 	.word	0x0000000f
        /*0c64*/ 	.word	0x00030c28
        /*0c68*/ 	.short	0x010a
        /*0c6a*/ 	.byte	0x3f
	.zero		1


	//   ....[55]....
        /*0c6c*/ 	.word	0x00014310
        /*0c70*/ 	.word	0x00000003
        /*0c74*/ 	.word	0x00030c40
        /*0c78*/ 	.short	0x010a
        /*0c7a*/ 	.byte	0x3f
	.zero		1


	//   ....[56]....
        /*0c7c*/ 	.word	0x000143e0
        /*0c80*/ 	.word	0x00000007
        /*0c84*/ 	.word	0x00000000
        /*0c88*/ 	.short	0x010a
        /*0c8a*/ 	.byte	0x3f
	.zero		1


	//   ....[57]....
        /*0c8c*/ 	.word	0x00014430
        /*0c90*/ 	.word	0x00000003
        /*0c94*/ 	.word	0x00000000
        /*0c98*/ 	.short	0x010a
        /*0c9a*/ 	.byte	0x3f
	.zero		1


	//   ....[58]....
        /*0c9c*/ 	.word	0x00014480
        /*0ca0*/ 	.word	0x00000005
        /*0ca4*/ 	.word	0x00000000
        /*0ca8*/ 	.short	0x010a
        /*0caa*/ 	.byte	0x3f
	.zero		1


	//----- nvinfo : EIATTR_NUM_MBARRIERS
	.align		4
.L_1454:
        /*0cac*/ 	.byte	0x03, 0x38
        /*0cae*/ 	.short	0x0009


	//----- nvinfo : EIATTR_EXIT_INSTR_OFFSETS
	.align		4
        /*0cb0*/ 	.byte	0x04, 0x1c
        /*0cb2*/ 	.short	(.L_1456 - .L_1455)


	//   ....[0]....
.L_1455:
        /*0cb4*/ 	.word	0x00013cc0


	//----- nvinfo : EIATTR_MAX_THREADS
	.align		4
.L_1456:
        /*0cb8*/ 	.byte	0x04, 0x05
        /*0cba*/ 	.short	(.L_1458 - .L_1457)
.L_1457:
        /*0cbc*/ 	.word	0x00000180
        /*0cc0*/ 	.word	0x00000001
        /*0cc4*/ 	.word	0x00000001


	//----- nvinfo : EIATTR_CRS_STACK_SIZE
	.align		4
.L_1458:
        /*0cc8*/ 	.byte	0x04, 0x1e
        /*0cca*/ 	.short	(.L_1460 - .L_1459)
.L_1459:
        /*0ccc*/ 	.word	0x00000000


	//----- nvinfo : EIATTR_CBANK_PARAM_SIZE
	.align		4
.L_1460:
        /*0cd0*/ 	.byte	0x03, 0x19
        /*0cd2*/ 	.short	0x06f0


	//----- nvinfo : EIATTR_PARAM_CBANK
	.align		4
        /*0cd4*/ 	.byte	0x04, 0x0a
        /*0cd6*/ 	.short	(.L_1462 - .L_1461)
	.align		4
.L_1461:
        /*0cd8*/ 	.word	index@(.nv.constant0._ZN7cutlass13device_kernelIN5flash11enable_sm90INS1_16FlashAttnBwdSm90INS1_25CollectiveMainloopBwdSm90ILi2ELi2ELi2EN4cute5tupleIJNS5_1CILi1EEES8_S8_EEENS6_IJNS7_ILi128EEESA_NS7_ILi64EEEEEENS_10bfloat16_tEfNS_4arch4Sm90ELb0ELb1ELb0ELb1ELb1ELb1ELb0ELb0ELi2ELi1ELi2ELi2ELb0EEENS1_21CollectiveEpilogueBwdISC_SD_SF_Li256ELb1ELb0ELi1EEENS1_19SingleTileSchedulerILb1ELb0ELb0ELi128EEEEEEEEEvNT_6ParamsE)
        /*0cdc*/ 	.short	0x0210
        /*0cde*/ 	.short	0x06f0


	//----- nvinfo : EIATTR_SW_WAR
	.align		4
.L_1462:
        /*0ce0*/ 	.byte	0x04, 0x36
        /*0ce2*/ 	.short	(.L_1464 - .L_1463)
.L_1463:
        /*0ce4*/ 	.word	0x00000008
.L_1464:


//--------------------- .nv.info._ZN7cutlass13device_kernelIN5flash11enable_sm90INS1_16FlashAttnBwdSm90INS1_25CollectiveMainloopBwdSm90ILi2ELi2ELi2EN4cute5tupleIJNS5_1CILi1EEES8_S8_EEENS6_IJNS7_ILi128EEESA_NS7_ILi64EEEEEENS_10bfloat16_tEfNS_4arch4Sm90ELb0ELb1ELb0ELb1ELb0ELb1ELb0ELb0ELi2ELi1ELi2ELi2ELb0EEENS1_24CollectiveEpilogueBwdGQAISC_fSF_Li256ELb1ELb0EEENS1_19SingleTileSchedulerILb1ELb0ELb0ELi128EEEEEEEEEvNT_6ParamsE --------------------------
	.section	.nv.info._ZN7cutlass13device_kernelIN5flash11enable_sm90INS1_16FlashAttnBwdSm90INS1_25CollectiveMainloopBwdSm90ILi2ELi2ELi2EN4cute5tupleIJNS5_1CILi1EEES8_S8_EEENS6_IJNS7_ILi128EEESA_NS7_ILi64EEEEEENS_10bfloat16_tEfNS_4arch4Sm90ELb0ELb1ELb0ELb1ELb0ELb1ELb0ELb0ELi2ELi1ELi2ELi2ELb0EEENS1_24CollectiveEpilogueBwdGQAISC_fSF_Li256ELb1ELb0EEENS1_19SingleTileSchedulerILb1ELb0ELb0ELi128EEEEEEEEEvNT_6ParamsE,"",@"SHT_CUDA_INFO"
	.sectionflags	@""
	.align	4


	//----- nvinfo : EIATTR_CUDA_API_VERSION
	.align		4
        /*0000*/ 	.byte	0x04, 0x37
        /*0002*/ 	.short	(.L_1466 - .L_1465)
.L_1465:
        /*0004*/ 	.word	0x00000082


	//----- nvinfo : EIATTR_KPARAM_INFO
	.align		4
.L_1466:
        /*0008*/ 	.byte	0x04, 0x17
        /*000a*/ 	.short	(.L_1468 - .L_1467)
.L_1467:
        /*000c*/ 	.word	0x00000000
        /*0010*/ 	.short	0x0000
        /*0012*/ 	.short	0x0070
        /*0014*/ 	.byte	0x00, 0xf0, 0x01, 0x1a


	//----- nvinfo : EIATTR_SPARSE_MMA_MASK
	.align		4
.L_1468:
        /*0018*/ 	.byte	0x03, 0x50
        /*001a*/ 	.short	0x0000


	//----- nvinfo : EIATTR_MAXREG_COUNT
	.align		4
        /*001c*/ 	.byte	0x03, 0x1b
        /*001e*/ 	.short	0x00a8


	//----- nvinfo : EIATTR_NUM_BARRIERS
	.align		4
        /*0020*/ 	.byte	0x02, 0x4c
        /*0022*/ 	.byte	0x10
	.zero		1


	//----- nvinfo : EIATTR_EXTERNS
	.align		4
        /*0024*/ 	.byte	0x04, 0x0f
        /*0026*/ 	.short	(.L_1470 - .L_1469)


	//   ....[0]....
	.align		4
.L_1469:
        /*0028*/ 	.word	index@(__assertfail)


	//----- nvinfo : EIATTR_ANNOTATIONS
	.align		4
.L_1470:
        /*002c*/ 	.byte	0x04, 0x55
        /*002e*/ 	.short	(.L_1472 - .L_1471)


	//   ....[0]....
.L_1471:
        /* <DEDUP_REMOVED lines=31> */


	//----- nvinfo : EIATTR_MERCURY_ISA_VERSION
	.align		4
.L_1472:
        /*0210*/ 	.byte	0x03, 0x5f
        /*0212*/ 	.short	0x0101


	//----- nvinfo : EIATTR_INT_WARP_WIDE_INSTR_OFFSETS
	.align		4
        /*0214*/ 	.byte	0x04, 0x31
        /*0216*/ 	.short	(.L_1474 - .L_1473)


	//   ....[0]....
.L_1473:
        /*0218*/ 	.word	0x00000190


	//   ....[1]....
        /*021c*/ 	.word	0x000001c0


	//----- nvinfo : EIATTR_COOP_GROUP_MASK_REGIDS
	.align		4
.L_1474:
        /*0220*/ 	.byte	0x04, 0x29
        /*0222*/ 	.short	(.L_1476 - .L_1475)


	//   ....[0]....
.L_1475:
        /*0224*/ 	.word	0xffffffff


	//   ....[1]....
        /*0228*/ 	.word	0xffffffff


	//   ....[2]....
        /*022c*/ 	.word	0xffffffff


	//   ....[3]....
        /*0230*/ 	.word	0xffffffff


	//   ....[4]....
        /*0234*/ 	.word	0xffffffff


	//   ....[5]....
        /*0238*/ 	.word	0xffffffff


	//   ....[6]....
        /*023c*/ 	.word	0xffffffff


	//   ....[7]....
        /*0240*/ 	.word	0xffffffff


	//   ....[8]....
        /*0244*/ 	.word	0xffffffff


	//   ....[9]....
        /*0248*/ 	.word	0xffffffff


	//   ....[10]....
        /*024c*/ 	.word	0xffffffff


	//   ....[11]....
        /*0250*/ 	.word	0xffffffff


	//   ....[12]....
        /*0254*/ 	.word	0xffffffff


	//   ....[13]....
        /*0258*/ 	.word	0xffffffff


	//   ....[14]....
        /*025c*/ 	.word	0xffffffff


	//   ....[15]....
        /*0260*/ 	.word	0xffffffff


	//   ....[16]....
        /*0264*/ 	.word	0xffffffff


	//   ....[17]....
        /*0268*/ 	.word	0xffffffff


	//   ....[18]....
        /*026c*/ 	.word	0xffffffff


	//   ....[19]....
        /*0270*/ 	.word	0xffffffff


	//   ....[20]....
        /*0274*/ 	.word	0xffffffff


	//   ....[21]....
        /*0278*/ 	.word	0xffffffff


	//   ....[22]....
        /*027c*/ 	.word	0xffffffff


	//   ....[23]....
        /*0280*/ 	.word	0xffffffff


	//   ....[24]....
        /*0284*/ 	.word	0xffffffff


	//   ....[25]....
        /*0288*/ 	.word	0xffffffff


	//   ....[26]....
        /*028c*/ 	.word	0xffffffff


	//   ....[27]....
        /*0290*/ 	.word	0xffffffff


	//   ....[28]....
        /*0294*/ 	.word	0xffffffff


	//   ....[29]....
        /*0298*/ 	.word	0xffffffff


	//   ....[30]....
        /*029c*/ 	.word	0xffffffff


	//   ....[31]....
        /*02a0*/ 	.word	0xffffffff


	//   ....[32]....
        /*02a4*/ 	.word	0xffffffff


	//   ....[33]....
        /*02a8*/ 	.word	0xffffffff


	//   ....[34]....
        /*02ac*/ 	.word	0xffffffff


	//   ....[35]....
        /*02b0*/ 	.word	0xffffffff


	//   ....[36]....
        /*02b4*/ 	.word	0xffffffff


	//   ....[37]....
        /*02b8*/ 	.word	0xffffffff


	//   ....[38]....
        /*02bc*/ 	.word	0xffffffff


	//   ....[39]....
        /*02c0*/ 	.word	0xffffffff


	//   ....[40]....
        /*02c4*/ 	.word	0xffffffff


	//   ....[41]....
        /*02c8*/ 	.word	0xffffffff


	//   ....[42]....
        /*02cc*/ 	.word	0xffffffff


	//   ....[43]....
        /*02d0*/ 	.word	0xffffffff


	//   ....[44]....
        /*02d4*/ 	.word	0xffffffff


	//   ....[45]....
        /*02d8*/ 	.word	0xffffffff


	//   ....[46]....
        /*02dc*/ 	.word	0xffffffff


	//   ....[47]....
        /*02e0*/ 	.word	0xffffffff


	//   ....[48]....
        /*02e4*/ 	.word	0xffffffff


	//   ....[49]....
        /*02e8*/ 	.word	0xffffffff


	//   ....[50]....
        /*02ec*/ 	.word	0xffffffff


	//   ....[51]....
        /*02f0*/ 	.word	0xffffffff


	//   ....[52]....
        /*02f4*/ 	.word	0xffffffff


	//   ....[53]....
        /*02f8*/ 	.word	0xffffffff


	//   ....[54]....
        /*02fc*/ 	.word	0xffffffff


	//   ....[55]....
        /*0300*/ 	.word	0xffffffff


	//   ....[56]....
        /*0304*/ 	.word	0xffffffff


	//   ....[57]....
        /*0308*/ 	.word	0xffffffff


	//   ....[58]....
        /*030c*/ 	.word	0xffffffff


	//   ....[59]....
        /*0310*/ 	.word	0xffffffff


	//   ....[60]....
        /*0314*/ 	.word	0xffffffff


	//   ....[61]....
        /*0318*/ 	.word	0xffffffff


	//   ....[62]....
        /*031c*/ 	.word	0xffffffff


	//   ....[63]....
        /*0320*/ 	.word	0xffffffff


	//   ....[64]....
        /*0324*/ 	.word	0xffffffff


	//   ....[65]....
        /*0328*/ 	.word	0xffffffff


	//   ....[66]....
        /*032c*/ 	.word	0xffffffff


	//   ....[67]....
        /*0330*/ 	.word	0xffffffff


	//   ....[68]....
        /*0334*/ 	.word	0xffffffff


	//   ....[69]....
        /*0338*/ 	.word	0xffffffff


	//   ....[70]....
        /*033c*/ 	.word	0xffffffff


	//   ....[71]....
        /*0340*/ 	.word	0xffffffff


	//   ....[72]....
        /*0344*/ 	.word	0xffffffff


	//   ....[73]....
        /*0348*/ 	.word	0xffffffff


	//   ....[74]....
        /*034c*/ 	.word	0xffffffff


	//   ....[75]....
        /*0350*/ 	.word	0xffffffff


	//   ....[76]....
        /*0354*/ 	.word	0xffffffff


	//   ....[77]....
        /*0358*/ 	.word	0xffffffff


	//   ....[78]....
        /*035c*/ 	.word	0xffffffff


	//   ....[79]....
        /*0360*/ 	.word	0xffffffff


	//   ....[80]....
        /*0364*/ 	.word	0xffffffff


	//   ....[81]....
        /*0368*/ 	.word	0xffffffff


	//   ....[82]....
        /*036c*/ 	.word	0xffffffff


	//   ....[83]....
        /*0370*/ 	.word	0xffffffff


	//   ....[84]....
        /*0374*/ 	.word	0xffffffff


	//   ....[85]....
        /*0378*/ 	.word	0xffffffff


	//   ....[86]....
        /*037c*/ 	.word	0xffffffff


	//   ....[87]....
        /*0380*/ 	.word	0xffffffff


	//   ....[88]....
        /*0384*/ 	.word	0xffffffff


	//   ....[89]....
        /*0388*/ 	.word	0xffffffff


	//   ....[90]....
        /*038c*/ 	.word	0xffffffff


	//   ....[91]....
        /*0390*/ 	.word	0xffffffff


	//   ....[92]....
        /*0394*/ 	.word	0xffffffff


	//   ....[93]....
        /*0398*/ 	.word	0xffffffff


	//   ....[94]....
        /*039c*/ 	.word	0xffffffff


	//   ....[95]....
        /*03a0*/ 	.word	0xffffffff


	//   ....[96]....
        /*03a4*/ 	.word	0xffffffff


	//   ....[97]....
        /*03a8*/ 	.word	0xffffffff


	//   ....[98]....
        /*03ac*/ 	.word	0xffffffff


	//   ....[99]....
        /*03b0*/ 	.word	0xffffffff


	//   ....[100]....
        /*03b4*/ 	.word	0xffffffff


	//   ....[101]....
        /*03b8*/ 	.word	0xffffffff


	//   ....[102]....
        /*03bc*/ 	.word	0xffffffff


	//   ....[103]....
        /*03c0*/ 	.word	0xffffffff


	//   ....[104]....
        /*03c4*/ 	.word	0xffffffff


	//   ....[105]....
        /*03c8*/ 	.word	0xffffffff


	//   ....[106]....
        /*03cc*/ 	.word	0xffffffff


	//   ....[107]....
        /*03d0*/ 	.word	0xffffffff


	//   ....[108]....
        /*03d4*/ 	.word	0xffffffff


	//   ....[109]....
        /*03d8*/ 	.word	0xffffffff


	//   ....[110]....
        /*03dc*/ 	.word	0xffffffff


	//   ....[111]....
        /*03e0*/ 	.word	0xffffffff


	//   ....[112]....
        /*03e4*/ 	.word	0xffffffff


	//   ....[113]....
        /*03e8*/ 	.word	0xffffffff


	//   ....[114]....
        /*03ec*/ 	.word	0xffffffff


	//   ....[115]....
        /*03f0*/ 	.word	0xffffffff


	//   ....[116]....
        /*03f4*/ 	.word	0xffffffff


	//   ....[117]....
        /*03f8*/ 	.word	0xffffffff


	//   ....[118]....
        /*03fc*/ 	.word	0xffffffff


	//   ....[119]....
        /*0400*/ 	.word	0xffffffff


	//   ....[120]....
        /*0404*/ 	.word	0xffffffff


	//   ....[121]....
        /*0408*/ 	.word	0xffffffff


	//   ....[122]....
        /*040c*/ 	.word	0xffffffff


	//   ....[123]....
        /*0410*/ 	.word	0xffffffff


	//   ....[124]....
        /*0414*/ 	.word	0xffffffff


	//   ....[125]....
        /*0418*/ 	.word	0xffffffff


	//   ....[126]....
        /*041c*/ 	.word	0xffffffff


	//   ....[127]....
        /*0420*/ 	.word	0xffffffff


	//   ....[128]....
        /*0424*/ 	.word	0xffffffff


	//   ....[129]....
        /*0428*/ 	.word	0xffffffff


	//   ....[130]....
        /*042c*/ 	.word	0xffffffff


	//   ....[131]....
        /*0430*/ 	.word	0xffffffff


	//   ....[132]....
        /*0434*/ 	.word	0xffffffff


	//   ....[133]....
        /*0438*/ 	.word	0xffffffff


	//   ....[134]....
        /*043c*/ 	.word	0xffffffff


	//   ....[135]....
        /*0440*/ 	.word	0xffffffff


	//   ....[136]....
        /*0444*/ 	.word	0xffffffff


	//   ....[137]....
        /*0448*/ 	.word	0xffffffff


	//   ....[138]....
        /*044c*/ 	.word	0xffffffff


	//   ....[139]....
        /*0450*/ 	.word	0xffffffff


	//   ....[140]....
        /*0454*/ 	.word	0xffffffff


	//   ....[141]....
        /*0458*/ 	.word	0xffffffff


	//   ....[142]....
        /*045c*/ 	.word	0xffffffff


	//   ....[143]....
        /*0460*/ 	.word	0xffffffff


	//   ....[144]....
        /*0464*/ 	.word	0xffffffff


	//   ....[145]....
        /*0468*/ 	.word	0xffffffff


	//   ....[146]....
        /*046c*/ 	.word	0xffffffff


	//   ....[147]....
        /*0470*/ 	.word	0xffffffff


	//   ....[148]....
        /*0474*/ 	.word	0xffffffff


	//   ....[149]....
        /*0478*/ 	.word	0xffffffff


	//   ....[150]....
        /*047c*/ 	.word	0xffffffff


	//   ....[151]....
        /*0480*/ 	.word	0xffffffff


	//   ....[152]....
        /*0484*/ 	.word	0xffffffff


	//   ....[153]....
        /*0488*/ 	.word	0xffffffff


	//   ....[154]....
        /*048c*/ 	.word	0xffffffff


	//   ....[155]....
        /*0490*/ 	.word	0xffffffff


	//   ....[156]....
        /*0494*/ 	.word	0xffffffff


	//   ....[157]....
        /*0498*/ 	.word	0xffffffff


	//   ....[158]....
        /*049c*/ 	.word	0xffffffff


	//   ....[159]....
        /*04a0*/ 	.word	0xffffffff


	//   ....[160]....
        /*04a4*/ 	.word	0xffffffff


	//   ....[161]....
        /*04a8*/ 	.word	0xffffffff


	//   ....[162]....
        /*04ac*/ 	.word	0xffffffff


	//   ....[163]....
        /*04b0*/ 	.word	0xffffffff


	//   ....[164]....
        /*04b4*/ 	.word	0xffffffff


	//   ....[165]....
        /*04b8*/ 	.word	0xffffffff


	//   ....[166]....
        /*04bc*/ 	.word	0xffffffff


	//   ....[167]....
        /*04c0*/ 	.word	0xffffffff


	//   ....[168]....
        /*04c4*/ 	.word	0xffffffff


	//   ....[169]....
        /*04c8*/ 	.word	0xffffffff


	//   ....[170]....
        /*04cc*/ 	.word	0xffffffff


	//   ....[171]....
        /*04d0*/ 	.word	0xffffffff


	//   ....[172]....
        /*04d4*/ 	.word	0xffffffff


	//   ....[173]....
        /*04d8*/ 	.word	0xffffffff


	//   ....[174]....
        /*04dc*/ 	.word	0xffffffff


	//   ....[175]....
        /*04e0*/ 	.word	0xffffffff


	//   ....[176]....
        /*04e4*/ 	.word	0xffffffff


	//   ....[177]....
        /*04e8*/ 	.word	0xffffffff


	//   ....[178]....
        /*04ec*/ 	.word	0xffffffff


	//   ....[179]....
        /*04f0*/ 	.word	0xffffffff


	//   ....[180]....
        /*04f4*/ 	.word	0xffffffff


	//   ....[181]....
        /*04f8*/ 	.word	0xffffffff


	//   ....[182]....
        /*04fc*/ 	.word	0xffffffff


	//   ....[183]....
        /*0500*/ 	.word	0xffffffff


	//   ....[184]....
        /*0504*/ 	.word	0xffffffff


	//   ....[185]....
        /*0508*/ 	.word	0xffffffff


	//   ....[186]....
        /*050c*/ 	.word	0xffffffff


	//   ....[187]....
        /*0510*/ 	.word	0xffffffff


	//   ....[188]....
        /*0514*/ 	.word	0xffffffff


	//   ....[189]....
        /*0518*/ 	.word	0xffffffff


	//   ....[190]....
        /*051c*/ 	.word	0xffffffff


	//   ....[191]....
        /*0520*/ 	.word	0xffffffff


	//   ....[192]....
        /*0524*/ 	.word	0xffffffff


	//   ....[193]....
        /*0528*/ 	.word	0xffffffff


	//   ....[194]....
        /*052c*/ 	.word	0xffffffff


	//   ....[195]....
        /*0530*/ 	.word	0xffffffff


	//   ....[196]....
        /*0534*/ 	.word	0xffffffff


	//   ....[197]....
        /*0538*/ 	.word	0xffffffff


	//   ....[198]....
        /*053c*/ 	.word	0xffffffff


	//   ....[199]....
        /*0540*/ 	.word	0x0500000f


	//----- nvinfo : EIATTR_COOP_GROUP_INSTR_OFFSETS
	.align		4
.L_1476:
        /*0544*/ 	.byte	0x04, 0x28
        /*0546*/ 	.short	(.L_1478 - .L_1477)


	//   ....[0]....
.L_1477:
        /*0548*/ 	.word	0x00000070


	//   ....[1]....
        /*054c*/ 	.word	0x000001a0


	//   ....[2]....
        /*0550*/ 	.word	0x000001f0


	//   ....[3]....
        /*0554*/ 	.word	0x000003e0


	//   ....[4]....
        /*0558*/ 	.word	0x00000620


	//   ....[5]....
        /*055c*/ 	.word	0x00001410


	//   ....[6]....
        /*0560*/ 	.word	0x00002630


	//   ....[7]....
        /*0564*/ 	.word	0x000026f0


	//   ....[8]....
        /*0568*/ 	.word	0x00002720


	//   ....[9]....
        /*056c*/ 	.word	0x00002850


	//   ....[10]....
        /*0570*/ 	.word	0x000028f0


	//   ....[11]....
        /*0574*/ 	.word	0x00002c60


	//   ....[12]....
        /*0578*/ 	.word	0x00002cb0


	//   ....[13]....
        /*057c*/ 	.word	0x00002fd0


	//   ....[14]....
        /*0580*/ 	.word	0x00003150


	//   ....[15]....
        /*0584*/ 	.word	0x00003200


	//   ....[16]....
        /*0588*/ 	.word	0x00003240


	//   ....[17]....
        /*058c*/ 	.word	0x00003270


	//   ....[18]....
        /*0590*/ 	.word	0x000032b0


	//   ....[19]....
        /*0594*/ 	.word	0x000033b0


	//   ....[20]....
        /*0598*/ 	.word	0x000033f0


	//   ....[21]....
        /*059c*/ 	.word	0x00003590


	//   ....[22]....
        /*05a0*/ 	.word	0x000036c0


	//   ....[23]....
        /*05a4*/ 	.word	0x00003760


	//   ....[24]....
        /*05a8*/ 	.word	0x00003800


	//   ....[25]....
        /*05ac*/ 	.word	0x00003840


	//   ....[26]....
        /*05b0*/ 	.word	0x00003870


	//   ....[27]....
        /*05b4*/ 	.word	0x00003960


	//   ....[28]....
        /*05b8*/ 	.word	0x000039a0


	//   ....[29]....
        /*05bc*/ 	.word	0x000039e0


	//   ....[30]....
        /*05c0*/ 	.word	0x00003a00


	//   ....[31]....
        /*05c4*/ 	.word	0x00003a40


	//   ....[32]....
        /*05c8*/ 	.word	0x00003af0


	//   ....[33]....
        /*05cc*/ 	.word	0x00003b30


	//   ....[34]....
        /*05d0*/ 	.word	0x00003b70


	//   ....[35]....
        /*05d4*/ 	.word	0x00003bb0


	//   ....[36]....
        /*05d8*/ 	.word	0x00003c60


	//   ....[37]....
        /*05dc*/ 	.word	0x00003da0


	//   ....[38]....
        /*05e0*/ 	.word	0x00003e00


	//   ....[39]....
        /*05e4*/ 	.word	0x00003e40


	//   ....[40]....
        /*05e8*/ 	.word	0x00003e50


	//   ....[41]....
        /*05ec*/ 	.word	0x00003e70


	//   ....[42]....
        /*05f0*/ 	.word	0x00003e80


	//   ....[43]....
        /*05f4*/ 	.word	0x00003ea0


	//   ....[44]....
        /*05f8*/ 	.word	0x00003ec0


	//   ....[45]....
        /*05fc*/ 	.word	0x00003f40


	//   ....[46]....
        /*0600*/ 	.word	0x00003fb0


	//   ....[47]....
        /*0604*/ 	.word	0x00003ff0


	//   ....[48]....
        /*0608*/ 	.word	0x00004030


	//   ....[49]....
        /*060c*/ 	.word	0x00004070


	//   ....[50]....
        /*0610*/ 	.word	0x000040d0


	//   ....[51]....
        /*0614*/ 	.word	0x00004110


	//   ....[52]....
        /*0618*/ 	.word	0x00004160


	//   ....[53]....
        /*061c*/ 	.word	0x000041b0


	//   ....[54]....
        /*0620*/ 	.word	0x00004200


	//   ....[55]....
        /*0624*/ 	.word	0x00004260


	//   ....[56]....
        /*0628*/ 	.word	0x000042a0


	//   ....[57]....
        /*062c*/ 	.word	0x000042e0


	//   ....[58]....
        /*0630*/ 	.word	0x00004320


	//   ....[59]....
        /*0634*/ 	.word	0x00004360


	//   ....[60]....
        /*0638*/ 	.word	0x000043a0


	//   ....[61]....
        /*063c*/ 	.word	0x000043e0


	//   ....[62]....
        /*0640*/ 	.word	0x00004420


	//   ....[63]....
        /*0644*/ 	.word	0x00004460


	//   ....[64]....
        /*0648*/ 	.word	0x000044a0


	//   ....[65]....
        /*064c*/ 	.word	0x000044e0


	//   ....[66]....
        /*0650*/ 	.word	0x00004520


	//   ....[67]....
        /*0654*/ 	.word	0x00004560


	//   ....[68]....
        /*0658*/ 	.word	0x000045a0


	//   ....[69]....
        /*065c*/ 	.word	0x000045e0


	//   ....[70]....
        /*0660*/ 	.word	0x00006800


	//   ....[71]....
        /*0664*/ 	.word	0x00006860


	//   ....[72]....
        /*0668*/ 	.word	0x000068a0


	//   ....[73]....
        /*066c*/ 	.word	0x000068d0


	//   ....[74]....
        /*0670*/ 	.word	0x00006900


	//   ....[75]....
        /*0674*/ 	.word	0x00006930


	//   ....[76]....
        /*0678*/ 	.word	0x00006c10


	//   ....[77]....
        /*067c*/ 	.word	0x00006c20


	//   ....[78]....
        /*0680*/ 	.word	0x00006c50


	//   ....[79]....
        /*0684*/ 	.word	0x00006c80


	//   ....[80]....
        /*0688*/ 	.word	0x00006cc0


	//   ....[81]....
        /*068c*/ 	.word	0x00006db0


	//   ....[82]....
        /*0690*/ 	.word	0x00006e90


	//   ....[83]....
        /*0694*/ 	.word	0x00006ed0


	//   ....[84]....
        /*0698*/ 	.word	0x00006f10


	//   ....[85]....
        /*069c*/ 	.word	0x00006f20


	//   ....[86]....
        /*06a0*/ 	.word	0x00006f50


	//   ....[87]....
        /*06a4*/ 	.word	0x00006f60


	//   ....[88]....
        /*06a8*/ 	.word	0x00006f80


	//   ....[89]....
        /*06ac*/ 	.word	0x00006fc0


	//   ....[90]....
        /*06b0*/ 	.word	0x00007090


	//   ....[91]....
        /*06b4*/ 	.word	0x000070d0


	//   ....[92]....
        /*06b8*/ 	.word	0x00007110


	//   ....[93]....
        /*06bc*/ 	.word	0x00007150


	//   ....[94]....
        /*06c0*/ 	.word	0x00007190


	//   ....[95]....
        /*06c4*/ 	.word	0x000071e0


	//   ....[96]....
        /*06c8*/ 	.word	0x00007220


	//   ....[97]....
        /*06cc*/ 	.word	0x00007270


	//   ....[98]....
        /*06d0*/ 	.word	0x000072b0


	//   ....[99]....
        /*06d4*/ 	.word	0x000073c0


	//   ....[100]....
        /*06d8*/ 	.word	0x00007440


	//   ....[101]....
        /*06dc*/ 	.word	0x000074a0


	//   ....[102]....
        /*06e0*/ 	.word	0x00007880


	//   ....[103]....
        /*06e4*/ 	.word	0x00007890


	//   ....[104]....
        /*06e8*/ 	.word	0x000078a0


	//   ....[105]....
        /*06ec*/ 	.word	0x000078b0


	//   ....[106]....
        /*06f0*/ 	.word	0x000078c0


	//   ....[107]....
        /*06f4*/ 	.word	0x000078d0


	//   ....[108]....
        /*06f8*/ 	.word	0x00007900


	//   ....[109]....
        /*06fc*/ 	.word	0x00007930


	//   ....[110]....
        /*0700*/ 	.word	0x00007970


	//   ....[111]....
        /*0704*/ 	.word	0x00007990


	//   ....[112]....
        /*0708*/ 	.word	0x000079d0


	//   ....[113]....
        /*070c*/ 	.word	0x00007a10


	//   ....[114]....
        /*0710*/ 	.word	0x00007a50


	//   ....[115]....
        /*0714*/ 	.word	0x00007a60


	//   ....[116]....
        /*0718*/ 	.word	0x00007a90


	//   ....[117]....
        /*071c*/ 	.word	0x00007ad0


	//   ....[118]....
        /*0720*/ 	.word	0x00007b00


	//   ....[119]....
        /*0724*/ 	.word	0x00007b20


	//   ....[120]....
        /*0728*/ 	.word	0x00007b50


	//   ....[121]....
        /*072c*/ 	.word	0x00007b90


	//   ....[122]....
        /*0730*/ 	.word	0x00007bd0


	//   ....[123]....
        /*0734*/ 	.word	0x00007c10


	//   ....[124]....
        /*0738*/ 	.word	0x00007c50


	//   ....[125]....
        /*073c*/ 	.word	0x00007c60


	//   ....[126]....
        /*0740*/ 	.word	0x00007ca0


	//   ....[127]....
        /*0744*/ 	.word	0x00007ce0


	//   ....[128]....
        /*0748*/ 	.word	0x00007d20


	//   ....[129]....
        /*074c*/ 	.word	0x00007d30


	//   ....[130]....
        /*0750*/ 	.word	0x00007d40


	//   ....[131]....
        /*0754*/ 	.word	0x00007d50


	//   ....[132]....
        /*0758*/ 	.word	0x00007d90


	//   ....[133]....
        /*075c*/ 	.word	0x00007dd0


	//   ....[134]....
        /*0760*/ 	.word	0x0000a230


	//   ....[135]....
        /*0764*/ 	.word	0x0000a350


	//   ....[136]....
        /*0768*/ 	.word	0x0000a3b0


	//   ....[137]....
        /*076c*/ 	.word	0x0000a480


	//   ....[138]....
        /*0770*/ 	.word	0x0000a4d0


	//   ....[139]....
        /*0774*/ 	.word	0x0000a5b0


	//   ....[140]....
        /*0778*/ 	.word	0x0000a610


	//   ....[141]....
        /*077c*/ 	.word	0x0000a650


	//   ....[142]....
        /*0780*/ 	.word	0x0000a6d0


	//   ....[143]....
        /*0784*/ 	.word	0x0000a760


	//   ....[144]....
        /*0788*/ 	.word	0x0000a7a0


	//   ....[145]....
        /*078c*/ 	.word	0x0000a860


	//   ....[146]....
        /*0790*/ 	.word	0x0000a8a0


	//   ....[147]....
        /*0794*/ 	.word	0x0000a8e0


	//   ....[148]....
        /*0798*/ 	.word	0x0000a920


	//   ....[149]....
        /*079c*/ 	.word	0x0000a980


	//   ....[150]....
        /*07a0*/ 	.word	0x0000aa80


	//   ....[151]....
        /*07a4*/ 	.word	0x0000acf0


	//   ....[152]....
        /*07a8*/ 	.word	0x0000ae00


	//   ....[153]....
        /*07ac*/ 	.word	0x0000ae40


	//   ....[154]....
        /*07b0*/ 	.word	0x0000aed0


	//   ....[155]....
        /*07b4*/ 	.word	0x0000b3a0


	//   ....[156]....
        /*07b8*/ 	.word	0x0000b4a0


	//   ....[157]....
        /*07bc*/ 	.word	0x0000b4d0


	//   ....[158]....
        /*07c0*/ 	.word	0x0000b510


	//   ....[159]....
        /*07c4*/ 	.word	0x0000b540


	//   ....[160]....
        /*07c8*/ 	.word	0x0000b650


	//   ....[161]....
        /*07cc*/ 	.word	0x0000b840


	//   ....[162]....
        /*07d0*/ 	.word	0x0000b890


	//   ....[163]....
        /*07d4*/ 	.word	0x0000b8d0


	//   ....[164]....
        /*07d8*/ 	.word	0x0000b910


	//   ....[165]....
        /*07dc*/ 	.word	0x0000b920


	//   ....[166]....
        /*07e0*/ 	.word	0x0000baf0


	//   ....[167]....
        /*07e4*/ 	.word	0x0000bb00


	//   ....[168]....
        /*07e8*/ 	.word	0x0000bb10


	//   ....[169]....
        /*07ec*/ 	.word	0x0000bb20


	//   ....[170]....
        /*07f0*/ 	.word	0x0000bb30


	//   ....[171]....
        /*07f4*/ 	.word	0x0000bb40


	//   ....[172]....
        /*07f8*/ 	.word	0x0000bb70


	//   ....[173]....
        /*07fc*/ 	.word	0x0000bba0


	//   ....[174]....
        /*0800*/ 	.word	0x0000bbe0


	//   ....[175]....
        /*0804*/ 	.word	0x0000bc10


	//   ....[176]....
        /*0808*/ 	.word	0x0000bc50


	//   ....[177]....
        /*080c*/ 	.word	0x0000bc80


	//   ....[178]....
        /*0810*/ 	.word	0x0000bca0


	//   ....[179]....
        /*0814*/ 	.word	0x0000bce0


	//   ....[180]....
        /*0818*/ 	.word	0x0000bcf0


	//   ....[181]....
        /*081c*/ 	.word	0x0000bd70


	//   ....[182]....
        /*0820*/ 	.word	0x0000bda0


	//   ....[183]....
        /*0824*/ 	.word	0x0000bdd0


	//   ....[184]....
        /*0828*/ 	.word	0x0000be20


	//   ....[185]....
        /*082c*/ 	.word	0x0000be60


	//   ....[186]....
        /*0830*/ 	.word	0x0000be70


	//   ....[187]....
        /*0834*/ 	.word	0x0000beb0


	//   ....[188]....
        /*0838*/ 	.word	0x0000bee0


	//   ....[189]....
        /*083c*/ 	.word	0x0000bf20


	//   ....[190]....
        /*0840*/ 	.word	0x0000bf40


	//   ....[191]....
        /*0844*/ 	.word	0x0000bf50


	//   ....[192]....
        /*0848*/ 	.word	0x0000bf60


	//   ....[193]....
        /*084c*/ 	.word	0x0000bf70


	//   ....[194]....
        /*0850*/ 	.word	0x0000bf80


	//   ....[195]....
        /*0854*/ 	.word	0x0000bf90


	//   ....[196]....
        /*0858*/ 	.word	0x0000bfa0


	//   ....[197]....
        /*085c*/ 	.word	0x0000bfb0


	//   ....[198]....
        /*0860*/ 	.word	0x0000e240


	//   ....[199]....
        /*0864*/ 	.word	0x00011990


	//----- nvinfo : EIATTR_REG_RECONFIG
	.align		4
.L_1478:
        /*0868*/ 	.byte	0x01, 0x54
	.zero		2


	//----- nvinfo : EIATTR_SYSCALL_OFFSETS
	.align		4
        /*086c*/ 	.byte	0x04, 0x46
        /*086e*/ 	.short	(.L_1480 - .L_1479)


	//   ....[0]....
.L_1479:
        /*0870*/ 	.word	0x00001070


	//   ....[1]....
        /*0874*/ 	.word	0x00001160


	//   ....[2]....
        /*0878*/ 	.word	0x000012c0


	//   ....[3]....
        /*087c*/ 	.word	0x000013b0


	//----- nvinfo : EIATTR_MBARRIER_INSTR_OFFSETS
	.align		4
.L_1480:
        /*0880*/ 	.byte	0x04, 0x39
        /*0882*/ 	.short	(.L_1482 - .L_1481)


	//   ....[0]....
.L_1481:
        /*0884*/ 	.word	0x00000290
        /*0888*/ 	.word	0x000000ff
        /*088c*/ 	.word	0x00030c00
        /*0890*/ 	.short	0x0100
        /*0892*/ 	.byte	0x06
	.zero		1


	//   ....[1]....
        /*0894*/ 	.word	0x00000390
        /*0898*/ 	.word	0x000000ff
        /*089c*/ 	.word	0x00030c10
        /*08a0*/ 	.short	0x0100
        /*08a2*/ 	.byte	0x08
	.zero		1


	//   ....[2]....
        /*08a4*/ 	.word	0x000003a0
        /*08a8*/ 	.word	0x000000ff
        /*08ac*/ 	.word	0x00030c20
        /*08b0*/ 	.short	0x0100
        /*08b2*/ 	.byte	0x08
	.zero		1


	//   ....[3]....
        /*08b4*/ 	.word	0x000003b0
        /*08b8*/ 	.word	0x000000ff
        /*08bc*/ 	.word	0x00030c18
        /*08c0*/ 	.short	0x0100
        /*08c2*/ 	.byte	0x08
	.zero		1


	//   ....[4]....
        /*08c4*/ 	.word	0x000003c0
        /*08c8*/ 	.word	0x000000ff
        /*08cc*/ 	.word	0x00030c28
        /*08d0*/ 	.short	0x0100
        /*08d2*/ 	.byte	0x08
	.zero		1


	//   ....[5]....
        /*08d4*/ 	.word	0x000004f0
        /*08d8*/ 	.word	0x000000ff
        /*08dc*/ 	.word	0x00030c30
        /*08e0*/ 	.short	0x0100
        /*08e2*/ 	.byte	0x08
	.zero		1


	//   ....[6]....
        /*08e4*/ 	.word	0x00000500
        /*08e8*/ 	.word	0x000000ff
        /*08ec*/ 	.word	0x00030c40
        /*08f0*/ 	.short	0x0100
        /*08f2*/ 	.byte	0x08
	.zero		1


	//   ....[7]....
        /*08f4*/ 	.word	0x00000510
        /*08f8*/ 	.word	0x000000ff
        /*08fc*/ 	.word	0x00030c38
        /*0900*/ 	.short	0x0100
        /*0902*/ 	.byte	0x08
	.zero		1


	//   ....[8]....
        /*0904*/ 	.word	0x00000520
        /*0908*/ 	.word	0x000000ff
        /*090c*/ 	.word	0x00030c48
        /*0910*/ 	.short	0x0100
        /*0912*/ 	.byte	0x08
	.zero		1


	//   ....[9]....
        /*0914*/ 	.word	0x00001450
        /*0918*/ 	.word	0x00000010
        /*091c*/ 	.word	0x00030c00
        /*0920*/ 	.short	0x010a
        /*0922*/ 	.byte	0x3f
	.zero		1


	//   ....[10]....
        /*0924*/ 	.word	0x00001570
        /*0928*/ 	.word	0x00000010
        /*092c*/ 	.word	0x00030c00
        /*0930*/ 	.short	0x010a
        /*0932*/ 	.byte	0x3f
	.zero		1


	//   ....[11]....
        /*0934*/ 	.word	0x00001fd0
        /*0938*/ 	.word	0x00000008
        /*093c*/ 	.word	0x00030c10
        /*0940*/ 	.short	0x010a
        /*0942*/ 	.byte	0x3f
	.zero		1


	//   ....[12]....
        /*0944*/ 	.word	0x00002040
        /*0948*/ 	.word	0x00000008
        /*094c*/ 	.word	0x00030c10
        /*0950*/ 	.short	0x010a
        /*0952*/ 	.byte	0x3f
	.zero		1


	//   ....[13]....
        /*0954*/ 	.word	0x00002420
        /*0958*/ 	.word	0x00000008
        /*095c*/ 	.word	0x00030c30
        /*0960*/ 	.short	0x010a
        /*0962*/ 	.byte	0x3f
	.zero		1


	//   ....[14]....
        /*0964*/ 	.word	0x00002490
        /*0968*/ 	.word	0x00000008
        /*096c*/ 	.word	0x00030c30
        /*0970*/ 	.short	0x010a
        /*0972*/ 	.byte	0x3f
	.zero		1


	//   ....[15]....
        /*0974*/ 	.word	0x00005520
        /*0978*/ 	.word	0x00000009
        /*097c*/ 	.word	0x00000000
        /*0980*/ 	.short	0x0101
        /*0982*/ 	.byte	0x3f
	.zero		1


	//   ....[16]....
        /*0984*/ 	.word	0x00005970
        /*0988*/ 	.word	0x00000008
        /*098c*/ 	.word	0x00000000
        /*0990*/ 	.short	0x0101
        /*0992*/ 	.byte	0x3f
	.zero		1


	//   ....[17]....
        /*0994*/ 	.word	0x00006240
        /*0998*/ 	.word	0x00000007
        /*099c*/ 	.word	0x00030c10
        /*09a0*/ 	.short	0x010a
        /*09a2*/ 	.byte	0x3f
	.zero		1


	//   ....[18]....
        /*09a4*/ 	.word	0x000062c0
        /*09a8*/ 	.word	0x00000007
        /*09ac*/ 	.word	0x00030c10
        /*09b0*/ 	.short	0x010a
        /*09b2*/ 	.byte	0x3f
	.zero		1


	//   ....[19]....
        /*09b4*/ 	.word	0x000066d0
        /*09b8*/ 	.word	0x00000007
        /*09bc*/ 	.word	0x00030c30
        /*09c0*/ 	.short	0x010a
        /*09c2*/ 	.byte	0x3f
	.zero		1


	//   ....[20]....
        /*09c4*/ 	.word	0x00006760
        /*09c8*/ 	.word	0x00000007
        /*09cc*/ 	.word	0x00030c30
        /*09d0*/ 	.short	0x010a
        /*09d2*/ 	.byte	0x3f
	.zero		1


	//   ....[21]....
        /*09d4*/ 	.word	0x00008f30
        /*09d8*/ 	.word	0x00000008
        /*09dc*/ 	.word	0x00000000
        /*09e0*/ 	.short	0x0101
        /*09e2*/ 	.byte	0x3f
	.zero		1


	//   ....[22]....
        /*09e4*/ 	.word	0x00009390
        /*09e8*/ 	.word	0x00000007
        /*09ec*/ 	.word	0x00000000
        /*09f0*/ 	.short	0x0101
        /*09f2*/ 	.byte	0x3f
	.zero		1


	//   ....[23]....
        /*09f4*/ 	.word	0x00009bf0
        /*09f8*/ 	.word	0x00000007
        /*09fc*/ 	.word	0x00030c10
        /*0a00*/ 	.short	0x010a
        /*0a02*/ 	.byte	0x3f
	.zero		1


	//   ....[24]....
        /*0a04*/ 	.word	0x00009c70
        /*0a08*/ 	.word	0x00000007
        /*0a0c*/ 	.word	0x00030c10
        /*0a10*/ 	.short	0x010a
        /*0a12*/ 	.byte	0x3f
	.zero		1


	//   ....[25]....
        /*0a14*/ 	.word	0x0000a070
        /*0a18*/ 	.word	0x00000007
        /*0a1c*/ 	.word	0x00030c30
        /*0a20*/ 	.short	0x010a
        /*0a22*/ 	.byte	0x3f
	.zero		1


	//   ....[26]....
        /*0a24*/ 	.word	0x0000a100
        /*0a28*/ 	.word	0x00000007
        /*0a2c*/ 	.word	0x00030c30
        /*0a30*/ 	.short	0x010a
        /*0a32*/ 	.byte	0x3f
	.zero		1


	//   ....[27]....
        /*0a34*/ 	.word	0x0000d230
        /*0a38*/ 	.word	0x00000008
        /*0a3c*/ 	.word	0x00000000
        /*0a40*/ 	.short	0x0101
        /*0a42*/ 	.byte	0x3f
	.zero		1


	//   ....[28]....
        /*0a44*/ 	.word	0x0000d6a0
        /*0a48*/ 	.word	0x00000007
        /*0a4c*/ 	.word	0x00000000
        /*0a50*/ 	.short	0x0101
        /*0a52*/ 	.byte	0x3f
	.zero		1


	//   ....[29]....
        /*0a54*/ 	.word	0x0000ffc0
        /*0a58*/ 	.word	0x0000000f
        /*0a5c*/ 	.word	0x00030c20
        /*0a60*/ 	.short	0x010a
        /*0a62*/ 	.byte	0x3f
	.zero		1


	//   ....[30]....
        /*0a64*/ 	.word	0x000105b0
        /*0a68*/ 	.word	0x0000000f
        /*0a6c*/ 	.word	0x00030c40
        /*0a70*/ 	.short	0x010a
        /*0a72*/ 	.byte	0x3f
	.zero		1


	//   ....[31]....
        /*0a74*/ 	.word	0x00010810
        /*0a78*/ 	.word	0x0000000f
        /*0a7c*/ 	.word	0x00030c28
        /*0a80*/ 	.short	0x010a
        /*0a82*/ 	.byte	0x3f
	.zero		1


	//   ....[32]....
        /*0a84*/ 	.word	0x00010a70
        /*0a88*/ 	.word	0x0000000f
        /*0a8c*/ 	.word	0x00030c48
        /*0a90*/ 	.short	0x010a
        /*0a92*/ 	.byte	0x3f
	.zero		1


	//   ....[33]....
        /*0a94*/ 	.word	0x00010c70
        /*0a98*/ 	.word	0x0000000f
        /*0a9c*/ 	.word	0x00030c20
        /*0aa0*/ 	.short	0x010a
        /*0aa2*/ 	.byte	0x3f
	.zero		1


	//   ....[34]....
        /*0aa4*/ 	.word	0x00010f40
        /*0aa8*/ 	.word	0x0000000f
        /*0aac*/ 	.word	0x00030c40
        /*0ab0*/ 	.short	0x010a
        /*0ab2*/ 	.byte	0x3f
	.zero		1


	//   ....[35]....
        /*0ab4*/ 	.word	0x00011170
        /*0ab8*/ 	.word	0x0000000f
        /*0abc*/ 	.word	0x00030c28
        /*0ac0*/ 	.short	0x010a
        /*0ac2*/ 	.byte	0x3f
	.zero		1


	//   ....[36]....
        /*0ac4*/ 	.word	0x00011410
        /*0ac8*/ 	.word	0x00000003
        /*0acc*/ 	.word	0x00030c40
        /*0ad0*/ 	.short	0x010a
        /*0ad2*/ 	.byte	0x3f
	.zero		1


	//   ....[37]....
        /*0ad4*/ 	.word	0x00011800
        /*0ad8*/ 	.word	0x00000007
        /*0adc*/ 	.word	0x00000000
        /*0ae0*/ 	.short	0x010a
        /*0ae2*/ 	.byte	0x3f
	.zero		1


	//   ....[38]....
        /*0ae4*/ 	.word	0x00011850
        /*0ae8*/ 	.word	0x00000003
        /*0aec*/ 	.word	0x00000000
        /*0af0*/ 	.short	0x010a
        /*0af2*/ 	.byte	0x3f
	.zero		1


	//   ....[39]....
        /*0af4*/ 	.word	0x000118b0
        /*0af8*/ 	.word	0x00000005
        /*0afc*/ 	.word	0x00000000
        /*0b00*/ 	.short	0x010a
        /*0b02*/ 	.byte	0x3f
	.zero		1


	//   ....[40]....
        /*0b04*/ 	.word	0x000118e0
        /*0b08*/ 	.word	0x00000003
        /*0b0c*/ 	.word	0x00000000
        /*0b10*/ 	.short	0x010a
        /*0b12*/ 	.byte	0x3f
	.zero		1


	//   ....[41]....
        /*0b14*/ 	.word	0x000119c0
        /*0b18*/ 	.word	0x00000010
        /*0b1c*/ 	.word	0x00030c00
        /*0b20*/ 	.short	0x010a
        /*0b22*/ 	.byte	0x3f
	.zero		1


	//   ....[42]....
        /*0b24*/ 	.word	0x00011a10
        /*0b28*/ 	.word	0x00000008
        /*0b2c*/ 	.word	0x00030c10
        /*0b30*/ 	.short	0x010a
        /*0b32*/ 	.byte	0x3f
	.zero		1


	//   ....[43]....
        /*0b34*/ 	.word	0x00011a60
        /*0b38*/ 	.word	0x00000008
        /*0b3c*/ 	.word	0x00030c30
        /*0b40*/ 	.short	0x010a
        /*0b42*/ 	.byte	0x3f
	.zero		1


	//   ....[44]....
        /*0b44*/ 	.word	0x00011ab0
        /*0b48*/ 	.word	0x00000007
        /*0b4c*/ 	.word	0x00030c10
        /*0b50*/ 	.short	0x010a
        /*0b52*/ 	.byte	0x3f
	.zero		1


	//   ....[45]....
        /*0b54*/ 	.word	0x00011b00
        /*0b58*/ 	.word	0x00000007
        /*0b5c*/ 	.word	0x00030c30
        /*0b60*/ 	.short	0x010a
        /*0b62*/ 	.byte	0x3f
	.zero		1


	//   ....[46]....
        /*0b64*/ 	.word	0x00011b50
        /*0b68*/ 	.word	0x00000007
        /*0b6c*/ 	.word	0x00030c10
        /*0b70*/ 	.short	0x010a
        /*0b72*/ 	.byte	0x3f
	.zero		1


	//   ....[47]....
        /*0b74*/ 	.word	0x00011ba0
        /*0b78*/ 	.word	0x00000007
        /*0b7c*/ 	.word	0x00030c30
        /*0b80*/ 	.short	0x010a
        /*0b82*/ 	.byte	0x3f
	.zero		1


	//   ....[48]....
        /*0b84*/ 	.word	0x00011bf0
        /*0b88*/ 	.word	0x0000000f
        /*0b8c*/ 	.word	0x00030c20
        /*0b90*/ 	.short	0x010a
        /*0b92*/ 	.byte	0x3f
	.zero		1


	//   ....[49]....
        /*0b94*/ 	.word	0x00011c40
        /*0b98*/ 	.word	0x0000000f
        /*0b9c*/ 	.word	0x00030c40
        /*0ba0*/ 	.short	0x010a
        /*0ba2*/ 	.byte	0x3f
	.zero		1


	//   ....[50]....
        /*0ba4*/ 	.word	0x00011c90
        /*0ba8*/ 	.word	0x0000000f
        /*0bac*/ 	.word	0x00030c28
        /*0bb0*/ 	.short	0x010a
        /*0bb2*/ 	.byte	0x3f
	.zero		1


	//   ....[51]....
        /*0bb4*/ 	.word	0x00011ce0
        /*0bb8*/ 	.word	0x0000000f
        /*0bbc*/ 	.word	0x00030c48
        /*0bc0*/ 	.short	0x010a
        /*0bc2*/ 	.byte	0x3f
	.zero		1


	//   ....[52]....
        /*0bc4*/ 	.word	0x00011d40
        /*0bc8*/ 	.word	0x0000000f
        /*0bcc*/ 	.word	0x00030c20
        /*0bd0*/ 	.short	0x010a
        /*0bd2*/ 	.byte	0x3f
	.zero		1


	//   ....[53]....
        /*0bd4*/ 	.word	0x00011d90
        /*0bd8*/ 	.word	0x0000000f
        /*0bdc*/ 	.word	0x00030c40
        /*0be0*/ 	.short	0x010a
        /*0be2*/ 	.byte	0x3f
	.zero		1


	//   ....[54]....
        /*0be4*/ 	.word	0x00011de0
        /*0be8*/ 	.word	0x0000000f
        /*0bec*/ 	.word	0x00030c28
        /*0bf0*/ 	.short	0x010a
        /*0bf2*/ 	.byte	0x3f
	.zero		1


	//   ....[55]....
        /*0bf4*/ 	.word	0x00011e30
        /*0bf8*/ 	.word	0x00000003
        /*0bfc*/ 	.word	0x00030c40
        /*0c00*/ 	.short	0x010a
        /*0c02*/ 	.byte	0x3f
	.zero		1


	//   ....[56]....
        /*0c04*/ 	.word	0x00011f00
        /*0c08*/ 	.word	0x00000007
        /*0c0c*/ 	.word	0x00000000
        /*0c10*/ 	.short	0x010a
        /*0c12*/ 	.byte	0x3f
	.zero		1


	//   ....[57]....
        /*0c14*/ 	.word	0x00011f50
        /*0c18*/ 	.word	0x00000003
        /*0c1c*/ 	.word	0x00000000
        /*0c20*/ 	.short	0x010a
        /*0c22*/ 	.byte	0x3f
	.zero		1


	//   ....[58]....
        /*0c24*/ 	.word	0x00011fa0
        /*0c28*/ 	.word	0x00000005
        /*0c2c*/ 	.word	0x00000000
        /*0c30*/ 	.short	0x010a
        /*0c32*/ 	.byte	0x3f
	.zero		1


	//----- nvinfo : EIATTR_NUM_MBARRIERS
	.align		4
.L_1482:
        /*0c34*/ 	.byte	0x03, 0x38
        /*0c36*/ 	.short	0x0009


	//----- nvinfo : EIATTR_EXIT_INSTR_OFFSETS
	.align		4
        /*0c38*/ 	.byte	0x04, 0x1c
        /*0c3a*/ 	.short	(.L_1484 - .L_1483)


	//   ....[0]....
.L_1483:
        /*0c3c*/ 	.word	0x00011930


	//----- nvinfo : EIATTR_MAX_THREADS
	.align		4
.L_1484:
        /*0c40*/ 	.byte	0x04, 0x05
        /*0c42*/ 	.short	(.L_1486 - .L_1485)
.L_1485:
        /*0c44*/ 	.word	0x00000180
        /*0c48*/ 	.word	0x00000001
        /*0c4c*/ 	.word	0x00000001


	//----- nvinfo : EIATTR_CRS_STACK_SIZE
	.align		4
.L_1486:
        /*0c50*/ 	.byte	0x04, 0x1e
        /*0c52*/ 	.short	(.L_1488 - .L_1487)
.L_1487:
        /*0c54*/ 	.word	0x00000000


	//----- nvinfo : EIATTR_CBANK_PARAM_SIZE
	.align		4
.L_1488:
        /*0c58*/ 	.byte	0x03, 0x19
        /*0c5a*/ 	.short	0x06f0


	//----- nvinfo : EIATTR_PARAM_CBANK
	.align		4
        /*0c5c*/ 	.byte	0x04, 0x0a
        /*0c5e*/ 	.short	(.L_1490 - .L_1489)
	.align		4
.L_1489:
        /*0c60*/ 	.word	index@(.nv.constant0._ZN7cutlass13device_kernelIN5flash11enable_sm90INS1_16FlashAttnBwdSm90INS1_25CollectiveMainloopBwdSm90ILi2ELi2ELi2EN4cute5tupleIJNS5_1CILi1EEES8_S8_EEENS6_IJNS7_ILi128EEESA_NS7_ILi64EEEEEENS_10bfloat16_tEfNS_4arch4Sm90ELb0ELb1ELb0ELb1ELb0ELb1ELb0ELb0ELi2ELi1ELi2ELi2ELb0EEENS1_24CollectiveEpilogueBwdGQAISC_fSF_Li256ELb1ELb0EEENS1_19SingleTileSchedulerILb1ELb0ELb0ELi128EEEEEEEEEvNT_6ParamsE)
        /*0c64*/ 	.short	0x0210
        /*0c66*/ 	.short	0x06f0


	//----- nvinfo : EIATTR_SW_WAR
	.align		4
.L_1490:
        /*0c68*/ 	.byte	0x04, 0x36
        /*0c6a*/ 	.short	(.L_1492 - .L_1491)
.L_1491:
        /*0c6c*/ 	.word	0x00000008
.L_1492:


//--------------------- .nv.info._ZN7cutlass13device_kernelIN5flash11enable_sm90INS1_16FlashAttnBwdSm90INS1_25CollectiveMainloopBwdSm90ILi2ELi2ELi2EN4cute5tupleIJNS5_1CILi1EEES8_S8_EEENS6_IJNS7_ILi128EEESA_NS7_ILi64EEEEEENS_10bfloat16_tEfNS_4arch4Sm90ELb0ELb1ELb0ELb1ELb1ELb1ELb0ELb0ELi2ELi1ELi2ELi2ELb0EEENS1_24CollectiveEpilogueBwdGQAISC_fSF_Li256ELb1ELb1EEENS1_19SingleTileSchedulerILb1ELb0ELb0ELi128EEEEEEEEEvNT_6ParamsE --------------------------
	.section	.nv.info._ZN7cutlass13device_kernelIN5flash11enable_sm90INS1_16FlashAttnBwdSm90INS1_25CollectiveMainloopBwdSm90ILi2ELi2ELi2EN4cute5tupleIJNS5_1CILi1EEES8_S8_EEENS6_IJNS7_ILi128EEESA_NS7_ILi64EEEEEENS_10bfloat16_tEfNS_4arch4Sm90ELb0ELb1ELb0ELb1ELb1ELb1ELb0ELb0ELi2ELi1ELi2ELi2ELb0EEENS1_24CollectiveEpilogueBwdGQAISC_fSF_Li256ELb1ELb1EEENS1_19SingleTileSchedulerILb1ELb0ELb0ELi128EEEEEEEEEvNT_6ParamsE,"",@"SHT_CUDA_INFO"
	.sectionflags	@""
	.align	4


	//----- nvinfo : EIATTR_CUDA_API_VERSION
	.align		4
        /*0000*/ 	.byte	0x04, 0x37
        /*0002*/ 	.short	(.L_1494 - .L_1493)
.L_1493:
        /*0004*/ 	.word	0x00000082


	//----- nvinfo : EIATTR_KPARAM_INFO
	.align		4
.L_1494:
        /*0008*/ 	.byte	0x04, 0x17
        /*000a*/ 	.short	(.L_1496 - .L_1495)
.L_1495:
        /*000c*/ 	.word	0x00000000
        /*0010*/ 	.short	0x0000
        /*0012*/ 	.short	0x0070
        /*0014*/ 	.byte	0x00, 0xf0, 0x01, 0x1a


	//----- nvinfo : EIATTR_SPARSE_MMA_MASK
	.align		4
.L_1496:
        /*0018*/ 	.byte	0x03, 0x50
        /*001a*/ 	.short	0x0000


	//----- nvinfo : EIATTR_MAXREG_COUNT
	.align		4
        /*001c*/ 	.byte	0x03, 0x1b
        /*001e*/ 	.short	0x00a8


	//----- nvinfo : EIATTR_NUM_BARRIERS
	.align		4
        /*0020*/ 	.byte	0x02, 0x4c
        /*0022*/ 	.byte	0x10
	.zero		1


	//----- nvinfo : EIATTR_EXTERNS
	.align		4
        /*0024*/ 	.byte	0x04, 0x0f
        /*0026*/ 	.short	(.L_1498 - .L_1497)


	//   ....[0]....
	.align		4
.L_1497:
        /*0028*/ 	.word	index@(__assertfail)


	//----- nvinfo : EIATTR_ANNOTATIONS
	.align		4
.L_1498:
        /*002c*/ 	.byte	0x04, 0x55
        /*002e*/ 	.short	(.L_1500 - .L_1499)


	//   ....[0]....
.L_1499:
        /* <DEDUP_REMOVED lines=31> */


	//----- nvinfo : EIATTR_MERCURY_ISA_VERSION
	.align		4
.L_1500:
        /*0210*/ 	.byte	0x03, 0x5f
        /*0212*/ 	.short	0x0101


	//----- nvinfo : EIATTR_INT_WARP_WIDE_INSTR_OFFSETS
	.align		4
        /*0214*/ 	.byte	0x04, 0x31
        /*0216*/ 	.short	(.L_1502 - .L_1501)


	//   ....[0]....
.L_1501:
        /*0218*/ 	.word	0x00000190


	//   ....[1]....
        /*021c*/ 	.word	0x000001c0


	//   ....[2]....
        /*0220*/ 	.word	0x0000f5b0


	//   ....[3]....
        /*0224*/ 	.word	0x0000fc00


	//   ....[4]....
        /*0228*/ 	.word	0x000100b0


	//   ....[5]....
        /*022c*/ 	.word	0x00010370


	//   ....[6]....
        /*0230*/ 	.word	0x000105d0


	//   ....[7]....
        /*0234*/ 	.word	0x00010760


	//----- nvinfo : EIATTR_COOP_GROUP_MASK_REGIDS
	.align		4
.L_1502:
        /*0238*/ 	.byte	0x04, 0x29
        /*023a*/ 	.short	(.L_1504 - .L_1503)


	//   ....[0]....
.L_1503:
        /*023c*/ 	.word	0xffffffff


	//   ....[1]....
        /*0240*/ 	.word	0xffffffff


	//   ....[2]....
        /*0244*/ 	.word	0xffffffff


	//   ....[3]....
        /*0248*/ 	.word	0xffffffff


	//   ....[4]....
        /*024c*/ 	.word	0xffffffff


	//   ....[5]....
        /*0250*/ 	.word	0xffffffff


	//   ....[6]....
        /*0254*/ 	.word	0xffffffff


	//   ....[7]....
        /*0258*/ 	.word	0xffffffff


	//   ....[8]....
        /*025c*/ 	.word	0xffffffff


	//   ....[9]....
        /*0260*/ 	.word	0xffffffff


	//   ....[10]....
        /*0264*/ 	.word	0xffffffff


	//   ....[11]....
        /*0268*/ 	.word	0xffffffff


	//   ....[12]....
        /*026c*/ 	.word	0xffffffff


	//   ....[13]....
        /*0270*/ 	.word	0xffffffff


	//   ....[14]....
        /*0274*/ 	.word	0xffffffff


	//   ....[15]....
        /*0278*/ 	.word	0xffffffff


	//   ....[16]....
        /*027c*/ 	.word	0xffffffff


	//   ....[17]....
        /*0280*/ 	.word	0xffffffff


	//   ....[18]....
        /*0284*/ 	.word	0xffffffff


	//   ....[19]....
        /*0288*/ 	.word	0xffffffff


	//   ....[20]....
        /*028c*/ 	.word	0xffffffff


	//   ....[21]....
        /*0290*/ 	.word	0xffffffff


	//   ....[22]....
        /*0294*/ 	.word	0xffffffff


	//   ....[23]....
        /*0298*/ 	.word	0xffffffff


	//   ....[24]....
        /*029c*/ 	.word	0xffffffff


	//   ....[25]....
        /*02a0*/ 	.word	0xffffffff


	//   ....[26]....
        /*02a4*/ 	.word	0xffffffff


	//   ....[27]....
        /*02a8*/ 	.word	0xffffffff


	//   ....[28]....
        /*02ac*/ 	.word	0xffffffff


	//   ....[29]....
        /*02b0*/ 	.word	0xffffffff


	//   ....[30]....
        /*02b4*/ 	.word	0xffffffff


	//   ....[31]....
        /*02b8*/ 	.word	0xffffffff


	//   ....[32]....
        /*02bc*/ 	.word	0xffffffff


	//   ....[33]....
        /*02c0*/ 	.word	0xffffffff


	//   ....[34]....
        /*02c4*/ 	.word	0xffffffff


	//   ....[35]....
        /*02c8*/ 	.word	0xffffffff


	//   ....[36]....
        /*02cc*/ 	.word	0xffffffff


	//   ....[37]....
        /*02d0*/ 	.word	0xffffffff


	//   ....[38]....
        /*02d4*/ 	.word	0xffffffff


	//   ....[39]....
        /*02d8*/ 	.word	0xffffffff


	//   ....[40]....
        /*02dc*/ 	.word	0xffffffff


	//   ....[41]....
        /*02e0*/ 	.word	0xffffffff


	//   ....[42]....
        /*02e4*/ 	.word	0xffffffff


	//   ....[43]....
        /*02e8*/ 	.word	0xffffffff


	//   ....[44]....
        /*02ec*/ 	.word	0xffffffff


	//   ....[45]....
        /*02f0*/ 	.word	0xffffffff


	//   ....[46]....
        /*02f4*/ 	.word	0xffffffff


	//   ....[47]....
        /*02f8*/ 	.word	0xffffffff


	//   ....[48]....
        /*02fc*/ 	.word	0xffffffff


	//   ....[49]....
        /*0300*/ 	.word	0xffffffff


	//   ....[50]....
        /*0304*/ 	.word	0xffffffff


	//   ....[51]....
        /*0308*/ 	.word	0xffffffff


	//   ....[52]....
        /*030c*/ 	.word	0xffffffff


	//   ....[53]....
        /*0310*/ 	.word	0xffffffff


	//   ....[54]....
        /*0314*/ 	.word	0xffffffff


	//   ....[55]....
        /*0318*/ 	.word	0xffffffff


	//   ....[56]....
        /*031c*/ 	.word	0xffffffff


	//   ....[57]....
        /*0320*/ 	.word	0xffffffff


	//   ....[58]....
        /*0324*/ 	.word	0xffffffff


	//   ....[59]....
        /*0328*/ 	.word	0xffffffff


	//   ....[60]....
        /*032c*/ 	.word	0xffffffff


	//   ....[61]....
        /*0330*/ 	.word	0xffffffff


	//   ....[62]....
        /*0334*/ 	.word	0xffffffff


	//   ....[63]....
        /*0338*/ 	.word	0xffffffff


	//   ....[64]....
        /*033c*/ 	.word	0xffffffff


	//   ....[65]....
        /*0340*/ 	.word	0xffffffff


	//   ....[66]....
        /*0344*/ 	.word	0xffffffff


	//   ....[67]....
        /*0348*/ 	.word	0xffffffff


	//   ....[68]....
        /*034c*/ 	.word	0xffffffff


	//   ....[69]....
        /*0350*/ 	.word	0xffffffff


	//   ....[70]....
        /*0354*/ 	.word	0xffffffff


	//   ....[71]....
        /*0358*/ 	.word	0xffffffff


	//   ....[72]....
        /*035c*/ 	.word	0xffffffff


	//   ....[73]....
        /*0360*/ 	.word	0xffffffff


	//   ....[74]....
        /*0364*/ 	.word	0xffffffff


	//   ....[75]....
        /*0368*/ 	.word	0xffffffff


	//   ....[76]....
        /*036c*/ 	.word	0xffffffff


	//   ....[77]....
        /*0370*/ 	.word	0xffffffff


	//   ....[78]....
        /*0374*/ 	.word	0xffffffff


	//   ....[79]....
        /*0378*/ 	.word	0xffffffff


	//   ....[80]....
        /*037c*/ 	.word	0xffffffff


	//   ....[81]....
        /*0380*/ 	.word	0xffffffff


	//   ....[82]....
        /*0384*/ 	.word	0xffffffff


	//   ....[83]....
        /*0388*/ 	.word	0xffffffff


	//   ....[84]....
        /*038c*/ 	.word	0xffffffff


	//   ....[85]....
        /*0390*/ 	.word	0xffffffff


	//   ....[86]....
        /*0394*/ 	.word	0xffffffff


	//   ....[87]....
        /*0398*/ 	.word	0xffffffff


	//   ....[88]....
        /*039c*/ 	.word	0xffffffff


	//   ....[89]....
        /*03a0*/ 	.word	0xffffffff


	//   ....[90]....
        /*03a4*/ 	.word	0xffffffff


	//   ....[91]....
        /*03a8*/ 	.word	0xffffffff


	//   ....[92]....
        /*03ac*/ 	.word	0xffffffff


	//   ....[93]....
        /*03b0*/ 	.word	0xffffffff


	//   ....[94]....
        /*03b4*/ 	.word	0xffffffff


	//   ....[95]....
        /*03b8*/ 	.word	0xffffffff


	//   ....[96]....
        /*03bc*/ 	.word	0xffffffff


	//   ....[97]....
        /*03c0*/ 	.word	0xffffffff


	//   ....[98]....
        /*03c4*/ 	.word	0xffffffff


	//   ....[99]....
        /*03c8*/ 	.word	0xffffffff


	//   ....[100]....
        /*03cc*/ 	.word	0xffffffff


	//   ....[101]....
        /*03d0*/ 	.word	0xffffffff


	//   ....[102]....
        /*03d4*/ 	.word	0xffffffff


	//   ....[103]....
        /*03d8*/ 	.word	0xffffffff


	//   ....[104]....
        /*03dc*/ 	.word	0xffffffff


	//   ....[105]....
        /*03e0*/ 	.word	0xffffffff


	//   ....[106]....
        /*03e4*/ 	.word	0xffffffff


	//   ....[107]....
        /*03e8*/ 	.word	0xffffffff


	//   ....[108]....
        /*03ec*/ 	.word	0xffffffff


	//   ....[109]....
        /*03f0*/ 	.word	0xffffffff


	//   ....[110]....
        /*03f4*/ 	.word	0xffffffff


	//   ....[111]....
        /*03f8*/ 	.word	0xffffffff


	//   ....[112]....
        /*03fc*/ 	.word	0xffffffff


	//   ....[113]....
        /*0400*/ 	.word	0xffffffff


	//   ....[114]....
        /*0404*/ 	.word	0xffffffff


	//   ....[115]....
        /*0408*/ 	.word	0xffffffff


	//   ....[116]....
        /*040c*/ 	.word	0xffffffff


	//   ....[117]....
        /*0410*/ 	.word	0xffffffff


	//   ....[118]....
        /*0414*/ 	.word	0xffffffff


	//   ....[119]....
        /*0418*/ 	.word	0xffffffff


	//   ....[120]....
        /*041c*/ 	.word	0xffffffff


	//   ....[121]....
        /*0420*/ 	.word	0xffffffff


	//   ....[122]....
        /*0424*/ 	.word	0xffffffff


	//   ....[123]....
        /*0428*/ 	.word	0xffffffff


	//   ....[124]....
        /*042c*/ 	.word	0xffffffff


	//   ....[125]....
        /*0430*/ 	.word	0xffffffff


	//   ....[126]....
        /*0434*/ 	.word	0xffffffff


	//   ....[127]....
        /*0438*/ 	.word	0xffffffff


	//   ....[128]....
        /*043c*/ 	.word	0xffffffff


	//   ....[129]....
        /*0440*/ 	.word	0xffffffff


	//   ....[130]....
        /*0444*/ 	.word	0xffffffff


	//   ....[131]....
        /*0448*/ 	.word	0xffffffff


	//   ....[132]....
        /*044c*/ 	.word	0xffffffff


	//   ....[133]....
        /*0450*/ 	.word	0xffffffff


	//   ....[134]....
        /*0454*/ 	.word	0xffffffff


	//   ....[135]....
        /*0458*/ 	.word	0xffffffff


	//   ....[136]....
        /*045c*/ 	.word	0xffffffff


	//   ....[137]....
        /*0460*/ 	.word	0xffffffff


	//   ....[138]....
        /*0464*/ 	.word	0xffffffff


	//   ....[139]....
        /*0468*/ 	.word	0xffffffff


	//   ....[140]....
        /*046c*/ 	.word	0xffffffff


	//   ....[141]....
        /*0470*/ 	.word	0xffffffff


	//   ....[142]....
        /*0474*/ 	.word	0xffffffff


	//   ....[143]....
        /*0478*/ 	.word	0xffffffff


	//   ....[144]....
        /*047c*/ 	.word	0xffffffff


	//   ....[145]....
        /*0480*/ 	.word	0xffffffff


	//   ....[146]....
        /*0484*/ 	.word	0xffffffff


	//   ....[147]....
        /*0488*/ 	.word	0xffffffff


	//   ....[148]....
        /*048c*/ 	.word	0xffffffff


	//   ....[149]....
        /*0490*/ 	.word	0xffffffff


	//   ....[150]....
        /*0494*/ 	.word	0xffffffff


	//   ....[151]....
        /*0498*/ 	.word	0xffffffff


	//   ....[152]....
        /*049c*/ 	.word	0xffffffff


	//   ....[153]....
        /*04a0*/ 	.word	0xffffffff


	//   ....[154]....
        /*04a4*/ 	.word	0xffffffff


	//   ....[155]....
        /*04a8*/ 	.word	0xffffffff


	//   ....[156]....
        /*04ac*/ 	.word	0xffffffff


	//   ....[157]....
        /*04b0*/ 	.word	0xffffffff


	//   ....[158]....
        /*04b4*/ 	.word	0xffffffff


	//   ....[159]....
        /*04b8*/ 	.word	0xffffffff


	//   ....[160]....
        /*04bc*/ 	.word	0xffffffff


	//   ....[161]....
        /*04c0*/ 	.word	0xffffffff


	//   ....[162]....
        /*04c4*/ 	.word	0xffffffff


	//   ....[163]....
        /*04c8*/ 	.word	0xffffffff


	//   ....[164]....
        /*04cc*/ 	.word	0xffffffff


	//   ....[165]....
        /*04d0*/ 	.word	0xffffffff


	//   ....[166]....
        /*04d4*/ 	.word	0xffffffff


	//   ....[167]....
        /*04d8*/ 	.word	0xffffffff


	//   ....[168]....
        /*04dc*/ 	.word	0xffffffff


	//   ....[169]....
        /*04e0*/ 	.word	0xffffffff


	//   ....[170]....
        /*04e4*/ 	.word	0xffffffff


	//   ....[171]....
        /*04e8*/ 	.word	0xffffffff


	//   ....[172]....
        /*04ec*/ 	.word	0xffffffff


	//   ....[173]....
        /*04f0*/ 	.word	0xffffffff


	//   ....[174]....
        /*04f4*/ 	.word	0xffffffff


	//   ....[175]....
        /*04f8*/ 	.word	0xffffffff


	//   ....[176]....
        /*04fc*/ 	.word	0xffffffff


	//   ....[177]....
        /*0500*/ 	.word	0xffffffff


	//   ....[178]....
        /*0504*/ 	.word	0xffffffff


	//   ....[179]....
        /*0508*/ 	.word	0xffffffff


	//   ....[180]....
        /*050c*/ 	.word	0xffffffff


	//   ....[181]....
        /*0510*/ 	.word	0xffffffff


	//   ....[182]....
        /*0514*/ 	.word	0xffffffff


	//   ....[183]....
        /*0518*/ 	.word	0xffffffff


	//   ....[184]....
        /*051c*/ 	.word	0xffffffff


	//   ....[185]....
        /*0520*/ 	.word	0xffffffff


	//   ....[186]....
        /*0524*/ 	.word	0xffffffff


	//   ....[187]....
        /*0528*/ 	.word	0xffffffff


	//   ....[188]....
        /*052c*/ 	.word	0xffffffff


	//   ....[189]....
        /*0530*/ 	.word	0xffffffff


	//   ....[190]....
        /*0534*/ 	.word	0xffffffff


	//   ....[191]....
        /*0538*/ 	.word	0xffffffff


	//   ....[192]....
        /*053c*/ 	.word	0xffffffff


	//   ....[193]....
        /*0540*/ 	.word	0xffffffff


	//   ....[194]....
        /*0544*/ 	.word	0xffffffff


	//   ....[195]....
        /*0548*/ 	.word	0xffffffff


	//   ....[196]....
        /*054c*/ 	.word	0xffffffff


	//   ....[197]....
        /*0550*/ 	.word	0xffffffff


	//   ....[198]....
        /*0554*/ 	.word	0xffffffff


	//   ....[199]....
        /*0558*/ 	.word	0xffffffff


	//   ....[200]....
        /*055c*/ 	.word	0xffffffff


	//   ....[201]....
        /*0560*/ 	.word	0xffffffff


	//   ....[202]....
        /*0564*/ 	.word	0xffffffff


	//   ....[203]....
        /*0568*/ 	.word	0xffffffff


	//   ....[204]....
        /*056c*/ 	.word	0xffffffff


	//   ....[205]....
        /*0570*/ 	.word	0xffffffff


	//   ....[206]....
        /*0574*/ 	.word	0xffffffff


	//   ....[207]....
        /*0578*/ 	.word	0xffffffff


	//   ....[208]....
        /*057c*/ 	.word	0xffffffff


	//   ....[209]....
        /*0580*/ 	.word	0xffffffff


	//   ....[210]....
        /*0584*/ 	.word	0xffffffff


	//   ....[211]....
        /*0588*/ 	.word	0xffffffff


	//   ....[212]....
        /*058c*/ 	.word	0x0500000f


	//   ....[213]....
        /*0590*/ 	.word	0x0500000f


	//   ....[214]....
        /*0594*/ 	.word	0x0500000f


	//   ....[215]....
        /*0598*/ 	.word	0x0500000f


	//   ....[216]....
        /*059c*/ 	.word	0x0500000f


	//   ....[217]....
        /*05a0*/ 	.word	0x0500000f


	//----- nvinfo : EIATTR_COOP_GROUP_INSTR_OFFSETS
	.align		4
.L_1504:
        /*05a4*/ 	.byte	0x04, 0x28
        /*05a6*/ 	.short	(.L_1506 - .L_1505)


	//   ....[0]....
.L_1505:
        /*05a8*/ 	.word	0x00000070


	//   ....[1]....
        /*05ac*/ 	.word	0x000001a0


	//   ....[2]....
        /*05b0*/ 	.word	0x000001f0


	//   ....[3]....
        /*05b4*/ 	.word	0x000003e0


	//   ....[4]....
        /*05b8*/ 	.word	0x00000620


	//   ....[5]....
        /*05bc*/ 	.word	0x00001410


	//   ....[6]....
        /*05c0*/ 	.word	0x00002630


	//   ....[7]....
        /*05c4*/ 	.word	0x000026f0


	//   ....[8]....
        /*05c8*/ 	.word	0x00002720


	//   ....[9]....
        /*05cc*/ 	.word	0x00002850


	//   ....[10]....
        /*05d0*/ 	.word	0x000028f0


	//   ....[11]....
        /*05d4*/ 	.word	0x00002c60


	//   ....[12]....
        /*05d8*/ 	.word	0x00002cb0


	//   ....[13]....
        /*05dc*/ 	.word	0x00002fd0


	//   ....[14]....
        /*05e0*/ 	.word	0x00003150


	//   ....[15]....
        /*05e4*/ 	.word	0x00003200


	//   ....[16]....
        /*05e8*/ 	.word	0x00003240


	//   ....[17]....
        /*05ec*/ 	.word	0x00003270


	//   ....[18]....
        /*05f0*/ 	.word	0x000032b0


	//   ....[19]....
        /*05f4*/ 	.word	0x000033b0


	//   ....[20]....
        /*05f8*/ 	.word	0x000033f0


	//   ....[21]....
        /*05fc*/ 	.word	0x00003590


	//   ....[22]....
        /*0600*/ 	.word	0x000036c0


	//   ....[23]....
        /*0604*/ 	.word	0x00003760


	//   ....[24]....
        /*0608*/ 	.word	0x00003800


	//   ....[25]....
        /*060c*/ 	.word	0x00003840


	//   ....[26]....
        /*0610*/ 	.word	0x00003870


	//   ....[27]....
        /*0614*/ 	.word	0x00003960


	//   ....[28]....
        /*0618*/ 	.word	0x000039a0


	//   ....[29]....
        /*061c*/ 	.word	0x000039e0


	//   ....[30]....
        /*0620*/ 	.word	0x00003a00


	//   ....[31]....
        /*0624*/ 	.word	0x00003a40


	//   ....[32]....
        /*0628*/ 	.word	0x00003af0


	//   ....[33]....
        /*062c*/ 	.word	0x00003b30


	//   ....[34]....
        /*0630*/ 	.word	0x00003b70


	//   ....[35]....
        /*0634*/ 	.word	0x00003bb0


	//   ....[36]....
        /*0638*/ 	.word	0x00003c60


	//   ....[37]....
        /*063c*/ 	.word	0x00003da0


	//   ....[38]....
        /*0640*/ 	.word	0x00003e00


	//   ....[39]....
        /*0644*/ 	.word	0x00003e40


	//   ....[40]....
        /*0648*/ 	.word	0x00003e50


	//   ....[41]....
        /*064c*/ 	.word	0x00003e70


	//   ....[42]....
        /*0650*/ 	.word	0x00003e80


	//   ....[43]....
        /*0654*/ 	.word	0x00003ea0


	//   ....[44]....
        /*0658*/ 	.word	0x00003ec0


	//   ....[45]....
        /*065c*/ 	.word	0x00003f40


	//   ....[46]....
        /*0660*/ 	.word	0x00003fb0


	//   ....[47]....
        /*0664*/ 	.word	0x00003ff0


	//   ....[48]....
        /*0668*/ 	.word	0x00004030


	//   ....[49]....
        /*066c*/ 	.word	0x00004070


	//   ....[50]....
        /*0670*/ 	.word	0x000040d0


	//   ....[51]....
        /*0674*/ 	.word	0x00004110


	//   ....[52]....
        /*0678*/ 	.word	0x00004160


	//   ....[53]....
        /*067c*/ 	.word	0x000041b0


	//   ....[54]....
        /*0680*/ 	.word	0x00004200


	//   ....[55]....
        /*0684*/ 	.word	0x00004260


	//   ....[56]....
        /*0688*/ 	.word	0x000042a0


	//   ....[57]....
        /*068c*/ 	.word	0x000042e0


	//   ....[58]....
        /*0690*/ 	.word	0x00004320


	//   ....[59]....
        /*0694*/ 	.word	0x00004360


	//   ....[60]....
        /*0698*/ 	.word	0x000043a0


	//   ....[61]....
        /*069c*/ 	.word	0x000043e0


	//   ....[62]....
        /*06a0*/ 	.word	0x00004420


	//   ....[63]....
        /*06a4*/ 	.word	0x00004460


	//   ....[64]....
        /*06a8*/ 	.word	0x000044a0


	//   ....[65]....
        /*06ac*/ 	.word	0x000044e0


	//   ....[66]....
        /*06b0*/ 	.word	0x00004520


	//   ....[67]....
        /*06b4*/ 	.word	0x00004560


	//   ....[68]....
        /*06b8*/ 	.word	0x000045a0


	//   ....[69]....
        /*06bc*/ 	.word	0x000045e0


	//   ....[70]....
        /*06c0*/ 	.word	0x00006800


	//   ....[71]....
        /*06c4*/ 	.word	0x00006860


	//   ....[72]....
        /*06c8*/ 	.word	0x000068a0


	//   ....[73]....
        /*06cc*/ 	.word	0x000068d0


	//   ....[74]....
        /*06d0*/ 	.word	0x00006900


	//   ....[75]....
        /*06d4*/ 	.word	0x00006930


	//   ....[76]....
        /*06d8*/ 	.word	0x00006c10


	//   ....[77]....
        /*06dc*/ 	.word	0x00006c20


	//   ....[78]....
        /*06e0*/ 	.word	0x00006c50


	//   ....[79]....
        /*06e4*/ 	.word	0x00006c80


	//   ....[80]....
        /*06e8*/ 	.word	0x00006cc0


	//   ....[81]....
        /*06ec*/ 	.word	0x00006db0


	//   ....[82]....
        /*06f0*/ 	.word	0x00006e90


	//   ....[83]....
        /*06f4*/ 	.word	0x00006ed0


	//   ....[84]....
        /*06f8*/ 	.word	0x00006f10


	//   ....[85]....
        /*06fc*/ 	.word	0x00006f20


	//   ....[86]....
        /*0700*/ 	.word	0x00006f50


	//   ....[87]....
        /*0704*/ 	.word	0x00006f60


	//   ....[88]....
        /*0708*/ 	.word	0x00006f80


	//   ....[89]....
        /*070c*/ 	.word	0x00006fc0


	//   ....[90]....
        /*0710*/ 	.word	0x00007090


	//   ....[91]....
        /*0714*/ 	.word	0x000070d0


	//   ....[92]....
        /*0718*/ 	.word	0x00007110


	//   ....[93]....
        /*071c*/ 	.word	0x00007150


	//   ....[94]....
        /*0720*/ 	.word	0x00007190


	//   ....[95]....
        /*0724*/ 	.word	0x000071e0


	//   ....[96]....
        /*0728*/ 	.word	0x00007220


	//   ....[97]....
        /*072c*/ 	.word	0x00007270


	//   ....[98]....
        /*0730*/ 	.word	0x000072b0


	//   ....[99]....
        /*0734*/ 	.word	0x000073c0


	//   ....[100]....
        /*0738*/ 	.word	0x00007440


	//   ....[101]....
        /*073c*/ 	.word	0x000074a0


	//   ....[102]....
        /*0740*/ 	.word	0x00007880


	//   ....[103]....
        /*0744*/ 	.word	0x00007890


	//   ....[104]....
        /*0748*/ 	.word	0x000078a0


	//   ....[105]....
        /*074c*/ 	.word	0x000078b0


	//   ....[106]....
        /*0750*/ 	.word	0x000078c0


	//   ....[107]....
        /*0754*/ 	.word	0x000078d0


	//   ....[108]....
        /*0758*/ 	.word	0x00007900


	//   ....[109]....
        /*075c*/ 	.word	0x00007930


	//   ....[110]....
        /*0760*/ 	.word	0x00007970


	//   ....[111]....
        /*0764*/ 	.word	0x00007990


	//   ....[112]....
        /*0768*/ 	.word	0x000079d0


	//   ....[113]....
        /*076c*/ 	.word	0x00007a10


	//   ....[114]....
        /*0770*/ 	.word	0x00007a50


	//   ....[115]....
        /*0774*/ 	.word	0x00007a60


	//   ....[116]....
        /*0778*/ 	.word	0x00007a90


	//   ....[117]....
        /*077c*/ 	.word	0x00007ad0


	//   ....[118]....
        /*0780*/ 	.word	0x00007b00


	//   ....[119]....
        /*0784*/ 	.word	0x00007b20


	//   ....[120]....
        /*0788*/ 	.word	0x00007b50


	//   ....[121]....
        /*078c*/ 	.word	0x00007b90


	//   ....[122]....
        /*0790*/ 	.word	0x00007bd0


	//   ....[123]....
        /*0794*/ 	.word	0x00007c10


	//   ....[124]....
        /*0798*/ 	.word	0x00007c50


	//   ....[125]....
        /*079c*/ 	.word	0x00007c60


	//   ....[126]....
        /*07a0*/ 	.word	0x00007ca0


	//   ....[127]....
        /*07a4*/ 	.word	0x00007ce0


	//   ....[128]....
        /*07a8*/ 	.word	0x00007d20


	//   ....[129]....
        /*07ac*/ 	.word	0x00007d30


	//   ....[130]....
        /*07b0*/ 	.word	0x00007d40


	//   ....[131]....
        /*07b4*/ 	.word	0x00007d50


	//   ....[132]....
        /*07b8*/ 	.word	0x00007d90


	//   ....[133]....
        /*07bc*/ 	.word	0x00007dd0


	//   ....[134]....
        /*07c0*/ 	.word	0x0000a230


	//   ....[135]....
        /*07c4*/ 	.word	0x0000a350


	//   ....[136]....
        /*07c8*/ 	.word	0x0000a3b0


	//   ....[137]....
        /*07cc*/ 	.word	0x0000a480


	//   ....[138]....
        /*07d0*/ 	.word	0x0000a4d0


	//   ....[139]....
        /*07d4*/ 	.word	0x0000a5b0


	//   ....[140]....
        /*07d8*/ 	.word	0x0000a610


	//   ....[141]....
        /*07dc*/ 	.word	0x0000a650


	//   ....[142]....
        /*07e0*/ 	.word	0x0000a6d0


	//   ....[143]....
        /*07e4*/ 	.word	0x0000a760


	//   ....[144]....
        /*07e8*/ 	.word	0x0000a7a0


	//   ....[145]....
        /*07ec*/ 	.word	0x0000a860


	//   ....[146]....
        /*07f0*/ 	.word	0x0000a8a0


	//   ....[147]....
        /*07f4*/ 	.word	0x0000a8e0


	//   ....[148]....
        /*07f8*/ 	.word	0x0000a920


	//   ....[149]....
        /*07fc*/ 	.word	0x0000a980


	//   ....[150]....
        /*0800*/ 	.word	0x0000aa80


	//   ....[151]....
        /*0804*/ 	.word	0x0000acf0


	//   ....[152]....
        /*0808*/ 	.word	0x0000ae00


	//   ....[153]....
        /*080c*/ 	.word	0x0000ae40


	//   ....[154]....
        /*0810*/ 	.word	0x0000aed0


	//   ....[155]....
        /*0814*/ 	.word	0x0000b3a0


	//   ....[156]....
        /*0818*/ 	.word	0x0000b4a0


	//   ....[157]....
        /*081c*/ 	.word	0x0000b4d0


	//   ....[158]....
        /*0820*/ 	.word	0x0000b510


	//   ....[159]....
        /*0824*/ 	.word	0x0000b540


	//   ....[160]....
        /*0828*/ 	.word	0x0000b650


	//   ....[161]....
        /*082c*/ 	.word	0x0000b840


	//   ....[162]....
        /*0830*/ 	.word	0x0000b890


	//   ....[163]....
        /*0834*/ 	.word	0x0000b8d0


	//   ....[164]....
        /*0838*/ 	.word	0x0000b910


	//   ....[165]....
        /*083c*/ 	.word	0x0000b920


	//   ....[166]....
        /*0840*/ 	.word	0x0000baf0


	//   ....[167]....
        /*0844*/ 	.word	0x0000bb00


	//   ....[168]....
        /*0848*/ 	.word	0x0000bb10


	//   ....[169]....
        /*084c*/ 	.word	0x0000bb20


	//   ....[170]....
        /*0850*/ 	.word	0x0000bb30


	//   ....[171]....
        /*0854*/ 	.word	0x0000bb40


	//   ....[172]....
        /*0858*/ 	.word	0x0000bb70


	//   ....[173]....
        /*085c*/ 	.word	0x0000bba0


	//   ....[174]....
        /*0860*/ 	.word	0x0000bbe0


	//   ....[175]....
        /*0864*/ 	.word	0x0000bc10


	//   ....[176]....
        /*0868*/ 	.word	0x0000bc50


	//   ....[177]....
        /*086c*/ 	.word	0x0000bc80


	//   ....[178]....
        /*0870*/ 	.word	0x0000bca0


	//   ....[179]....
        /*0874*/ 	.word	0x0000bce0


	//   ....[180]....
        /*0878*/ 	.word	0x0000bcf0


	//   ....[181]....
        /*087c*/ 	.word	0x0000bd70


	//   ....[182]....
        /*0880*/ 	.word	0x0000bda0


	//   ....[183]....
        /*0884*/ 	.word	0x0000bdd0


	//   ....[184]....
        /*0888*/ 	.word	0x0000be20


	//   ....[185]....
        /*088c*/ 	.word	0x0000be60


	//   ....[186]....
        /*0890*/ 	.word	0x0000be70


	//   ....[187]....
        /*0894*/ 	.word	0x0000beb0


	//   ....[188]....
        /*0898*/ 	.word	0x0000bee0


	//   ....[189]....
        /*089c*/ 	.word	0x0000bf20


	//   ....[190]....
        /*08a0*/ 	.word	0x0000bf40


	//   ....[191]....
        /*08a4*/ 	.word	0x0000bf50


	//   ....[192]....
        /*08a8*/ 	.word	0x0000bf60


	//   ....[193]....
        /*08ac*/ 	.word	0x0000bf70


	//   ....[194]....
        /*08b0*/ 	.word	0x0000bf80


	//   ....[195]....
        /*08b4*/ 	.word	0x0000bf90


	//   ....[196]....
        /*08b8*/ 	.word	0x0000bfa0


	//   ....[197]....
        /*08bc*/ 	.word	0x0000bfb0


	//   ....[198]....
        /*08c0*/ 	.word	0x0000e030


	//   ....[199]....
        /*08c4*/ 	.word	0x0000e1d0


	//   ....[200]....
        /*08c8*/ 	.word	0x0000e420


	//   ....[201]....
        /*08cc*/ 	.word	0x0000e5c0


	//   ....[202]....
        /*08d0*/ 	.word	0x0000e6d0


	//   ....[203]....
        /*08d4*/ 	.word	0x0000f1b0


	//   ....[204]....
        /*08d8*/ 	.word	0x0000f4e0


	//   ....[205]....
        /*08dc*/ 	.word	0x0000f860


	//   ....[206]....
        /*08e0*/ 	.word	0x0000fb30


	//   ....[207]....
        /*08e4*/ 	.word	0x0000fd70


	//   ....[208]....
        /*08e8*/ 	.word	0x0000ffe0


	//   ....[209]....
        /*08ec*/ 	.word	0x000102b0


	//   ....[210]....
        /*08f0*/ 	.word	0x000104d0


	//   ....[211]....
        /*08f4*/ 	.word	0x00010660


	//   ....[212]....
        /*08f8*/ 	.word	0x00012d30


	//   ....[213]....
        /*08fc*/ 	.word	0x00012fc0


	//   ....[214]....
        /*0900*/ 	.word	0x00013030


	//   ....[215]....
        /*0904*/ 	.word	0x000130a0


	//   ....[216]....
        /*0908*/ 	.word	0x00013110


	//   ....[217]....
        /*090c*/ 	.word	0x00013180


	//----- nvinfo : EIATTR_REG_RECONFIG
	.align		4
.L_1506:
        /*0910*/ 	.byte	0x01, 0x54
	.zero		2


	//----- nvinfo : EIATTR_SYSCALL_OFFSETS
	.align		4
        /*0914*/ 	.byte	0x04, 0x46
        /*0916*/ 	.short	(.L_1508 - .L_1507)


	//   ....[0]....
.L_1507:
        /*0918*/ 	.word	0x00001070


	//   ....[1]....
        /*091c*/ 	.word	0x00001160


	//   ....[2]....
        /*0920*/ 	.word	0x000012c0


	//   ....[3]....
        /*0924*/ 	.word	0x000013b0


	//----- nvinfo : EIATTR_MBARRIER_INSTR_OFFSETS
	.align		4
.L_1508:
        /*0928*/ 	.byte	0x04, 0x39
        /*092a*/ 	.short	(.L_1510 - .L_1509)


	//   ....[0]....
.L_1509:
        /*092c*/ 	.word	0x00000290
        /*0930*/ 	.word	0x000000ff
        /*0934*/ 	.word	0x00030c00
        /*0938*/ 	.short	0x0100
        /*093a*/ 	.byte	0x06
	.zero		1


	//   ....[1]....
        /*093c*/ 	.word	0x00000390
        /*0940*/ 	.word	0x000000ff
        /*0944*/ 	.word	0x00030c10
        /*0948*/ 	.short	0x0100
        /*094a*/ 	.byte	0x08
	.zero		1


	//   ....[2]....
        /*094c*/ 	.word	0x000003a0
        /*0950*/ 	.word	0x000000ff
        /*0954*/ 	.word	0x00030c20
        /*0958*/ 	.short	0x0100
        /*095a*/ 	.byte	0x08
	.zero		1


	//   ....[3]....
        /*095c*/ 	.word	0x000003b0
        /*0960*/ 	.word	0x000000ff
        /*0964*/ 	.word	0x00030c18
        /*0968*/ 	.short	0x0100
        /*096a*/ 	.byte	0x08
	.zero		1


	//   ....[4]....
        /*096c*/ 	.word	0x000003c0
        /*0970*/ 	.word	0x000000ff
        /*0974*/ 	.word	0x00030c28
        /*0978*/ 	.short	0x0100
        /*097a*/ 	.byte	0x08
	.zero		1


	//   ....[5]....
        /*097c*/ 	.word	0x000004f0
        /*0980*/ 	.word	0x000000ff
        /*0984*/ 	.word	0x00030c30
        /*0988*/ 	.short	0x0100
        /*098a*/ 	.byte	0x08
	.zero		1


	//   ....[6]....
        /*098c*/ 	.word	0x00000500
        /*0990*/ 	.word	0x000000ff
        /*0994*/ 	.word	0x00030c40
        /*0998*/ 	.short	0x0100
        /*099a*/ 	.byte	0x08
	.zero		1


	//   ....[7]....
        /*099c*/ 	.word	0x00000510
        /*09a0*/ 	.word	0x000000ff
        /*09a4*/ 	.word	0x00030c38
        /*09a8*/ 	.short	0x0100
        /*09aa*/ 	.byte	0x08
	.zero		1


	//   ....[8]....
        /*09ac*/ 	.word	0x00000520
        /*09b0*/ 	.word	0x000000ff
        /*09b4*/ 	.word	0x00030c48
        /*09b8*/ 	.short	0x0100
        /*09ba*/ 	.byte	0x08
	.zero		1


	//   ....[9]....
        /*09bc*/ 	.word	0x00001450
        /*09c0*/ 	.word	0x00000010
        /*09c4*/ 	.word	0x00030c00
        /*09c8*/ 	.short	0x010a
        /*09ca*/ 	.byte	0x3f
	.zero		1


	//   ....[10]....
        /*09cc*/ 	.word	0x00001570
        /*09d0*/ 	.word	0x00000010
        /*09d4*/ 	.word	0x00030c00
        /*09d8*/ 	.short	0x010a
        /*09da*/ 	.byte	0x3f
	.zero		1


	//   ....[11]....
        /*09dc*/ 	.word	0x00001fd0
        /*09e0*/ 	.word	0x00000008
        /*09e4*/ 	.word	0x00030c10
        /*09e8*/ 	.short	0x010a
        /*09ea*/ 	.byte	0x3f
	.zero		1


	//   ....[12]....
        /*09ec*/ 	.word	0x00002040
        /*09f0*/ 	.word	0x00000008
        /*09f4*/ 	.word	0x00030c10
        /*09f8*/ 	.short	0x010a
        /*09fa*/ 	.byte	0x3f
	.zero		1


	//   ....[13]....
        /*09fc*/ 	.word	0x00002420
        /*0a00*/ 	.word	0x00000008
        /*0a04*/ 	.word	0x00030c30
        /*0a08*/ 	.short	0x010a
        /*0a0a*/ 	.byte	0x3f
	.zero		1


	//   ....[14]....
        /*0a0c*/ 	.word	0x00002490
        /*0a10*/ 	.word	0x00000008
        /*0a14*/ 	.word	0x00030c30
        /*0a18*/ 	.short	0x010a
        /*0a1a*/ 	.byte	0x3f
	.zero		1


	//   ....[15]....
        /*0a1c*/ 	.word	0x00005520
        /*0a20*/ 	.word	0x00000009
        /*0a24*/ 	.word	0x00000000
        /*0a28*/ 	.short	0x0101
        /*0a2a*/ 	.byte	0x3f
	.zero		1


	//   ....[16]....
        /*0a2c*/ 	.word	0x00005970
        /*0a30*/ 	.word	0x00000008
        /*0a34*/ 	.word	0x00000000
        /*0a38*/ 	.short	0x0101
        /*0a3a*/ 	.byte	0x3f
	.zero		1


	//   ....[17]....
        /*0a3c*/ 	.word	0x00006240
        /*0a40*/ 	.word	0x00000007
        /*0a44*/ 	.word	0x00030c10
        /*0a48*/ 	.short	0x010a
        /*0a4a*/ 	.byte	0x3f
	.zero		1


	//   ....[18]....
        /*0a4c*/ 	.word	0x000062c0
        /*0a50*/ 	.word	0x00000007
        /*0a54*/ 	.word	0x00030c10
        /*0a58*/ 	.short	0x010a
        /*0a5a*/ 	.byte	0x3f
	.zero		1


	//   ....[19]....
        /*0a5c*/ 	.word	0x000066d0
        /*0a60*/ 	.word	0x00000007
        /*0a64*/ 	.word	0x00030c30
        /*0a68*/ 	.short	0x010a
        /*0a6a*/ 	.byte	0x3f
	.zero		1


	//   ....[20]....
        /*0a6c*/ 	.word	0x00006760
        /*0a70*/ 	.word	0x00000007
        /*0a74*/ 	.word	0x00030c30
        /*0a78*/ 	.short	0x010a
        /*0a7a*/ 	.byte	0x3f
	.zero		1


	//   ....[21]....
        /*0a7c*/ 	.word	0x00008f30
        /*0a80*/ 	.word	0x00000008
        /*0a84*/ 	.word	0x00000000
        /*0a88*/ 	.short	0x0101
        /*0a8a*/ 	.byte	0x3f
	.zero		1


	//   ....[22]....
        /*0a8c*/ 	.word	0x00009390
        /*0a90*/ 	.word	0x00000007
        /*0a94*/ 	.word	0x00000000
        /*0a98*/ 	.short	0x0101
        /*0a9a*/ 	.byte	0x3f
	.zero		1


	//   ....[23]....
        /*0a9c*/ 	.word	0x00009bf0
        /*0aa0*/ 	.word	0x00000007
        /*0aa4*/ 	.word	0x00030c10
        /*0aa8*/ 	.short	0x010a
        /*0aaa*/ 	.byte	0x3f
	.zero		1


	//   ....[24]....
        /*0aac*/ 	.word	0x00009c70
        /*0ab0*/ 	.word	0x00000007
        /*0ab4*/ 	.word	0x00030c10
        /*0ab8*/ 	.short	0x010a
        /*0aba*/ 	.byte	0x3f
	.zero		1


	//   ....[25]....
        /*0abc*/ 	.word	0x0000a070
        /*0ac0*/ 	.word	0x00000007
        /*0ac4*/ 	.word	0x00030c30
        /*0ac8*/ 	.short	0x010a
        /*0aca*/ 	.byte	0x3f
	.zero		1


	//   ....[26]....
        /*0acc*/ 	.word	0x0000a100
        /*0ad0*/ 	.word	0x00000007
        /*0ad4*/ 	.word	0x00030c30
        /*0ad8*/ 	.short	0x010a
        /*0ada*/ 	.byte	0x3f
	.zero		1


	//   ....[27]....
        /*0adc*/ 	.word	0x0000d230
        /*0ae0*/ 	.word	0x00000008
        /*0ae4*/ 	.word	0x00000000
        /*0ae8*/ 	.short	0x0101
        /*0aea*/ 	.byte	0x3f
	.zero		1


	//   ....[28]....
        /*0aec*/ 	.word	0x0000d6a0
        /*0af0*/ 	.word	0x00000007
        /*0af4*/ 	.word	0x00000000
        /*0af8*/ 	.short	0x0101
        /*0afa*/ 	.byte	0x3f
	.zero		1


	//   ....[29]....
        /*0afc*/ 	.word	0x00011360
        /*0b00*/ 	.word	0x0000000f
        /*0b04*/ 	.word	0x00030c20
        /*0b08*/ 	.short	0x010a
        /*0b0a*/ 	.byte	0x3f
	.zero		1


	//   ....[30]....
        /*0b0c*/ 	.word	0x00011950
        /*0b10*/ 	.word	0x0000000f
        /*0b14*/ 	.word	0x00030c40
        /*0b18*/ 	.short	0x010a
        /*0b1a*/ 	.byte	0x3f
	.zero		1


	//   ....[31]....
        /*0b1c*/ 	.word	0x00011bb0
        /*0b20*/ 	.word	0x0000000f
        /*0b24*/ 	.word	0x00030c28
        /*0b28*/ 	.short	0x010a
        /*0b2a*/ 	.byte	0x3f
	.zero		1


	//   ....[32]....
        /*0b2c*/ 	.word	0x00011e10
        /*0b30*/ 	.word	0x0000000f
        /*0b34*/ 	.word	0x00030c48
        /*0b38*/ 	.short	0x010a
        /*0b3a*/ 	.byte	0x3f
	.zero		1


	//   ....[33]....
        /*0b3c*/ 	.word	0x00012010
        /*0b40*/ 	.word	0x0000000f
        /*0b44*/ 	.word	0x00030c20
        /*0b48*/ 	.short	0x010a
        /*0b4a*/ 	.byte	0x3f
	.zero		1


	//   ....[34]....
        /*0b4c*/ 	.word	0x000122e0
        /*0b50*/ 	.word	0x0000000f
        /*0b54*/ 	.word	0x00030c40
        /*0b58*/ 	.short	0x010a
        /*0b5a*/ 	.byte	0x3f
	.zero		1


	//   ....[35]....
        /*0b5c*/ 	.word	0x00012510
        /*0b60*/ 	.word	0x0000000f
        /*0b64*/ 	.word	0x00030c28
        /*0b68*/ 	.short	0x010a
        /*0b6a*/ 	.byte	0x3f
	.zero		1


	//   ....[36]....
        /*0b6c*/ 	.word	0x000127b0
        /*0b70*/ 	.word	0x00000003
        /*0b74*/ 	.word	0x00030c40
        /*0b78*/ 	.short	0x010a
        /*0b7a*/ 	.byte	0x3f
	.zero		1


	//   ....[37]....
        /*0b7c*/ 	.word	0x00012ba0
        /*0b80*/ 	.word	0x00000007
        /*0b84*/ 	.word	0x00000000
        /*0b88*/ 	.short	0x010a
        /*0b8a*/ 	.byte	0x3f
	.zero		1


	//   ....[38]....
        /*0b8c*/ 	.word	0x00012bf0
        /*0b90*/ 	.word	0x00000003
        /*0b94*/ 	.word	0x00000000
        /*0b98*/ 	.short	0x010a
        /*0b9a*/ 	.byte	0x3f
	.zero		1


	//   ....[39]....
        /*0b9c*/ 	.word	0x00012c50
        /*0ba0*/ 	.word	0x00000005
        /*0ba4*/ 	.word	0x00000000
        /*0ba8*/ 	.short	0x010a
        /*0baa*/ 	.byte	0x3f
	.zero		1


	//   ....[40]....
        /*0bac*/ 	.word	0x00012c80
        /*0bb0*/ 	.word	0x00000003
        /*0bb4*/ 	.word	0x00000000
        /*0bb8*/ 	.short	0x010a
        /*0bba*/ 	.byte	0x3f
	.zero		1


	//   ....[41]....
        /*0bbc*/ 	.word	0x00012d60
        /*0bc0*/ 	.word	0x00000010
        /*0bc4*/ 	.word	0x00030c00
        /*0bc8*/ 	.short	0x010a
        /*0bca*/ 	.byte	0x3f
	.zero		1


	//   ....[42]....
        /*0bcc*/ 	.word	0x00012db0
        /*0bd0*/ 	.word	0x00000008
        /*0bd4*/ 	.word	0x00030c10
        /*0bd8*/ 	.short	0x010a
        /*0bda*/ 	.byte	0x3f
	.zero		1


	//   ....[43]....
        /*0bdc*/ 	.word	0x00012e00
        /*0be0*/ 	.word	0x00000008
        /*0be4*/ 	.word	0x00030c30
        /*0be8*/ 	.short	0x010a
        /*0bea*/ 	.byte	0x3f
	.zero		1


	//   ....[44]....
        /*0bec*/ 	.word	0x00012e50
        /*0bf0*/ 	.word	0x00000007
        /*0bf4*/ 	.word	0x00030c10
        /*0bf8*/ 	.short	0x010a
        /*0bfa*/ 	.byte	0x3f
	.zero		1


	//   ....[45]....
        /*0bfc*/ 	.word	0x00012ea0
        /*0c00*/ 	.word	0x00000007
        /*0c04*/ 	.word	0x00030c30
        /*0c08*/ 	.short	0x010a
        /*0c0a*/ 	.byte	0x3f
	.zero		1


	//   ....[46]....
        /*0c0c*/ 	.word	0x00012ef0
        /*0c10*/ 	.word	0x00000007
        /*0c14*/ 	.word	0x00030c10
        /*0c18*/ 	.short	0x010a
        /*0c1a*/ 	.byte	0x3f
	.zero		1


	//   ....[47]....
        /*0c1c*/ 	.word	0x00012f40
        /*0c20*/ 	.word	0x00000007
        /*0c24*/ 	.word	0x00030c30
        /*0c28*/ 	.short	0x010a
        /*0c2a*/ 	.byte	0x3f
	.zero		1


	//   ....[48]....
        /*0c2c*/ 	.word	0x000131c0
        /*0c30*/ 	.word	0x0000000f
        /*0c34*/ 	.word	0x00030c20
        /*0c38*/ 	.short	0x010a
        /*0c3a*/ 	.byte	0x3f
	.zero		1


	//   ....[49]....
        /*0c3c*/ 	.word	0x00013210
        /*0c40*/ 	.word	0x0000000f
        /*0c44*/ 	.word	0x00030c40
        /*0c48*/ 	.short	0x010a
        /*0c4a*/ 	.byte	0x3f
	.zero		1


	//   ....[50]....
        /*0c4c*/ 	.word	0x00013260
        /*0c50*/ 	.word	0x0000000f
        /*0c54*/ 	.word	0x00030c28
        /*0c58*/ 	.short	0x010a
        /*0c5a*/ 	.byte	0x3f
	.zero		1


	//   ....[51]....
        /*0c5c*/ 	.word	0x000132b0
        /*0c60*/ 	.word	0x0000000f
        /*0c64*/ 	.word	0x00030c48
        /*0c68*/ 	.short	0x010a
        /*0c6a*/ 	.byte	0x3f
	.zero		1


	//   ....[52]....
        /*0c6c*/ 	.word	0x00013310
        /*0c70*/ 	.word	0x0000000f
        /*0c74*/ 	.word	0x00030c20
        /*0c78*/ 	.short	0x010a
        /*0c7a*/ 	.byte	0x3f
	.zero		1


	//   ....[53]....
        /*0c7c*/ 	.word	0x00013360
        /*0c80*/ 	.word	0x0000000f
        /*0c84*/ 	.word	0x00030c40
        /*0c88*/ 	.short	0x010a
        /*0c8a*/ 	.byte	0x3f
	.zero		1


	//   ....[54]....
        /*0c8c*/ 	.word	0x000133b0
        /*0c90*/ 	.word	0x0000000f
        /*0c94*/ 	.word	0x00030c28
        /*0c98*/ 	.short	0x010a
        /*0c9a*/ 	.byte	0x3f
	.zero		1


	//   ....[55]....
        /*0c9c*/ 	.word	0x00013400
        /*0ca0*/ 	.word	0x00000003
        /*0ca4*/ 	.word	0x00030c40
        /*0ca8*/ 	.short	0x010a
        /*0caa*/ 	.byte	0x3f
	.zero		1


	//   ....[56]....
        /*0cac*/ 	.word	0x000134d0
        /*0cb0*/ 	.word	0x00000007
        /*0cb4*/ 	.word	0x00000000
        /*0cb8*/ 	.short	0x010a
        /*0cba*/ 	.byte	0x3f
	.zero		1


	//   ....[57]....
        /*0cbc*/ 	.word	0x00013520
        /*0cc0*/ 	.word	0x00000003
        /*0cc4*/ 	.word	0x00000000
        /*0cc8*/ 	.short	0x010a
        /*0cca*/ 	.byte	0x3f
	.zero		1


	//   ....[58]....
        /*0ccc*/ 	.word	0x00013570
        /*0cd0*/ 	.word	0x00000005
        /*0cd4*/ 	.word	0x00000000
        /*0cd8*/ 	.short	0x010a
        /*0cda*/ 	.byte	0x3f
	.zero		1


	//----- nvinfo : EIATTR_NUM_MBARRIERS
	.align		4
.L_1510:
        /*0cdc*/ 	.byte	0x03, 0x38
        /*0cde*/ 	.short	0x0009


	//----- nvinfo : EIATTR_EXIT_INSTR_OFFSETS
	.align		4
        /*0ce0*/ 	.byte	0x04, 0x1c
        /*0ce2*/ 	.short	(.L_1512 - .L_1511)


	//   ....[0]....
.L_1511:
        /*0ce4*/ 	.word	0x00012cd0


	//----- nvinfo : EIATTR_MAX_THREADS
	.align		4
.L_1512:
        /*0ce8*/ 	.byte	0x04, 0x05
        /*0cea*/ 	.short	(.L_1514 - .L_1513)
.L_1513:
        /*0cec*/ 	.word	0x00000180
        /*0cf0*/ 	.word	0x00000001
        /*0cf4*/ 	.word	0x00000001


	//----- nvinfo : EIATTR_CRS_STACK_SIZE
	.align		4
.L_1514:
        /*0cf8*/ 	.byte	0x04, 0x1e
        /*0cfa*/ 	.short	(.L_1516 - .L_1515)
.L_1515:
        /*0cfc*/ 	.word	0x00000000


	//----- nvinfo : EIATTR_CBANK_PARAM_SIZE
	.align		4
.L_1516:
        /*0d00*/ 	.byte	0x03, 0x19
        /*0d02*/ 	.short	0x06f0


	//----- nvinfo : EIATTR_PARAM_CBANK
	.align		4
        /*0d04*/ 	.byte	0x04, 0x0a
        /*0d06*/ 	.short	(.L_1518 - .L_1517)
	.align		4
.L_1517:
        /*0d08*/ 	.word	index@(.nv.constant0._ZN7cutlass13device_kernelIN5flash11enable_sm90INS1_16FlashAttnBwdSm90INS1_25CollectiveMainloopBwdSm90ILi2ELi2ELi2EN4cute5tupleIJNS5_1CILi1EEES8_S8_EEENS6_IJNS7_ILi128EEESA_NS7_ILi64EEEEEENS_10bfloat16_tEfNS_4arch4Sm90ELb0ELb1ELb0ELb1ELb1ELb1ELb0ELb0ELi2ELi1ELi2ELi2ELb0EEENS1_24CollectiveEpilogueBwdGQAISC_fSF_Li256ELb1ELb1EEENS1_19SingleTileSchedulerILb1ELb0ELb0ELi128EEEEEEEEEvNT_6ParamsE)
        /*0d0c*/ 	.short	0x0210
        /*0d0e*/ 	.short	0x06f0


	//----- nvinfo : EIATTR_SW_WAR
	.align		4
.L_1518:
        /*0d10*/ 	.byte	0x04, 0x36
        /*0d12*/ 	.short	(.L_1520 - .L_1519)
.L_1519:
        /*0d14*/ 	.word	0x00000008
.L_1520:


//--------------------- .nv.info._ZN7cutlass13device_kernelIN5flash11enable_sm90INS1_16FlashAttnBwdSm90INS1_25CollectiveMainloopBwdSm90ILi2ELi2ELi2EN4cute5tupleIJNS5_1CILi1EEES8_S8_EEENS6_IJNS7_ILi128EEESA_NS7_ILi64EEEEEENS_10bfloat16_tEfNS_4arch4Sm90ELb1ELb0ELb0ELb0ELb0ELb1ELb0ELb0ELi2ELi1ELi2ELi2ELb0EEENS1_21CollectiveEpilogueBwdISC_SD_SF_Li256ELb0ELb0ELi1EEENS1_25SingleTileBwdLPTSchedulerILb0ELi128ELb0EEEEEEEEEvNT_6ParamsE --------------------------
	.section	.nv.info._ZN7cutlass13device_kernelIN5flash11enable_sm90INS1_16FlashAttnBwdSm90INS1_25CollectiveMainloopBwdSm90ILi2ELi2ELi2EN4cute5tupleIJNS5_1CILi1EEES8_S8_EEENS6_IJNS7_ILi128EEESA_NS7_ILi64EEEEEENS_10bfloat16_tEfNS_4arch4Sm90ELb1ELb0ELb0ELb0ELb0ELb1ELb0ELb0ELi2ELi1ELi2ELi2ELb0EEENS1_21CollectiveEpilogueBwdISC_SD_SF_Li256ELb0ELb0ELi1EEENS1_25SingleTileBwdLPTSchedulerILb0ELi128ELb0EEEEEEEEEvNT_6ParamsE,"",@"SHT_CUDA_INFO"
	.sectionflags	@""
	.align	4


	//----- nvinfo : EIATTR_CUDA_API_VERSION
	.align		4
        /*0000*/ 	.byte	0x04, 0x37
        /*0002*/ 	.short	(.L_1522 - .L_1521)
.L_1521:
        /*0004*/ 	.word	0x00000082


	//----- nvinfo : EIATTR_KPARAM_INFO
	.align		4
.L_1522:
        /*0008*/ 	.byte	0x04, 0x17
        /*000a*/ 	.short	(.L_1524 - .L_1523)
.L_1523:
        /*000c*/ 	.word	0x00000000
        /*0010*/ 	.short	0x0000
        /*0012*/ 	.short	0x0070
        /*0014*/ 	.byte	0x00, 0xf0, 0x01, 0x24


	//----- nvinfo : EIATTR_SPARSE_MMA_MASK
	.align		4
.L_1524:
        /*0018*/ 	.byte	0x03, 0x50
        /*001a*/ 	.short	0x0000


	//----- nvinfo : EIATTR_MAXREG_COUNT
	.align		4
        /*001c*/ 	.byte	0x03, 0x1b
        /*001e*/ 	.short	0x00a8


	//----- nvinfo : EIATTR_NUM_BARRIERS
	.align		4
        /*0020*/ 	.byte	0x02, 0x4c
        /*0022*/ 	.byte	0x10
	.zero		1


	//----- nvinfo : EIATTR_EXTERNS
	.align		4
        /*0024*/ 	.byte	0x04, 0x0f
        /*0026*/ 	.short	(.L_1526 - .L_1525)


	//   ....[0]....
	.align		4
.L_1525:
        /*0028*/ 	.word	index@(__assertfail)


	//----- nvinfo : EIATTR_ANNOTATIONS
	.align		4
.L_1526:
        /*002c*/ 	.byte	0x04, 0x55
        /*002e*/ 	.short	(.L_1528 - .L_1527)


	//   ....[0]....
.L_1527:
        /* <DEDUP_REMOVED lines=32> */


	//----- nvinfo : EIATTR_MERCURY_ISA_VERSION
	.align		4
.L_1528:
        /*0218*/ 	.byte	0x03, 0x5f
        /*021a*/ 	.short	0x0101


	//----- nvinfo : EIATTR_INT_WARP_WIDE_INSTR_OFFSETS
	.align		4
        /*021c*/ 	.byte	0x04, 0x31
        /*021e*/ 	.short	(.L_1530 - .L_1529)


	//   ....[0]....
.L_1529:
        /*0220*/ 	.word	0x000001e0


	//   ....[1]....
        /*0224*/ 	.word	0x000002a0


	//----- nvinfo : EIATTR_COOP_GROUP_MASK_REGIDS
	.align		4
.L_1530:
        /*0228*/ 	.byte	0x04, 0x29
        /*022a*/ 	.short	(.L_1532 - .L_1531)


	//   ....[0]....
.L_1531:
        /*022c*/ 	.word	0xffffffff


	//   ....[1]....
        /*0230*/ 	.word	0xffffffff


	//   ....[2]....
        /*0234*/ 	.word	0xffffffff


	//   ....[3]....
        /*0238*/ 	.word	0xffffffff


	//   ....[4]....
        /*023c*/ 	.word	0xffffffff


	//   ....[5]....
        /*0240*/ 	.word	0xffffffff


	//   ....[6]....
        /*0244*/ 	.word	0xffffffff


	//   ....[7]....
        /*0248*/ 	.word	0xffffffff


	//   ....[8]....
        /*024c*/ 	.word	0xffffffff


	//   ....[9]....
        /*0250*/ 	.word	0xffffffff


	//   ....[10]....
        /*0254*/ 	.word	0xffffffff


	//   ....[11]....
        /*0258*/ 	.word	0xffffffff


	//   ....[12]....
        /*025c*/ 	.word	0xffffffff


	//   ....[13]....
        /*0260*/ 	.word	0xffffffff


	//   ....[14]....
        /*0264*/ 	.word	0xffffffff


	//   ....[15]....
        /*0268*/ 	.word	0xffffffff


	//   ....[16]....
        /*026c*/ 	.word	0xffffffff


	//   ....[17]....
        /*0270*/ 	.word	0xffffffff


	//   ....[18]....
        /*0274*/ 	.word	0xffffffff


	//   ....[19]....
        /*0278*/ 	.word	0xffffffff


	//   ....[20]....
        /*027c*/ 	.word	0xffffffff


	//   ....[21]....
        /*0280*/ 	.word	0xffffffff


	//   ....[22]....
        /*0284*/ 	.word	0xffffffff


	//   ....[23]....
        /*0288*/ 	.word	0xffffffff


	//   ....[24]....
        /*028c*/ 	.word	0xffffffff


	//   ....[25]....
        /*0290*/ 	.word	0xffffffff


	//   ....[26]....
        /*0294*/ 	.word	0xffffffff


	//   ....[27]....
        /*0298*/ 	.word	0xffffffff


	//   ....[28]....
        /*029c*/ 	.word	0xffffffff


	//   ....[29]....
        /*02a0*/ 	.word	0xffffffff


	//   ....[30]....
        /*02a4*/ 	.word	0xffffffff


	//   ....[31]....
        /*02a8*/ 	.word	0xffffffff


	//   ....[32]....
        /*02ac*/ 	.word	0xffffffff


	//   ....[33]....
        /*02b0*/ 	.word	0xffffffff


	//   ....[34]....
        /*02b4*/ 	.word	0xffffffff


	//   ....[35]....
        /*02b8*/ 	.word	0xffffffff


	//   ....[36]....
        /*02bc*/ 	.word	0xffffffff


	//   ....[37]....
        /*02c0*/ 	.word	0xffffffff


	//   ....[38]....
        /*02c4*/ 	.word	0xffffffff


	//   ....[39]....
        /*02c8*/ 	.word	0xffffffff


	//   ....[40]....
        /*02cc*/ 	.word	0xffffffff


	//   ....[41]....
        /*02d0*/ 	.word	0xffffffff


	//   ....[42]....
        /*02d4*/ 	.word	0xffffffff


	//   ....[43]....
        /*02d8*/ 	.word	0xffffffff


	//   ....[44]....
        /*02dc*/ 	.word	0xffffffff


	//   ....[45]....
        /*02e0*/ 	.word	0xffffffff


	//   ....[46]....
        /*02e4*/ 	.word	0xffffffff


	//   ....[47]....
        /*02e8*/ 	.word	0xffffffff


	//   ....[48]....
        /*02ec*/ 	.word	0xffffffff


	//   ....[49]....
        /*02f0*/ 	.word	0xffffffff


	//   ....[50]....
        /*02f4*/ 	.word	0xffffffff


	//   ....[51]....
        /*02f8*/ 	.word	0xffffffff


	//   ....[52]....
        /*02fc*/ 	.word	0xffffffff


	//   ....[53]....
        /*0300*/ 	.word	0xffffffff


	//   ....[54]....
        /*0304*/ 	.word	0xffffffff


	//   ....[55]....
        /*0308*/ 	.word	0xffffffff


	//   ....[56]....
        /*030c*/ 	.word	0xffffffff


	//   ....[57]....
        /*0310*/ 	.word	0xffffffff


	//   ....[58]....
        /*0314*/ 	.word	0xffffffff


	//   ....[59]....
        /*0318*/ 	.word	0xffffffff


	//   ....[60]....
        /*031c*/ 	.word	0xffffffff


	//   ....[61]....
        /*0320*/ 	.word	0xffffffff


	//   ....[62]....
        /*0324*/ 	.word	0xffffffff


	//   ....[63]....
        /*0328*/ 	.word	0xffffffff


	//   ....[64]....
        /*032c*/ 	.word	0xffffffff


	//   ....[65]....
        /*0330*/ 	.word	0xffffffff


	//   ....[66]....
        /*0334*/ 	.word	0xffffffff


	//   ....[67]....
        /*0338*/ 	.word	0xffffffff


	//   ....[68]....
        /*033c*/ 	.word	0xffffffff


	//   ....[69]....
        /*0340*/ 	.word	0xffffffff


	//   ....[70]....
        /*0344*/ 	.word	0xffffffff


	//   ....[71]....
        /*0348*/ 	.word	0xffffffff


	//   ....[72]....
        /*034c*/ 	.word	0xffffffff


	//   ....[73]....
        /*0350*/ 	.word	0xffffffff


	//   ....[74]....
        /*0354*/ 	.word	0xffffffff


	//   ....[75]....
        /*0358*/ 	.word	0xffffffff


	//   ....[76]....
        /*035c*/ 	.word	0xffffffff


	//   ....[77]....
        /*0360*/ 	.word	0xffffffff


	//   ....[78]....
        /*0364*/ 	.word	0xffffffff


	//   ....[79]....
        /*0368*/ 	.word	0xffffffff


	//   ....[80]....
        /*036c*/ 	.word	0xffffffff


	//   ....[81]....
        /*0370*/ 	.word	0xffffffff


	//   ....[82]....
        /*0374*/ 	.word	0xffffffff


	//   ....[83]....
        /*0378*/ 	.word	0xffffffff


	//   ....[84]....
        /*037c*/ 	.word	0xffffffff


	//   ....[85]....
        /*0380*/ 	.word	0xffffffff


	//   ....[86]....
        /*0384*/ 	.word	0xffffffff


	//   ....[87]....
        /*0388*/ 	.word	0xffffffff


	//   ....[88]....
        /*038c*/ 	.word	0xffffffff


	//   ....[89]....
        /*0390*/ 	.word	0xffffffff


	//   ....[90]....
        /*0394*/ 	.word	0xffffffff


	//   ....[91]....
        /*0398*/ 	.word	0xffffffff


	//   ....[92]....
        /*039c*/ 	.word	0xffffffff


	//   ....[93]....
        /*03a0*/ 	.word	0xffffffff


	//   ....[94]....
        /*03a4*/ 	.word	0xffffffff


	//   ....[95]....
        /*03a8*/ 	.word	0xffffffff


	//   ....[96]....
        /*03ac*/ 	.word	0xffffffff


	//   ....[97]....
        /*03b0*/ 	.word	0xffffffff


	//   ....[98]....
        /*03b4*/ 	.word	0xffffffff


	//   ....[99]....
        /*03b8*/ 	.word	0xffffffff


	//   ....[100]....
        /*03bc*/ 	.word	0xffffffff


	//   ....[101]....
        /*03c0*/ 	.word	0xffffffff


	//   ....[102]....
        /*03c4*/ 	.word	0xffffffff


	//   ....[103]....
        /*03c8*/ 	.word	0xffffffff


	//   ....[104]....
        /*03cc*/ 	.word	0xffffffff


	//   ....[105]....
        /*03d0*/ 	.word	0xffffffff


	//   ....[106]....
        /*03d4*/ 	.word	0xffffffff


	//   ....[107]....
        /*03d8*/ 	.word	0xffffffff


	//   ....[108]....
        /*03dc*/ 	.word	0xffffffff


	//   ....[109]....
        /*03e0*/ 	.word	0xffffffff


	//   ....[110]....
        /*03e4*/ 	.word	0xffffffff


	//   ....[111]....
        /*03e8*/ 	.word	0xffffffff


	//   ....[112]....
        /*03ec*/ 	.word	0xffffffff


	//   ....[113]....
        /*03f0*/ 	.word	0xffffffff


	//   ....[114]....
        /*03f4*/ 	.word	0xffffffff


	//   ....[115]....
        /*03f8*/ 	.word	0xffffffff


	//   ....[116]....
        /*03fc*/ 	.word	0xffffffff


	//   ....[117]....
        /*0400*/ 	.word	0xffffffff


	//   ....[118]....
        /*0404*/ 	.word	0xffffffff


	//   ....[119]....
        /*0408*/ 	.word	0xffffffff


	//   ....[120]....
        /*040c*/ 	.word	0xffffffff


	//   ....[121]....
        /*0410*/ 	.word	0xffffffff


	//   ....[122]....
        /*0414*/ 	.word	0xffffffff


	//   ....[123]....
        /*0418*/ 	.word	0xffffffff


	//   ....[124]....
        /*041c*/ 	.word	0xffffffff


	//   ....[125]....
        /*0420*/ 	.word	0xffffffff


	//   ....[126]....
        /*0424*/ 	.word	0xffffffff


	//   ....[127]....
        /*0428*/ 	.word	0xffffffff


	//   ....[128]....
        /*042c*/ 	.word	0xffffffff


	//   ....[129]....
        /*0430*/ 	.word	0xffffffff


	//   ....[130]....
        /*0434*/ 	.word	0xffffffff


	//   ....[131]....
        /*0438*/ 	.word	0xffffffff


	//   ....[132]....
        /*043c*/ 	.word	0xffffffff


	//   ....[133]....
        /*0440*/ 	.word	0xffffffff


	//   ....[134]....
        /*0444*/ 	.word	0xffffffff


	//   ....[135]....
        /*0448*/ 	.word	0xffffffff


	//   ....[136]....
        /*044c*/ 	.word	0x0500000f


	//----- nvinfo : EIATTR_COOP_GROUP_INSTR_OFFSETS
	.align		4
.L_1532:
        /*0450*/ 	.byte	0x04, 0x28
        /*0452*/ 	.short	(.L_1534 - .L_1533)


	//   ....[0]....
.L_1533:
        /*0454*/ 	.word	0x00000060


	//   ....[1]....
        /*0458*/ 	.word	0x000001f0


	//   ....[2]....
        /*045c*/ 	.word	0x00000280


	//   ....[3]....
        /*0460*/ 	.word	0x00000400


	//   ....[4]....
        /*0464*/ 	.word	0x00000670


	//   ....[5]....
        /*0468*/ 	.word	0x00001110


	//   ....[6]....
        /*046c*/ 	.word	0x000021a0


	//   ....[7]....
        /*0470*/ 	.word	0x000022c0


	//   ....[8]....
        /*0474*/ 	.word	0x00002300


	//   ....[9]....
        /*0478*/ 	.word	0x00002340


	//   ....[10]....
        /*047c*/ 	.word	0x00002370


	//   ....[11]....
        /*0480*/ 	.word	0x000023a0


	//   ....[12]....
        /*0484*/ 	.word	0x000023d0


	//   ....[13]....
        /*0488*/ 	.word	0x00002420


	//   ....[14]....
        /*048c*/ 	.word	0x000026d0


	//   ....[15]....
        /*0490*/ 	.word	0x000027e0


	//   ....[16]....
        /*0494*/ 	.word	0x00002880


	//   ....[17]....
        /*0498*/ 	.word	0x00002940


	//   ....[18]....
        /*049c*/ 	.word	0x00002980


	//   ....[19]....
        /*04a0*/ 	.word	0x00002a00


	//   ....[20]....
        /*04a4*/ 	.word	0x00002aa0


	//   ....[21]....
        /*04a8*/ 	.word	0x00002b00


	//   ....[22]....
        /*04ac*/ 	.word	0x00002b90


	//   ....[23]....
        /*04b0*/ 	.word	0x00002c20


	//   ....[24]....
        /*04b4*/ 	.word	0x00002dd0


	//   ....[25]....
        /*04b8*/ 	.word	0x00002e30


	//   ....[26]....
        /*04bc*/ 	.word	0x00002ea0


	//   ....[27]....
        /*04c0*/ 	.word	0x00002ef0


	//   ....[28]....
        /*04c4*/ 	.word	0x00002f60


	//   ....[29]....
        /*04c8*/ 	.word	0x00002f90


	//   ....[30]....
        /*04cc*/ 	.word	0x00002fc0


	//   ....[31]....
        /*04d0*/ 	.word	0x00003020


	//   ....[32]....
        /*04d4*/ 	.word	0x000030d0


	//   ....[33]....
        /*04d8*/ 	.word	0x00003140


	//   ....[34]....
        /*04dc*/ 	.word	0x00003160


	//   ....[35]....
        /*04e0*/ 	.word	0x00003190


	//   ....[36]....
        /*04e4*/ 	.word	0x000031e0


	//   ....[37]....
        /*04e8*/ 	.word	0x00003280


	//   ....[38]....
        /*04ec*/ 	.word	0x00003510


	//   ....[39]....
        /*04f0*/ 	.word	0x00003530


	//   ....[40]....
        /*04f4*/ 	.word	0x00003540


	//   ....[41]....
        /*04f8*/ 	.word	0x00003560


	//   ....[42]....
        /*04fc*/ 	.word	0x00003570


	//   ....[43]....
        /*0500*/ 	.word	0x00003590


	//   ....[44]....
        /*0504*/ 	.word	0x000035c0


	//   ....[45]....
        /*0508*/ 	.word	0x00003600


	//   ....[46]....
        /*050c*/ 	.word	0x00003630


	//   ....[47]....
        /*0510*/ 	.word	0x00003670


	//   ....[48]....
        /*0514*/ 	.word	0x000036a0


	//   ....[49]....
        /*0518*/ 	.word	0x000036e0


	//   ....[50]....
        /*051c*/ 	.word	0x00003710


	//   ....[51]....
        /*0520*/ 	.word	0x00003750


	//   ....[52]....
        /*0524*/ 	.word	0x00003780


	//   ....[53]....
        /*0528*/ 	.word	0x000037c0


	//   ....[54]....
        /*052c*/ 	.word	0x000037f0


	//   ....[55]....
        /*0530*/ 	.word	0x00003830


	//   ....[56]....
        /*0534*/ 	.word	0x00003880


	//   ....[57]....
        /*0538*/ 	.word	0x000038b0


	//   ....[58]....
        /*053c*/ 	.word	0x000038c0


	//   ....[59]....
        /*0540*/ 	.word	0x000038f0


	//   ....[60]....
        /*0544*/ 	.word	0x00003900


	//   ....[61]....
        /*0548*/ 	.word	0x00003910


	//   ....[62]....
        /*054c*/ 	.word	0x00003920


	//   ....[63]....
        /*0550*/ 	.word	0x00003930


	//   ....[64]....
        /*0554*/ 	.word	0x00003940


	//   ....[65]....
        /*0558*/ 	.word	0x00003950


	//   ....[66]....
        /*055c*/ 	.word	0x00003960


	//   ....[67]....
        /*0560*/ 	.word	0x00003970


	//   ....[68]....
        /*0564*/ 	.word	0x00003980


	//   ....[69]....
        /*0568*/ 	.word	0x00003990


	//   ....[70]....
        /*056c*/ 	.word	0x00005e50


	//   ....[71]....
        /*0570*/ 	.word	0x00005e90


	//   ....[72]....
        /*0574*/ 	.word	0x00005f20


	//   ....[73]....
        /*0578*/ 	.word	0x00006050


	//   ....[74]....
        /*057c*/ 	.word	0x000060a0


	//   ....[75]....
        /*0580*/ 	.word	0x000060c0


	//   ....[76]....
        /*0584*/ 	.word	0x000060d0


	//   ....[77]....
        /*0588*/ 	.word	0x00006130


	//   ....[78]....
        /*058c*/ 	.word	0x00006170


	//   ....[79]....
        /*0590*/ 	.word	0x000061f0


	//   ....[80]....
        /*0594*/ 	.word	0x00006270


	//   ....[81]....
        /*0598*/ 	.word	0x00006290


	//   ....[82]....
        /*059c*/ 	.word	0x000062a0


	//   ....[83]....
        /*05a0*/ 	.word	0x000062c0


	//   ....[84]....
        /*05a4*/ 	.word	0x000062d0


	//   ....[85]....
        /*05a8*/ 	.word	0x000062e0


	//   ....[86]....
        /*05ac*/ 	.word	0x00006320


	//   ....[87]....
        /*05b0*/ 	.word	0x00006390


	//   ....[88]....
        /*05b4*/ 	.word	0x00006500


	//   ....[89]....
        /*05b8*/ 	.word	0x00006600


	//   ....[90]....
        /*05bc*/ 	.word	0x00006630


	//   ....[91]....
        /*05c0*/ 	.word	0x00006660


	//   ....[92]....
        /*05c4*/ 	.word	0x00006690


	//   ....[93]....
        /*05c8*/ 	.word	0x000067a0


	//   ....[94]....
        /*05cc*/ 	.word	0x00006800


	//   ....[95]....
        /*05d0*/ 	.word	0x00006840


	//   ....[96]....
        /*05d4*/ 	.word	0x00006880


	//   ....[97]....
        /*05d8*/ 	.word	0x00006900


	//   ....[98]....
        /*05dc*/ 	.word	0x000069b0


	//   ....[99]....
        /*05e0*/ 	.word	0x00006a50


	//   ....[100]....
        /*05e4*/ 	.word	0x00006a60


	//   ....[101]....
        /*05e8*/ 	.word	0x00006a70


	//   ....[102]....
        /*05ec*/ 	.word	0x00006a80


	//   ....[103]....
        /*05f0*/ 	.word	0x00006a90


	//   ....[104]....
        /*05f4*/ 	.word	0x00006bf0


	//   ....[105]....
        /*05f8*/ 	.word	0x00006c20


	//   ....[106]....
        /*05fc*/ 	.word	0x00006c40


	//   ....[107]....
        /*0600*/ 	.word	0x00006c50


	//   ....[108]....
        /*0604*/ 	.word	0x00006c60


	//   ....[109]....
        /*0608*/ 	.word	0x00006c70


	//   ....[110]....
        /*060c*/ 	.word	0x00006c80


	//   ....[111]....
        /*0610*/ 	.word	0x00006c90


	//   ....[112]....
        /*0614*/ 	.word	0x00006ca0


	//   ....[113]....
        /*0618*/ 	.word	0x00006d50


	//   ....[114]....
        /*061c*/ 	.word	0x00006dd0


	//   ....[115]....
        /*0620*/ 	.word	0x00006e10


	//   ....[116]....
        /*0624*/ 	.word	0x00006e40


	//   ....[117]....
        /*0628*/ 	.word	0x00006e60


	//   ....[118]....
        /*062c*/ 	.word	0x00006e80


	//   ....[119]....
        /*0630*/ 	.word	0x00006e90


	//   ....[120]....
        /*0634*/ 	.word	0x00006ea0


	//   ....[121]....
        /*0638*/ 	.word	0x00006eb0


	//   ....[122]....
        /*063c*/ 	.word	0x00006ed0


	//   ....[123]....
        /*0640*/ 	.word	0x00006ee0


	//   ....[124]....
        /*0644*/ 	.word	0x00006ef0


	//   ....[125]....
        /*0648*/ 	.word	0x00006f20


	//   ....[126]....
        /*064c*/ 	.word	0x00006f30


	//   ....[127]....
        /*0650*/ 	.word	0x00006f50


	//   ....[128]....
        /*0654*/ 	.word	0x00006f60


	//   ....[129]....
        /*0658*/ 	.word	0x00006f80


	//   ....[130]....
        /*065c*/ 	.word	0x00006f90


	//   ....[131]....
        /*0660*/ 	.word	0x00006fb0


	//   ....[132]....
        /*0664*/ 	.word	0x00006fc0


	//   ....[133]....
        /*0668*/ 	.word	0x00006fe0


	//   ....[134]....
        /*066c*/ 	.word	0x00009510


	//   ....[135]....
        /*0670*/ 	.word	0x0000a390


	//   ....[136]....
        /*0674*/ 	.word	0x0000d180


	//----- nvinfo : EIATTR_REG_RECONFIG
	.align		4
.L_1534:
        /*0678*/ 	.byte	0x01, 0x54
	.zero		2


	//----- nvinfo : EIATTR_SYSCALL_OFFSETS
	.align		4
        /*067c*/ 	.byte	0x04, 0x46
        /*067e*/ 	.short	(.L_1536 - .L_1535)


	//   ....[0]....
.L_1535:
        /*0680*/ 	.word	0x00000d70


	//   ....[1]....
        /*0684*/ 	.word	0x00000e60


	//   ....[2]....
        /*0688*/ 	.word	0x00000fc0


	//   ....[3]....
        /*068c*/ 	.word	0x000010b0


	//   ....[4]....
        /*0690*/ 	.word	0x00008d80


	//   ....[5]....
        /*0694*/ 	.word	0x00008eb0


	//   ....[6]....
        /*0698*/ 	.word	0x00008fd0


	//   ....[7]....
        /*069c*/ 	.word	0x000090f0


	//----- nvinfo : EIATTR_MBARRIER_INSTR_OFFSETS
	.align		4
.L_1536:
        /*06a0*/ 	.byte	0x04, 0x39
        /*06a2*/ 	.short	(.L_1538 - .L_1537)


	//   ....[0]....
.L_1537:
        /*06a4*/ 	.word	0x000002c0
        /*06a8*/ 	.word	0x000000ff
        /*06ac*/ 	.word	0x00030c00
        /*06b0*/ 	.short	0x0100
        /*06b2*/ 	.byte	0x06
	.zero		1


	//   ....[1]....
        /*06b4*/ 	.word	0x000003b0
        /*06b8*/ 	.word	0x000000ff
        /*06bc*/ 	.word	0x00030c10
        /*06c0*/ 	.short	0x0100
        /*06c2*/ 	.byte	0x08
	.zero		1


	//   ....[2]....
        /*06c4*/ 	.word	0x000003c0
        /*06c8*/ 	.word	0x000000ff
        /*06cc*/ 	.word	0x00030c20
        /*06d0*/ 	.short	0x0100
        /*06d2*/ 	.byte	0x08
	.zero		1


	//   ....[3]....
        /*06d4*/ 	.word	0x000003d0
        /*06d8*/ 	.word	0x000000ff
        /*06dc*/ 	.word	0x00030c18
        /*06e0*/ 	.short	0x0100
        /*06e2*/ 	.byte	0x08
	.zero		1


	//   ....[4]....
        /*06e4*/ 	.word	0x000003e0
        /*06e8*/ 	.word	0x000000ff
        /*06ec*/ 	.word	0x00030c28
        /*06f0*/ 	.short	0x0100
        /*06f2*/ 	.byte	0x08
	.zero		1


	//   ....[5]....
        /*06f4*/ 	.word	0x00000510
        /*06f8*/ 	.word	0x000000ff
        /*06fc*/ 	.word	0x00030c30
        /*0700*/ 	.short	0x0100
        /*0702*/ 	.byte	0x08
	.zero		1


	//   ....[6]....
        /*0704*/ 	.word	0x00000520
        /*0708*/ 	.word	0x000000ff
        /*070c*/ 	.word	0x00030c40
        /*0710*/ 	.short	0x0100
        /*0712*/ 	.byte	0x08
	.zero		1


	//   ....[7]....
        /*0714*/ 	.word	0x00000530
        /*0718*/ 	.word	0x000000ff
        /*071c*/ 	.word	0x00030c38
        /*0720*/ 	.short	0x0100
        /*0722*/ 	.byte	0x08
	.zero		1


	//   ....[8]....
        /*0724*/ 	.word	0x00000540
        /*0728*/ 	.word	0x000000ff
        /*072c*/ 	.word	0x00030c48
        /*0730*/ 	.short	0x0100
        /*0732*/ 	.byte	0x08
	.zero		1


	//   ....[9]....
        /*0734*/ 	.word	0x00001180
        /*0738*/ 	.word	0x000000ec
        /*073c*/ 	.word	0x00030c00
        /*0740*/ 	.short	0x010a
        /*0742*/ 	.byte	0x3f
	.zero		1


	//   ....[10]....
        /*0744*/ 	.word	0x000011a0
        /*0748*/ 	.word	0x000000ec
        /*074c*/ 	.word	0x00030c00
        /*0750*/ 	.short	0x010a
        /*0752*/ 	.byte	0x3f
	.zero		1


	//   ....[11]....
        /*0754*/ 	.word	0x00001b20
        /*0758*/ 	.word	0x00000006
        /*075c*/ 	.word	0x00030c10
        /*0760*/ 	.short	0x010a
        /*0762*/ 	.byte	0x3f
	.zero		1


	//   ....[12]....
        /*0764*/ 	.word	0x00001b90
        /*0768*/ 	.word	0x00000006
        /*076c*/ 	.word	0x00030c10
        /*0770*/ 	.short	0x010a
        /*0772*/ 	.byte	0x3f
	.zero		1


	//   ....[13]....
        /*0774*/ 	.word	0x00001fb0
        /*0778*/ 	.word	0x00000006
        /*077c*/ 	.word	0x00030c30
        /*0780*/ 	.short	0x010a
        /*0782*/ 	.byte	0x3f
	.zero		1


	//   ....[14]....
        /*0784*/ 	.word	0x00002050
        /*0788*/ 	.word	0x00000006
        /*078c*/ 	.word	0x00030c30
        /*0790*/ 	.short	0x010a
        /*0792*/ 	.byte	0x3f
	.zero		1


	//   ....[15]....
        /*0794*/ 	.word	0x00004c10
        /*0798*/ 	.word	0x00000005
        /*079c*/ 	.word	0x00000000
        /*07a0*/ 	.short	0x0101
        /*07a2*/ 	.byte	0x3f
	.zero		1


	//   ....[16]....
        /*07a4*/ 	.word	0x00005060
        /*07a8*/ 	.word	0x00000006
        /*07ac*/ 	.word	0x00000000
        /*07b0*/ 	.short	0x0101
        /*07b2*/ 	.byte	0x3f
	.zero		1


	//   ....[17]....
        /*07b4*/ 	.word	0x00005880
        /*07b8*/ 	.word	0x00000007
        /*07bc*/ 	.word	0x00030c10
        /*07c0*/ 	.short	0x010a
        /*07c2*/ 	.byte	0x3f
	.zero		1


	//   ....[18]....
        /*07c4*/ 	.word	0x00005900
        /*07c8*/ 	.word	0x00000007
        /*07cc*/ 	.word	0x00030c10
        /*07d0*/ 	.short	0x010a
        /*07d2*/ 	.byte	0x3f
	.zero		1


	//   ....[19]....
        /*07d4*/ 	.word	0x00005d10
        /*07d8*/ 	.word	0x00000007
        /*07dc*/ 	.word	0x00030c30
        /*07e0*/ 	.short	0x010a
        /*07e2*/ 	.byte	0x3f
	.zero		1


	//   ....[20]....
        /*07e4*/ 	.word	0x00005da0
        /*07e8*/ 	.word	0x00000007
        /*07ec*/ 	.word	0x00030c30
        /*07f0*/ 	.short	0x010a
        /*07f2*/ 	.byte	0x3f
	.zero		1


	//   ....[21]....
        /*07f4*/ 	.word	0x00008560
        /*07f8*/ 	.word	0x00000008
        /*07fc*/ 	.word	0x00000000
        /*0800*/ 	.short	0x0101
        /*0802*/ 	.byte	0x3f
	.zero		1


	//   ....[22]....
        /*0804*/ 	.word	0x000089c0
        /*0808*/ 	.word	0x00000007
        /*080c*/ 	.word	0x00000000
        /*0810*/ 	.short	0x0101
        /*0812*/ 	.byte	0x3f
	.zero		1


	//   ....[23]....
        /*0814*/ 	.word	0x0000b830
        /*0818*/ 	.word	0x00000000
        /*081c*/ 	.word	0x00030c20
        /*0820*/ 	.short	0x010a
        /*0822*/ 	.byte	0x3f
	.zero		1


	//   ....[24]....
        /*0824*/ 	.word	0x0000bd80
        /*0828*/ 	.word	0x00000000
        /*082c*/ 	.word	0x00030c40
        /*0830*/ 	.short	0x010a
        /*0832*/ 	.byte	0x3f
	.zero		1


	//   ....[25]....
        /*0834*/ 	.word	0x0000bfe0
        /*0838*/ 	.word	0x00000000
        /*083c*/ 	.word	0x00030c28
        /*0840*/ 	.short	0x010a
        /*0842*/ 	.byte	0x3f
	.zero		1


	//   ....[26]....
        /*0844*/ 	.word	0x0000c240
        /*0848*/ 	.word	0x00000000
        /*084c*/ 	.word	0x00030c48
        /*0850*/ 	.short	0x010a
        /*0852*/ 	.byte	0x3f
	.zero		1


	//   ....[27]....
        /*0854*/ 	.word	0x0000c450
        /*0858*/ 	.word	0x00000000
        /*085c*/ 	.word	0x00030c20
        /*0860*/ 	.short	0x010a
        /*0862*/ 	.byte	0x3f
	.zero		1


	//   ....[28]....
        /*0864*/ 	.word	0x0000c700
        /*0868*/ 	.word	0x00000000
        /*086c*/ 	.word	0x00030c40
        /*0870*/ 	.short	0x010a
        /*0872*/ 	.byte	0x3f
	.zero		1


	//   ....[29]....
        /*0874*/ 	.word	0x0000c930
        /*0878*/ 	.word	0x00000000
        /*087c*/ 	.word	0x00030c28
        /*0880*/ 	.short	0x010a
        /*0882*/ 	.byte	0x3f
	.zero		1


	//   ....[30]....
        /*0884*/ 	.word	0x0000cbe0
        /*0888*/ 	.word	0x00000004
        /*088c*/ 	.word	0x00030c40
        /*0890*/ 	.short	0x010a
        /*0892*/ 	.byte	0x3f
	.zero		1


	//   ....[31]....
        /*0894*/ 	.word	0x0000d000
        /*0898*/ 	.word	0x00000007
        /*089c*/ 	.word	0x00000000
        /*08a0*/ 	.short	0x010a
        /*08a2*/ 	.byte	0x3f
	.zero		1


	//   ....[32]....
        /*08a4*/ 	.word	0x0000d050
        /*08a8*/ 	.word	0x00000003
        /*08ac*/ 	.word	0x00000000
        /*08b0*/ 	.short	0x010a
        /*08b2*/ 	.byte	0x3f
	.zero		1


	//   ....[33]....
        /*08b4*/ 	.word	0x0000d0b0
        /*08b8*/ 	.word	0x00000005
        /*08bc*/ 	.word	0x00000000
        /*08c0*/ 	.short	0x010a
        /*08c2*/ 	.byte	0x3f
	.zero		1


	//   ....[34]....
        /*08c4*/ 	.word	0x0000d0e0
        /*08c8*/ 	.word	0x00000003
        /*08cc*/ 	.word	0x00000000
        /*08d0*/ 	.short	0x010a
        /*08d2*/ 	.byte	0x3f
	.zero		1


	//   ....[35]....
        /*08d4*/ 	.word	0x0000d1b0
        /*08d8*/ 	.word	0x000000ec
        /*08dc*/ 	.word	0x00030c00
        /*08e0*/ 	.short	0x010a
        /*08e2*/ 	.byte	0x3f
	.zero		1


	//   ....[36]....
        /*08e4*/ 	.word	0x0000d200
        /*08e8*/ 	.word	0x00000006
        /*08ec*/ 	.word	0x00030c10
        /*08f0*/ 	.short	0x010a
        /*08f2*/ 	.byte	0x3f
	.zero		1


	//   ....[37]....
        /*08f4*/ 	.word	0x0000d250
        /*08f8*/ 	.word	0x00000006
        /*08fc*/ 	.word	0x00030c30
        /*0900*/ 	.short	0x010a
        /*0902*/ 	.byte	0x3f
	.zero		1


	//   ....[38]....
        /*0904*/ 	.word	0x0000d2a0
        /*0908*/ 	.word	0x00000007
        /*090c*/ 	.word	0x00030c10
        /*0910*/ 	.short	0x010a
        /*0912*/ 	.byte	0x3f
	.zero		1


	//   ....[39]....
        /*0914*/ 	.word	0x0000d2f0
        /*0918*/ 	.word	0x00000007
        /*091c*/ 	.word	0x00030c30
        /*0920*/ 	.short	0x010a
        /*0922*/ 	.byte	0x3f
	.zero		1


	//   ....[40]....
        /*0924*/ 	.word	0x0000d340
        /*0928*/ 	.word	0x00000000
        /*092c*/ 	.word	0x00030c20
        /*0930*/ 	.short	0x010a
        /*0932*/ 	.byte	0x3f
	.zero		1


	//   ....[41]....
        /*0934*/ 	.word	0x0000d390
        /*0938*/ 	.word	0x00000000
        /*093c*/ 	.word	0x00030c40
        /*0940*/ 	.short	0x010a
        /*0942*/ 	.byte	0x3f
	.zero		1


	//   ....[42]....
        /*0944*/ 	.word	0x0000d3e0
        /*0948*/ 	.word	0x00000000
        /*094c*/ 	.word	0x00030c28
        /*0950*/ 	.short	0x010a
        /*0952*/ 	.byte	0x3f
	.zero		1


	//   ....[43]....
        /*0954*/ 	.word	0x0000d430
        /*0958*/ 	.word	0x00000000
        /*095c*/ 	.word	0x00030c48
        /*0960*/ 	.short	0x010a
        /*0962*/ 	.byte	0x3f
	.zero		1


	//   ....[44]....
        /*0964*/ 	.word	0x0000d490
        /*0968*/ 	.word	0x00000000
        /*096c*/ 	.word	0x00030c20
        /*0970*/ 	.short	0x010a
        /*0972*/ 	.byte	0x3f
	.zero		1


	//   ....[45]....
        /*0974*/ 	.word	0x0000d4e0
        /*0978*/ 	.word	0x00000000
        /*097c*/ 	.word	0x00030c40
        /*0980*/ 	.short	0x010a
        /*0982*/ 	.byte	0x3f
	.zero		1


	//   ....[46]....
        /*0984*/ 	.word	0x0000d530
        /*0988*/ 	.word	0x00000000
        /*098c*/ 	.word	0x00030c28
        /*0990*/ 	.short	0x010a
        /*0992*/ 	.byte	0x3f
	.zero		1


	//   ....[47]....
        /*0994*/ 	.word	0x0000d580
        /*0998*/ 	.word	0x00000004
        /*099c*/ 	.word	0x00030c40
        /*09a0*/ 	.short	0x010a
        /*09a2*/ 	.byte	0x3f
	.zero		1


	//   ....[48]....
        /*09a4*/ 	.word	0x0000d650
        /*09a8*/ 	.word	0x00000007
        /*09ac*/ 	.word	0x00000000
        /*09b0*/ 	.short	0x010a
        /*09b2*/ 	.byte	0x3f
	.zero		1


	//   ....[49]....
        /*09b4*/ 	.word	0x0000d6a0
        /*09b8*/ 	.word	0x00000003
        /*09bc*/ 	.word	0x00000000
        /*09c0*/ 	.short	0x010a
        /*09c2*/ 	.byte	0x3f
	.zero		1


	//   ....[50]....
        /*09c4*/ 	.word	0x0000d6f0
        /*09c8*/ 	.word	0x00000005
        /*09cc*/ 	.word	0x00000000
        /*09d0*/ 	.short	0x010a
        /*09d2*/ 	.byte	0x3f
	.zero		1


	//----- nvinfo : EIATTR_NUM_MBARRIERS
	.align		4
.L_1538:
        /*09d4*/ 	.byte	0x03, 0x38
        /*09d6*/ 	.short	0x0009


	//----- nvinfo : EIATTR_EXIT_INSTR_OFFSETS
	.align		4
        /*09d8*/ 	.byte	0x04, 0x1c
        /*09da*/ 	.short	(.L_1540 - .L_1539)


	//   ....[0]....
.L_1539:
        /*09dc*/ 	.word	0x0000d130


	//----- nvinfo : EIATTR_MAX_THREADS
	.align		4
.L_1540:
        /*09e0*/ 	.byte	0x04, 0x05
        /*09e2*/ 	.short	(.L_1542 - .L_1541)
.L_1541:
        /*09e4*/ 	.word	0x00000180
        /*09e8*/ 	.word	0x00000001
        /*09ec*/ 	.word	0x00000001


	//----- nvinfo : EIATTR_CRS_STACK_SIZE
	.align		4
.L_1542:
        /*09f0*/ 	.byte	0x04, 0x1e
        /*09f2*/ 	.short	(.L_1544 - .L_1543)
.L_1543:
        /*09f4*/ 	.word	0x00000000


	//----- nvinfo : EIATTR_CBANK_PARAM_SIZE
	.align		4
.L_1544:
        /*09f8*/ 	.byte	0x03, 0x19
        /*09fa*/ 	.short	0x0970


	//----- nvinfo : EIATTR_PARAM_CBANK
	.align		4
        /*09fc*/ 	.byte	0x04, 0x0a
        /*09fe*/ 	.short	(.L_1546 - .L_1545)
	.align		4
.L_1545:
        /*0a00*/ 	.word	index@(.nv.constant0._ZN7cutlass13device_kernelIN5flash11enable_sm90INS1_16FlashAttnBwdSm90INS1_25CollectiveMainloopBwdSm90ILi2ELi2ELi2EN4cute5tupleIJNS5_1CILi1EEES8_S8_EEENS6_IJNS7_ILi128EEESA_NS7_ILi64EEEEEENS_10bfloat16_tEfNS_4arch4Sm90ELb1ELb0ELb0ELb0ELb0ELb1ELb0ELb0ELi2ELi1ELi2ELi2ELb0EEENS1_21CollectiveEpilogueBwdISC_SD_SF_Li256ELb0ELb0ELi1EEENS1_25SingleTileBwdLPTSchedulerILb0ELi128ELb0EEEEEEEEEvNT_6ParamsE)
        /*0a04*/ 	.short	0x0210
        /*0a06*/ 	.short	0x0970


	//----- nvinfo : EIATTR_SW_WAR
	.align		4
.L_1546:
        /*0a08*/ 	.byte	0x04, 0x36
        /*0a0a*/ 	.short	(.L_1548 - .L_1547)
.L_1547:
        /*0a0c*/ 	.word	0x00000008
.L_1548:


//--------------------- .nv.info._ZN7cutlass13device_kernelIN5flash11enable_sm90INS1_16FlashAttnBwdSm90INS1_25CollectiveMainloopBwdSm90ILi2ELi2ELi2EN4cute5tupleIJNS5_1CILi1EEES8_S8_EEENS6_IJNS7_ILi128EEESA_NS7_ILi64EEEEEENS_10bfloat16_tEfNS_4arch4Sm90ELb1ELb0ELb0ELb0ELb1ELb1ELb0ELb0ELi2ELi1ELi2ELi2ELb0EEENS1_21CollectiveEpilogueBwdISC_SD_SF_Li256ELb0ELb0ELi1EEENS1_25SingleTileBwdLPTSchedulerILb0ELi128ELb1EEEEEEEEEvNT_6ParamsE --------------------------
	.section	.nv.info._ZN7cutlass13device_kernelIN5flash11enable_sm90INS1_16FlashAttnBwdSm90INS1_25CollectiveMainloopBwdSm90ILi2ELi2ELi2EN4cute5tupleIJNS5_1CILi1EEES8_S8_EEENS6_IJNS7_ILi128EEESA_NS7_ILi64EEEEEENS_10bfloat16_tEfNS_4arch4Sm90ELb1ELb0ELb0ELb0ELb1ELb1ELb0ELb0ELi2ELi1ELi2ELi2ELb0EEENS1_21CollectiveEpilogueBwdISC_SD_SF_Li256ELb0ELb0ELi1EEENS1_25SingleTileBwdLPTSchedulerILb0ELi128ELb1EEEEEEEEEvNT_6ParamsE,"",@"SHT_CUDA_INFO"
	.sectionflags	@""
	.align	4


	//----- nvinfo : EIATTR_CUDA_API_VERSION
	.align		4
        /*0000*/ 	.byte	0x04, 0x37
        /*0002*/ 	.short	(.L_1550 - .L_1549)
.L_1549:
        /*0004*/ 	.word	0x00000082


	//----- nvinfo : EIATTR_KPARAM_INFO
	.align		4
.L_1550:
        /*0008*/ 	.byte	0x04, 0x17
        /*000a*/ 	.short	(.L_1552 - .L_1551)
.L_1551:
        /*000c*/ 	.word	0x00000000
        /*0010*/ 	.short	0x0000
        /*0012*/ 	.short	0x0070
        /*0014*/ 	.byte	0x00, 0xf0, 0x01, 0x24


	//----- nvinfo : EIATTR_SPARSE_MMA_MASK
	.align		4
.L_1552:
        /*0018*/ 	.byte	0x03, 0x50
        /*001a*/ 	.short	0x0000


	//----- nvinfo : EIATTR_MAXREG_COUNT
	.align		4
        /*001c*/ 	.byte	0x03, 0x1b
        /*001e*/ 	.short	0x00a8


	//----- nvinfo : EIATTR_NUM_BARRIERS
	.align		4
        /*0020*/ 	.byte	0x02, 0x4c
        /*0022*/ 	.byte	0x10
	.zero		1


	//----- nvinfo : EIATTR_EXTERNS
	.align		4
        /*0024*/ 	.byte	0x04, 0x0f
        /*0026*/ 	.short	(.L_1554 - .L_1553)


	//   ....[0]....
	.align		4
.L_1553:
        /*0028*/ 	.word	index@(__assertfail)


	//----- nvinfo : EIATTR_ANNOTATIONS
	.align		4
.L_1554:
        /*002c*/ 	.byte	0x04, 0x55
        /*002e*/ 	.short	(.L_1556 - .L_1555)


	//   ....[0]....
.L_1555:
        /* <DEDUP_REMOVED lines=34> */


	//----- nvinfo : EIATTR_MERCURY_ISA_VERSION
	.align		4
.L_1556:
        /*0238*/ 	.byte	0x03, 0x5f
        /*023a*/ 	.short	0x0101


	//----- nvinfo : EIATTR_INT_WARP_WIDE_INSTR_OFFSETS
	.align		4
        /*023c*/ 	.byte	0x04, 0x31
        /*023e*/ 	.short	(.L_1558 - .L_1557)


	//   ....[0]....
.L_1557:
        /*0240*/ 	.word	0x000001e0


	//   ....[1]....
        /*0244*/ 	.word	0x000002a0


	//   ....[2]....
        /*0248*/ 	.word	0x0000aed0


	//   ....[3]....
        /*024c*/ 	.word	0x0000b540


	//   ....[4]....
        /*0250*/ 	.word	0x0000ba70


	//----- nvinfo : EIATTR_COOP_GROUP_MASK_REGIDS
	.align		4
.L_1558:
        /*0254*/ 	.byte	0x04, 0x29
        /*0256*/ 	.short	(.L_1560 - .L_1559)


	//   ....[0]....
.L_1559:
        /*0258*/ 	.word	0xffffffff


	//   ....[1]....
        /*025c*/ 	.word	0xffffffff


	//   ....[2]....
        /*0260*/ 	.word	0xffffffff


	//   ....[3]....
        /*0264*/ 	.word	0xffffffff


	//   ....[4]....
        /*0268*/ 	.word	0xffffffff


	//   ....[5]....
        /*026c*/ 	.word	0xffffffff


	//   ....[6]....
        /*0270*/ 	.word	0xffffffff


	//   ....[7]....
        /*0274*/ 	.word	0xffffffff


	//   ....[8]....
        /*0278*/ 	.word	0xffffffff


	//   ....[9]....
        /*027c*/ 	.word	0xffffffff


	//   ....[10]....
        /*0280*/ 	.word	0xffffffff


	//   ....[11]....
        /*0284*/ 	.word	0xffffffff


	//   ....[12]....
        /*0288*/ 	.word	0xffffffff


	//   ....[13]....
        /*028c*/ 	.word	0xffffffff


	//   ....[14]....
        /*0290*/ 	.word	0xffffffff


	//   ....[15]....
        /*0294*/ 	.word	0xffffffff


	//   ....[16]....
        /*0298*/ 	.word	0xffffffff


	//   ....[17]....
        /*029c*/ 	.word	0xffffffff


	//   ....[18]....
        /*02a0*/ 	.word	0xffffffff


	//   ....[19]....
        /*02a4*/ 	.word	0xffffffff


	//   ....[20]....
        /*02a8*/ 	.word	0xffffffff


	//   ....[21]....
        /*02ac*/ 	.word	0xffffffff


	//   ....[22]....
        /*02b0*/ 	.word	0xffffffff


	//   ....[23]....
        /*02b4*/ 	.word	0xffffffff


	//   ....[24]....
        /*02b8*/ 	.word	0xffffffff


	//   ....[25]....
        /*02bc*/ 	.word	0xffffffff


	//   ....[26]....
        /*02c0*/ 	.word	0xffffffff


	//   ....[27]....
        /*02c4*/ 	.word	0xffffffff


	//   ....[28]....
        /*02c8*/ 	.word	0xffffffff


	//   ....[29]....
        /*02cc*/ 	.word	0xffffffff


	//   ....[30]....
        /*02d0*/ 	.word	0xffffffff


	//   ....[31]....
        /*02d4*/ 	.word	0xffffffff


	//   ....[32]....
        /*02d8*/ 	.word	0xffffffff


	//   ....[33]....
        /*02dc*/ 	.word	0xffffffff


	//   ....[34]....
        /*02e0*/ 	.word	0xffffffff


	//   ....[35]....
        /*02e4*/ 	.word	0xffffffff


	//   ....[36]....
        /*02e8*/ 	.word	0xffffffff


	//   ....[37]....
        /*02ec*/ 	.word	0xffffffff


	//   ....[38]....
        /*02f0*/ 	.word	0xffffffff


	//   ....[39]....
        /*02f4*/ 	.word	0xffffffff


	//   ....[40]....
        /*02f8*/ 	.word	0xffffffff


	//   ....[41]....
        /*02fc*/ 	.word	0xffffffff


	//   ....[42]....
        /*0300*/ 	.word	0xffffffff


	//   ....[43]....
        /*0304*/ 	.word	0xffffffff


	//   ....[44]....
        /*0308*/ 	.word	0xffffffff


	//   ....[45]....
        /*030c*/ 	.word	0xffffffff


	//   ....[46]....
        /*0310*/ 	.word	0xffffffff


	//   ....[47]....
        /*0314*/ 	.word	0xffffffff


	//   ....[48]....
        /*0318*/ 	.word	0xffffffff


	//   ....[49]....
        /*031c*/ 	.word	0xffffffff


	//   ....[50]....
        /*0320*/ 	.word	0xffffffff


	//   ....[51]....
        /*0324*/ 	.word	0xffffffff


	//   ....[52]....
        /*0328*/ 	.word	0xffffffff


	//   ....[53]....
        /*032c*/ 	.word	0xffffffff


	//   ....[54]....
        /*0330*/ 	.word	0xffffffff


	//   ....[55]....
        /*0334*/ 	.word	0xffffffff


	//   ....[56]....
        /*0338*/ 	.word	0xffffffff


	//   ....[57]....
        /*033c*/ 	.word	0xffffffff


	//   ....[58]....
        /*0340*/ 	.word	0xffffffff


	//   ....[59]....
        /*0344*/ 	.word	0xffffffff


	//   ....[60]....
        /*0348*/ 	.word	0xffffffff


	//   ....[61]....
        /*034c*/ 	.word	0xffffffff


	//   ....[62]....
        /*0350*/ 	.word	0xffffffff


	//   ....[63]....
        /*0354*/ 	.word	0xffffffff


	//   ....[64]....
        /*0358*/ 	.word	0xffffffff


	//   ....[65]....
        /*035c*/ 	.word	0xffffffff


	//   ....[66]....
        /*0360*/ 	.word	0xffffffff


	//   ....[67]....
        /*0364*/ 	.word	0xffffffff


	//   ....[68]....
        /*0368*/ 	.word	0xffffffff


	//   ....[69]....
        /*036c*/ 	.word	0xffffffff


	//   ....[70]....
        /*0370*/ 	.word	0xffffffff


	//   ....[71]....
        /*0374*/ 	.word	0xffffffff


	//   ....[72]....
        /*0378*/ 	.word	0xffffffff


	//   ....[73]....
        /*037c*/ 	.word	0xffffffff


	//   ....[74]....
        /*0380*/ 	.word	0xffffffff


	//   ....[75]....
        /*0384*/ 	.word	0xffffffff


	//   ....[76]....
        /*0388*/ 	.word	0xffffffff


	//   ....[77]....
        /*038c*/ 	.word	0xffffffff


	//   ....[78]....
        /*0390*/ 	.word	0xffffffff


	//   ....[79]....
        /*0394*/ 	.word	0xffffffff


	//   ....[80]....
        /*0398*/ 	.word	0xffffffff


	//   ....[81]....
        /*039c*/ 	.word	0xffffffff


	//   ....[82]....
        /*03a0*/ 	.word	0xffffffff


	//   ....[83]....
        /*03a4*/ 	.word	0xffffffff


	//   ....[84]....
        /*03a8*/ 	.word	0xffffffff


	//   ....[85]....
        /*03ac*/ 	.word	0xffffffff


	//   ....[86]....
        /*03b0*/ 	.word	0xffffffff


	//   ....[87]....
        /*03b4*/ 	.word	0xffffffff


	//   ....[88]....
        /*03b8*/ 	.word	0xffffffff


	//   ....[89]....
        /*03bc*/ 	.word	0xffffffff


	//   ....[90]....
        /*03c0*/ 	.word	0xffffffff


	//   ....[91]....
        /*03c4*/ 	.word	0xffffffff


	//   ....[92]....
        /*03c8*/ 	.word	0xffffffff


	//   ....[93]....
        /*03cc*/ 	.word	0xffffffff


	//   ....[94]....
        /*03d0*/ 	.word	0xffffffff


	//   ....[95]....
        /*03d4*/ 	.word	0xffffffff


	//   ....[96]....
        /*03d8*/ 	.word	0xffffffff


	//   ....[97]....
        /*03dc*/ 	.word	0xffffffff


	//   ....[98]....
        /*03e0*/ 	.word	0xffffffff


	//   ....[99]....
        /*03e4*/ 	.word	0xffffffff


	//   ....[100]....
        /*03e8*/ 	.word	0xffffffff


	//   ....[101]....
        /*03ec*/ 	.word	0xffffffff


	//   ....[102]....
        /*03f0*/ 	.word	0xffffffff


	//   ....[103]....
        /*03f4*/ 	.word	0xffffffff


	//   ....[104]....
        /*03f8*/ 	.word	0xffffffff


	//   ....[105]....
        /*03fc*/ 	.word	0xffffffff


	//   ....[106]....
        /*0400*/ 	.word	0xffffffff


	//   ....[107]....
        /*0404*/ 	.word	0xffffffff


	//   ....[108]....
        /*0408*/ 	.word	0xffffffff


	//   ....[109]....
        /*040c*/ 	.word	0xffffffff


	//   ....[110]....
        /*0410*/ 	.word	0xffffffff


	//   ....[111]....
        /*0414*/ 	.word	0xffffffff


	//   ....[112]....
        /*0418*/ 	.word	0xffffffff


	//   ....[113]....
        /*041c*/ 	.word	0xffffffff


	//   ....[114]....
        /*0420*/ 	.word	0xffffffff


	//   ....[115]....
        /*0424*/ 	.word	0xffffffff


	//   ....[116]....
        /*0428*/ 	.word	0xffffffff


	//   ....[117]....
        /*042c*/ 	.word	0xffffffff


	//   ....[118]....
        /*0430*/ 	.word	0xffffffff


	//   ....[119]....
        /*0434*/ 	.word	0xffffffff


	//   ....[120]....
        /*0438*/ 	.word	0xffffffff


	//   ....[121]....
        /*043c*/ 	.word	0xffffffff


	//   ....[122]....
        /*0440*/ 	.word	0xffffffff


	//   ....[123]....
        /*0444*/ 	.word	0xffffffff


	//   ....[124]....
        /*0448*/ 	.word	0xffffffff


	//   ....[125]....
        /*044c*/ 	.word	0xffffffff


	//   ....[126]....
        /*0450*/ 	.word	0xffffffff


	//   ....[127]....
        /*0454*/ 	.word	0xffffffff


	//   ....[128]....
        /*0458*/ 	.word	0xffffffff


	//   ....[129]....
        /*045c*/ 	.word	0xffffffff


	//   ....[130]....
        /*0460*/ 	.word	0xffffffff


	//   ....[131]....
        /*0464*/ 	.word	0xffffffff


	//   ....[132]....
        /*0468*/ 	.word	0xffffffff


	//   ....[133]....
        /*046c*/ 	.word	0xffffffff


	//   ....[134]....
        /*0470*/ 	.word	0xffffffff


	//   ....[135]....
        /*0474*/ 	.word	0xffffffff


	//   ....[136]....
        /*0478*/ 	.word	0xffffffff


	//   ....[137]....
        /*047c*/ 	.word	0xffffffff


	//   ....[138]....
        /*0480*/ 	.word	0xffffffff


	//   ....[139]....
        /*0484*/ 	.word	0xffffffff


	//   ....[140]....
        /*0488*/ 	.word	0xffffffff


	//   ....[141]....
        /*048c*/ 	.word	0xffffffff


	//   ....[142]....
        /*0490*/ 	.word	0x0500000f


	//   ....[143]....
        /*0494*/ 	.word	0x0500000f


	//   ....[144]....
        /*0498*/ 	.word	0x0500000f


	//   ....[145]....
        /*049c*/ 	.word	0x0500000f


	//----- nvinfo : EIATTR_COOP_GROUP_INSTR_OFFSETS
	.align		4
.L_1560:
        /*04a0*/ 	.byte	0x04, 0x28
        /*04a2*/ 	.short	(.L_1562 - .L_1561)


	//   ....[0]....
.L_1561:
        /*04a4*/ 	.word	0x00000060


	//   ....[1]....
        /*04a8*/ 	.word	0x000001f0


	//   ....[2]....
        /*04ac*/ 	.word	0x00000280


	//   ....[3]....
        /*04b0*/ 	.word	0x00000400


	//   ....[4]....
        /*04b4*/ 	.word	0x00000680


	//   ....[5]....
        /*04b8*/ 	.word	0x00001170


	//   ....[6]....
        /*04bc*/ 	.word	0x000021f0


	//   ....[7]....
        /*04c0*/ 	.word	0x00002310


	//   ....[8]....
        /*04c4*/ 	.word	0x00002350


	//   ....[9]....
        /*04c8*/ 	.word	0x00002390


	//   ....[10]....
        /*04cc*/ 	.word	0x000023c0


	//   ....[11]....
        /*04d0*/ 	.word	0x000023f0


	//   ....[12]....
        /*04d4*/ 	.word	0x00002420


	//   ....[13]....
        /*04d8*/ 	.word	0x00002540


	//   ....[14]....
        /*04dc*/ 	.word	0x00002720


	//   ....[15]....
        /*04e0*/ 	.word	0x00002830


	//   ....[16]....
        /*04e4*/ 	.word	0x000028d0


	//   ....[17]....
        /*04e8*/ 	.word	0x000029c0


	//   ....[18]....
        /*04ec*/ 	.word	0x00002a80


	//   ....[19]....
        /*04f0*/ 	.word	0x00002b00


	//   ....[20]....
        /*04f4*/ 	.word	0x00002d90


	//   ....[21]....
        /*04f8*/ 	.word	0x00002dd0


	//   ....[22]....
        /*04fc*/ 	.word	0x00002e20


	//   ....[23]....
        /*0500*/ 	.word	0x00002e40


	//   ....[24]....
        /*0504*/ 	.word	0x00002e90


	//   ....[25]....
        /*0508*/ 	.word	0x00002ee0


	//   ....[26]....
        /*050c*/ 	.word	0x00002f70


	//   ....[27]....
        /*0510*/ 	.word	0x00002fa0


	//   ....[28]....
        /*0514*/ 	.word	0x00002fe0


	//   ....[29]....
        /*0518*/ 	.word	0x00003050


	//   ....[30]....
        /*051c*/ 	.word	0x00003090


	//   ....[31]....
        /*0520*/ 	.word	0x000030b0


	//   ....[32]....
        /*0524*/ 	.word	0x00003150


	//   ....[33]....
        /*0528*/ 	.word	0x000031d0


	//   ....[34]....
        /*052c*/ 	.word	0x00003210


	//   ....[35]....
        /*0530*/ 	.word	0x00003260


	//   ....[36]....
        /*0534*/ 	.word	0x00003300


	//   ....[37]....
        /*0538*/ 	.word	0x00003340


	//   ....[38]....
        /*053c*/ 	.word	0x00003590


	//   ....[39]....
        /*0540*/ 	.word	0x000035b0


	//   ....[40]....
        /*0544*/ 	.word	0x000035c0


	//   ....[41]....
        /*0548*/ 	.word	0x000035e0


	//   ....[42]....
        /*054c*/ 	.word	0x000035f0


	//   ....[43]....
        /*0550*/ 	.word	0x00003610


	//   ....[44]....
        /*0554*/ 	.word	0x00003640


	//   ....[45]....
        /*0558*/ 	.word	0x00003680


	//   ....[46]....
        /*055c*/ 	.word	0x000036b0


	//   ....[47]....
        /*0560*/ 	.word	0x000036f0


	//   ....[48]....
        /*0564*/ 	.word	0x00003720


	//   ....[49]....
        /*0568*/ 	.word	0x00003760


	//   ....[50]....
        /*056c*/ 	.word	0x00003790


	//   ....[51]....
        /*0570*/ 	.word	0x000037d0


	//   ....[52]....
        /*0574*/ 	.word	0x00003800


	//   ....[53]....
        /*0578*/ 	.word	0x00003830


	//   ....[54]....
        /*057c*/ 	.word	0x00003860


	//   ....[55]....
        /*0580*/ 	.word	0x00003890


	//   ....[56]....
        /*0584*/ 	.word	0x000038d0


	//   ....[57]....
        /*0588*/ 	.word	0x00003900


	//   ....[58]....
        /*058c*/ 	.word	0x00003910


	//   ....[59]....
        /*0590*/ 	.word	0x00003940


	//   ....[60]....
        /*0594*/ 	.word	0x00003950


	//   ....[61]....
        /*0598*/ 	.word	0x00003960


	//   ....[62]....
        /*059c*/ 	.word	0x00003970


	//   ....[63]....
        /*05a0*/ 	.word	0x00003980


	//   ....[64]....
        /*05a4*/ 	.word	0x00003990


	//   ....[65]....
        /*05a8*/ 	.word	0x000039a0


	//   ....[66]....
        /*05ac*/ 	.word	0x000039b0


	//   ....[67]....
        /*05b0*/ 	.word	0x000039c0


	//   ....[68]....
        /*05b4*/ 	.word	0x000039d0


	//   ....[69]....
        /*05b8*/ 	.word	0x000039e0


	//   ....[70]....
        /*05bc*/ 	.word	0x00005ea0


	//   ....[71]....
        /*05c0*/ 	.word	0x00005ee0


	//   ....[72]....
        /*05c4*/ 	.word	0x00005f70


	//   ....[73]....
        /*05c8*/ 	.word	0x000060a0


	//   ....[74]....
        /*05cc*/ 	.word	0x000060f0


	//   ....[75]....
        /*05d0*/ 	.word	0x00006110


	//   ....[76]....
        /*05d4*/ 	.word	0x00006120


	//   ....[77]....
        /*05d8*/ 	.word	0x00006180


	//   ....[78]....
        /*05dc*/ 	.word	0x000061c0


	//   ....[79]....
        /*05e0*/ 	.word	0x00006240


	//   ....[80]....
        /*05e4*/ 	.word	0x000062c0


	//   ....[81]....
        /*05e8*/ 	.word	0x000062e0


	//   ....[82]....
        /*05ec*/ 	.word	0x000062f0


	//   ....[83]....
        /*05f0*/ 	.word	0x00006310


	//   ....[84]....
        /*05f4*/ 	.word	0x00006320


	//   ....[85]....
        /*05f8*/ 	.word	0x00006330


	//   ....[86]....
        /*05fc*/ 	.word	0x00006370


	//   ....[87]....
        /*0600*/ 	.word	0x000063e0


	//   ....[88]....
        /*0604*/ 	.word	0x00006550


	//   ....[89]....
        /*0608*/ 	.word	0x00006650


	//   ....[90]....
        /*060c*/ 	.word	0x00006680


	//   ....[91]....
        /*0610*/ 	.word	0x000066b0


	//   ....[92]....
        /*0614*/ 	.word	0x000066e0


	//   ....[93]....
        /*0618*/ 	.word	0x000067f0


	//   ....[94]....
        /*061c*/ 	.word	0x00006850


	//   ....[95]....
        /*0620*/ 	.word	0x00006890


	//   ....[96]....
        /*0624*/ 	.word	0x000068d0


	//   ....[97]....
        /*0628*/ 	.word	0x00006950


	//   ....[98]....
        /*062c*/ 	.word	0x00006a00


	//   ....[99]....
        /*0630*/ 	.word	0x00006aa0


	//   ....[100]....
        /*0634*/ 	.word	0x00006ab0


	//   ....[101]....
        /*0638*/ 	.word	0x00006ac0


	//   ....[102]....
        /*063c*/ 	.word	0x00006ad0


	//   ....[103]....
        /*0640*/ 	.word	0x00006ae0


	//   ....[104]....
        /*0644*/ 	.word	0x00006c40


	//   ....[105]....
        /*0648*/ 	.word	0x00006c70


	//   ....[106]....
        /*064c*/ 	.word	0x00006c90


	//   ....[107]....
        /*0650*/ 	.word	0x00006ca0


	//   ....[108]....
        /*0654*/ 	.word	0x00006cb0


	//   ....[109]....
        /*0658*/ 	.word	0x00006cc0


	//   ....[110]....
        /*065c*/ 	.word	0x00006cd0


	//   ....[111]....
        /*0660*/ 	.word	0x00006ce0


	//   ....[112]....
        /*0664*/ 	.word	0x00006cf0


	//   ....[113]....
        /*0668*/ 	.word	0x00006da0


	//   ....[114]....
        /*066c*/ 	.word	0x00006e20


	//   ....[115]....
        /*0670*/ 	.word	0x00006e60


	//   ....[116]....
        /*0674*/ 	.word	0x00006e90


	//   ....[117]....
        /*0678*/ 	.word	0x00006eb0


	//   ....[118]....
        /*067c*/ 	.word	0x00006ed0


	//   ....[119]....
        /*0680*/ 	.word	0x00006ee0


	//   ....[120]....
        /*0684*/ 	.word	0x00006ef0


	//   ....[121]....
        /*0688*/ 	.word	0x00006f00


	//   ....[122]....
        /*068c*/ 	.word	0x00006f20


	//   ....[123]....
        /*0690*/ 	.word	0x00006f30


	//   ....[124]....
        /*0694*/ 	.word	0x00006f40


	//   ....[125]....
        /*0698*/ 	.word	0x00006f70


	//   ....[126]....
        /*069c*/ 	.word	0x00006f80


	//   ....[127]....
        /*06a0*/ 	.word	0x00006fa0


	//   ....[128]....
        /*06a4*/ 	.word	0x00006fb0


	//   ....[129]....
        /*06a8*/ 	.word	0x00006fd0


	//   ....[130]....
        /*06ac*/ 	.word	0x00006fe0


	//   ....[131]....
        /*06b0*/ 	.word	0x00007000


	//   ....[132]....
        /*06b4*/ 	.word	0x00007010


	//   ....[133]....
        /*06b8*/ 	.word	0x00007030


	//   ....[134]....
        /*06bc*/ 	.word	0x00009570


	//   ....[135]....
        /*06c0*/ 	.word	0x0000a300


	//   ....[136]....
        /*06c4*/ 	.word	0x0000aad0


	//   ....[137]....
        /*06c8*/ 	.word	0x0000ae00


	//   ....[138]....
        /*06cc*/ 	.word	0x0000b1c0


	//   ....[139]....
        /*06d0*/ 	.word	0x0000b470


	//   ....[140]....
        /*06d4*/ 	.word	0x0000b730


	//   ....[141]....
        /*06d8*/ 	.word	0x0000b9a0


	//   ....[142]....
        /*06dc*/ 	.word	0x0000db00


	//   ....[143]....
        /*06e0*/ 	.word	0x0000dcf0


	//   ....[144]....
        /*06e4*/ 	.word	0x0000dd60


	//   ....[145]....
        /*06e8*/ 	.word	0x0000ddd0


	//----- nvinfo : EIATTR_REG_RECONFIG
	.align		4
.L_1562:
        /*06ec*/ 	.byte	0x01, 0x54
	.zero		2


	//----- nvinfo : EIATTR_SYSCALL_OFFSETS
	.align		4
        /*06f0*/ 	.byte	0x04, 0x46
        /*06f2*/ 	.short	(.L_1564 - .L_1563)


	//   ....[0]....
.L_1563:
        /*06f4*/ 	.word	0x00000dd0


	//   ....[1]....
        /*06f8*/ 	.word	0x00000ec0


	//   ....[2]....
        /*06fc*/ 	.word	0x00001020


	//   ....[3]....
        /*0700*/ 	.word	0x00001110


	//   ....[4]....
        /*0704*/ 	.word	0x00008de0


	//   ....[5]....
        /*0708*/ 	.word	0x00008f10


	//   ....[6]....
        /*070c*/ 	.word	0x00009030


	//   ....[7]....
        /*0710*/ 	.word	0x00009150


	//----- nvinfo : EIATTR_MBARRIER_INSTR_OFFSETS
	.align		4
.L_1564:
        /*0714*/ 	.byte	0x04, 0x39
        /*0716*/ 	.short	(.L_1566 - .L_1565)


	//   ....[0]....
.L_1565:
        /*0718*/ 	.word	0x000002c0
        /*071c*/ 	.word	0x000000ff
        /*0720*/ 	.word	0x00030c00
        /*0724*/ 	.short	0x0100
        /*0726*/ 	.byte	0x06
	.zero		1


	//   ....[1]....
        /*0728*/ 	.word	0x000003b0
        /*072c*/ 	.word	0x000000ff
        /*0730*/ 	.word	0x00030c10
        /*0734*/ 	.short	0x0100
        /*0736*/ 	.byte	0x08
	.zero		1


	//   ....[2]....
        /*0738*/ 	.word	0x000003c0
        /*073c*/ 	.word	0x000000ff
        /*0740*/ 	.word	0x00030c20
        /*0744*/ 	.short	0x0100
        /*0746*/ 	.byte	0x08
	.zero		1


	//   ....[3]....
        /*0748*/ 	.word	0x000003d0
        /*074c*/ 	.word	0x000000ff
        /*0750*/ 	.word	0x00030c18
        /*0754*/ 	.short	0x0100
        /*0756*/ 	.byte	0x08
	.zero		1


	//   ....[4]....
        /*0758*/ 	.word	0x000003e0
        /*075c*/ 	.word	0x000000ff
        /*0760*/ 	.word	0x00030c28
        /*0764*/ 	.short	0x0100
        /*0766*/ 	.byte	0x08
	.zero		1


	//   ....[5]....
        /*0768*/ 	.word	0x00000510
        /*076c*/ 	.word	0x000000ff
        /*0770*/ 	.word	0x00030c30
        /*0774*/ 	.short	0x0100
        /*0776*/ 	.byte	0x08
	.zero		1


	//   ....[6]....
        /*0778*/ 	.word	0x00000520
        /*077c*/ 	.word	0x000000ff
        /*0780*/ 	.word	0x00030c40
        /*0784*/ 	.short	0x0100
        /*0786*/ 	.byte	0x08
	.zero		1


	//   ....[7]....
        /*0788*/ 	.word	0x00000530
        /*078c*/ 	.word	0x000000ff
        /*0790*/ 	.word	0x00030c38
        /*0794*/ 	.short	0x0100
        /*0796*/ 	.byte	0x08
	.zero		1


	//   ....[8]....
        /*0798*/ 	.word	0x00000540
        /*079c*/ 	.word	0x000000ff
        /*07a0*/ 	.word	0x00030c48
        /*07a4*/ 	.short	0x0100
        /*07a6*/ 	.byte	0x08
	.zero		1


	//   ....[9]....
        /*07a8*/ 	.word	0x000011f0
        /*07ac*/ 	.word	0x000000ec
        /*07b0*/ 	.word	0x00030c00
        /*07b4*/ 	.short	0x010a
        /*07b6*/ 	.byte	0x3f
	.zero		1


	//   ....[10]....
        /*07b8*/ 	.word	0x00001270
        /*07bc*/ 	.word	0x000000ec
        /*07c0*/ 	.word	0x00030c00
        /*07c4*/ 	.short	0x010a
        /*07c6*/ 	.byte	0x3f
	.zero		1


	//   ....[11]....
        /*07c8*/ 	.word	0x00001b70
        /*07cc*/ 	.word	0x00000006
        /*07d0*/ 	.word	0x00030c10
        /*07d4*/ 	.short	0x010a
        /*07d6*/ 	.byte	0x3f
	.zero		1


	//   ....[12]....
        /*07d8*/ 	.word	0x00001be0
        /*07dc*/ 	.word	0x00000006
        /*07e0*/ 	.word	0x00030c10
        /*07e4*/ 	.short	0x010a
        /*07e6*/ 	.byte	0x3f
	.zero		1


	//   ....[13]....
        /*07e8*/ 	.word	0x00002000
        /*07ec*/ 	.word	0x00000006
        /*07f0*/ 	.word	0x00030c30
        /*07f4*/ 	.short	0x010a
        /*07f6*/ 	.byte	0x3f
	.zero		1


	//   ....[14]....
        /*07f8*/ 	.word	0x000020a0
        /*07fc*/ 	.word	0x00000006
        /*0800*/ 	.word	0x00030c30
        /*0804*/ 	.short	0x010a
        /*0806*/ 	.byte	0x3f
	.zero		1


	//   ....[15]....
        /*0808*/ 	.word	0x00004c60
        /*080c*/ 	.word	0x00000005
        /*0810*/ 	.word	0x00000000
        /*0814*/ 	.short	0x0101
        /*0816*/ 	.byte	0x3f
	.zero		1


	//   ....[16]....
        /*0818*/ 	.word	0x000050b0
        /*081c*/ 	.word	0x00000006
        /*0820*/ 	.word	0x00000000
        /*0824*/ 	.short	0x0101
        /*0826*/ 	.byte	0x3f
	.zero		1


	//   ....[17]....
        /*0828*/ 	.word	0x000058d0
        /*082c*/ 	.word	0x00000007
        /*0830*/ 	.word	0x00030c10
        /*0834*/ 	.short	0x010a
        /*0836*/ 	.byte	0x3f
	.zero		1


	//   ....[18]....
        /*0838*/ 	.word	0x00005950
        /*083c*/ 	.word	0x00000007
        /*0840*/ 	.word	0x00030c10
        /*0844*/ 	.short	0x010a
        /*0846*/ 	.byte	0x3f
	.zero		1


	//   ....[19]....
        /*0848*/ 	.word	0x00005d60
        /*084c*/ 	.word	0x00000007
        /*0850*/ 	.word	0x00030c30
        /*0854*/ 	.short	0x010a
        /*0856*/ 	.byte	0x3f
	.zero		1


	//   ....[20]....
        /*0858*/ 	.word	0x00005df0
        /*085c*/ 	.word	0x00000007
        /*0860*/ 	.word	0x00030c30
        /*0864*/ 	.short	0x010a
        /*0866*/ 	.byte	0x3f
	.zero		1


	//   ....[21]....
        /*0868*/ 	.word	0x000085b0
        /*086c*/ 	.word	0x00000008
        /*0870*/ 	.word	0x00000000
        /*0874*/ 	.short	0x0101
        /*0876*/ 	.byte	0x3f
	.zero		1


	//   ....[22]....
        /*0878*/ 	.word	0x00008a10
        /*087c*/ 	.word	0x00000007
        /*0880*/ 	.word	0x00000000
        /*0884*/ 	.short	0x0101
        /*0886*/ 	.byte	0x3f
	.zero		1


	//   ....[23]....
        /*0888*/ 	.word	0x0000c1b0
        /*088c*/ 	.word	0x00000000
        /*0890*/ 	.word	0x00030c20
        /*0894*/ 	.short	0x010a
        /*0896*/ 	.byte	0x3f
	.zero		1


	//   ....[24]....
        /*0898*/ 	.word	0x0000c700
        /*089c*/ 	.word	0x00000000
        /*08a0*/ 	.word	0x00030c40
        /*08a4*/ 	.short	0x010a
        /*08a6*/ 	.byte	0x3f
	.zero		1


	//   ....[25]....
        /*08a8*/ 	.word	0x0000c960
        /*08ac*/ 	.word	0x00000000
        /*08b0*/ 	.word	0x00030c28
        /*08b4*/ 	.short	0x010a
        /*08b6*/ 	.byte	0x3f
	.zero		1


	//   ....[26]....
        /*08b8*/ 	.word	0x0000cbc0
        /*08bc*/ 	.word	0x00000000
        /*08c0*/ 	.word	0x00030c48
        /*08c4*/ 	.short	0x010a
        /*08c6*/ 	.byte	0x3f
	.zero		1


	//   ....[27]....
        /*08c8*/ 	.word	0x0000cdd0
        /*08cc*/ 	.word	0x00000000
        /*08d0*/ 	.word	0x00030c20
        /*08d4*/ 	.short	0x010a
        /*08d6*/ 	.byte	0x3f
	.zero		1


	//   ....[28]....
        /*08d8*/ 	.word	0x0000d080
        /*08dc*/ 	.word	0x00000000
        /*08e0*/ 	.word	0x00030c40
        /*08e4*/ 	.short	0x010a
        /*08e6*/ 	.byte	0x3f
	.zero		1


	//   ....[29]....
        /*08e8*/ 	.word	0x0000d2b0
        /*08ec*/ 	.word	0x00000000
        /*08f0*/ 	.word	0x00030c28
        /*08f4*/ 	.short	0x010a
        /*08f6*/ 	.byte	0x3f
	.zero		1


	//   ....[30]....
        /*08f8*/ 	.word	0x0000d560
        /*08fc*/ 	.word	0x00000004
        /*0900*/ 	.word	0x00030c40
        /*0904*/ 	.short	0x010a
        /*0906*/ 	.byte	0x3f
	.zero		1


	//   ....[31]....
        /*0908*/ 	.word	0x0000d980
        /*090c*/ 	.word	0x00000007
        /*0910*/ 	.word	0x00000000
        /*0914*/ 	.short	0x010a
        /*0916*/ 	.byte	0x3f
	.zero		1


	//   ....[32]....
        /*0918*/ 	.word	0x0000d9d0
        /*091c*/ 	.word	0x00000003
        /*0920*/ 	.word	0x00000000
        /*0924*/ 	.short	0x010a
        /*0926*/ 	.byte	0x3f
	.zero		1


	//   ....[33]....
        /*0928*/ 	.word	0x0000da30
        /*092c*/ 	.word	0x00000005
        /*0930*/ 	.word	0x00000000
        /*0934*/ 	.short	0x010a
        /*0936*/ 	.byte	0x3f
	.zero		1


	//   ....[34]....
        /*0938*/ 	.word	0x0000da60
        /*093c*/ 	.word	0x00000003
        /*0940*/ 	.word	0x00000000
        /*0944*/ 	.short	0x010a
        /*0946*/ 	.byte	0x3f
	.zero		1


	//   ....[35]....
        /*0948*/ 	.word	0x0000db30
        /*094c*/ 	.word	0x000000ec
        /*0950*/ 	.word	0x00030c00
        /*0954*/ 	.short	0x010a
        /*0956*/ 	.byte	0x3f
	.zero		1


	//   ....[36]....
        /*0958*/ 	.word	0x0000db80
        /*095c*/ 	.word	0x00000006
        /*0960*/ 	.word	0x00030c10
        /*0964*/ 	.short	0x010a
        /*0966*/ 	.byte	0x3f
	.zero		1


	//   ....[37]....
        /*0968*/ 	.word	0x0000dbd0
        /*096c*/ 	.word	0x00000006
        /*0970*/ 	.word	0x00030c30
        /*0974*/ 	.short	0x010a
        /*0976*/ 	.byte	0x3f
	.zero		1


	//   ....[38]....
        /*0978*/ 	.word	0x0000dc20
        /*097c*/ 	.word	0x00000007
        /*0980*/ 	.word	0x00030c10
        /*0984*/ 	.short	0x010a
        /*0986*/ 	.byte	0x3f
	.zero		1


	//   ....[39]....
        /*0988*/ 	.word	0x0000dc70
        /*098c*/ 	.word	0x00000007
        /*0990*/ 	.word	0x00030c30
        /*0994*/ 	.short	0x010a
        /*0996*/ 	.byte	0x3f
	.zero		1


	//   ....[40]....
        /*0998*/ 	.word	0x0000de10
        /*099c*/ 	.word	0x00000000
        /*09a0*/ 	.word	0x00030c20
        /*09a4*/ 	.short	0x010a
        /*09a6*/ 	.byte	0x3f
	.zero		1


	//   ....[41]....
        /*09a8*/ 	.word	0x0000de60
        /*09ac*/ 	.word	0x00000000
        /*09b0*/ 	.word	0x00030c40
        /*09b4*/ 	.short	0x010a
        /*09b6*/ 	.byte	0x3f
	.zero		1


	//   ....[42]....
        /*09b8*/ 	.word	0x0000deb0
        /*09bc*/ 	.word	0x00000000
        /*09c0*/ 	.word	0x00030c28
        /*09c4*/ 	.short	0x010a
        /*09c6*/ 	.byte	0x3f
	.zero		1


	//   ....[43]....
        /*09c8*/ 	.word	0x0000df00
        /*09cc*/ 	.word	0x00000000
        /*09d0*/ 	.word	0x00030c48
        /*09d4*/ 	.short	0x010a
        /*09d6*/ 	.byte	0x3f
	.zero		1


	//   ....[44]....
        /*09d8*/ 	.word	0x0000df60
        /*09dc*/ 	.word	0x00000000
        /*09e0*/ 	.word	0x00030c20
        /*09e4*/ 	.short	0x010a
        /*09e6*/ 	.byte	0x3f
	.zero		1


	//   ....[45]....
        /*09e8*/ 	.word	0x0000dfb0
        /*09ec*/ 	.word	0x00000000
        /*09f0*/ 	.word	0x00030c40
        /*09f4*/ 	.short	0x010a
        /*09f6*/ 	.byte	0x3f
	.zero		1


	//   ....[46]....
        /*09f8*/ 	.word	0x0000e000
        /*09fc*/ 	.word	0x00000000
        /*0a00*/ 	.word	0x00030c28
        /*0a04*/ 	.short	0x010a
        /*0a06*/ 	.byte	0x3f
	.zero		1


	//   ....[47]....
        /*0a08*/ 	.word	0x0000e050
        /*0a0c*/ 	.word	0x00000004
        /*0a10*/ 	.word	0x00030c40
        /*0a14*/ 	.short	0x010a
        /*0a16*/ 	.byte	0x3f
	.zero		1


	//   ....[48]....
        /*0a18*/ 	.word	0x0000e120
        /*0a1c*/ 	.word	0x00000007
        /*0a20*/ 	.word	0x00000000
        /*0a24*/ 	.short	0x010a
        /*0a26*/ 	.byte	0x3f
	.zero		1


	//   ....[49]....
        /*0a28*/ 	.word	0x0000e170
        /*0a2c*/ 	.word	0x00000003
        /*0a30*/ 	.word	0x00000000
        /*0a34*/ 	.short	0x010a
        /*0a36*/ 	.byte	0x3f
	.zero		1


	//   ....[50]....
        /*0a38*/ 	.word	0x0000e1c0
        /*0a3c*/ 	.word	0x00000005
        /*0a40*/ 	.word	0x00000000
        /*0a44*/ 	.short	0x010a
        /*0a46*/ 	.byte	0x3f
	.zero		1


	//----- nvinfo : EIATTR_NUM_MBARRIERS
	.align		4
.L_1566:
        /*0a48*/ 	.byte	0x03, 0x38
        /*0a4a*/ 	.short	0x0009


	//----- nvinfo : EIATTR_EXIT_INSTR_OFFSETS
	.align		4
        /*0a4c*/ 	.byte	0x04, 0x1c
        /*0a4e*/ 	.short	(.L_1568 - .L_1567)


	//   ....[0]....
.L_1567:
        /*0a50*/ 	.word	0x0000dab0


	//----- nvinfo : EIATTR_MAX_THREADS
	.align		4
.L_1568:
        /*0a54*/ 	.byte	0x04, 0x05
        /*0a56*/ 	.short	(.L_1570 - .L_1569)
.L_1569:
        /*0a58*/ 	.word	0x00000180
        /*0a5c*/ 	.word	0x00000001
        /*0a60*/ 	.word	0x00000001


	//----- nvinfo : EIATTR_CRS_STACK_SIZE
	.align		4
.L_1570:
        /*0a64*/ 	.byte	0x04, 0x1e
        /*0a66*/ 	.short	(.L_1572 - .L_1571)
.L_1571:
        /*0a68*/ 	.word	0x00000000


	//----- nvinfo : EIATTR_CBANK_PARAM_SIZE
	.align		4
.L_1572:
        /*0a6c*/ 	.byte	0x03, 0x19
        /*0a6e*/ 	.short	0x0970


	//----- nvinfo : EIATTR_PARAM_CBANK
	.align		4
        /*0a70*/ 	.byte	0x04, 0x0a
        /*0a72*/ 	.short	(.L_1574 - .L_1573)
	.align		4
.L_1573:
        /*0a74*/ 	.word	index@(.nv.constant0._ZN7cutlass13device_kernelIN5flash11enable_sm90INS1_16FlashAttnBwdSm90INS1_25CollectiveMainloopBwdSm90ILi2ELi2ELi2EN4cute5tupleIJNS5_1CILi1EEES8_S8_EEENS6_IJNS7_ILi128EEESA_NS7_ILi64EEEEEENS_10bfloat16_tEfNS_4arch4Sm90ELb1ELb0ELb0ELb0ELb1ELb1ELb0ELb0ELi2ELi1ELi2ELi2ELb0EEENS1_21CollectiveEpilogueBwdISC_SD_SF_Li256ELb0ELb0ELi1EEENS1_25SingleTileBwdLPTSchedulerILb0ELi128ELb1EEEEEEEEEvNT_6ParamsE)
        /*0a78*/ 	.short	0x0210
        /*0a7a*/ 	.short	0x0970


	//----- nvinfo : EIATTR_SW_WAR
	.align		4
.L_1574:
        /*0a7c*/ 	.byte	0x04, 0x36
        /*0a7e*/ 	.short	(.L_1576 - .L_1575)
.L_1575:
        /*0a80*/ 	.word	0x00000008
.L_1576:


//--------------------- .nv.info._ZN7cutlass13device_kernelIN5flash11enable_sm90INS1_16FlashAttnBwdSm90INS1_25CollectiveMainloopBwdSm90ILi2ELi2ELi2EN4cute5tupleIJNS5_1CILi1EEES8_S8_EEENS6_IJNS7_ILi128EEESA_NS7_ILi64EEEEEENS_10bfloat16_tEfNS_4arch4Sm90ELb1ELb0ELb0ELb0ELb0ELb1ELb0ELb0ELi2ELi1ELi2ELi2ELb0EEENS1_24CollectiveEpilogueBwdGQAISC_fSF_Li256ELb0ELb0EEENS1_25SingleTileBwdLPTSchedulerILb0ELi128ELb0EEEEEEEEEvNT_6ParamsE --------------------------
	.section	.nv.info._ZN7cutlass13device_kernelIN5flash11enable_sm90INS1_16FlashAttnBwdSm90INS1_25CollectiveMainloopBwdSm90ILi2ELi2ELi2EN4cute5tupleIJNS5_1CILi1EEES8_S8_EEENS6_IJNS7_ILi128EEESA_NS7_ILi64EEEEEENS_10bfloat16_tEfNS_4arch4Sm90ELb1ELb0ELb0ELb0ELb0ELb1ELb0ELb0ELi2ELi1ELi2ELi2ELb0EEENS1_24CollectiveEpilogueBwdGQAISC_fSF_Li256ELb0ELb0EEENS1_25SingleTileBwdLPTSchedulerILb0ELi128ELb0EEEEEEEEEvNT_6ParamsE,"",@"SHT_CUDA_INFO"
	.sectionflags	@""
	.align	4


	//----- nvinfo : EIATTR_CUDA_API_VERSION
	.align		4
        /*0000*/ 	.byte	0x04, 0x37
        /*0002*/ 	.short	(.L_1578 - .L_1577)
.L_1577:
        /*0004*/ 	.word	0x00000082


	//----- nvinfo : EIATTR_KPARAM_INFO
	.align		4
.L_1578:
        /*0008*/ 	.byte	0x04, 0x17
        /*000a*/ 	.short	(.L_1580 - .L_1579)
.L_1579:
        /*000c*/ 	.word	0x00000000
        /*0010*/ 	.short	0x0000
        /*0012*/ 	.short	0x0070
        /*0014*/ 	.byte	0x00, 0xf0, 0x01, 0x1c


	//----- nvinfo : EIATTR_SPARSE_MMA_MASK
	.align		4
.L_1580:
        /*0018*/ 	.byte	0x03, 0x50
        /*001a*/ 	.short	0x0000


	//----- nvinfo : EIATTR_MAXREG_COUNT
	.align		4
        /*001c*/ 	.byte	0x03, 0x1b
        /*001e*/ 	.short	0x00a8


	//----- nvinfo : EIATTR_NUM_BARRIERS
	.align		4
        /*0020*/ 	.byte	0x02, 0x4c
        /*0022*/ 	.byte	0x10
	.zero		1


	//----- nvinfo : EIATTR_EXTERNS
	.align		4
        /*0024*/ 	.byte	0x04, 0x0f
        /*0026*/ 	.short	(.L_1582 - .L_1581)


	//   ....[0]....
	.align		4
.L_1581:
        /*0028*/ 	.word	index@(__assertfail)


	//----- nvinfo : EIATTR_ANNOTATIONS
	.align		4
.L_1582:
        /*002c*/ 	.byte	0x04, 0x55
        /*002e*/ 	.short	(.L_1584 - .L_1583)


	//   ....[0]....
.L_1583:
        /* <DEDUP_REMOVED lines=24> */


	//----- nvinfo : EIATTR_MERCURY_ISA_VERSION
	.align		4
.L_1584:
        /*0198*/ 	.byte	0x03, 0x5f
        /*019a*/ 	.short	0x0101


	//----- nvinfo : EIATTR_INT_WARP_WIDE_INSTR_OFFSETS
	.align		4
        /*019c*/ 	.byte	0x04, 0x31
        /*019e*/ 	.short	(.L_1586 - .L_1585)


	//   ....[0]....
.L_1585:
        /*01a0*/ 	.word	0x00000190


	//   ....[1]....
        /*01a4*/ 	.word	0x000001c0


	//----- nvinfo : EIATTR_COOP_GROUP_MASK_REGIDS
	.align		4
.L_1586:
        /*01a8*/ 	.byte	0x04, 0x29
        /*01aa*/ 	.short	(.L_1588 - .L_1587)


	//   ....[0]....
.L_1587:
        /*01ac*/ 	.word	0xffffffff


	//   ....[1]....
        /*01b0*/ 	.word	0xffffffff


	//   ....[2]....
        /*01b4*/ 	.word	0xffffffff


	//   ....[3]....
        /*01b8*/ 	.word	0xffffffff


	//   ....[4]....
        /*01bc*/ 	.word	0xffffffff


	//   ....[5]....
        /*01c0*/ 	.word	0xffffffff


	//   ....[6]....
        /*01c4*/ 	.word	0xffffffff


	//   ....[7]....
        /*01c8*/ 	.word	0xffffffff


	//   ....[8]....
        /*01cc*/ 	.word	0xffffffff


	//   ....[9]....
        /*01d0*/ 	.word	0xffffffff


	//   ....[10]....
        /*01d4*/ 	.word	0xffffffff


	//   ....[11]....
        /*01d8*/ 	.word	0xffffffff


	//   ....[12]....
        /*01dc*/ 	.word	0xffffffff


	//   ....[13]....
        /*01e0*/ 	.word	0xffffffff


	//   ....[14]....
        /*01e4*/ 	.word	0xffffffff


	//   ....[15]....
        /*01e8*/ 	.word	0xffffffff


	//   ....[16]....
        /*01ec*/ 	.word	0xffffffff


	//   ....[17]....
        /*01f0*/ 	.word	0xffffffff


	//   ....[18]....
        /*01f4*/ 	.word	0xffffffff


	//   ....[19]....
        /*01f8*/ 	.word	0xffffffff


	//   ....[20]....
        /*01fc*/ 	.word	0xffffffff


	//   ....[21]....
        /*0200*/ 	.word	0xffffffff


	//   ....[22]....
        /*0204*/ 	.word	0xffffffff


	//   ....[23]....
        /*0208*/ 	.word	0xffffffff


	//   ....[24]....
        /*020c*/ 	.word	0xffffffff


	//   ....[25]....
        /*0210*/ 	.word	0xffffffff


	//   ....[26]....
        /*0214*/ 	.word	0xffffffff


	//   ....[27]....
        /*0218*/ 	.word	0xffffffff


	//   ....[28]....
        /*021c*/ 	.word	0xffffffff


	//   ....[29]....
        /*0220*/ 	.word	0xffffffff


	//   ....[30]....
        /*0224*/ 	.word	0xffffffff


	//   ....[31]....
        /*0228*/ 	.word	0xffffffff


	//   ....[32]....
        /*022c*/ 	.word	0xffffffff


	//   ....[33]....
        /*0230*/ 	.word	0xffffffff


	//   ....[34]....
        /*0234*/ 	.word	0xffffffff


	//   ....[35]....
        /*0238*/ 	.word	0xffffffff


	//   ....[36]....
        /*023c*/ 	.word	0xffffffff


	//   ....[37]....
        /*0240*/ 	.word	0xffffffff


	//   ....[38]....
        /*0244*/ 	.word	0xffffffff


	//   ....[39]....
        /*0248*/ 	.word	0xffffffff


	//   ....[40]....
        /*024c*/ 	.word	0xffffffff


	//   ....[41]....
        /*0250*/ 	.word	0xffffffff


	//   ....[42]....
        /*0254*/ 	.word	0xffffffff


	//   ....[43]....
        /*0258*/ 	.word	0xffffffff


	//   ....[44]....
        /*025c*/ 	.word	0xffffffff


	//   ....[45]....
        /*0260*/ 	.word	0xffffffff


	//   ....[46]....
        /*0264*/ 	.word	0xffffffff


	//   ....[47]....
        /*0268*/ 	.word	0xffffffff


	//   ....[48]....
        /*026c*/ 	.word	0xffffffff


	//   ....[49]....
        /*0270*/ 	.word	0xffffffff


	//   ....[50]....
        /*0274*/ 	.word	0xffffffff


	//   ....[51]....
        /*0278*/ 	.word	0xffffffff


	//   ....[52]....
        /*027c*/ 	.word	0xffffffff


	//   ....[53]....
        /*0280*/ 	.word	0xffffffff


	//   ....[54]....
        /*0284*/ 	.word	0xffffffff


	//   ....[55]....
        /*0288*/ 	.word	0xffffffff


	//   ....[56]....
        /*028c*/ 	.word	0xffffffff


	//   ....[57]....
        /*0290*/ 	.word	0xffffffff


	//   ....[58]....
        /*0294*/ 	.word	0xffffffff


	//   ....[59]....
        /*0298*/ 	.word	0xffffffff


	//   ....[60]....
        /*029c*/ 	.word	0xffffffff


	//   ....[61]....
        /*02a0*/ 	.word	0xffffffff


	//   ....[62]....
        /*02a4*/ 	.word	0xffffffff


	//   ....[63]....
        /*02a8*/ 	.word	0xffffffff


	//   ....[64]....
        /*02ac*/ 	.word	0xffffffff


	//   ....[65]....
        /*02b0*/ 	.word	0xffffffff


	//   ....[66]....
        /*02b4*/ 	.word	0xffffffff


	//   ....[67]....
        /*02b8*/ 	.word	0xffffffff


	//   ....[68]....
        /*02bc*/ 	.word	0xffffffff


	//   ....[69]....
        /*02c0*/ 	.word	0xffffffff


	//   ....[70]....
        /*02c4*/ 	.word	0xffffffff


	//   ....[71]....
        /*02c8*/ 	.word	0xffffffff


	//   ....[72]....
        /*02cc*/ 	.word	0xffffffff


	//   ....[73]....
        /*02d0*/ 	.word	0xffffffff


	//   ....[74]....
        /*02d4*/ 	.word	0xffffffff


	//   ....[75]....
        /*02d8*/ 	.word	0xffffffff


	//   ....[76]....
        /*02dc*/ 	.word	0xffffffff


	//   ....[77]....
        /*02e0*/ 	.word	0xffffffff


	//   ....[78]....
        /*02e4*/ 	.word	0xffffffff


	//   ....[79]....
        /*02e8*/ 	.word	0xffffffff


	//   ....[80]....
        /*02ec*/ 	.word	0xffffffff


	//   ....[81]....
        /*02f0*/ 	.word	0xffffffff


	//   ....[82]....
        /*02f4*/ 	.word	0xffffffff


	//   ....[83]....
        /*02f8*/ 	.word	0xffffffff


	//   ....[84]....
        /*02fc*/ 	.word	0xffffffff


	//   ....[85]....
        /*0300*/ 	.word	0xffffffff


	//   ....[86]....
        /*0304*/ 	.word	0xffffffff


	//   ....[87]....
        /*0308*/ 	.word	0xffffffff


	//   ....[88]....
        /*030c*/ 	.word	0xffffffff


	//   ....[89]....
        /*0310*/ 	.word	0xffffffff


	//   ....[90]....
        /*0314*/ 	.word	0xffffffff


	//   ....[91]....
        /*0318*/ 	.word	0xffffffff


	//   ....[92]....
        /*031c*/ 	.word	0xffffffff


	//   ....[93]....
        /*0320*/ 	.word	0xffffffff


	//   ....[94]....
        /*0324*/ 	.word	0xffffffff


	//   ....[95]....
        /*0328*/ 	.word	0xffffffff


	//   ....[96]....
        /*032c*/ 	.word	0xffffffff


	//   ....[97]....
        /*0330*/ 	.word	0xffffffff


	//   ....[98]....
        /*0334*/ 	.word	0xffffffff


	//   ....[99]....
        /*0338*/ 	.word	0xffffffff


	//   ....[100]....
        /*033c*/ 	.word	0xffffffff


	//   ....[101]....
        /*0340*/ 	.word	0xffffffff


	//   ....[102]....
        /*0344*/ 	.word	0xffffffff


	//   ....[103]....
        /*0348*/ 	.word	0xffffffff


	//   ....[104]....
        /*034c*/ 	.word	0xffffffff


	//   ....[105]....
        /*0350*/ 	.word	0xffffffff


	//   ....[106]....
        /*0354*/ 	.word	0xffffffff


	//   ....[107]....
        /*0358*/ 	.word	0xffffffff


	//   ....[108]....
        /*035c*/ 	.word	0xffffffff


	//   ....[109]....
        /*0360*/ 	.word	0xffffffff


	//   ....[110]....
        /*0364*/ 	.word	0xffffffff


	//   ....[111]....
        /*0368*/ 	.word	0xffffffff


	//   ....[112]....
        /*036c*/ 	.word	0xffffffff


	//   ....[113]....
        /*0370*/ 	.word	0xffffffff


	//   ....[114]....
        /*0374*/ 	.word	0xffffffff


	//   ....[115]....
        /*0378*/ 	.word	0xffffffff


	//   ....[116]....
        /*037c*/ 	.word	0xffffffff


	//   ....[117]....
        /*0380*/ 	.word	0xffffffff


	//   ....[118]....
        /*0384*/ 	.word	0xffffffff


	//   ....[119]....
        /*0388*/ 	.word	0xffffffff


	//   ....[120]....
        /*038c*/ 	.word	0xffffffff


	//   ....[121]....
        /*0390*/ 	.word	0xffffffff


	//   ....[122]....
        /*0394*/ 	.word	0xffffffff


	//   ....[123]....
        /*0398*/ 	.word	0xffffffff


	//   ....[124]....
        /*039c*/ 	.word	0xffffffff


	//   ....[125]....
        /*03a0*/ 	.word	0xffffffff


	//   ....[126]....
        /*03a4*/ 	.word	0xffffffff


	//   ....[127]....
        /*03a8*/ 	.word	0xffffffff


	//   ....[128]....
        /*03ac*/ 	.word	0xffffffff


	//   ....[129]....
        /*03b0*/ 	.word	0xffffffff


	//   ....[130]....
        /*03b4*/ 	.word	0xffffffff


	//   ....[131]....
        /*03b8*/ 	.word	0xffffffff


	//   ....[132]....
        /*03bc*/ 	.word	0xffffffff


	//   ....[133]....
        /*03c0*/ 	.word	0xffffffff


	//   ....[134]....
        /*03c4*/ 	.word	0xffffffff


	//   ....[135]....
        /*03c8*/ 	.word	0x0500000f


	//----- nvinfo : EIATTR_COOP_GROUP_INSTR_OFFSETS
	.align		4
.L_1588:
        /*03cc*/ 	.byte	0x04, 0x28
        /*03ce*/ 	.short	(.L_1590 - .L_1589)


	//   ....[0]....
.L_1589:
        /*03d0*/ 	.word	0x00000070


	//   ....[1]....
        /*03d4*/ 	.word	0x000001a0


	//   ....[2]....
        /*03d8*/ 	.word	0x000001f0


	//   ....[3]....
        /*03dc*/ 	.word	0x000003e0


	//   ....[4]....
        /*03e0*/ 	.word	0x00000620


	//   ....[5]....
        /*03e4*/ 	.word	0x00001100


	//   ....[6]....
        /*03e8*/ 	.word	0x00002320


	//   ....[7]....
        /*03ec*/ 	.word	0x000023c0


	//   ....[8]....
        /*03f0*/ 	.word	0x00002470


	//   ....[9]....
        /*03f4*/ 	.word	0x000024b0


	//   ....[10]....
        /*03f8*/ 	.word	0x00002510


	//   ....[11]....
        /*03fc*/ 	.word	0x00002540


	//   ....[12]....
        /*0400*/ 	.word	0x00002570


	//   ....[13]....
        /*0404*/ 	.word	0x000025b0


	//   ....[14]....
        /*0408*/ 	.word	0x000025f0


	//   ....[15]....
        /*040c*/ 	.word	0x00002630


	//   ....[16]....
        /*0410*/ 	.word	0x00002670


	//   ....[17]....
        /*0414*/ 	.word	0x000026b0


	//   ....[18]....
        /*0418*/ 	.word	0x00002730


	//   ....[19]....
        /*041c*/ 	.word	0x00002920


	//   ....[20]....
        /*0420*/ 	.word	0x00002a50


	//   ....[21]....
        /*0424*/ 	.word	0x00002a90


	//   ....[22]....
        /*0428*/ 	.word	0x00002b30


	//   ....[23]....
        /*042c*/ 	.word	0x00002bc0


	//   ....[24]....
        /*0430*/ 	.word	0x00002c90


	//   ....[25]....
        /*0434*/ 	.word	0x00002d70


	//   ....[26]....
        /*0438*/ 	.word	0x00002db0


	//   ....[27]....
        /*043c*/ 	.word	0x00002e70


	//   ....[28]....
        /*0440*/ 	.word	0x00002eb0


	//   ....[29]....
        /*0444*/ 	.word	0x00002ef0


	//   ....[30]....
        /*0448*/ 	.word	0x00002f50


	//   ....[31]....
        /*044c*/ 	.word	0x00003030


	//   ....[32]....
        /*0450*/ 	.word	0x00003070


	//   ....[33]....
        /*0454*/ 	.word	0x00003160


	//   ....[34]....
        /*0458*/ 	.word	0x000031d0


	//   ....[35]....
        /*045c*/ 	.word	0x00003230


	//   ....[36]....
        /*0460*/ 	.word	0x00003270


	//   ....[37]....
        /*0464*/ 	.word	0x00003330


	//   ....[38]....
        /*0468*/ 	.word	0x00003600


	//   ....[39]....
        /*046c*/ 	.word	0x00003610


	//   ....[40]....
        /*0470*/ 	.word	0x00003630


	//   ....[41]....
        /*0474*/ 	.word	0x00003640


	//   ....[42]....
        /*0478*/ 	.word	0x00003660


	//   ....[43]....
        /*047c*/ 	.word	0x00003670


	//   ....[44]....
        /*0480*/ 	.word	0x00003680


	//   ....[45]....
        /*0484*/ 	.word	0x000036b0


	//   ....[46]....
        /*0488*/ 	.word	0x00003700


	//   ....[47]....
        /*048c*/ 	.word	0x00003730


	//   ....[48]....
        /*0490*/ 	.word	0x00003760


	//   ....[49]....
        /*0494*/ 	.word	0x00003790


	//   ....[50]....
        /*0498*/ 	.word	0x000037a0


	//   ....[51]....
        /*049c*/ 	.word	0x000037b0


	//   ....[52]....
        /*04a0*/ 	.word	0x000037e0


	//   ....[53]....
        /*04a4*/ 	.word	0x00003850


	//   ....[54]....
        /*04a8*/ 	.word	0x00003880


	//   ....[55]....
        /*04ac*/ 	.word	0x000038b0


	//   ....[56]....
        /*04b0*/ 	.word	0x000038e0


	//   ....[57]....
        /*04b4*/ 	.word	0x00003910


	//   ....[58]....
        /*04b8*/ 	.word	0x00003920


	//   ....[59]....
        /*04bc*/ 	.word	0x00003930


	//   ....[60]....
        /*04c0*/ 	.word	0x00003940


	//   ....[61]....
        /*04c4*/ 	.word	0x00003950


	//   ....[62]....
        /*04c8*/ 	.word	0x00003960


	//   ....[63]....
        /*04cc*/ 	.word	0x00003970


	//   ....[64]....
        /*04d0*/ 	.word	0x000039a0


	//   ....[65]....
        /*04d4*/ 	.word	0x000039b0


	//   ....[66]....
        /*04d8*/ 	.word	0x000039c0


	//   ....[67]....
        /*04dc*/ 	.word	0x000039d0


	//   ....[68]....
        /*04e0*/ 	.word	0x000039e0


	//   ....[69]....
        /*04e4*/ 	.word	0x000039f0


	//   ....[70]....
        /*04e8*/ 	.word	0x00006020


	//   ....[71]....
        /*04ec*/ 	.word	0x00006060


	//   ....[72]....
        /*04f0*/ 	.word	0x000060a0


	//   ....[73]....
        /*04f4*/ 	.word	0x000060e0


	//   ....[74]....
        /*04f8*/ 	.word	0x00006120


	//   ....[75]....
        /*04fc*/ 	.word	0x000062a0


	//   ....[76]....
        /*0500*/ 	.word	0x00006430


	//   ....[77]....
        /*0504*/ 	.word	0x00006470


	//   ....[78]....
        /*0508*/ 	.word	0x000064a0


	//   ....[79]....
        /*050c*/ 	.word	0x00006600


	//   ....[80]....
        /*0510*/ 	.word	0x000066c0


	//   ....[81]....
        /*0514*/ 	.word	0x000066e0


	//   ....[82]....
        /*0518*/ 	.word	0x00006780


	//   ....[83]....
        /*051c*/ 	.word	0x000067c0


	//   ....[84]....
        /*0520*/ 	.word	0x000067f0


	//   ....[85]....
        /*0524*/ 	.word	0x00006830


	//   ....[86]....
        /*0528*/ 	.word	0x00006850


	//   ....[87]....
        /*052c*/ 	.word	0x00006870


	//   ....[88]....
        /*0530*/ 	.word	0x000068a0


	//   ....[89]....
        /*0534*/ 	.word	0x000068e0


	//   ....[90]....
        /*0538*/ 	.word	0x00006930


	//   ....[91]....
        /*053c*/ 	.word	0x00006970


	//   ....[92]....
        /*0540*/ 	.word	0x00006a80


	//   ....[93]....
        /*0544*/ 	.word	0x00006b10


	//   ....[94]....
        /*0548*/ 	.word	0x00006b50


	//   ....[95]....
        /*054c*/ 	.word	0x00006b90


	//   ....[96]....
        /*0550*/ 	.word	0x00006bb0


	//   ....[97]....
        /*0554*/ 	.word	0x00006be0


	//   ....[98]....
        /*0558*/ 	.word	0x00006c60


	//   ....[99]....
        /*055c*/ 	.word	0x00006ca0


	//   ....[100]....
        /*0560*/ 	.word	0x00006ce0


	//   ....[101]....
        /*0564*/ 	.word	0x00006d60


	//   ....[102]....
        /*0568*/ 	.word	0x00007060


	//   ....[103]....
        /*056c*/ 	.word	0x00007070


	//   ....[104]....
        /*0570*/ 	.word	0x00007080


	//   ....[105]....
        /*0574*/ 	.word	0x00007090


	//   ....[106]....
        /*0578*/ 	.word	0x000070a0


	//   ....[107]....
        /*057c*/ 	.word	0x000070b0


	//   ....[108]....
        /*0580*/ 	.word	0x000070e0


	//   ....[109]....
        /*0584*/ 	.word	0x00007110


	//   ....[110]....
        /*0588*/ 	.word	0x00007150


	//   ....[111]....
        /*058c*/ 	.word	0x00007170


	//   ....[112]....
        /*0590*/ 	.word	0x000071b0


	//   ....[113]....
        /*0594*/ 	.word	0x000071d0


	//   ....[114]....
        /*0598*/ 	.word	0x00007210


	//   ....[115]....
        /*059c*/ 	.word	0x00007240


	//   ....[116]....
        /*05a0*/ 	.word	0x000072a0


	//   ....[117]....
        /*05a4*/ 	.word	0x000072d0


	//   ....[118]....
        /*05a8*/ 	.word	0x000072f0


	//   ....[119]....
        /*05ac*/ 	.word	0x00007300


	//   ....[120]....
        /*05b0*/ 	.word	0x00007360


	//   ....[121]....
        /*05b4*/ 	.word	0x000073a0


	//   ....[122]....
        /*05b8*/ 	.word	0x000073e0


	//   ....[123]....
        /*05bc*/ 	.word	0x000073f0


	//   ....[124]....
        /*05c0*/ 	.word	0x00007430


	//   ....[125]....
        /*05c4*/ 	.word	0x00007450


	//   ....[126]....
        /*05c8*/ 	.word	0x00007460


	//   ....[127]....
        /*05cc*/ 	.word	0x00007470


	//   ....[128]....
        /*05d0*/ 	.word	0x00007480


	//   ....[129]....
        /*05d4*/ 	.word	0x000074c0


	//   ....[130]....
        /*05d8*/ 	.word	0x00007500


	//   ....[131]....
        /*05dc*/ 	.word	0x00007540


	//   ....[132]....
        /*05e0*/ 	.word	0x00007560


	//   ....[133]....
        /*05e4*/ 	.word	0x00007590


	//   ....[134]....
        /*05e8*/ 	.word	0x000095e0


	//   ....[135]....
        /*05ec*/ 	.word	0x0000c2e0


	//----- nvinfo : EIATTR_REG_RECONFIG
	.align		4
.L_1590:
        /*05f0*/ 	.byte	0x01, 0x54
	.zero		2


	//----- nvinfo : EIATTR_SYSCALL_OFFSETS
	.align		4
        /*05f4*/ 	.byte	0x04, 0x46
        /*05f6*/ 	.short	(.L_1592 - .L_1591)


	//   ....[0]....
.L_1591:
        /*05f8*/ 	.word	0x00000d60


	//   ....[1]....
        /*05fc*/ 	.word	0x00000e50


	//   ....[2]....
        /*0600*/ 	.word	0x00000fb0


	//   ....[3]....
        /*0604*/ 	.word	0x000010a0


	//----- nvinfo : EIATTR_MBARRIER_INSTR_OFFSETS
	.align		4
.L_1592:
        /*0608*/ 	.byte	0x04, 0x39
        /*060a*/ 	.short	(.L_1594 - .L_1593)


	//   ....[0]....
.L_1593:
        /*060c*/ 	.word	0x00000290
        /*0610*/ 	.word	0x000000ff
        /*0614*/ 	.word	0x00030c00
        /*0618*/ 	.short	0x0100
        /*061a*/ 	.byte	0x06
	.zero		1


	//   ....[1]....
        /*061c*/ 	.word	0x00000390
        /*0620*/ 	.word	0x000000ff
        /*0624*/ 	.word	0x00030c10
        /*0628*/ 	.short	0x0100
        /*062a*/ 	.byte	0x08
	.zero		1


	//   ....[2]....
        /*062c*/ 	.word	0x000003a0
        /*0630*/ 	.word	0x000000ff
        /*0634*/ 	.word	0x00030c20
        /*0638*/ 	.short	0x0100
        /*063a*/ 	.byte	0x08
	.zero		1


	//   ....[3]....
        /*063c*/ 	.word	0x000003b0
        /*0640*/ 	.word	0x000000ff
        /*0644*/ 	.word	0x00030c18
        /*0648*/ 	.short	0x0100
        /*064a*/ 	.byte	0x08
	.zero		1


	//   ....[4]....
        /*064c*/ 	.word	0x000003c0
        /*0650*/ 	.word	0x000000ff
        /*0654*/ 	.word	0x00030c28
        /*0658*/ 	.short	0x0100
        /*065a*/ 	.byte	0x08
	.zero		1


	//   ....[5]....
        /*065c*/ 	.word	0x000004f0
        /*0660*/ 	.word	0x000000ff
        /*0664*/ 	.word	0x00030c30
        /*0668*/ 	.short	0x0100
        /*066a*/ 	.byte	0x08
	.zero		1


	//   ....[6]....
        /*066c*/ 	.word	0x00000500
        /*0670*/ 	.word	0x000000ff
        /*0674*/ 	.word	0x00030c40
        /*0678*/ 	.short	0x0100
        /*067a*/ 	.byte	0x08
	.zero		1


	//   ....[7]....
        /*067c*/ 	.word	0x00000510
        /*0680*/ 	.word	0x000000ff
        /*0684*/ 	.word	0x00030c38
        /*0688*/ 	.short	0x0100
        /*068a*/ 	.byte	0x08
	.zero		1


	//   ....[8]....
        /*068c*/ 	.word	0x00000520
        /*0690*/ 	.word	0x000000ff
        /*0694*/ 	.word	0x00030c48
        /*0698*/ 	.short	0x0100
        /*069a*/ 	.byte	0x08
	.zero		1


	//   ....[9]....
        /*069c*/ 	.word	0x00001140
        /*06a0*/ 	.word	0x000000ec
        /*06a4*/ 	.word	0x00030c00
        /*06a8*/ 	.short	0x010a
        /*06aa*/ 	.byte	0x3f
	.zero		1


	//   ....[10]....
        /*06ac*/ 	.word	0x00001270
        /*06b0*/ 	.word	0x000000ec
        /*06b4*/ 	.word	0x00030c00
        /*06b8*/ 	.short	0x010a
        /*06ba*/ 	.byte	0x3f
	.zero		1


	//   ....[11]....
        /*06bc*/ 	.word	0x00001d00
        /*06c0*/ 	.word	0x00000006
        /*06c4*/ 	.word	0x00030c10
        /*06c8*/ 	.short	0x010a
        /*06ca*/ 	.byte	0x3f
	.zero		1


	//   ....[12]....
        /*06cc*/ 	.word	0x00001d70
        /*06d0*/ 	.word	0x00000006
        /*06d4*/ 	.word	0x00030c10
        /*06d8*/ 	.short	0x010a
        /*06da*/ 	.byte	0x3f
	.zero		1


	//   ....[13]....
        /*06dc*/ 	.word	0x00002190
        /*06e0*/ 	.word	0x00000006
        /*06e4*/ 	.word	0x00030c30
        /*06e8*/ 	.short	0x010a
        /*06ea*/ 	.byte	0x3f
	.zero		1


	//   ....[14]....
        /*06ec*/ 	.word	0x00002210
        /*06f0*/ 	.word	0x00000006
        /*06f4*/ 	.word	0x00030c30
        /*06f8*/ 	.short	0x010a
        /*06fa*/ 	.byte	0x3f
	.zero		1


	//   ....[15]....
        /*06fc*/ 	.word	0x00004de0
        /*0700*/ 	.word	0x00000005
        /*0704*/ 	.word	0x00000000
        /*0708*/ 	.short	0x0101
        /*070a*/ 	.byte	0x3f
	.zero		1


	//   ....[16]....
        /*070c*/ 	.word	0x00005230
        /*0710*/ 	.word	0x00000006
        /*0714*/ 	.word	0x00000000
        /*0718*/ 	.short	0x0101
        /*071a*/ 	.byte	0x3f
	.zero		1


	//   ....[17]....
        /*071c*/ 	.word	0x00005a40
        /*0720*/ 	.word	0x00000007
        /*0724*/ 	.word	0x00030c10
        /*0728*/ 	.short	0x010a
        /*072a*/ 	.byte	0x3f
	.zero		1


	//   ....[18]....
        /*072c*/ 	.word	0x00005ac0
        /*0730*/ 	.word	0x00000007
        /*0734*/ 	.word	0x00030c10
        /*0738*/ 	.short	0x010a
        /*073a*/ 	.byte	0x3f
	.zero		1


	//   ....[19]....
        /*073c*/ 	.word	0x00005ed0
        /*0740*/ 	.word	0x00000007
        /*0744*/ 	.word	0x00030c30
        /*0748*/ 	.short	0x010a
        /*074a*/ 	.byte	0x3f
	.zero		1


	//   ....[20]....
        /*074c*/ 	.word	0x00005f60
        /*0750*/ 	.word	0x00000007
        /*0754*/ 	.word	0x00030c30
        /*0758*/ 	.short	0x010a
        /*075a*/ 	.byte	0x3f
	.zero		1


	//   ....[21]....
        /*075c*/ 	.word	0x00008710
        /*0760*/ 	.word	0x00000008
        /*0764*/ 	.word	0x00000000
        /*0768*/ 	.short	0x0101
        /*076a*/ 	.byte	0x3f
	.zero		1


	//   ....[22]....
        /*076c*/ 	.word	0x00008b80
        /*0770*/ 	.word	0x00000007
        /*0774*/ 	.word	0x00000000
        /*0778*/ 	.short	0x0101
        /*077a*/ 	.byte	0x3f
	.zero		1


	//   ....[23]....
        /*077c*/ 	.word	0x0000aa40
        /*0780*/ 	.word	0x00000010
        /*0784*/ 	.word	0x00030c20
        /*0788*/ 	.short	0x010a
        /*078a*/ 	.byte	0x3f
	.zero		1


	//   ....[24]....
        /*078c*/ 	.word	0x0000b010
        /*0790*/ 	.word	0x00000010
        /*0794*/ 	.word	0x00030c40
        /*0798*/ 	.short	0x010a
        /*079a*/ 	.byte	0x3f
	.zero		1


	//   ....[25]....
        /*079c*/ 	.word	0x0000b240
        /*07a0*/ 	.word	0x00000010
        /*07a4*/ 	.word	0x00030c28
        /*07a8*/ 	.short	0x010a
        /*07aa*/ 	.byte	0x3f
	.zero		1


	//   ....[26]....
        /*07ac*/ 	.word	0x0000b470
        /*07b0*/ 	.word	0x00000010
        /*07b4*/ 	.word	0x00030c48
        /*07b8*/ 	.short	0x010a
        /*07ba*/ 	.byte	0x3f
	.zero		1


	//   ....[27]....
        /*07bc*/ 	.word	0x0000b650
        /*07c0*/ 	.word	0x00000010
        /*07c4*/ 	.word	0x00030c20
        /*07c8*/ 	.short	0x010a
        /*07ca*/ 	.byte	0x3f
	.zero		1


	//   ....[28]....
        /*07cc*/ 	.word	0x0000b900
        /*07d0*/ 	.word	0x00000010
        /*07d4*/ 	.word	0x00030c40
        /*07d8*/ 	.short	0x010a
        /*07da*/ 	.byte	0x3f
	.zero		1


	//   ....[29]....
        /*07dc*/ 	.word	0x0000bb00
        /*07e0*/ 	.word	0x00000010
        /*07e4*/ 	.word	0x00030c28
        /*07e8*/ 	.short	0x010a
        /*07ea*/ 	.byte	0x3f
	.zero		1


	//   ....[30]....
        /*07ec*/ 	.word	0x0000bd80
        /*07f0*/ 	.word	0x00000003
        /*07f4*/ 	.word	0x00030c40
        /*07f8*/ 	.short	0x010a
        /*07fa*/ 	.byte	0x3f
	.zero		1


	//   ....[31]....
        /*07fc*/ 	.word	0x0000c150
        /*0800*/ 	.word	0x00000006
        /*0804*/ 	.word	0x00000000
        /*0808*/ 	.short	0x010a
        /*080a*/ 	.byte	0x3f
	.zero		1


	//   ....[32]....
        /*080c*/ 	.word	0x0000c1b0
        /*0810*/ 	.word	0x00000003
        /*0814*/ 	.word	0x00000000
        /*0818*/ 	.short	0x010a
        /*081a*/ 	.byte	0x3f
	.zero		1


	//   ....[33]....
        /*081c*/ 	.word	0x0000c210
        /*0820*/ 	.word	0x00000002
        /*0824*/ 	.word	0x00000000
        /*0828*/ 	.short	0x010a
        /*082a*/ 	.byte	0x3f
	.zero		1


	//   ....[34]....
        /*082c*/ 	.word	0x0000c240
        /*0830*/ 	.word	0x00000003
        /*0834*/ 	.word	0x00000000
        /*0838*/ 	.short	0x010a
        /*083a*/ 	.byte	0x3f
	.zero		1


	//   ....[35]....
        /*083c*/ 	.word	0x0000c310
        /*0840*/ 	.word	0x000000ec
        /*0844*/ 	.word	0x00030c00
        /*0848*/ 	.short	0x010a
        /*084a*/ 	.byte	0x3f
	.zero		1


	//   ....[36]....
        /*084c*/ 	.word	0x0000c360
        /*0850*/ 	.word	0x00000006
        /*0854*/ 	.word	0x00030c10
        /*0858*/ 	.short	0x010a
        /*085a*/ 	.byte	0x3f
	.zero		1


	//   ....[37]....
        /*085c*/ 	.word	0x0000c3b0
        /*0860*/ 	.word	0x00000006
        /*0864*/ 	.word	0x00030c30
        /*0868*/ 	.short	0x010a
        /*086a*/ 	.byte	0x3f
	.zero		1


	//   ....[38]....
        /*086c*/ 	.word	0x0000c400
        /*0870*/ 	.word	0x00000007
        /*0874*/ 	.word	0x00030c10
        /*0878*/ 	.short	0x010a
        /*087a*/ 	.byte	0x3f
	.zero		1


	//   ....[39]....
        /*087c*/ 	.word	0x0000c450
        /*0880*/ 	.word	0x00000007
        /*0884*/ 	.word	0x00030c30
        /*0888*/ 	.short	0x010a
        /*088a*/ 	.byte	0x3f
	.zero		1


	//   ....[40]....
        /*088c*/ 	.word	0x0000c4a0
        /*0890*/ 	.word	0x00000010
        /*0894*/ 	.word	0x00030c20
        /*0898*/ 	.short	0x010a
        /*089a*/ 	.byte	0x3f
	.zero		1


	//   ....[41]....
        /*089c*/ 	.word	0x0000c4f0
        /*08a0*/ 	.word	0x00000010
        /*08a4*/ 	.word	0x00030c40
        /*08a8*/ 	.short	0x010a
        /*08aa*/ 	.byte	0x3f
	.zero		1


	//   ....[42]....
        /*08ac*/ 	.word	0x0000c540
        /*08b0*/ 	.word	0x00000010
        /*08b4*/ 	.word	0x00030c28
        /*08b8*/ 	.short	0x010a
        /*08ba*/ 	.byte	0x3f
	.zero		1


	//   ....[43]....
        /*08bc*/ 	.word	0x0000c590
        /*08c0*/ 	.word	0x00000010
        /*08c4*/ 	.word	0x00030c48
        /*08c8*/ 	.short	0x010a
        /*08ca*/ 	.byte	0x3f
	.zero		1


	//   ....[44]....
        /*08cc*/ 	.word	0x0000c5f0
        /*08d0*/ 	.word	0x00000010
        /*08d4*/ 	.word	0x00030c20
        /*08d8*/ 	.short	0x010a
        /*08da*/ 	.byte	0x3f
	.zero		1


	//   ....[45]....
        /*08dc*/ 	.word	0x0000c640
        /*08e0*/ 	.word	0x00000010
        /*08e4*/ 	.word	0x00030c40
        /*08e8*/ 	.short	0x010a
        /*08ea*/ 	.byte	0x3f
	.zero		1


	//   ....[46]....
        /*08ec*/ 	.word	0x0000c690
        /*08f0*/ 	.word	0x00000010
        /*08f4*/ 	.word	0x00030c28
        /*08f8*/ 	.short	0x010a
        /*08fa*/ 	.byte	0x3f
	.zero		1


	//   ....[47]....
        /*08fc*/ 	.word	0x0000c6e0
        /*0900*/ 	.word	0x00000003
        /*0904*/ 	.word	0x00030c40
        /*0908*/ 	.short	0x010a
        /*090a*/ 	.byte	0x3f
	.zero		1


	//   ....[48]....
        /*090c*/ 	.word	0x0000c7b0
        /*0910*/ 	.word	0x00000006
        /*0914*/ 	.word	0x00000000
        /*0918*/ 	.short	0x010a
        /*091a*/ 	.byte	0x3f
	.zero		1


	//   ....[49]....
        /*091c*/ 	.word	0x0000c800
        /*0920*/ 	.word	0x00000003
        /*0924*/ 	.word	0x00000000
        /*0928*/ 	.short	0x010a
        /*092a*/ 	.byte	0x3f
	.zero		1


	//   ....[50]....
        /*092c*/ 	.word	0x0000c850
        /*0930*/ 	.word	0x00000002
        /*0934*/ 	.word	0x00000000
        /*0938*/ 	.short	0x010a
        /*093a*/ 	.byte	0x3f
	.zero		1


	//----- nvinfo : EIATTR_NUM_MBARRIERS
	.align		4
.L_1594:
        /*093c*/ 	.byte	0x03, 0x38
        /*093e*/ 	.short	0x0009


	//----- nvinfo : EIATTR_EXIT_INSTR_OFFSETS
	.align		4
        /*0940*/ 	.byte	0x04, 0x1c
        /*0942*/ 	.short	(.L_1596 - .L_1595)


	//   ....[0]....
.L_1595:
        /*0944*/ 	.word	0x0000c290


	//----- nvinfo : EIATTR_MAX_THREADS
	.align		4
.L_1596:
        /*0948*/ 	.byte	0x04, 0x05
        /*094a*/ 	.short	(.L_1598 - .L_1597)
.L_1597:
        /*094c*/ 	.word	0x00000180
        /*0950*/ 	.word	0x00000001
        /*0954*/ 	.word	0x00000001


	//----- nvinfo : EIATTR_CRS_STACK_SIZE
	.align		4
.L_1598:
        /*0958*/ 	.byte	0x04, 0x1e
        /*095a*/ 	.short	(.L_1600 - .L_1599)
.L_1599:
        /*095c*/ 	.word	0x00000000


	//----- nvinfo : EIATTR_CBANK_PARAM_SIZE
	.align		4
.L_1600:
        /*0960*/ 	.byte	0x03, 0x19
        /*0962*/ 	.short	0x0770


	//----- nvinfo : EIATTR_PARAM_CBANK
	.align		4
        /*0964*/ 	.byte	0x04, 0x0a
        /*0966*/ 	.short	(.L_1602 - .L_1601)
	.align		4
.L_1601:
        /*0968*/ 	.word	index@(.nv.constant0._ZN7cutlass13device_kernelIN5flash11enable_sm90INS1_16FlashAttnBwdSm90INS1_25CollectiveMainloopBwdSm90ILi2ELi2ELi2EN4cute5tupleIJNS5_1CILi1EEES8_S8_EEENS6_IJNS7_ILi128EEESA_NS7_ILi64EEEEEENS_10bfloat16_tEfNS_4arch4Sm90ELb1ELb0ELb0ELb0ELb0ELb1ELb0ELb0ELi2ELi1ELi2ELi2ELb0EEENS1_24CollectiveEpilogueBwdGQAISC_fSF_Li256ELb0ELb0EEENS1_25SingleTileBwdLPTSchedulerILb0ELi128ELb0EEEEEEEEEvNT_6ParamsE)
        /*096c*/ 	.short	0x0210
        /*096e*/ 	.short	0x0770


	//----- nvinfo : EIATTR_SW_WAR
	.align		4
.L_1602:
        /*0970*/ 	.byte	0x04, 0x36
        /*0972*/ 	.short	(.L_1604 - .L_1603)
.L_1603:
        /*0974*/ 	.word	0x00000008
.L_1604:


//--------------------- .nv.info._ZN7cutlass13device_kernelIN5flash11enable_sm90INS1_16FlashAttnBwdSm90INS1_25CollectiveMainloopBwdSm90ILi2ELi2ELi2EN4cute5tupleIJNS5_1CILi1EEES8_S8_EEENS6_IJNS7_ILi128EEESA_NS7_ILi64EEEEEENS_10bfloat16_tEfNS_4arch4Sm90ELb1ELb0ELb0ELb0ELb1ELb1ELb0ELb0ELi2ELi1ELi2ELi2ELb0EEENS1_24CollectiveEpilogueBwdGQAISC_fSF_Li256ELb0ELb1EEENS1_25SingleTileBwdLPTSchedulerILb0ELi128ELb1EEEEEEEEEvNT_6ParamsE --------------------------
	.section	.nv.info._ZN7cutlass13device_kernelIN5flash11enable_sm90INS1_16FlashAttnBwdSm90INS1_25CollectiveMainloopBwdSm90ILi2ELi2ELi2EN4cute5tupleIJNS5_1CILi1EEES8_S8_EEENS6_IJNS7_ILi128EEESA_NS7_ILi64EEEEEENS_10bfloat16_tEfNS_4arch4Sm90ELb1ELb0ELb0ELb0ELb1ELb1ELb0ELb0ELi2ELi1ELi2ELi2ELb0EEENS1_24CollectiveEpilogueBwdGQAISC_fSF_Li256ELb0ELb1EEENS1_25SingleTileBwdLPTSchedulerILb0ELi128ELb1EEEEEEEEEvNT_6ParamsE,"",@"SHT_CUDA_INFO"
	.sectionflags	@""
	.align	4


	//----- nvinfo : EIATTR_CUDA_API_VERSION
	.align		4
        /*0000*/ 	.byte	0x04, 0x37
        /*0002*/ 	.short	(.L_1606 - .L_1605)
.L_1605:
        /*0004*/ 	.word	0x00000082


	//----- nvinfo : EIATTR_KPARAM_INFO
	.align		4
.L_1606:
        /*0008*/ 	.byte	0x04, 0x17
        /*000a*/ 	.short	(.L_1608 - .L_1607)
.L_1607:
        /*000c*/ 	.word	0x00000000
        /*0010*/ 	.short	0x0000
        /*0012*/ 	.short	0x0070
        /*0014*/ 	.byte	0x00, 0xf0, 0x01, 0x1c


	//----- nvinfo : EIATTR_SPARSE_MMA_MASK
	.align		4
.L_1608:
        /*0018*/ 	.byte	0x03, 0x50
        /*001a*/ 	.short	0x0000


	//----- nvinfo : EIATTR_MAXREG_COUNT
	.align		4
        /*001c*/ 	.byte	0x03, 0x1b
        /*001e*/ 	.short	0x00a8


	//----- nvinfo : EIATTR_NUM_BARRIERS
	.align		4
        /*0020*/ 	.byte	0x02, 0x4c
        /*0022*/ 	.byte	0x10
	.zero		1


	//----- nvinfo : EIATTR_EXTERNS
	.align		4
        /*0024*/ 	.byte	0x04, 0x0f
        /*0026*/ 	.short	(.L_1610 - .L_1609)


	//   ....[0]....
	.align		4
.L_1609:
        /*0028*/ 	.word	index@(__assertfail)


	//----- nvinfo : EIATTR_ANNOTATIONS
	.align		4
.L_1610:
        /*002c*/ 	.byte	0x04, 0x55
        /*002e*/ 	.short	(.L_1612 - .L_1611)


	//   ....[0]....
.L_1611:
        /* <DEDUP_REMOVED lines=34> */


	//----- nvinfo : EIATTR_MERCURY_ISA_VERSION
	.align		4
.L_1612:
        /*0238*/ 	.byte	0x03, 0x5f
        /*023a*/ 	.short	0x0101


	//----- nvinfo : EIATTR_INT_WARP_WIDE_INSTR_OFFSETS
	.align		4
        /*023c*/ 	.byte	0x04, 0x31
        /*023e*/ 	.short	(.L_1614 - .L_1613)


	//   ....[0]....
.L_1613:
        /*0240*/ 	.word	0x00000180


	//   ....[1]....
        /*0244*/ 	.word	0x00000240


	//   ....[2]....
        /*0248*/ 	.word	0x0000a660


	//   ....[3]....
        /*024c*/ 	.word	0x0000acd0


	//   ....[4]....
        /*0250*/ 	.word	0x0000b200


	//----- nvinfo : EIATTR_COOP_GROUP_MASK_REGIDS
	.align		4
.L_1614:
        /*0254*/ 	.byte	0x04, 0x29
        /*0256*/ 	.short	(.L_1616 - .L_1615)


	//   ....[0]....
.L_1615:
        /*0258*/ 	.word	0xffffffff


	//   ....[1]....
        /*025c*/ 	.word	0xffffffff


	//   ....[2]....
        /*0260*/ 	.word	0xffffffff


	//   ....[3]....
        /*0264*/ 	.word	0xffffffff


	//   ....[4]....
        /*0268*/ 	.word	0xffffffff


	//   ....[5]....
        /*026c*/ 	.word	0xffffffff


	//   ....[6]....
        /*0270*/ 	.word	0xffffffff


	//   ....[7]....
        /*0274*/ 	.word	0xffffffff


	//   ....[8]....
        /*0278*/ 	.word	0xffffffff


	//   ....[9]....
        /*027c*/ 	.word	0xffffffff


	//   ....[10]....
        /*0280*/ 	.word	0xffffffff


	//   ....[11]....
        /*0284*/ 	.word	0xffffffff


	//   ....[12]....
        /*0288*/ 	.word	0xffffffff


	//   ....[13]....
        /*028c*/ 	.word	0xffffffff


	//   ....[14]....
        /*0290*/ 	.word	0xffffffff


	//   ....[15]....
        /*0294*/ 	.word	0xffffffff


	//   ....[16]....
        /*0298*/ 	.word	0xffffffff


	//   ....[17]....
        /*029c*/ 	.word	0xffffffff


	//   ....[18]....
        /*02a0*/ 	.word	0xffffffff


	//   ....[19]....
        /*02a4*/ 	.word	0xffffffff


	//   ....[20]....
        /*02a8*/ 	.word	0xffffffff


	//   ....[21]....
        /*02ac*/ 	.word	0xffffffff


	//   ....[22]....
        /*02b0*/ 	.word	0xffffffff


	//   ....[23]....
        /*02b4*/ 	.word	0xffffffff


	//   ....[24]....
        /*02b8*/ 	.word	0xffffffff


	//   ....[25]....
        /*02bc*/ 	.word	0xffffffff


	//   ....[26]....
        /*02c0*/ 	.word	0xffffffff


	//   ....[27]....
        /*02c4*/ 	.word	0xffffffff


	//   ....[28]....
        /*02c8*/ 	.word	0xffffffff


	//   ....[29]....
        /*02cc*/ 	.word	0xffffffff


	//   ....[30]....
        /*02d0*/ 	.word	0xffffffff


	//   ....[31]....
        /*02d4*/ 	.word	0xffffffff


	//   ....[32]....
        /*02d8*/ 	.word	0xffffffff


	//   ....[33]....
        /*02dc*/ 	.word	0xffffffff


	//   ....[34]....
        /*02e0*/ 	.word	0xffffffff


	//   ....[35]....
        /*02e4*/ 	.word	0xffffffff


	//   ....[36]....
        /*02e8*/ 	.word	0xffffffff


	//   ....[37]....
        /*02ec*/ 	.word	0xffffffff


	//   ....[38]....
        /*02f0*/ 	.word	0xffffffff


	//   ....[39]....
        /*02f4*/ 	.word	0xffffffff


	//   ....[40]....
        /*02f8*/ 	.word	0xffffffff


	//   ....[41]....
        /*02fc*/ 	.word	0xffffffff


	//   ....[42]....
        /*0300*/ 	.word	0xffffffff


	//   ....[43]....
        /*0304*/ 	.word	0xffffffff


	//   ....[44]....
        /*0308*/ 	.word	0xffffffff


	//   ....[45]....
        /*030c*/ 	.word	0xffffffff


	//   ....[46]....
        /*0310*/ 	.word	0xffffffff


	//   ....[47]....
        /*0314*/ 	.word	0xffffffff


	//   ....[48]....
        /*0318*/ 	.word	0xffffffff


	//   ....[49]....
        /*031c*/ 	.word	0xffffffff


	//   ....[50]....
        /*0320*/ 	.word	0xffffffff


	//   ....[51]....
        /*0324*/ 	.word	0xffffffff


	//   ....[52]....
        /*0328*/ 	.word	0xffffffff


	//   ....[53]....
        /*032c*/ 	.word	0xffffffff


	//   ....[54]....
        /*0330*/ 	.word	0xffffffff


	//   ....[55]....
        /*0334*/ 	.word	0xffffffff


	//   ....[56]....
        /*0338*/ 	.word	0xffffffff


	//   ....[57]....
        /*033c*/ 	.word	0xffffffff


	//   ....[58]....
        /*0340*/ 	.word	0xffffffff


	//   ....[59]....
        /*0344*/ 	.word	0xffffffff


	//   ....[60]....
        /*0348*/ 	.word	0xffffffff


	//   ....[61]....
        /*034c*/ 	.word	0xffffffff


	//   ....[62]....
        /*0350*/ 	.word	0xffffffff


	//   ....[63]....
        /*0354*/ 	.word	0xffffffff


	//   ....[64]....
        /*0358*/ 	.word	0xffffffff


	//   ....[65]....
        /*035c*/ 	.word	0xffffffff


	//   ....[66]....
        /*0360*/ 	.word	0xffffffff


	//   ....[67]....
        /*0364*/ 	.word	0xffffffff


	//   ....[68]....
        /*0368*/ 	.word	0xffffffff


	//   ....[69]....
        /*036c*/ 	.word	0xffffffff


	//   ....[70]....
        /*0370*/ 	.word	0xffffffff


	//   ....[71]....
        /*0374*/ 	.word	0xffffffff


	//   ....[72]....
        /*0378*/ 	.word	0xffffffff


	//   ....[73]....
        /*037c*/ 	.word	0xffffffff


	//   ....[74]....
        /*0380*/ 	.word	0xffffffff


	//   ....[75]....
        /*0384*/ 	.word	0xffffffff


	//   ....[76]....
        /*0388*/ 	.word	0xffffffff


	//   ....[77]....
        /*038c*/ 	.word	0xffffffff


	//   ....[78]....
        /*0390*/ 	.word	0xffffffff


	//   ....[79]....
        /*0394*/ 	.word	0xffffffff


	//   ....[80]....
        /*0398*/ 	.word	0xffffffff


	//   ....[81]....
        /*039c*/ 	.word	0xffffffff


	//   ....[82]....
        /*03a0*/ 	.word	0xffffffff


	//   ....[83]....
        /*03a4*/ 	.word	0xffffffff


	//   ....[84]....
        /*03a8*/ 	.word	0xffffffff


	//   ....[85]....
        /*03ac*/ 	.word	0xffffffff


	//   ....[86]....
        /*03b0*/ 	.word	0xffffffff


	//   ....[87]....
        /*03b4*/ 	.word	0xffffffff


	//   ....[88]....
        /*03b8*/ 	.word	0xffffffff


	//   ....[89]....
        /*03bc*/ 	.word	0xffffffff


	//   ....[90]....
        /*03c0*/ 	.word	0xffffffff


	//   ....[91]....
        /*03c4*/ 	.word	0xffffffff


	//   ....[92]....
        /*03c8*/ 	.word	0xffffffff


	//   ....[93]....
        /*03cc*/ 	.word	0xffffffff


	//   ....[94]....
        /*03d0*/ 	.word	0xffffffff


	//   ....[95]....
        /*03d4*/ 	.word	0xffffffff


	//   ....[96]....
        /*03d8*/ 	.word	0xffffffff


	//   ....[97]....
        /*03dc*/ 	.word	0xffffffff


	//   ....[98]....
        /*03e0*/ 	.word	0xffffffff


	//   ....[99]....
        /*03e4*/ 	.word	0xffffffff


	//   ....[100]....
        /*03e8*/ 	.word	0xffffffff


	//   ....[101]....
        /*03ec*/ 	.word	0xffffffff


	//   ....[102]....
        /*03f0*/ 	.word	0xffffffff


	//   ....[103]....
        /*03f4*/ 	.word	0xffffffff


	//   ....[104]....
        /*03f8*/ 	.word	0xffffffff


	//   ....[105]....
        /*03fc*/ 	.word	0xffffffff


	//   ....[106]....
        /*0400*/ 	.word	0xffffffff


	//   ....[107]....
        /*0404*/ 	.word	0xffffffff


	//   ....[108]....
        /*0408*/ 	.word	0xffffffff


	//   ....[109]....
        /*040c*/ 	.word	0xffffffff


	//   ....[110]....
        /*0410*/ 	.word	0xffffffff


	//   ....[111]....
        /*0414*/ 	.word	0xffffffff


	//   ....[112]....
        /*0418*/ 	.word	0xffffffff


	//   ....[113]....
        /*041c*/ 	.word	0xffffffff


	//   ....[114]....
        /*0420*/ 	.word	0xffffffff


	//   ....[115]....
        /*0424*/ 	.word	0xffffffff


	//   ....[116]....
        /*0428*/ 	.word	0xffffffff


	//   ....[117]....
        /*042c*/ 	.word	0xffffffff


	//   ....[118]....
        /*0430*/ 	.word	0xffffffff


	//   ....[119]....
        /*0434*/ 	.word	0xffffffff


	//   ....[120]....
        /*0438*/ 	.word	0xffffffff


	//   ....[121]....
        /*043c*/ 	.word	0xffffffff


	//   ....[122]....
        /*0440*/ 	.word	0xffffffff


	//   ....[123]....
        /*0444*/ 	.word	0xffffffff


	//   ....[124]....
        /*0448*/ 	.word	0xffffffff


	//   ....[125]....
        /*044c*/ 	.word	0xffffffff


	//   ....[126]....
        /*0450*/ 	.word	0xffffffff


	//   ....[127]....
        /*0454*/ 	.word	0xffffffff


	//   ....[128]....
        /*0458*/ 	.word	0xffffffff


	//   ....[129]....
        /*045c*/ 	.word	0xffffffff


	//   ....[130]....
        /*0460*/ 	.word	0xffffffff


	//   ....[131]....
        /*0464*/ 	.word	0xffffffff


	//   ....[132]....
        /*0468*/ 	.word	0xffffffff


	//   ....[133]....
        /*046c*/ 	.word	0xffffffff


	//   ....[134]....
        /*0470*/ 	.word	0xffffffff


	//   ....[135]....
        /*0474*/ 	.word	0xffffffff


	//   ....[136]....
        /*0478*/ 	.word	0xffffffff


	//   ....[137]....
        /*047c*/ 	.word	0xffffffff


	//   ....[138]....
        /*0480*/ 	.word	0xffffffff


	//   ....[139]....
        /*0484*/ 	.word	0xffffffff


	//   ....[140]....
        /*0488*/ 	.word	0xffffffff


	//   ....[141]....
        /*048c*/ 	.word	0xffffffff


	//   ....[142]....
        /*0490*/ 	.word	0xffffffff


	//   ....[143]....
        /*0494*/ 	.word	0xffffffff


	//   ....[144]....
        /*0498*/ 	.word	0xffffffff


	//   ....[145]....
        /*049c*/ 	.word	0x0500000f


	//   ....[146]....
        /*04a0*/ 	.word	0x0500000f


	//   ....[147]....
        /*04a4*/ 	.word	0x0500000f


	//   ....[148]....
        /*04a8*/ 	.word	0x0500000f


	//   ....[149]....
        /*04ac*/ 	.word	0x0500000f


	//   ....[150]....
        /*04b0*/ 	.word	0x0500000f


	//----- nvinfo : EIATTR_COOP_GROUP_INSTR_OFFSETS
	.align		4
.L_1616:
        /*04b4*/ 	.byte	0x04, 0x28
        /*04b6*/ 	.short	(.L_1618 - .L_1617)


	//   ....[0]....
.L_1617:
        /*04b8*/ 	.word	0x00000060


	//   ....[1]....
        /*04bc*/ 	.word	0x00000190


	//   ....[2]....
        /*04c0*/ 	.word	0x00000220


	//   ....[3]....
        /*04c4*/ 	.word	0x000003a0


	//   ....[4]....
        /*04c8*/ 	.word	0x00000620


	//   ....[5]....
        /*04cc*/ 	.word	0x00001100


	//   ....[6]....
        /*04d0*/ 	.word	0x00002370


	//   ....[7]....
        /*04d4*/ 	.word	0x00002490


	//   ....[8]....
        /*04d8*/ 	.word	0x000024d0


	//   ....[9]....
        /*04dc*/ 	.word	0x00002510


	//   ....[10]....
        /*04e0*/ 	.word	0x00002540


	//   ....[11]....
        /*04e4*/ 	.word	0x00002570


	//   ....[12]....
        /*04e8*/ 	.word	0x000025a0


	//   ....[13]....
        /*04ec*/ 	.word	0x000026c0


	//   ....[14]....
        /*04f0*/ 	.word	0x000028a0


	//   ....[15]....
        /*04f4*/ 	.word	0x000029b0


	//   ....[16]....
        /*04f8*/ 	.word	0x00002a50


	//   ....[17]....
        /*04fc*/ 	.word	0x00002b10


	//   ....[18]....
        /*0500*/ 	.word	0x00002b50


	//   ....[19]....
        /*0504*/ 	.word	0x00002c10


	//   ....[20]....
        /*0508*/ 	.word	0x00002ca0


	//   ....[21]....
        /*050c*/ 	.word	0x00002f50


	//   ....[22]....
        /*0510*/ 	.word	0x00002fc0


	//   ....[23]....
        /*0514*/ 	.word	0x00003010


	//   ....[24]....
        /*0518*/ 	.word	0x00003070


	//   ....[25]....
        /*051c*/ 	.word	0x00003090


	//   ....[26]....
        /*0520*/ 	.word	0x000030e0


	//   ....[27]....
        /*0524*/ 	.word	0x00003140


	//   ....[28]....
        /*0528*/ 	.word	0x000031a0


	//   ....[29]....
        /*052c*/ 	.word	0x000031d0


	//   ....[30]....
        /*0530*/ 	.word	0x00003270


	//   ....[31]....
        /*0534*/ 	.word	0x000032d0


	//   ....[32]....
        /*0538*/ 	.word	0x00003310


	//   ....[33]....
        /*053c*/ 	.word	0x00003360


	//   ....[34]....
        /*0540*/ 	.word	0x00003440


	//   ....[35]....
        /*0544*/ 	.word	0x00003490


	//   ....[36]....
        /*0548*/ 	.word	0x000034d0


	//   ....[37]....
        /*054c*/ 	.word	0x00003530


	//   ....[38]....
        /*0550*/ 	.word	0x000036f0


	//   ....[39]....
        /*0554*/ 	.word	0x00003710


	//   ....[40]....
        /*0558*/ 	.word	0x00003720


	//   ....[41]....
        /*055c*/ 	.word	0x00003740


	//   ....[42]....
        /*0560*/ 	.word	0x00003750


	//   ....[43]....
        /*0564*/ 	.word	0x00003770


	//   ....[44]....
        /*0568*/ 	.word	0x000037a0


	//   ....[45]....
        /*056c*/ 	.word	0x000037e0


	//   ....[46]....
        /*0570*/ 	.word	0x00003810


	//   ....[47]....
        /*0574*/ 	.word	0x00003850


	//   ....[48]....
        /*0578*/ 	.word	0x00003880


	//   ....[49]....
        /*057c*/ 	.word	0x000038c0


	//   ....[50]....
        /*0580*/ 	.word	0x000038f0


	//   ....[51]....
        /*0584*/ 	.word	0x00003930


	//   ....[52]....
        /*0588*/ 	.word	0x00003960


	//   ....[53]....
        /*058c*/ 	.word	0x000039a0


	//   ....[54]....
        /*0590*/ 	.word	0x000039d0


	//   ....[55]....
        /*0594*/ 	.word	0x00003a10


	//   ....[56]....
        /*0598*/ 	.word	0x00003a60


	//   ....[57]....
        /*059c*/ 	.word	0x00003a90


	//   ....[58]....
        /*05a0*/ 	.word	0x00003aa0


	//   ....[59]....
        /*05a4*/ 	.word	0x00003ad0


	//   ....[60]....
        /*05a8*/ 	.word	0x00003ae0


	//   ....[61]....
        /*05ac*/ 	.word	0x00003af0


	//   ....[62]....
        /*05b0*/ 	.word	0x00003b00


	//   ....[63]....
        /*05b4*/ 	.word	0x00003b10


	//   ....[64]....
        /*05b8*/ 	.word	0x00003b20


	//   ....[65]....
        /*05bc*/ 	.word	0x00003b30


	//   ....[66]....
        /*05c0*/ 	.word	0x00003b40


	//   ....[67]....
        /*05c4*/ 	.word	0x00003b50


	//   ....[68]....
        /*05c8*/ 	.word	0x00003b60


	//   ....[69]....
        /*05cc*/ 	.word	0x00003b70


	//   ....[70]....
        /*05d0*/ 	.word	0x00006060


	//   ....[71]....
        /*05d4*/ 	.word	0x00006090


	//   ....[72]....
        /*05d8*/ 	.word	0x000060e0


	//   ....[73]....
        /*05dc*/ 	.word	0x00006130


	//   ....[74]....
        /*05e0*/ 	.word	0x00006290


	//   ....[75]....
        /*05e4*/ 	.word	0x000062d0


	//   ....[76]....
        /*05e8*/ 	.word	0x00006320


	//   ....[77]....
        /*05ec*/ 	.word	0x000063a0


	//   ....[78]....
        /*05f0*/ 	.word	0x00006470


	//   ....[79]....
        /*05f4*/ 	.word	0x00006490


	//   ....[80]....
        /*05f8*/ 	.word	0x000064a0


	//   ....[81]....
        /*05fc*/ 	.word	0x000064b0


	//   ....[82]....
        /*0600*/ 	.word	0x000064c0


	//   ....[83]....
        /*0604*/ 	.word	0x000064e0


	//   ....[84]....
        /*0608*/ 	.word	0x00006550


	//   ....[85]....
        /*060c*/ 	.word	0x00006610


	//   ....[86]....
        /*0610*/ 	.word	0x00006630


	//   ....[87]....
        /*0614*/ 	.word	0x00006670


	//   ....[88]....
        /*0618*/ 	.word	0x000067b0


	//   ....[89]....
        /*061c*/ 	.word	0x000067e0


	//   ....[90]....
        /*0620*/ 	.word	0x00006810


	//   ....[91]....
        /*0624*/ 	.word	0x00006830


	//   ....[92]....
        /*0628*/ 	.word	0x00006860


	//   ....[93]....
        /*062c*/ 	.word	0x00006970


	//   ....[94]....
        /*0630*/ 	.word	0x000069e0


	//   ....[95]....
        /*0634*/ 	.word	0x00006a20


	//   ....[96]....
        /*0638*/ 	.word	0x00006a50


	//   ....[97]....
        /*063c*/ 	.word	0x00006ad0


	//   ....[98]....
        /*0640*/ 	.word	0x00006bb0


	//   ....[99]....
        /*0644*/ 	.word	0x00006c00


	//   ....[100]....
        /*0648*/ 	.word	0x00006c10


	//   ....[101]....
        /*064c*/ 	.word	0x00006c20


	//   ....[102]....
        /*0650*/ 	.word	0x00006c30


	//   ....[103]....
        /*0654*/ 	.word	0x00006c40


	//   ....[104]....
        /*0658*/ 	.word	0x00006d90


	//   ....[105]....
        /*065c*/ 	.word	0x00006df0


	//   ....[106]....
        /*0660*/ 	.word	0x00006e20


	//   ....[107]....
        /*0664*/ 	.word	0x00006e40


	//   ....[108]....
        /*0668*/ 	.word	0x00006e60


	//   ....[109]....
        /*066c*/ 	.word	0x00006e70


	//   ....[110]....
        /*0670*/ 	.word	0x00006e90


	//   ....[111]....
        /*0674*/ 	.word	0x00006ec0


	//   ....[112]....
        /*0678*/ 	.word	0x00006ed0


	//   ....[113]....
        /*067c*/ 	.word	0x00006f40


	//   ....[114]....
        /*0680*/ 	.word	0x00006fc0


	//   ....[115]....
        /*0684*/ 	.word	0x00007000


	//   ....[116]....
        /*0688*/ 	.word	0x00007030


	//   ....[117]....
        /*068c*/ 	.word	0x00007050


	//   ....[118]....
        /*0690*/ 	.word	0x00007060


	//   ....[119]....
        /*0694*/ 	.word	0x00007070


	//   ....[120]....
        /*0698*/ 	.word	0x00007080


	//   ....[121]....
        /*069c*/ 	.word	0x00007090


	//   ....[122]....
        /*06a0*/ 	.word	0x000070a0


	//   ....[123]....
        /*06a4*/ 	.word	0x000070b0


	//   ....[124]....
        /*06a8*/ 	.word	0x000070c0


	//   ....[125]....
        /*06ac*/ 	.word	0x000070d0


	//   ....[126]....
        /*06b0*/ 	.word	0x000070f0


	//   ....[127]....
        /*06b4*/ 	.word	0x00007110


	//   ....[128]....
        /*06b8*/ 	.word	0x00007140


	//   ....[129]....
        /*06bc*/ 	.word	0x00007160


	//   ....[130]....
        /*06c0*/ 	.word	0x00007170


	//   ....[131]....
        /*06c4*/ 	.word	0x00007190


	//   ....[132]....
        /*06c8*/ 	.word	0x000071b0


	//   ....[133]....
        /*06cc*/ 	.word	0x000071d0


	//   ....[134]....
        /*06d0*/ 	.word	0x000093f0


	//   ....[135]....
        /*06d4*/ 	.word	0x00009590


	//   ....[136]....
        /*06d8*/ 	.word	0x000097e0


	//   ....[137]....
        /*06dc*/ 	.word	0x00009980


	//   ....[138]....
        /*06e0*/ 	.word	0x00009a90


	//   ....[139]....
        /*06e4*/ 	.word	0x0000a260


	//   ....[140]....
        /*06e8*/ 	.word	0x0000a590


	//   ....[141]....
        /*06ec*/ 	.word	0x0000a950


	//   ....[142]....
        /*06f0*/ 	.word	0x0000ac00


	//   ....[143]....
        /*06f4*/ 	.word	0x0000aec0


	//   ....[144]....
        /*06f8*/ 	.word	0x0000b130


	//   ....[145]....
        /*06fc*/ 	.word	0x0000d290


	//   ....[146]....
        /*0700*/ 	.word	0x0000d480


	//   ....[147]....
        /*0704*/ 	.word	0x0000d4f0


	//   ....[148]....
        /*0708*/ 	.word	0x0000d560


	//   ....[149]....
        /*070c*/ 	.word	0x0000d5d0


	//   ....[150]....
        /*0710*/ 	.word	0x0000d640


	//----- nvinfo : EIATTR_REG_RECONFIG
	.align		4
.L_1618:
        /*0714*/ 	.byte	0x01, 0x54
	.zero		2


	//----- nvinfo : EIATTR_SYSCALL_OFFSETS
	.align		4
        /*0718*/ 	.byte	0x04, 0x46
        /*071a*/ 	.short	(.L_1620 - .L_1619)


	//   ....[0]....
.L_1619:
        /*071c*/ 	.word	0x00000d60


	//   ....[1]....
        /*0720*/ 	.word	0x00000e50


	//   ....[2]....
        /*0724*/ 	.word	0x00000fb0


	//   ....[3]....
        /*0728*/ 	.word	0x000010a0


	//----- nvinfo : EIATTR_MBARRIER_INSTR_OFFSETS
	.align		4
.L_1620:
        /*072c*/ 	.byte	0x04, 0x39
        /*072e*/ 	.short	(.L_1622 - .L_1621)


	//   ....[0]....
.L_1621:
        /*0730*/ 	.word	0x00000260
        /*0734*/ 	.word	0x000000ff
        /*0738*/ 	.word	0x00030c00
        /*073c*/ 	.short	0x0100
        /*073e*/ 	.byte	0x06
	.zero		1


	//   ....[1]....
        /*0740*/ 	.word	0x00000350
        /*0744*/ 	.word	0x000000ff
        /*0748*/ 	.word	0x00030c10
        /*074c*/ 	.short	0x0100
        /*074e*/ 	.byte	0x08
	.zero		1


	//   ....[2]....
        /*0750*/ 	.word	0x00000360
        /*0754*/ 	.word	0x000000ff
        /*0758*/ 	.word	0x00030c20
        /*075c*/ 	.short	0x0100
        /*075e*/ 	.byte	0x08
	.zero		1


	//   ....[3]....
        /*0760*/ 	.word	0x00000370
        /*0764*/ 	.word	0x000000ff
        /*0768*/ 	.word	0x00030c18
        /*076c*/ 	.short	0x0100
        /*076e*/ 	.byte	0x08
	.zero		1


	//   ....[4]....
        /*0770*/ 	.word	0x00000380
        /*0774*/ 	.word	0x000000ff
        /*0778*/ 	.word	0x00030c28
        /*077c*/ 	.short	0x0100
        /*077e*/ 	.byte	0x08
	.zero		1


	//   ....[5]....
        /*0780*/ 	.word	0x000004b0
        /*0784*/ 	.word	0x000000ff
        /*0788*/ 	.word	0x00030c30
        /*078c*/ 	.short	0x0100
        /*078e*/ 	.byte	0x08
	.zero		1


	//   ....[6]....
        /*0790*/ 	.word	0x000004c0
        /*0794*/ 	.word	0x000000ff
        /*0798*/ 	.word	0x00030c40
        /*079c*/ 	.short	0x0100
        /*079e*/ 	.byte	0x08
	.zero		1


	//   ....[7]....
        /*07a0*/ 	.word	0x000004d0
        /*07a4*/ 	.word	0x000000ff
        /*07a8*/ 	.word	0x00030c38
        /*07ac*/ 	.short	0x0100
        /*07ae*/ 	.byte	0x08
	.zero		1


	//   ....[8]....
        /*07b0*/ 	.word	0x000004e0
        /*07b4*/ 	.word	0x000000ff
        /*07b8*/ 	.word	0x00030c48
        /*07bc*/ 	.short	0x0100
        /*07be*/ 	.byte	0x08
	.zero		1


	//   ....[9]....
        /*07c0*/ 	.word	0x00001180
        /*07c4*/ 	.word	0x000000ec
        /*07c8*/ 	.word	0x00030c00
        /*07cc*/ 	.short	0x010a
        /*07ce*/ 	.byte	0x3f
	.zero		1


	//   ....[10]....
        /*07d0*/ 	.word	0x00001210
        /*07d4*/ 	.word	0x000000ec
        /*07d8*/ 	.word	0x00030c00
        /*07dc*/ 	.short	0x010a
        /*07de*/ 	.byte	0x3f
	.zero		1


	//   ....[11]....
        /*07e0*/ 	.word	0x00001cf0
        /*07e4*/ 	.word	0x00000006
        /*07e8*/ 	.word	0x00030c10
        /*07ec*/ 	.short	0x010a
        /*07ee*/ 	.byte	0x3f
	.zero		1


	//   ....[12]....
        /*07f0*/ 	.word	0x00001d60
        /*07f4*/ 	.word	0x00000006
        /*07f8*/ 	.word	0x00030c10
        /*07fc*/ 	.short	0x010a
        /*07fe*/ 	.byte	0x3f
	.zero		1


	//   ....[13]....
        /*0800*/ 	.word	0x00002180
        /*0804*/ 	.word	0x00000006
        /*0808*/ 	.word	0x00030c30
        /*080c*/ 	.short	0x010a
        /*080e*/ 	.byte	0x3f
	.zero		1


	//   ....[14]....
        /*0810*/ 	.word	0x00002220
        /*0814*/ 	.word	0x00000006
        /*0818*/ 	.word	0x00030c30
        /*081c*/ 	.short	0x010a
        /*081e*/ 	.byte	0x3f
	.zero		1


	//   ....[15]....
        /*0820*/ 	.word	0x00004de0
        /*0824*/ 	.word	0x00000005
        /*0828*/ 	.word	0x00000000
        /*082c*/ 	.short	0x0101
        /*082e*/ 	.byte	0x3f
	.zero		1


	//   ....[16]....
        /*0830*/ 	.word	0x00005230
        /*0834*/ 	.word	0x00000006
        /*0838*/ 	.word	0x00000000
        /*083c*/ 	.short	0x0101
        /*083e*/ 	.byte	0x3f
	.zero		1


	//   ....[17]....
        /*0840*/ 	.word	0x00005a70
        /*0844*/ 	.word	0x00000007
        /*0848*/ 	.word	0x00030c10
        /*084c*/ 	.short	0x010a
        /*084e*/ 	.byte	0x3f
	.zero		1


	//   ....[18]....
        /*0850*/ 	.word	0x00005af0
        /*0854*/ 	.word	0x00000007
        /*0858*/ 	.word	0x00030c10
        /*085c*/ 	.short	0x010a
        /*085e*/ 	.byte	0x3f
	.zero		1


	//   ....[19]....
        /*0860*/ 	.word	0x00005f00
        /*0864*/ 	.word	0x00000007
        /*0868*/ 	.word	0x00030c30
        /*086c*/ 	.short	0x010a
        /*086e*/ 	.byte	0x3f
	.zero		1


	//   ....[20]....
        /*0870*/ 	.word	0x00005f90
        /*0874*/ 	.word	0x00000007
        /*0878*/ 	.word	0x00030c30
        /*087c*/ 	.short	0x010a
        /*087e*/ 	.byte	0x3f
	.zero		1


	//   ....[21]....
        /*0880*/ 	.word	0x00008750
        /*0884*/ 	.word	0x00000008
        /*0888*/ 	.word	0x00000000
        /*088c*/ 	.short	0x0101
        /*088e*/ 	.byte	0x3f
	.zero		1


	//   ....[22]....
        /*0890*/ 	.word	0x00008bb0
        /*0894*/ 	.word	0x00000007
        /*0898*/ 	.word	0x00000000
        /*089c*/ 	.short	0x0101
        /*089e*/ 	.byte	0x3f
	.zero		1


	//   ....[23]....
        /*08a0*/ 	.word	0x0000b940
        /*08a4*/ 	.word	0x00000000
        /*08a8*/ 	.word	0x00030c20
        /*08ac*/ 	.short	0x010a
        /*08ae*/ 	.byte	0x3f
	.zero		1


	//   ....[24]....
        /*08b0*/ 	.word	0x0000be90
        /*08b4*/ 	.word	0x00000000
        /*08b8*/ 	.word	0x00030c40
        /*08bc*/ 	.short	0x010a
        /*08be*/ 	.byte	0x3f
	.zero		1


	//   ....[25]....
        /*08c0*/ 	.word	0x0000c0f0
        /*08c4*/ 	.word	0x00000000
        /*08c8*/ 	.word	0x00030c28
        /*08cc*/ 	.short	0x010a
        /*08ce*/ 	.byte	0x3f
	.zero		1


	//   ....[26]....
        /*08d0*/ 	.word	0x0000c350
        /*08d4*/ 	.word	0x00000000
        /*08d8*/ 	.word	0x00030c48
        /*08dc*/ 	.short	0x010a
        /*08de*/ 	.byte	0x3f
	.zero		1


	//   ....[27]....
        /*08e0*/ 	.word	0x0000c560
        /*08e4*/ 	.word	0x00000000
        /*08e8*/ 	.word	0x00030c20
        /*08ec*/ 	.short	0x010a
        /*08ee*/ 	.byte	0x3f
	.zero		1


	//   ....[28]....
        /*08f0*/ 	.word	0x0000c810
        /*08f4*/ 	.word	0x00000000
        /*08f8*/ 	.word	0x00030c40
        /*08fc*/ 	.short	0x010a
        /*08fe*/ 	.byte	0x3f
	.zero		1


	//   ....[29]....
        /*0900*/ 	.word	0x0000ca40
        /*0904*/ 	.word	0x00000000
        /*0908*/ 	.word	0x00030c28
        /*090c*/ 	.short	0x010a
        /*090e*/ 	.byte	0x3f
	.zero		1


	//   ....[30]....
        /*0910*/ 	.word	0x0000ccf0
        /*0914*/ 	.word	0x00000004
        /*0918*/ 	.word	0x00030c40
        /*091c*/ 	.short	0x010a
        /*091e*/ 	.byte	0x3f
	.zero		1


	//   ....[31]....
        /*0920*/ 	.word	0x0000d110
        /*0924*/ 	.word	0x00000007
        /*0928*/ 	.word	0x00000000
        /*092c*/ 	.short	0x010a
        /*092e*/ 	.byte	0x3f
	.zero		1


	//   ....[32]....
        /*0930*/ 	.word	0x0000d160
        /*0934*/ 	.word	0x00000003
        /*0938*/ 	.word	0x00000000
        /*093c*/ 	.short	0x010a
        /*093e*/ 	.byte	0x3f
	.zero		1


	//   ....[33]....
        /*0940*/ 	.word	0x0000d1c0
        /*0944*/ 	.word	0x00000005
        /*0948*/ 	.word	0x00000000
        /*094c*/ 	.short	0x010a
        /*094e*/ 	.byte	0x3f
	.zero		1


	//   ....[34]....
        /*0950*/ 	.word	0x0000d1f0
        /*0954*/ 	.word	0x00000003
        /*0958*/ 	.word	0x00000000
        /*095c*/ 	.short	0x010a
        /*095e*/ 	.byte	0x3f
	.zero		1


	//   ....[35]....
        /*0960*/ 	.word	0x0000d2c0
        /*0964*/ 	.word	0x000000ec
        /*0968*/ 	.word	0x00030c00
        /*096c*/ 	.short	0x010a
        /*096e*/ 	.byte	0x3f
	.zero		1


	//   ....[36]....
        /*0970*/ 	.word	0x0000d310
        /*0974*/ 	.word	0x00000006
        /*0978*/ 	.word	0x00030c10
        /*097c*/ 	.short	0x010a
        /*097e*/ 	.byte	0x3f
	.zero		1


	//   ....[37]....
        /*0980*/ 	.word	0x0000d360
        /*0984*/ 	.word	0x00000006
        /*0988*/ 	.word	0x00030c30
        /*098c*/ 	.short	0x010a
        /*098e*/ 	.byte	0x3f
	.zero		1


	//   ....[38]....
        /*0990*/ 	.word	0x0000d3b0
        /*0994*/ 	.word	0x00000007
        /*0998*/ 	.word	0x00030c10
        /*099c*/ 	.short	0x010a
        /*099e*/ 	.byte	0x3f
	.zero		1


	//   ....[39]....
        /*09a0*/ 	.word	0x0000d400
        /*09a4*/ 	.word	0x00000007
        /*09a8*/ 	.word	0x00030c30
        /*09ac*/ 	.short	0x010a
        /*09ae*/ 	.byte	0x3f
	.zero		1


	//   ....[40]....
        /*09b0*/ 	.word	0x0000d680
        /*09b4*/ 	.word	0x00000000
        /*09b8*/ 	.word	0x00030c20
        /*09bc*/ 	.short	0x010a
        /*09be*/ 	.byte	0x3f
	.zero		1


	//   ....[41]....
        /*09c0*/ 	.word	0x0000d6d0
        /*09c4*/ 	.word	0x00000000
        /*09c8*/ 	.word	0x00030c40
        /*09cc*/ 	.short	0x010a
        /*09ce*/ 	.byte	0x3f
	.zero		1


	//   ....[42]....
        /*09d0*/ 	.word	0x0000d720
        /*09d4*/ 	.word	0x00000000
        /*09d8*/ 	.word	0x00030c28
        /*09dc*/ 	.short	0x010a
        /*09de*/ 	.byte	0x3f
	.zero		1


	//   ....[43]....
        /*09e0*/ 	.word	0x0000d770
        /*09e4*/ 	.word	0x00000000
        /*09e8*/ 	.word	0x00030c48
        /*09ec*/ 	.short	0x010a
        /*09ee*/ 	.byte	0x3f
	.zero		1


	//   ....[44]....
        /*09f0*/ 	.word	0x0000d7d0
        /*09f4*/ 	.word	0x00000000
        /*09f8*/ 	.word	0x00030c20
        /*09fc*/ 	.short	0x010a
        /*09fe*/ 	.byte	0x3f
	.zero		1


	//   ....[45]....
        /*0a00*/ 	.word	0x0000d820
        /*0a04*/ 	.word	0x00000000
        /*0a08*/ 	.word	0x00030c40
        /*0a0c*/ 	.short	0x010a
        /*0a0e*/ 	.byte	0x3f
	.zero		1


	//   ....[46]....
        /*0a10*/ 	.word	0x0000d870
        /*0a14*/ 	.word	0x00000000
        /*0a18*/ 	.word	0x00030c28
        /*0a1c*/ 	.short	0x010a
        /*0a1e*/ 	.byte	0x3f
	.zero		1


	//   ....[47]....
        /*0a20*/ 	.word	0x0000d8c0
        /*0a24*/ 	.word	0x00000004
        /*0a28*/ 	.word	0x00030c40
        /*0a2c*/ 	.short	0x010a
        /*0a2e*/ 	.byte	0x3f
	.zero		1


	//   ....[48]....
        /*0a30*/ 	.word	0x0000d990
        /*0a34*/ 	.word	0x00000007
        /*0a38*/ 	.word	0x00000000
        /*0a3c*/ 	.short	0x010a
        /*0a3e*/ 	.byte	0x3f
	.zero		1


	//   ....[49]....
        /*0a40*/ 	.word	0x0000d9e0
        /*0a44*/ 	.word	0x00000003
        /*0a48*/ 	.word	0x00000000
        /*0a4c*/ 	.short	0x010a
        /*0a4e*/ 	.byte	0x3f
	.zero		1


	//   ....[50]....
        /*0a50*/ 	.word	0x0000da30
        /*0a54*/ 	.word	0x00000005
        /*0a58*/ 	.word	0x00000000
        /*0a5c*/ 	.short	0x010a
        /*0a5e*/ 	.byte	0x3f
	.zero		1


	//----- nvinfo : EIATTR_NUM_MBARRIERS
	.align		4
.L_1622:
        /*0a60*/ 	.byte	0x03, 0x38
        /*0a62*/ 	.short	0x0009


	//----- nvinfo : EIATTR_EXIT_INSTR_OFFSETS
	.align		4
        /*0a64*/ 	.byte	0x04, 0x1c
        /*0a66*/ 	.short	(.L_1624 - .L_1623)


	//   ....[0]....
.L_1623:
        /*0a68*/ 	.word	0x0000d240


	//----- nvinfo : EIATTR_MAX_THREADS
	.align		4
.L_1624:
        /*0a6c*/ 	.byte	0x04, 0x05
        /*0a6e*/ 	.short	(.L_1626 - .L_1625)
.L_1625:
        /*0a70*/ 	.word	0x00000180
        /*0a74*/ 	.word	0x00000001
        /*0a78*/ 	.word	0x00000001


	//----- nvinfo : EIATTR_CRS_STACK_SIZE
	.align		4
.L_1626:
        /*0a7c*/ 	.byte	0x04, 0x1e
        /*0a7e*/ 	.short	(.L_1628 - .L_1627)
.L_1627:
        /*0a80*/ 	.word	0x00000000


	//----- nvinfo : EIATTR_CBANK_PARAM_SIZE
	.align		4
.L_1628:
        /*0a84*/ 	.byte	0x03, 0x19
        /*0a86*/ 	.short	0x0770


	//----- nvinfo : EIATTR_PARAM_CBANK
	.align		4
        /*0a88*/ 	.byte	0x04, 0x0a
        /*0a8a*/ 	.short	(.L_1630 - .L_1629)
	.align		4
.L_1629:
        /*0a8c*/ 	.word	index@(.nv.constant0._ZN7cutlass13device_kernelIN5flash11enable_sm90INS1_16FlashAttnBwdSm90INS1_25CollectiveMainloopBwdSm90ILi2ELi2ELi2EN4cute5tupleIJNS5_1CILi1EEES8_S8_EEENS6_IJNS7_ILi128EEESA_NS7_ILi64EEEEEENS_10bfloat16_tEfNS_4arch4Sm90ELb1ELb0ELb0ELb0ELb1ELb1ELb0ELb0ELi2ELi1ELi2ELi2ELb0EEENS1_24CollectiveEpilogueBwdGQAISC_fSF_Li256ELb0ELb1EEENS1_25SingleTileBwdLPTSchedulerILb0ELi128ELb1EEEEEEEEEvNT_6ParamsE)
        /*0a90*/ 	.short	0x0210
        /*0a92*/ 	.short	0x0770


	//----- nvinfo : EIATTR_SW_WAR
	.align		4
.L_1630:
        /*0a94*/ 	.byte	0x04, 0x36
        /*0a96*/ 	.short	(.L_1632 - .L_1631)
.L_1631:
        /*0a98*/ 	.word	0x00000008
.L_1632:


//--------------------- .nv.info._ZN7cutlass13device_kernelIN5flash22FlashAttnBwdPreprocessIN4cute5tupleIJNS3_1CILi128EEENS5_ILi64EEEEEENS_10bfloat16_tEfNS_4arch4Sm90ELb1ELb0EEEEEvNT_6ParamsE --------------------------
	.section	.nv.info._ZN7cutlass13device_kernelIN5flash22FlashAttnBwdPreprocessIN4cute5tupleIJNS3_1CILi128EEENS5_ILi64EEEEEENS_10bfloat16_tEfNS_4arch4Sm90ELb1ELb0EEEEEvNT_6ParamsE,"",@"SHT_CUDA_INFO"
	.sectionflags	@""
	.align	4


	//----- nvinfo : EIATTR_CUDA_API_VERSION
	.align		4
        /*0000*/ 	.byte	0x04, 0x37
        /*0002*/ 	.short	(.L_1634 - .L_1633)
.L_1633:
        /*0004*/ 	.word	0x00000082


	//----- nvinfo : EIATTR_KPARAM_INFO
	.align		4
.L_1634:
        /*0008*/ 	.byte	0x04, 0x17
        /*000a*/ 	.short	(.L_1636 - .L_1635)
.L_1635:
        /*000c*/ 	.word	0x00000000
        /*0010*/ 	.short	0x0000
        /*0012*/ 	.short	0x0000
        /*0014*/ 	.byte	0x00, 0xf0, 0xc1, 0x03


	//----- nvinfo : EIATTR_SPARSE_MMA_MASK
	.align		4
.L_1636:
        /*0018*/ 	.byte	0x03, 0x50
        /*001a*/ 	.short	0x0000


	//----- nvinfo : EIATTR_MAXREG_COUNT
	.align		4
        /*001c*/ 	.byte	0x03, 0x1b
        /*001e*/ 	.short	0x0080


	//----- nvinfo : EIATTR_MERCURY_ISA_VERSION
	.align		4
        /*0020*/ 	.byte	0x03, 0x5f
        /*0022*/ 	.short	0x0101


	//----- nvinfo : EIATTR_COOP_GROUP_MASK_REGIDS
	.align		4
        /*0024*/ 	.byte	0x04, 0x29
        /*0026*/ 	.short	(.L_1638 - .L_1637)


	//   ....[0]....
.L_1637:
        /*0028*/ 	.word	0xffffffff


	//   ....[1]....
        /*002c*/ 	.word	0xffffffff


	//   ....[2]....
        /*0030*/ 	.word	0xffffffff


	//   ....[3]....
        /*0034*/ 	.word	0xffffffff


	//   ....[4]....
        /*0038*/ 	.word	0xffffffff


	//   ....[5]....
        /*003c*/ 	.word	0xffffffff


	//   ....[6]....
        /*0040*/ 	.word	0xffffffff


	//   ....[7]....
        /*0044*/ 	.word	0xffffffff


	//   ....[8]....
        /*0048*/ 	.word	0xffffffff


	//   ....[9]....
        /*004c*/ 	.word	0xffffffff


	//   ....[10]....
        /*0050*/ 	.word	0xffffffff


	//   ....[11]....
        /*0054*/ 	.word	0xffffffff


	//----- nvinfo : EIATTR_COOP_GROUP_INSTR_OFFSETS
	.align		4
.L_1638:
        /*0058*/ 	.byte	0x04, 0x28
        /*005a*/ 	.short	(.L_1640 - .L_1639)


	//   ....[0]....
.L_1639:
        /*005c*/ 	.word	0x00001110


	//   ....[1]....
        /*0060*/ 	.word	0x00001120


	//   ....[2]....
        /*0064*/ 	.word	0x00001130


	//   ....[3]....
        /*0068*/ 	.word	0x00001140


	//   ....[4]....
        /*006c*/ 	.word	0x00001190


	//   ....[5]....
        /*0070*/ 	.word	0x000011a0


	//   ....[6]....
        /*0074*/ 	.word	0x000011b0


	//   ....[7]....
        /*0078*/ 	.word	0x000011c0


	//   ....[8]....
        /*007c*/ 	.word	0x00001230


	//   ....[9]....
        /*0080*/ 	.word	0x00001250


	//   ....[10]....
        /*0084*/ 	.word	0x00001260


	//   ....[11]....
        /*0088*/ 	.word	0x00001280


	//----- nvinfo : EIATTR_EXIT_INSTR_OFFSETS
	.align		4
.L_1640:
        /*008c*/ 	.byte	0x04, 0x1c
        /*008e*/ 	.short	(.L_1642 - .L_1641)


	//   ....[0]....
.L_1641:
        /*0090*/ 	.word	0x00001840


	//   ....[1]....
        /*0094*/ 	.word	0x000018c0


	//----- nvinfo : EIATTR_MAX_THREADS
	.align		4
.L_1642:
        /*0098*/ 	.byte	0x04, 0x05
        /*009a*/ 	.short	(.L_1644 - .L_1643)
.L_1643:
        /*009c*/ 	.word	0x00000100
        /*00a0*/ 	.word	0x00000001
        /*00a4*/ 	.word	0x00000001


	//----- nvinfo : EIATTR_CRS_STACK_SIZE
	.align		4
.L_1644:
        /*00a8*/ 	.byte	0x04, 0x1e
        /*00aa*/ 	.short	(.L_1646 - .L_1645)
.L_1645:
        /*00ac*/ 	.word	0x00000000


	//----- nvinfo : EIATTR_CBANK_PARAM_SIZE
	.align		4
.L_1646:
        /*00b0*/ 	.byte	0x03, 0x19
        /*00b2*/ 	.short	0x00f0


	//----- nvinfo : EIATTR_PARAM_CBANK
	.align		4
        /*00b4*/ 	.byte	0x04, 0x0a
        /*00b6*/ 	.short	(.L_1648 - .L_1647)
	.align		4
.L_1647:
        /*00b8*/ 	.word	index@(.nv.constant0._ZN7cutlass13device_kernelIN5flash22FlashAttnBwdPreprocessIN4cute5tupleIJNS3_1CILi128EEENS5_ILi64EEEEEENS_10bfloat16_tEfNS_4arch4Sm90ELb1ELb0EEEEEvNT_6ParamsE)
        /*00bc*/ 	.short	0x0210
        /*00be*/ 	.short	0x00f0


	//----- nvinfo : EIATTR_SW_WAR
	.align		4
.L_1648:
        /*00c0*/ 	.byte	0x04, 0x36
        /*00c2*/ 	.short	(.L_1650 - .L_1649)
.L_1649:
        /*00c4*/ 	.word	0x00000008
.L_1650:


//--------------------- .nv.info._ZN7cutlass13device_kernelIN5flash11enable_sm90INS1_16FlashAttnBwdSm90INS1_25CollectiveMainloopBwdSm90ILi2ELi2ELi2EN4cute5tupleIJNS5_1CILi1EEES8_S8_EEENS6_IJNS7_ILi128EEESA_NS7_ILi64EEEEEENS_10bfloat16_tEfNS_4arch4Sm90ELb1ELb0ELb0ELb1ELb0ELb1ELb0ELb0ELi2ELi1ELi2ELi2ELb0EEENS1_21CollectiveEpilogueBwdISC_SD_SF_Li256ELb1ELb0ELi1EEENS1_25SingleTileBwdLPTSchedulerILb1ELi128ELb0EEEEEEEEEvNT_6ParamsE --------------------------
	.section	.nv.info._ZN7cutlass13device_kernelIN5flash11enable_sm90INS1_16FlashAttnBwdSm90INS1_25CollectiveMainloopBwdSm90ILi2ELi2ELi2EN4cute5tupleIJNS5_1CILi1EEES8_S8_EEENS6_IJNS7_ILi128EEESA_NS7_ILi64EEEEEENS_10bfloat16_tEfNS_4arch4Sm90ELb1ELb0ELb0ELb1ELb0ELb1ELb0ELb0ELi2ELi1ELi2ELi2ELb0EEENS1_21CollectiveEpilogueBwdISC_SD_SF_Li256ELb1ELb0ELi1EEENS1_25SingleTileBwdLPTSchedulerILb1ELi128ELb0EEEEEEEEEvNT_6ParamsE,"",@"SHT_CUDA_INFO"
	.sectionflags	@""
	.align	4


	//----- nvinfo : EIATTR_CUDA_API_VERSION
	.align		4
        /*0000*/ 	.byte	0x04, 0x37
        /*0002*/ 	.short	(.L_1652 - .L_1651)
.L_1651:
        /*0004*/ 	.word	0x00000082


	//----- nvinfo : EIATTR_KPARAM_INFO
	.align		4
.L_1652:
        /*0008*/ 	.byte	0x04, 0x17
        /*000a*/ 	.short	(.L_1654 - .L_1653)
.L_1653:
        /*000c*/ 	.word	0x00000000
        /*0010*/ 	.short	0x0000
        /*0012*/ 	.short	0x0070
        /*0014*/ 	.byte	0x00, 0xf0, 0x01, 0x1a


	//----- nvinfo : EIATTR_SPARSE_MMA_MASK
	.align		4
.L_1654:
        /*0018*/ 	.byte	0x03, 0x50
        /*001a*/ 	.short	0x0000


	//----- nvinfo : EIATTR_MAXREG_COUNT
	.align		4
        /*001c*/ 	.byte	0x03, 0x1b
        /*001e*/ 	.short	0x00a8


	//----- nvinfo : EIATTR_NUM_BARRIERS
	.align		4
        /*0020*/ 	.byte	0x02, 0x4c
        /*0022*/ 	.byte	0x10
	.zero		1


	//----- nvinfo : EIATTR_EXTERNS
	.align		4
        /*0024*/ 	.byte	0x04, 0x0f
        /*0026*/ 	.short	(.L_1656 - .L_1655)


	//   ....[0]....
	.align		4
.L_1655:
        /*0028*/ 	.word	index@(__assertfail)


	//----- nvinfo : EIATTR_ANNOTATIONS
	.align		4
.L_1656:
        /*002c*/ 	.byte	0x04, 0x55
        /*002e*/ 	.short	(.L_1658 - .L_1657)


	//   ....[0]....
.L_1657:
        /* <DEDUP_REMOVED lines=22> */


	//----- nvinfo : EIATTR_MERCURY_ISA_VERSION
	.align		4
.L_1658:
        /*0180*/ 	.byte	0x03, 0x5f
        /*0182*/ 	.short	0x0101


	//----- nvinfo : EIATTR_INT_WARP_WIDE_INSTR_OFFSETS
	.align		4
        /*0184*/ 	.byte	0x04, 0x31
        /*0186*/ 	.short	(.L_1660 - .L_1659)


	//   ....[0]....
.L_1659:
        /*0188*/ 	.word	0x00000190


	//   ....[1]....
        /*018c*/ 	.word	0x000001c0


	//----- nvinfo : EIATTR_COOP_GROUP_MASK_REGIDS
	.align		4
.L_1660:
        /*0190*/ 	.byte	0x04, 0x29
        /*0192*/ 	.short	(.L_1662 - .L_1661)


	//   ....[0]....
.L_1661:
        /*0194*/ 	.word	0xffffffff


	//   ....[1]....
        /*0198*/ 	.word	0xffffffff


	//   ....[2]....
        /*019c*/ 	.word	0xffffffff


	//   ....[3]....
        /*01a0*/ 	.word	0xffffffff


	//   ....[4]....
        /*01a4*/ 	.word	0xffffffff


	//   ....[5]....
        /*01a8*/ 	.word	0xffffffff


	//   ....[6]....
        /*01ac*/ 	.word	0xffffffff


	//   ....[7]....
        /*01b0*/ 	.word	0xffffffff


	//   ....[8]....
        /*01b4*/ 	.word	0xffffffff


	//   ....[9]....
        /*01b8*/ 	.word	0xffffffff


	//   ....[10]....
        /*01bc*/ 	.word	0xffffffff


	//   ....[11]....
        /*01c0*/ 	.word	0xffffffff


	//   ....[12]....
        /*01c4*/ 	.word	0xffffffff


	//   ....[13]....
        /*01c8*/ 	.word	0xffffffff


	//   ....[14]....
        /*01cc*/ 	.word	0xffffffff


	//   ....[15]....
        /*01d0*/ 	.word	0xffffffff


	//   ....[16]....
        /*01d4*/ 	.word	0xffffffff


	//   ....[17]....
        /*01d8*/ 	.word	0xffffffff


	//   ....[18]....
        /*01dc*/ 	.word	0xffffffff


	//   ....[19]....
        /*01e0*/ 	.word	0xffffffff


	//   ....[20]....
        /*01e4*/ 	.word	0xffffffff


	//   ....[21]....
        /*01e8*/ 	.word	0xffffffff


	//   ....[22]....
        /*01ec*/ 	.word	0xffffffff


	//   ....[23]....
        /*01f0*/ 	.word	0xffffffff


	//   ....[24]....
        /*01f4*/ 	.word	0xffffffff


	//   ....[25]....
        /*01f8*/ 	.word	0xffffffff


	//   ....[26]....
        /*01fc*/ 	.word	0xffffffff


	//   ....[27]....
        /*0200*/ 	.word	0xffffffff


	//   ....[28]....
        /*0204*/ 	.word	0xffffffff


	//   ....[29]....
        /*0208*/ 	.word	0xffffffff


	//   ....[30]....
        /*020c*/ 	.word	0xffffffff


	//   ....[31]....
        /*0210*/ 	.word	0xffffffff


	//   ....[32]....
        /*0214*/ 	.word	0xffffffff


	//   ....[33]....
        /*0218*/ 	.word	0xffffffff


	//   ....[34]....
        /*021c*/ 	.word	0xffffffff


	//   ....[35]....
        /*0220*/ 	.word	0xffffffff


	//   ....[36]....
        /*0224*/ 	.word	0xffffffff


	//   ....[37]....
        /*0228*/ 	.word	0xffffffff


	//   ....[38]....
        /*022c*/ 	.word	0xffffffff


	//   ....[39]....
        /*0230*/ 	.word	0xffffffff


	//   ....[40]....
        /*0234*/ 	.word	0xffffffff


	//   ....[41]....
        /*0238*/ 	.word	0xffffffff


	//   ....[42]....
        /*023c*/ 	.word	0xffffffff


	//   ....[43]....
        /*0240*/ 	.word	0xffffffff


	//   ....[44]....
        /*0244*/ 	.word	0xffffffff


	//   ....[45]....
        /*0248*/ 	.word	0xffffffff


	//   ....[46]....
        /*024c*/ 	.word	0xffffffff


	//   ....[47]....
        /*0250*/ 	.word	0xffffffff


	//   ....[48]....
        /*0254*/ 	.word	0xffffffff


	//   ....[49]....
        /*0258*/ 	.word	0xffffffff


	//   ....[50]....
        /*025c*/ 	.word	0xffffffff


	//   ....[51]....
        /*0260*/ 	.word	0xffffffff


	//   ....[52]....
        /*0264*/ 	.word	0xffffffff


	//   ....[53]....
        /*0268*/ 	.word	0xffffffff


	//   ....[54]....
        /*026c*/ 	.word	0xffffffff


	//   ....[55]....
        /*0270*/ 	.word	0xffffffff


	//   ....[56]....
        /*0274*/ 	.word	0xffffffff


	//   ....[57]....
        /*0278*/ 	.word	0xffffffff


	//   ....[58]....
        /*027c*/ 	.word	0xffffffff


	//   ....[59]....
        /*0280*/ 	.word	0xffffffff


	//   ....[60]....
        /*0284*/ 	.word	0xffffffff


	//   ....[61]....
        /*0288*/ 	.word	0xffffffff


	//   ....[62]....
        /*028c*/ 	.word	0xffffffff


	//   ....[63]....
        /*0290*/ 	.word	0xffffffff


	//   ....[64]....
        /*0294*/ 	.word	0xffffffff


	//   ....[65]....
        /*0298*/ 	.word	0xffffffff


	//   ....[66]....
        /*029c*/ 	.word	0xffffffff


	//   ....[67]....
        /*02a0*/ 	.word	0xffffffff


	//   ....[68]....
        /*02a4*/ 	.word	0xffffffff


	//   ....[69]....
        /*02a8*/ 	.word	0xffffffff


	//   ....[70]....
        /*02ac*/ 	.word	0xffffffff


	//   ....[71]....
        /*02b0*/ 	.word	0xffffffff


	//   ....[72]....
        /*02b4*/ 	.word	0xffffffff


	//   ....[73]....
        /*02b8*/ 	.word	0xffffffff


	//   ....[74]....
        /*02bc*/ 	.word	0xffffffff


	//   ....[75]....
        /*02c0*/ 	.word	0xffffffff


	//   ....[76]....
        /*02c4*/ 	.word	0xffffffff


	//   ....[77]....
        /*02c8*/ 	.word	0xffffffff


	//   ....[78]....
        /*02cc*/ 	.word	0xffffffff


	//   ....[79]....
        /*02d0*/ 	.word	0xffffffff


	//   ....[80]....
        /*02d4*/ 	.word	0xffffffff


	//   ....[81]....
        /*02d8*/ 	.word	0xffffffff


	//   ....[82]....
        /*02dc*/ 	.word	0xffffffff


	//   ....[83]....
        /*02e0*/ 	.word	0xffffffff


	//   ....[84]....
        /*02e4*/ 	.word	0xffffffff


	//   ....[85]....
        /*02e8*/ 	.word	0xffffffff


	//   ....[86]....
        /*02ec*/ 	.word	0xffffffff


	//   ....[87]....
        /*02f0*/ 	.word	0xffffffff


	//   ....[88]....
        /*02f4*/ 	.word	0xffffffff


	//   ....[89]....
        /*02f8*/ 	.word	0xffffffff


	//   ....[90]....
        /*02fc*/ 	.word	0xffffffff


	//   ....[91]....
        /*0300*/ 	.word	0xffffffff


	//   ....[92]....
        /*0304*/ 	.word	0xffffffff


	//   ....[93]....
        /*0308*/ 	.word	0xffffffff


	//   ....[94]....
        /*030c*/ 	.word	0xffffffff


	//   ....[95]....
        /*0310*/ 	.word	0xffffffff


	//   ....[96]....
        /*0314*/ 	.word	0xffffffff


	//   ....[97]....
        /*0318*/ 	.word	0xffffffff


	//   ....[98]....
        /*031c*/ 	.word	0xffffffff


	//   ....[99]....
        /*0320*/ 	.word	0xffffffff


	//   ....[100]....
        /*0324*/ 	.word	0xffffffff


	//   ....[101]....
        /*0328*/ 	.word	0xffffffff


	//   ....[102]....
        /*032c*/ 	.word	0xffffffff


	//   ....[103]....
        /*0330*/ 	.word	0xffffffff


	//   ....[104]....
        /*0334*/ 	.word	0xffffffff


	//   ....[105]....
        /*0338*/ 	.word	0xffffffff


	//   ....[106]....
        /*033c*/ 	.word	0xffffffff


	//   ....[107]....
        /*0340*/ 	.word	0xffffffff


	//   ....[108]....
        /*0344*/ 	.word	0xffffffff


	//   ....[109]....
        /*0348*/ 	.word	0xffffffff


	//   ....[110]....
        /*034c*/ 	.word	0xffffffff


	//   ....[111]....
        /*0350*/ 	.word	0xffffffff


	//   ....[112]....
        /*0354*/ 	.word	0xffffffff


	//   ....[113]....
        /*0358*/ 	.word	0xffffffff


	//   ....[114]....
        /*035c*/ 	.word	0xffffffff


	//   ....[115]....
        /*0360*/ 	.word	0xffffffff


	//   ....[116]....
        /*0364*/ 	.word	0xffffffff


	//   ....[117]....
        /*0368*/ 	.word	0xffffffff


	//   ....[118]....
        /*036c*/ 	.word	0xffffffff


	//   ....[119]....
        /*0370*/ 	.word	0xffffffff


	//   ....[120]....
        /*0374*/ 	.word	0xffffffff


	//   ....[121]....
        /*0378*/ 	.word	0xffffffff


	//   ....[122]....
        /*037c*/ 	.word	0xffffffff


	//   ....[123]....
        /*0380*/ 	.word	0xffffffff


	//   ....[124]....
        /*0384*/ 	.word	0xffffffff


	//   ....[125]....
        /*0388*/ 	.word	0xffffffff


	//   ....[126]....
        /*038c*/ 	.word	0xffffffff


	//   ....[127]....
        /*0390*/ 	.word	0xffffffff


	//   ....[128]....
        /*0394*/ 	.word	0xffffffff


	//   ....[129]....
        /*0398*/ 	.word	0xffffffff


	//   ....[130]....
        /*039c*/ 	.word	0xffffffff


	//   ....[131]....
        /*03a0*/ 	.word	0xffffffff


	//   ....[132]....
        /*03a4*/ 	.word	0xffffffff


	//   ....[133]....
        /*03a8*/ 	.word	0xffffffff


	//   ....[134]....
        /*03ac*/ 	.word	0xffffffff


	//   ....[135]....
        /*03b0*/ 	.word	0x0500000f


	//----- nvinfo : EIATTR_COOP_GROUP_INSTR_OFFSETS
	.align		4
.L_1662:
        /*03b4*/ 	.byte	0x04, 0x28
        /*03b6*/ 	.short	(.L_1664 - .L_1663)


	//   ....[0]....
.L_1663:
        /*03b8*/ 	.word	0x00000070


	//   ....[1]....
        /*03bc*/ 	.word	0x000001a0


	//   ....[2]....
        /*03c0*/ 	.word	0x000001f0


	//   ....[3]....
        /*03c4*/ 	.word	0x000003e0


	//   ....[4]....
        /*03c8*/ 	.word	0x00000630


	//   ....[5]....
        /*03cc*/ 	.word	0x00001610


	//   ....[6]....
        /*03d0*/ 	.word	0x00002640


	//   ....[7]....
        /*03d4*/ 	.word	0x00002690


	//   ....[8]....
        /*03d8*/ 	.word	0x00002730


	//   ....[9]....
        /*03dc*/ 	.word	0x000027b0


	//   ....[10]....
        /*03e0*/ 	.word	0x000027f0


	//   ....[11]....
        /*03e4*/ 	.word	0x00002830


	//   ....[12]....
        /*03e8*/ 	.word	0x00002860


	//   ....[13]....
        /*03ec*/ 	.word	0x00002890


	//   ....[14]....
        /*03f0*/ 	.word	0x000028c0


	//   ....[15]....
        /*03f4*/ 	.word	0x00002930


	//   ....[16]....
        /*03f8*/ 	.word	0x00002bb0


	//   ....[17]....
        /*03fc*/ 	.word	0x00002c60


	//   ....[18]....
        /*0400*/ 	.word	0x00002d00


	//   ....[19]....
        /*0404*/ 	.word	0x00002d60


	//   ....[20]....
        /*0408*/ 	.word	0x00002da0


	//   ....[21]....
        /*040c*/ 	.word	0x00002de0


	//   ....[22]....
        /*0410*/ 	.word	0x00002ea0


	//   ....[23]....
        /*0414*/ 	.word	0x00002ee0


	//   ....[24]....
        /*0418*/ 	.word	0x00002f40


	//   ....[25]....
        /*041c*/ 	.word	0x00002f80


	//   ....[26]....
        /*0420*/ 	.word	0x00003020


	//   ....[27]....
        /*0424*/ 	.word	0x00003060


	//   ....[28]....
        /*0428*/ 	.word	0x00003380


	//   ....[29]....
        /*042c*/ 	.word	0x000033e0


	//   ....[30]....
        /*0430*/ 	.word	0x00003410


	//   ....[31]....
        /*0434*/ 	.word	0x00003440


	//   ....[32]....
        /*0438*/ 	.word	0x000034b0


	//   ....[33]....
        /*043c*/ 	.word	0x000034d0


	//   ....[34]....
        /*0440*/ 	.word	0x00003510


	//   ....[35]....
        /*0444*/ 	.word	0x00003550


	//   ....[36]....
        /*0448*/ 	.word	0x00003560


	//   ....[37]....
        /*044c*/ 	.word	0x000035c0


	//   ....[38]....
        /*0450*/ 	.word	0x000038e0


	//   ....[39]....
        /*0454*/ 	.word	0x000038f0


	//   ....[40]....
        /*0458*/ 	.word	0x00003900


	//   ....[41]....
        /*045c*/ 	.word	0x00003910


	//   ....[42]....
        /*0460*/ 	.word	0x00003920


	//   ....[43]....
        /*0464*/ 	.word	0x00003930


	//   ....[44]....
        /*0468*/ 	.word	0x00003940


	//   ....[45]....
        /*046c*/ 	.word	0x00003970


	//   ....[46]....
        /*0470*/ 	.word	0x00003990


	//   ....[47]....
        /*0474*/ 	.word	0x000039f0


	//   ....[48]....
        /*0478*/ 	.word	0x00003a20


	//   ....[49]....
        /*047c*/ 	.word	0x00003a50


	//   ....[50]....
        /*0480*/ 	.word	0x00003a60


	//   ....[51]....
        /*0484*/ 	.word	0x00003a70


	//   ....[52]....
        /*0488*/ 	.word	0x00003aa0


	//   ....[53]....
        /*048c*/ 	.word	0x00003ad0


	//   ....[54]....
        /*0490*/ 	.word	0x00003b00


	//   ....[55]....
        /*0494*/ 	.word	0x00003b70


	//   ....[56]....
        /*0498*/ 	.word	0x00003ba0


	//   ....[57]....
        /*049c*/ 	.word	0x00003bd0


	//   ....[58]....
        /*04a0*/ 	.word	0x00003be0


	//   ....[59]....
        /*04a4*/ 	.word	0x00003bf0


	//   ....[60]....
        /*04a8*/ 	.word	0x00003c00


	//   ....[61]....
        /*04ac*/ 	.word	0x00003c10


	//   ....[62]....
        /*04b0*/ 	.word	0x00003c40


	//   ....[63]....
        /*04b4*/ 	.word	0x00003c50


	//   ....[64]....
        /*04b8*/ 	.word	0x00003c90


	//   ....[65]....
        /*04bc*/ 	.word	0x00003cc0


	//   ....[66]....
        /*04c0*/ 	.word	0x00003cf0


	//   ....[67]....
        /*04c4*/ 	.word	0x00003d00


	//   ....[68]....
        /*04c8*/ 	.word	0x00003d10


	//   ....[69]....
        /*04cc*/ 	.word	0x00003d20


	//   ....[70]....
        /*04d0*/ 	.word	0x000062d0


	//   ....[71]....
        /*04d4*/ 	.word	0x00006310


	//   ....[72]....
        /*04d8*/ 	.word	0x00006380


	//   ....[73]....
        /*04dc*/ 	.word	0x000063c0


	//   ....[74]....
        /*04e0*/ 	.word	0x00006400


	//   ....[75]....
        /*04e4*/ 	.word	0x00006440


	//   ....[76]....
        /*04e8*/ 	.word	0x00006480


	//   ....[77]....
        /*04ec*/ 	.word	0x00006550


	//   ....[78]....
        /*04f0*/ 	.word	0x000069a0


	//   ....[79]....
        /*04f4*/ 	.word	0x000069b0


	//   ....[80]....
        /*04f8*/ 	.word	0x000069c0


	//   ....[81]....
        /*04fc*/ 	.word	0x00006a50


	//   ....[82]....
        /*0500*/ 	.word	0x00006a90


	//   ....[83]....
        /*0504*/ 	.word	0x00006ae0


	//   ....[84]....
        /*0508*/ 	.word	0x00006b30


	//   ....[85]....
        /*050c*/ 	.word	0x00006b50


	//   ....[86]....
        /*0510*/ 	.word	0x00006b60


	//   ....[87]....
        /*0514*/ 	.word	0x00006be0


	//   ....[88]....
        /*0518*/ 	.word	0x00006c20


	//   ....[89]....
        /*051c*/ 	.word	0x00006c30


	//   ....[90]....
        /*0520*/ 	.word	0x00006c50


	//   ....[91]....
        /*0524*/ 	.word	0x00006c90


	//   ....[92]....
        /*0528*/ 	.word	0x00006d80


	//   ....[93]....
        /*052c*/ 	.word	0x00006dc0


	//   ....[94]....
        /*0530*/ 	.word	0x00006e00


	//   ....[95]....
        /*0534*/ 	.word	0x00006e40


	//   ....[96]....
        /*0538*/ 	.word	0x00006e80


	//   ....[97]....
        /*053c*/ 	.word	0x00006ec0


	//   ....[98]....
        /*0540*/ 	.word	0x00006f40


	//   ....[99]....
        /*0544*/ 	.word	0x00006fb0


	//   ....[100]....
        /*0548*/ 	.word	0x00006fe0


	//   ....[101]....
        /*054c*/ 	.word	0x00007050


	//   ....[102]....
        /*0550*/ 	.word	0x00007330


	//   ....[103]....
        /*0554*/ 	.word	0x00007340


	//   ....[104]....
        /*0558*/ 	.word	0x00007350


	//   ....[105]....
        /*055c*/ 	.word	0x00007360


	//   ....[106]....
        /*0560*/ 	.word	0x00007370


	//   ....[107]....
        /*0564*/ 	.word	0x00007380


	//   ....[108]....
        /*0568*/ 	.word	0x000073b0


	//   ....[109]....
        /*056c*/ 	.word	0x000073e0


	//   ....[110]....
        /*0570*/ 	.word	0x00007420


	//   ....[111]....
        /*0574*/ 	.word	0x00007440


	//   ....[112]....
        /*0578*/ 	.word	0x00007480


	//   ....[113]....
        /*057c*/ 	.word	0x000074c0


	//   ....[114]....
        /*0580*/ 	.word	0x00007500


	//   ....[115]....
        /*0584*/ 	.word	0x00007530


	//   ....[116]....
        /*0588*/ 	.word	0x00007560


	//   ....[117]....
        /*058c*/ 	.word	0x000075a0


	//   ....[118]....
        /*0590*/ 	.word	0x000075b0


	//   ....[119]....
        /*0594*/ 	.word	0x00007600


	//   ....[120]....
        /*0598*/ 	.word	0x00007640


	//   ....[121]....
        /*059c*/ 	.word	0x00007670


	//   ....[122]....
        /*05a0*/ 	.word	0x00007680


	//   ....[123]....
        /*05a4*/ 	.word	0x00007690


	//   ....[124]....
        /*05a8*/ 	.word	0x000076d0


	//   ....[125]....
        /*05ac*/ 	.word	0x00007700


	//   ....[126]....
        /*05b0*/ 	.word	0x00007710


	//   ....[127]....
        /*05b4*/ 	.word	0x00007720


	//   ....[128]....
        /*05b8*/ 	.word	0x00007730


	//   ....[129]....
        /*05bc*/ 	.word	0x00007770


	//   ....[130]....
        /*05c0*/ 	.word	0x00007780


	//   ....[131]....
        /*05c4*/ 	.word	0x00007790


	//   ....[132]....
        /*05c8*/ 	.word	0x000077a0


	//   ....[133]....
        /*05cc*/ 	.word	0x000077e0


	//   ....[134]....
        /*05d0*/ 	.word	0x0000b090


	//   ....[135]....
        /*05d4*/ 	.word	0x0000eb50


	//----- nvinfo : EIATTR_REG_RECONFIG
	.align		4
.L_1664:
        /*05d8*/ 	.byte	0x01, 0x54
	.zero		2


	//----- nvinfo : EIATTR_SYSCALL_OFFSETS
	.align		4
        /*05dc*/ 	.byte	0x04, 0x46
        /*05de*/ 	.short	(.L_1666 - .L_1665)


	//   ....[0]....
.L_1665:
        /*05e0*/ 	.word	0x00001270


	//   ....[1]....
        /*05e4*/ 	.word	0x00001360


	//   ....[2]....
        /*05e8*/ 	.word	0x000014c0


	//   ....[3]....
        /*05ec*/ 	.word	0x000015b0


	//----- nvinfo : EIATTR_MBARRIER_INSTR_OFFSETS
	.align		4
.L_1666:
        /*05f0*/ 	.byte	0x04, 0x39
        /*05f2*/ 	.short	(.L_1668 - .L_1667)


	//   ....[0]....
.L_1667:
        /*05f4*/ 	.word	0x00000290
        /*05f8*/ 	.word	0x000000ff
        /*05fc*/ 	.word	0x00030c00
        /*0600*/ 	.short	0x0100
        /*0602*/ 	.byte	0x06
	.zero		1


	//   ....[1]....
        /*0604*/ 	.word	0x00000390
        /*0608*/ 	.word	0x000000ff
        /*060c*/ 	.word	0x00030c10
        /*0610*/ 	.short	0x0100
        /*0612*/ 	.byte	0x08
	.zero		1


	//   ....[2]....
        /*0614*/ 	.word	0x000003a0
        /*0618*/ 	.word	0x000000ff
        /*061c*/ 	.word	0x00030c20
        /*0620*/ 	.short	0x0100
        /*0622*/ 	.byte	0x08
	.zero		1


	//   ....[3]....
        /*0624*/ 	.word	0x000003b0
        /*0628*/ 	.word	0x000000ff
        /*062c*/ 	.word	0x00030c18
        /*0630*/ 	.short	0x0100
        /*0632*/ 	.byte	0x08
	.zero		1


	//   ....[4]....
        /*0634*/ 	.word	0x000003c0
        /*0638*/ 	.word	0x000000ff
        /*063c*/ 	.word	0x00030c28
        /*0640*/ 	.short	0x0100
        /*0642*/ 	.byte	0x08
	.zero		1


	//   ....[5]....
        /*0644*/ 	.word	0x000004f0
        /*0648*/ 	.word	0x000000ff
        /*064c*/ 	.word	0x00030c30
        /*0650*/ 	.short	0x0100
        /*0652*/ 	.byte	0x08
	.zero		1


	//   ....[6]....
        /*0654*/ 	.word	0x00000500
        /*0658*/ 	.word	0x000000ff
        /*065c*/ 	.word	0x00030c40
        /*0660*/ 	.short	0x0100
        /*0662*/ 	.byte	0x08
	.zero		1


	//   ....[7]....
        /*0664*/ 	.word	0x00000510
        /*0668*/ 	.word	0x000000ff
        /*066c*/ 	.word	0x00030c38
        /*0670*/ 	.short	0x0100
        /*0672*/ 	.byte	0x08
	.zero		1


	//   ....[8]....
        /*0674*/ 	.word	0x00000520
        /*0678*/ 	.word	0x000000ff
        /*067c*/ 	.word	0x00030c48
        /*0680*/ 	.short	0x0100
        /*0682*/ 	.byte	0x08
	.zero		1


	//   ....[9]....
        /*0684*/ 	.word	0x00001650
        /*0688*/ 	.word	0x000000ec
        /*068c*/ 	.word	0x00030c00
        /*0690*/ 	.short	0x010a
        /*0692*/ 	.byte	0x3f
	.zero		1


	//   ....[10]....
        /*0694*/ 	.word	0x00001780
        /*0698*/ 	.word	0x000000ec
        /*069c*/ 	.word	0x00030c00
        /*06a0*/ 	.short	0x010a
        /*06a2*/ 	.byte	0x3f
	.zero		1


	//   ....[11]....
        /*06a4*/ 	.word	0x00002010
        /*06a8*/ 	.word	0x00000006
        /*06ac*/ 	.word	0x00030c10
        /*06b0*/ 	.short	0x010a
        /*06b2*/ 	.byte	0x3f
	.zero		1


	//   ....[12]....
        /*06b4*/ 	.word	0x00002080
        /*06b8*/ 	.word	0x00000006
        /*06bc*/ 	.word	0x00030c10
        /*06c0*/ 	.short	0x010a
        /*06c2*/ 	.byte	0x3f
	.zero		1


	//   ....[13]....
        /*06c4*/ 	.word	0x000024a0
        /*06c8*/ 	.word	0x00000006
        /*06cc*/ 	.word	0x00030c30
        /*06d0*/ 	.short	0x010a
        /*06d2*/ 	.byte	0x3f
	.zero		1


	//   ....[14]....
        /*06d4*/ 	.word	0x00002520
        /*06d8*/ 	.word	0x00000006
        /*06dc*/ 	.word	0x00030c30
        /*06e0*/ 	.short	0x010a
        /*06e2*/ 	.byte	0x3f
	.zero		1


	//   ....[15]....
        /*06e4*/ 	.word	0x000050c0
        /*06e8*/ 	.word	0x00000005
        /*06ec*/ 	.word	0x00000000
        /*06f0*/ 	.short	0x0101
        /*06f2*/ 	.byte	0x3f
	.zero		1


	//   ....[16]....
        /*06f4*/ 	.word	0x00005510
        /*06f8*/ 	.word	0x00000006
        /*06fc*/ 	.word	0x00000000
        /*0700*/ 	.short	0x0101
        /*0702*/ 	.byte	0x3f
	.zero		1


	//   ....[17]....
        /*0704*/ 	.word	0x00005d10
        /*0708*/ 	.word	0x00000007
        /*070c*/ 	.word	0x00030c10
        /*0710*/ 	.short	0x010a
        /*0712*/ 	.byte	0x3f
	.zero		1


	//   ....[18]....
        /*0714*/ 	.word	0x00005d90
        /*0718*/ 	.word	0x00000007
        /*071c*/ 	.word	0x00030c10
        /*0720*/ 	.short	0x010a
        /*0722*/ 	.byte	0x3f
	.zero		1


	//   ....[19]....
        /*0724*/ 	.word	0x000061a0
        /*0728*/ 	.word	0x00000007
        /*072c*/ 	.word	0x00030c30
        /*0730*/ 	.short	0x010a
        /*0732*/ 	.byte	0x3f
	.zero		1


	//   ....[20]....
        /*0734*/ 	.word	0x00006230
        /*0738*/ 	.word	0x00000007
        /*073c*/ 	.word	0x00030c30
        /*0740*/ 	.short	0x010a
        /*0742*/ 	.byte	0x3f
	.zero		1


	//   ....[21]....
        /*0744*/ 	.word	0x000089e0
        /*0748*/ 	.word	0x00000008
        /*074c*/ 	.word	0x00000000
        /*0750*/ 	.short	0x0101
        /*0752*/ 	.byte	0x3f
	.zero		1


	//   ....[22]....
        /*0754*/ 	.word	0x00008e50
        /*0758*/ 	.word	0x00000007
        /*075c*/ 	.word	0x00000000
        /*0760*/ 	.short	0x0101
        /*0762*/ 	.byte	0x3f
	.zero		1


	//   ....[23]....
        /*0764*/ 	.word	0x0000d1e0
        /*0768*/ 	.word	0x0000000f
        /*076c*/ 	.word	0x00030c20
        /*0770*/ 	.short	0x010a
        /*0772*/ 	.byte	0x3f
	.zero		1


	//   ....[24]....
        /*0774*/ 	.word	0x0000d780
        /*0778*/ 	.word	0x0000000f
        /*077c*/ 	.word	0x00030c40
        /*0780*/ 	.short	0x010a
        /*0782*/ 	.byte	0x3f
	.zero		1


	//   ....[25]....
        /*0784*/ 	.word	0x0000d9e0
        /*0788*/ 	.word	0x0000000f
        /*078c*/ 	.word	0x00030c28
        /*0790*/ 	.short	0x010a
        /*0792*/ 	.byte	0x3f
	.zero		1


	//   ....[26]....
        /*0794*/ 	.word	0x0000dc40
        /*0798*/ 	.word	0x0000000f
        /*079c*/ 	.word	0x00030c48
        /*07a0*/ 	.short	0x010a
        /*07a2*/ 	.byte	0x3f
	.zero		1


	//   ....[27]....
        /*07a4*/ 	.word	0x0000de40
        /*07a8*/ 	.word	0x0000000f
        /*07ac*/ 	.word	0x00030c20
        /*07b0*/ 	.short	0x010a
        /*07b2*/ 	.byte	0x3f
	.zero		1


	//   ....[28]....
        /*07b4*/ 	.word	0x0000e110
        /*07b8*/ 	.word	0x0000000f
        /*07bc*/ 	.word	0x00030c40
        /*07c0*/ 	.short	0x010a
        /*07c2*/ 	.byte	0x3f
	.zero		1


	//   ....[29]....
        /*07c4*/ 	.word	0x0000e340
        /*07c8*/ 	.word	0x0000000f
        /*07cc*/ 	.word	0x00030c28
        /*07d0*/ 	.short	0x010a
        /*07d2*/ 	.byte	0x3f
	.zero		1


	//   ....[30]....
        /*07d4*/ 	.word	0x0000e5e0
        /*07d8*/ 	.word	0x00000003
        /*07dc*/ 	.word	0x00030c40
        /*07e0*/ 	.short	0x010a
        /*07e2*/ 	.byte	0x3f
	.zero		1


	//   ....[31]....
        /*07e4*/ 	.word	0x0000e9d0
        /*07e8*/ 	.word	0x00000007
        /*07ec*/ 	.word	0x00000000
        /*07f0*/ 	.short	0x010a
        /*07f2*/ 	.byte	0x3f
	.zero		1


	//   ....[32]....
        /*07f4*/ 	.word	0x0000ea20
        /*07f8*/ 	.word	0x00000003
        /*07fc*/ 	.word	0x00000000
        /*0800*/ 	.short	0x010a
        /*0802*/ 	.byte	0x3f
	.zero		1


	//   ....[33]....
        /*0804*/ 	.word	0x0000ea80
        /*0808*/ 	.word	0x00000005
        /*080c*/ 	.word	0x00000000
        /*0810*/ 	.short	0x010a
        /*0812*/ 	.byte	0x3f
	.zero		1


	//   ....[34]....
        /*0814*/ 	.word	0x0000eab0
        /*0818*/ 	.word	0x00000003
        /*081c*/ 	.word	0x00000000
        /*0820*/ 	.short	0x010a
        /*0822*/ 	.byte	0x3f
	.zero		1


	//   ....[35]....
        /*0824*/ 	.word	0x0000eb80
        /*0828*/ 	.word	0x000000ec
        /*082c*/ 	.word	0x00030c00
        /*0830*/ 	.short	0x010a
        /*0832*/ 	.byte	0x3f
	.zero		1


	//   ....[36]....
        /*0834*/ 	.word	0x0000ebd0
        /*0838*/ 	.word	0x00000006
        /*083c*/ 	.word	0x00030c10
        /*0840*/ 	.short	0x010a
        /*0842*/ 	.byte	0x3f
	.zero		1


	//   ....[37]....
        /*0844*/ 	.word	0x0000ec20
        /*0848*/ 	.word	0x00000006
        /*084c*/ 	.word	0x00030c30
        /*0850*/ 	.short	0x010a
        /*0852*/ 	.byte	0x3f
	.zero		1


	//   ....[38]....
        /*0854*/ 	.word	0x0000ec70
        /*0858*/ 	.word	0x00000007
        /*085c*/ 	.word	0x00030c10
        /*0860*/ 	.short	0x010a
        /*0862*/ 	.byte	0x3f
	.zero		1


	//   ....[39]....
        /*0864*/ 	.word	0x0000ecc0
        /*0868*/ 	.word	0x00000007
        /*086c*/ 	.word	0x00030c30
        /*0870*/ 	.short	0x010a
        /*0872*/ 	.byte	0x3f
	.zero		1


	//   ....[40]....
        /*0874*/ 	.word	0x0000ed10
        /*0878*/ 	.word	0x0000000f
        /*087c*/ 	.word	0x00030c20
        /*0880*/ 	.short	0x010a
        /*0882*/ 	.byte	0x3f
	.zero		1


	//   ....[41]....
        /*0884*/ 	.word	0x0000ed60
        /*0888*/ 	.word	0x0000000f
        /*088c*/ 	.word	0x00030c40
        /*0890*/ 	.short	0x010a
        /*0892*/ 	.byte	0x3f
	.zero		1


	//   ....[42]....
        /*0894*/ 	.word	0x0000edb0
        /*0898*/ 	.word	0x0000000f
        /*089c*/ 	.word	0x00030c28
        /*08a0*/ 	.short	0x010a
        /*08a2*/ 	.byte	0x3f
	.zero		1


	//   ....[43]....
        /*08a4*/ 	.word	0x0000ee00
        /*08a8*/ 	.word	0x0000000f
        /*08ac*/ 	.word	0x00030c48
        /*08b0*/ 	.short	0x010a
        /*08b2*/ 	.byte	0x3f
	.zero		1


	//   ....[44]....
        /*08b4*/ 	.word	0x0000ee60
        /*08b8*/ 	.word	0x0000000f
        /*08bc*/ 	.word	0x00030c20
        /*08c0*/ 	.short	0x010a
        /*08c2*/ 	.byte	0x3f
	.zero		1


	//   ....[45]....
        /*08c4*/ 	.word	0x0000eeb0
        /*08c8*/ 	.word	0x0000000f
        /*08cc*/ 	.word	0x00030c40
        /*08d0*/ 	.short	0x010a
        /*08d2*/ 	.byte	0x3f
	.zero		1


	//   ....[46]....
        /*08d4*/ 	.word	0x0000ef00
        /*08d8*/ 	.word	0x0000000f
        /*08dc*/ 	.word	0x00030c28
        /*08e0*/ 	.short	0x010a
        /*08e2*/ 	.byte	0x3f
	.zero		1


	//   ....[47]....
        /*08e4*/ 	.word	0x0000ef50
        /*08e8*/ 	.word	0x00000003
        /*08ec*/ 	.word	0x00030c40
        /*08f0*/ 	.short	0x010a
        /*08f2*/ 	.byte	0x3f
	.zero		1


	//   ....[48]....
        /*08f4*/ 	.word	0x0000f020
        /*08f8*/ 	.word	0x00000007
        /*08fc*/ 	.word	0x00000000
        /*0900*/ 	.short	0x010a
        /*0902*/ 	.byte	0x3f
	.zero		1


	//   ....[49]....
        /*0904*/ 	.word	0x0000f070
        /*0908*/ 	.word	0x00000003
        /*090c*/ 	.word	0x00000000
        /*0910*/ 	.short	0x010a
        /*0912*/ 	.byte	0x3f
	.zero		1


	//   ....[50]....
        /*0914*/ 	.word	0x0000f0c0
        /*0918*/ 	.word	0x00000005
        /*091c*/ 	.word	0x00000000
        /*0920*/ 	.short	0x010a
        /*0922*/ 	.byte	0x3f
	.zero		1


	//----- nvinfo : EIATTR_NUM_MBARRIERS
	.align		4
.L_1668:
        /*0924*/ 	.byte	0x03, 0x38
        /*0926*/ 	.short	0x0009


	//----- nvinfo : EIATTR_EXIT_INSTR_OFFSETS
	.align		4
        /*0928*/ 	.byte	0x04, 0x1c
        /*092a*/ 	.short	(.L_1670 - .L_1669)


	//   ....[0]....
.L_1669:
        /*092c*/ 	.word	0x0000eb00


	//----- nvinfo : EIATTR_MAX_THREADS
	.align		4
.L_1670:
        /*0930*/ 	.byte	0x04, 0x05
        /*0932*/ 	.short	(.L_1672 - .L_1671)
.L_1671:
        /*0934*/ 	.word	0x00000180
        /*0938*/ 	.word	0x00000001
        /*093c*/ 	.word	0x00000001


	//----- nvinfo : EIATTR_CRS_STACK_SIZE
	.align		4
.L_1672:
        /*0940*/ 	.byte	0x04, 0x1e
        /*0942*/ 	.short	(.L_1674 - .L_1673)
.L_1673:
        /*0944*/ 	.word	0x00000000


	//----- nvinfo : EIATTR_CBANK_PARAM_SIZE
	.align		4
.L_1674:
        /*0948*/ 	.byte	0x03, 0x19
        /*094a*/ 	.short	0x06f0


	//----- nvinfo : EIATTR_PARAM_CBANK
	.align		4
        /*094c*/ 	.byte	0x04, 0x0a
        /*094e*/ 	.short	(.L_1676 - .L_1675)
	.align		4
.L_1675:
        /*0950*/ 	.word	index@(.nv.constant0._ZN7cutlass13device_kernelIN5flash11enable_sm90INS1_16FlashAttnBwdSm90INS1_25CollectiveMainloopBwdSm90ILi2ELi2ELi2EN4cute5tupleIJNS5_1CILi1EEES8_S8_EEENS6_IJNS7_ILi128EEESA_NS7_ILi64EEEEEENS_10bfloat16_tEfNS_4arch4Sm90ELb1ELb0ELb0ELb1ELb0ELb1ELb0ELb0ELi2ELi1ELi2ELi2ELb0EEENS1_21CollectiveEpilogueBwdISC_SD_SF_Li256ELb1ELb0ELi1EEENS1_25SingleTileBwdLPTSchedulerILb1ELi128ELb0EEEEEEEEEvNT_6ParamsE)
        /*0954*/ 	.short	0x0210
        /*0956*/ 	.short	0x06f0


	//----- nvinfo : EIATTR_SW_WAR
	.align		4
.L_1676:
        /*0958*/ 	.byte	0x04, 0x36
        /*095a*/ 	.short	(.L_1678 - .L_1677)
.L_1677:
        /*095c*/ 	.word	0x00000008
.L_1678:


//--------------------- .nv.info._ZN7cutlass13device_kernelIN5flash11enable_sm90INS1_16FlashAttnBwdSm90INS1_25CollectiveMainloopBwdSm90ILi2ELi2ELi2EN4cute5tupleIJNS5_1CILi1EEES8_S8_EEENS6_IJNS7_ILi128EEESA_NS7_ILi64EEEEEENS_10bfloat16_tEfNS_4arch4Sm90ELb1ELb0ELb0ELb1ELb1ELb1ELb0ELb0ELi2ELi1ELi2ELi2ELb0EEENS1_21CollectiveEpilogueBwdISC_SD_SF_Li256ELb1ELb0ELi1EEENS1_25SingleTileBwdLPTSchedulerILb1ELi128ELb1EEEEEEEEEvNT_6ParamsE --------------------------
	.section	.nv.info._ZN7cutlass13device_kernelIN5flash11enable_sm90INS1_16FlashAttnBwdSm90INS1_25CollectiveMainloopBwdSm90ILi2ELi2ELi2EN4cute5tupleIJNS5_1CILi1EEES8_S8_EEENS6_IJNS7_ILi128EEESA_NS7_ILi64EEEEEENS_10bfloat16_tEfNS_4arch4Sm90ELb1ELb0ELb0ELb1ELb1ELb1ELb0ELb0ELi2ELi1ELi2ELi2ELb0EEENS1_21CollectiveEpilogueBwdISC_SD_SF_Li256ELb1ELb0ELi1EEENS1_25SingleTileBwdLPTSchedulerILb1ELi128ELb1EEEEEEEEEvNT_6ParamsE,"",@"SHT_CUDA_INFO"
	.sectionflags	@""
	.align	4


	//----- nvinfo : EIATTR_CUDA_API_VERSION
	.align		4
        /*0000*/ 	.byte	0x04, 0x37
        /*0002*/ 	.short	(.L_1680 - .L_1679)
.L_1679:
        /*0004*/ 	.word	0x00000082


	//----- nvinfo : EIATTR_KPARAM_INFO
	.align		4
.L_1680:
        /*0008*/ 	.byte	0x04, 0x17
        /*000a*/ 	.short	(.L_1682 - .L_1681)
.L_1681:
        /*000c*/ 	.word	0x00000000
        /*0010*/ 	.short	0x0000
        /*0012*/ 	.short	0x0070
        /*0014*/ 	.byte	0x00, 0xf0, 0x01, 0x1a


	//----- nvinfo : EIATTR_SPARSE_MMA_MASK
	.align		4
.L_1682:
        /*0018*/ 	.byte	0x03, 0x50
        /*001a*/ 	.short	0x0000


	//----- nvinfo : EIATTR_MAXREG_COUNT
	.align		4
        /*001c*/ 	.byte	0x03, 0x1b
        /*001e*/ 	.short	0x00a8


	//----- nvinfo : EIATTR_NUM_BARRIERS
	.align		4
        /*0020*/ 	.byte	0x02, 0x4c
        /*0022*/ 	.byte	0x10
	.zero		1


	//----- nvinfo : EIATTR_EXTERNS
	.align		4
        /*0024*/ 	.byte	0x04, 0x0f
        /*0026*/ 	.short	(.L_1684 - .L_1683)


	//   ....[0]....
	.align		4
.L_1683:
        /*0028*/ 	.word	index@(__assertfail)


	//----- nvinfo : EIATTR_ANNOTATIONS
	.align		4
.L_1684:
        /*002c*/ 	.byte	0x04, 0x55
        /*002e*/ 	.short	(.L_1686 - .L_1685)


	//   ....[0]....
.L_1685:
        /* <DEDUP_REMOVED lines=22> */


	//----- nvinfo : EIATTR_MERCURY_ISA_VERSION
	.align		4
.L_1686:
        /*0180*/ 	.byte	0x03, 0x5f
        /*0182*/ 	.short	0x0101


	//----- nvinfo : EIATTR_INT_WARP_WIDE_INSTR_OFFSETS
	.align		4
        /*0184*/ 	.byte	0x04, 0x31
        /*0186*/ 	.short	(.L_1688 - .L_1687)


	//   ....[0]....
.L_1687:
        /*0188*/ 	.word	0x00000190


	//   ....[1]....
        /*018c*/ 	.word	0x000001c0


	//   ....[2]....
        /*0190*/ 	.word	0x0000c260


	//   ....[3]....
        /*0194*/ 	.word	0x0000c910


	//   ....[4]....
        /*0198*/ 	.word	0x0000ce40


	//----- nvinfo : EIATTR_COOP_GROUP_MASK_REGIDS
	.align		4
.L_1688:
        /*019c*/ 	.byte	0x04, 0x29
        /*019e*/ 	.short	(.L_1690 - .L_1689)


	//   ....[0]....
.L_1689:
        /*01a0*/ 	.word	0xffffffff


	//   ....[1]....
        /*01a4*/ 	.word	0xffffffff


	//   ....[2]....
        /*01a8*/ 	.word	0xffffffff


	//   ....[3]....
        /*01ac*/ 	.word	0xffffffff


	//   ....[4]....
        /*01b0*/ 	.word	0xffffffff


	//   ....[5]....
        /*01b4*/ 	.word	0xffffffff


	//   ....[6]....
        /*01b8*/ 	.word	0xffffffff


	//   ....[7]....
        /*01bc*/ 	.word	0xffffffff


	//   ....[8]....
        /*01c0*/ 	.word	0xffffffff


	//   ....[9]....
        /*01c4*/ 	.word	0xffffffff


	//   ....[10]....
        /*01c8*/ 	.word	0xffffffff


	//   ....[11]....
        /*01cc*/ 	.word	0xffffffff


	//   ....[12]....
        /*01d0*/ 	.word	0xffffffff


	//   ....[13]....
        /*01d4*/ 	.word	0xffffffff


	//   ....[14]....
        /*01d8*/ 	.word	0xffffffff


	//   ....[15]....
        /*01dc*/ 	.word	0xffffffff


	//   ....[16]....
        /*01e0*/ 	.word	0xffffffff


	//   ....[17]....
        /*01e4*/ 	.word	0xffffffff


	//   ....[18]....
        /*01e8*/ 	.word	0xffffffff


	//   ....[19]....
        /*01ec*/ 	.word	0xffffffff


	//   ....[20]....
        /*01f0*/ 	.word	0xffffffff


	//   ....[21]....
        /*01f4*/ 	.word	0xffffffff


	//   ....[22]....
        /*01f8*/ 	.word	0xffffffff


	//   ....[23]....
        /*01fc*/ 	.word	0xffffffff


	//   ....[24]....
        /*0200*/ 	.word	0xffffffff


	//   ....[25]....
        /*0204*/ 	.word	0xffffffff


	//   ....[26]....
        /*0208*/ 	.word	0xffffffff


	//   ....[27]....
        /*020c*/ 	.word	0xffffffff


	//   ....[28]....
        /*0210*/ 	.word	0xffffffff


	//   ....[29]....
        /*0214*/ 	.word	0xffffffff


	//   ....[30]....
        /*0218*/ 	.word	0xffffffff


	//   ....[31]....
        /*021c*/ 	.word	0xffffffff


	//   ....[32]....
        /*0220*/ 	.word	0xffffffff


	//   ....[33]....
        /*0224*/ 	.word	0xffffffff


	//   ....[34]....
        /*0228*/ 	.word	0xffffffff


	//   ....[35]....
        /*022c*/ 	.word	0xffffffff


	//   ....[36]....
        /*0230*/ 	.word	0xffffffff


	//   ....[37]....
        /*0234*/ 	.word	0xffffffff


	//   ....[38]....
        /*0238*/ 	.word	0xffffffff


	//   ....[39]....
        /*023c*/ 	.word	0xffffffff


	//   ....[40]....
        /*0240*/ 	.word	0xffffffff


	//   ....[41]....
        /*0244*/ 	.word	0xffffffff


	//   ....[42]....
        /*0248*/ 	.word	0xffffffff


	//   ....[43]....
        /*024c*/ 	.word	0xffffffff


	//   ....[44]....
        /*0250*/ 	.word	0xffffffff


	//   ....[45]....
        /*0254*/ 	.word	0xffffffff


	//   ....[46]....
        /*0258*/ 	.word	0xffffffff


	//   ....[47]....
        /*025c*/ 	.word	0xffffffff


	//   ....[48]....
        /*0260*/ 	.word	0xffffffff


	//   ....[49]....
        /*0264*/ 	.word	0xffffffff


	//   ....[50]....
        /*0268*/ 	.word	0xffffffff


	//   ....[51]....
        /*026c*/ 	.word	0xffffffff


	//   ....[52]....
        /*0270*/ 	.word	0xffffffff


	//   ....[53]....
        /*0274*/ 	.word	0xffffffff


	//   ....[54]....
        /*0278*/ 	.word	0xffffffff


	//   ....[55]....
        /*027c*/ 	.word	0xffffffff


	//   ....[56]....
        /*0280*/ 	.word	0xffffffff


	//   ....[57]....
        /*0284*/ 	.word	0xffffffff


	//   ....[58]....
        /*0288*/ 	.word	0xffffffff


	//   ....[59]....
        /*028c*/ 	.word	0xffffffff


	//   ....[60]....
        /*0290*/ 	.word	0xffffffff


	//   ....[61]....
        /*0294*/ 	.word	0xffffffff


	//   ....[62]....
        /*0298*/ 	.word	0xffffffff


	//   ....[63]....
        /*029c*/ 	.word	0xffffffff


	//   ....[64]....
        /*02a0*/ 	.word	0xffffffff


	//   ....[65]....
        /*02a4*/ 	.word	0xffffffff


	//   ....[66]....
        /*02a8*/ 	.word	0xffffffff


	//   ....[67]....
        /*02ac*/ 	.word	0xffffffff


	//   ....[68]....
        /*02b0*/ 	.word	0xffffffff


	//   ....[69]....
        /*02b4*/ 	.word	0xffffffff


	//   ....[70]....
        /*02b8*/ 	.word	0xffffffff


	//   ....[71]....
        /*02bc*/ 	.word	0xffffffff


	//   ....[72]....
        /*02c0*/ 	.word	0xffffffff


	//   ....[73]....
        /*02c4*/ 	.word	0xffffffff


	//   ....[74]....
        /*02c8*/ 	.word	0xffffffff


	//   ....[75]....
        /*02cc*/ 	.word	0xffffffff


	//   ....[76]....
        /*02d0*/ 	.word	0xffffffff


	//   ....[77]....
        /*02d4*/ 	.word	0xffffffff


	//   ....[78]....
        /*02d8*/ 	.word	0xffffffff


	//   ....[79]....
        /*02dc*/ 	.word	0xffffffff


	//   ....[80]....
        /*02e0*/ 	.word	0xffffffff


	//   ....[81]....
        /*02e4*/ 	.word	0xffffffff


	//   ....[82]....
        /*02e8*/ 	.word	0xffffffff


	//   ....[83]....
        /*02ec*/ 	.word	0xffffffff


	//   ....[84]....
        /*02f0*/ 	.word	0xffffffff


	//   ....[85]....
        /*02f4*/ 	.word	0xffffffff


	//   ....[86]....
        /*02f8*/ 	.word	0xffffffff


	//   ....[87]....
        /*02fc*/ 	.word	0xffffffff


	//   ....[88]....
        /*0300*/ 	.word	0xffffffff


	//   ....[89]....
        /*0304*/ 	.word	0xffffffff


	//   ....[90]....
        /*0308*/ 	.word	0xffffffff


	//   ....[91]....
        /*030c*/ 	.word	0xffffffff


	//   ....[92]....
        /*0310*/ 	.word	0xffffffff


	//   ....[93]....
        /*0314*/ 	.word	0xffffffff


	//   ....[94]....
        /*0318*/ 	.word	0xffffffff


	//   ....[95]....
        /*031c*/ 	.word	0xffffffff


	//   ....[96]....
        /*0320*/ 	.word	0xffffffff


	//   ....[97]....
        /*0324*/ 	.word	0xffffffff


	//   ....[98]....
        /*0328*/ 	.word	0xffffffff


	//   ....[99]....
        /*032c*/ 	.word	0xffffffff


	//   ....[100]....
        /*0330*/ 	.word	0xffffffff


	//   ....[101]....
        /*0334*/ 	.word	0xffffffff


	//   ....[102]....
        /*0338*/ 	.word	0xffffffff


	//   ....[103]....
        /*033c*/ 	.word	0xffffffff


	//   ....[104]....
        /*0340*/ 	.word	0xffffffff


	//   ....[105]....
        /*0344*/ 	.word	0xffffffff


	//   ....[106]....
        /*0348*/ 	.word	0xffffffff


	//   ....[107]....
        /*034c*/ 	.word	0xffffffff


	//   ....[108]....
        /*0350*/ 	.word	0xffffffff


	//   ....[109]....
        /*0354*/ 	.word	0xffffffff


	//   ....[110]....
        /*0358*/ 	.word	0xffffffff


	//   ....[111]....
        /*035c*/ 	.word	0xffffffff


	//   ....[112]....
        /*0360*/ 	.word	0xffffffff


	//   ....[113]....
        /*0364*/ 	.word	0xffffffff


	//   ....[114]....
        /*0368*/ 	.word	0xffffffff


	//   ....[115]....
        /*036c*/ 	.word	0xffffffff


	//   ....[116]....
        /*0370*/ 	.word	0xffffffff


	//   ....[117]....
        /*0374*/ 	.word	0xffffffff


	//   ....[118]....
        /*0378*/ 	.word	0xffffffff


	//   ....[119]....
        /*037c*/ 	.word	0xffffffff


	//   ....[120]....
        /*0380*/ 	.word	0xffffffff


	//   ....[121]....
        /*0384*/ 	.word	0xffffffff


	//   ....[122]....
        /*0388*/ 	.word	0xffffffff


	//   ....[123]....
        /*038c*/ 	.word	0xffffffff


	//   ....[124]....
        /*0390*/ 	.word	0xffffffff


	//   ....[125]....
        /*0394*/ 	.word	0xffffffff


	//   ....[126]....
        /*0398*/ 	.word	0xffffffff


	//   ....[127]....
        /*039c*/ 	.word	0xffffffff


	//   ....[128]....
        /*03a0*/ 	.word	0xffffffff


	//   ....[129]....
        /*03a4*/ 	.word	0xffffffff


	//   ....[130]....
        /*03a8*/ 	.word	0xffffffff


	//   ....[131]....
        /*03ac*/ 	.word	0xffffffff


	//   ....[132]....
        /*03b0*/ 	.word	0xffffffff


	//   ....[133]....
        /*03b4*/ 	.word	0xffffffff


	//   ....[134]....
        /*03b8*/ 	.word	0xffffffff


	//   ....[135]....
        /*03bc*/ 	.word	0xffffffff


	//   ....[136]....
        /*03c0*/ 	.word	0xffffffff


	//   ....[137]....
        /*03c4*/ 	.word	0xffffffff


	//   ....[138]....
        /*03c8*/ 	.word	0xffffffff


	//   ....[139]....
        /*03cc*/ 	.word	0xffffffff


	//   ....[140]....
        /*03d0*/ 	.word	0xffffffff


	//   ....[141]....
        /*03d4*/ 	.word	0x0500000f


	//   ....[142]....
        /*03d8*/ 	.word	0x0500000f


	//   ....[143]....
        /*03dc*/ 	.word	0x0500000f


	//   ....[144]....
        /*03e0*/ 	.word	0x0500000f


	//----- nvinfo : EIATTR_COOP_GROUP_INSTR_OFFSETS
	.align		4
.L_1690:
        /*03e4*/ 	.byte	0x04, 0x28
        /*03e6*/ 	.short	(.L_1692 - .L_1691)


	//   ....[0]....
.L_1691:
        /*03e8*/ 	.word	0x00000070


	//   ....[1]....
        /*03ec*/ 	.word	0x000001a0


	//   ....[2]....
        /*03f0*/ 	.word	0x000001f0


	//   ....[3]....
        /*03f4*/ 	.word	0x000003e0


	//   ....[4]....
        /*03f8*/ 	.word	0x00000630


	//   ....[5]....
        /*03fc*/ 	.word	0x00001630


	//   ....[6]....
        /*0400*/ 	.word	0x00002660


	//   ....[7]....
        /*0404*/ 	.word	0x000026b0


	//   ....[8]....
        /*0408*/ 	.word	0x00002750


	//   ....[9]....
        /*040c*/ 	.word	0x000027d0


	//   ....[10]....
        /*0410*/ 	.word	0x00002810


	//   ....[11]....
        /*0414*/ 	.word	0x00002850


	//   ....[12]....
        /*0418*/ 	.word	0x00002880


	//   ....[13]....
        /*041c*/ 	.word	0x000028b0


	//   ....[14]....
        /*0420*/ 	.word	0x000028e0


	//   ....[15]....
        /*0424*/ 	.word	0x00002950


	//   ....[16]....
        /*0428*/ 	.word	0x00002bd0


	//   ....[17]....
        /*042c*/ 	.word	0x00002c80


	//   ....[18]....
        /*0430*/ 	.word	0x00002d20


	//   ....[19]....
        /*0434*/ 	.word	0x00002d80


	//   ....[20]....
        /*0438*/ 	.word	0x00002dc0


	//   ....[21]....
        /*043c*/ 	.word	0x00002e00


	//   ....[22]....
        /*0440*/ 	.word	0x00002ec0


	//   ....[23]....
        /*0444*/ 	.word	0x00002f00


	//   ....[24]....
        /*0448*/ 	.word	0x00002f60


	//   ....[25]....
        /*044c*/ 	.word	0x00002fa0


	//   ....[26]....
        /*0450*/ 	.word	0x00003040


	//   ....[27]....
        /*0454*/ 	.word	0x00003080


	//   ....[28]....
        /*0458*/ 	.word	0x000033a0


	//   ....[29]....
        /*045c*/ 	.word	0x00003400


	//   ....[30]....
        /*0460*/ 	.word	0x00003430


	//   ....[31]....
        /*0464*/ 	.word	0x00003460


	//   ....[32]....
        /*0468*/ 	.word	0x000034d0


	//   ....[33]....
        /*046c*/ 	.word	0x000034f0


	//   ....[34]....
        /*0470*/ 	.word	0x00003530


	//   ....[35]....
        /*0474*/ 	.word	0x00003570


	//   ....[36]....
        /*0478*/ 	.word	0x00003580


	//   ....[37]....
        /*047c*/ 	.word	0x000035e0


	//   ....[38]....
        /*0480*/ 	.word	0x00003900


	//   ....[39]....
        /*0484*/ 	.word	0x00003910


	//   ....[40]....
        /*0488*/ 	.word	0x00003920


	//   ....[41]....
        /*048c*/ 	.word	0x00003930


	//   ....[42]....
        /*0490*/ 	.word	0x00003940


	//   ....[43]....
        /*0494*/ 	.word	0x00003950


	//   ....[44]....
        /*0498*/ 	.word	0x00003960


	//   ....[45]....
        /*049c*/ 	.word	0x00003990


	//   ....[46]....
        /*04a0*/ 	.word	0x000039b0


	//   ....[47]....
        /*04a4*/ 	.word	0x00003a10


	//   ....[48]....
        /*04a8*/ 	.word	0x00003a40


	//   ....[49]....
        /*04ac*/ 	.word	0x00003a70


	//   ....[50]....
        /*04b0*/ 	.word	0x00003a80


	//   ....[51]....
        /*04b4*/ 	.word	0x00003a90


	//   ....[52]....
        /*04b8*/ 	.word	0x00003ac0


	//   ....[53]....
        /*04bc*/ 	.word	0x00003af0


	//   ....[54]....
        /*04c0*/ 	.word	0x00003b20


	//   ....[55]....
        /*04c4*/ 	.word	0x00003b90


	//   ....[56]....
        /*04c8*/ 	.word	0x00003bc0


	//   ....[57]....
        /*04cc*/ 	.word	0x00003bf0


	//   ....[58]....
        /*04d0*/ 	.word	0x00003c00


	//   ....[59]....
        /*04d4*/ 	.word	0x00003c10


	//   ....[60]....
        /*04d8*/ 	.word	0x00003c20


	//   ....[61]....
        /*04dc*/ 	.word	0x00003c30


	//   ....[62]....
        /*04e0*/ 	.word	0x00003c60


	//   ....[63]....
        /*04e4*/ 	.word	0x00003c70


	//   ....[64]....
        /*04e8*/ 	.word	0x00003cb0


	//   ....[65]....
        /*04ec*/ 	.word	0x00003ce0


	//   ....[66]....
        /*04f0*/ 	.word	0x00003d10


	//   ....[67]....
        /*04f4*/ 	.word	0x00003d20


	//   ....[68]....
        /*04f8*/ 	.word	0x00003d30


	//   ....[69]....
        /*04fc*/ 	.word	0x00003d40


	//   ....[70]....
        /*0500*/ 	.word	0x000062f0


	//   ....[71]....
        /*0504*/ 	.word	0x00006330


	//   ....[72]....
        /*0508*/ 	.word	0x000063a0


	//   ....[73]....
        /*050c*/ 	.word	0x000063e0


	//   ....[74]....
        /*0510*/ 	.word	0x00006420


	//   ....[75]....
        /*0514*/ 	.word	0x00006460


	//   ....[76]....
        /*0518*/ 	.word	0x000064a0


	//   ....[77]....
        /*051c*/ 	.word	0x00006570


	//   ....[78]....
        /*0520*/ 	.word	0x000069c0


	//   ....[79]....
        /*0524*/ 	.word	0x000069d0


	//   ....[80]....
        /*0528*/ 	.word	0x000069e0


	//   ....[81]....
        /*052c*/ 	.word	0x00006a70


	//   ....[82]....
        /*0530*/ 	.word	0x00006ab0


	//   ....[83]....
        /*0534*/ 	.word	0x00006b00


	//   ....[84]....
        /*0538*/ 	.word	0x00006b50


	//   ....[85]....
        /*053c*/ 	.word	0x00006b70


	//   ....[86]....
        /*0540*/ 	.word	0x00006b80


	//   ....[87]....
        /*0544*/ 	.word	0x00006c00


	//   ....[88]....
        /*0548*/ 	.word	0x00006c40


	//   ....[89]....
        /*054c*/ 	.word	0x00006c50


	//   ....[90]....
        /*0550*/ 	.word	0x00006c70


	//   ....[91]....
        /*0554*/ 	.word	0x00006cb0


	//   ....[92]....
        /*0558*/ 	.word	0x00006da0


	//   ....[93]....
        /*055c*/ 	.word	0x00006de0


	//   ....[94]....
        /*0560*/ 	.word	0x00006e20


	//   ....[95]....
        /*0564*/ 	.word	0x00006e60


	//   ....[96]....
        /*0568*/ 	.word	0x00006ea0


	//   ....[97]....
        /*056c*/ 	.word	0x00006ee0


	//   ....[98]....
        /*0570*/ 	.word	0x00006f60


	//   ....[99]....
        /*0574*/ 	.word	0x00006fd0


	//   ....[100]....
        /*0578*/ 	.word	0x00007000


	//   ....[101]....
        /*057c*/ 	.word	0x00007070


	//   ....[102]....
        /*0580*/ 	.word	0x00007350


	//   ....[103]....
        /*0584*/ 	.word	0x00007360


	//   ....[104]....
        /*0588*/ 	.word	0x00007370


	//   ....[105]....
        /*058c*/ 	.word	0x00007380


	//   ....[106]....
        /*0590*/ 	.word	0x00007390


	//   ....[107]....
        /*0594*/ 	.word	0x000073a0


	//   ....[108]....
        /*0598*/ 	.word	0x000073d0


	//   ....[109]....
        /*059c*/ 	.word	0x00007400


	//   ....[110]....
        /*05a0*/ 	.word	0x00007440


	//   ....[111]....
        /*05a4*/ 	.word	0x00007460


	//   ....[112]....
        /*05a8*/ 	.word	0x000074a0


	//   ....[113]....
        /*05ac*/ 	.word	0x000074e0


	//   ....[114]....
        /*05b0*/ 	.word	0x00007520


	//   ....[115]....
        /*05b4*/ 	.word	0x00007550


	//   ....[116]....
        /*05b8*/ 	.word	0x00007580


	//   ....[117]....
        /*05bc*/ 	.word	0x000075c0


	//   ....[118]....
        /*05c0*/ 	.word	0x000075d0


	//   ....[119]....
        /*05c4*/ 	.word	0x00007620


	//   ....[120]....
        /*05c8*/ 	.word	0x00007660


	//   ....[121]....
        /*05cc*/ 	.word	0x00007690


	//   ....[122]....
        /*05d0*/ 	.word	0x000076a0


	//   ....[123]....
        /*05d4*/ 	.word	0x000076b0


	//   ....[124]....
        /*05d8*/ 	.word	0x000076f0


	//   ....[125]....
        /*05dc*/ 	.word	0x00007720


	//   ....[126]....
        /*05e0*/ 	.word	0x00007730


	//   ....[127]....
        /*05e4*/ 	.word	0x00007740


	//   ....[128]....
        /*05e8*/ 	.word	0x00007750


	//   ....[129]....
        /*05ec*/ 	.word	0x00007790


	//   ....[130]....
        /*05f0*/ 	.word	0x000077a0


	//   ....[131]....
        /*05f4*/ 	.word	0x000077b0


	//   ....[132]....
        /*05f8*/ 	.word	0x000077c0


	//   ....[133]....
        /*05fc*/ 	.word	0x00007800


	//   ....[134]....
        /*0600*/ 	.word	0x0000b0b0


	//   ....[135]....
        /*0604*/ 	.word	0x0000be60


	//   ....[136]....
        /*0608*/ 	.word	0x0000c190


	//   ....[137]....
        /*060c*/ 	.word	0x0000c590


	//   ....[138]....
        /*0610*/ 	.word	0x0000c840


	//   ....[139]....
        /*0614*/ 	.word	0x0000cb00


	//   ....[140]....
        /*0618*/ 	.word	0x0000cd70


	//   ....[141]....
        /*061c*/ 	.word	0x0000f470


	//   ....[142]....
        /*0620*/ 	.word	0x0000f660


	//   ....[143]....
        /*0624*/ 	.word	0x0000f6d0


	//   ....[144]....
        /*0628*/ 	.word	0x0000f740


	//----- nvinfo : EIATTR_REG_RECONFIG
	.align		4
.L_1692:
        /*062c*/ 	.byte	0x01, 0x54
	.zero		2


	//----- nvinfo : EIATTR_SYSCALL_OFFSETS
	.align		4
        /*0630*/ 	.byte	0x04, 0x46
        /*0632*/ 	.short	(.L_1694 - .L_1693)


	//   ....[0]....
.L_1693:
        /*0634*/ 	.word	0x00001290


	//   ....[1]....
        /*0638*/ 	.word	0x00001380


	//   ....[2]....
        /*063c*/ 	.word	0x000014e0


	//   ....[3]....
        /*0640*/ 	.word	0x000015d0


	//----- nvinfo : EIATTR_MBARRIER_INSTR_OFFSETS
	.align		4
.L_1694:
        /*0644*/ 	.byte	0x04, 0x39
        /*0646*/ 	.short	(.L_1696 - .L_1695)


	//   ....[0]....
.L_1695:
        /*0648*/ 	.word	0x00000290
        /*064c*/ 	.word	0x000000ff
        /*0650*/ 	.word	0x00030c00
        /*0654*/ 	.short	0x0100
        /*0656*/ 	.byte	0x06
	.zero		1


	//   ....[1]....
        /*0658*/ 	.word	0x00000390
        /*065c*/ 	.word	0x000000ff
        /*0660*/ 	.word	0x00030c10
        /*0664*/ 	.short	0x0100
        /*0666*/ 	.byte	0x08
	.zero		1


	//   ....[2]....
        /*0668*/ 	.word	0x000003a0
        /*066c*/ 	.word	0x000000ff
        /*0670*/ 	.word	0x00030c20
        /*0674*/ 	.short	0x0100
        /*0676*/ 	.byte	0x08
	.zero		1


	//   ....[3]....
        /*0678*/ 	.word	0x000003b0
        /*067c*/ 	.word	0x000000ff
        /*0680*/ 	.word	0x00030c18
        /*0684*/ 	.short	0x0100
        /*0686*/ 	.byte	0x08
	.zero		1


	//   ....[4]....
        /*0688*/ 	.word	0x000003c0
        /*068c*/ 	.word	0x000000ff
        /*0690*/ 	.word	0x00030c28
        /*0694*/ 	.short	0x0100
        /*0696*/ 	.byte	0x08
	.zero		1


	//   ....[5]....
        /*0698*/ 	.word	0x000004f0
        /*069c*/ 	.word	0x000000ff
        /*06a0*/ 	.word	0x00030c30
        /*06a4*/ 	.short	0x0100
        /*06a6*/ 	.byte	0x08
	.zero		1


	//   ....[6]....
        /*06a8*/ 	.word	0x00000500
        /*06ac*/ 	.word	0x000000ff
        /*06b0*/ 	.word	0x00030c40
        /*06b4*/ 	.short	0x0100
        /*06b6*/ 	.byte	0x08
	.zero		1


	//   ....[7]....
        /*06b8*/ 	.word	0x00000510
        /*06bc*/ 	.word	0x000000ff
        /*06c0*/ 	.word	0x00030c38
        /*06c4*/ 	.short	0x0100
        /*06c6*/ 	.byte	0x08
	.zero		1


	//   ....[8]....
        /*06c8*/ 	.word	0x00000520
        /*06cc*/ 	.word	0x000000ff
        /*06d0*/ 	.word	0x00030c48
        /*06d4*/ 	.short	0x0100
        /*06d6*/ 	.byte	0x08
	.zero		1


	//   ....[9]....
        /*06d8*/ 	.word	0x00001670
        /*06dc*/ 	.word	0x000000ec
        /*06e0*/ 	.word	0x00030c00
        /*06e4*/ 	.short	0x010a
        /*06e6*/ 	.byte	0x3f
	.zero		1


	//   ....[10]....
        /*06e8*/ 	.word	0x000017a0
        /*06ec*/ 	.word	0x000000ec
        /*06f0*/ 	.word	0x00030c00
        /*06f4*/ 	.short	0x010a
        /*06f6*/ 	.byte	0x3f
	.zero		1


	//   ....[11]....
        /*06f8*/ 	.word	0x00002030
        /*06fc*/ 	.word	0x00000006
        /*0700*/ 	.word	0x00030c10
        /*0704*/ 	.short	0x010a
        /*0706*/ 	.byte	0x3f
	.zero		1


	//   ....[12]....
        /*0708*/ 	.word	0x000020a0
        /*070c*/ 	.word	0x00000006
        /*0710*/ 	.word	0x00030c10
        /*0714*/ 	.short	0x010a
        /*0716*/ 	.byte	0x3f
	.zero		1


	//   ....[13]....
        /*0718*/ 	.word	0x000024c0
        /*071c*/ 	.word	0x00000006
        /*0720*/ 	.word	0x00030c30
        /*0724*/ 	.short	0x010a
        /*0726*/ 	.byte	0x3f
	.zero		1


	//   ....[14]....
        /*0728*/ 	.word	0x00002540
        /*072c*/ 	.word	0x00000006
        /*0730*/ 	.word	0x00030c30
        /*0734*/ 	.short	0x010a
        /*0736*/ 	.byte	0x3f
	.zero		1


	//   ....[15]....
        /*0738*/ 	.word	0x000050e0
        /*073c*/ 	.word	0x00000005
        /*0740*/ 	.word	0x00000000
        /*0744*/ 	.short	0x0101
        /*0746*/ 	.byte	0x3f
	.zero		1


	//   ....[16]....
        /*0748*/ 	.word	0x00005530
        /*074c*/ 	.word	0x00000006
        /*0750*/ 	.word	0x00000000
        /*0754*/ 	.short	0x0101
        /*0756*/ 	.byte	0x3f
	.zero		1


	//   ....[17]....
        /*0758*/ 	.word	0x00005d30
        /*075c*/ 	.word	0x00000007
        /*0760*/ 	.word	0x00030c10
        /*0764*/ 	.short	0x010a
        /*0766*/ 	.byte	0x3f
	.zero		1


	//   ....[18]....
        /*0768*/ 	.word	0x00005db0
        /*076c*/ 	.word	0x00000007
        /*0770*/ 	.word	0x00030c10
        /*0774*/ 	.short	0x010a
        /*0776*/ 	.byte	0x3f
	.zero		1


	//   ....[19]....
        /*0778*/ 	.word	0x000061c0
        /*077c*/ 	.word	0x00000007
        /*0780*/ 	.word	0x00030c30
        /*0784*/ 	.short	0x010a
        /*0786*/ 	.byte	0x3f
	.zero		1


	//   ....[20]....
        /*0788*/ 	.word	0x00006250
        /*078c*/ 	.word	0x00000007
        /*0790*/ 	.word	0x00030c30
        /*0794*/ 	.short	0x010a
        /*0796*/ 	.byte	0x3f
	.zero		1


	//   ....[21]....
        /*0798*/ 	.word	0x00008a00
        /*079c*/ 	.word	0x00000008
        /*07a0*/ 	.word	0x00000000
        /*07a4*/ 	.short	0x0101
        /*07a6*/ 	.byte	0x3f
	.zero		1


	//   ....[22]....
        /*07a8*/ 	.word	0x00008e70
        /*07ac*/ 	.word	0x00000007
        /*07b0*/ 	.word	0x00000000
        /*07b4*/ 	.short	0x0101
        /*07b6*/ 	.byte	0x3f
	.zero		1


	//   ....[23]....
        /*07b8*/ 	.word	0x0000db00
        /*07bc*/ 	.word	0x0000000f
        /*07c0*/ 	.word	0x00030c20
        /*07c4*/ 	.short	0x010a
        /*07c6*/ 	.byte	0x3f
	.zero		1


	//   ....[24]....
        /*07c8*/ 	.word	0x0000e0a0
        /*07cc*/ 	.word	0x0000000f
        /*07d0*/ 	.word	0x00030c40
        /*07d4*/ 	.short	0x010a
        /*07d6*/ 	.byte	0x3f
	.zero		1


	//   ....[25]....
        /*07d8*/ 	.word	0x0000e300
        /*07dc*/ 	.word	0x0000000f
        /*07e0*/ 	.word	0x00030c28
        /*07e4*/ 	.short	0x010a
        /*07e6*/ 	.byte	0x3f
	.zero		1


	//   ....[26]....
        /*07e8*/ 	.word	0x0000e560
        /*07ec*/ 	.word	0x0000000f
        /*07f0*/ 	.word	0x00030c48
        /*07f4*/ 	.short	0x010a
        /*07f6*/ 	.byte	0x3f
	.zero		1


	//   ....[27]....
        /*07f8*/ 	.word	0x0000e760
        /*07fc*/ 	.word	0x0000000f
        /*0800*/ 	.word	0x00030c20
        /*0804*/ 	.short	0x010a
        /*0806*/ 	.byte	0x3f
	.zero		1


	//   ....[28]....
        /*0808*/ 	.word	0x0000ea30
        /*080c*/ 	.word	0x0000000f
        /*0810*/ 	.word	0x00030c40
        /*0814*/ 	.short	0x010a
        /*0816*/ 	.byte	0x3f
	.zero		1


	//   ....[29]....
        /*0818*/ 	.word	0x0000ec60
        /*081c*/ 	.word	0x0000000f
        /*0820*/ 	.word	0x00030c28
        /*0824*/ 	.short	0x010a
        /*0826*/ 	.byte	0x3f
	.zero		1


	//   ....[30]....
        /*0828*/ 	.word	0x0000ef00
        /*082c*/ 	.word	0x00000003
        /*0830*/ 	.word	0x00030c40
        /*0834*/ 	.short	0x010a
        /*0836*/ 	.byte	0x3f
	.zero		1


	//   ....[31]....
        /*0838*/ 	.word	0x0000f2f0
        /*083c*/ 	.word	0x00000007
        /*0840*/ 	.word	0x00000000
        /*0844*/ 	.short	0x010a
        /*0846*/ 	.byte	0x3f
	.zero		1


	//   ....[32]....
        /*0848*/ 	.word	0x0000f340
        /*084c*/ 	.word	0x00000003
        /*0850*/ 	.word	0x00000000
        /*0854*/ 	.short	0x010a
        /*0856*/ 	.byte	0x3f
	.zero		1


	//   ....[33]....
        /*0858*/ 	.word	0x0000f3a0
        /*085c*/ 	.word	0x00000005
        /*0860*/ 	.word	0x00000000
        /*0864*/ 	.short	0x010a
        /*0866*/ 	.byte	0x3f
	.zero		1


	//   ....[34]....
        /*0868*/ 	.word	0x0000f3d0
        /*086c*/ 	.word	0x00000003
        /*0870*/ 	.word	0x00000000
        /*0874*/ 	.short	0x010a
        /*0876*/ 	.byte	0x3f
	.zero		1


	//   ....[35]....
        /*0878*/ 	.word	0x0000f4a0
        /*087c*/ 	.word	0x000000ec
        /*0880*/ 	.word	0x00030c00
        /*0884*/ 	.short	0x010a
        /*0886*/ 	.byte	0x3f
	.zero		1


	//   ....[36]....
        /*0888*/ 	.word	0x0000f4f0
        /*088c*/ 	.word	0x00000006
        /*0890*/ 	.word	0x00030c10
        /*0894*/ 	.short	0x010a
        /*0896*/ 	.byte	0x3f
	.zero		1


	//   ....[37]....
        /*0898*/ 	.word	0x0000f540
        /*089c*/ 	.word	0x00000006
        /*08a0*/ 	.word	0x00030c30
        /*08a4*/ 	.short	0x010a
        /*08a6*/ 	.byte	0x3f
	.zero		1


	//   ....[38]....
        /*08a8*/ 	.word	0x0000f590
        /*08ac*/ 	.word	0x00000007
        /*08b0*/ 	.word	0x00030c10
        /*08b4*/ 	.short	0x010a
        /*08b6*/ 	.byte	0x3f
	.zero		1


	//   ....[39]....
        /*08b8*/ 	.word	0x0000f5e0
        /*08bc*/ 	.word	0x00000007
        /*08c0*/ 	.word	0x00030c30
        /*08c4*/ 	.short	0x010a
        /*08c6*/ 	.byte	0x3f
	.zero		1


	//   ....[40]....
        /*08c8*/ 	.word	0x0000f780
        /*08cc*/ 	.word	0x0000000f
        /*08d0*/ 	.word	0x00030c20
        /*08d4*/ 	.short	0x010a
        /*08d6*/ 	.byte	0x3f
	.zero		1


	//   ....[41]....
        /*08d8*/ 	.word	0x0000f7d0
        /*08dc*/ 	.word	0x0000000f
        /*08e0*/ 	.word	0x00030c40
        /*08e4*/ 	.short	0x010a
        /*08e6*/ 	.byte	0x3f
	.zero		1


	//   ....[42]....
        /*08e8*/ 	.word	0x0000f820
        /*08ec*/ 	.word	0x0000000f
        /*08f0*/ 	.word	0x00030c28
        /*08f4*/ 	.short	0x010a
        /*08f6*/ 	.byte	0x3f
	.zero		1


	//   ....[43]....
        /*08f8*/ 	.word	0x0000f870
        /*08fc*/ 	.word	0x0000000f
        /*0900*/ 	.word	0x00030c48
        /*0904*/ 	.short	0x010a
        /*0906*/ 	.byte	0x3f
	.zero		1


	//   ....[44]....
        /*0908*/ 	.word	0x0000f8d0
        /*090c*/ 	.word	0x0000000f
        /*0910*/ 	.word	0x00030c20
        /*0914*/ 	.short	0x010a
        /*0916*/ 	.byte	0x3f
	.zero		1


	//   ....[45]....
        /*0918*/ 	.word	0x0000f920
        /*091c*/ 	.word	0x0000000f
        /*0920*/ 	.word	0x00030c40
        /*0924*/ 	.short	0x010a
        /*0926*/ 	.byte	0x3f
	.zero		1


	//   ....[46]....
        /*0928*/ 	.word	0x0000f970
        /*092c*/ 	.word	0x0000000f
        /*0930*/ 	.word	0x00030c28
        /*0934*/ 	.short	0x010a
        /*0936*/ 	.byte	0x3f
	.zero		1


	//   ....[47]....
        /*0938*/ 	.word	0x0000f9c0
        /*093c*/ 	.word	0x00000003
        /*0940*/ 	.word	0x00030c40
        /*0944*/ 	.short	0x010a
        /*0946*/ 	.byte	0x3f
	.zero		1


	//   ....[48]....
        /*0948*/ 	.word	0x0000fa90
        /*094c*/ 	.word	0x00000007
        /*0950*/ 	.word	0x00000000
        /*0954*/ 	.short	0x010a
        /*0956*/ 	.byte	0x3f
	.zero		1


	//   ....[49]....
        /*0958*/ 	.word	0x0000fae0
        /*095c*/ 	.word	0x00000003
        /*0960*/ 	.word	0x00000000
        /*0964*/ 	.short	0x010a
        /*0966*/ 	.byte	0x3f
	.zero		1


	//   ....[50]....
        /*0968*/ 	.word	0x0000fb30
        /*096c*/ 	.word	0x00000005
        /*0970*/ 	.word	0x00000000
        /*0974*/ 	.short	0x010a
        /*0976*/ 	.byte	0x3f
	.zero		1


	//----- nvinfo : EIATTR_NUM_MBARRIERS
	.align		4
.L_1696:
        /*0978*/ 	.byte	0x03, 0x38
        /*097a*/ 	.short	0x0009


	//----- nvinfo : EIATTR_EXIT_INSTR_OFFSETS
	.align		4
        /*097c*/ 	.byte	0x04, 0x1c
        /*097e*/ 	.short	(.L_1698 - .L_1697)


	//   ....[0]....
.L_1697:
        /*0980*/ 	.word	0x0000f420


	//----- nvinfo : EIATTR_MAX_THREADS
	.align		4
.L_1698:
        /*0984*/ 	.byte	0x04, 0x05
        /*0986*/ 	.short	(.L_1700 - .L_1699)
.L_1699:
        /*0988*/ 	.word	0x00000180
        /*098c*/ 	.word	0x00000001
        /*0990*/ 	.word	0x00000001


	//----- nvinfo : EIATTR_CRS_STACK_SIZE
	.align		4
.L_1700:
        /*0994*/ 	.byte	0x04, 0x1e
        /*0996*/ 	.short	(.L_1702 - .L_1701)
.L_1701:
        /*0998*/ 	.word	0x00000000


	//----- nvinfo : EIATTR_CBANK_PARAM_SIZE
	.align		4
.L_1702:
        /*099c*/ 	.byte	0x03, 0x19
        /*099e*/ 	.short	0x06f0


	//----- nvinfo : EIATTR_PARAM_CBANK
	.align		4
        /*09a0*/ 	.byte	0x04, 0x0a
        /*09a2*/ 	.short	(.L_1704 - .L_1703)
	.align		4
.L_1703:
        /*09a4*/ 	.word	index@(.nv.constant0._ZN7cutlass13device_kernelIN5flash11enable_sm90INS1_16FlashAttnBwdSm90INS1_25CollectiveMainloopBwdSm90ILi2ELi2ELi2EN4cute5tupleIJNS5_1CILi1EEES8_S8_EEENS6_IJNS7_ILi128EEESA_NS7_ILi64EEEEEENS_10bfloat16_tEfNS_4arch4Sm90ELb1ELb0ELb0ELb1ELb1ELb1ELb0ELb0ELi2ELi1ELi2ELi2ELb0EEENS1_21CollectiveEpilogueBwdISC_SD_SF_Li256ELb1ELb0ELi1EEENS1_25SingleTileBwdLPTSchedulerILb1ELi128ELb1EEEEEEEEEvNT_6ParamsE)
        /*09a8*/ 	.short	0x0210
        /*09aa*/ 	.short	0x06f0


	//----- nvinfo : EIATTR_SW_WAR
	.align		4
.L_1704:
        /*09ac*/ 	.byte	0x04, 0x36
        /*09ae*/ 	.short	(.L_1706 - .L_1705)
.L_1705:
        /*09b0*/ 	.word	0x00000008
.L_1706:


//--------------------- .nv.info._ZN7cutlass13device_kernelIN5flash11enable_sm90INS1_16FlashAttnBwdSm90INS1_25CollectiveMainloopBwdSm90ILi2ELi2ELi2EN4cute5tupleIJNS5_1CILi1EEES8_S8_EEENS6_IJNS7_ILi128EEESA_NS7_ILi64EEEEEENS_10bfloat16_tEfNS_4arch4Sm90ELb1ELb0ELb0ELb1ELb0ELb1ELb0ELb0ELi2ELi1ELi2ELi2ELb0EEENS1_24CollectiveEpilogueBwdGQAISC_fSF_Li256ELb1ELb0EEENS1_25SingleTileBwdLPTSchedulerILb1ELi128ELb0EEEEEEEEEvNT_6ParamsE --------------------------
	.section	.nv.info._ZN7cutlass13device_kernelIN5flash11enable_sm90INS1_16FlashAttnBwdSm90INS1_25CollectiveMainloopBwdSm90ILi2ELi2ELi2EN4cute5tupleIJNS5_1CILi1EEES8_S8_EEENS6_IJNS7_ILi128EEESA_NS7_ILi64EEEEEENS_10bfloat16_tEfNS_4arch4Sm90ELb1ELb0ELb0ELb1ELb0ELb1ELb0ELb0ELi2ELi1ELi2ELi2ELb0EEENS1_24CollectiveEpilogueBwdGQAISC_fSF_Li256ELb1ELb0EEENS1_25SingleTileBwdLPTSchedulerILb1ELi128ELb0EEEEEEEEEvNT_6ParamsE,"",@"SHT_CUDA_INFO"
	.sectionflags	@""
	.align	4


	//----- nvinfo : EIATTR_CUDA_API_VERSION
	.align		4
        /*0000*/ 	.byte	0x04, 0x37
        /*0002*/ 	.short	(.L_1708 - .L_1707)
.L_1707:
        /*0004*/ 	.word	0x00000082


	//----- nvinfo : EIATTR_KPARAM_INFO
	.align		4
.L_1708:
        /*0008*/ 	.byte	0x04, 0x17
        /*000a*/ 	.short	(.L_1710 - .L_1709)
.L_1709:
        /*000c*/ 	.word	0x00000000
        /*0010*/ 	.short	0x0000
        /*0012*/ 	.short	0x0070
        /*0014*/ 	.byte	0x00, 0xf0, 0x01, 0x1c


	//----- nvinfo : EIATTR_SPARSE_MMA_MASK
	.align		4
.L_1710:
        /*0018*/ 	.byte	0x03, 0x50
        /*001a*/ 	.short	0x0000


	//----- nvinfo : EIATTR_MAXREG_COUNT
	.align		4
        /*001c*/ 	.byte	0x03, 0x1b
        /*001e*/ 	.short	0x00a8


	//----- nvinfo : EIATTR_NUM_BARRIERS
	.align		4
        /*0020*/ 	.byte	0x02, 0x4c
        /*0022*/ 	.byte	0x10
	.zero		1


	//----- nvinfo : EIATTR_EXTERNS
	.align		4
        /*0024*/ 	.byte	0x04, 0x0f
        /*0026*/ 	.short	(.L_1712 - .L_1711)


	//   ....[0]....
	.align		4
.L_1711:
        /*0028*/ 	.word	index@(__assertfail)


	//----- nvinfo : EIATTR_ANNOTATIONS
	.align		4
.L_1712:
        /*002c*/ 	.byte	0x04, 0x55
        /*002e*/ 	.short	(.L_1714 - .L_1713)


	//   ....[0]....
.L_1713:
        /* <DEDUP_REMOVED lines=24> */


	//----- nvinfo : EIATTR_MERCURY_ISA_VERSION
	.align		4
.L_1714:
        /*0198*/ 	.byte	0x03, 0x5f
        /*019a*/ 	.short	0x0101


	//----- nvinfo : EIATTR_INT_WARP_WIDE_INSTR_OFFSETS
	.align		4
        /*019c*/ 	.byte	0x04, 0x31
        /*019e*/ 	.short	(.L_1716 - .L_1715)


	//   ....[0]....
.L_1715:
        /*01a0*/ 	.word	0x00000190


	//   ....[1]....
        /*01a4*/ 	.word	0x000001c0


	//----- nvinfo : EIATTR_COOP_GROUP_MASK_REGIDS
	.align		4
.L_1716:
        /*01a8*/ 	.byte	0x04, 0x29
        /*01aa*/ 	.short	(.L_1718 - .L_1717)


	//   ....[0]....
.L_1717:
        /*01ac*/ 	.word	0xffffffff


	//   ....[1]....
        /*01b0*/ 	.word	0xffffffff


	//   ....[2]....
        /*01b4*/ 	.word	0xffffffff


	//   ....[3]....
        /*01b8*/ 	.word	0xffffffff


	//   ....[4]....
        /*01bc*/ 	.word	0xffffffff


	//   ....[5]....
        /*01c0*/ 	.word	0xffffffff


	//   ....[6]....
        /*01c4*/ 	.word	0xffffffff


	//   ....[7]....
        /*01c8*/ 	.word	0xffffffff


	//   ....[8]....
        /*01cc*/ 	.word	0xffffffff


	//   ....[9]....
        /*01d0*/ 	.word	0xffffffff


	//   ....[10]....
        /*01d4*/ 	.word	0xffffffff


	//   ....[11]....
        /*01d8*/ 	.word	0xffffffff


	//   ....[12]....
        /*01dc*/ 	.word	0xffffffff


	//   ....[13]....
        /*01e0*/ 	.word	0xffffffff


	//   ....[14]....
        /*01e4*/ 	.word	0xffffffff


	//   ....[15]....
        /*01e8*/ 	.word	0xffffffff


	//   ....[16]....
        /*01ec*/ 	.word	0xffffffff


	//   ....[17]....
        /*01f0*/ 	.word	0xffffffff


	//   ....[18]....
        /*01f4*/ 	.word	0xffffffff


	//   ....[19]....
        /*01f8*/ 	.word	0xffffffff


	//   ....[20]....
        /*01fc*/ 	.word	0xffffffff


	//   ....[21]....
        /*0200*/ 	.word	0xffffffff


	//   ....[22]....
        /*0204*/ 	.word	0xffffffff


	//   ....[23]....
        /*0208*/ 	.word	0xffffffff


	//   ....[24]....
        /*020c*/ 	.word	0xffffffff


	//   ....[25]....
        /*0210*/ 	.word	0xffffffff


	//   ....[26]....
        /*0214*/ 	.word	0xffffffff


	//   ....[27]....
        /*0218*/ 	.word	0xffffffff


	//   ....[28]....
        /*021c*/ 	.word	0xffffffff


	//   ....[29]....
        /*0220*/ 	.word	0xffffffff


	//   ....[30]....
        /*0224*/ 	.word	0xffffffff


	//   ....[31]....
        /*0228*/ 	.word	0xffffffff


	//   ....[32]....
        /*022c*/ 	.word	0xffffffff


	//   ....[33]....
        /*0230*/ 	.word	0xffffffff


	//   ....[34]....
        /*0234*/ 	.word	0xffffffff


	//   ....[35]....
        /*0238*/ 	.word	0xffffffff


	//   ....[36]....
        /*023c*/ 	.word	0xffffffff


	//   ....[37]....
        /*0240*/ 	.word	0xffffffff


	//   ....[38]....
        /*0244*/ 	.word	0xffffffff


	//   ....[39]....
        /*0248*/ 	.word	0xffffffff


	//   ....[40]....
        /*024c*/ 	.word	0xffffffff


	//   ....[41]....
        /*0250*/ 	.word	0xffffffff


	//   ....[42]....
        /*0254*/ 	.word	0xffffffff


	//   ....[43]....
        /*0258*/ 	.word	0xffffffff


	//   ....[44]....
        /*025c*/ 	.word	0xffffffff


	//   ....[45]....
        /*0260*/ 	.word	0xffffffff


	//   ....[46]....
        /*0264*/ 	.word	0xffffffff


	//   ....[47]....
        /*0268*/ 	.word	0xffffffff


	//   ....[48]....
        /*026c*/ 	.word	0xffffffff


	//   ....[49]....
        /*0270*/ 	.word	0xffffffff


	//   ....[50]....
        /*0274*/ 	.word	0xffffffff


	//   ....[51]....
        /*0278*/ 	.word	0xffffffff


	//   ....[52]....
        /*027c*/ 	.word	0xffffffff


	//   ....[53]....
        /*0280*/ 	.word	0xffffffff


	//   ....[54]....
        /*0284*/ 	.word	0xffffffff


	//   ....[55]....
        /*0288*/ 	.word	0xffffffff


	//   ....[56]....
        /*028c*/ 	.word	0xffffffff


	//   ....[57]....
        /*0290*/ 	.word	0xffffffff


	//   ....[58]....
        /*0294*/ 	.word	0xffffffff


	//   ....[59]....
        /*0298*/ 	.word	0xffffffff


	//   ....[60]....
        /*029c*/ 	.word	0xffffffff


	//   ....[61]....
        /*02a0*/ 	.word	0xffffffff


	//   ....[62]....
        /*02a4*/ 	.word	0xffffffff


	//   ....[63]....
        /*02a8*/ 	.word	0xffffffff


	//   ....[64]....
        /*02ac*/ 	.word	0xffffffff


	//   ....[65]....
        /*02b0*/ 	.word	0xffffffff


	//   ....[66]....
        /*02b4*/ 	.word	0xffffffff


	//   ....[67]....
        /*02b8*/ 	.word	0xffffffff


	//   ....[68]....
        /*02bc*/ 	.word	0xffffffff


	//   ....[69]....
        /*02c0*/ 	.word	0xffffffff


	//   ....[70]....
        /*02c4*/ 	.word	0xffffffff


	//   ....[71]....
        /*02c8*/ 	.word	0xffffffff


	//   ....[72]....
        /*02cc*/ 	.word	0xffffffff


	//   ....[73]....
        /*02d0*/ 	.word	0xffffffff


	//   ....[74]....
        /*02d4*/ 	.word	0xffffffff


	//   ....[75]....
        /*02d8*/ 	.word	0xffffffff


	//   ....[76]....
        /*02dc*/ 	.word	0xffffffff


	//   ....[77]....
        /*02e0*/ 	.word	0xffffffff


	//   ....[78]....
        /*02e4*/ 	.word	0xffffffff


	//   ....[79]....
        /*02e8*/ 	.word	0xffffffff


	//   ....[80]....
        /*02ec*/ 	.word	0xffffffff


	//   ....[81]....
        /*02f0*/ 	.word	0xffffffff


	//   ....[82]....
        /*02f4*/ 	.word	0xffffffff


	//   ....[83]....
        /*02f8*/ 	.word	0xffffffff


	//   ....[84]....
        /*02fc*/ 	.word	0xffffffff


	//   ....[85]....
        /*0300*/ 	.word	0xffffffff


	//   ....[86]....
        /*0304*/ 	.word	0xffffffff


	//   ....[87]....
        /*0308*/ 	.word	0xffffffff


	//   ....[88]....
        /*030c*/ 	.word	0xffffffff


	//   ....[89]....
        /*0310*/ 	.word	0xffffffff


	//   ....[90]....
        /*0314*/ 	.word	0xffffffff


	//   ....[91]....
        /*0318*/ 	.word	0xffffffff


	//   ....[92]....
        /*031c*/ 	.word	0xffffffff


	//   ....[93]....
        /*0320*/ 	.word	0xffffffff


	//   ....[94]....
        /*0324*/ 	.word	0xffffffff


	//   ....[95]....
        /*0328*/ 	.word	0xffffffff


	//   ....[96]....
        /*032c*/ 	.word	0xffffffff


	//   ....[97]....
        /*0330*/ 	.word	0xffffffff


	//   ....[98]....
        /*0334*/ 	.word	0xffffffff


	//   ....[99]....
        /*0338*/ 	.word	0xffffffff


	//   ....[100]....
        /*033c*/ 	.word	0xffffffff


	//   ....[101]....
        /*0340*/ 	.word	0xffffffff


	//   ....[102]....
        /*0344*/ 	.word	0xffffffff


	//   ....[103]....
        /*0348*/ 	.word	0xffffffff


	//   ....[104]....
        /*034c*/ 	.word	0xffffffff


	//   ....[105]....
        /*0350*/ 	.word	0xffffffff


	//   ....[106]....
        /*0354*/ 	.word	0xffffffff


	//   ....[107]....
        /*0358*/ 	.word	0xffffffff


	//   ....[108]....
        /*035c*/ 	.word	0xffffffff


	//   ....[109]....
        /*0360*/ 	.word	0xffffffff


	//   ....[110]....
        /*0364*/ 	.word	0xffffffff


	//   ....[111]....
        /*0368*/ 	.word	0xffffffff


	//   ....[112]....
        /*036c*/ 	.word	0xffffffff


	//   ....[113]....
        /*0370*/ 	.word	0xffffffff


	//   ....[114]....
        /*0374*/ 	.word	0xffffffff


	//   ....[115]....
        /*0378*/ 	.word	0xffffffff


	//   ....[116]....
        /*037c*/ 	.word	0xffffffff


	//   ....[117]....
        /*0380*/ 	.word	0xffffffff


	//   ....[118]....
        /*0384*/ 	.word	0xffffffff


	//   ....[119]....
        /*0388*/ 	.word	0xffffffff


	//   ....[120]....
        /*038c*/ 	.word	0xffffffff


	//   ....[121]....
        /*0390*/ 	.word	0xffffffff


	//   ....[122]....
        /*0394*/ 	.word	0xffffffff


	//   ....[123]....
        /*0398*/ 	.word	0xffffffff


	//   ....[124]....
        /*039c*/ 	.word	0xffffffff


	//   ....[125]....
        /*03a0*/ 	.word	0xffffffff


	//   ....[126]....
        /*03a4*/ 	.word	0xffffffff


	//   ....[127]....
        /*03a8*/ 	.word	0xffffffff


	//   ....[128]....
        /*03ac*/ 	.word	0xffffffff


	//   ....[129]....
        /*03b0*/ 	.word	0xffffffff


	//   ....[130]....
        /*03b4*/ 	.word	0xffffffff


	//   ....[131]....
        /*03b8*/ 	.word	0xffffffff


	//   ....[132]....
        /*03bc*/ 	.word	0xffffffff


	//   ....[133]....
        /*03c0*/ 	.word	0xffffffff


	//   ....[134]....
        /*03c4*/ 	.word	0xffffffff


	//   ....[135]....
        /*03c8*/ 	.word	0x0500000f


	//----- nvinfo : EIATTR_COOP_GROUP_INSTR_OFFSETS
	.align		4
.L_1718:
        /*03cc*/ 	.byte	0x04, 0x28
        /*03ce*/ 	.short	(.L_1720 - .L_1719)


	//   ....[0]....
.L_1719:
        /*03d0*/ 	.word	0x00000070


	//   ....[1]....
        /*03d4*/ 	.word	0x000001a0


	//   ....[2]....
        /*03d8*/ 	.word	0x000001f0


	//   ....[3]....
        /*03dc*/ 	.word	0x000003e0


	//   ....[4]....
        /*03e0*/ 	.word	0x00000630


	//   ....[5]....
        /*03e4*/ 	.word	0x00001620


	//   ....[6]....
        /*03e8*/ 	.word	0x00002840


	//   ....[7]....
        /*03ec*/ 	.word	0x00002890


	//   ....[8]....
        /*03f0*/ 	.word	0x00002920


	//   ....[9]....
        /*03f4*/ 	.word	0x000029c0


	//   ....[10]....
        /*03f8*/ 	.word	0x00002a00


	//   ....[11]....
        /*03fc*/ 	.word	0x00002a40


	//   ....[12]....
        /*0400*/ 	.word	0x00002a70


	//   ....[13]....
        /*0404*/ 	.word	0x00002ab0


	//   ....[14]....
        /*0408*/ 	.word	0x00002af0


	//   ....[15]....
        /*040c*/ 	.word	0x00002b30


	//   ....[16]....
        /*0410*/ 	.word	0x00002b60


	//   ....[17]....
        /*0414*/ 	.word	0x00002dd0


	//   ....[18]....
        /*0418*/ 	.word	0x00002e70


	//   ....[19]....
        /*041c*/ 	.word	0x00002eb0


	//   ....[20]....
        /*0420*/ 	.word	0x00002f40


	//   ....[21]....
        /*0424*/ 	.word	0x00002fa0


	//   ....[22]....
        /*0428*/ 	.word	0x00002ff0


	//   ....[23]....
        /*042c*/ 	.word	0x00003030


	//   ....[24]....
        /*0430*/ 	.word	0x000030b0


	//   ....[25]....
        /*0434*/ 	.word	0x000030f0


	//   ....[26]....
        /*0438*/ 	.word	0x00003580


	//   ....[27]....
        /*043c*/ 	.word	0x000035b0


	//   ....[28]....
        /*0440*/ 	.word	0x00003610


	//   ....[29]....
        /*0444*/ 	.word	0x00003650


	//   ....[30]....
        /*0448*/ 	.word	0x00003690


	//   ....[31]....
        /*044c*/ 	.word	0x000036b0


	//   ....[32]....
        /*0450*/ 	.word	0x000036e0


	//   ....[33]....
        /*0454*/ 	.word	0x00003730


	//   ....[34]....
        /*0458*/ 	.word	0x00003750


	//   ....[35]....
        /*045c*/ 	.word	0x00003770


	//   ....[36]....
        /*0460*/ 	.word	0x00003790


	//   ....[37]....
        /*0464*/ 	.word	0x000037d0


	//   ....[38]....
        /*0468*/ 	.word	0x00003ac0


	//   ....[39]....
        /*046c*/ 	.word	0x00003ad0


	//   ....[40]....
        /*0470*/ 	.word	0x00003ae0


	//   ....[41]....
        /*0474*/ 	.word	0x00003af0


	//   ....[42]....
        /*0478*/ 	.word	0x00003b00


	//   ....[43]....
        /*047c*/ 	.word	0x00003b10


	//   ....[44]....
        /*0480*/ 	.word	0x00003b20


	//   ....[45]....
        /*0484*/ 	.word	0x00003b50


	//   ....[46]....
        /*0488*/ 	.word	0x00003b70


	//   ....[47]....
        /*048c*/ 	.word	0x00003bd0


	//   ....[48]....
        /*0490*/ 	.word	0x00003c00


	//   ....[49]....
        /*0494*/ 	.word	0x00003c30


	//   ....[50]....
        /*0498*/ 	.word	0x00003c40


	//   ....[51]....
        /*049c*/ 	.word	0x00003c50


	//   ....[52]....
        /*04a0*/ 	.word	0x00003c80


	//   ....[53]....
        /*04a4*/ 	.word	0x00003cb0


	//   ....[54]....
        /*04a8*/ 	.word	0x00003ce0


	//   ....[55]....
        /*04ac*/ 	.word	0x00003d50


	//   ....[56]....
        /*04b0*/ 	.word	0x00003d80


	//   ....[57]....
        /*04b4*/ 	.word	0x00003db0


	//   ....[58]....
        /*04b8*/ 	.word	0x00003dc0


	//   ....[59]....
        /*04bc*/ 	.word	0x00003dd0


	//   ....[60]....
        /*04c0*/ 	.word	0x00003de0


	//   ....[61]....
        /*04c4*/ 	.word	0x00003df0


	//   ....[62]....
        /*04c8*/ 	.word	0x00003e20


	//   ....[63]....
        /*04cc*/ 	.word	0x00003e30


	//   ....[64]....
        /*04d0*/ 	.word	0x00003e70


	//   ....[65]....
        /*04d4*/ 	.word	0x00003ea0


	//   ....[66]....
        /*04d8*/ 	.word	0x00003ed0


	//   ....[67]....
        /*04dc*/ 	.word	0x00003ee0


	//   ....[68]....
        /*04e0*/ 	.word	0x00003ef0


	//   ....[69]....
        /*04e4*/ 	.word	0x00003f00


	//   ....[70]....
        /*04e8*/ 	.word	0x000064f0


	//   ....[71]....
        /*04ec*/ 	.word	0x00006530


	//   ....[72]....
        /*04f0*/ 	.word	0x000065a0


	//   ....[73]....
        /*04f4*/ 	.word	0x000065e0


	//   ....[74]....
        /*04f8*/ 	.word	0x00006620


	//   ....[75]....
        /*04fc*/ 	.word	0x00006660


	//   ....[76]....
        /*0500*/ 	.word	0x000066a0


	//   ....[77]....
        /*0504*/ 	.word	0x000068e0


	//   ....[78]....
        /*0508*/ 	.word	0x00006a60


	//   ....[79]....
        /*050c*/ 	.word	0x00006bd0


	//   ....[80]....
        /*0510*/ 	.word	0x00006be0


	//   ....[81]....
        /*0514*/ 	.word	0x00006bf0


	//   ....[82]....
        /*0518*/ 	.word	0x00006c90


	//   ....[83]....
        /*051c*/ 	.word	0x00006cd0


	//   ....[84]....
        /*0520*/ 	.word	0x00006d10


	//   ....[85]....
        /*0524*/ 	.word	0x00006d50


	//   ....[86]....
        /*0528*/ 	.word	0x00006d70


	//   ....[87]....
        /*052c*/ 	.word	0x00006d90


	//   ....[88]....
        /*0530*/ 	.word	0x00006dc0


	//   ....[89]....
        /*0534*/ 	.word	0x00006e30


	//   ....[90]....
        /*0538*/ 	.word	0x00006e60


	//   ....[91]....
        /*053c*/ 	.word	0x00006e70


	//   ....[92]....
        /*0540*/ 	.word	0x00006eb0


	//   ....[93]....
        /*0544*/ 	.word	0x00006fd0


	//   ....[94]....
        /*0548*/ 	.word	0x00007010


	//   ....[95]....
        /*054c*/ 	.word	0x00007050


	//   ....[96]....
        /*0550*/ 	.word	0x000070a0


	//   ....[97]....
        /*0554*/ 	.word	0x000070d0


	//   ....[98]....
        /*0558*/ 	.word	0x000070f0


	//   ....[99]....
        /*055c*/ 	.word	0x00007130


	//   ....[100]....
        /*0560*/ 	.word	0x000071b0


	//   ....[101]....
        /*0564*/ 	.word	0x00007200


	//   ....[102]....
        /*0568*/ 	.word	0x00007560


	//   ....[103]....
        /*056c*/ 	.word	0x00007570


	//   ....[104]....
        /*0570*/ 	.word	0x00007580


	//   ....[105]....
        /*0574*/ 	.word	0x00007590


	//   ....[106]....
        /*0578*/ 	.word	0x000075a0


	//   ....[107]....
        /*057c*/ 	.word	0x000075b0


	//   ....[108]....
        /*0580*/ 	.word	0x000075e0


	//   ....[109]....
        /*0584*/ 	.word	0x00007610


	//   ....[110]....
        /*0588*/ 	.word	0x00007650


	//   ....[111]....
        /*058c*/ 	.word	0x00007670


	//   ....[112]....
        /*0590*/ 	.word	0x000076b0


	//   ....[113]....
        /*0594*/ 	.word	0x000076d0


	//   ....[114]....
        /*0598*/ 	.word	0x00007710


	//   ....[115]....
        /*059c*/ 	.word	0x00007740


	//   ....[116]....
        /*05a0*/ 	.word	0x000077a0


	//   ....[117]....
        /*05a4*/ 	.word	0x000077d0


	//   ....[118]....
        /*05a8*/ 	.word	0x000077f0


	//   ....[119]....
        /*05ac*/ 	.word	0x00007800


	//   ....[120]....
        /*05b0*/ 	.word	0x00007860


	//   ....[121]....
        /*05b4*/ 	.word	0x000078a0


	//   ....[122]....
        /*05b8*/ 	.word	0x000078e0


	//   ....[123]....
        /*05bc*/ 	.word	0x000078f0


	//   ....[124]....
        /*05c0*/ 	.word	0x00007930


	//   ....[125]....
        /*05c4*/ 	.word	0x00007950


	//   ....[126]....
        /*05c8*/ 	.word	0x00007960


	//   ....[127]....
        /*05cc*/ 	.word	0x00007970


	//   ....[128]....
        /*05d0*/ 	.word	0x00007980


	//   ....[129]....
        /*05d4*/ 	.word	0x000079c0


	//   ....[130]....
        /*05d8*/ 	.word	0x00007a00


	//   ....[131]....
        /*05dc*/ 	.word	0x00007a40


	//   ....[132]....
        /*05e0*/ 	.word	0x00007a60


	//   ....[133]....
        /*05e4*/ 	.word	0x00007a90


	//   ....[134]....
        /*05e8*/ 	.word	0x00009c30


	//   ....[135]....
        /*05ec*/ 	.word	0x0000d6f0


	//----- nvinfo : EIATTR_REG_RECONFIG
	.align		4
.L_1720:
        /*05f0*/ 	.byte	0x01, 0x54
	.zero		2


	//----- nvinfo : EIATTR_SYSCALL_OFFSETS
	.align		4
        /*05f4*/ 	.byte	0x04, 0x46
        /*05f6*/ 	.short	(.L_1722 - .L_1721)


	//   ....[0]....
.L_1721:
        /*05f8*/ 	.word	0x00001280


	//   ....[1]....
        /*05fc*/ 	.word	0x00001370


	//   ....[2]....
        /*0600*/ 	.word	0x000014d0


	//   ....[3]....
        /*0604*/ 	.word	0x000015c0


	//----- nvinfo : EIATTR_MBARRIER_INSTR_OFFSETS
	.align		4
.L_1722:
        /*0608*/ 	.byte	0x04, 0x39
        /*060a*/ 	.short	(.L_1724 - .L_1723)


	//   ....[0]....
.L_1723:
        /*060c*/ 	.word	0x00000290
        /*0610*/ 	.word	0x000000ff
        /*0614*/ 	.word	0x00030c00
        /*0618*/ 	.short	0x0100
        /*061a*/ 	.byte	0x06
	.zero		1


	//   ....[1]....
        /*061c*/ 	.word	0x00000390
        /*0620*/ 	.word	0x000000ff
        /*0624*/ 	.word	0x00030c10
        /*0628*/ 	.short	0x0100
        /*062a*/ 	.byte	0x08
	.zero		1


	//   ....[2]....
        /*062c*/ 	.word	0x000003a0
        /*0630*/ 	.word	0x000000ff
        /*0634*/ 	.word	0x00030c20
        /*0638*/ 	.short	0x0100
        /*063a*/ 	.byte	0x08
	.zero		1


	//   ....[3]....
        /*063c*/ 	.word	0x000003b0
        /*0640*/ 	.word	0x000000ff
        /*0644*/ 	.word	0x00030c18
        /*0648*/ 	.short	0x0100
        /*064a*/ 	.byte	0x08
	.zero		1


	//   ....[4]....
        /*064c*/ 	.word	0x000003c0
        /*0650*/ 	.word	0x000000ff
        /*0654*/ 	.word	0x00030c28
        /*0658*/ 	.short	0x0100
        /*065a*/ 	.byte	0x08
	.zero		1


	//   ....[5]....
        /*065c*/ 	.word	0x000004f0
        /*0660*/ 	.word	0x000000ff
        /*0664*/ 	.word	0x00030c30
        /*0668*/ 	.short	0x0100
        /*066a*/ 	.byte	0x08
	.zero		1


	//   ....[6]....
        /*066c*/ 	.word	0x00000500
        /*0670*/ 	.word	0x000000ff
        /*0674*/ 	.word	0x00030c40
        /*0678*/ 	.short	0x0100
        /*067a*/ 	.byte	0x08
	.zero		1


	//   ....[7]....
        /*067c*/ 	.word	0x00000510
        /*0680*/ 	.word	0x000000ff
        /*0684*/ 	.word	0x00030c38
        /*0688*/ 	.short	0x0100
        /*068a*/ 	.byte	0x08
	.zero		1


	//   ....[8]....
        /*068c*/ 	.word	0x00000520
        /*0690*/ 	.word	0x000000ff
        /*0694*/ 	.word	0x00030c48
        /*0698*/ 	.short	0x0100
        /*069a*/ 	.byte	0x08
	.zero		1


	//   ....[9]....
        /*069c*/ 	.word	0x00001660
        /*06a0*/ 	.word	0x000000ec
        /*06a4*/ 	.word	0x00030c00
        /*06a8*/ 	.short	0x010a
        /*06aa*/ 	.byte	0x3f
	.zero		1


	//   ....[10]....
        /*06ac*/ 	.word	0x00001790
        /*06b0*/ 	.word	0x000000ec
        /*06b4*/ 	.word	0x00030c00
        /*06b8*/ 	.short	0x010a
        /*06ba*/ 	.byte	0x3f
	.zero		1


	//   ....[11]....
        /*06bc*/ 	.word	0x00002210
        /*06c0*/ 	.word	0x00000006
        /*06c4*/ 	.word	0x00030c10
        /*06c8*/ 	.short	0x010a
        /*06ca*/ 	.byte	0x3f
	.zero		1


	//   ....[12]....
        /*06cc*/ 	.word	0x00002280
        /*06d0*/ 	.word	0x00000006
        /*06d4*/ 	.word	0x00030c10
        /*06d8*/ 	.short	0x010a
        /*06da*/ 	.byte	0x3f
	.zero		1


	//   ....[13]....
        /*06dc*/ 	.word	0x000026a0
        /*06e0*/ 	.word	0x00000006
        /*06e4*/ 	.word	0x00030c30
        /*06e8*/ 	.short	0x010a
        /*06ea*/ 	.byte	0x3f
	.zero		1


	//   ....[14]....
        /*06ec*/ 	.word	0x00002720
        /*06f0*/ 	.word	0x00000006
        /*06f4*/ 	.word	0x00030c30
        /*06f8*/ 	.short	0x010a
        /*06fa*/ 	.byte	0x3f
	.zero		1


	//   ....[15]....
        /*06fc*/ 	.word	0x000052e0
        /*0700*/ 	.word	0x00000005
        /*0704*/ 	.word	0x00000000
        /*0708*/ 	.short	0x0101
        /*070a*/ 	.byte	0x3f
	.zero		1


	//   ....[16]....
        /*070c*/ 	.word	0x00005730
        /*0710*/ 	.word	0x00000006
        /*0714*/ 	.word	0x00000000
        /*0718*/ 	.short	0x0101
        /*071a*/ 	.byte	0x3f
	.zero		1


	//   ....[17]....
        /*071c*/ 	.word	0x00005f30
        /*0720*/ 	.word	0x00000007
        /*0724*/ 	.word	0x00030c10
        /*0728*/ 	.short	0x010a
        /*072a*/ 	.byte	0x3f
	.zero		1


	//   ....[18]....
        /*072c*/ 	.word	0x00005fb0
        /*0730*/ 	.word	0x00000007
        /*0734*/ 	.word	0x00030c10
        /*0738*/ 	.short	0x010a
        /*073a*/ 	.byte	0x3f
	.zero		1


	//   ....[19]....
        /*073c*/ 	.word	0x000063c0
        /*0740*/ 	.word	0x00000007
        /*0744*/ 	.word	0x00030c30
        /*0748*/ 	.short	0x010a
        /*074a*/ 	.byte	0x3f
	.zero		1


	//   ....[20]....
        /*074c*/ 	.word	0x00006450
        /*0750*/ 	.word	0x00000007
        /*0754*/ 	.word	0x00030c30
        /*0758*/ 	.short	0x010a
        /*075a*/ 	.byte	0x3f
	.zero		1


	//   ....[21]....
        /*075c*/ 	.word	0x00008c10
        /*0760*/ 	.word	0x00000008
        /*0764*/ 	.word	0x00000000
        /*0768*/ 	.short	0x0101
        /*076a*/ 	.byte	0x3f
	.zero		1


	//   ....[22]....
        /*076c*/ 	.word	0x00009080
        /*0770*/ 	.word	0x00000007
        /*0774*/ 	.word	0x00000000
        /*0778*/ 	.short	0x0101
        /*077a*/ 	.byte	0x3f
	.zero		1


	//   ....[23]....
        /*077c*/ 	.word	0x0000bd80
        /*0780*/ 	.word	0x0000000f
        /*0784*/ 	.word	0x00030c20
        /*0788*/ 	.short	0x010a
        /*078a*/ 	.byte	0x3f
	.zero		1


	//   ....[24]....
        /*078c*/ 	.word	0x0000c320
        /*0790*/ 	.word	0x0000000f
        /*0794*/ 	.word	0x00030c40
        /*0798*/ 	.short	0x010a
        /*079a*/ 	.byte	0x3f
	.zero		1


	//   ....[25]....
        /*079c*/ 	.word	0x0000c580
        /*07a0*/ 	.word	0x0000000f
        /*07a4*/ 	.word	0x00030c28
        /*07a8*/ 	.short	0x010a
        /*07aa*/ 	.byte	0x3f
	.zero		1


	//   ....[26]....
        /*07ac*/ 	.word	0x0000c7e0
        /*07b0*/ 	.word	0x0000000f
        /*07b4*/ 	.word	0x00030c48
        /*07b8*/ 	.short	0x010a
        /*07ba*/ 	.byte	0x3f
	.zero		1


	//   ....[27]....
        /*07bc*/ 	.word	0x0000c9e0
        /*07c0*/ 	.word	0x0000000f
        /*07c4*/ 	.word	0x00030c20
        /*07c8*/ 	.short	0x010a
        /*07ca*/ 	.byte	0x3f
	.zero		1


	//   ....[28]....
        /*07cc*/ 	.word	0x0000ccb0
        /*07d0*/ 	.word	0x0000000f
        /*07d4*/ 	.word	0x00030c40
        /*07d8*/ 	.short	0x010a
        /*07da*/ 	.byte	0x3f
	.zero		1


	//   ....[29]....
        /*07dc*/ 	.word	0x0000cee0
        /*07e0*/ 	.word	0x0000000f
        /*07e4*/ 	.word	0x00030c28
        /*07e8*/ 	.short	0x010a
        /*07ea*/ 	.byte	0x3f
	.zero		1


	//   ....[30]....
        /*07ec*/ 	.word	0x0000d180
        /*07f0*/ 	.word	0x00000003
        /*07f4*/ 	.word	0x00030c40
        /*07f8*/ 	.short	0x010a
        /*07fa*/ 	.byte	0x3f
	.zero		1


	//   ....[31]....
        /*07fc*/ 	.word	0x0000d570
        /*0800*/ 	.word	0x00000007
        /*0804*/ 	.word	0x00000000
        /*0808*/ 	.short	0x010a
        /*080a*/ 	.byte	0x3f
	.zero		1


	//   ....[32]....
        /*080c*/ 	.word	0x0000d5c0
        /*0810*/ 	.word	0x00000003
        /*0814*/ 	.word	0x00000000
        /*0818*/ 	.short	0x010a
        /*081a*/ 	.byte	0x3f
	.zero		1


	//   ....[33]....
        /*081c*/ 	.word	0x0000d620
        /*0820*/ 	.word	0x00000005
        /*0824*/ 	.word	0x00000000
        /*0828*/ 	.short	0x010a
        /*082a*/ 	.byte	0x3f
	.zero		1


	//   ....[34]....
        /*082c*/ 	.word	0x0000d650
        /*0830*/ 	.word	0x00000003
        /*0834*/ 	.word	0x00000000
        /*0838*/ 	.short	0x010a
        /*083a*/ 	.byte	0x3f
	.zero		1


	//   ....[35]....
        /*083c*/ 	.word	0x0000d720
        /*0840*/ 	.word	0x000000ec
        /*0844*/ 	.word	0x00030c00
        /*0848*/ 	.short	0x010a
        /*084a*/ 	.byte	0x3f
	.zero		1


	//   ....[36]....
        /*084c*/ 	.word	0x0000d770
        /*0850*/ 	.word	0x00000006
        /*0854*/ 	.word	0x00030c10
        /*0858*/ 	.short	0x010a
        /*085a*/ 	.byte	0x3f
	.zero		1


	//   ....[37]....
        /*085c*/ 	.word	0x0000d7c0
        /*0860*/ 	.word	0x00000006
        /*0864*/ 	.word	0x00030c30
        /*0868*/ 	.short	0x010a
        /*086a*/ 	.byte	0x3f
	.zero		1


	//   ....[38]....
        /*086c*/ 	.word	0x0000d810
        /*0870*/ 	.word	0x00000007
        /*0874*/ 	.word	0x00030c10
        /*0878*/ 	.short	0x010a
        /*087a*/ 	.byte	0x3f
	.zero		1


	//   ....[39]....
        /*087c*/ 	.word	0x0000d860
        /*0880*/ 	.word	0x00000007
        /*0884*/ 	.word	0x00030c30
        /*0888*/ 	.short	0x010a
        /*088a*/ 	.byte	0x3f
	.zero		1


	//   ....[40]....
        /*088c*/ 	.word	0x0000d8b0
        /*0890*/ 	.word	0x0000000f
        /*0894*/ 	.word	0x00030c20
        /*0898*/ 	.short	0x010a
        /*089a*/ 	.byte	0x3f
	.zero		1


	//   ....[41]....
        /*089c*/ 	.word	0x0000d900
        /*08a0*/ 	.word	0x0000000f
        /*08a4*/ 	.word	0x00030c40
        /*08a8*/ 	.short	0x010a
        /*08aa*/ 	.byte	0x3f
	.zero		1


	//   ....[42]....
        /*08ac*/ 	.word	0x0000d950
        /*08b0*/ 	.word	0x0000000f
        /*08b4*/ 	.word	0x00030c28
        /*08b8*/ 	.short	0x010a
        /*08ba*/ 	.byte	0x3f
	.zero		1


	//   ....[43]....
        /*08bc*/ 	.word	0x0000d9a0
        /*08c0*/ 	.word	0x0000000f
        /*08c4*/ 	.word	0x00030c48
        /*08c8*/ 	.short	0x010a
        /*08ca*/ 	.byte	0x3f
	.zero		1


	//   ....[44]....
        /*08cc*/ 	.word	0x0000da00
        /*08d0*/ 	.word	0x0000000f
        /*08d4*/ 	.word	0x00030c20
        /*08d8*/ 	.short	0x010a
        /*08da*/ 	.byte	0x3f
	.zero		1


	//   ....[45]....
        /*08dc*/ 	.word	0x0000da50
        /*08e0*/ 	.word	0x0000000f
        /*08e4*/ 	.word	0x00030c40
        /*08e8*/ 	.short	0x010a
        /*08ea*/ 	.byte	0x3f
	.zero		1


	//   ....[46]....
        /*08ec*/ 	.word	0x0000daa0
        /*08f0*/ 	.word	0x0000000f
        /*08f4*/ 	.word	0x00030c28
        /*08f8*/ 	.short	0x010a
        /*08fa*/ 	.byte	0x3f
	.zero		1


	//   ....[47]....
        /*08fc*/ 	.word	0x0000daf0
        /*0900*/ 	.word	0x00000003
        /*0904*/ 	.word	0x00030c40
        /*0908*/ 	.short	0x010a
        /*090a*/ 	.byte	0x3f
	.zero		1


	//   ....[48]....
        /*090c*/ 	.word	0x0000dbc0
        /*0910*/ 	.word	0x00000007
        /*0914*/ 	.word	0x00000000
        /*0918*/ 	.short	0x010a
        /*091a*/ 	.byte	0x3f
	.zero		1


	//   ....[49]....
        /*091c*/ 	.word	0x0000dc10
        /*0920*/ 	.word	0x00000003
        /*0924*/ 	.word	0x00000000
        /*0928*/ 	.short	0x010a
        /*092a*/ 	.byte	0x3f
	.zero		1


	//   ....[50]....
        /*092c*/ 	.word	0x0000dc60
        /*0930*/ 	.word	0x00000005
        /*0934*/ 	.word	0x00000000
        /*0938*/ 	.short	0x010a
        /*093a*/ 	.byte	0x3f
	.zero		1


	//----- nvinfo : EIATTR_NUM_MBARRIERS
	.align		4
.L_1724:
        /*093c*/ 	.byte	0x03, 0x38
        /*093e*/ 	.short	0x0009


	//----- nvinfo : EIATTR_EXIT_INSTR_OFFSETS
	.align		4
        /*0940*/ 	.byte	0x04, 0x1c
        /*0942*/ 	.short	(.L_1726 - .L_1725)


	//   ....[0]....
.L_1725:
        /*0944*/ 	.word	0x0000d6a0


	//----- nvinfo : EIATTR_MAX_THREADS
	.align		4
.L_1726:
        /*0948*/ 	.byte	0x04, 0x05
        /*094a*/ 	.short	(.L_1728 - .L_1727)
.L_1727:
        /*094c*/ 	.word	0x00000180
        /*0950*/ 	.word	0x00000001
        /*0954*/ 	.word	0x00000001


	//----- nvinfo : EIATTR_CRS_STACK_SIZE
	.align		4
.L_1728:
        /*0958*/ 	.byte	0x04, 0x1e
        /*095a*/ 	.short	(.L_1730 - .L_1729)
.L_1729:
        /*095c*/ 	.word	0x00000000


	//----- nvinfo : EIATTR_CBANK_PARAM_SIZE
	.align		4
.L_1730:
        /*0960*/ 	.byte	0x03, 0x19
        /*0962*/ 	.short	0x0770


	//----- nvinfo : EIATTR_PARAM_CBANK
	.align		4
        /*0964*/ 	.byte	0x04, 0x0a
        /*0966*/ 	.short	(.L_1732 - .L_1731)
	.align		4
.L_1731:
        /*0968*/ 	.word	index@(.nv.constant0._ZN7cutlass13device_kernelIN5flash11enable_sm90INS1_16FlashAttnBwdSm90INS1_25CollectiveMainloopBwdSm90ILi2ELi2ELi2EN4cute5tupleIJNS5_1CILi1EEES8_S8_EEENS6_IJNS7_ILi128EEESA_NS7_ILi64EEEEEENS_10bfloat16_tEfNS_4arch4Sm90ELb1ELb0ELb0ELb1ELb0ELb1ELb0ELb0ELi2ELi1ELi2ELi2ELb0EEENS1_24CollectiveEpilogueBwdGQAISC_fSF_Li256ELb1ELb0EEENS1_25SingleTileBwdLPTSchedulerILb1ELi128ELb0EEEEEEEEEvNT_6ParamsE)
        /*096c*/ 	.short	0x0210
        /*096e*/ 	.short	0x0770


	//----- nvinfo : EIATTR_SW_WAR
	.align		4
.L_1732:
        /*0970*/ 	.byte	0x04, 0x36
        /*0972*/ 	.short	(.L_1734 - .L_1733)
.L_1733:
        /*0974*/ 	.word	0x00000008
.L_1734:


//--------------------- .nv.info._ZN7cutlass13device_kernelIN5flash32FlashAttnBwdPostprocessConvertdQIN4cute5tupleIJNS3_1CILi128EEENS5_ILi64EEEEEENS_10bfloat16_tEfNS_4arch4Sm90ELi256ENS3_8TiledMMAINS3_8MMA_AtomIJNS3_4SM904GMMA27MMA_64x64x16_F32BF16BF16_RSILNSF_5MajorE0ELSH_1ELNSF_7ScaleInE1ELSI_1EEEEEENS3_6LayoutINS4_IJNS5_ILi2EEENS5_ILi1EEESN_EEENS4_IJSN_NS5_ILi0EEESP_EEEEENS4_IJNS3_10UnderscoreESS_SS_EEEEELb0EEEEEvNT_6ParamsE --------------------------
	.section	.nv.info._ZN7cutlass13device_kernelIN5flash32FlashAttnBwdPostprocessConvertdQIN4cute5tupleIJNS3_1CILi128EEENS5_ILi64EEEEEENS_10bfloat16_tEfNS_4arch4Sm90ELi256ENS3_8TiledMMAINS3_8MMA_AtomIJNS3_4SM904GMMA27MMA_64x64x16_F32BF16BF16_RSILNSF_5MajorE0ELSH_1ELNSF_7ScaleInE1ELSI_1EEEEEENS3_6LayoutINS4_IJNS5_ILi2EEENS5_ILi1EEESN_EEENS4_IJSN_NS5_ILi0EEESP_EEEEENS4_IJNS3_10UnderscoreESS_SS_EEEEELb0EEEEEvNT_6ParamsE,"",@"SHT_CUDA_INFO"
	.sectionflags	@""
	.align	4


	//----- nvinfo : EIATTR_CUDA_API_VERSION
	.align		4
        /*0000*/ 	.byte	0x04, 0x37
        /*0002*/ 	.short	(.L_1736 - .L_1735)
.L_1735:
        /*0004*/ 	.word	0x00000082


	//----- nvinfo : EIATTR_KPARAM_INFO
	.align		4
.L_1736:
        /*0008*/ 	.byte	0x04, 0x17
        /*000a*/ 	.short	(.L_1738 - .L_1737)
.L_1737:
        /*000c*/ 	.word	0x00000000
        /*0010*/ 	.short	0x0000
        /*0012*/ 	.short	0x0000
        /*0014*/ 	.byte	0x00, 0xf0, 0xc1, 0x01


	//----- nvinfo : EIATTR_SPARSE_MMA_MASK
	.align		4
.L_1738:
        /*0018*/ 	.byte	0x03, 0x50
        /*001a*/ 	.short	0x0000


	//----- nvinfo : EIATTR_MAXREG_COUNT
	.align		4
        /*001c*/ 	.byte	0x03, 0x1b
        /*001e*/ 	.short	0x0080


	//----- nvinfo : EIATTR_NUM_BARRIERS
	.align		4
        /*0020*/ 	.byte	0x02, 0x4c
        /*0022*/ 	.byte	0x01
	.zero		1


	//----- nvinfo : EIATTR_MERCURY_ISA_VERSION
	.align		4
        /*0024*/ 	.byte	0x03, 0x5f
        /*0026*/ 	.short	0x0101


	//----- nvinfo : EIATTR_MBARRIER_INSTR_OFFSETS
	.align		4
        /*0028*/ 	.byte	0x04, 0x39
        /*002a*/ 	.short	(.L_1740 - .L_1739)


	//   ....[0]....
.L_1739:
        /*002c*/ 	.word	0x000004a0
        /*0030*/ 	.word	0x000000ff
        /*0034*/ 	.word	0x0000c000
        /*0038*/ 	.short	0x0100
        /*003a*/ 	.byte	0x06
	.zero		1


	//   ....[1]....
        /*003c*/ 	.word	0x000005b0
        /*0040*/ 	.word	0x00000029
        /*0044*/ 	.word	0x0000c000
        /*0048*/ 	.short	0x010a
        /*004a*/ 	.byte	0x3f
	.zero		1


	//----- nvinfo : EIATTR_NUM_MBARRIERS
	.align		4
.L_1740:
        /*004c*/ 	.byte	0x03, 0x38
        /*004e*/ 	.short	0x0001


	//----- nvinfo : EIATTR_EXIT_INSTR_OFFSETS
	.align		4
        /*0050*/ 	.byte	0x04, 0x1c
        /*0052*/ 	.short	(.L_1742 - .L_1741)


	//   ....[0]....
.L_1741:
        /*0054*/ 	.word	0x000001b0


	//   ....[1]....
        /*0058*/ 	.word	0x000011a0


	//   ....[2]....
        /*005c*/ 	.word	0x00001270


	//----- nvinfo : EIATTR_MAX_THREADS
	.align		4
.L_1742:
        /*0060*/ 	.byte	0x04, 0x05
        /*0062*/ 	.short	(.L_1744 - .L_1743)
.L_1743:
        /*0064*/ 	.word	0x00000100
        /*0068*/ 	.word	0x00000001
        /*006c*/ 	.word	0x00000001


	//----- nvinfo : EIATTR_CRS_STACK_SIZE
	.align		4
.L_1744:
        /*0070*/ 	.byte	0x04, 0x1e
        /*0072*/ 	.short	(.L_1746 - .L_1745)
.L_1745:
        /*0074*/ 	.word	0x00000000


	//----- nvinfo : EIATTR_CBANK_PARAM_SIZE
	.align		4
.L_1746:
        /*0078*/ 	.byte	0x03, 0x19
        /*007a*/ 	.short	0x0070


	//----- nvinfo : EIATTR_PARAM_CBANK
	.align		4
        /*007c*/ 	.byte	0x04, 0x0a
        /*007e*/ 	.short	(.L_1748 - .L_1747)
	.align		4
.L_1747:
        /*0080*/ 	.word	index@(.nv.constant0._ZN7cutlass13device_kernelIN5flash32FlashAttnBwdPostprocessConvertdQIN4cute5tupleIJNS3_1CILi128EEENS5_ILi64EEEEEENS_10bfloat16_tEfNS_4arch4Sm90ELi256ENS3_8TiledMMAINS3_8MMA_AtomIJNS3_4SM904GMMA27MMA_64x64x16_F32BF16BF16_RSILNSF_5MajorE0ELSH_1ELNSF_7ScaleInE1ELSI_1EEEEEENS3_6LayoutINS4_IJNS5_ILi2EEENS5_ILi1EEESN_EEENS4_IJSN_NS5_ILi0EEESP_EEEEENS4_IJNS3_10UnderscoreESS_SS_EEEEELb0EEEEEvNT_6ParamsE)
        /*0084*/ 	.short	0x0210
        /*0086*/ 	.short	0x0070


	//----- nvinfo : EIATTR_SW_WAR
	.align		4
.L_1748:
        /*0088*/ 	.byte	0x04, 0x36
        /*008a*/ 	.short	(.L_1750 - .L_1749)
.L_1749:
        /*008c*/ 	.word	0x00000008
.L_1750:


//--------------------- .nv.info._ZN7cutlass13device_kernelIN5flash32FlashAttnBwdPostprocessConvertdQIN4cute5tupleIJNS3_1CILi128EEENS5_ILi64EEEEEENS_10bfloat16_tEfNS_4arch4Sm90ELi256ENS3_8TiledMMAINS3_8MMA_AtomIJNS3_4SM904GMMA27MMA_64x64x16_F32BF16BF16_SSILNSF_5MajorE0ELSH_1ELNSF_7ScaleInE1ELSI_1EEEEEENS3_6LayoutINS4_IJNS5_ILi2EEENS5_ILi1EEESN_EEENS4_IJSN_NS5_ILi0EEESP_EEEEENS4_IJNS3_10UnderscoreESS_SS_EEEEELb0EEEEEvNT_6ParamsE --------------------------
	.section	.nv.info._ZN7cutlass13device_kernelIN5flash32FlashAttnBwdPostprocessConvertdQIN4cute5tupleIJNS3_1CILi128EEENS5_ILi64EEEEEENS_10bfloat16_tEfNS_4arch4Sm90ELi256ENS3_8TiledMMAINS3_8MMA_AtomIJNS3_4SM904GMMA27MMA_64x64x16_F32BF16BF16_SSILNSF_5MajorE0ELSH_1ELNSF_7ScaleInE1ELSI_1EEEEEENS3_6LayoutINS4_IJNS5_ILi2EEENS5_ILi1EEESN_EEENS4_IJSN_NS5_ILi0EEESP_EEEEENS4_IJNS3_10UnderscoreESS_SS_EEEEELb0EEEEEvNT_6ParamsE,"",@"SHT_CUDA_INFO"
	.sectionflags	@""
	.align	4


	//----- nvinfo : EIATTR_CUDA_API_VERSION
	.align		4
        /*0000*/ 	.byte	0x04, 0x37
        /*0002*/ 	.short	(.L_1752 - .L_1751)
.L_1751:
        /*0004*/ 	.word	0x00000082


	//----- nvinfo : EIATTR_KPARAM_INFO
	.align		4
.L_1752:
        /*0008*/ 	.byte	0x04, 0x17
        /*000a*/ 	.short	(.L_1754 - .L_1753)
.L_1753:
        /*000c*/ 	.word	0x00000000
        /*0010*/ 	.short	0x0000
        /*0012*/ 	.short	0x0000
        /*0014*/ 	.byte	0x00, 0xf0, 0xc1, 0x01


	//----- nvinfo : EIATTR_SPARSE_MMA_MASK
	.align		4
.L_1754:
        /*0018*/ 	.byte	0x03, 0x50
        /*001a*/ 	.short	0x0000


	//----- nvinfo : EIATTR_MAXREG_COUNT
	.align		4
        /*001c*/ 	.byte	0x03, 0x1b
        /*001e*/ 	.short	0x0080


	//----- nvinfo : EIATTR_NUM_BARRIERS
	.align		4
        /*0020*/ 	.byte	0x02, 0x4c
        /*0022*/ 	.byte	0x01
	.zero		1


	//----- nvinfo : EIATTR_MERCURY_ISA_VERSION
	.align		4
        /*0024*/ 	.byte	0x03, 0x5f
        /*0026*/ 	.short	0x0101


	//----- nvinfo : EIATTR_MBARRIER_INSTR_OFFSETS
	.align		4
        /*0028*/ 	.byte	0x04, 0x39
        /*002a*/ 	.short	(.L_1756 - .L_1755)


	//   ....[0]....
.L_1755:
        /*002c*/ 	.word	0x000004a0
        /*0030*/ 	.word	0x000000ff
        /*0034*/ 	.word	0x0000c000
        /*0038*/ 	.short	0x0100
        /*003a*/ 	.byte	0x06
	.zero		1


	//   ....[1]....
        /*003c*/ 	.word	0x000005b0
        /*0040*/ 	.word	0x00000029
        /*0044*/ 	.word	0x0000c000
        /*0048*/ 	.short	0x010a
        /*004a*/ 	.byte	0x3f
	.zero		1


	//----- nvinfo : EIATTR_NUM_MBARRIERS
	.align		4
.L_1756:
        /*004c*/ 	.byte	0x03, 0x38
        /*004e*/ 	.short	0x0001


	//----- nvinfo : EIATTR_EXIT_INSTR_OFFSETS
	.align		4
        /*0050*/ 	.byte	0x04, 0x1c
        /*0052*/ 	.short	(.L_1758 - .L_1757)


	//   ....[0]....
.L_1757:
        /*0054*/ 	.word	0x000001b0


	//   ....[1]....
        /*0058*/ 	.word	0x000011a0


	//   ....[2]....
        /*005c*/ 	.word	0x00001270


	//----- nvinfo : EIATTR_MAX_THREADS
	.align		4
.L_1758:
        /*0060*/ 	.byte	0x04, 0x05
        /*0062*/ 	.short	(.L_1760 - .L_1759)
.L_1759:
        /*0064*/ 	.word	0x00000100
        /*0068*/ 	.word	0x00000001
        /*006c*/ 	.word	0x00000001


	//----- nvinfo : EIATTR_CRS_STACK_SIZE
	.align		4
.L_1760:
        /*0070*/ 	.byte	0x04, 0x1e
        /*0072*/ 	.short	(.L_1762 - .L_1761)
.L_1761:
        /*0074*/ 	.word	0x00000000


	//----- nvinfo : EIATTR_CBANK_PARAM_SIZE
	.align		4
.L_1762:
        /*0078*/ 	.byte	0x03, 0x19
        /*007a*/ 	.short	0x0070


	//----- nvinfo : EIATTR_PARAM_CBANK
	.align		4
        /*007c*/ 	.byte	0x04, 0x0a
        /*007e*/ 	.short	(.L_1764 - .L_1763)
	.align		4
.L_1763:
        /*0080*/ 	.word	index@(.nv.constant0._ZN7cutlass13device_kernelIN5flash32FlashAttnBwdPostprocessConvertdQIN4cute5tupleIJNS3_1CILi128EEENS5_ILi64EEEEEENS_10bfloat16_tEfNS_4arch4Sm90ELi256ENS3_8TiledMMAINS3_8MMA_AtomIJNS3_4SM904GMMA27MMA_64x64x16_F32BF16BF16_SSILNSF_5MajorE0ELSH_1ELNSF_7ScaleInE1ELSI_1EEEEEENS3_6LayoutINS4_IJNS5_ILi2EEENS5_ILi1EEESN_EEENS4_IJSN_NS5_ILi0EEESP_EEEEENS4_IJNS3_10UnderscoreESS_SS_EEEEELb0EEEEEvNT_6ParamsE)
        /*0084*/ 	.short	0x0210
        /*0086*/ 	.short	0x0070


	//----- nvinfo : EIATTR_SW_WAR
	.align		4
.L_1764:
        /*0088*/ 	.byte	0x04, 0x36
        /*008a*/ 	.short	(.L_1766 - .L_1765)
.L_1765:
        /*008c*/ 	.word	0x00000008
.L_1766:


//--------------------- .nv.info._ZN7cutlass13device_kernelIN5flash11enable_sm90INS1_16FlashAttnBwdSm90INS1_25CollectiveMainloopBwdSm90ILi2ELi2ELi2EN4cute5tupleIJNS5_1CILi1EEES8_S8_EEENS6_IJNS7_ILi128EEESA_NS7_ILi64EEEEEENS_10bfloat16_tEfNS_4arch4Sm90ELb1ELb0ELb0ELb1ELb1ELb1ELb0ELb0ELi2ELi1ELi2ELi2ELb0EEENS1_24CollectiveEpilogueBwdGQAISC_fSF_Li256ELb1ELb1EEENS1_25SingleTileBwdLPTSchedulerILb1ELi128ELb1EEEEEEEEEvNT_6ParamsE --------------------------
	.section	.nv.info._ZN7cutlass13device_kernelIN5flash11enable_sm90INS1_16FlashAttnBwdSm90INS1_25CollectiveMainloopBwdSm90ILi2ELi2ELi2EN4cute5tupleIJNS5_1CILi1EEES8_S8_EEENS6_IJNS7_ILi128EEESA_NS7_ILi64EEEEEENS_10bfloat16_tEfNS_4arch4Sm90ELb1ELb0ELb0ELb1ELb1ELb1ELb0ELb0ELi2ELi1ELi2ELi2ELb0EEENS1_24CollectiveEpilogueBwdGQAISC_fSF_Li256ELb1ELb1EEENS1_25SingleTileBwdLPTSchedulerILb1ELi128ELb1EEEEEEEEEvNT_6ParamsE,"",@"SHT_CUDA_INFO"
	.sectionflags	@""
	.align	4


	//----- nvinfo : EIATTR_CUDA_API_VERSION
	.align		4
        /*0000*/ 	.byte	0x04, 0x37
        /*0002*/ 	.short	(.L_1768 - .L_1767)
.L_1767:
        /*0004*/ 	.word	0x00000082


	//----- nvinfo : EIATTR_KPARAM_INFO
	.align		4
.L_1768:
        /*0008*/ 	.byte	0x04, 0x17
        /*000a*/ 	.short	(.L_1770 - .L_1769)
.L_1769:
        /*000c*/ 	.word	0x00000000
        /*0010*/ 	.short	0x0000
        /*0012*/ 	.short	0x0070
        /*0014*/ 	.byte	0x00, 0xf0, 0x01, 0x1c


	//----- nvinfo : EIATTR_SPARSE_MMA_MASK
	.align		4
.L_1770:
        /*0018*/ 	.byte	0x03, 0x50
        /*001a*/ 	.short	0x0000


	//----- nvinfo : EIATTR_MAXREG_COUNT
	.align		4
        /*001c*/ 	.byte	0x03, 0x1b
        /*001e*/ 	.short	0x00a8


	//----- nvinfo : EIATTR_NUM_BARRIERS
	.align		4
        /*0020*/ 	.byte	0x02, 0x4c
        /*0022*/ 	.byte	0x10
	.zero		1


	//----- nvinfo : EIATTR_EXTERNS
	.align		4
        /*0024*/ 	.byte	0x04, 0x0f
        /*0026*/ 	.short	(.L_1772 - .L_1771)


	//   ....[0]....
	.align		4
.L_1771:
        /*0028*/ 	.word	index@(__assertfail)


	//----- nvinfo : EIATTR_ANNOTATIONS
	.align		4
.L_1772:
        /*002c*/ 	.byte	0x04, 0x55
        /*002e*/ 	.short	(.L_1774 - .L_1773)


	//   ....[0]....
.L_1773:
        /* <DEDUP_REMOVED lines=22> */


	//----- nvinfo : EIATTR_MERCURY_ISA_VERSION
	.align		4
.L_1774:
        /*0180*/ 	.byte	0x03, 0x5f
        /*0182*/ 	.short	0x0101


	//----- nvinfo : EIATTR_INT_WARP_WIDE_INSTR_OFFSETS
	.align		4
        /*0184*/ 	.byte	0x04, 0x31
        /*0186*/ 	.short	(.L_1776 - .L_1775)


	//   ....[0]....
.L_1775:
        /*0188*/ 	.word	0x00000190


	//   ....[1]....
        /*018c*/ 	.word	0x000001c0


	//   ....[2]....
        /*0190*/ 	.word	0x0000b2f0


	//   ....[3]....
        /*0194*/ 	.word	0x0000b9a0


	//   ....[4]....
        /*0198*/ 	.word	0x0000bed0


	//----- nvinfo : EIATTR_COOP_GROUP_MASK_REGIDS
	.align		4
.L_1776:
        /*019c*/ 	.byte	0x04, 0x29
        /*019e*/ 	.short	(.L_1778 - .L_1777)


	//   ....[0]....
.L_1777:
        /*01a0*/ 	.word	0xffffffff


	//   ....[1]....
        /*01a4*/ 	.word	0xffffffff


	//   ....[2]....
        /*01a8*/ 	.word	0xffffffff


	//   ....[3]....
        /*01ac*/ 	.word	0xffffffff


	//   ....[4]....
        /*01b0*/ 	.word	0xffffffff


	//   ....[5]....
        /*01b4*/ 	.word	0xffffffff


	//   ....[6]....
        /*01b8*/ 	.word	0xffffffff


	//   ....[7]....
        /*01bc*/ 	.word	0xffffffff


	//   ....[8]....
        /*01c0*/ 	.word	0xffffffff


	//   ....[9]....
        /*01c4*/ 	.word	0xffffffff


	//   ....[10]....
        /*01c8*/ 	.word	0xffffffff


	//   ....[11]....
        /*01cc*/ 	.word	0xffffffff


	//   ....[12]....
        /*01d0*/ 	.word	0xffffffff


	//   ....[13]....
        /*01d4*/ 	.word	0xffffffff


	//   ....[14]....
        /*01d8*/ 	.word	0xffffffff


	//   ....[15]....
        /*01dc*/ 	.word	0xffffffff


	//   ....[16]....
        /*01e0*/ 	.word	0xffffffff


	//   ....[17]....
        /*01e4*/ 	.word	0xffffffff


	//   ....[18]....
        /*01e8*/ 	.word	0xffffffff


	//   ....[19]....
        /*01ec*/ 	.word	0xffffffff


	//   ....[20]....
        /*01f0*/ 	.word	0xffffffff


	//   ....[21]....
        /*01f4*/ 	.word	0xffffffff


	//   ....[22]....
        /*01f8*/ 	.word	0xffffffff


	//   ....[23]....
        /*01fc*/ 	.word	0xffffffff


	//   ....[24]....
        /*0200*/ 	.word	0xffffffff


	//   ....[25]....
        /*0204*/ 	.word	0xffffffff


	//   ....[26]....
        /*0208*/ 	.word	0xffffffff


	//   ....[27]....
        /*020c*/ 	.word	0xffffffff


	//   ....[28]....
        /*0210*/ 	.word	0xffffffff


	//   ....[29]....
        /*0214*/ 	.word	0xffffffff


	//   ....[30]....
        /*0218*/ 	.word	0xffffffff


	//   ....[31]....
        /*021c*/ 	.word	0xffffffff


	//   ....[32]....
        /*0220*/ 	.word	0xffffffff


	//   ....[33]....
        /*0224*/ 	.word	0xffffffff


	//   ....[34]....
        /*0228*/ 	.word	0xffffffff


	//   ....[35]....
        /*022c*/ 	.word	0xffffffff


	//   ....[36]....
        /*0230*/ 	.word	0xffffffff


	//   ....[37]....
        /*0234*/ 	.word	0xffffffff


	//   ....[38]....
        /*0238*/ 	.word	0xffffffff


	//   ....[39]....
        /*023c*/ 	.word	0xffffffff


	//   ....[40]....
        /*0240*/ 	.word	0xffffffff


	//   ....[41]....
        /*0244*/ 	.word	0xffffffff


	//   ....[42]....
        /*0248*/ 	.word	0xffffffff


	//   ....[43]....
        /*024c*/ 	.word	0xffffffff


	//   ....[44]....
        /*0250*/ 	.word	0xffffffff


	//   ....[45]....
        /*0254*/ 	.word	0xffffffff


	//   ....[46]....
        /*0258*/ 	.word	0xffffffff


	//   ....[47]....
        /*025c*/ 	.word	0xffffffff


	//   ....[48]....
        /*0260*/ 	.word	0xffffffff


	//   ....[49]....
        /*0264*/ 	.word	0xffffffff


	//   ....[50]....
        /*0268*/ 	.word	0xffffffff


	//   ....[51]....
        /*026c*/ 	.word	0xffffffff


	//   ....[52]....
        /*0270*/ 	.word	0xffffffff


	//   ....[53]....
        /*0274*/ 	.word	0xffffffff


	//   ....[54]....
        /*0278*/ 	.word	0xffffffff


	//   ....[55]....
        /*027c*/ 	.word	0xffffffff


	//   ....[56]....
        /*0280*/ 	.word	0xffffffff


	//   ....[57]....
        /*0284*/ 	.word	0xffffffff


	//   ....[58]....
        /*0288*/ 	.word	0xffffffff


	//   ....[59]....
        /*028c*/ 	.word	0xffffffff


	//   ....[60]....
        /*0290*/ 	.word	0xffffffff


	//   ....[61]....
        /*0294*/ 	.word	0xffffffff


	//   ....[62]....
        /*0298*/ 	.word	0xffffffff


	//   ....[63]....
        /*029c*/ 	.word	0xffffffff


	//   ....[64]....
        /*02a0*/ 	.word	0xffffffff


	//   ....[65]....
        /*02a4*/ 	.word	0xffffffff


	//   ....[66]....
        /*02a8*/ 	.word	0xffffffff


	//   ....[67]....
        /*02ac*/ 	.word	0xffffffff


	//   ....[68]....
        /*02b0*/ 	.word	0xffffffff


	//   ....[69]....
        /*02b4*/ 	.word	0xffffffff


	//   ....[70]....
        /*02b8*/ 	.word	0xffffffff


	//   ....[71]....
        /*02bc*/ 	.word	0xffffffff


	//   ....[72]....
        /*02c0*/ 	.word	0xffffffff


	//   ....[73]....
        /*02c4*/ 	.word	0xffffffff


	//   ....[74]....
        /*02c8*/ 	.word	0xffffffff


	//   ....[75]....
        /*02cc*/ 	.word	0xffffffff


	//   ....[76]....
        /*02d0*/ 	.word	0xffffffff


	//   ....[77]....
        /*02d4*/ 	.word	0xffffffff


	//   ....[78]....
        /*02d8*/ 	.word	0xffffffff


	//   ....[79]....
        /*02dc*/ 	.word	0xffffffff


	//   ....[80]....
        /*02e0*/ 	.word	0xffffffff


	//   ....[81]....
        /*02e4*/ 	.word	0xffffffff


	//   ....[82]....
        /*02e8*/ 	.word	0xffffffff


	//   ....[83]....
        /*02ec*/ 	.word	0xffffffff


	//   ....[84]....
        /*02f0*/ 	.word	0xffffffff


	//   ....[85]....
        /*02f4*/ 	.word	0xffffffff


	//   ....[86]....
        /*02f8*/ 	.word	0xffffffff


	//   ....[87]....
        /*02fc*/ 	.word	0xffffffff


	//   ....[88]....
        /*0300*/ 	.word	0xffffffff


	//   ....[89]....
        /*0304*/ 	.word	0xffffffff


	//   ....[90]....
        /*0308*/ 	.word	0xffffffff


	//   ....[91]....
        /*030c*/ 	.word	0xffffffff


	//   ....[92]....
        /*0310*/ 	.word	0xffffffff


	//   ....[93]....
        /*0314*/ 	.word	0xffffffff


	//   ....[94]....
        /*0318*/ 	.word	0xffffffff


	//   ....[95]....
        /*031c*/ 	.word	0xffffffff


	//   ....[96]....
        /*0320*/ 	.word	0xffffffff


	//   ....[97]....
        /*0324*/ 	.word	0xffffffff


	//   ....[98]....
        /*0328*/ 	.word	0xffffffff


	//   ....[99]....
        /*032c*/ 	.word	0xffffffff


	//   ....[100]....
        /*0330*/ 	.word	0xffffffff


	//   ....[101]....
        /*0334*/ 	.word	0xffffffff


	//   ....[102]....
        /*0338*/ 	.word	0xffffffff


	//   ....[103]....
        /*033c*/ 	.word	0xffffffff


	//   ....[104]....
        /*0340*/ 	.word	0xffffffff


	//   ....[105]....
        /*0344*/ 	.word	0xffffffff


	//   ....[106]....
        /*0348*/ 	.word	0xffffffff


	//   ....[107]....
        /*034c*/ 	.word	0xffffffff


	//   ....[108]....
        /*0350*/ 	.word	0xffffffff


	//   ....[109]....
        /*0354*/ 	.word	0xffffffff


	//   ....[110]....
        /*0358*/ 	.word	0xffffffff


	//   ....[111]....
        /*035c*/ 	.word	0xffffffff


	//   ....[112]....
        /*0360*/ 	.word	0xffffffff


	//   ....[113]....
        /*0364*/ 	.word	0xffffffff


	//   ....[114]....
        /*0368*/ 	.word	0xffffffff


	//   ....[115]....
        /*036c*/ 	.word	0xffffffff


	//   ....[116]....
        /*0370*/ 	.word	0xffffffff


	//   ....[117]....
        /*0374*/ 	.word	0xffffffff


	//   ....[118]....
        /*0378*/ 	.word	0xffffffff


	//   ....[119]....
        /*037c*/ 	.word	0xffffffff


	//   ....[120]....
        /*0380*/ 	.word	0xffffffff


	//   ....[121]....
        /*0384*/ 	.word	0xffffffff


	//   ....[122]....
        /*0388*/ 	.word	0xffffffff


	//   ....[123]....
        /*038c*/ 	.word	0xffffffff


	//   ....[124]....
        /*0390*/ 	.word	0xffffffff


	//   ....[125]....
        /*0394*/ 	.word	0xffffffff


	//   ....[126]....
        /*0398*/ 	.word	0xffffffff


	//   ....[127]....
        /*039c*/ 	.word	0xffffffff


	//   ....[128]....
        /*03a0*/ 	.word	0xffffffff


	//   ....[129]....
        /*03a4*/ 	.word	0xffffffff


	//   ....[130]....
        /*03a8*/ 	.word	0xffffffff


	//   ....[131]....
        /*03ac*/ 	.word	0xffffffff


	//   ....[132]....
        /*03b0*/ 	.word	0xffffffff


	//   ....[133]....
        /*03b4*/ 	.word	0xffffffff


	//   ....[134]....
        /*03b8*/ 	.word	0xffffffff


	//   ....[135]....
        /*03bc*/ 	.word	0xffffffff


	//   ....[136]....
        /*03c0*/ 	.word	0xffffffff


	//   ....[137]....
        /*03c4*/ 	.word	0xffffffff


	//   ....[138]....
        /*03c8*/ 	.word	0xffffffff


	//   ....[139]....
        /*03cc*/ 	.word	0xffffffff


	//   ....[140]....
        /*03d0*/ 	.word	0xffffffff


	//   ....[141]....
        /*03d4*/ 	.word	0xffffffff


	//   ....[142]....
        /*03d8*/ 	.word	0xffffffff


	//   ....[143]....
        /*03dc*/ 	.word	0xffffffff


	//   ....[144]....
        /*03e0*/ 	.word	0xffffffff


	//   ....[145]....
        /*03e4*/ 	.word	0x0500000f


	//   ....[146]....
        /*03e8*/ 	.word	0x0500000f


	//   ....[147]....
        /*03ec*/ 	.word	0x0500000f


	//   ....[148]....
        /*03f0*/ 	.word	0x0500000f


	//   ....[149]....
        /*03f4*/ 	.word	0x0500000f


	//   ....[150]....
        /*03f8*/ 	.word	0x0500000f


	//----- nvinfo : EIATTR_COOP_GROUP_INSTR_OFFSETS
	.align		4
.L_1778:
        /*03fc*/ 	.byte	0x04, 0x28
        /*03fe*/ 	.short	(.L_1780 - .L_1779)


	//   ....[0]....
.L_1779:
        /*0400*/ 	.word	0x00000070


	//   ....[1]....
        /*0404*/ 	.word	0x000001a0


	//   ....[2]....
        /*0408*/ 	.word	0x000001f0


	//   ....[3]....
        /*040c*/ 	.word	0x000003e0


	//   ....[4]....
        /*0410*/ 	.word	0x00000630


	//   ....[5]....
        /*0414*/ 	.word	0x00001620


	//   ....[6]....
        /*0418*/ 	.word	0x00002840


	//   ....[7]....
        /*041c*/ 	.word	0x00002890


	//   ....[8]....
        /*0420*/ 	.word	0x00002930


	//   ....[9]....
        /*0424*/ 	.word	0x000029b0


	//   ....[10]....
        /*0428*/ 	.word	0x000029f0


	//   ....[11]....
        /*042c*/ 	.word	0x00002a30


	//   ....[12]....
        /*0430*/ 	.word	0x00002a60


	//   ....[13]....
        /*0434*/ 	.word	0x00002a90


	//   ....[14]....
        /*0438*/ 	.word	0x00002ac0


	//   ....[15]....
        /*043c*/ 	.word	0x00002b30


	//   ....[16]....
        /*0440*/ 	.word	0x00002db0


	//   ....[17]....
        /*0444*/ 	.word	0x00002e60


	//   ....[18]....
        /*0448*/ 	.word	0x00002f00


	//   ....[19]....
        /*044c*/ 	.word	0x00002f60


	//   ....[20]....
        /*0450*/ 	.word	0x00002fa0


	//   ....[21]....
        /*0454*/ 	.word	0x00003000


	//   ....[22]....
        /*0458*/ 	.word	0x000030a0


	//   ....[23]....
        /*045c*/ 	.word	0x00003140


	//   ....[24]....
        /*0460*/ 	.word	0x00003180


	//   ....[25]....
        /*0464*/ 	.word	0x000031c0


	//   ....[26]....
        /*0468*/ 	.word	0x00003200


	//   ....[27]....
        /*046c*/ 	.word	0x00003320


	//   ....[28]....
        /*0470*/ 	.word	0x000035a0


	//   ....[29]....
        /*0474*/ 	.word	0x00003600


	//   ....[30]....
        /*0478*/ 	.word	0x00003630


	//   ....[31]....
        /*047c*/ 	.word	0x00003660


	//   ....[32]....
        /*0480*/ 	.word	0x000036d0


	//   ....[33]....
        /*0484*/ 	.word	0x000036f0


	//   ....[34]....
        /*0488*/ 	.word	0x00003730


	//   ....[35]....
        /*048c*/ 	.word	0x00003770


	//   ....[36]....
        /*0490*/ 	.word	0x00003780


	//   ....[37]....
        /*0494*/ 	.word	0x00003800


	//   ....[38]....
        /*0498*/ 	.word	0x00003ae0


	//   ....[39]....
        /*049c*/ 	.word	0x00003af0


	//   ....[40]....
        /*04a0*/ 	.word	0x00003b00


	//   ....[41]....
        /*04a4*/ 	.word	0x00003b10


	//   ....[42]....
        /*04a8*/ 	.word	0x00003b20


	//   ....[43]....
        /*04ac*/ 	.word	0x00003b30


	//   ....[44]....
        /*04b0*/ 	.word	0x00003b40


	//   ....[45]....
        /*04b4*/ 	.word	0x00003b70


	//   ....[46]....
        /*04b8*/ 	.word	0x00003b90


	//   ....[47]....
        /*04bc*/ 	.word	0x00003bf0


	//   ....[48]....
        /*04c0*/ 	.word	0x00003c20


	//   ....[49]....
        /*04c4*/ 	.word	0x00003c50


	//   ....[50]....
        /*04c8*/ 	.word	0x00003c60


	//   ....[51]....
        /*04cc*/ 	.word	0x00003c70


	//   ....[52]....
        /*04d0*/ 	.word	0x00003ca0


	//   ....[53]....
        /*04d4*/ 	.word	0x00003cd0


	//   ....[54]....
        /*04d8*/ 	.word	0x00003d00


	//   ....[55]....
        /*04dc*/ 	.word	0x00003d70


	//   ....[56]....
        /*04e0*/ 	.word	0x00003da0


	//   ....[57]....
        /*04e4*/ 	.word	0x00003dd0


	//   ....[58]....
        /*04e8*/ 	.word	0x00003de0


	//   ....[59]....
        /*04ec*/ 	.word	0x00003df0


	//   ....[60]....
        /*04f0*/ 	.word	0x00003e00


	//   ....[61]....
        /*04f4*/ 	.word	0x00003e10


	//   ....[62]....
        /*04f8*/ 	.word	0x00003e50


	//   ....[63]....
        /*04fc*/ 	.word	0x00003e60


	//   ....[64]....
        /*0500*/ 	.word	0x00003e80


	//   ....[65]....
        /*0504*/ 	.word	0x00003ed0


	//   ....[66]....
        /*0508*/ 	.word	0x00003f00


	//   ....[67]....
        /*050c*/ 	.word	0x00003f10


	//   ....[68]....
        /*0510*/ 	.word	0x00003f20


	//   ....[69]....
        /*0514*/ 	.word	0x00003f30


	//   ....[70]....
        /*0518*/ 	.word	0x00006520


	//   ....[71]....
        /*051c*/ 	.word	0x00006560


	//   ....[72]....
        /*0520*/ 	.word	0x000065d0


	//   ....[73]....
        /*0524*/ 	.word	0x00006610


	//   ....[74]....
        /*0528*/ 	.word	0x00006650


	//   ....[75]....
        /*052c*/ 	.word	0x00006690


	//   ....[76]....
        /*0530*/ 	.word	0x000066d0


	//   ....[77]....
        /*0534*/ 	.word	0x00006910


	//   ....[78]....
        /*0538*/ 	.word	0x00006a90


	//   ....[79]....
        /*053c*/ 	.word	0x00006c00


	//   ....[80]....
        /*0540*/ 	.word	0x00006c10


	//   ....[81]....
        /*0544*/ 	.word	0x00006c20


	//   ....[82]....
        /*0548*/ 	.word	0x00006cc0


	//   ....[83]....
        /*054c*/ 	.word	0x00006cf0


	//   ....[84]....
        /*0550*/ 	.word	0x00006d30


	//   ....[85]....
        /*0554*/ 	.word	0x00006d70


	//   ....[86]....
        /*0558*/ 	.word	0x00006d90


	//   ....[87]....
        /*055c*/ 	.word	0x00006db0


	//   ....[88]....
        /*0560*/ 	.word	0x00006de0


	//   ....[89]....
        /*0564*/ 	.word	0x00006e50


	//   ....[90]....
        /*0568*/ 	.word	0x00006e80


	//   ....[91]....
        /*056c*/ 	.word	0x00006e90


	//   ....[92]....
        /*0570*/ 	.word	0x00006ed0


	//   ....[93]....
        /*0574*/ 	.word	0x00006ff0


	//   ....[94]....
        /*0578*/ 	.word	0x00007030


	//   ....[95]....
        /*057c*/ 	.word	0x00007070


	//   ....[96]....
        /*0580*/ 	.word	0x000070c0


	//   ....[97]....
        /*0584*/ 	.word	0x000070f0


	//   ....[98]....
        /*0588*/ 	.word	0x00007110


	//   ....[99]....
        /*058c*/ 	.word	0x00007150


	//   ....[100]....
        /*0590*/ 	.word	0x000071d0


	//   ....[101]....
        /*0594*/ 	.word	0x00007220


	//   ....[102]....
        /*0598*/ 	.word	0x00007590


	//   ....[103]....
        /*059c*/ 	.word	0x000075a0


	//   ....[104]....
        /*05a0*/ 	.word	0x000075b0


	//   ....[105]....
        /*05a4*/ 	.word	0x000075c0


	//   ....[106]....
        /*05a8*/ 	.word	0x000075d0


	//   ....[107]....
        /*05ac*/ 	.word	0x000075e0


	//   ....[108]....
        /*05b0*/ 	.word	0x00007610


	//   ....[109]....
        /*05b4*/ 	.word	0x00007640


	//   ....[110]....
        /*05b8*/ 	.word	0x00007680


	//   ....[111]....
        /*05bc*/ 	.word	0x000076a0


	//   ....[112]....
        /*05c0*/ 	.word	0x000076e0


	//   ....[113]....
        /*05c4*/ 	.word	0x00007700


	//   ....[114]....
        /*05c8*/ 	.word	0x00007740


	//   ....[115]....
        /*05cc*/ 	.word	0x00007770


	//   ....[116]....
        /*05d0*/ 	.word	0x000077d0


	//   ....[117]....
        /*05d4*/ 	.word	0x00007800


	//   ....[118]....
        /*05d8*/ 	.word	0x00007820


	//   ....[119]....
        /*05dc*/ 	.word	0x00007830


	//   ....[120]....
        /*05e0*/ 	.word	0x00007890


	//   ....[121]....
        /*05e4*/ 	.word	0x000078d0


	//   ....[122]....
        /*05e8*/ 	.word	0x00007910


	//   ....[123]....
        /*05ec*/ 	.word	0x00007920


	//   ....[124]....
        /*05f0*/ 	.word	0x00007960


	//   ....[125]....
        /*05f4*/ 	.word	0x00007980


	//   ....[126]....
        /*05f8*/ 	.word	0x00007990


	//   ....[127]....
        /*05fc*/ 	.word	0x000079a0


	//   ....[128]....
        /*0600*/ 	.word	0x000079b0


	//   ....[129]....
        /*0604*/ 	.word	0x000079f0


	//   ....[130]....
        /*0608*/ 	.word	0x00007a30


	//   ....[131]....
        /*060c*/ 	.word	0x00007a70


	//   ....[132]....
        /*0610*/ 	.word	0x00007a90


	//   ....[133]....
        /*0614*/ 	.word	0x00007ac0


	//   ....[134]....
        /*0618*/ 	.word	0x00009aa0


	//   ....[135]....
        /*061c*/ 	.word	0x00009c40


	//   ....[136]....
        /*0620*/ 	.word	0x00009e90


	//   ....[137]....
        /*0624*/ 	.word	0x0000a030


	//   ....[138]....
        /*0628*/ 	.word	0x0000a140


	//   ....[139]....
        /*062c*/ 	.word	0x0000aef0


	//   ....[140]....
        /*0630*/ 	.word	0x0000b220


	//   ....[141]....
        /*0634*/ 	.word	0x0000b620


	//   ....[142]....
        /*0638*/ 	.word	0x0000b8d0


	//   ....[143]....
        /*063c*/ 	.word	0x0000bb90


	//   ....[144]....
        /*0640*/ 	.word	0x0000be00


	//   ....[145]....
        /*0644*/ 	.word	0x0000e500


	//   ....[146]....
        /*0648*/ 	.word	0x0000e6f0


	//   ....[147]....
        /*064c*/ 	.word	0x0000e760


	//   ....[148]....
        /*0650*/ 	.word	0x0000e7d0


	//   ....[149]....
        /*0654*/ 	.word	0x0000e840


	//   ....[150]....
        /*0658*/ 	.word	0x0000e8b0


	//----- nvinfo : EIATTR_REG_RECONFIG
	.align		4
.L_1780:
        /*065c*/ 	.byte	0x01, 0x54
	.zero		2


	//----- nvinfo : EIATTR_SYSCALL_OFFSETS
	.align		4
        /*0660*/ 	.byte	0x04, 0x46
        /*0662*/ 	.short	(.L_1782 - .L_1781)


	//   ....[0]....
.L_1781:
        /*0664*/ 	.word	0x00001280


	//   ....[1]....
        /*0668*/ 	.word	0x00001370


	//   ....[2]....
        /*066c*/ 	.word	0x000014d0


	//   ....[3]....
        /*0670*/ 	.word	0x000015c0


	//----- nvinfo : EIATTR_MBARRIER_INSTR_OFFSETS
	.align		4
.L_1782:
        /*0674*/ 	.byte	0x04, 0x39
        /*0676*/ 	.short	(.L_1784 - .L_1783)


	//   ....[0]....
.L_1783:
        /*0678*/ 	.word	0x00000290
        /*067c*/ 	.word	0x000000ff
        /*0680*/ 	.word	0x00030c00
        /*0684*/ 	.short	0x0100
        /*0686*/ 	.byte	0x06
	.zero		1


	//   ....[1]....
        /*0688*/ 	.word	0x00000390
        /*068c*/ 	.word	0x000000ff
        /*0690*/ 	.word	0x00030c10
        /*0694*/ 	.short	0x0100
        /*0696*/ 	.byte	0x08
	.zero		1


	//   ....[2]....
        /*0698*/ 	.word	0x000003a0
        /*069c*/ 	.word	0x000000ff
        /*06a0*/ 	.word	0x00030c20
        /*06a4*/ 	.short	0x0100
        /*06a6*/ 	.byte	0x08
	.zero		1


	//   ....[3]....
        /*06a8*/ 	.word	0x000003b0
        /*06ac*/ 	.word	0x000000ff
        /*06b0*/ 	.word	0x00030c18
        /*06b4*/ 	.short	0x0100
        /*06b6*/ 	.byte	0x08
	.zero		1


	//   ....[4]....
        /*06b8*/ 	.word	0x000003c0
        /*06bc*/ 	.word	0x000000ff
        /*06c0*/ 	.word	0x00030c28
        /*06c4*/ 	.short	0x0100
        /*06c6*/ 	.byte	0x08
	.zero		1


	//   ....[5]....
        /*06c8*/ 	.word	0x000004f0
        /*06cc*/ 	.word	0x000000ff
        /*06d0*/ 	.word	0x00030c30
        /*06d4*/ 	.short	0x0100
        /*06d6*/ 	.byte	0x08
	.zero		1


	//   ....[6]....
        /*06d8*/ 	.word	0x00000500
        /*06dc*/ 	.word	0x000000ff
        /*06e0*/ 	.word	0x00030c40
        /*06e4*/ 	.short	0x0100
        /*06e6*/ 	.byte	0x08
	.zero		1


	//   ....[7]....
        /*06e8*/ 	.word	0x00000510
        /*06ec*/ 	.word	0x000000ff
        /*06f0*/ 	.word	0x00030c38
        /*06f4*/ 	.short	0x0100
        /*06f6*/ 	.byte	0x08
	.zero		1


	//   ....[8]....
        /*06f8*/ 	.word	0x00000520
        /*06fc*/ 	.word	0x000000ff
        /*0700*/ 	.word	0x00030c48
        /*0704*/ 	.short	0x0100
        /*0706*/ 	.byte	0x08
	.zero		1


	//   ....[9]....
        /*0708*/ 	.word	0x00001660
        /*070c*/ 	.word	0x000000ec
        /*0710*/ 	.word	0x00030c00
        /*0714*/ 	.short	0x010a
        /*0716*/ 	.byte	0x3f
	.zero		1


	//   ....[10]....
        /*0718*/ 	.word	0x00001790
        /*071c*/ 	.word	0x000000ec
        /*0720*/ 	.word	0x00030c00
        /*0724*/ 	.short	0x010a
        /*0726*/ 	.byte	0x3f
	.zero		1


	//   ....[11]....
        /*0728*/ 	.word	0x00002210
        /*072c*/ 	.word	0x00000006
        /*0730*/ 	.word	0x00030c10
        /*0734*/ 	.short	0x010a
        /*0736*/ 	.byte	0x3f
	.zero		1


	//   ....[12]....
        /*0738*/ 	.word	0x00002280
        /*073c*/ 	.word	0x00000006
        /*0740*/ 	.word	0x00030c10
        /*0744*/ 	.short	0x010a
        /*0746*/ 	.byte	0x3f
	.zero		1


	//   ....[13]....
        /*0748*/ 	.word	0x000026a0
        /*074c*/ 	.word	0x00000006
        /*0750*/ 	.word	0x00030c30
        /*0754*/ 	.short	0x010a
        /*0756*/ 	.byte	0x3f
	.zero		1


	//   ....[14]....
        /*0758*/ 	.word	0x00002720
        /*075c*/ 	.word	0x00000006
        /*0760*/ 	.word	0x00030c30
        /*0764*/ 	.short	0x010a
        /*0766*/ 	.byte	0x3f
	.zero		1


	//   ....[15]....
        /*0768*/ 	.word	0x00005310
        /*076c*/ 	.word	0x00000005
        /*0770*/ 	.word	0x00000000
        /*0774*/ 	.short	0x0101
        /*0776*/ 	.byte	0x3f
	.zero		1


	//   ....[16]....
        /*0778*/ 	.word	0x00005760
        /*077c*/ 	.word	0x00000006
        /*0780*/ 	.word	0x00000000
        /*0784*/ 	.short	0x0101
        /*0786*/ 	.byte	0x3f
	.zero		1


	//   ....[17]....
        /*0788*/ 	.word	0x00005f60
        /*078c*/ 	.word	0x00000007
        /*0790*/ 	.word	0x00030c10
        /*0794*/ 	.short	0x010a
        /*0796*/ 	.byte	0x3f
	.zero		1


	//   ....[18]....
        /*0798*/ 	.word	0x00005fe0
        /*079c*/ 	.word	0x00000007
        /*07a0*/ 	.word	0x00030c10
        /*07a4*/ 	.short	0x010a
        /*07a6*/ 	.byte	0x3f
	.zero		1


	//   ....[19]....
        /*07a8*/ 	.word	0x000063f0
        /*07ac*/ 	.word	0x00000007
        /*07b0*/ 	.word	0x00030c30
        /*07b4*/ 	.short	0x010a
        /*07b6*/ 	.byte	0x3f
	.zero		1


	//   ....[20]....
        /*07b8*/ 	.word	0x00006480
        /*07bc*/ 	.word	0x00000007
        /*07c0*/ 	.word	0x00030c30
        /*07c4*/ 	.short	0x010a
        /*07c6*/ 	.byte	0x3f
	.zero		1


	//   ....[21]....
        /*07c8*/ 	.word	0x00008c80
        /*07cc*/ 	.word	0x00000008
        /*07d0*/ 	.word	0x00000000
        /*07d4*/ 	.short	0x0101
        /*07d6*/ 	.byte	0x3f
	.zero		1


	//   ....[22]....
        /*07d8*/ 	.word	0x000090f0
        /*07dc*/ 	.word	0x00000007
        /*07e0*/ 	.word	0x00000000
        /*07e4*/ 	.short	0x0101
        /*07e6*/ 	.byte	0x3f
	.zero		1


	//   ....[23]....
        /*07e8*/ 	.word	0x0000cb90
        /*07ec*/ 	.word	0x0000000f
        /*07f0*/ 	.word	0x00030c20
        /*07f4*/ 	.short	0x010a
        /*07f6*/ 	.byte	0x3f
	.zero		1


	//   ....[24]....
        /*07f8*/ 	.word	0x0000d130
        /*07fc*/ 	.word	0x0000000f
        /*0800*/ 	.word	0x00030c40
        /*0804*/ 	.short	0x010a
        /*0806*/ 	.byte	0x3f
	.zero		1


	//   ....[25]....
        /*0808*/ 	.word	0x0000d390
        /*080c*/ 	.word	0x0000000f
        /*0810*/ 	.word	0x00030c28
        /*0814*/ 	.short	0x010a
        /*0816*/ 	.byte	0x3f
	.zero		1


	//   ....[26]....
        /*0818*/ 	.word	0x0000d5f0
        /*081c*/ 	.word	0x0000000f
        /*0820*/ 	.word	0x00030c48
        /*0824*/ 	.short	0x010a
        /*0826*/ 	.byte	0x3f
	.zero		1


	//   ....[27]....
        /*0828*/ 	.word	0x0000d7f0
        /*082c*/ 	.word	0x0000000f
        /*0830*/ 	.word	0x00030c20
        /*0834*/ 	.short	0x010a
        /*0836*/ 	.byte	0x3f
	.zero		1


	//   ....[28]....
        /*0838*/ 	.word	0x0000dac0
        /*083c*/ 	.word	0x0000000f
        /*0840*/ 	.word	0x00030c40
        /*0844*/ 	.short	0x010a
        /*0846*/ 	.byte	0x3f
	.zero		1


	//   ....[29]....
        /*0848*/ 	.word	0x0000dcf0
        /*084c*/ 	.word	0x0000000f
        /*0850*/ 	.word	0x00030c28
        /*0854*/ 	.short	0x010a
        /*0856*/ 	.byte	0x3f
	.zero		1


	//   ....[30]....
        /*0858*/ 	.word	0x0000df90
        /*085c*/ 	.word	0x00000003
        /*0860*/ 	.word	0x00030c40
        /*0864*/ 	.short	0x010a
        /*0866*/ 	.byte	0x3f
	.zero		1


	//   ....[31]....
        /*0868*/ 	.word	0x0000e380
        /*086c*/ 	.word	0x00000007
        /*0870*/ 	.word	0x00000000
        /*0874*/ 	.short	0x010a
        /*0876*/ 	.byte	0x3f
	.zero		1


	//   ....[32]....
        /*0878*/ 	.word	0x0000e3d0
        /*087c*/ 	.word	0x00000003
        /*0880*/ 	.word	0x00000000
        /*0884*/ 	.short	0x010a
        /*0886*/ 	.byte	0x3f
	.zero		1


	//   ....[33]....
        /*0888*/ 	.word	0x0000e430
        /*088c*/ 	.word	0x00000005
        /*0890*/ 	.word	0x00000000
        /*0894*/ 	.short	0x010a
        /*0896*/ 	.byte	0x3f
	.zero		1


	//   ....[34]....
        /*0898*/ 	.word	0x0000e460
        /*089c*/ 	.word	0x00000003
        /*08a0*/ 	.word	0x00000000
        /*08a4*/ 	.short	0x010a
        /*08a6*/ 	.byte	0x3f
	.zero		1


	//   ....[35]....
        /*08a8*/ 	.word	0x0000e530
        /*08ac*/ 	.word	0x000000ec
        /*08b0*/ 	.word	0x00030c00
        /*08b4*/ 	.short	0x010a
        /*08b6*/ 	.byte	0x3f
	.zero		1


	//   ....[36]....
        /*08b8*/ 	.word	0x0000e580
        /*08bc*/ 	.word	0x00000006
        /*08c0*/ 	.word	0x00030c10
        /*08c4*/ 	.short	0x010a
        /*08c6*/ 	.byte	0x3f
	.zero		1


	//   ....[37]....
        /*08c8*/ 	.word	0x0000e5d0
        /*08cc*/ 	.word	0x00000006
        /*08d0*/ 	.word	0x00030c30
        /*08d4*/ 	.short	0x010a
        /*08d6*/ 	.byte	0x3f
	.zero		1


	//   ....[38]....
        /*08d8*/ 	.word	0x0000e620
        /*08dc*/ 	.word	0x00000007
        /*08e0*/ 	.word	0x00030c10
        /*08e4*/ 	.short	0x010a
        /*08e6*/ 	.byte	0x3f
	.zero		1


	//   ....[39]....
        /*08e8*/ 	.word	0x0000e670
        /*08ec*/ 	.word	0x00000007
        /*08f0*/ 	.word	0x00030c30
        /*08f4*/ 	.short	0x010a
        /*08f6*/ 	.byte	0x3f
	.zero		1


	//   ....[40]....
        /*08f8*/ 	.word	0x0000e8f0
        /*08fc*/ 	.word	0x0000000f
        /*0900*/ 	.word	0x00030c20
        /*0904*/ 	.short	0x010a
        /*0906*/ 	.byte	0x3f
	.zero		1


	//   ....[41]....
        /*0908*/ 	.word	0x0000e940
        /*090c*/ 	.word	0x0000000f
        /*0910*/ 	.word	0x00030c40
        /*0914*/ 	.short	0x010a
        /*0916*/ 	.byte	0x3f
	.zero		1


	//   ....[42]....
        /*0918*/ 	.word	0x0000e990
        /*091c*/ 	.word	0x0000000f
        /*0920*/ 	.word	0x00030c28
        /*0924*/ 	.short	0x010a
        /*0926*/ 	.byte	0x3f
	.zero		1


	//   ....[43]....
        /*0928*/ 	.word	0x0000e9e0
        /*092c*/ 	.word	0x0000000f
        /*0930*/ 	.word	0x00030c48
        /*0934*/ 	.short	0x010a
        /*0936*/ 	.byte	0x3f
	.zero		1


	//   ....[44]....
        /*0938*/ 	.word	0x0000ea40
        /*093c*/ 	.word	0x0000000f
        /*0940*/ 	.word	0x00030c20
        /*0944*/ 	.short	0x010a
        /*0946*/ 	.byte	0x3f
	.zero		1


	//   ....[45]....
        /*0948*/ 	.word	0x0000ea90
        /*094c*/ 	.word	0x0000000f
        /*0950*/ 	.word	0x00030c40
        /*0954*/ 	.short	0x010a
        /*0956*/ 	.byte	0x3f
	.zero		1


	//   ....[46]....
        /*0958*/ 	.word	0x0000eae0
        /*095c*/ 	.word	0x0000000f
        /*0960*/ 	.word	0x00030c28
        /*0964*/ 	.short	0x010a
        /*0966*/ 	.byte	0x3f
	.zero		1


	//   ....[47]....
        /*0968*/ 	.word	0x0000eb30
        /*096c*/ 	.word	0x00000003
        /*0970*/ 	.word	0x00030c40
        /*0974*/ 	.short	0x010a
        /*0976*/ 	.byte	0x3f
	.zero		1


	//   ....[48]....
        /*0978*/ 	.word	0x0000ec00
        /*097c*/ 	.word	0x00000007
        /*0980*/ 	.word	0x00000000
        /*0984*/ 	.short	0x010a
        /*0986*/ 	.byte	0x3f
	.zero		1


	//   ....[49]....
        /*0988*/ 	.word	0x0000ec50
        /*098c*/ 	.word	0x00000003
        /*0990*/ 	.word	0x00000000
        /*0994*/ 	.short	0x010a
        /*0996*/ 	.byte	0x3f
	.zero		1


	//   ....[50]....
        /*0998*/ 	.word	0x0000eca0
        /*099c*/ 	.word	0x00000005
        /*09a0*/ 	.word	0x00000000
        /*09a4*/ 	.short	0x010a
        /*09a6*/ 	.byte	0x3f
	.zero		1


	//----- nvinfo : EIATTR_NUM_MBARRIERS
	.align		4
.L_1784:
        /*09a8*/ 	.byte	0x03, 0x38
        /*09aa*/ 	.short	0x0009


	//----- nvinfo : EIATTR_EXIT_INSTR_OFFSETS
	.align		4
        /*09ac*/ 	.byte	0x04, 0x1c
        /*09ae*/ 	.short	(.L_1786 - .L_1785)


	//   ....[0]....
.L_1785:
        /*09b0*/ 	.word	0x0000e4b0


	//----- nvinfo : EIATTR_MAX_THREADS
	.align		4
.L_1786:
        /*09b4*/ 	.byte	0x04, 0x05
        /*09b6*/ 	.short	(.L_1788 - .L_1787)
.L_1787:
        /*09b8*/ 	.word	0x00000180
        /*09bc*/ 	.word	0x00000001
        /*09c0*/ 	.word	0x00000001


	//----- nvinfo : EIATTR_CRS_STACK_SIZE
	.align		4
.L_1788:
        /*09c4*/ 	.byte	0x04, 0x1e
        /*09c6*/ 	.short	(.L_1790 - .L_1789)
.L_1789:
        /*09c8*/ 	.word	0x00000000


	//----- nvinfo : EIATTR_CBANK_PARAM_SIZE
	.align		4
.L_1790:
        /*09cc*/ 	.byte	0x03, 0x19
        /*09ce*/ 	.short	0x0770


	//----- nvinfo : EIATTR_PARAM_CBANK
	.align		4
        /*09d0*/ 	.byte	0x04, 0x0a
        /*09d2*/ 	.short	(.L_1792 - .L_1791)
	.align		4
.L_1791:
        /*09d4*/ 	.word	index@(.nv.constant0._ZN7cutlass13device_kernelIN5flash11enable_sm90INS1_16FlashAttnBwdSm90INS1_25CollectiveMainloopBwdSm90ILi2ELi2ELi2EN4cute5tupleIJNS5_1CILi1EEES8_S8_EEENS6_IJNS7_ILi128EEESA_NS7_ILi64EEEEEENS_10bfloat16_tEfNS_4arch4Sm90ELb1ELb0ELb0ELb1ELb1ELb1ELb0ELb0ELi2ELi1ELi2ELi2ELb0EEENS1_24CollectiveEpilogueBwdGQAISC_fSF_Li256ELb1ELb1EEENS1_25SingleTileBwdLPTSchedulerILb1ELi128ELb1EEEEEEEEEvNT_6ParamsE)
        /*09d8*/ 	.short	0x0210
        /*09da*/ 	.short	0x0770


	//----- nvinfo : EIATTR_SW_WAR
	.align		4
.L_1792:
        /*09dc*/ 	.byte	0x04, 0x36
        /*09de*/ 	.short	(.L_1794 - .L_1793)
.L_1793:
        /*09e0*/ 	.word	0x00000008
.L_1794:


//--------------------- .nv.info._ZN7cutlass13device_kernelIN5flash22FlashAttnBwdPreprocessIN4cute5tupleIJNS3_1CILi128EEENS5_ILi64EEEEEENS_10bfloat16_tEfNS_4arch4Sm90ELb1ELb1EEEEEvNT_6ParamsE --------------------------
	.section	.nv.info._ZN7cutlass13device_kernelIN5flash22FlashAttnBwdPreprocessIN4cute5tupleIJNS3_1CILi128EEENS5_ILi64EEEEEENS_10bfloat16_tEfNS_4arch4Sm90ELb1ELb1EEEEEvNT_6ParamsE,"",@"SHT_CUDA_INFO"
	.sectionflags	@""
	.align	4


	//----- nvinfo : EIATTR_CUDA_API_VERSION
	.align		4
        /*0000*/ 	.byte	0x04, 0x37
        /*0002*/ 	.short	(.L_1796 - .L_1795)
.L_1795:
        /*0004*/ 	.word	0x00000082


	//----- nvinfo : EIATTR_KPARAM_INFO
	.align		4
.L_1796:
        /*0008*/ 	.byte	0x04, 0x17
        /*000a*/ 	.short	(.L_1798 - .L_1797)
.L_1797:
        /*000c*/ 	.word	0x00000000
        /*0010*/ 	.short	0x0000
        /*0012*/ 	.short	0x0000
        /*0014*/ 	.byte	0x00, 0xf0, 0xc1, 0x03


	//----- nvinfo : EIATTR_SPARSE_MMA_MASK
	.align		4
.L_1798:
        /*0018*/ 	.byte	0x03, 0x50
        /*001a*/ 	.short	0x0000


	//----- nvinfo : EIATTR_MAXREG_COUNT
	.align		4
        /*001c*/ 	.byte	0x03, 0x1b
        /*001e*/ 	.short	0x0080


	//----- nvinfo : EIATTR_MERCURY_ISA_VERSION
	.align		4
        /*0020*/ 	.byte	0x03, 0x5f
        /*0022*/ 	.short	0x0101


	//----- nvinfo : EIATTR_COOP_GROUP_MASK_REGIDS
	.align		4
        /*0024*/ 	.byte	0x04, 0x29
        /*0026*/ 	.short	(.L_1800 - .L_1799)


	//   ....[0]....
.L_1799:
        /*0028*/ 	.word	0xffffffff


	//   ....[1]....
        /*002c*/ 	.word	0xffffffff


	//   ....[2]....
        /*0030*/ 	.word	0xffffffff


	//   ....[3]....
        /*0034*/ 	.word	0xffffffff


	//   ....[4]....
        /*0038*/ 	.word	0xffffffff


	//   ....[5]....
        /*003c*/ 	.word	0xffffffff


	//   ....[6]....
        /*0040*/ 	.word	0xffffffff


	//   ....[7]....
        /*0044*/ 	.word	0xffffffff


	//   ....[8]....
        /*0048*/ 	.word	0xffffffff


	//   ....[9]....
        /*004c*/ 	.word	0xffffffff


	//   ....[10]....
        /*0050*/ 	.word	0xffffffff


	//   ....[11]....
        /*0054*/ 	.word	0xffffffff


	//----- nvinfo : EIATTR_COOP_GROUP_INSTR_OFFSETS
	.align		4
.L_1800:
        /*0058*/ 	.byte	0x04, 0x28
        /*005a*/ 	.short	(.L_1802 - .L_1801)


	//   ....[0]....
.L_1801:
        /*005c*/ 	.word	0x000013a0


	//   ....[1]....
        /*0060*/ 	.word	0x000013b0


	//   ....[2]....
        /*0064*/ 	.word	0x000013c0


	//   ....[3]....
        /*0068*/ 	.word	0x000013d0


	//   ....[4]....
        /*006c*/ 	.word	0x00001420


	//   ....[5]....
        /*0070*/ 	.word	0x00001430


	//   ....[6]....
        /*0074*/ 	.word	0x00001440


	//   ....[7]....
        /*0078*/ 	.word	0x00001450


	//   ....[8]....
        /*007c*/ 	.word	0x000014b0


	//   ....[9]....
        /*0080*/ 	.word	0x000014c0


	//   ....[10]....
        /*0084*/ 	.word	0x000014d0


	//   ....[11]....
        /*0088*/ 	.word	0x000014e0


	//----- nvinfo : EIATTR_EXIT_INSTR_OFFSETS
	.align		4
.L_1802:
        /*008c*/ 	.byte	0x04, 0x1c
        /*008e*/ 	.short	(.L_1804 - .L_1803)


	//   ....[0]....
.L_1803:
        /*0090*/ 	.word	0x000001c0


	//   ....[1]....
        /*0094*/ 	.word	0x00001b30


	//   ....[2]....
        /*0098*/ 	.word	0x00001bb0


	//----- nvinfo : EIATTR_MAX_THREADS
	.align		4
.L_1804:
        /*009c*/ 	.byte	0x04, 0x05
        /*009e*/ 	.short	(.L_1806 - .L_1805)
.L_1805:
        /*00a0*/ 	.word	0x00000100
        /*00a4*/ 	.word	0x00000001
        /*00a8*/ 	.word	0x00000001


	//----- nvinfo : EIATTR_CRS_STACK_SIZE
	.align		4
.L_1806:
        /*00ac*/ 	.byte	0x04, 0x1e
        /*00ae*/ 	.short	(.L_1808 - .L_1807)
.L_1807:
        /*00b0*/ 	.word	0x00000000


	//----- nvinfo : EIATTR_CBANK_PARAM_SIZE
	.align		4
.L_1808:
        /*00b4*/ 	.byte	0x03, 0x19
        /*00b6*/ 	.short	0x00f0


	//----- nvinfo : EIATTR_PARAM_CBANK
	.align		4
        /*00b8*/ 	.byte	0x04, 0x0a
        /*00ba*/ 	.short	(.L_1810 - .L_1809)
	.align		4
.L_1809:
        /*00bc*/ 	.word	index@(.nv.constant0._ZN7cutlass13device_kernelIN5flash22FlashAttnBwdPreprocessIN4cute5tupleIJNS3_1CILi128EEENS5_ILi64EEEEEENS_10bfloat16_tEfNS_4arch4Sm90ELb1ELb1EEEEEvNT_6ParamsE)
        /*00c0*/ 	.short	0x0210
        /*00c2*/ 	.short	0x00f0


	//----- nvinfo : EIATTR_SW_WAR
	.align		4
.L_1810:
        /*00c4*/ 	.byte	0x04, 0x36
        /*00c6*/ 	.short	(.L_1812 - .L_1811)
.L_1811:
        /*00c8*/ 	.word	0x00000008
.L_1812:


//--------------------- .nv.callgraph             --------------------------
	.section	.nv.callgraph,"",@"SHT_CUDA_CALLGRAPH"
	.align	4
	.sectionentsize	8
	.align		4
        /*0000*/ 	.word	0x00000000
	.align		4
        /*0004*/ 	.word	0xffffffff
	.align		4
        /*0008*/ 	.word	index@(_ZN7cutlass13device_kernelIN5flash11enable_sm90INS1_16FlashAttnBwdSm90INS1_25CollectiveMainloopBwdSm90ILi2ELi2ELi2EN4cute5tupleIJNS5_1CILi1EEES8_S8_EEENS6_IJNS7_ILi128EEESA_NS7_ILi64EEEEEENS_10bfloat16_tEfNS_4arch4Sm90ELb0ELb0ELb1ELb0ELb0ELb1ELb0ELb0ELi2ELi1ELi2ELi2ELb0EEENS1_21CollectiveEpilogueBwdISC_SD_SF_Li256ELb0ELb0ELi1EEENS1_19SingleTileSchedulerILb0ELb0ELb0ELi128EEEEEEEEEvNT_6ParamsE)
	.align		4
        /*000c*/ 	.word	index@(__assertfail)
	.align		4
        /*0010*/ 	.word	index@(_ZN7cutlass13device_kernelIN5flash11enable_sm90INS1_16FlashAttnBwdSm90INS1_25CollectiveMainloopBwdSm90ILi2ELi2ELi2EN4cute5tupleIJNS5_1CILi1EEES8_S8_EEENS6_IJNS7_ILi128EEESA_NS7_ILi64EEEEEENS_10bfloat16_tEfNS_4arch4Sm90ELb0ELb0ELb1ELb0ELb1ELb1ELb0ELb0ELi2ELi1ELi2ELi2ELb0EEENS1_21CollectiveEpilogueBwdISC_SD_SF_Li256ELb0ELb0ELi1EEENS1_19SingleTileSchedulerILb0ELb0ELb0ELi128EEEEEEEEEvNT_6ParamsE)
	.align		4
        /*0014*/ 	.word	index@(__assertfail)
	.align		4
        /*0018*/ 	.word	index@(_ZN7cutlass13device_kernelIN5flash11enable_sm90INS1_16FlashAttnBwdSm90INS1_25CollectiveMainloopBwdSm90ILi2ELi2ELi2EN4cute5tupleIJNS5_1CILi1EEES8_S8_EEENS6_IJNS7_ILi128EEESA_NS7_ILi64EEEEEENS_10bfloat16_tEfNS_4arch4Sm90ELb0ELb0ELb1ELb0ELb0ELb1ELb0ELb0ELi2ELi1ELi2ELi2ELb0EEENS1_24CollectiveEpilogueBwdGQAISC_fSF_Li256ELb0ELb0EEENS1_19SingleTileSchedulerILb0ELb0ELb0ELi128EEEEEEEEEvNT_6ParamsE)
	.align		4
        /*001c*/ 	.word	index@(__assertfail)
	.align		4
        /*0020*/ 	.word	index@(_ZN7cutlass13device_kernelIN5flash11enable_sm90INS1_16FlashAttnBwdSm90INS1_25CollectiveMainloopBwdSm90ILi2ELi2ELi2EN4cute5tupleIJNS5_1CILi1EEES8_S8_EEENS6_IJNS7_ILi128EEESA_NS7_ILi64EEEEEENS_10bfloat16_tEfNS_4arch4Sm90ELb0ELb0ELb1ELb0ELb1ELb1ELb0ELb0ELi2ELi1ELi2ELi2ELb0EEENS1_24CollectiveEpilogueBwdGQAISC_fSF_Li256ELb0ELb1EEENS1_19SingleTileSchedulerILb0ELb0ELb0ELi128EEEEEEEEEvNT_6ParamsE)
	.align		4
        /*0024*/ 	.word	index@(__assertfail)
	.align		4
        /*0028*/ 	.word	index@(_ZN7cutlass13device_kernelIN5flash11enable_sm90INS1_16FlashAttnBwdSm90INS1_25CollectiveMainloopBwdSm90ILi2ELi2ELi2EN4cute5tupleIJNS5_1CILi1EEES8_S8_EEENS6_IJNS7_ILi128EEESA_NS7_ILi64EEEEEENS_10bfloat16_tEfNS_4arch4Sm90ELb0ELb0ELb1ELb1ELb0ELb1ELb0ELb0ELi2ELi1ELi2ELi2ELb0EEENS1_21CollectiveEpilogueBwdISC_SD_SF_Li256ELb1ELb0ELi1EEENS1_19SingleTileSchedulerILb1ELb0ELb0ELi128EEEEEEEEEvNT_6ParamsE)
	.align		4
        /*002c*/ 	.word	index@(__assertfail)
	.align		4
        /*0030*/ 	.word	index@(_ZN7cutlass13device_kernelIN5flash11enable_sm90INS1_16FlashAttnBwdSm90INS1_25CollectiveMainloopBwdSm90ILi2ELi2ELi2EN4cute5tupleIJNS5_1CILi1EEES8_S8_EEENS6_IJNS7_ILi128EEESA_NS7_ILi64EEEEEENS_10bfloat16_tEfNS_4arch4Sm90ELb0ELb0ELb1ELb1ELb1ELb1ELb0ELb0ELi2ELi1ELi2ELi2ELb0EEENS1_21CollectiveEpilogueBwdISC_SD_SF_Li256ELb1ELb0ELi1EEENS1_19SingleTileSchedulerILb1ELb0ELb0ELi128EEEEEEEEEvNT_6ParamsE)
	.align		4
        /*0034*/ 	.word	index@(__assertfail)
	.align		4
        /*0038*/ 	.word	index@(_ZN7cutlass13device_kernelIN5flash11enable_sm90INS1_16FlashAttnBwdSm90INS1_25CollectiveMainloopBwdSm90ILi2ELi2ELi2EN4cute5tupleIJNS5_1CILi1EEES8_S8_EEENS6_IJNS7_ILi128EEESA_NS7_ILi64EEEEEENS_10bfloat16_tEfNS_4arch4Sm90ELb0ELb0ELb1ELb1ELb0ELb1ELb0ELb0ELi2ELi1ELi2ELi2ELb0EEENS1_24CollectiveEpilogueBwdGQAISC_fSF_Li256ELb1ELb0EEENS1_19SingleTileSchedulerILb1ELb0ELb0ELi128EEEEEEEEEvNT_6ParamsE)
	.align		4
        /*003c*/ 	.word	index@(__assertfail)
	.align		4
        /*0040*/ 	.word	index@(_ZN7cutlass13device_kernelIN5flash11enable_sm90INS1_16FlashAttnBwdSm90INS1_25CollectiveMainloopBwdSm90ILi2ELi2ELi2EN4cute5tupleIJNS5_1CILi1EEES8_S8_EEENS6_IJNS7_ILi128EEESA_NS7_ILi64EEEEEENS_10bfloat16_tEfNS_4arch4Sm90ELb0ELb0ELb1ELb1ELb1ELb1ELb0ELb0ELi2ELi1ELi2ELi2ELb0EEENS1_24CollectiveEpilogueBwdGQAISC_fSF_Li256ELb1ELb1EEENS1_19SingleTileSchedulerILb1ELb0ELb0ELi128EEEEEEEEEvNT_6ParamsE)
	.align		4
        /*0044*/ 	.word	index@(__assertfail)
	.align		4
        /*0048*/ 	.word	index@(_ZN7cutlass13device_kernelIN5flash11enable_sm90INS1_16FlashAttnBwdSm90INS1_25CollectiveMainloopBwdSm90ILi2ELi2ELi2EN4cute5tupleIJNS5_1CILi1EEES8_S8_EEENS6_IJNS7_ILi128EEESA_NS7_ILi64EEEEEENS_10bfloat16_tEfNS_4arch4Sm90ELb0ELb1ELb1ELb0ELb0ELb1ELb0ELb0ELi2ELi1ELi2ELi2ELb0EEENS1_21CollectiveEpilogueBwdISC_SD_SF_Li256ELb0ELb0ELi1EEENS1_19SingleTileSchedulerILb0ELb0ELb0ELi128EEEEEEEEEvNT_6ParamsE)
	.align		4
        /*004c*/ 	.word	index@(__assertfail)
	.align		4
        /*0050*/ 	.word	index@(_ZN7cutlass13device_kernelIN5flash11enable_sm90INS1_16FlashAttnBwdSm90INS1_25CollectiveMainloopBwdSm90ILi2ELi2ELi2EN4cute5tupleIJNS5_1CILi1EEES8_S8_EEENS6_IJNS7_ILi128EEESA_NS7_ILi64EEEEEENS_10bfloat16_tEfNS_4arch4Sm90ELb0ELb1ELb1ELb0ELb1ELb1ELb0ELb0ELi2ELi1ELi2ELi2ELb0EEENS1_21CollectiveEpilogueBwdISC_SD_SF_Li256ELb0ELb0ELi1EEENS1_19SingleTileSchedulerILb0ELb0ELb0ELi128EEEEEEEEEvNT_6ParamsE)
	.align		4
        /*0054*/ 	.word	index@(__assertfail)
	.align		4
        /*0058*/ 	.word	index@(_ZN7cutlass13device_kernelIN5flash11enable_sm90INS1_16FlashAttnBwdSm90INS1_25CollectiveMainloopBwdSm90ILi2ELi2ELi2EN4cute5tupleIJNS5_1CILi1EEES8_S8_EEENS6_IJNS7_ILi128EEESA_NS7_ILi64EEEEEENS_10bfloat16_tEfNS_4arch4Sm90ELb0ELb1ELb1ELb0ELb0ELb1ELb0ELb0ELi2ELi1ELi2ELi2ELb0EEENS1_24CollectiveEpilogueBwdGQAISC_fSF_Li256ELb0ELb0EEENS1_19SingleTileSchedulerILb0ELb0ELb0ELi128EEEEEEEEEvNT_6ParamsE)
	.align		4
        /*005c*/ 	.word	index@(__assertfail)
	.align		4
        /*0060*/ 	.word	index@(_ZN7cutlass13device_kernelIN5flash11enable_sm90INS1_16FlashAttnBwdSm90INS1_25CollectiveMainloopBwdSm90ILi2ELi2ELi2EN4cute5tupleIJNS5_1CILi1EEES8_S8_EEENS6_IJNS7_ILi128EEESA_NS7_ILi64EEEEEENS_10bfloat16_tEfNS_4arch4Sm90ELb0ELb1ELb1ELb0ELb1ELb1ELb0ELb0ELi2ELi1ELi2ELi2ELb0EEENS1_24CollectiveEpilogueBwdGQAISC_fSF_Li256ELb0ELb1EEENS1_19SingleTileSchedulerILb0ELb0ELb0ELi128EEEEEEEEEvNT_6ParamsE)
	.align		4
        /*0064*/ 	.word	index@(__assertfail)
	.align		4
        /*0068*/ 	.word	index@(_ZN7cutlass13device_kernelIN5flash11enable_sm90INS1_16FlashAttnBwdSm90INS1_25CollectiveMainloopBwdSm90ILi2ELi2ELi2EN4cute5tupleIJNS5_1CILi1EEES8_S8_EEENS6_IJNS7_ILi128EEESA_NS7_ILi64EEEEEENS_10bfloat16_tEfNS_4arch4Sm90ELb0ELb1ELb1ELb1ELb0ELb1ELb0ELb0ELi2ELi1ELi2ELi2ELb0EEENS1_21CollectiveEpilogueBwdISC_SD_SF_Li256ELb1ELb0ELi1EEENS1_19SingleTileSchedulerILb1ELb0ELb0ELi128EEEEEEEEEvNT_6ParamsE)
	.align		4
        /*006c*/ 	.word	index@(__assertfail)
	.align		4
        /*0070*/ 	.word	index@(_ZN7cutlass13device_kernelIN5flash11enable_sm90INS1_16FlashAttnBwdSm90INS1_25CollectiveMainloopBwdSm90ILi2ELi2ELi2EN4cute5tupleIJNS5_1CILi1EEES8_S8_EEENS6_IJNS7_ILi128EEESA_NS7_ILi64EEEEEENS_10bfloat16_tEfNS_4arch4Sm90ELb0ELb1ELb1ELb1ELb1ELb1ELb0ELb0ELi2ELi1ELi2ELi2ELb0EEENS1_21CollectiveEpilogueBwdISC_SD_SF_Li256ELb1ELb0ELi1EEENS1_19SingleTileSchedulerILb1ELb0ELb0ELi128EEEEEEEEEvNT_6ParamsE)
	.align		4
        /*0074*/ 	.word	index@(__assertfail)
	.align		4
        /*0078*/ 	.word	index@(_ZN7cutlass13device_kernelIN5flash11enable_sm90INS1_16FlashAttnBwdSm90INS1_25CollectiveMainloopBwdSm90ILi2ELi2ELi2EN4cute5tupleIJNS5_1CILi1EEES8_S8_EEENS6_IJNS7_ILi128EEESA_NS7_ILi64EEEEEENS_10bfloat16_tEfNS_4arch4Sm90ELb0ELb1ELb1ELb1ELb0ELb1ELb0ELb0ELi2ELi1ELi2ELi2ELb0EEENS1_24CollectiveEpilogueBwdGQAISC_fSF_Li256ELb1ELb0EEENS1_19SingleTileSchedulerILb1ELb0ELb0ELi128EEEEEEEEEvNT_6ParamsE)
	.align		4
        /*007c*/ 	.word	index@(__assertfail)
	.align		4
        /*0080*/ 	.word	index@(_ZN7cutlass13device_kernelIN5flash11enable_sm90INS1_16FlashAttnBwdSm90INS1_25CollectiveMainloopBwdSm90ILi2ELi2ELi2EN4cute5tupleIJNS5_1CILi1EEES8_S8_EEENS6_IJNS7_ILi128EEESA_NS7_ILi64EEEEEENS_10bfloat16_tEfNS_4arch4Sm90ELb0ELb1ELb1ELb1ELb1ELb1ELb0ELb0ELi2ELi1ELi2ELi2ELb0EEENS1_24CollectiveEpilogueBwdGQAISC_fSF_Li256ELb1ELb1EEENS1_19SingleTileSchedulerILb1ELb0ELb0ELi128EEEEEEEEEvNT_6ParamsE)
	.align		4
        /*0084*/ 	.word	index@(__assertfail)
	.align		4
        /*0088*/ 	.word	index@(_ZN7cutlass13device_kernelIN5flash11enable_sm90INS1_16FlashAttnBwdSm90INS1_25CollectiveMainloopBwdSm90ILi2ELi2ELi2EN4cute5tupleIJNS5_1CILi1EEES8_S8_EEENS6_IJNS7_ILi96EEENS7_ILi128EEENS7_ILi64EEEEEENS_10bfloat16_tEfNS_4arch4Sm90ELb1ELb0ELb1ELb0ELb0ELb1ELb0ELb1ELi2ELi1ELi2ELi2ELb0EEENS1_21CollectiveEpilogueBwdISD_SE_SG_Li256ELb0ELb0ELi1EEENS1_25SingleTileBwdLPTSchedulerILb0ELi128ELb0EEEEEEEEEvNT_6ParamsE)
	.align		4
        /*008c*/ 	.word	index@(__assertfail)
	.align		4
        /*0090*/ 	.word	index@(_ZN7cutlass13device_kernelIN5flash11enable_sm90INS1_16FlashAttnBwdSm90INS1_25CollectiveMainloopBwdSm90ILi2ELi2ELi2EN4cute5tupleIJNS5_1CILi1EEES8_S8_EEENS6_IJNS7_ILi96EEENS7_ILi128EEENS7_ILi64EEEEEENS_10bfloat16_tEfNS_4arch4Sm90ELb1ELb0ELb1ELb0ELb1ELb1ELb0ELb1ELi2ELi1ELi2ELi2ELb0EEENS1_21CollectiveEpilogueBwdISD_SE_SG_Li256ELb0ELb0ELi1EEENS1_25SingleTileBwdLPTSchedulerILb0ELi128ELb1EEEEEEEEEvNT_6ParamsE)
	.align		4
        /*0094*/ 	.word	index@(__assertfail)
	.align		4
        /*0098*/ 	.word	index@(_ZN7cutlass13device_kernelIN5flash11enable_sm90INS1_16FlashAttnBwdSm90INS1_25CollectiveMainloopBwdSm90ILi2ELi2ELi2EN4cute5tupleIJNS5_1CILi1EEES8_S8_EEENS6_IJNS7_ILi96EEENS7_ILi128EEENS7_ILi64EEEEEENS_10bfloat16_tEfNS_4arch4Sm90ELb1ELb0ELb1ELb0ELb0ELb1ELb0ELb1ELi2ELi1ELi2ELi2ELb0EEENS1_24CollectiveEpilogueBwdGQAISD_fSG_Li256ELb0ELb0EEENS1_25SingleTileBwdLPTSchedulerILb0ELi128ELb0EEEEEEEEEvNT_6ParamsE)
	.align		4
        /*009c*/ 	.word	index@(__assertfail)
	.align		4
        /*00a0*/ 	.word	index@(_ZN7cutlass13device_kernelIN5flash11enable_sm90INS1_16FlashAttnBwdSm90INS1_25CollectiveMainloopBwdSm90ILi2ELi2ELi2EN4cute5tupleIJNS5_1CILi1EEES8_S8_EEENS6_IJNS7_ILi96EEENS7_ILi128EEENS7_ILi64EEEEEENS_10bfloat16_tEfNS_4arch4Sm90ELb1ELb0ELb1ELb0ELb1ELb1ELb0ELb1ELi2ELi1ELi2ELi2ELb0EEENS1_24CollectiveEpilogueBwdGQAISD_fSG_Li256ELb0ELb1EEENS1_25SingleTileBwdLPTSchedulerILb0ELi128ELb1EEEEEEEEEvNT_6ParamsE)
	.align		4
        /*00a4*/ 	.word	index@(__assertfail)
	.align		4
        /*00a8*/ 	.word	index@(_ZN7cutlass13device_kernelIN5flash11enable_sm90INS1_16FlashAttnBwdSm90INS1_25CollectiveMainloopBwdSm90ILi2ELi2ELi2EN4cute5tupleIJNS5_1CILi1EEES8_S8_EEENS6_IJNS7_ILi96EEENS7_ILi128EEENS7_ILi64EEEEEENS_10bfloat16_tEfNS_4arch4Sm90ELb1ELb0ELb1ELb1ELb0ELb1ELb0ELb1ELi2ELi1ELi2ELi2ELb0EEENS1_21CollectiveEpilogueBwdISD_SE_SG_Li256ELb1ELb0ELi1EEENS1_25SingleTileBwdLPTSchedulerILb1ELi128ELb0EEEEEEEEEvNT_6ParamsE)
	.align		4
        /*00ac*/ 	.word	index@(__assertfail)
	.align		4
        /*00b0*/ 	.word	index@(_ZN7cutlass13device_kernelIN5flash11enable_sm90INS1_16FlashAttnBwdSm90INS1_25CollectiveMainloopBwdSm90ILi2ELi2ELi2EN4cute5tupleIJNS5_1CILi1EEES8_S8_EEENS6_IJNS7_ILi96EEENS7_ILi128EEENS7_ILi64EEEEEENS_10bfloat16_tEfNS_4arch4Sm90ELb1ELb0ELb1ELb1ELb1ELb1ELb0ELb1ELi2ELi1ELi2ELi2ELb0EEENS1_21CollectiveEpilogueBwdISD_SE_SG_Li256ELb1ELb0ELi1EEENS1_25SingleTileBwdLPTSchedulerILb1ELi128ELb1EEEEEEEEEvNT_6ParamsE)
	.align		4
        /*00b4*/ 	.word	index@(__assertfail)
	.align		4
        /*00b8*/ 	.word	index@(_ZN7cutlass13device_kernelIN5flash11enable_sm90INS1_16FlashAttnBwdSm90INS1_25CollectiveMainloopBwdSm90ILi2ELi2ELi2EN4cute5tupleIJNS5_1CILi1EEES8_S8_EEENS6_IJNS7_ILi96EEENS7_ILi128EEENS7_ILi64EEEEEENS_10bfloat16_tEfNS_4arch4Sm90ELb1ELb0ELb1ELb1ELb0ELb1ELb0ELb1ELi2ELi1ELi2ELi2ELb0EEENS1_24CollectiveEpilogueBwdGQAISD_fSG_Li256ELb1ELb0EEENS1_25SingleTileBwdLPTSchedulerILb1ELi128ELb0EEEEEEEEEvNT_6ParamsE)
	.align		4
        /*00bc*/ 	.word	index@(__assertfail)
	.align		4
        /*00c0*/ 	.word	index@(_ZN7cutlass13device_kernelIN5flash11enable_sm90INS1_16FlashAttnBwdSm90INS1_25CollectiveMainloopBwdSm90ILi2ELi2ELi2EN4cute5tupleIJNS5_1CILi1EEES8_S8_EEENS6_IJNS7_ILi96EEENS7_ILi128EEENS7_ILi64EEEEEENS_10bfloat16_tEfNS_4arch4Sm90ELb1ELb0ELb1ELb1ELb1ELb1ELb0ELb1ELi2ELi1ELi2ELi2ELb0EEENS1_24CollectiveEpilogueBwdGQAISD_fSG_Li256ELb1ELb1EEENS1_25SingleTileBwdLPTSchedulerILb1ELi128ELb1EEEEEEEEEvNT_6ParamsE)
	.align		4
        /*00c4*/ 	.word	index@(__assertfail)
	.align		4
        /*00c8*/ 	.word	index@(_ZN7cutlass13device_kernelIN5flash11enable_sm90INS1_16FlashAttnBwdSm90INS1_25CollectiveMainloopBwdSm90ILi2ELi2ELi2EN4cute5tupleIJNS5_1CILi1EEES8_S8_EEENS6_IJNS7_ILi128EEESA_NS7_ILi64EEEEEENS_10bfloat16_tEfNS_4arch4Sm90ELb0ELb0ELb0ELb0ELb0ELb1ELb0ELb0ELi2ELi1ELi2ELi2ELb0EEENS1_21CollectiveEpilogueBwdISC_SD_SF_Li256ELb0ELb0ELi1EEENS1_19SingleTileSchedulerILb0ELb0ELb0ELi128EEEEEEEEEvNT_6ParamsE)
	.align		4
        /*00cc*/ 	.word	index@(__assertfail)
	.align		4
        /*00d0*/ 	.word	index@(_ZN7cutlass13device_kernelIN5flash11enable_sm90INS1_16FlashAttnBwdSm90INS1_25CollectiveMainloopBwdSm90ILi2ELi2ELi2EN4cute5tupleIJNS5_1CILi1EEES8_S8_EEENS6_IJNS7_ILi128EEESA_NS7_ILi64EEEEEENS_10bfloat16_tEfNS_4arch4Sm90ELb0ELb0ELb0ELb0ELb1ELb1ELb0ELb0ELi2ELi1ELi2ELi2ELb0EEENS1_21CollectiveEpilogueBwdISC_SD_SF_Li256ELb0ELb0ELi1EEENS1_19SingleTileSchedulerILb0ELb0ELb0ELi128EEEEEEEEEvNT_6ParamsE)
	.align		4
        /*00d4*/ 	.word	index@(__assertfail)
	.align		4
        /*00d8*/ 	.word	index@(_ZN7cutlass13device_kernelIN5flash11enable_sm90INS1_16FlashAttnBwdSm90INS1_25CollectiveMainloopBwdSm90ILi2ELi2ELi2EN4cute5tupleIJNS5_1CILi1EEES8_S8_EEENS6_IJNS7_ILi128EEESA_NS7_ILi64EEEEEENS_10bfloat16_tEfNS_4arch4Sm90ELb0ELb0ELb0ELb0ELb0ELb1ELb0ELb0ELi2ELi1ELi2ELi2ELb0EEENS1_24CollectiveEpilogueBwdGQAISC_fSF_Li256ELb0ELb0EEENS1_19SingleTileSchedulerILb0ELb0ELb0ELi128EEEEEEEEEvNT_6ParamsE)
	.align		4
        /*00dc*/ 	.word	index@(__assertfail)
	.align		4
        /*00e0*/ 	.word	index@(_ZN7cutlass13device_kernelIN5flash11enable_sm90INS1_16FlashAttnBwdSm90INS1_25CollectiveMainloopBwdSm90ILi2ELi2ELi2EN4cute5tupleIJNS5_1CILi1EEES8_S8_EEENS6_IJNS7_ILi128EEESA_NS7_ILi64EEEEEENS_10bfloat16_tEfNS_4arch4Sm90ELb0ELb0ELb0ELb0ELb1ELb1ELb0ELb0ELi2ELi1ELi2ELi2ELb0EEENS1_24CollectiveEpilogueBwdGQAISC_fSF_Li256ELb0ELb1EEENS1_19SingleTileSchedulerILb0ELb0ELb0ELi128EEEEEEEEEvNT_6ParamsE)
	.align		4
        /*00e4*/ 	.word	index@(__assertfail)
	.align		4
        /*00e8*/ 	.word	index@(_ZN7cutlass13device_kernelIN5flash11enable_sm90INS1_16FlashAttnBwdSm90INS1_25CollectiveMainloopBwdSm90ILi2ELi2ELi2EN4cute5tupleIJNS5_1CILi1EEES8_S8_EEENS6_IJNS7_ILi128EEESA_NS7_ILi64EEEEEENS_10bfloat16_tEfNS_4arch4Sm90ELb0ELb0ELb0ELb1ELb0ELb1ELb0ELb0ELi2ELi1ELi2ELi2ELb0EEENS1_21CollectiveEpilogueBwdISC_SD_SF_Li256ELb1ELb0ELi1EEENS1_19SingleTileSchedulerILb1ELb0ELb0ELi128EEEEEEEEEvNT_6ParamsE)
	.align		4
        /*00ec*/ 	.word	index@(__assertfail)
	.align		4
        /*00f0*/ 	.word	index@(_ZN7cutlass13device_kernelIN5flash11enable_sm90INS1_16FlashAttnBwdSm90INS1_25CollectiveMainloopBwdSm90ILi2ELi2ELi2EN4cute5tupleIJNS5_1CILi1EEES8_S8_EEENS6_IJNS7_ILi128EEESA_NS7_ILi64EEEEEENS_10bfloat16_tEfNS_4arch4Sm90ELb0ELb0ELb0ELb1ELb1ELb1ELb0ELb0ELi2ELi1ELi2ELi2ELb0EEENS1_21CollectiveEpilogueBwdISC_SD_SF_Li256ELb1ELb0ELi1EEENS1_19SingleTileSchedulerILb1ELb0ELb0ELi128EEEEEEEEEvNT_6ParamsE)
	.align		4
        /*00f4*/ 	.word	index@(__assertfail)
	.align		4
        /*00f8*/ 	.word	index@(_ZN7cutlass13device_kernelIN5flash11enable_sm90INS1_16FlashAttnBwdSm90INS1_25CollectiveMainloopBwdSm90ILi2ELi2ELi2EN4cute5tupleIJNS5_1CILi1EEES8_S8_EEENS6_IJNS7_ILi128EEESA_NS7_ILi64EEEEEENS_10bfloat16_tEfNS_4arch4Sm90ELb0ELb0ELb0ELb1ELb0ELb1ELb0ELb0ELi2ELi1ELi2ELi2ELb0EEENS1_24CollectiveEpilogueBwdGQAISC_fSF_Li256ELb1ELb0EEENS1_19SingleTileSchedulerILb1ELb0ELb0ELi128EEEEEEEEEvNT_6ParamsE)
	.align		4
        /*00fc*/ 	.word	index@(__assertfail)
	.align		4
        /*0100*/ 	.word	index@(_ZN7cutlass13device_kernelIN5flash11enable_sm90INS1_16FlashAttnBwdSm90INS1_25CollectiveMainloopBwdSm90ILi2ELi2ELi2EN4cute5tupleIJNS5_1CILi1EEES8_S8_EEENS6_IJNS7_ILi128EEESA_NS7_ILi64EEEEEENS_10bfloat16_tEfNS_4arch4Sm90ELb0ELb0ELb0ELb1ELb1ELb1ELb0ELb0ELi2ELi1ELi2ELi2ELb0EEENS1_24CollectiveEpilogueBwdGQAISC_fSF_Li256ELb1ELb1EEENS1_19SingleTileSchedulerILb1ELb0ELb0ELi128EEEEEEEEEvNT_6ParamsE)
	.align		4
        /*0104*/ 	.word	index@(__assertfail)
	.align		4
        /*0108*/ 	.word	index@(_ZN7cutlass13device_kernelIN5flash11enable_sm90INS1_16FlashAttnBwdSm90INS1_25CollectiveMainloopBwdSm90ILi2ELi2ELi2EN4cute5tupleIJNS5_1CILi1EEES8_S8_EEENS6_IJNS7_ILi128EEESA_NS7_ILi64EEEEEENS_10bfloat16_tEfNS_4arch4Sm90ELb0ELb1ELb0ELb0ELb0ELb1ELb0ELb0ELi2ELi1ELi2ELi2ELb0EEENS1_21CollectiveEpilogueBwdISC_SD_SF_Li256ELb0ELb0ELi1EEENS1_19SingleTileSchedulerILb0ELb0ELb0ELi128EEEEEEEEEvNT_6ParamsE)
	.align		4
        /*010c*/ 	.word	index@(__assertfail)
	.align		4
        /*0110*/ 	.word	index@(_ZN7cutlass13device_kernelIN5flash11enable_sm90INS1_16FlashAttnBwdSm90INS1_25CollectiveMainloopBwdSm90ILi2ELi2ELi2EN4cute5tupleIJNS5_1CILi1EEES8_S8_EEENS6_IJNS7_ILi128EEESA_NS7_ILi64EEEEEENS_10bfloat16_tEfNS_4arch4Sm90ELb0ELb1ELb0ELb0ELb1ELb1ELb0ELb0ELi2ELi1ELi2ELi2ELb0EEENS1_21CollectiveEpilogueBwdISC_SD_SF_Li256ELb0ELb0ELi1EEENS1_19SingleTileSchedulerILb0ELb0ELb0ELi128EEEEEEEEEvNT_6ParamsE)
	.align		4
        /*0114*/ 	.word	index@(__assertfail)
	.align		4
        /*0118*/ 	.word	index@(_ZN7cutlass13device_kernelIN5flash11enable_sm90INS1_16FlashAttnBwdSm90INS1_25CollectiveMainloopBwdSm90ILi2ELi2ELi2EN4cute5tupleIJNS5_1CILi1EEES8_S8_EEENS6_IJNS7_ILi128EEESA_NS7_ILi64EEEEEENS_10bfloat16_tEfNS_4arch4Sm90ELb0ELb1ELb0ELb0ELb0ELb1ELb0ELb0ELi2ELi1ELi2ELi2ELb0EEENS1_24CollectiveEpilogueBwdGQAISC_fSF_Li256ELb0ELb0EEENS1_19SingleTileSchedulerILb0ELb0ELb0ELi128EEEEEEEEEvNT_6ParamsE)
	.align		4
        /*011c*/ 	.word	index@(__assertfail)
	.align		4
        /*0120*/ 	.word	index@(_ZN7cutlass13device_kernelIN5flash11enable_sm90INS1_16FlashAttnBwdSm90INS1_25CollectiveMainloopBwdSm90ILi2ELi2ELi2EN4cute5tupleIJNS5_1CILi1EEES8_S8_EEENS6_IJNS7_ILi128EEESA_NS7_ILi64EEEEEENS_10bfloat16_tEfNS_4arch4Sm90ELb0ELb1ELb0ELb0ELb1ELb1ELb0ELb0ELi2ELi1ELi2ELi2ELb0EEENS1_24CollectiveEpilogueBwdGQAISC_fSF_Li256ELb0ELb1EEENS1_19SingleTileSchedulerILb0ELb0ELb0ELi128EEEEEEEEEvNT_6ParamsE)
	.align		4
        /*0124*/ 	.word	index@(__assertfail)
	.align		4
        /*0128*/ 	.word	index@(_ZN7cutlass13device_kernelIN5flash11enable_sm90INS1_16FlashAttnBwdSm90INS1_25CollectiveMainloopBwdSm90ILi2ELi2ELi2EN4cute5tupleIJNS5_1CILi1EEES8_S8_EEENS6_IJNS7_ILi128EEESA_NS7_ILi64EEEEEENS_10bfloat16_tEfNS_4arch4Sm90ELb0ELb1ELb0ELb1ELb0ELb1ELb0ELb0ELi2ELi1ELi2ELi2ELb0EEENS1_21CollectiveEpilogueBwdISC_SD_SF_Li256ELb1ELb0ELi1EEENS1_19SingleTileSchedulerILb1ELb0ELb0ELi128EEEEEEEEEvNT_6ParamsE)
	.align		4
        /*012c*/ 	.word	index@(__assertfail)
	.align		4
        /*0130*/ 	.word	index@(_ZN7cutlass13device_kernelIN5flash11enable_sm90INS1_16FlashAttnBwdSm90INS1_25CollectiveMainloopBwdSm90ILi2ELi2ELi2EN4cute5tupleIJNS5_1CILi1EEES8_S8_EEENS6_IJNS7_ILi128EEESA_NS7_ILi64EEEEEENS_10bfloat16_tEfNS_4arch4Sm90ELb0ELb1ELb0ELb1ELb1ELb1ELb0ELb0ELi2ELi1ELi2ELi2ELb0EEENS1_21CollectiveEpilogueBwdISC_SD_SF_Li256ELb1ELb0ELi1EEENS1_19SingleTileSchedulerILb1ELb0ELb0ELi128EEEEEEEEEvNT_6ParamsE)
	.align		4
        /*0134*/ 	.word	index@(__assertfail)
	.align		4
        /*0138*/ 	.word	index@(_ZN7cutlass13device_kernelIN5flash11enable_sm90INS1_16FlashAttnBwdSm90INS1_25CollectiveMainloopBwdSm90ILi2ELi2ELi2EN4cute5tupleIJNS5_1CILi1EEES8_S8_EEENS6_IJNS7_ILi128EEESA_NS7_ILi64EEEEEENS_10bfloat16_tEfNS_4arch4Sm90ELb0ELb1ELb0ELb1ELb0ELb1ELb0ELb0ELi2ELi1ELi2ELi2ELb0EEENS1_24CollectiveEpilogueBwdGQAISC_fSF_Li256ELb1ELb0EEENS1_19SingleTileSchedulerILb1ELb0ELb0ELi128EEEEEEEEEvNT_6ParamsE)
	.align		4
        /*013c*/ 	.word	index@(__assertfail)
	.align		4
        /*0140*/ 	.word	index@(_ZN7cutlass13device_kernelIN5flash11enable_sm90INS1_16FlashAttnBwdSm90INS1_25CollectiveMainloopBwdSm90ILi2ELi2ELi2EN4cute5tupleIJNS5_1CILi1EEES8_S8_EEENS6_IJNS7_ILi128EEESA_NS7_ILi64EEEEEENS_10bfloat16_tEfNS_4arch4Sm90ELb0ELb1ELb0ELb1ELb1ELb1ELb0ELb0ELi2ELi1ELi2ELi2ELb0EEENS1_24CollectiveEpilogueBwdGQAISC_fSF_Li256ELb1ELb1EEENS1_19SingleTileSchedulerILb1ELb0ELb0ELi128EEEEEEEEEvNT_6ParamsE)
	.align		4
        /*0144*/ 	.word	index@(__assertfail)
	.align		4
        /*0148*/ 	.word	index@(_ZN7cutlass13device_kernelIN5flash11enable_sm90INS1_16FlashAttnBwdSm90INS1_25CollectiveMainloopBwdSm90ILi2ELi2ELi2EN4cute5tupleIJNS5_1CILi1EEES8_S8_EEENS6_IJNS7_ILi128EEESA_NS7_ILi64EEEEEENS_10bfloat16_tEfNS_4arch4Sm90ELb1ELb0ELb0ELb0ELb0ELb1ELb0ELb0ELi2ELi1ELi2ELi2ELb0EEENS1_21CollectiveEpilogueBwdISC_SD_SF_Li256ELb0ELb0ELi1EEENS1_25SingleTileBwdLPTSchedulerILb0ELi128ELb0EEEEEEEEEvNT_6ParamsE)
	.align		4
        /*014c*/ 	.word	index@(__assertfail)
	.align		4
        /*0150*/ 	.word	index@(_ZN7cutlass13device_kernelIN5flash11enable_sm90INS1_16FlashAttnBwdSm90INS1_25CollectiveMainloopBwdSm90ILi2ELi2ELi2EN4cute5tupleIJNS5_1CILi1EEES8_S8_EEENS6_IJNS7_ILi128EEESA_NS7_ILi64EEEEEENS_10bfloat16_tEfNS_4arch4Sm90ELb1ELb0ELb0ELb0ELb1ELb1ELb0ELb0ELi2ELi1ELi2ELi2ELb0EEENS1_21CollectiveEpilogueBwdISC_SD_SF_Li256ELb0ELb0ELi1EEENS1_25SingleTileBwdLPTSchedulerILb0ELi128ELb1EEEEEEEEEvNT_6ParamsE)
	.align		4
        /*0154*/ 	.word	index@(__assertfail)
	.align		4
        /*0158*/ 	.word	index@(_ZN7cutlass13device_kernelIN5flash11enable_sm90INS1_16FlashAttnBwdSm90INS1_25CollectiveMainloopBwdSm90ILi2ELi2ELi2EN4cute5tupleIJNS5_1CILi1EEES8_S8_EEENS6_IJNS7_ILi128EEESA_NS7_ILi64EEEEEENS_10bfloat16_tEfNS_4arch4Sm90ELb1ELb0ELb0ELb0ELb0ELb1ELb0ELb0ELi2ELi1ELi2ELi2ELb0EEENS1_24CollectiveEpilogueBwdGQAISC_fSF_Li256ELb0ELb0EEENS1_25SingleTileBwdLPTSchedulerILb0ELi128ELb0EEEEEEEEEvNT_6ParamsE)
	.align		4
        /*015c*/ 	.word	index@(__assertfail)
	.align		4
        /*0160*/ 	.word	index@(_ZN7cutlass13device_kernelIN5flash11enable_sm90INS1_16FlashAttnBwdSm90INS1_25CollectiveMainloopBwdSm90ILi2ELi2ELi2EN4cute5tupleIJNS5_1CILi1EEES8_S8_EEENS6_IJNS7_ILi128EEESA_NS7_ILi64EEEEEENS_10bfloat16_tEfNS_4arch4Sm90ELb1ELb0ELb0ELb0ELb1ELb1ELb0ELb0ELi2ELi1ELi2ELi2ELb0EEENS1_24CollectiveEpilogueBwdGQAISC_fSF_Li256ELb0ELb1EEENS1_25SingleTileBwdLPTSchedulerILb0ELi128ELb1EEEEEEEEEvNT_6ParamsE)
	.align		4
        /*0164*/ 	.word	index@(__assertfail)
	.align		4
        /*0168*/ 	.word	index@(_ZN7cutlass13device_kernelIN5flash11enable_sm90INS1_16FlashAttnBwdSm90INS1_25CollectiveMainloopBwdSm90ILi2ELi2ELi2EN4cute5tupleIJNS5_1CILi1EEES8_S8_EEENS6_IJNS7_ILi128EEESA_NS7_ILi64EEEEEENS_10bfloat16_tEfNS_4arch4Sm90ELb1ELb0ELb0ELb1ELb0ELb1ELb0ELb0ELi2ELi1ELi2ELi2ELb0EEENS1_21CollectiveEpilogueBwdISC_SD_SF_Li256ELb1ELb0ELi1EEENS1_25SingleTileBwdLPTSchedulerILb1ELi128ELb0EEEEEEEEEvNT_6ParamsE)
	.align		4
        /*016c*/ 	.word	index@(__assertfail)
	.align		4
        /*0170*/ 	.word	index@(_ZN7cutlass13device_kernelIN5flash11enable_sm90INS1_16FlashAttnBwdSm90INS1_25CollectiveMainloopBwdSm90ILi2ELi2ELi2EN4cute5tupleIJNS5_1CILi1EEES8_S8_EEENS6_IJNS7_ILi128EEESA_NS7_ILi64EEEEEENS_10bfloat16_tEfNS_4arch4Sm90ELb1ELb0ELb0ELb1ELb1ELb1ELb0ELb0ELi2ELi1ELi2ELi2ELb0EEENS1_21CollectiveEpilogueBwdISC_SD_SF_Li256ELb1ELb0ELi1EEENS1_25SingleTileBwdLPTSchedulerILb1ELi128ELb1EEEEEEEEEvNT_6ParamsE)
	.align		4
        /*0174*/ 	.word	index@(__assertfail)
	.align		4
        /*0178*/ 	.word	index@(_ZN7cutlass13device_kernelIN5flash11enable_sm90INS1_16FlashAttnBwdSm90INS1_25CollectiveMainloopBwdSm90ILi2ELi2ELi2EN4cute5tupleIJNS5_1CILi1EEES8_S8_EEENS6_IJNS7_ILi128EEESA_NS7_ILi64EEEEEENS_10bfloat16_tEfNS_4arch4Sm90ELb1ELb0ELb0ELb1ELb0ELb1ELb0ELb0ELi2ELi1ELi2ELi2ELb0EEENS1_24CollectiveEpilogueBwdGQAISC_fSF_Li256ELb1ELb0EEENS1_25SingleTileBwdLPTSchedulerILb1ELi128ELb0EEEEEEEEEvNT_6ParamsE)
	.align		4
        /*017c*/ 	.word	index@(__assertfail)
	.align		4
        /*0180*/ 	.word	index@(_ZN7cutlass13device_kernelIN5flash11enable_sm90INS1_16FlashAttnBwdSm90INS1_25CollectiveMainloopBwdSm90ILi2ELi2ELi2EN4cute5tupleIJNS5_1CILi1EEES8_S8_EEENS6_IJNS7_ILi128EEESA_NS7_ILi64EEEEEENS_10bfloat16_tEfNS_4arch4Sm90ELb1ELb0ELb0ELb1ELb1ELb1ELb0ELb0ELi2ELi1ELi2ELi2ELb0EEENS1_24CollectiveEpilogueBwdGQAISC_fSF_Li256ELb1ELb1EEENS1_25SingleTileBwdLPTSchedulerILb1ELi128ELb1EEEEEEEEEvNT_6ParamsE)
	.align		4
        /*0184*/ 	.word	index@(__assertfail)
	.align		4
        /*0188*/ 	.word	0x00000000
	.align		4
        /*018c*/ 	.word	0xfffffffe
	.align		4
        /*0190*/ 	.word	0x00000000
	.align		4
        /*0194*/ 	.word	0xfffffffd
	.align		4
        /*0198*/ 	.word	0x00000000
	.align		4
        /*019c*/ 	.word	0xfffffffc


//--------------------- .nv.constant4             --------------------------
	.section	.nv.constant4,"a",@progbits
	.align	8
	.align		8
.nv.constant4:
        /*0000*/ 	.dword	__assertfail
	.align		8
        /*0008*/ 	.dword	__unnamed_1
	.align		8
        /*0010*/ 	.dword	__unnamed_2
	.align		8
        /*0018*/ 	.dword	__unnamed_3
	.align		8
        /*0020*/ 	.dword	__unnamed_4
	.align		8
        /*0028*/ 	.dword	__unnamed_5
	.align		8
        /*0030*/ 	.dword	__unnamed_6
	.align		8
        /*0038*/ 	.dword	_ZN76_INTERNAL_322bdddb_40_flash_bwd_hdim64_bf16_softcapall_sm90_cu_8e232a79_27414cuda3std3__45__cpo5beginE
	.align		8
        /*0040*/ 	.dword	_ZN76_INTERNAL_322bdddb_40_flash_bwd_hdim64_bf16_softcapall_sm90_cu_8e232a79_27414cuda3std3__45__cpo3endE
	.align		8
        /*0048*/ 	.dword	_ZN76_INTERNAL_322bdddb_40_flash_bwd_hdim64_bf16_softcapall_sm90_cu_8e232a79_27414cuda3std3__45__cpo6cbeginE
	.align		8
        /*0050*/ 	.dword	_ZN76_INTERNAL_322bdddb_40_flash_bwd_hdim64_bf16_softcapall_sm90_cu_8e232a79_27414cuda3std3__45__cpo4cendE
	.align		8
        /*0058*/ 	.dword	_ZN76_INTERNAL_322bdddb_40_flash_bwd_hdim64_bf16_softcapall_sm90_cu_8e232a79_27414cuda3std3__478_GLOBAL__N__322bdddb_40_flash_bwd_hdim64_bf16_softcapall_sm90_cu_8e232a79_27416ignoreE
	.align		8
        /*0060*/ 	.dword	_ZN76_INTERNAL_322bdddb_40_flash_bwd_hdim64_bf16_softcapall_sm90_cu_8e232a79_27414cuda3std3__419piecewise_constructE
	.align		8
        /*0068*/ 	.dword	_ZN76_INTERNAL_322bdddb_40_flash_bwd_hdim64_bf16_softcapall_sm90_cu_8e232a79_27414cuda3std3__48in_placeE
	.align		8
        /*0070*/ 	.dword	_ZN76_INTERNAL_322bdddb_40_flash_bwd_hdim64_bf16_softcapall_sm90_cu_8e232a79_27414cuda3std6ranges3__45__cpo4swapE
	.align		8
        /*0078*/ 	.dword	_ZN76_INTERNAL_322bdddb_40_flash_bwd_hdim64_bf16_softcapall_sm90_cu_8e232a79_27414cuda3std6ranges3__45__cpo9iter_moveE
	.align		8
        /*0080*/ 	.dword	_ZN76_INTERNAL_322bdddb_40_flash_bwd_hdim64_bf16_softcapall_sm90_cu_8e232a79_27414cute7productE
	.align		8
        /*0088*/ 	.dword	_ZN76_INTERNAL_322bdddb_40_flash_bwd_hdim64_bf16_softcapall_sm90_cu_8e232a79_27414cute1_E
	.align		8
        /*0090*/ 	.dword	$str$23
	.align		8
        /*0098*/ 	.dword	$str$24


//--------------------- .text._ZN7cutlass13device_kernelIN5flash11enable_sm90INS1_16FlashAttnBwdSm90INS1_25CollectiveMainloopBwdSm90ILi2ELi2ELi2EN4cute5tupleIJNS5_1CILi1EEES8_S8_EEENS6_IJNS7_ILi128EEESA_NS7_ILi64EEEEEENS_10bfloat16_tEfNS_4arch4Sm90ELb0ELb0ELb1ELb0ELb0ELb1ELb0ELb0ELi2ELi1ELi2ELi2ELb0EEENS1_21CollectiveEpilogueBwdISC_SD_SF_Li256ELb0ELb0ELi1EEENS1_19SingleTileSchedulerILb0ELb0ELb0ELi128EEEEEEEEEvNT_6ParamsE --------------------------
	.section	.text._ZN7cutlass13device_kernelIN5flash11enable_sm90INS1_16FlashAttnBwdSm90INS1_25CollectiveMainloopBwdSm90ILi2ELi2ELi2EN4cute5tupleIJNS5_1CILi1EEES8_S8_EEENS6_IJNS7_ILi128EEESA_NS7_ILi64EEEEEENS_10bfloat16_tEfNS_4arch4Sm90ELb0ELb0ELb1ELb0ELb0ELb1ELb0ELb0ELi2ELi1ELi2ELi2ELb0EEENS1_21CollectiveEpilogueBwdISC_SD_SF_Li256ELb0ELb0ELi1EEENS1_19SingleTileSchedulerILb0ELb0ELb0ELi128EEEEEEEEEvNT_6ParamsE,"ax",@progbits
	.align	128
.text._ZN7cutlass13device_kernelIN5flash11enable_sm90INS1_16FlashAttnBwdSm90INS1_25CollectiveMainloopBwdSm90ILi2ELi2ELi2EN4cute5tupleIJNS5_1CILi1EEES8_S8_EEENS6_IJNS7_ILi128EEESA_NS7_ILi64EEEEEENS_10bfloat16_tEfNS_4arch4Sm90ELb0ELb0ELb1ELb0ELb0ELb1ELb0ELb0ELi2ELi1ELi2ELi2ELb0EEENS1_21CollectiveEpilogueBwdISC_SD_SF_Li256ELb0ELb0ELi1EEENS1_19SingleTileSchedulerILb0ELb0ELb0ELi128EEEEEEEEEvNT_6ParamsE:
        .type           _ZN7cutlass13device_kernelIN5flash11enable_sm90INS1_16FlashAttnBwdSm90INS1_25CollectiveMainloopBwdSm90ILi2ELi2ELi2EN4cute5tupleIJNS5_1CILi1EEES8_S8_EEENS6_IJNS7_ILi128EEESA_NS7_ILi64EEEEEENS_10bfloat16_tEfNS_4arch4Sm90ELb0ELb0ELb1ELb0ELb0ELb1ELb0ELb0ELi2ELi1ELi2ELi2ELb0EEENS1_21CollectiveEpilogueBwdISC_SD_SF_Li256ELb0ELb0ELi1EEENS1_19SingleTileSchedulerILb0ELb0ELb0ELi128EEEEEEEEEvNT_6ParamsE,@function
        .size           _ZN7cutlass13device_kernelIN5flash11enable_sm90INS1_16FlashAttnBwdSm90INS1_25CollectiveMainloopBwdSm90ILi2ELi2ELi2EN4cute5tupleIJNS5_1CILi1EEES8_S8_EEENS6_IJNS7_ILi128EEESA_NS7_ILi64EEEEEENS_10bfloat16_tEfNS_4arch4Sm90ELb0ELb0ELb1ELb0ELb0ELb1ELb0ELb0ELi2ELi1ELi2ELi2ELb0EEENS1_21CollectiveEpilogueBwdISC_SD_SF_Li256ELb0ELb0ELi1EEENS1_19SingleTileSchedulerILb0ELb0ELb0ELi128EEEEEEEEEvNT_6ParamsE,(.L_x_7374 - _ZN7cutlass13device_kernelIN5flash11enable_sm90INS1_16FlashAttnBwdSm90INS1_25CollectiveMainloopBwdSm90ILi2ELi2ELi2EN4cute5tupleIJNS5_1CILi1EEES8_S8_EEENS6_IJNS7_ILi128EEESA_NS7_ILi64EEEEEENS_10bfloat16_tEfNS_4arch4Sm90ELb0ELb0ELb1ELb0ELb0ELb1ELb0ELb0ELi2ELi1ELi2ELi2ELb0EEENS1_21CollectiveEpilogueBwdISC_SD_SF_Li256ELb0ELb0ELi1EEENS1_19SingleTileSchedulerILb0ELb0ELb0ELi128EEEEEEEEEvNT_6ParamsE)
        .other          _ZN7cutlass13device_kernelIN5flash11enable_sm90INS1_16FlashAttnBwdSm90INS1_25CollectiveMainloopBwdSm90ILi2ELi2ELi2EN4cute5tupleIJNS5_1CILi1EEES8_S8_EEENS6_IJNS7_ILi128EEESA_NS7_ILi64EEEEEENS_10bfloat16_tEfNS_4arch4Sm90ELb0ELb0ELb1ELb0ELb0ELb1ELb0ELb0ELi2ELi1ELi2ELi2ELb0EEENS1_21CollectiveEpilogueBwdISC_SD_SF_Li256ELb0ELb0ELi1EEENS1_19SingleTileSchedulerILb0ELb0ELb0ELi128EEEEEEEEEvNT_6ParamsE,@"STO_CUDA_ENTRY STV_DEFAULT"
_ZN7cutlass13device_kernelIN5flash11enable_sm90INS1_16FlashAttnBwdSm90INS1_25CollectiveMainloopBwdSm90ILi2ELi2ELi2EN4cute5tupleIJNS5_1CILi1EEES8_S8_EEENS6_IJNS7_ILi128EEESA_NS7_ILi64EEEEEENS_10bfloat16_tEfNS_4arch4Sm90ELb0ELb0ELb1ELb0ELb0ELb1ELb0ELb0ELi2ELi1ELi2ELi2ELb0EEENS1_21CollectiveEpilogueBwdISC_SD_SF_Li256ELb0ELb0ELi1EEENS1_19SingleTileSchedulerILb0ELb0ELb0ELi128EEEEEEEEEvNT_6ParamsE:
[----:B------:R-:W1:Y:S02]  /*0000*/  LDC R1, c[0x0][0x28] ;  /* 0x00000a00ff017b82 */ /* 0x000e640000000800 */
[----:B-1----:R-:W-:Y:S01]  /*0010*/  VIADD R1, R1, 0xffffff48 ;  /* 0xffffff4801017836 */ /* 0x002fe20000000000 */
[----:B------:R-:W1:Y:S01]  /*0020*/  S2R R3, SR_TID.X ;  /* 0x0000000000037919 */ /* 0x000e620000002100 */
[----:B------:R-:W-:Y:S01]  /*0030*/  ELECT P0, URZ, PT ;  /* 0x00000000003f782f */ /* 0x000fe20003800000 */
[----:B------:R-:W-:Y:S01]  /*0040*/  BSSY B0, `(.L_x_0) ;  /* 0x0000019000007945 */ /* 0x000fe20003800000 */
[----:B-1----:R-:W-:-:S05]  /*0050*/  SHF.R.U32.HI R0, RZ, 0x5, R3 ;  /* 0x00000005ff007819 */ /* 0x002fca0000011603 */
[----:B------:R-:W1:Y:S02]  /*0060*/  SHFL.IDX PT, R2, R0, RZ, 0x1f ;  /* 0x00001fff00027589 */ /* 0x000e6400000e0000 */
[----:B-1----:R-:W-:-:S13]  /*0070*/  ISETP.EQ.AND P0, PT, R2, RZ, P0 ;  /* 0x000000ff0200720c */ /* 0x002fda0000702270 */
[----:B------:R-:W-:Y:S05]  /*0080*/  @!P0 BRA `(.L_x_1) ;  /* 0x0000000000508947 */ /* 0x000fea0003800000 */
[----:B------:R-:W-:Y:S02]  /*0090*/  ULDC.64 UR4, c[0x0][0x198] ;  /* 0x0000660000047ab9 */ /* 0x000fe40000000a00 */
[----:B------:R-:W-:Y:S02]  /*00a0*/  UIADD3 UR6, UP0, UR4, 0xf0, URZ ;  /* 0x000000f004067890 */ /* 0x000fe4000ff1e03f */
[----:B------:R-:W-:Y:S02]  /*00b0*/  UIADD3 UR8, UP1, UR4, 0x1f0, URZ ;  /* 0x000001f004087890 */ /* 0x000fe4000ff3e03f */
[----:B------:R-:W-:Y:S02]  /*00c0*/  UIADD3 UR10, UP2, UR4, 0x2f0, URZ ;  /* 0x000002f0040a7890 */ /* 0x000fe4000ff5e03f */
[----:B------:R-:W-:Y:S02]  /*00d0*/  UIADD3 UR12, UP3, UR4, 0x3f0, URZ ;  /* 0x000003f0040c7890 */ /* 0x000fe4000ff7e03f */
[----:B------:R-:W-:-:S02]  /*00e0*/  UIADD3 UR14, UP4, UR4, 0x670, URZ ;  /* 0x00000670040e7890 */ /* 0x000fc4000ff9e03f */
[----:B------:R-:W-:Y:S02]  /*00f0*/  UIADD3.X UR7, URZ, UR5, URZ, UP0, !UPT ;  /* 0x000000053f077290 */ /* 0x000fe400087fe43f */
[----:B------:R-:W-:Y:S02]  /*0100*/  UIADD3 UR4, UP5, UR4, 0x770, URZ ;  /* 0x0000077004047890 */ /* 0x000fe4000ffbe03f */
[----:B------:R-:W-:Y:S02]  /*0110*/  UIADD3.X UR9, URZ, UR5, URZ, UP1, !UPT ;  /* 0x000000053f097290 */ /* 0x000fe40008ffe43f */
[----:B------:R-:W-:Y:S02]  /*0120*/  UIADD3.X UR11, URZ, UR5, URZ, UP2, !UPT ;  /* 0x000000053f0b7290 */ /* 0x000fe400097fe43f */
[----:B------:R-:W-:Y:S01]  /*0130*/  UIADD3.X UR13, URZ, UR5, URZ, UP3, !UPT ;  /* 0x000000053f0d7290 */ /* 0x000fe20009ffe43f */
[----:B------:R1:W-:Y:S01]  /*0140*/  UTMACCTL.PF [UR6] ;  /* 0x00000000060079b9 */ /* 0x0003e20008040000 */
[----:B------:R-:W-:-:S03]  /*0150*/  UIADD3.X UR15, URZ, UR5, URZ, UP4, !UPT ;  /* 0x000000053f0f7290 */ /* 0x000fc6000a7fe43f */
[----:B------:R1:W-:Y:S01]  /*0160*/  UTMACCTL.PF [UR8] ;  /* 0x00000000080079b9 */ /* 0x0003e20008040000 */
[----:B------:R-:W-:Y:S01]  /*0170*/  UIADD3.X UR5, URZ, UR5, URZ, UP5, !UPT ;  /* 0x000000053f057290 */ /* 0x000fe2000affe43f */
[----:B------:R1:W-:Y:S02]  /*0180*/  UTMACCTL.PF [UR10] ;  /* 0x000000000a0079b9 */ /* 0x0003e40008040000 */
[----:B------:R1:W-:Y:S02]  /*0190*/  UTMACCTL.PF [UR12] ;  /* 0x000000000c0079b9 */ /* 0x0003e40008040000 */
[----:B------:R1:W-:Y:S04]  /*01a0*/  UTMACCTL.PF [UR14] ;  /* 0x000000000e0079b9 */ /* 0x0003e80008040000 */
[----:B------:R1:W-:Y:S02]  /*01b0*/  UTMACCTL.PF [UR4] ;  /* 0x00000000040079b9 */ /* 0x0003e40008040000 */
[----:B-1----:R-:W-:Y:S01]  /*01c0*/  NOP ;  /* 0x0000000000007918 */ /* 0x002fe20000000000 */
.L_x_1:
[----:B------:R-:W-:Y:S05]  /*01d0*/  BSYNC B0 ;  /* 0x0000000000007941 */ /* 0x000fea0003800000 */
.L_x_0:
[----:B------:R-:W-:Y:S01]  /*01e0*/  VOTEU.ANY UP0, P0 ;  /* 0x00000000003f7886 */ /* 0x000fe20000000100 */
[----:B------:R-:W1:Y:S01]  /*01f0*/  SHFL.IDX PT, R2, R0, RZ, 0x1f ;  /* 0x00001fff00027589 */ /* 0x000e6200000e0000 */
[----:B------:R-:W-:Y:S01]  /*0200*/  UMOV UR4, 0x1 ;  /* 0x0000000100047882 */ /* 0x000fe20000000000 */
[----:B------:R-:W-:Y:S02]  /*0210*/  SHF.R.U32.HI R3, RZ, 0x7, R3 ;  /* 0x00000007ff037819 */ /* 0x000fe40000011603 */
[----:B------:R-:W2:Y:S01]  /*0220*/  @UP0 S2UR UR7, SR_CgaCtaId ;  /* 0x00000000000709c3 */ /* 0x000ea20000008800 */
[----:B------:R-:W-:Y:S01]  /*0230*/  @UP0 UMOV UR6, 0x400 ;  /* 0x0000040000060882 */ /* 0x000fe20000000000 */
[----:B------:R-:W-:-:S04]  /*0240*/  @UP0 UIADD3 UR4, -UR4, 0x100000, URZ ;  /* 0x0010000004040890 */ /* 0x000fc8000fffe13f */
[----:B------:R-:W-:Y:S02]  /*0250*/  @UP0 USHF.L.U32 UR5, UR4, 0xb, URZ ;  /* 0x0000000b04050899 */ /* 0x000fe4000800063f */
[----:B------:R-:W-:Y:S01]  /*0260*/  @UP0 USHF.L.U32 UR4, UR4, 0x1, URZ ;  /* 0x0000000104040899 */ /* 0x000fe2000800063f */
[----:B-1----:R-:W-:Y:S02]  /*0270*/  ISETP.NE.AND P1, PT, R2, RZ, PT ;  /* 0x000000ff0200720c */ /* 0x002fe40003f25270 */
[----:B------:R1:W3:Y:S01]  /*0280*/  SHFL.IDX PT, R2, R3, RZ, 0x1f ;  /* 0x00001fff03027589 */ /* 0x0002e200000e0000 */
[----:B--2---:R-:W-:Y:S01]  /*0290*/  @UP0 ULEA UR6, UR7, UR6, 0x18 ;  /* 0x0000000607060291 */ /* 0x004fe2000f8ec03f */
[----:B------:R-:W-:Y:S02]  /*02a0*/  VOTEU.ANY UP0, P0 ;  /* 0x00000000003f7886 */ /* 0x000fe40000000100 */
[----:B------:R-:W2:Y:S09]  /*02b0*/  FENCE.VIEW.ASYNC.S ;  /* 0x00000000000073c6 */ /* 0x000eb20000000000 */
[----:B--2---:R1:W2:Y:S02]  /*02c0*/  @UP0 SYNCS.EXCH.64 URZ, [UR6+0x30c00], UR4 ;  /* 0x030c0004063f05b2 */ /* 0x0042a40008000100 */
[----:B-1----:R-:W-:Y:S05]  /*02d0*/  @P1 BRA `(.L_x_2) ;  /* 0x0000000000481947 */ /* 0x002fea0003800000 */
[----:B------:R-:W1:Y:S01]  /*02e0*/  S2UR UR5, SR_CgaCtaId ;  /* 0x00000000000579c3 */ /* 0x000e620000008800 */
[----:B------:R-:W-:Y:S01]  /*02f0*/  UMOV UR4, 0x400 ;  /* 0x0000040000047882 */ /* 0x000fe20000000000 */
[----:B------:R-:W-:Y:S01]  /*0300*/  UMOV UR6, 0x1 ;  /* 0x0000000100067882 */ /* 0x000fe20000000000 */
[----:B------:R-:W-:Y:S01]  /*0310*/  UMOV UR9, 0x100 ;  /* 0x0000010000097882 */ /* 0x000fe20000000000 */
[----:B------:R-:W-:-:S04]  /*0320*/  UIADD3 UR6, -UR6, 0x100000, URZ ;  /* 0x0010000006067890 */ /* 0x000fc8000fffe13f */
[----:B------:R-:W-:Y:S02]  /*0330*/  USHF.L.U32 UR7, UR6, 0xb, URZ ;  /* 0x0000000b06077899 */ /* 0x000fe4000800063f */
[----:B------:R-:W-:Y:S01]  /*0340*/  USHF.L.U32 UR6, UR6, 0x1, URZ ;  /* 0x0000000106067899 */ /* 0x000fe2000800063f */
[----:B------:R-:W-:Y:S01]  /*0350*/  ELECT P0, URZ, PT ;  /* 0x00000000003f782f */ /* 0x000fe20003800000 */
[----:B-1----:R-:W-:Y:S02]  /*0360*/  ULEA UR8, UR5, UR4, 0x18 ;  /* 0x0000000405087291 */ /* 0x002fe4000f8ec03f */
[----:B------:R-:W-:-:S04]  /*0370*/  UIADD3 UR4, -UR9, 0x100000, URZ ;  /* 0x0010000009047890 */ /* 0x000fc8000fffe13f */
[----:B------:R-:W-:Y:S02]  /*0380*/  USHF.L.U32 UR5, UR4, 0xb, URZ ;  /* 0x0000000b04057899 */ /* 0x000fe4000800063f */
[----:B------:R-:W-:Y:S01]  /*0390*/  USHF.L.U32 UR4, UR4, 0x1, URZ ;  /* 0x0000000104047899 */ /* 0x000fe2000800063f */
[----:B------:R-:W1:Y:S03]  /*03a0*/  FENCE.VIEW.ASYNC.S ;  /* 0x00000000000073c6 */ /* 0x000e660000000000 */
[----:B-1----:R1:W4:Y:S08]  /*03b0*/  SYNCS.EXCH.64 URZ, [UR8+0x30c10], UR6 ;  /* 0x030c1006083f75b2 */ /* 0x0023300008000100 */
[----:B------:R1:W1:Y:S01]  /*03c0*/  SYNCS.EXCH.64 URZ, [UR8+0x30c20], UR4 ;  /* 0x030c2004083f75b2 */ /* 0x0002620008000100 */
[----:B------:R1:W1:Y:S01]  /*03d0*/  SYNCS.EXCH.64 URZ, [UR8+0x30c18], UR6 ;  /* 0x030c1806083f75b2 */ /* 0x0002620008000100 */
[----:B------:R1:W1:Y:S01]  /*03e0*/  SYNCS.EXCH.64 URZ, [UR8+0x30c28], UR4 ;  /* 0x030c2804083f75b2 */ /* 0x0002620008000100 */
[----:B------:R-:W-:Y:S01]  /*03f0*/  NOP ;  /* 0x0000000000007918 */ /* 0x000fe20000000000 */
.L_x_2:
[----:B------:R-:W5:Y:S01]  /*0400*/  SHFL.IDX PT, R3, R0, RZ, 0x1f ;  /* 0x00001fff00037589 */ /* 0x000f6200000e0000 */
[----:B------:R-:W-:Y:S01]  /*0410*/  NOP ;  /* 0x0000000000007918 */ /* 0x000fe20000000000 */
[----:B-----5:R-:W-:-:S13]  /*0420*/  ISETP.NE.AND P0, PT, R3, RZ, PT ;  /* 0x000000ff0300720c */ /* 0x020fda0003f05270 */
[----:B------:R-:W-:Y:S05]  /*0430*/  @P0 BRA `(.L_x_3) ;  /* 0x0000000000480947 */ /* 0x000fea0003800000 */
[----:B-1----:R-:W1:Y:S01]  /*0440*/  S2UR UR5, SR_CgaCtaId ;  /* 0x00000000000579c3 */ /* 0x002e620000008800 */
[----:B------:R-:W-:Y:S01]  /*0450*/  UMOV UR4, 0x400 ;  /* 0x0000040000047882 */ /* 0x000fe20000000000 */
[----:B------:R-:W-:Y:S01]  /*0460*/  UMOV UR6, 0x1 ;  /* 0x0000000100067882 */ /* 0x000fe20000000000 */
[----:B------:R-:W-:Y:S01]  /*0470*/  UMOV UR7, 0x100 ;  /* 0x0000010000077882 */ /* 0x000fe20000000000 */
[----:B------:R-:W-:Y:S01]  /*0480*/  ELECT P0, URZ, PT ;  /* 0x00000000003f782f */ /* 0x000fe20003800000 */
[----:B-1----:R-:W-:Y:S02]  /*0490*/  ULEA UR8, UR5, UR4, 0x18 ;  /* 0x0000000405087291 */ /* 0x002fe4000f8ec03f */
[----:B------:R-:W-:-:S04]  /*04a0*/  UIADD3 UR4, -UR6, 0x100000, URZ ;  /* 0x0010000006047890 */ /* 0x000fc8000fffe13f */
[----:B------:R-:W-:Y:S02]  /*04b0*/  USHF.L.U32 UR5, UR4, 0xb, URZ ;  /* 0x0000000b04057899 */ /* 0x000fe4000800063f */
[----:B------:R-:W-:Y:S02]  /*04c0*/  USHF.L.U32 UR4, UR4, 0x1, URZ ;  /* 0x0000000104047899 */ /* 0x000fe4000800063f */
[----:B------:R-:W-:-:S04]  /*04d0*/  UIADD3 UR6, -UR7, 0x100000, URZ ;  /* 0x0010000007067890 */ /* 0x000fc8000fffe13f */
[----:B------:R-:W-:Y:S02]  /*04e0*/  USHF.L.U32 UR7, UR6, 0xb, URZ ;  /* 0x0000000b06077899 */ /* 0x000fe4000800063f */
[----:B------:R-:W-:Y:S01]  /*04f0*/  USHF.L.U32 UR6, UR6, 0x1, URZ ;  /* 0x0000000106067899 */ /* 0x000fe2000800063f */
[----:B------:R-:W1:Y:S03]  /*0500*/  FENCE.VIEW.ASYNC.S ;  /* 0x00000000000073c6 */ /* 0x000e660000000000 */
[----:B-1----:R1:W1:Y:S08]  /*0510*/  SYNCS.EXCH.64 URZ, [UR8+0x30c30], UR4 ;  /* 0x030c3004083f75b2 */ /* 0x0022700008000100 */
[----:B------:R1:W1:Y:S01]  /*0520*/  SYNCS.EXCH.64 URZ, [UR8+0x30c40], UR6 ;  /* 0x030c4006083f75b2 */ /* 0x0002620008000100 */
[----:B------:R1:W1:Y:S01]  /*0530*/  SYNCS.EXCH.64 URZ, [UR8+0x30c38], UR4 ;  /* 0x030c3804083f75b2 */ /* 0x0002620008000100 */
[----:B------:R1:W1:Y:S01]  /*0540*/  SYNCS.EXCH.64 URZ, [UR8+0x30c48], UR6 ;  /* 0x030c4806083f75b2 */ /* 0x0002620008000100 */
[----:B------:R-:W-:Y:S01]  /*0550*/  NOP ;  /* 0x0000000000007918 */ /* 0x000fe20000000000 */
.L_x_3:
[----:B---3--:R-:W-:Y:S01]  /*0560*/  ISETP.NE.AND P0, PT, R2, RZ, PT ;  /* 0x000000ff0200720c */ /* 0x008fe20003f05270 */
[----:B------:R-:W-:Y:S01]  /*0570*/  IMAD.MOV.U32 R16, RZ, RZ, 0x1 ;  /* 0x00000001ff107424 */ /* 0x000fe200078e00ff */
[----:B------:R-:W-:Y:S01]  /*0580*/  NOP ;  /* 0x0000000000007918 */ /* 0x000fe20000000000 */
[----:B------:R-:W-:Y:S03]  /*0590*/  BSSY B6, `(.L_x_4) ;  /* 0x000087b000067945 */ /* 0x000fe60003800000 */
[----:B------:R-:W-:Y:S01]  /*05a0*/  SEL R16, R16, 0x2, !P0 ;  /* 0x0000000210107807 */ /* 0x000fe20004000000 */
[----:B-12-4-:R-:W-:Y:S06]  /*05b0*/  BAR.SYNC.DEFER_BLOCKING 0x0 ;  /* 0x0000000000007b1d */ /* 0x016fec0000010000 */
[----:B------:R-:W-:Y:S05]  /*05c0*/  @!P0 BRA `(.L_x_5) ;  /* 0x0000006000d08947 */ /* 0x000fea0003800000 */
.L_x_6:
[----:B------:R-:W-:-:S08]  /*05d0*/  NOP ;  /* 0x0000000000007918 */ /* 0x000fd00000000000 */
[----:B------:R-:W1:Y:S02]  /*05e0*/  USETMAXREG.TRY_ALLOC.CTAPOOL UP0, 0xf0 ;  /* 0x000000f0000079c8 */ /* 0x000e640008000600 */
[----:B-1----:R-:W-:-:S13]  /*05f0*/  PLOP3.LUT P0, PT, PT, PT, UP0, 0x80, 0x0 ;  /* 0x000000000000781c */ /* 0x002fda0003f0f008 */
[----:B------:R-:W-:Y:S05]  /*0600*/  @!P0 BRA `(.L_x_6) ;  /* 0xfffffffc00f08947 */ /* 0x000fea000383ffff */
[----:B------:R-:W-:Y:S01]  /*0610*/  LOP3.LUT R0, R0, 0x3, RZ, 0xc0, !PT ;  /* 0x0000000300007812 */ /* 0x000fe200078ec0ff */
[----:B------:R-:W1:Y:S01]  /*0620*/  S2R R2, SR_TID.X ;  /* 0x0000000000027919 */ /* 0x000e620000002100 */
[----:B------:R-:W2:Y:S04]  /*0630*/  S2UR UR4, SR_CTAID.Z ;  /* 0x00000000000479c3 */ /* 0x000ea80000002700 */
[----:B------:R-:W3:Y:S02]  /*0640*/  SHFL.IDX PT, R0, R0, RZ, 0x1f ;  /* 0x00001fff00007589 */ /* 0x000ee400000e0000 */
[----:B---3--:R-:W-:Y:S02]  /*0650*/  ISETP.NE.AND P0, PT, R0, RZ, PT ;  /* 0x000000ff0000720c */ /* 0x008fe40003f05270 */
[----:B-1----:R-:W-:-:S11]  /*0660*/  SHF.R.U32.HI R2, RZ, 0x7, R2 ;  /* 0x00000007ff027819 */ /* 0x002fd60000011602 */
[----:B------:R-:W-:-:S05]  /*0670*/  @!P0 IADD3 R2, R2, 0x9, RZ ;  /* 0x0000000902028810 */ /* 0x000fca0007ffe0ff */
[----:B------:R1:W-:Y:S06]  /*0680*/  @!P0 BAR.ARV R2, 0xa0 ;  /* 0x000280020000851d */ /* 0x0003ec0000002000 */
[----:B--2---:R-:W-:-:S13]  /*0690*/  ISETP.LE.AND P0, PT, RZ, UR4, PT ;  /* 0x00000004ff007c0c */ /* 0x004fda000bf03270 */
[----:B-1----:R-:W-:Y:S05]  /*06a0*/  @!P0 BRA `(.L_x_7) ;  /* 0x0000008400a48947 */ /* 0x002fea0003800000 */
[----:B------:R-:W1:Y:S01]  /*06b0*/  S2R R3, SR_TID.X ;  /* 0x0000000000037919 */ /* 0x000e620000002100 */
[----:B------:R-:W-:-:S04]  /*06c0*/  MOV R0, RZ ;  /* 0x000000ff00007202 */ /* 0x000fc80000000f00 */
[----:B------:R-:W-:Y:S01]  /*06d0*/  LOP3.LUT P0, RZ, R0, 0x3ff, RZ, 0xc0, !PT ;  /* 0x000003ff00ff7812 */ /* 0x000fe2000780c0ff */
[----:B-1----:R-:W-:-:S12]  /*06e0*/  VIADD R18, R3, 0xffffff80 ;  /* 0xffffff8003127836 */ /* 0x002fd80000000000 */
[----:B------:R-:W-:Y:S05]  /*06f0*/  @!P0 BRA `(.L_x_8) ;  /* 0x00000000007c8947 */ /* 0x000fea0003800000 */
[----:B------:R-:W-:Y:S01]  /*0700*/  MOV R2, 0x0 ;  /* 0x0000000000027802 */ /* 0x000fe20000000f00 */
[----:B------:R-:W-:Y:S01]  /*0710*/  ULDC.64 UR4, c[0x4][0x90] ;  /* 0x0100240000047ab9 */ /* 0x000fe20000000a00 */
[----:B------:R-:W-:Y:S01]  /*0720*/  ULDC.64 UR6, c[0x4][0x8] ;  /* 0x0100020000067ab9 */ /* 0x000fe20000000a00 */
[----:B------:R-:W-:Y:S01]  /*0730*/  IMAD.U32 R4, RZ, RZ, UR4 ;  /* 0x00000004ff047e24 */ /* 0x000fe2000f8e00ff */
[----:B------:R1:W2:Y:S01]  /*0740*/  LDC.64 R14, c[0x4][R2] ;  /* 0x01000000020e7b82 */ /* 0x0002a20000000a00 */
[----:B------:R-:W-:Y:S01]  /*0750*/  MOV R5, UR5 ;  /* 0x0000000500057c02 */ /* 0x000fe20008000f00 */
[----:B------:R-:W-:Y:S01]  /*0760*/  ULDC.64 UR4, c[0x4][0x98] ;  /* 0x0100260000047ab9 */ /* 0x000fe20000000a00 */
[----:B------:R-:W-:Y:S01]  /*0770*/  MOV R10, UR6 ;  /* 0x00000006000a7c02 */ /* 0x000fe20008000f00 */
[----:B------:R-:W-:Y:S01]  /*0780*/  IMAD.U32 R6, RZ, RZ, UR4 ;  /* 0x00000004ff067e24 */ /* 0x000fe2000f8e00ff */
[----:B------:R-:W-:Y:S01]  /*0790*/  MOV R12, 0x1 ;  /* 0x00000001000c7802 */ /* 0x000fe20000000f00 */
[----:B------:R-:W-:-:S02]  /*07a0*/  IMAD.U32 R7, RZ, RZ, UR5 ;  /* 0x00000005ff077e24 */ /* 0x000fc4000f8e00ff */
[----:B------:R-:W-:Y:S02]  /*07b0*/  IMAD.U32 R11, RZ, RZ, UR7 ;  /* 0x00000007ff0b7e24 */ /* 0x000fe4000f8e00ff */
[----:B------:R-:W-:Y:S02]  /*07c0*/  IMAD.MOV.U32 R8, RZ, RZ, 0x70 ;  /* 0x00000070ff087424 */ /* 0x000fe400078e00ff */
[----:B-1----:R-:W-:-:S07]  /*07d0*/  IMAD.MOV.U32 R13, RZ, RZ, RZ ;  /* 0x000000ffff0d7224 */ /* 0x002fce00078e00ff */
[----:B------:R-:W-:-:S07]  /*07e0*/  LEPC R20, `(.L_x_9) ;  /* 0x000000001014794e */ /* 0x000fce0000000000 */
[----:B--2---:R-:W-:Y:S05]  /*07f0*/  CALL.ABS.NOINC R14 ;  /* 0x000000000e007343 */ /* 0x004fea0003c00000 */
.L_x_9:
[----:B------:R-:W1:Y:S01]  /*0800*/  LDC.64 R2, c[0x4][R2] ;  /* 0x0100000002027b82 */ /* 0x000e620000000a00 */
[----:B------:R-:W-:Y:S01]  /*0810*/  ULDC.64 UR4, c[0x4][0x90] ;  /* 0x0100240000047ab9 */ /* 0x000fe20000000a00 */
[----:B------:R-:W-:Y:S01]  /*0820*/  ULDC.64 UR6, c[0x4][0x98] ;  /* 0x0100260000067ab9 */ /* 0x000fe20000000a00 */
[----:B------:R-:W-:Y:S01]  /*0830*/  IMAD.U32 R4, RZ, RZ, UR4 ;  /* 0x00000004ff047e24 */ /* 0x000fe2000f8e00ff */
[----:B------:R-:W-:Y:S01]  /*0840*/  MOV R5, UR5 ;  /* 0x0000000500057c02 */ /* 0x000fe20008000f00 */
[----:B------:R-:W-:Y:S01]  /*0850*/  ULDC.64 UR4, c[0x4][0x10] ;  /* 0x0100040000047ab9 */ /* 0x000fe20000000a00 */
[----:B------:R-:W-:Y:S01]  /*0860*/  IMAD.U32 R6, RZ, RZ, UR6 ;  /* 0x00000006ff067e24 */ /* 0x000fe2000f8e00ff */
[----:B------:R-:W-:Y:S01]  /*0870*/  MOV R10, UR4 ;  /* 0x00000004000a7c02 */ /* 0x000fe20008000f00 */
[----:B------:R-:W-:Y:S01]  /*0880*/  IMAD.U32 R7, RZ, RZ, UR7 ;  /* 0x00000007ff077e24 */ /* 0x000fe2000f8e00ff */
[----:B------:R-:W-:Y:S01]  /*0890*/  MOV R12, 0x1 ;  /* 0x00000001000c7802 */ /* 0x000fe20000000f00 */
[----:B------:R-:W-:-:S02]  /*08a0*/  IMAD.U32 R11, RZ, RZ, UR5 ;  /* 0x00000005ff0b7e24 */ /* 0x000fc4000f8e00ff */
[----:B------:R-:W-:Y:S02]  /*08b0*/  IMAD.MOV.U32 R8, RZ, RZ, 0x70 ;  /* 0x00000070ff087424 */ /* 0x000fe400078e00ff */
[----:B------:R-:W-:-:S07]  /*08c0*/  IMAD.MOV.U32 R13, RZ, RZ, RZ ;  /* 0x000000ffff0d7224 */ /* 0x000fce00078e00ff */
[----:B------:R-:W-:-:S07]  /*08d0*/  LEPC R20, `(.L_x_8) ;  /* 0x000000001014794e */ /* 0x000fce0000000000 */
[----:B-1----:R-:W-:Y:S05]  /*08e0*/  CALL.ABS.NOINC R2 ;  /* 0x0000000002007343 */ /* 0x002fea0003c00000 */
.L_x_8:
[----:B------:R-:W1:Y:S01]  /*08f0*/  S2R R3, SR_CgaCtaId ;  /* 0x0000000000037919 */ /* 0x000e620000008800 */
[----:B------:R-:W-:-:S04]  /*0900*/  MOV R2, 0x400 ;  /* 0x0000040000027802 */ /* 0x000fc80000000f00 */
[----:B-1----:R-:W-:-:S05]  /*0910*/  LEA R2, R3, R2, 0x18 ;  /* 0x0000000203027211 */ /* 0x002fca00078ec0ff */
[----:B------:R-:W-:-:S05]  /*0920*/  VIADD R0, R2, 0x20c00 ;  /* 0x00020c0002007836 */ /* 0x000fca0000000000 */
[----:B------:R-:W-:-:S13]  /*0930*/  LOP3.LUT P0, RZ, R0, 0x3ff, RZ, 0xc0, !PT ;  /* 0x000003ff00ff7812 */ /* 0x000fda000780c0ff */
[----:B------:R-:W-:Y:S05]  /*0940*/  @!P0 BRA `(.L_x_10) ;  /* 0x00000000007c8947 */ /* 0x000fea0003800000 */
[----:B------:R-:W-:Y:S01]  /*0950*/  MOV R17, 0x0 ;  /* 0x0000000000117802 */ /* 0x000fe20000000f00 */
[----:B------:R-:W-:Y:S01]  /*0960*/  ULDC.64 UR4, c[0x4][0x90] ;  /* 0x0100240000047ab9 */ /* 0x000fe20000000a00 */
[----:B------:R-:W-:Y:S01]  /*0970*/  ULDC.64 UR6, c[0x4][0x8] ;  /* 0x0100020000067ab9 */ /* 0x000fe20000000a00 */
[----:B------:R-:W-:Y:S01]  /*0980*/  MOV R4, UR4 ;  /* 0x0000000400047c02 */ /* 0x000fe20008000f00 */
[----:B------:R1:W2:Y:S01]  /*0990*/  LDC.64 R14, c[0x4][R17] ;  /* 0x01000000110e7b82 */ /* 0x0002a20000000a00 */
[----:B------:R-:W-:Y:S01]  /*09a0*/  IMAD.U32 R5, RZ, RZ, UR5 ;  /* 0x00000005ff057e24 */ /* 0x000fe2000f8e00ff */
[----:B------:R-:W-:Y:S01]  /*09b0*/  ULDC.64 UR4, c[0x4][0x98] ;  /* 0x0100260000047ab9 */ /* 0x000fe20000000a00 */
[----:B------:R-:W-:Y:S01]  /*09c0*/  IMAD.U32 R10, RZ, RZ, UR6 ;  /* 0x00000006ff0a7e24 */ /* 0x000fe2000f8e00ff */
[----:B------:R-:W-:Y:S01]  /*09d0*/  MOV R7, UR5 ;  /* 0x0000000500077c02 */ /* 0x000fe20008000f00 */
[----:B------:R-:W-:Y:S01]  /*09e0*/  IMAD.U32 R6, RZ, RZ, UR4 ;  /* 0x00000004ff067e24 */ /* 0x000fe2000f8e00ff */
[----:B------:R-:W-:Y:S01]  /*09f0*/  MOV R8, 0x70 ;  /* 0x0000007000087802 */ /* 0x000fe20000000f00 */
[----:B------:R-:W-:-:S02]  /*0a00*/  IMAD.U32 R11, RZ, RZ, UR7 ;  /* 0x00000007ff0b7e24 */ /* 0x000fc4000f8e00ff */
[----:B------:R-:W-:Y:S02]  /*0a10*/  IMAD.MOV.U32 R12, RZ, RZ, 0x1 ;  /* 0x00000001ff0c7424 */ /* 0x000fe400078e00ff */
[----:B-1----:R-:W-:-:S07]  /*0a20*/  IMAD.MOV.U32 R13, RZ, RZ, RZ ;  /* 0x000000ffff0d7224 */ /* 0x002fce00078e00ff */
[----:B------:R-:W-:-:S07]  /*0a30*/  LEPC R20, `(.L_x_11) ;  /* 0x000000001014794e */ /* 0x000fce0000000000 */
[----:B--2---:R-:W-:Y:S05]  /*0a40*/  CALL.ABS.NOINC R14 ;  /* 0x000000000e007343 */ /* 0x004fea0003c00000 */
.L_x_11:
[----:B------:R1:W2:Y:S01]  /*0a50*/  LDC.64 R14, c[0x4][R17] ;  /* 0x01000000110e7b82 */ /* 0x0002a20000000a00 */
[----:B------:R-:W-:Y:S01]  /*0a60*/  ULDC.64 UR4, c[0x4][0x90] ;  /* 0x0100240000047ab9 */ /* 0x000fe20000000a00 */
[----:B------:R-:W-:Y:S01]  /*0a70*/  ULDC.64 UR6, c[0x4][0x10] ;  /* 0x0100040000067ab9 */ /* 0x000fe20000000a00 */
[----:B------:R-:W-:Y:S01]  /*0a80*/  MOV R4, UR4 ;  /* 0x0000000400047c02 */ /* 0x000fe20008000f00 */
        /* <DEDUP_REMOVED lines=11> */
.L_x_10:
[----:B------:R-:W-:Y:S01]  /*0b40*/  SHF.R.S32.HI R3, RZ, 0x1f, R18 ;  /* 0x0000001fff037819 */ /* 0x000fe20000011412 */
[----:B------:R-:W-:-:S03]  /*0b50*/  UMOV UR4, 0xffffffff ;  /* 0xffffffff00047882 */ /* 0x000fc60000000000 */
[----:B------:R-:W-:-:S04]  /*0b60*/  LEA.HI R0, R3, R18, RZ, 0x7 ;  /* 0x0000001203007211 */ /* 0x000fc800078f38ff */
[----:B------:R-:W-:Y:S01]  /*0b70*/  SHF.R.S32.HI R13, RZ, 0x7, R0 ;  /* 0x00000007ff0d7819 */ /* 0x000fe20000011400 */
[----:B------:R-:W-:Y:S06]  /*0b80*/  BRA.DIV UR4, `(.L_x_12) ;  /* 0x0000008204747947 */ /* 0x000fec000b800000 */
[----:B------:R1:W2:Y:S02]  /*0b90*/  SHFL.IDX PT, R14, R13, RZ, 0x1f ;  /* 0x00001fff0d0e7589 */ /* 0x0002a400000e0000 */
.L_x_83:
[----:B------:R-:W-:Y:S02]  /*0ba0*/  SHF.L.U32 R9, RZ, 0x1f, RZ ;  /* 0x0000001fff097819 */ /* 0x000fe400000006ff */
[----:B------:R-:W-:Y:S02]  /*0bb0*/  LEA.HI R5, R3, R18, RZ, 0x4 ;  /* 0x0000001203057211 */ /* 0x000fe400078f20ff */
[----:B------:R-:W3:Y:S01]  /*0bc0*/  SYNCS.PHASECHK.TRANS64.TRYWAIT P0, [R2+URZ+0x30c00], R9 ;  /* 0x030c0009020075a7 */ /* 0x000ee2000800017f */
[----:B--2---:R-:W-:Y:S02]  /*0bd0*/  LEA.HI R4, R14, R14, RZ, 0x1 ;  /* 0x0000000e0e047211 */ /* 0x004fe400078f08ff */
[----:B------:R-:W-:-:S04]  /*0be0*/  SHF.R.S32.HI R6, RZ, 0x4, R5 ;  /* 0x00000004ff067819 */ /* 0x000fc80000011405 */
[----:B------:R-:W-:Y:S02]  /*0bf0*/  LEA.HI R7, R5, R6, RZ, 0x1 ;  /* 0x0000000605077211 */ /* 0x000fe400078f08ff */
[----:B------:R-:W-:Y:S02]  /*0c00*/  LOP3.LUT R5, R4, 0xffffe, RZ, 0xc0, !PT ;  /* 0x000ffffe04057812 */ /* 0x000fe400078ec0ff */
[----:B------:R-:W-:Y:S02]  /*0c10*/  LOP3.LUT R7, R7, 0xfffffffe, RZ, 0xc0, !PT ;  /* 0xfffffffe07077812 */ /* 0x000fe400078ec0ff */
[----:B------:R-:W-:-:S03]  /*0c20*/  IADD3 R12, R14, -R5, RZ ;  /* 0x800000050e0c7210 */ /* 0x000fc60007ffe0ff */
[----:B------:R-:W-:Y:S01]  /*0c30*/  IMAD.IADD R6, R6, 0x1, -R7 ;  /* 0x0000000106067824 */ /* 0x000fe200078e0a07 */
[----:B---3--:R-:W-:Y:S06]  /*0c40*/  @P0 BRA `(.L_x_13) ;  /* 0x0000000000080947 */ /* 0x008fec0003800000 */
[----:B------:R-:W2:Y:S02]  /*0c50*/  SYNCS.PHASECHK.TRANS64.TRYWAIT P0, [R2+URZ+0x30c00], R9 ;  /* 0x030c0009020075a7 */ /* 0x000ea4000800017f */
[----:B--2---:R-:W-:Y:S05]  /*0c60*/  @!P0 BRA `(.L_x_14) ;  /* 0x0000008000588947 */ /* 0x004fea0003800000 */
.L_x_13:
[----:B------:R-:W3:Y:S01]  /*0c70*/  LDC R11, c[0x0][0x280] ;  /* 0x0000a000ff0b7b82 */ /* 0x000ee20000000800 */
[----:B------:R-:W-:Y:S02]  /*0c80*/  LEA.HI R4, R3, R18, RZ, 0x5 ;  /* 0x0000001203047211 */ /* 0x000fe400078f28ff */
[----:B------:R-:W-:Y:S02]  /*0c90*/  CS2R R198, SRZ ;  /* 0x0000000000c67805 */ /* 0x000fe4000001ff00 */
[----:B------:R-:W-:Y:S02]  /*0ca0*/  CS2R R196, SRZ ;  /* 0x0000000000c47805 */ /* 0x000fe4000001ff00 */
[----:B------:R-:W-:Y:S02]  /*0cb0*/  CS2R R194, SRZ ;  /* 0x0000000000c27805 */ /* 0x000fe4000001ff00 */
[----:B------:R-:W-:Y:S02]  /*0cc0*/  CS2R R192, SRZ ;  /* 0x0000000000c07805 */ /* 0x000fe4000001ff00 */
[----:B------:R-:W-:-:S02]  /*0cd0*/  CS2R R190, SRZ ;  /* 0x0000000000be7805 */ /* 0x000fc4000001ff00 */
[----:B------:R-:W-:Y:S02]  /*0ce0*/  CS2R R188, SRZ ;  /* 0x0000000000bc7805 */ /* 0x000fe4000001ff00 */
        /* <DEDUP_REMOVED lines=16> */
[----:B---3--:R-:W-:-:S02]  /*0df0*/  ISETP.GE.AND P0, PT, R11, 0x1, PT ;  /* 0x000000010b00780c */ /* 0x008fc40003f06270 */
        /* <DEDUP_REMOVED lines=10> */
[----:B------:R-:W-:Y:S01]  /*0ea0*/  SHF.R.S32.HI R5, RZ, 0x5, R4 ;  /* 0x00000005ff057819 */ /* 0x000fe20000011404 */
[----:B------:R-:W-:Y:S06]  /*0eb0*/  @!P0 BRA `(.L_x_15) ;  /* 0x0000004c002c8947 */ /* 0x000fec0003800000 */
[----:B------:R-:W-:Y:S01]  /*0ec0*/  IMAD.SHL.U32 R7, R18, 0x40, RZ ;  /* 0x0000004012077824 */ /* 0x000fe200078e00ff */
[----:B------:R-:W-:Y:S01]  /*0ed0*/  SHF.L.U32 R10, R5, 0x4, RZ ;  /* 0x00000004050a7819 */ /* 0x000fe200000006ff */
[----:B------:R-:W3:Y:S01]  /*0ee0*/  S2R R20, SR_CTAID.X ;  /* 0x0000000000147919 */ /* 0x000ee20000002500 */
[-C--:B------:R-:W-:Y:S01]  /*0ef0*/  LEA.HI R8, R3, R18.reuse, RZ, 0x3 ;  /* 0x0000001203087211 */ /* 0x080fe200078f18ff */
[----:B------:R-:W3:Y:S01]  /*0f00*/  LDC R21, c[0x0][0x290] ;  /* 0x0000a400ff157b82 */ /* 0x000ee20000000800 */
[----:B------:R-:W-:Y:S02]  /*0f10*/  LOP3.LUT R7, R7, 0x1c0, RZ, 0xc0, !PT ;  /* 0x000001c007077812 */ /* 0x000fe400078ec0ff */
[----:B------:R-:W-:Y:S02]  /*0f20*/  LOP3.LUT R5, R0, 0xffffff80, RZ, 0xc0, !PT ;  /* 0xffffff8000057812 */ /* 0x000fe400078ec0ff */
[----:B--2---:R-:W-:Y:S02]  /*0f30*/  LOP3.LUT R9, R7, 0x30, R10, 0xf8, !PT ;  /* 0x0000003007097812 */ /* 0x004fe400078ef80a */
[----:B------:R-:W-:Y:S01]  /*0f40*/  LEA.HI R0, R3, R18, RZ, 0x2 ;  /* 0x0000001203007211 */ /* 0x000fe200078f10ff */
[----:B------:R-:W-:Y:S01]  /*0f50*/  IMAD.IADD R10, R18, 0x1, -R5 ;  /* 0x00000001120a7824 */ /* 0x000fe200078e0a05 */
[----:B------:R-:W-:Y:S01]  /*0f60*/  LOP3.LUT R8, R9, 0x8, R8, 0xf8, !PT ;  /* 0x0000000809087812 */ /* 0x000fe200078ef808 */
[----:B------:R-:W-:Y:S01]  /*0f70*/  VIADD R9, R11, 0x7f ;  /* 0x0000007f0b097836 */ /* 0x000fe20000000000 */
[----:B------:R-:W-:Y:S01]  /*0f80*/  LOP3.LUT R3, R4, 0xffffffe0, RZ, 0xc0, !PT ;  /* 0xffffffe004037812 */ /* 0x000fe200078ec0ff */
[----:B------:R-:W-:Y:S01]  /*0f90*/  IMAD R23, R13, 0x400, R10 ;  /* 0x000004000d177824 */ /* 0x000fe200078e020a */
[----:B------:R-:W-:-:S02]  /*0fa0*/  LOP3.LUT R11, R0, 0xfffffffc, RZ, 0xc0, !PT ;  /* 0xfffffffc000b7812 */ /* 0x000fc400078ec0ff */
[----:B------:R-:W-:Y:S02]  /*0fb0*/  SHF.R.S32.HI R0, RZ, 0x1f, R9 ;  /* 0x0000001fff007819 */ /* 0x000fe40000011409 */
[----:B------:R-:W-:Y:S01]  /*0fc0*/  SHF.R.U32.HI R7, RZ, 0x3, R7 ;  /* 0x00000003ff077819 */ /* 0x000fe20000011607 */
[C---:B------:R-:W-:Y:S01]  /*0fd0*/  IMAD.IADD R11, R18.reuse, 0x1, -R11 ;  /* 0x00000001120b7824 */ /* 0x040fe200078e0a0b */
[----:B------:R-:W-:Y:S02]  /*0fe0*/  IADD3 R3, R18, -R3, RZ ;  /* 0x8000000312037210 */ /* 0x000fe40007ffe0ff */
[----:B------:R-:W-:Y:S01]  /*0ff0*/  LEA.HI R22, R0, R9, RZ, 0x7 ;  /* 0x0000000900167211 */ /* 0x000fe200078f38ff */
[----:B------:R-:W-:Y:S01]  /*1000*/  IMAD R9, R13, 0x10, R6 ;  /* 0x000000100d097824 */ /* 0x000fe200078e0206 */
[----:B------:R-:W-:Y:S02]  /*1010*/  LOP3.LUT R8, R8, R7, RZ, 0x3c, !PT ;  /* 0x0000000708087212 */ /* 0x000fe400078e3cff */
[----:B------:R-:W-:-:S02]  /*1020*/  SHF.R.S32.HI R0, RZ, 0x1f, R3 ;  /* 0x0000001fff007819 */ /* 0x000fc40000011403 */
[----:B------:R-:W-:Y:S02]  /*1030*/  LEA.HI R5, R13, R13, RZ, 0x1 ;  /* 0x0000000d0d057211 */ /* 0x000fe400078f08ff */
[----:B------:R-:W-:Y:S01]  /*1040*/  LEA R6, R9, R8, 0x9 ;  /* 0x0000000809067211 */ /* 0x000fe200078e48ff */
[----:B---3--:R-:W-:Y:S01]  /*1050*/  IMAD R20, R20, -0x80, R21 ;  /* 0xffffff8014147824 */ /* 0x008fe200078e0215 */
[CC--:B------:R-:W-:Y:S02]  /*1060*/  LEA.HI R4, R0.reuse, R3.reuse, RZ, 0x3 ;  /* 0x0000000300047211 */ /* 0x0c0fe400078f18ff */
[----:B------:R-:W-:Y:S01]  /*1070*/  LEA.HI R7, R0, R3, RZ, 0x2 ;  /* 0x0000000300077211 */ /* 0x000fe200078f10ff */
[----:B------:R2:W-:Y:S01]  /*1080*/  STL [R1+0x4], R6 ;  /* 0x0000040601007387 */ /* 0x0005e20000100800 */
[----:B------:R-:W-:Y:S02]  /*1090*/  LOP3.LUT R0, R5, 0xfffffffe, RZ, 0xc0, !PT ;  /* 0xfffffffe05007812 */ /* 0x000fe400078ec0ff */
[----:B------:R-:W-:-:S02]  /*10a0*/  SHF.R.S32.HI R3, RZ, 0x1f, R10 ;  /* 0x0000001fff037819 */ /* 0x000fc4000001140a */
[----:B------:R-:W-:Y:S01]  /*10b0*/  SHF.R.S32.HI R5, RZ, 0x1f, R4 ;  /* 0x0000001fff057819 */ /* 0x000fe20000011404 */
[----:B------:R-:W-:Y:S01]  /*10c0*/  IMAD.IADD R19, R13, 0x1, -R0 ;  /* 0x000000010d137824 */ /* 0x000fe200078e0a00 */
[----:B------:R-:W-:Y:S02]  /*10d0*/  LEA.HI R0, R3, R10, RZ, 0x2 ;  /* 0x0000000a03007211 */ /* 0x000fe400078f10ff */
[----:B------:R-:W-:Y:S02]  /*10e0*/  MOV R199, RZ ;  /* 0x000000ff00c77202 */ /* 0x000fe40000000f00 */
[----:B--2---:R-:W-:Y:S02]  /*10f0*/  SHF.R.S32.HI R6, RZ, 0x3, R4 ;  /* 0x00000003ff067819 */ /* 0x004fe40000011404 */
[----:B------:R-:W-:Y:S02]  /*1100*/  SHF.R.S32.HI R4, RZ, 0x2, R7 ;  /* 0x00000002ff047819 */ /* 0x000fe40000011407 */
[----:B------:R-:W-:-:S02]  /*1110*/  LEA.HI R8, R5, R6, RZ, 0x4 ;  /* 0x0000000605087211 */ /* 0x000fc400078f20ff */
[----:B------:R-:W-:Y:S01]  /*1120*/  LEA.HI R7, R7, R4, RZ, 0x1 ;  /* 0x0000000407077211 */ /* 0x000fe200078f08ff */
[----:B-1----:R-:W-:Y:S01]  /*1130*/  VIADD R13, R4, 0x18 ;  /* 0x00000018040d7836 */ /* 0x002fe20000000000 */
[----:B------:R-:W-:Y:S02]  /*1140*/  LOP3.LUT R5, R0, 0x7ffffffc, RZ, 0xc0, !PT ;  /* 0x7ffffffc00057812 */ /* 0x000fe400078ec0ff */
[----:B------:R-:W-:Y:S02]  /*1150*/  LOP3.LUT R9, R8, 0x1ffffff0, RZ, 0xc0, !PT ;  /* 0x1ffffff008097812 */ /* 0x000fe400078ec0ff */
[----:B------:R-:W-:Y:S01]  /*1160*/  LEA.HI R8, R3, R10, RZ, 0x5 ;  /* 0x0000000a03087211 */ /* 0x000fe200078f28ff */
[----:B------:R-:W-:Y:S01]  /*1170*/  VIADD R3, R4, 0x8 ;  /* 0x0000000804037836 */ /* 0x000fe20000000000 */
[----:B------:R-:W-:Y:S01]  /*1180*/  LOP3.LUT R7, R7, 0xfffffffe, RZ, 0xc0, !PT ;  /* 0xfffffffe07077812 */ /* 0x000fe200078ec0ff */
[----:B------:R-:W-:Y:S01]  /*1190*/  IMAD.IADD R6, R6, 0x1, -R9 ;  /* 0x0000000106067824 */ /* 0x000fe200078e0a09 */
[----:B------:R-:W-:-:S02]  /*11a0*/  IADD3 R10, R10, -R5, RZ ;  /* 0x800000050a0a7210 */ /* 0x000fc40007ffe0ff */
[C---:B------:R-:W-:Y:S01]  /*11b0*/  IADD3 R5, R4.reuse, 0x10, RZ ;  /* 0x0000001004057810 */ /* 0x040fe20007ffe0ff */
[----:B------:R-:W-:Y:S01]  /*11c0*/  IMAD.IADD R7, R4, 0x1, -R7 ;  /* 0x0000000104077824 */ /* 0x000fe200078e0a07 */
[----:B------:R-:W-:Y:S02]  /*11d0*/  LEA.HI R4, R3, R3, RZ, 0x1 ;  /* 0x0000000303047211 */ /* 0x000fe400078f08ff */
[----:B------:R-:W-:Y:S02]  /*11e0*/  LEA.HI R9, R5, R5, RZ, 0x1 ;  /* 0x0000000505097211 */ /* 0x000fe400078f08ff */
[----:B------:R-:W-:Y:S02]  /*11f0*/  LEA.HI R15, R13, R13, RZ, 0x1 ;  /* 0x0000000d0d0f7211 */ /* 0x000fe400078f08ff */
[----:B------:R-:W-:Y:S02]  /*1200*/  SHF.R.S32.HI R17, RZ, 0x5, R8 ;  /* 0x00000005ff117819 */ /* 0x000fe40000011408 */
[----:B------:R-:W-:-:S02]  /*1210*/  LOP3.LUT R8, R4, 0xfffffffe, RZ, 0xc0, !PT ;  /* 0xfffffffe04087812 */ /* 0x000fc400078ec0ff */
[----:B------:R-:W-:Y:S01]  /*1220*/  LOP3.LUT R14, R9, 0xfffffffe, RZ, 0xc0, !PT ;  /* 0xfffffffe090e7812 */ /* 0x000fe200078ec0ff */
[----:B------:R-:W-:Y:S01]  /*1230*/  IMAD R21, R17, -0x10, R20 ;  /* 0xfffffff011157824 */ /* 0x000fe200078e0214 */
[----:B------:R-:W-:Y:S02]  /*1240*/  LOP3.LUT R18, R15, 0xfffffffe, RZ, 0xc0, !PT ;  /* 0xfffffffe0f127812 */ /* 0x000fe400078ec0ff */
[----:B------:R-:W-:Y:S01]  /*1250*/  IADD3 R8, R3, -R8, RZ ;  /* 0x8000000803087210 */ /* 0x000fe20007ffe0ff */
[----:B------:R-:W-:Y:S01]  /*1260*/  IMAD.IADD R14, R5, 0x1, -R14 ;  /* 0x00000001050e7824 */ /* 0x000fe200078e0a0e */
[----:B------:R-:W-:Y:S01]  /*1270*/  SHF.R.S32.HI R3, RZ, 0x1, R4 ;  /* 0x00000001ff037819 */ /* 0x000fe20000011404 */
[----:B------:R-:W-:Y:S01]  /*1280*/  IMAD.IADD R13, R13, 0x1, -R18 ;  /* 0x000000010d0d7824 */ /* 0x000fe200078e0a12 */
[----:B------:R-:W-:Y:S02]  /*1290*/  SHF.R.S32.HI R4, RZ, 0x1f, R4 ;  /* 0x0000001fff047819 */ /* 0x000fe40000011404 */
[----:B------:R-:W-:-:S02]  /*12a0*/  SHF.R.S32.HI R5, RZ, 0x1, R9 ;  /* 0x00000001ff057819 */ /* 0x000fc40000011409 */
[----:B------:R-:W-:Y:S02]  /*12b0*/  SHF.R.S32.HI R18, RZ, 0x1f, R9 ;  /* 0x0000001fff127819 */ /* 0x000fe40000011409 */
[--C-:B------:R-:W-:Y:S02]  /*12c0*/  SHF.R.S32.HI R17, RZ, 0x2, R0.reuse ;  /* 0x00000002ff117819 */ /* 0x100fe40000011400 */
[--C-:B------:R-:W-:Y:S02]  /*12d0*/  SHF.R.S32.HI R9, RZ, 0x1, R15.reuse ;  /* 0x00000001ff097819 */ /* 0x100fe4000001140f */
[----:B------:R-:W-:Y:S02]  /*12e0*/  SHF.R.S32.HI R20, RZ, 0x1f, R15 ;  /* 0x0000001fff147819 */ /* 0x000fe4000001140f */
[----:B------:R-:W-:Y:S02]  /*12f0*/  SHF.R.S32.HI R0, RZ, 0x1f, R0 ;  /* 0x0000001fff007819 */ /* 0x000fe40000011400 */
[----:B------:R-:W-:-:S02]  /*1300*/  LEA.HI R4, R4, R3, RZ, 0x4 ;  /* 0x0000000304047211 */ /* 0x000fc400078f20ff */
[----:B------:R-:W-:Y:S02]  /*1310*/  LEA.HI R18, R18, R5, RZ, 0x4 ;  /* 0x0000000512127211 */ /* 0x000fe400078f20ff */
[----:B------:R-:W-:Y:S02]  /*1320*/  LEA.HI R20, R20, R9, RZ, 0x4 ;  /* 0x0000000914147211 */ /* 0x000fe400078f20ff */
[----:B------:R-:W-:Y:S02]  /*1330*/  LEA.HI R0, R0, R17, RZ, 0x3 ;  /* 0x0000001100007211 */ /* 0x000fe400078f18ff */
[----:B------:R-:W-:Y:S02]  /*1340*/  LOP3.LUT R4, R4, 0x1ffffff0, RZ, 0xc0, !PT ;  /* 0x1ffffff004047812 */ /* 0x000fe400078ec0ff */
[----:B------:R-:W-:Y:S02]  /*1350*/  LOP3.LUT R18, R18, 0x1ffffff0, RZ, 0xc0, !PT ;  /* 0x1ffffff012127812 */ /* 0x000fe400078ec0ff */
[----:B------:R-:W-:-:S02]  /*1360*/  LOP3.LUT R20, R20, 0x1ffffff0, RZ, 0xc0, !PT ;  /* 0x1ffffff014147812 */ /* 0x000fc400078ec0ff */
[----:B------:R-:W-:Y:S01]  /*1370*/  LOP3.LUT R0, R0, 0xfffffff8, RZ, 0xc0, !PT ;  /* 0xfffffff800007812 */ /* 0x000fe200078ec0ff */
[----:B------:R-:W-:Y:S01]  /*1380*/  IMAD.IADD R5, R5, 0x1, -R18 ;  /* 0x0000000105057824 */ /* 0x000fe200078e0a12 */
[----:B------:R-:W-:Y:S01]  /*1390*/  IADD3 R3, R3, -R4, RZ ;  /* 0x8000000403037210 */ /* 0x000fe20007ffe0ff */
[----:B------:R-:W-:Y:S01]  /*13a0*/  IMAD.IADD R20, R9, 0x1, -R20 ;  /* 0x0000000109147824 */ /* 0x000fe200078e0a14 */
[----:B------:R-:W-:Y:S01]  /*13b0*/  IADD3 R0, R21, R0, -R17 ;  /* 0x0000000015007210 */ /* 0x000fe20007ffe811 */
[----:B------:R-:W-:Y:S01]  /*13c0*/  IMAD R4, R5, 0x8, R14 ;  /* 0x0000000805047824 */ /* 0x000fe200078e020e */
[----:B------:R-:W-:Y:S01]  /*13d0*/  LEA R7, R6, R7, 0x3 ;  /* 0x0000000706077211 */ /* 0x000fe200078e18ff */
[----:B------:R-:W-:Y:S01]  /*13e0*/  IMAD R6, R3, 0x8, R8 ;  /* 0x0000000803067824 */ /* 0x000fe200078e0208 */
[----:B------:R-:W-:Y:S01]  /*13f0*/  LEA R3, R20, R13, 0x3 ;  /* 0x0000000d14037211 */ /* 0x000fe200078e18ff */
[----:B------:R-:W-:Y:S01]  /*1400*/  IMAD R9, R19, -0x40, R0 ;  /* 0xffffffc013097824 */ /* 0x000fe200078e0200 */
[----:B------:R-:W-:Y:S01]  /*1410*/  SHF.R.S32.HI R0, RZ, 0x7, R22 ;  /* 0x00000007ff007819 */ /* 0x000fe20000011416 */
[----:B------:R-:W-:Y:S01]  /*1420*/  STL [R1+0x14], R7 ;  /* 0x0000140701007387 */ /* 0x000fe20000100800 */
[----:B------:R-:W-:Y:S01]  /*1430*/  LOP3.LUT R8, R16, 0x1, RZ, 0xfc, !PT ;  /* 0x0000000110087812 */ /* 0x000fe200078efcff */
[----:B------:R-:W-:-:S02]  /*1440*/  IMAD.MOV.U32 R5, RZ, RZ, RZ ;  /* 0x000000ffff057224 */ /* 0x000fc400078e00ff */
[----:B------:R1:W-:Y:S04]  /*1450*/  STL [R1+0x10], R6 ;  /* 0x0000100601007387 */ /* 0x0003e80000100800 */
[----:B------:R-:W-:Y:S04]  /*1460*/  STL [R1+0xc], R4 ;  /* 0x00000c0401007387 */ /* 0x000fe80000100800 */
[----:B------:R2:W-:Y:S01]  /*1470*/  STL [R1+0x8], R3 ;  /* 0x0000080301007387 */ /* 0x0005e20000100800 */
[----:B-1----:R-:W-:-:S03]  /*1480*/  CS2R R6, SRZ ;  /* 0x0000000000067805 */ /* 0x002fc6000001ff00 */
[----:B------:R1:W-:Y:S01]  /*1490*/  STL [R1], R0 ;  /* 0x0000000001007387 */ /* 0x0003e20000100800 */
[----:B--2---:R-:W-:-:S04]  /*14a0*/  IMAD.SHL.U32 R3, R23, 0x4, RZ ;  /* 0x0000000417037824 */ /* 0x004fc800078e00ff */
[----:B------:R-:W-:-:S07]  /*14b0*/  IMAD R4, R3, 0x4, R2 ;  /* 0x0000000403047824 */ /* 0x000fce00078e0202 */
.L_x_26:
[----:B------:R-:W-:Y:S01]  /*14c0*/  ISETP.NE.AND P0, PT, R8, 0x3, PT ;  /* 0x000000030800780c */ /* 0x000fe20003f05270 */
[----:B------:R-:W-:-:S12]  /*14d0*/  YIELD ;  /* 0x0000000000007946 */ /* 0x000fd80003800000 */
[----:B------:R-:W-:Y:S05]  /*14e0*/  @!P0 BRA `(.L_x_16) ;  /* 0x0000000000048947 */ /* 0x000fea0003800000 */
[----:B------:R-:W-:Y:S01]  /*14f0*/  BPT.TRAP 0x1 ;  /* 0x000000040000795c */ /* 0x000fe20000300000 */
.L_x_16:
[----:B------:R-:W-:Y:S01]  /*1500*/  IMAD R3, R5, 0x8, R2 ;  /* 0x0000000805037824 */ /* 0x000fe200078e0202 */
[----:B------:R-:W-:-:S04]  /*1510*/  SHF.L.U32 R20, R6, 0x1f, RZ ;  /* 0x0000001f06147819 */ /* 0x000fc800000006ff */
[----:B------:R2:W3:Y:S01]  /*1520*/  SYNCS.PHASECHK.TRANS64.TRYWAIT P1, [R3+URZ+0x30c10], R20 ;  /* 0x030c1014030075a7 */ /* 0x0004e2000802017f */
[----:B------:R-:W-:Y:S05]  /*1530*/  @!P0 BRA `(.L_x_17) ;  /* 0x0000000000048947 */ /* 0x000fea0003800000 */
[----:B------:R-:W-:Y:S01]  /*1540*/  BPT.TRAP 0x1 ;  /* 0x000000040000795c */ /* 0x000fe20000300000 */
.L_x_17:
[----:B-1----:R-:W-:-:S04]  /*1550*/  IADD3 R0, R2, 0x10000, RZ ;  /* 0x0001000002007810 */ /* 0x002fc80007ffe0ff */
[----:B------:R-:W-:-:S04]  /*1560*/  SHF.R.U32.HI R0, RZ, 0x4, R0 ;  /* 0x00000004ff007819 */ /* 0x000fc80000011600 */
[----:B------:R-:W-:Y:S01]  /*1570*/  LOP3.LUT R0, R0, 0x3fff, RZ, 0xc0, !PT ;  /* 0x00003fff00007812 */ /* 0x000fe200078ec0ff */
[----:B---3--:R-:W-:Y:S06]  /*1580*/  @P1 BRA `(.L_x_18) ;  /* 0x0000000000081947 */ /* 0x008fec0003800000 */
[----:B------:R-:W1:Y:S02]  /*1590*/  SYNCS.PHASECHK.TRANS64.TRYWAIT P1, [R3+URZ+0x30c10], R20 ;  /* 0x030c1014030075a7 */ /* 0x000e64000802017f */
[----:B-1----:R-:W-:Y:S05]  /*15a0*/  @!P1 BRA `(.L_x_19) ;  /* 0x00000078001c9947 */ /* 0x002fea0003800000 */
.L_x_18:
[----:B------:R-:W-:Y:S05]  /*15b0*/  WARPSYNC.ALL ;  /* 0x0000000000007948 */ /* 0x000fea0003800000 */
[----:B------:R-:W-:Y:S01]  /*15c0*/  LOP3.LUT R14, R0, 0x10000, RZ, 0xfc, !PT ;  /* 0x00010000000e7812 */ /* 0x000fe200078efcff */
[----:B------:R-:W-:Y:S01]  /*15d0*/  IMAD R13, R12, 0x2000, R2 ;  /* 0x000020000c0d7824 */ /* 0x000fe200078e0202 */
[----:B------:R-:W3:Y:S04]  /*15e0*/  LDL R17, [R1+0xc] ;  /* 0x00000c0001117983 */ /* 0x000ee80000100800 */
[----:B------:R-:W-:Y:S01]  /*15f0*/  R2UR UR9, R13 ;  /* 0x000000000d0972ca */ /* 0x000fe200000e0000 */
[----:B------:R-:W-:Y:S01]  /*1600*/  IMAD R14, R5, 0x400, R14 ;  /* 0x00000400050e7824 */ /* 0x000fe200078e020e */
[----:B------:R-:W4:Y:S04]  /*1610*/  LDL R18, [R1+0x14] ;  /* 0x0000140001127983 */ /* 0x000f280000100800 */
[----:B------:R-:W-:Y:S01]  /*1620*/  R2UR UR8, R14 ;  /* 0x000000000e0872ca */ /* 0x000fe200000e0000 */
[----:B------:R-:W5:Y:S04]  /*1630*/  LDL R15, [R1+0x10] ;  /* 0x00001000010f7983 */ /* 0x000f680000100800 */
[----:B------:R-:W2:Y:S02]  /*1640*/  LDL R16, [R1+0x8] ;  /* 0x0000080001107983 */ /* 0x000ea40000100800 */
[----:B------:R-:W-:-:S04]  /*1650*/  USHF.R.U32.HI UR4, URZ, 0x4, UR9 ;  /* 0x000000043f047899 */ /* 0x000fc80008011609 */
[----:B------:R-:W-:Y:S01]  /*1660*/  ULOP3.LUT UR4, UR4, 0x3fff, URZ, 0xc0, !UPT ;  /* 0x00003fff04047892 */ /* 0x000fe2000f8ec03f */
[----:B------:R-:W-:-:S03]  /*1670*/  WARPGROUP.ARRIVE ;  /* 0x00000000000079c5 */ /* 0x000fc60000000000 */
[----:B------:R-:W-:Y:S01]  /*1680*/  ULOP3.LUT UR10, UR4, 0x10000, URZ, 0xfc, !UPT ;  /* 0x00010000040a7892 */ /* 0x000fe2000f8efc3f */
[----:B------:R-:W-:Y:S01]  /*1690*/  UMOV UR6, UR8 ;  /* 0x0000000800067c82 */ /* 0x000fe20008000000 */
[----:B------:R-:W-:Y:S01]  /*16a0*/  UMOV UR7, 0x40000040 ;  /* 0x4000004000077882 */ /* 0x000fe20000000000 */
[----:B------:R-:W-:-:S04]  /*16b0*/  UMOV UR5, 0x40000040 ;  /* 0x4000004000057882 */ /* 0x000fc80000000000 */
[----:B------:R-:W-:Y:S02]  /*16c0*/  UMOV UR4, UR10 ;  /* 0x0000000a00047c82 */ /* 0x000fe40008000000 */
[----:B------:R-:W-:Y:S01]  /*16d0*/  HGMMA.64x128x16.F32.BF16 R72, gdesc[UR4], RZ, !UPT, gsb0 ;  /* 0x01e00000044879f0 */ /* 0x000fe2000c0018ff */
[----:B------:R-:W-:Y:S02]  /*16e0*/  UIADD3 UR6, UR8, 0x2, URZ ;  /* 0x0000000208067890 */ /* 0x000fe4000fffe03f */
[----:B------:R-:W-:Y:S01]  /*16f0*/  UIADD3 UR4, UR10, 0x2, URZ ;  /* 0x000000020a047890 */ /* 0x000fe2000fffe03f */
[----:B------:R-:W-:Y:S01]  /*1700*/  UMOV UR7, 0x40000040 ;  /* 0x4000004000077882 */ /* 0x000fe20000000000 */
[----:B------:R-:W-:Y:S01]  /*1710*/  UMOV UR5, 0x40000040 ;  /* 0x4000004000057882 */ /* 0x000fe20000000000 */
[----:B------:R-:W-:Y:S02]  /*1720*/  WARPGROUP.DEPBAR.LE gsb0, 0x0 ;  /* 0x00008000000079c5 */ /* 0x000fe40000010000 */
[----:B------:R-:W-:-:S06]  /*1730*/  WARPGROUP.ARRIVE ;  /* 0x00000000000079c5 */ /* 0x000fcc0000000000 */
[----:B------:R-:W-:Y:S01]  /*1740*/  HGMMA.64x128x16.F32.BF16 R72, gdesc[UR4], R72, gsb0 ;  /* 0x01e00000044879f0 */ /* 0x000fe20008001848 */
        /* <DEDUP_REMOVED lines=11> */
[C---:B---3--:R-:W-:Y:S01]  /*1800*/  IMAD R17, R5.reuse, 0x80, R17 ;  /* 0x0000008005117824 */ /* 0x048fe200078e0211 */
[C---:B----4-:R-:W-:Y:S01]  /*1810*/  LEA R13, R5.reuse, R18, 0x7 ;  /* 0x00000012050d7211 */ /* 0x050fe200078e38ff */
[C---:B-----5:R-:W-:Y:S01]  /*1820*/  IMAD R15, R5.reuse, 0x80, R15 ;  /* 0x00000080050f7824 */ /* 0x060fe200078e020f */
[----:B--2---:R-:W-:Y:S02]  /*1830*/  LEA R21, R5, R16, 0x7 ;  /* 0x0000001005157211 */ /* 0x004fe400078e38ff */
[C---:B------:R-:W-:Y:S01]  /*1840*/  LEA R19, R10.reuse, R17, 0x1 ;  /* 0x000000110a137211 */ /* 0x040fe200078e08ff */
[----:B------:R-:W-:-:S02]  /*1850*/  IMAD R15, R10, 0x2, R15 ;  /* 0x000000020a0f7824 */ /* 0x000fc400078e020f */
[C---:B------:R-:W-:Y:S02]  /*1860*/  IMAD R13, R10.reuse, 0x2, R13 ;  /* 0x000000020a0d7824 */ /* 0x040fe400078e020d */
[----:B------:R-:W-:Y:S01]  /*1870*/  IMAD R21, R10, 0x2, R21 ;  /* 0x000000020a157824 */ /* 0x000fe200078e0215 */
[----:B------:R-:W-:Y:S01]  /*1880*/  LEA R23, R15, R2, 0x2 ;  /* 0x000000020f177211 */ /* 0x000fe200078e10ff */
[--C-:B------:R-:W-:Y:S02]  /*1890*/  IMAD R202, R13, 0x4, R2.reuse ;  /* 0x000000040dca7824 */ /* 0x100fe400078e0202 */
[--C-:B------:R-:W-:Y:S02]  /*18a0*/  IMAD R17, R19, 0x4, R2.reuse ;  /* 0x0000000413117824 */ /* 0x100fe400078e0202 */
[----:B------:R-:W-:Y:S01]  /*18b0*/  IMAD R14, R21, 0x4, R2 ;  /* 0x00000004150e7824 */ /* 0x000fe200078e0202 */
[----:B------:R-:W-:Y:S02]  /*18c0*/  WARPGROUP.DEPBAR.LE gsb0, 0x0 ;  /* 0x00008000000079c5 */ /* 0x000fe40000010000 */
[----:B------:R-:W-:-:S06]  /*18d0*/  WARPGROUP.ARRIVE ;  /* 0x00000000000079c5 */ /* 0x000fcc0000000000 */
[----:B------:R-:W-:Y:S01]  /*18e0*/  HGMMA.64x128x16.F32.BF16 R72, gdesc[UR4], R72, gsb0 ;  /* 0x01e00000044879f0 */ /* 0x000fe20008001848 */
[----:B------:R-:W-:-:S05]  /*18f0*/  IADD3 R18, R2, 0x20000, RZ ;  /* 0x0002000002127810 */ /* 0x000fca0007ffe0ff */
[--C-:B------:R-:W-:Y:S01]  /*1900*/  IMAD R200, R13, 0x4, R18.reuse ;  /* 0x000000040dc87824 */ /* 0x100fe200078e0212 */
[----:B------:R-:W-:Y:S01]  /*1910*/  LEA R16, R19, R18, 0x2 ;  /* 0x0000001213107211 */ /* 0x000fe200078e10ff */
[--C-:B------:R-:W-:Y:S02]  /*1920*/  IMAD R13, R15, 0x4, R18.reuse ;  /* 0x000000040f0d7824 */ /* 0x100fe400078e0212 */
[----:B------:R-:W-:Y:S01]  /*1930*/  IMAD R15, R21, 0x4, R18 ;  /* 0x00000004150f7824 */ /* 0x000fe200078e0212 */
[----:B------:R-:W-:Y:S02]  /*1940*/  WARPGROUP.DEPBAR.LE gsb0, 0x0 ;  /* 0x00008000000079c5 */ /* 0x000fe40000010000 */
[----:B------:R-:W2:Y:S04]  /*1950*/  LDS R202, [R202+0x20000] ;  /* 0x02000000caca7984 */ /* 0x000ea80000000800 */
[----:B------:R-:W3:Y:S04]  /*1960*/  LDS R23, [R23+0x20000] ;  /* 0x0200000017177984 */ /* 0x000ee80000000800 */
[----:B------:R-:W4:Y:S04]  /*1970*/  LDS R17, [R17+0x20000] ;  /* 0x0200000011117984 */ /* 0x000f280000000800 */
[----:B------:R-:W1:Y:S01]  /*1980*/  LDS R14, [R14+0x20000] ;  /* 0x020000000e0e7984 */ /* 0x000e620000000800 */
[----:B------:R-:W-:Y:S05]  /*1990*/  @!P0 BRA `(.L_x_20) ;  /* 0x0000000000048947 */ /* 0x000fea0003800000 */
[----:B------:R-:W-:Y:S01]  /*19a0*/  BPT.TRAP 0x1 ;  /* 0x000000040000795c */ /* 0x000fe20000300000 */
.L_x_20:
[----:B------:R1:W1:Y:S01]  /*19b0*/  SYNCS.PHASECHK.TRANS64.TRYWAIT P1, [R3+URZ+0x30c30], R20 ;  /* 0x030c3014030075a7 */ /* 0x000262000802017f */
[----:B------:R-:W-:Y:S05]  /*19c0*/  @!P0 BRA `(.L_x_21) ;  /* 0x0000000000048947 */ /* 0x000fea0003800000 */
[----:B------:R-:W-:Y:S01]  /*19d0*/  BPT.TRAP 0x1 ;  /* 0x000000040000795c */ /* 0x000fe20000300000 */
.L_x_21:
[----:B-1----:R-:W-:Y:S05]  /*19e0*/  @P1 BRA `(.L_x_22) ;  /* 0x0000000000081947 */ /* 0x002fea0003800000 */
[----:B------:R-:W1:Y:S02]  /*19f0*/  SYNCS.PHASECHK.TRANS64.TRYWAIT P1, [R3+URZ+0x30c30], R20 ;  /* 0x030c3014030075a7 */ /* 0x000e64000802017f */
[----:B-1----:R-:W-:Y:S05]  /*1a00*/  @!P1 BRA `(.L_x_23) ;  /* 0x0000007400189947 */ /* 0x002fea0003800000 */
.L_x_22:
[----:B------:R-:W-:Y:S01]  /*1a10*/  VIADD R24, R2, 0x18000 ;  /* 0x0001800002187836 */ /* 0x000fe20000000000 */
[----:B------:R-:W-:Y:S01]  /*1a20*/  UIADD3 UR9, UR9, 0x4000, URZ ;  /* 0x0000400009097890 */ /* 0x000fe2000fffe03f */
[----:B------:R1:W-:Y:S01]  /*1a30*/  STL [R1+0xb4], R12 ;  /* 0x0000b40c01007387 */ /* 0x0003e20000100800 */
[----:B------:R-:W-:Y:S01]  /*1a40*/  ULDC UR10, c[0x0][0x75c] ;  /* 0x0001d700000a7ab9 */ /* 0x000fe20000000800 */
[----:B------:R-:W-:Y:S01]  /*1a50*/  UMOV UR7, 0x40000040 ;  /* 0x4000004000077882 */ /* 0x000fe20000000000 */
[----:B------:R-:W-:Y:S01]  /*1a60*/  SHF.R.U32.HI R24, RZ, 0x4, R24 ;  /* 0x00000004ff187819 */ /* 0x000fe20000011618 */
[----:B------:R-:W-:Y:S01]  /*1a70*/  USHF.R.U32.HI UR9, URZ, 0x4, UR9 ;  /* 0x000000043f097899 */ /* 0x000fe20008011609 */
[----:B------:R-:W-:Y:S01]  /*1a80*/  FMUL.FTZ R18, R72, UR10 ;  /* 0x0000000a48127c20 */ /* 0x000fe20008410000 */
[----:B------:R-:W-:Y:S01]  /*1a90*/  FMUL.FTZ R19, R73, UR10 ;  /* 0x0000000a49137c20 */ /* 0x000fe20008410000 */
[----:B------:R-:W-:Y:S01]  /*1aa0*/  LOP3.LUT R204, R24, 0x3fff, RZ, 0xc0, !PT ;  /* 0x00003fff18cc7812 */ /* 0x000fe200078ec0ff */
[----:B------:R-:W-:Y:S01]  /*1ab0*/  ULOP3.LUT UR9, UR9, 0x3fff, URZ, 0xc0, !UPT ;  /* 0x00003fff09097892 */ /* 0x000fe2000f8ec03f */
[----:B------:R-:W-:Y:S01]  /*1ac0*/  FMUL.FTZ R20, R74, UR10 ;  /* 0x0000000a4a147c20 */ /* 0x000fe20008410000 */
[----:B------:R-:W-:Y:S01]  /*1ad0*/  FMUL.FTZ R21, R75, UR10 ;  /* 0x0000000a4b157c20 */ /* 0x000fe20008410000 */
[----:B------:R-:W-:Y:S01]  /*1ae0*/  LOP3.LUT R24, R204, 0x10000, RZ, 0xfc, !PT ;  /* 0x00010000cc187812 */ /* 0x000fe200078efcff */
[----:B------:R-:W-:Y:S01]  /*1af0*/  ULOP3.LUT UR9, UR9, 0x10000, URZ, 0xfc, !UPT ;  /* 0x0001000009097892 */ /* 0x000fe2000f8efc3f */
[----:B------:R-:W-:Y:S01]  /*1b00*/  FMUL.FTZ R22, R76, UR10 ;  /* 0x0000000a4c167c20 */ /* 0x000fe20008410000 */
[----:B------:R-:W-:Y:S01]  /*1b10*/  FMUL.FTZ R203, R77, UR10 ;  /* 0x0000000a4dcb7c20 */ /* 0x000fe20008410000 */
[----:B------:R-:W-:Y:S01]  /*1b20*/  LEA R24, R5, R24, 0xa ;  /* 0x0000001805187211 */ /* 0x000fe200078e50ff */
[----:B------:R-:W-:Y:S01]  /*1b30*/  FMUL.FTZ R201, R78, UR10 ;  /* 0x0000000a4ec97c20 */ /* 0x000fe20008410000 */
[----:B------:R-:W-:Y:S01]  /*1b40*/  FMUL.FTZ R221, R79, UR10 ;  /* 0x0000000a4fdd7c20 */ /* 0x000fe20008410000 */
[----:B------:R-:W-:Y:S01]  /*1b50*/  FMUL.FTZ R220, R80, UR10 ;  /* 0x0000000a50dc7c20 */ /* 0x000fe20008410000 */
[----:B------:R-:W-:Y:S01]  /*1b60*/  R2UR UR8, R24 ;  /* 0x00000000180872ca */ /* 0x000fe200000e0000 */
[----:B------:R-:W-:Y:S01]  /*1b70*/  FMUL.FTZ R217, R81, UR10 ;  /* 0x0000000a51d97c20 */ /* 0x000fe20008410000 */
[----:B------:R-:W-:Y:S01]  /*1b80*/  FMUL.FTZ R216, R82, UR10 ;  /* 0x0000000a52d87c20 */ /* 0x000fe20008410000 */
[----:B------:R-:W-:Y:S01]  /*1b90*/  FMUL.FTZ R228, R83, UR10 ;  /* 0x0000000a53e47c20 */ /* 0x000fe20008410000 */
[----:B------:R-:W-:Y:S01]  /*1ba0*/  FMUL.FTZ R222, R84, UR10 ;  /* 0x0000000a54de7c20 */ /* 0x000fe20008410000 */
[----:B------:R-:W-:Y:S01]  /*1bb0*/  FMUL.FTZ R230, R85, UR10 ;  /* 0x0000000a55e67c20 */ /* 0x000fe20008410000 */
[----:B------:R-:W-:Y:S01]  /*1bc0*/  FMUL.FTZ R229, R86, UR10 ;  /* 0x0000000a56e57c20 */ /* 0x000fe20008410000 */
[----:B------:R-:W-:Y:S01]  /*1bd0*/  FMUL.FTZ R227, R87, UR10 ;  /* 0x0000000a57e37c20 */ /* 0x000fe20008410000 */
[----:B------:R-:W-:Y:S01]  /*1be0*/  UMOV UR4, UR9 ;  /* 0x0000000900047c82 */ /* 0x000fe20008000000 */
[----:B------:R-:W-:Y:S01]  /*1bf0*/  WARPGROUP.ARRIVE ;  /* 0x00000000000079c5 */ /* 0x000fe20000000000 */
[----:B------:R-:W-:Y:S01]  /*1c00*/  UMOV UR5, 0x40000040 ;  /* 0x4000004000057882 */ /* 0x000fe20000000000 */
[----:B------:R-:W-:Y:S01]  /*1c10*/  STL [R1+0xb0], R199 ;  /* 0x0000b0c701007387 */ /* 0x000fe20000100800 */
[----:B------:R-:W-:Y:S01]  /*1c20*/  FMUL.FTZ R92, R92, UR10 ;  /* 0x0000000a5c5c7c20 */ /* 0x000fe20008410000 */
[----:B------:R-:W-:Y:S01]  /*1c30*/  UMOV UR6, UR8 ;  /* 0x0000000800067c82 */ /* 0x000fe20008000000 */
[----:B------:R-:W2:Y:S01]  /*1c40*/  MUFU.TANH R20, R20 ;  /* 0x0000001400147308 */ /* 0x000ea20000002400 */
[----:B------:R-:W-:Y:S01]  /*1c50*/  HGMMA.64x128x16.F32.BF16 R24, gdesc[UR4], RZ, !UPT, gsb0 ;  /* 0x01e00000041879f0 */ /* 0x000fe2000c0018ff */
[----:B------:R-:W-:Y:S01]  /*1c60*/  UIADD3 UR6, UR8, 0x2, URZ ;  /* 0x0000000208067890 */ /* 0x000fe2000fffe03f */
[----:B------:R-:W-:Y:S01]  /*1c70*/  STL [R1+0xac], R198 ;  /* 0x0000acc601007387 */ /* 0x000fe20000100800 */
[----:B------:R-:W-:Y:S01]  /*1c80*/  UIADD3 UR4, UR9, 0x2, URZ ;  /* 0x0000000209047890 */ /* 0x000fe2000fffe03f */
[----:B------:R-:W-:Y:S01]  /*1c90*/  VIADD R218, R11, 0x4 ;  /* 0x000000040bda7836 */ /* 0x000fe20000000000 */
[----:B------:R-:W-:Y:S01]  /*1ca0*/  UMOV UR7, 0x40000040 ;  /* 0x4000004000077882 */ /* 0x000fe20000000000 */
[----:B------:R-:W-:Y:S01]  /*1cb0*/  UMOV UR5, 0x40000040 ;  /* 0x4000004000057882 */ /* 0x000fe20000000000 */
[----:B------:R-:W-:Y:S01]  /*1cc0*/  STL [R1+0xa8], R197 ;  /* 0x0000a8c501007387 */ /* 0x000fe20000100800 */
[----:B-1----:R1:W-:Y:S01]  /*1cd0*/  MUFU.TANH R12, R92 ;  /* 0x0000005c000c7308 */ /* 0x0023e20000002400 */
[----:B------:R-:W-:Y:S01]  /*1ce0*/  FMUL.FTZ R109, R109, UR10 ;  /* 0x0000000a6d6d7c20 */ /* 0x000fe20008410000 */
[----:B------:R-:W-:Y:S01]  /*1cf0*/  FMUL.FTZ R236, R89, UR10 ;  /* 0x0000000a59ec7c20 */ /* 0x000fe20008410000 */
[----:B------:R-:W-:Y:S01]  /*1d00*/  STL [R1+0xa4], R196 ;  /* 0x0000a4c401007387 */ /* 0x000fe20000100800 */
[----:B------:R-:W-:Y:S01]  /*1d10*/  FMUL.FTZ R232, R88, UR10 ;  /* 0x0000000a58e87c20 */ /* 0x000fe20008410000 */
[C---:B------:R-:W-:Y:S01]  /*1d20*/  ISETP.GT.AND P1, PT, R9.reuse, 0x8, PT ;  /* 0x000000080900780c */ /* 0x040fe20003f24270 */
[----:B------:R-:W-:Y:S01]  /*1d30*/  FMUL.FTZ R108, R108, UR10 ;  /* 0x0000000a6c6c7c20 */ /* 0x000fe20008410000 */
[----:B------:R-:W-:Y:S01]  /*1d40*/  STL [R1+0xa0], R195 ;  /* 0x0000a0c301007387 */ /* 0x000fe20000100800 */
[----:B------:R-:W3:Y:S01]  /*1d50*/  MUFU.TANH R18, R18 ;  /* 0x0000001200127308 */ /* 0x000ee20000002400 */
[----:B------:R-:W-:Y:S01]  /*1d60*/  ISETP.GT.AND P2, PT, R9, RZ, PT ;  /* 0x000000ff0900720c */ /* 0x000fe20003f44270 */
[----:B------:R-:W-:Y:S01]  /*1d70*/  FMUL.FTZ R231, R91, UR10 ;  /* 0x0000000a5be77c20 */ /* 0x000fe20008410000 */
[----:B------:R-:W-:Y:S01]  /*1d80*/  STL [R1+0x9c], R194 ;  /* 0x00009cc201007387 */ /* 0x000fe20000100800 */
[----:B------:R-:W-:Y:S01]  /*1d90*/  FMUL.FTZ R112, R112, UR10 ;  /* 0x0000000a70707c20 */ /* 0x000fe20008410000 */
[----:B--2---:R-:W-:Y:S01]  /*1da0*/  FSEL R91, R20, -INF , P1 ;  /* 0xff800000145b7808 */ /* 0x004fe20000800000 */
[----:B------:R-:W-:Y:S01]  /*1db0*/  FMUL.FTZ R235, R90, UR10 ;  /* 0x0000000a5aeb7c20 */ /* 0x000fe20008410000 */
[----:B------:R-:W-:Y:S01]  /*1dc0*/  STL [R1+0x98], R193 ;  /* 0x000098c101007387 */ /* 0x000fe20000100800 */
[----:B------:R-:W-:Y:S01]  /*1dd0*/  MUFU.TANH R19, R19 ;  /* 0x0000001300137308 */ /* 0x000fe20000002400 */
[----:B------:R-:W-:Y:S01]  /*1de0*/  FMUL.FTZ R102, R102, UR10 ;  /* 0x0000000a66667c20 */ /* 0x000fe20008410000 */
[----:B------:R-:W-:Y:S01]  /*1df0*/  FMUL.FTZ R114, R114, UR10 ;  /* 0x0000000a72727c20 */ /* 0x000fe20008410000 */
[----:B------:R-:W-:Y:S01]  /*1e00*/  STL [R1+0x94], R192 ;  /* 0x000094c001007387 */ /* 0x000fe20000100800 */
[----:B------:R-:W-:Y:S01]  /*1e10*/  FMUL.FTZ R113, R113, UR10 ;  /* 0x0000000a71717c20 */ /* 0x000fe20008410000 */
[----:B------:R-:W-:Y:S01]  /*1e20*/  FMUL.FTZ R110, R110, UR10 ;  /* 0x0000000a6e6e7c20 */ /* 0x000fe20008410000 */
[----:B------:R-:W-:Y:S01]  /*1e30*/  ULDC UR11, c[0x0][0x744] ;  /* 0x0001d100000b7ab9 */ /* 0x000fe20000000800 */
[----:B-1----:R-:W1:Y:S01]  /*1e40*/  SHFL.IDX PT, R92, R202, R11, 0x1f ;  /* 0x00001f0bca5c7589 */ /* 0x002e6200000e0000 */
[----:B------:R-:W-:Y:S01]  /*1e50*/  MUFU.TANH R21, R21 ;  /* 0x0000001500157308 */ /* 0x000fe20000002400 */
[----:B---3--:R-:W-:Y:S01]  /*1e60*/  FSEL R90, R18, -INF , P2 ;  /* 0xff800000125a7808 */ /* 0x008fe20001000000 */
[----:B------:R-:W-:Y:S01]  /*1e70*/  FMUL.FTZ R105, R105, UR10 ;  /* 0x0000000a69697c20 */ /* 0x000fe20008410000 */
[----:B------:R-:W-:Y:S01]  /*1e80*/  STL [R1+0x90], R191 ;  /* 0x000090bf01007387 */ /* 0x000fe20000100800 */
[----:B------:R-:W-:Y:S01]  /*1e90*/  FMUL.FTZ R122, R122, UR10 ;  /* 0x0000000a7a7a7c20 */ /* 0x000fe20008410000 */
[----:B------:R-:W-:Y:S01]  /*1ea0*/  FMUL.FTZ R111, R111, UR10 ;  /* 0x0000000a6f6f7c20 */ /* 0x000fe20008410000 */
        /* <DEDUP_REMOVED lines=13> */
[----:B------:R2:W-:Y:S01]  /*1f80*/  STL [R1+0x80], R187 ;  /* 0x000080bb01007387 */ /* 0x0005e20000100800 */
[----:B------:R-:W-:Y:S01]  /*1f90*/  FMUL.FTZ R93, R93, UR10 ;  /* 0x0000000a5d5d7c20 */ /* 0x000fe20008410000 */
[----:B------:R-:W-:Y:S01]  /*1fa0*/  FMUL.FTZ R131, R131, UR10 ;  /* 0x0000000a83837c20 */ /* 0x000fe20008410000 */
[----:B------:R-:W-:Y:S01]  /*1fb0*/  FMUL.FTZ R219, R135, UR10 ;  /* 0x0000000a87db7c20 */ /* 0x000fe20008410000 */
[----:B------:R-:W-:Y:S01]  /*1fc0*/  STL [R1+0x7c], R186 ;  /* 0x00007cba01007387 */ /* 0x000fe20000100800 */
[--C-:B-1----:R-:W-:Y:S01]  /*1fd0*/  FFMA.FTZ R91, R91, UR11, -R92.reuse ;  /* 0x0000000b5b5b7c23 */ /* 0x102fe2000801085c */
[----:B------:R-:W-:Y:S01]  /*1fe0*/  MUFU.TANH R193, R102 ;  /* 0x0000006600c17308 */ /* 0x000fe20000002400 */
[----:B------:R-:W-:Y:S01]  /*1ff0*/  FMUL.FTZ R129, R129, UR10 ;  /* 0x0000000a81817c20 */ /* 0x000fe20008410000 */
[----:B------:R1:W-:Y:S01]  /*2000*/  STL [R1+0x78], R185 ;  /* 0x000078b901007387 */ /* 0x0003e20000100800 */
[----:B------:R-:W-:Y:S01]  /*2010*/  FMUL.FTZ R107, R107, UR10 ;  /* 0x0000000a6b6b7c20 */ /* 0x000fe20008410000 */
[----:B------:R-:W-:Y:S01]  /*2020*/  FMUL.FTZ R237, R97, UR10 ;  /* 0x0000000a61ed7c20 */ /* 0x000fe20008410000 */
[----:B------:R-:W-:Y:S01]  /*2030*/  FMUL.FTZ R101, R101, UR10 ;  /* 0x0000000a65657c20 */ /* 0x000fe20008410000 */
[----:B------:R-:W3:Y:S01]  /*2040*/  SHFL.IDX PT, R89, R202, R218, 0x1f ;  /* 0x00001fdaca597589 */ /* 0x000ee200000e0000 */
[----:B------:R-:W-:Y:S01]  /*2050*/  FMUL.FTZ R104, R104, UR10 ;  /* 0x0000000a68687c20 */ /* 0x000fe20008410000 */
[----:B--2---:R2:W-:Y:S01]  /*2060*/  MUFU.TANH R187, R108 ;  /* 0x0000006c00bb7308 */ /* 0x0045e20000002400 */
[----:B------:R-:W-:Y:S01]  /*2070*/  FMUL.FTZ R106, R106, UR10 ;  /* 0x0000000a6a6a7c20 */ /* 0x000fe20008410000 */
[----:B------:R4:W-:Y:S01]  /*2080*/  STL [R1+0x74], R184 ;  /* 0x000074b801007387 */ /* 0x0009e20000100800 */
[----:B------:R-:W-:Y:S01]  /*2090*/  FMUL.FTZ R99, R99, UR10 ;  /* 0x0000000a63637c20 */ /* 0x000fe20008410000 */
[----:B------:R-:W-:Y:S01]  /*20a0*/  FMUL.FTZ R118, R118, UR10 ;  /* 0x0000000a76767c20 */ /* 0x000fe20008410000 */
[----:B------:R-:W-:Y:S01]  /*20b0*/  FMUL.FTZ R126, R126, UR10 ;  /* 0x0000000a7e7e7c20 */ /* 0x000fe20008410000 */
[----:B------:R-:W-:Y:S01]  /*20c0*/  STL [R1+0x70], R183 ;  /* 0x000070b701007387 */ /* 0x000fe20000100800 */
[----:B------:R-:W-:Y:S01]  /*20d0*/  FMUL.FTZ R128, R128, UR10 ;  /* 0x0000000a80807c20 */ /* 0x000fe20008410000 */
[----:B-1----:R1:W-:Y:S01]  /*20e0*/  MUFU.TANH R185, R109 ;  /* 0x0000006d00b97308 */ /* 0x0023e20000002400 */
[----:B--2---:R-:W-:Y:S01]  /*20f0*/  IADD3 R108, R11, 0xc, RZ ;  /* 0x0000000c0b6c7810 */ /* 0x004fe20007ffe0ff */
[----:B------:R2:W-:Y:S01]  /*2100*/  STL [R1+0x6c], R182 ;  /* 0x00006cb601007387 */ /* 0x0005e20000100800 */
[----:B------:R-:W-:Y:S01]  /*2110*/  FMUL.FTZ R134, R134, UR10 ;  /* 0x0000000a86867c20 */ /* 0x000fe20008410000 */
[----:B------:R-:W-:Y:S01]  /*2120*/  FMUL.FTZ R116, R116, UR10 ;  /* 0x0000000a74747c20 */ /* 0x000fe20008410000 */
[----:B------:R-:W-:Y:S01]  /*2130*/  FMUL.FTZ R133, R133, UR10 ;  /* 0x0000000a85857c20 */ /* 0x000fe20008410000 */
[----:B------:R3:W-:Y:S01]  /*2140*/  STL [R1+0x68], R181 ;  /* 0x000068b501007387 */ /* 0x0007e20000100800 */
[----:B------:R-:W-:Y:S01]  /*2150*/  FMUL.FTZ R121, R121, UR10 ;  /* 0x0000000a79797c20 */ /* 0x000fe20008410000 */
[----:B----4-:R4:W3:Y:S01]  /*2160*/  MUFU.TANH R184, R112 ;  /* 0x0000007000b87308 */ /* 0x0108e20000002400 */
[----:B-1----:R-:W-:Y:S01]  /*2170*/  VIADD R109, R11, 0x8 ;  /* 0x000000080b6d7836 */ /* 0x002fe20000000000 */
[----:B------:R-:W-:Y:S01]  /*2180*/  STL [R1+0x64], R180 ;  /* 0x000064b401007387 */ /* 0x000fe20000100800 */
[----:B------:R-:W-:Y:S01]  /*2190*/  FMUL.FTZ R127, R127, UR10 ;  /* 0x0000000a7f7f7c20 */ /* 0x000fe20008410000 */
[----:B------:R-:W-:Y:S01]  /*21a0*/  FMUL.FTZ R119, R119, UR10 ;  /* 0x0000000a77777c20 */ /* 0x000fe20008410000 */
[----:B------:R-:W-:Y:S01]  /*21b0*/  FMUL.FTZ R117, R117, UR10 ;  /* 0x0000000a75757c20 */ /* 0x000fe20008410000 */
[----:B------:R-:W-:Y:S01]  /*21c0*/  SHFL.IDX PT, R88, R202, R109, 0x1f ;  /* 0x00001f6dca587589 */ /* 0x000fe200000e0000 */
[----:B------:R-:W-:Y:S01]  /*21d0*/  FMUL.FTZ R130, R130, UR10 ;  /* 0x0000000a82827c20 */ /* 0x000fe20008410000 */
[----:B--2---:R1:W-:Y:S01]  /*21e0*/  MUFU.TANH R182, R114 ;  /* 0x0000007200b67308 */ /* 0x0043e20000002400 */
[----:B----4-:R-:W-:Y:S01]  /*21f0*/  VIADD R112, R11, 0x10 ;  /* 0x000000100b707836 */ /* 0x010fe20000000000 */
[----:B------:R-:W-:Y:S01]  /*2200*/  STL [R1+0x60], R179 ;  /* 0x000060b301007387 */ /* 0x000fe20000100800 */
[----:B------:R-:W-:Y:S01]  /*2210*/  FMUL.FTZ R125, R125, UR10 ;  /* 0x0000000a7d7d7c20 */ /* 0x000fe20008410000 */
[----:B------:R-:W-:Y:S01]  /*2220*/  LEA R204, R5, R204, 0xa ;  /* 0x000000cc05cc7211 */ /* 0x000fe200078e50ff */
[----:B------:R-:W-:Y:S01]  /*2230*/  FMUL.FTZ R120, R120, UR10 ;  /* 0x0000000a78787c20 */ /* 0x000fe20008410000 */
[----:B------:R-:W-:Y:S01]  /*2240*/  STL [R1+0x5c], R178 ;  /* 0x00005cb201007387 */ /* 0x000fe20000100800 */
[----:B------:R-:W-:Y:S01]  /*2250*/  FMUL.FTZ R123, R123, UR10 ;  /* 0x0000000a7b7b7c20 */ /* 0x000fe20008410000 */
[----:B---3--:R2:W-:Y:S01]  /*2260*/  MUFU.TANH R181, R113 ;  /* 0x0000007100b57308 */ /* 0x0085e20000002400 */
[----:B-1----:R-:W-:Y:S01]  /*2270*/  VIADD R114, R11, 0x1c ;  /* 0x0000001c0b727836 */ /* 0x002fe20000000000 */
[----:B------:R-:W-:Y:S01]  /*2280*/  STL [R1+0x58], R177 ;  /* 0x000058b101007387 */ /* 0x000fe20000100800 */
[----:B------:R-:W-:Y:S01]  /*2290*/  FSEL R214, R184, -INF , P2 ;  /* 0xff800000b8d67808 */ /* 0x000fe20001000000 */
[----:B------:R-:W-:Y:S01]  /*22a0*/  FMUL.FTZ R124, R124, UR10 ;  /* 0x0000000a7c7c7c20 */ /* 0x000fe20008410000 */
[----:B------:R-:W-:Y:S01]  /*22b0*/  R2UR UR10, R204 ;  /* 0x00000000cc0a72ca */ /* 0x000fe200000e0000 */
[----:B------:R-:W-:Y:S01]  /*22c0*/  STL [R1+0x54], R176 ;  /* 0x000054b001007387 */ /* 0x000fe20000100800 */
[----:B------:R-:W-:Y:S01]  /*22d0*/  FFMA.FTZ R20, -R20, R20, 1 ;  /* 0x3f80000014147423 */ /* 0x000fe20000010114 */
[----:B------:R1:W-:Y:S01]  /*22e0*/  MUFU.TANH R186, R110 ;  /* 0x0000006e00ba7308 */ /* 0x0003e20000002400 */
[----:B--2---:R-:W-:Y:S01]  /*22f0*/  FFMA.FTZ R113, R90, UR11, -R92 ;  /* 0x0000000b5a717c23 */ /* 0x004fe2000801085c */
[----:B------:R-:W-:Y:S01]  /*2300*/  STL [R1+0x50], R175 ;  /* 0x000050af01007387 */ /* 0x000fe20000100800 */
[----:B------:R-:W-:-:S02]  /*2310*/  FSEL R90, R19, -INF , P2 ;  /* 0xff800000135a7808 */ /* 0x000fc40001000000 */
[C---:B------:R-:W-:Y:S01]  /*2320*/  FSEL R92, R21.reuse, -INF , P1 ;  /* 0xff800000155c7808 */ /* 0x040fe20000800000 */
[----:B------:R-:W-:Y:S01]  /*2330*/  STL [R1+0x4c], R174 ;  /* 0x00004cae01007387 */ /* 0x000fe20000100800 */
[----:B------:R-:W-:Y:S01]  /*2340*/  FFMA.FTZ R21, -R21, R21, 1 ;  /* 0x3f80000015157423 */ /* 0x000fe20000010115 */
[----:B------:R-:W-:Y:S01]  /*2350*/  MUFU.TANH R203, R203 ;  /* 0x000000cb00cb7308 */ /* 0x000fe20000002400 */
[----:B-1----:R-:W-:Y:S01]  /*2360*/  VIADD R110, R11, 0x14 ;  /* 0x000000140b6e7836 */ /* 0x002fe20000000000 */
[----:B------:R1:W-:Y:S01]  /*2370*/  STL [R1+0x48], R173 ;  /* 0x000048ad01007387 */ /* 0x0003e20000100800 */
[--C-:B------:R-:W-:Y:S01]  /*2380*/  FFMA.FTZ R90, R90, UR11, -R89.reuse ;  /* 0x0000000b5a5a7c23 */ /* 0x100fe20008010859 */
[----:B------:R-:W-:Y:S01]  /*2390*/  FFMA.FTZ R92, R92, UR11, -R89 ;  /* 0x0000000b5c5c7c23 */ /* 0x000fe20008010859 */
[----:B------:R-:W-:Y:S01]  /*23a0*/  FSEL R89, R22, -INF , P2 ;  /* 0xff80000016597808 */ /* 0x000fe20001000000 */
[----:B------:R-:W-:Y:S02]  /*23b0*/  STL [R1+0x44], R172 ;  /* 0x000044ac01007387 */ /* 0x000fe40000100800 */
[----:B------:R-:W-:Y:S02]  /*23c0*/  MUFU.TANH R190, R105 ;  /* 0x0000006900be7308 */ /* 0x000fe40000002400 */
[----:B------:R-:W-:Y:S04]  /*23d0*/  STL [R1+0x40], R171 ;  /* 0x000040ab01007387 */ /* 0x000fe80000100800 */
[----:B------:R-:W-:Y:S02]  /*23e0*/  STL [R1+0x3c], R170 ;  /* 0x00003caa01007387 */ /* 0x000fe40000100800 */
[----:B-1----:R1:W-:Y:S02]  /*23f0*/  MUFU.TANH R173, R122 ;  /* 0x0000007a00ad7308 */ /* 0x0023e40000002400 */
[----:B------:R-:W-:Y:S01]  /*2400*/  SHFL.IDX PT, R102, R202, R108, 0x1f ;  /* 0x00001f6cca667589 */ /* 0x000fe200000e0000 */
[----:B------:R-:W-:-:S02]  /*2410*/  WARPGROUP.DEPBAR.LE gsb0, 0x0 ;  /* 0x00008000000079c5 */ /* 0x000fc40000010000 */
[----:B------:R-:W-:Y:S01]  /*2420*/  WARPGROUP.ARRIVE ;  /* 0x00000000000079c5 */ /* 0x000fe20000000000 */
[----:B------:R-:W-:Y:S02]  /*2430*/  STL [R1+0x38], R169 ;  /* 0x000038a901007387 */ /* 0x000fe40000100800 */
[----:B------:R-:W-:Y:S02]  /*2440*/  MUFU.TANH R221, R221 ;  /* 0x000000dd00dd7308 */ /* 0x000fe40000002400 */
[----:B------:R-:W-:Y:S01]  /*2450*/  STL [R1+0x34], R168 ;  /* 0x000034a801007387 */ /* 0x000fe20000100800 */
[----:B------:R-:W-:Y:S01]  /*2460*/  HGMMA.64x128x16.F32.BF16 R24, gdesc[UR4], R24, gsb0 ;  /* 0x01e00000041879f0 */ /* 0x000fe20008001818 */
[----:B------:R-:W-:Y:S02]  /*2470*/  UIADD3 UR6, UR8, 0x4, URZ ;  /* 0x0000000408067890 */ /* 0x000fe4000fffe03f */
[----:B------:R-:W-:Y:S01]  /*2480*/  UIADD3 UR4, UR9, 0x4, URZ ;  /* 0x0000000409047890 */ /* 0x000fe2000fffe03f */
[----:B------:R-:W-:Y:S01]  /*2490*/  STL [R1+0x30], R10 ;  /* 0x0000300a01007387 */ /* 0x000fe20000100800 */
[----:B------:R-:W-:Y:S01]  /*24a0*/  UMOV UR7, 0x40000040 ;  /* 0x4000004000077882 */ /* 0x000fe20000000000 */
[----:B------:R-:W-:Y:S01]  /*24b0*/  UMOV UR5, 0x40000040 ;  /* 0x4000004000057882 */ /* 0x000fe20000000000 */
[----:B------:R2:W-:Y:S01]  /*24c0*/  MUFU.TANH R183, R111 ;  /* 0x0000006f00b77308 */ /* 0x0005e20000002400 */
[----:B-1----:R-:W1:Y:S04]  /*24d0*/  SHFL.IDX PT, R122, R23, R112, 0x1f ;  /* 0x00001f70177a7589 */ /* 0x002e6800000e0000 */
[----:B------:R-:W-:Y:S03]  /*24e0*/  STL [R1+0x2c], R8 ;  /* 0x00002c0801007387 */ /* 0x000fe60000100800 */
[----:B------:R3:W-:Y:S01]  /*24f0*/  MUFU.EX2 R105, R91 ;  /* 0x0000005b00697308 */ /* 0x0007e20000000800 */
[----:B--2---:R-:W-:Y:S01]  /*2500*/  VIADD R111, R11, 0x18 ;  /* 0x000000180b6f7836 */ /* 0x004fe20000000000 */
[----:B------:R-:W-:Y:S04]  /*2510*/  STL [R1+0x28], R7 ;  /* 0x0000280701007387 */ /* 0x000fe80000100800 */
[----:B------:R-:W2:Y:S02]  /*2520*/  SHFL.IDX PT, R94, R202, R112, 0x1f ;  /* 0x00001f70ca5e7589 */ /* 0x000ea400000e0000 */
[----:B------:R4:W-:Y:S02]  /*2530*/  MUFU.TANH R197, R95 ;  /* 0x0000005f00c57308 */ /* 0x0009e40000002400 */
[----:B---3--:R-:W-:Y:S04]  /*2540*/  SHFL.IDX PT, R91, R202, R114, 0x1f ;  /* 0x00001f72ca5b7589 */ /* 0x008fe800000e0000 */
[----:B------:R-:W-:Y:S02]  /*2550*/  STL [R1+0x24], R6 ;  /* 0x0000240601007387 */ /* 0x000fe40000100800 */
[----:B------:R-:W3:Y:S02]  /*2560*/  MUFU.TANH R198, R96 ;  /* 0x0000006000c67308 */ /* 0x000ee40000002400 */
[----:B----4-:R-:W-:Y:S04]  /*2570*/  SHFL.IDX PT, R95, R202, R110, 0x1f ;  /* 0x00001f6eca5f7589 */ /* 0x010fe800000e0000 */
[----:B------:R-:W-:Y:S02]  /*2580*/  STL [R1+0x20], R4 ;  /* 0x0000200401007387 */ /* 0x000fe40000100800 */
[----:B------:R-:W-:Y:S02]  /*2590*/  MUFU.TANH R230, R230 ;  /* 0x000000e600e67308 */ /* 0x000fe40000002400 */
[----:B------:R-:W-:Y:S04]  /*25a0*/  SHFL.IDX PT, R135, R23, R108, 0x1f ;  /* 0x00001f6c17877589 */ /* 0x000fe800000e0000 */
[----:B------:R-:W-:Y:S02]  /*25b0*/  SHFL.IDX PT, R205, R23, R114, 0x1f ;  /* 0x00001f7217cd7589 */ /* 0x000fe400000e0000 */
[----:B------:R-:W-:Y:S01]  /*25c0*/  MUFU.TANH R233, R233 ;  /* 0x000000e900e97308 */ /* 0x000fe20000002400 */
[----:B---3--:R-:W-:Y:S01]  /*25d0*/  FSEL R211, R198, -INF , P2 ;  /* 0xff800000c6d37808 */ /* 0x008fe20001000000 */
[----:B------:R-:W-:Y:S04]  /*25e0*/  STL [R1+0x1c], R3 ;  /* 0x00001c0301007387 */ /* 0x000fe80000100800 */
[----:B------:R-:W-:Y:S01]  /*25f0*/  STL [R1+0x18], R0 ;  /* 0x0000180001007387 */ /* 0x000fe20000100800 */
[----:B-1----:R-:W-:Y:S01]  /*2600*/  FFMA.FTZ R211, R211, UR11, -R122 ;  /* 0x0000000bd3d37c23 */ /* 0x002fe2000801087a */
[----:B------:R-:W1:Y:S02]  /*2610*/  MUFU.TANH R220, R220 ;  /* 0x000000dc00dc7308 */ /* 0x000e640000002400 */
[----:B------:R-:W-:Y:S04]  /*2620*/  SHFL.IDX PT, R215, R17, R108, 0x1f ;  /* 0x00001f6c11d77589 */ /* 0x000fe800000e0000 */
[----:B------:R-:W3:Y:S02]  /*2630*/  SHFL.IDX PT, R213, R17, R112, 0x1f ;  /* 0x00001f7011d57589 */ /* 0x000ee400000e0000 */
[----:B------:R-:W4:Y:S02]  /*2640*/  MUFU.TANH R227, R227 ;  /* 0x000000e300e37308 */ /* 0x000f240000002400 */
[----:B------:R-:W-:Y:S06]  /*2650*/  SHFL.IDX PT, R224, R14, R109, 0x1f ;  /* 0x00001f6d0ee07589 */ /* 0x000fec00000e0000 */
[----:B------:R-:W3:Y:S01]  /*2660*/  MUFU.TANH R217, R217 ;  /* 0x000000d900d97308 */ /* 0x000ee20000002400 */
[C---:B-1----:R-:W-:Y:S01]  /*2670*/  FSEL R96, R220.reuse, -INF , P2 ;  /* 0xff800000dc607808 */ /* 0x042fe20001000000 */
[----:B------:R-:W-:-:S04]  /*2680*/  FFMA.FTZ R220, -R220, R220, 1 ;  /* 0x3f800000dcdc7423 */ /* 0x000fc800000101dc */
[----:B--2---:R-:W-:Y:S02]  /*2690*/  FFMA.FTZ R96, R96, UR11, -R94 ;  /* 0x0000000b60607c23 */ /* 0x004fe4000801085e */
[----:B------:R-:W-:Y:S01]  /*26a0*/  MUFU.TANH R216, R216 ;  /* 0x000000d800d87308 */ /* 0x000fe20000002400 */
[C---:B----4-:R-:W-:Y:S01]  /*26b0*/  FSEL R98, R227.reuse, -INF , P1 ;  /* 0xff800000e3627808 */ /* 0x050fe20000800000 */
[----:B------:R-:W-:Y:S01]  /*26c0*/  FFMA.FTZ R227, -R227, R227, 1 ;  /* 0x3f800000e3e37423 */ /* 0x000fe200000101e3 */
[----:B---3--:R-:W-:-:S05]  /*26d0*/  FFMA.FTZ R214, R214, UR11, -R213 ;  /* 0x0000000bd6d67c23 */ /* 0x008fca00080108d5 */
[----:B------:R1:W-:Y:S01]  /*26e0*/  MUFU.TANH R4, R132 ;  /* 0x0000008400047308 */ /* 0x0003e20000002400 */
[----:B------:R-:W-:-:S05]  /*26f0*/  FSEL R97, R217, -INF , P2 ;  /* 0xff800000d9617808 */ /* 0x000fca0001000000 */
[----:B------:R-:W-:Y:S02]  /*2700*/  FFMA.FTZ R97, R97, UR11, -R95 ;  /* 0x0000000b61617c23 */ /* 0x000fe4000801085f */
[----:B------:R-:W-:Y:S01]  /*2710*/  MUFU.TANH R228, R228 ;  /* 0x000000e400e47308 */ /* 0x000fe20000002400 */
[----:B-1----:R-:W-:Y:S07]  /*2720*/  SHFL.IDX PT, R132, R23, R111, 0x1f ;  /* 0x00001f6f17847589 */ /* 0x002fee00000e0000 */
[----:B------:R1:W-:Y:S08]  /*2730*/  MUFU.TANH R195, R100 ;  /* 0x0000006400c37308 */ /* 0x0003f00000002400 */
[----:B------:R2:W-:Y:S01]  /*2740*/  MUFU.TANH R192, R103 ;  /* 0x0000006700c07308 */ /* 0x0005e20000002400 */
[----:B-1----:R-:W-:Y:S07]  /*2750*/  SHFL.IDX PT, R100, R23, R218, 0x1f ;  /* 0x00001fda17647589 */ /* 0x002fee00000e0000 */
[----:B------:R1:W-:Y:S01]  /*2760*/  MUFU.TANH R180, R115 ;  /* 0x0000007300b47308 */ /* 0x0003e20000002400 */
[----:B--2---:R-:W-:Y:S01]  /*2770*/  FFMA.FTZ R103, R89, UR11, -R88 ;  /* 0x0000000b59677c23 */ /* 0x004fe20008010858 */
[C---:B------:R-:W-:Y:S01]  /*2780*/  FSEL R89, R201.reuse, -INF , P1 ;  /* 0xff800000c9597808 */ /* 0x040fe20000800000 */
[----:B------:R-:W-:-:S05]  /*2790*/  FFMA.FTZ R201, -R201, R201, 1 ;  /* 0x3f800000c9c97423 */ /* 0x000fca00000101c9 */
[----:B------:R2:W3:Y:S01]  /*27a0*/  MUFU.TANH R199, R93 ;  /* 0x0000005d00c77308 */ /* 0x0004e20000002400 */
[----:B-1----:R-:W1:Y:S01]  /*27b0*/  SHFL.IDX PT, R115, R23, R11, 0x1f ;  /* 0x00001f0b17737589 */ /* 0x002e6200000e0000 */
[----:B------:R-:W-:Y:S02]  /*27c0*/  WARPGROUP.DEPBAR.LE gsb0, 0x0 ;  /* 0x00008000000079c5 */ /* 0x000fe40000010000 */
[----:B------:R-:W-:-:S04]  /*27d0*/  WARPGROUP.ARRIVE ;  /* 0x00000000000079c5 */ /* 0x000fc80000000000 */
[----:B------:R-:W4:Y:S01]  /*27e0*/  MUFU.TANH R232, R232 ;  /* 0x000000e800e87308 */ /* 0x000f220000002400 */
[----:B--2---:R-:W-:Y:S01]  /*27f0*/  FSEL R93, R230, -INF , P2 ;  /* 0xff800000e65d7808 */ /* 0x004fe20001000000 */
[----:B------:R-:W-:Y:S01]  /*2800*/  HGMMA.64x128x16.F32.BF16 R24, gdesc[UR4], R24, gsb0 ;  /* 0x01e00000041879f0 */ /* 0x000fe20008001818 */
[----:B------:R-:W-:-:S03]  /*2810*/  UIADD3 UR6, UR8, 0x6, URZ ;  /* 0x0000000608067890 */ /* 0x000fc6000fffe03f */
[--C-:B------:R-:W-:Y:S01]  /*2820*/  FFMA.FTZ R93, R93, UR11, -R91.reuse ;  /* 0x0000000b5d5d7c23 */ /* 0x100fe2000801085b */
[----:B------:R-:W-:Y:S01]  /*2830*/  UIADD3 UR4, UR9, 0x6, URZ ;  /* 0x0000000609047890 */ /* 0x000fe2000fffe03f */
[----:B------:R2:W-:Y:S01]  /*2840*/  MUFU.TANH R6, R131 ;  /* 0x0000008300067308 */ /* 0x0005e20000002400 */
[----:B------:R-:W-:Y:S01]  /*2850*/  UMOV UR7, 0x40000040 ;  /* 0x4000004000077882 */ /* 0x000fe20000000000 */
[----:B------:R-:W-:Y:S01]  /*2860*/  UMOV UR5, 0x40000040 ;  /* 0x4000004000057882 */ /* 0x000fe20000000000 */
[----:B------:R-:W-:Y:S01]  /*2870*/  FFMA.FTZ R91, R98, UR11, -R91 ;  /* 0x0000000b625b7c23 */ /* 0x000fe2000801085b */
[----:B---3--:R-:W-:-:S04]  /*2880*/  FSEL R98, R199, -INF , P2 ;  /* 0xff800000c7627808 */ /* 0x008fc80001000000 */
[----:B------:R-:W3:Y:S01]  /*2890*/  MUFU.TANH R235, R235 ;  /* 0x000000eb00eb7308 */ /* 0x000ee20000002400 */
[----:B--2---:R-:W2:Y:S01]  /*28a0*/  SHFL.IDX PT, R131, R17, R11, 0x1f ;  /* 0x00001f0b11837589 */ /* 0x004ea200000e0000 */
[----:B------:R-:W-:-:S06]  /*28b0*/  FFMA.FTZ R98, R98, UR11, -R135 ;  /* 0x0000000b62627c23 */ /* 0x000fcc0008010887 */
[----:B------:R4:W-:Y:S08]  /*28c0*/  MUFU.TANH R8, R129 ;  /* 0x0000008100087308 */ /* 0x0009f00000002400 */
[----:B------:R1:W2:Y:S01]  /*28d0*/  MUFU.TANH R194, R101 ;  /* 0x0000006500c27308 */ /* 0x0002a20000002400 */
[----:B----4-:R-:W4:Y:S07]  /*28e0*/  SHFL.IDX PT, R129, R23, R110, 0x1f ;  /* 0x00001f6e17817589 */ /* 0x010f2e00000e0000 */
[----:B------:R3:W-:Y:S01]  /*28f0*/  MUFU.TANH R191, R104 ;  /* 0x0000006800bf7308 */ /* 0x0007e20000002400 */
[----:B-1----:R-:W-:Y:S01]  /*2900*/  FFMA.FTZ R101, R89, UR11, -R88 ;  /* 0x0000000b59657c23 */ /* 0x002fe20008010858 */
[C---:B------:R-:W-:Y:S01]  /*2910*/  FSEL R89, R203.reuse, -INF , P2 ;  /* 0xff800000cb597808 */ /* 0x040fe20001000000 */
[----:B------:R-:W-:Y:S01]  /*2920*/  FFMA.FTZ R203, -R203, R203, 1 ;  /* 0x3f800000cbcb7423 */ /* 0x000fe200000101cb */
[C---:B------:R-:W-:Y:S01]  /*2930*/  FSEL R88, R221.reuse, -INF , P1 ;  /* 0xff800000dd587808 */ /* 0x040fe20000800000 */
[----:B------:R-:W-:-:S03]  /*2940*/  FFMA.FTZ R221, -R221, R221, 1 ;  /* 0x3f800000dddd7423 */ /* 0x000fc600000101dd */
[----:B------:R-:W-:Y:S01]  /*2950*/  MUFU.TANH R188, R107 ;  /* 0x0000006b00bc7308 */ /* 0x000fe20000002400 */
[--C-:B---3--:R-:W-:Y:S01]  /*2960*/  FFMA.FTZ R104, R89, UR11, -R102.reuse ;  /* 0x0000000b59687c23 */ /* 0x108fe20008010866 */
[----:B------:R-:W-:Y:S01]  /*2970*/  FFMA.FTZ R102, R88, UR11, -R102 ;  /* 0x0000000b58667c23 */ /* 0x000fe20008010866 */
[----:B------:R-:W-:Y:S02]  /*2980*/  FSEL R89, R216, -INF , P1 ;  /* 0xff800000d8597808 */ /* 0x000fe40000800000 */
[----:B------:R-:W-:-:S03]  /*2990*/  FSEL R88, R228, -INF , P1 ;  /* 0xff800000e4587808 */ /* 0x000fc60000800000 */
[----:B------:R-:W-:Y:S01]  /*29a0*/  MUFU.TANH R189, R106 ;  /* 0x0000006a00bd7308 */ /* 0x000fe20000002400 */
[----:B------:R-:W-:Y:S01]  /*29b0*/  FFMA.FTZ R94, R89, UR11, -R94 ;  /* 0x0000000b595e7c23 */ /* 0x000fe2000801085e */
[----:B------:R-:W-:Y:S01]  /*29c0*/  FFMA.FTZ R95, R88, UR11, -R95 ;  /* 0x0000000b585f7c23 */ /* 0x000fe2000801085f */
[C---:B------:R-:W-:Y:S01]  /*29d0*/  FSEL R89, R232.reuse, -INF , P2 ;  /* 0xff800000e8597808 */ /* 0x040fe20001000000 */
[----:B------:R-:W-:Y:S01]  /*29e0*/  FFMA.FTZ R232, -R232, R232, 1 ;  /* 0x3f800000e8e87423 */ /* 0x000fe200000101e8 */
[----:B------:R-:W-:-:S03]  /*29f0*/  FSEL R88, R235, -INF , P1 ;  /* 0xff800000eb587808 */ /* 0x000fc60000800000 */
[----:B------:R1:W-:Y:S01]  /*2a00*/  MUFU.EX2 R107, R90 ;  /* 0x0000005a006b7308 */ /* 0x0003e20000000800 */
[--C-:B------:R-:W-:Y:S01]  /*2a10*/  FFMA.FTZ R89, R89, UR11, -R115.reuse ;  /* 0x0000000b59597c23 */ /* 0x100fe20008010873 */
[----:B------:R-:W-:-:S06]  /*2a20*/  FFMA.FTZ R115, R88, UR11, -R115 ;  /* 0x0000000b58737c23 */ /* 0x000fcc0008010873 */
[----:B------:R-:W-:Y:S01]  /*2a30*/  MUFU.TANH R237, R237 ;  /* 0x000000ed00ed7308 */ /* 0x000fe20000002400 */
[----:B-1----:R2:W1:Y:S07]  /*2a40*/  SHFL.IDX PT, R90, R202, R111, 0x1f ;  /* 0x00001f6fca5a7589 */ /* 0x00246e00000e0000 */
[----:B------:R-:W-:Y:S01]  /*2a50*/  MUFU.TANH R196, R99 ;  /* 0x0000006300c47308 */ /* 0x000fe20000002400 */
[----:B--2---:R-:W-:-:S07]  /*2a60*/  FSEL R202, R194, -INF , P2 ;  /* 0xff800000c2ca7808 */ /* 0x004fce0001000000 */
[----:B------:R-:W-:Y:S01]  /*2a70*/  MUFU.TANH R222, R222 ;  /* 0x000000de00de7308 */ /* 0x000fe20000002400 */
[----:B------:R-:W-:-:S07]  /*2a80*/  FFMA.FTZ R202, R202, UR11, -R205 ;  /* 0x0000000bcaca7c23 */ /* 0x000fce00080108cd */
[----:B------:R2:W3:Y:S08]  /*2a90*/  MUFU.TANH R177, R118 ;  /* 0x0000007600b17308 */ /* 0x0004f00000002400 */
[----:B------:R4:W-:Y:S01]  /*2aa0*/  MUFU.TANH R169, R126 ;  /* 0x0000007e00a97308 */ /* 0x0009e20000002400 */
[----:B--2---:R2:W-:Y:S07]  /*2ab0*/  SHFL.IDX PT, R118, R23, R109, 0x1f ;  /* 0x00001f6d17767589 */ /* 0x0045ee00000e0000 */
[----:B------:R-:W1:Y:S01]  /*2ac0*/  MUFU.TANH R229, R229 ;  /* 0x000000e500e57308 */ /* 0x000e620000002400 */
[----:B----4-:R-:W4:Y:S01]  /*2ad0*/  SHFL.IDX PT, R126, R17, R109, 0x1f ;  /* 0x00001f6d117e7589 */ /* 0x010f2200000e0000 */
[----:B---3--:R-:W-:-:S02]  /*2ae0*/  FSEL R207, R177, -INF , P1 ;  /* 0xff800000b1cf7808 */ /* 0x008fc40000800000 */
[----:B--2---:R-:W-:-:S04]  /*2af0*/  FSEL R23, R233, -INF , P1 ;  /* 0xff800000e9177808 */ /* 0x004fc80000800000 */
[----:B------:R-:W2:Y:S01]  /*2b00*/  MUFU.TANH R236, R236 ;  /* 0x000000ec00ec7308 */ /* 0x000ea20000002400 */
[----:B------:R-:W-:Y:S01]  /*2b10*/  FFMA.FTZ R122, R23, UR11, -R122 ;  /* 0x0000000b177a7c23 */ /* 0x000fe2000801087a */
[----:B------:R-:W-:-:S06]  /*2b20*/  FSEL R23, R193, -INF , P1 ;  /* 0xff800000c1177808 */ /* 0x000fcc0000800000 */
[----:B------:R-:W-:Y:S01]  /*2b30*/  MUFU.TANH R231, R231 ;  /* 0x000000e700e77308 */ /* 0x000fe20000002400 */
[----:B-1----:R-:W-:-:S07]  /*2b40*/  FSEL R99, R229, -INF , P1 ;  /* 0xff800000e5637808 */ /* 0x002fce0000800000 */
[----:B------:R1:W-:Y:S01]  /*2b50*/  MUFU.TANH R0, R134 ;  /* 0x0000008600007308 */ /* 0x0003e20000002400 */
[----:B--2---:R-:W-:Y:S01]  /*2b60*/  FSEL R88, R236, -INF , P2 ;  /* 0xff800000ec587808 */ /* 0x004fe20001000000 */
[----:B------:R-:W-:Y:S02]  /*2b70*/  WARPGROUP.DEPBAR.LE gsb0, 0x0 ;  /* 0x00008000000079c5 */ /* 0x000fe40000010000 */
[----:B------:R-:W-:Y:S02]  /*2b80*/  WARPGROUP.ARRIVE ;  /* 0x00000000000079c5 */ /* 0x000fe40000000000 */
[----:B------:R-:W-:Y:S02]  /*2b90*/  FFMA.FTZ R88, R88, UR11, -R100 ;  /* 0x0000000b58587c23 */ /* 0x000fe40008010864 */
[----:B------:R2:W-:Y:S01]  /*2ba0*/  MUFU.TANH R10, R128 ;  /* 0x00000080000a7308 */ /* 0x0005e20000002400 */
[----:B-1----:R-:W-:Y:S01]  /*2bb0*/  FSEL R134, R195, -INF , P2 ;  /* 0xff800000c3867808 */ /* 0x002fe20001000000 */
[----:B------:R-:W-:Y:S04]  /*2bc0*/  HGMMA.64x128x16.F32.BF16 R24, gdesc[UR4], R24, gsb0 ;  /* 0x01e00000041879f0 */ /* 0x000fe80008001818 */
[--C-:B------:R-:W-:Y:S01]  /*2bd0*/  FFMA.FTZ R134, R134, UR11, -R132.reuse ;  /* 0x0000000b86867c23 */ /* 0x100fe20008010884 */
[----:B------:R-:W-:Y:S01]  /*2be0*/  FFMA.FTZ R132, R23, UR11, -R132 ;  /* 0x0000000b17847c23 */ /* 0x000fe20008010884 */
[----:B------:R-:W-:Y:S01]  /*2bf0*/  MUFU.TANH R234, R234 ;  /* 0x000000ea00ea7308 */ /* 0x000fe20000002400 */
[----:B--2---:R-:W1:Y:S01]  /*2c00*/  SHFL.IDX PT, R128, R17, R218, 0x1f ;  /* 0x00001fda11807589 */ /* 0x004e6200000e0000 */
[----:B------:R-:W-:-:S06]  /*2c10*/  FSEL R23, R189, -INF , P1 ;  /* 0xff800000bd177808 */ /* 0x000fcc0000800000 */
[----:B------:R2:W3:Y:S08]  /*2c20*/  MUFU.TANH R179, R116 ;  /* 0x0000007400b37308 */ /* 0x0004f00000002400 */
[----:B------:R4:W-:Y:S01]  /*2c30*/  MUFU.TANH R3, R133 ;  /* 0x0000008500037308 */ /* 0x0009e20000002400 */
[----:B--2---:R-:W-:-:S05]  /*2c40*/  FSEL R116, R197, -INF , P1 ;  /* 0xff800000c5747808 */ /* 0x004fca0000800000 */
[----:B------:R-:W-:Y:S01]  /*2c50*/  FFMA.FTZ R135, R116, UR11, -R135 ;  /* 0x0000000b74877c23 */ /* 0x000fe20008010887 */
[----:B------:R-:W-:Y:S01]  /*2c60*/  FSEL R116, R196, -INF , P1 ;  /* 0xff800000c4747808 */ /* 0x000fe20000800000 */
[----:B------:R2:W-:Y:S01]  /*2c70*/  MUFU.TANH R174, R121 ;  /* 0x0000007900ae7308 */ /* 0x0005e20000002400 */
[----:B----4-:R-:W-:Y:S02]  /*2c80*/  FSEL R133, R191, -INF , P2 ;  /* 0xff800000bf857808 */ /* 0x010fe40001000000 */
[----:B---3--:R-:W-:-:S03]  /*2c90*/  FSEL R209, R179, -INF , P2 ;  /* 0xff800000b3d17808 */ /* 0x008fc60001000000 */
[--C-:B------:R-:W-:Y:S01]  /*2ca0*/  FFMA.FTZ R133, R133, UR11, -R131.reuse ;  /* 0x0000000b85857c23 */ /* 0x100fe20008010883 */
[----:B------:R-:W-:Y:S01]  /*2cb0*/  FFMA.FTZ R131, R23, UR11, -R131 ;  /* 0x0000000b17837c23 */ /* 0x000fe20008010883 */
[----:B------:R3:W-:Y:S01]  /*2cc0*/  MUFU.EX2 R106, R92 ;  /* 0x0000005c006a7308 */ /* 0x0007e20000000800 */
[----:B--2---:R-:W-:-:S05]  /*2cd0*/  FSEL R121, R237, -INF , P2 ;  /* 0xff800000ed797808 */ /* 0x004fca0001000000 */
[--C-:B------:R-:W-:Y:S01]  /*2ce0*/  FFMA.FTZ R121, R121, UR11, -R129.reuse ;  /* 0x0000000b79797c23 */ /* 0x100fe20008010881 */
[----:B------:R-:W-:Y:S01]  /*2cf0*/  FFMA.FTZ R129, R116, UR11, -R129 ;  /* 0x0000000b74817c23 */ /* 0x000fe20008010881 */
[----:B------:R2:W-:Y:S01]  /*2d00*/  MUFU.TANH R168, R127 ;  /* 0x0000007f00a87308 */ /* 0x0005e20000002400 */
[----:B---3--:R-:W-:Y:S02]  /*2d10*/  FSEL R92, R222, -INF , P2 ;  /* 0xff800000de5c7808 */ /* 0x008fe40001000000 */
[----:B------:R-:W-:-:S03]  /*2d20*/  FSEL R116, R192, -INF , P1 ;  /* 0xff800000c0747808 */ /* 0x000fc60000800000 */
[--C-:B------:R-:W-:Y:S01]  /*2d30*/  FFMA.FTZ R92, R92, UR11, -R90.reuse ;  /* 0x0000000b5c5c7c23 */ /* 0x100fe2000801085a */
[----:B------:R-:W-:Y:S01]  /*2d40*/  FFMA.FTZ R90, R99, UR11, -R90 ;  /* 0x0000000b635a7c23 */ /* 0x000fe2000801085a */
[----:B------:R3:W-:Y:S01]  /*2d50*/  MUFU.EX2 R23, R115 ;  /* 0x0000007300177308 */ /* 0x0007e20000000800 */
[----:B--2---:R-:W-:Y:S01]  /*2d60*/  FSEL R127, R187, -INF , P2 ;  /* 0xff800000bb7f7808 */ /* 0x004fe20001000000 */
[----:B------:R-:W-:Y:S01]  /*2d70*/  FFMA.FTZ R205, R116, UR11, -R205 ;  /* 0x0000000b74cd7c23 */ /* 0x000fe200080108cd */
[----:B------:R-:W-:Y:S02]  /*2d80*/  FSEL R99, R12, -INF , P2 ;  /* 0xff8000000c637808 */ /* 0x000fe40001000000 */
[----:B------:R-:W-:Y:S01]  /*2d90*/  FSEL R116, R188, -INF , P1 ;  /* 0xff800000bc747808 */ /* 0x000fe20000800000 */
[----:B------:R-:W-:Y:S02]  /*2da0*/  FFMA.FTZ R127, R127, UR11, -R126 ;  /* 0x0000000b7f7f7c23 */ /* 0x000fe4000801087e */
[----:B------:R2:W-:Y:S01]  /*2db0*/  MUFU.TANH R176, R119 ;  /* 0x0000007700b07308 */ /* 0x0005e20000002400 */
[----:B---3--:R-:W-:Y:S01]  /*2dc0*/  FSEL R115, R186, -INF , P1 ;  /* 0xff800000ba737808 */ /* 0x008fe20000800000 */
[----:B------:R-:W-:-:S04]  /*2dd0*/  FFMA.FTZ R99, R99, UR11, -R118 ;  /* 0x0000000b63637c23 */ /* 0x000fc80008010876 */
[----:B------:R-:W-:Y:S02]  /*2de0*/  FFMA.FTZ R126, R115, UR11, -R126 ;  /* 0x0000000b737e7c23 */ /* 0x000fe4000801087e */
[----:B------:R3:W4:Y:S01]  /*2df0*/  MUFU.TANH R178, R117 ;  /* 0x0000007500b27308 */ /* 0x0007220000002400 */
[C---:B--2---:R-:W-:Y:S01]  /*2e00*/  FSEL R119, R231.reuse, -INF , P1 ;  /* 0xff800000e7777808 */ /* 0x044fe20000800000 */
[----:B------:R-:W-:Y:S01]  /*2e10*/  SHFL.IDX PT, R115, R17, R114, 0x1f ;  /* 0x00001f7211737589 */ /* 0x000fe200000e0000 */
[----:B------:R-:W-:-:S03]  /*2e20*/  FFMA.FTZ R231, -R231, R231, 1 ;  /* 0x3f800000e7e77423 */ /* 0x000fc600000101e7 */
[----:B------:R-:W-:Y:S02]  /*2e30*/  FFMA.FTZ R100, R119, UR11, -R100 ;  /* 0x0000000b77647c23 */ /* 0x000fe40008010864 */
[----:B------:R2:W-:Y:S01]  /*2e40*/  MUFU.TANH R7, R130 ;  /* 0x0000008200077308 */ /* 0x0005e20000002400 */
[----:B---3--:R-:W-:Y:S01]  /*2e50*/  FSEL R117, R234, -INF , P1 ;  /* 0xff800000ea757808 */ /* 0x008fe20000800000 */
[----:B------:R-:W3:Y:S04]  /*2e60*/  SHFL.IDX PT, R119, R17, R110, 0x1f ;  /* 0x00001f6e11777589 */ /* 0x000ee800000e0000 */
[----:B------:R-:W-:Y:S02]  /*2e70*/  FFMA.FTZ R118, R117, UR11, -R118 ;  /* 0x0000000b75767c23 */ /* 0x000fe40008010876 */
[----:B------:R4:W3:Y:S01]  /*2e80*/  SHFL.IDX PT, R117, R17, R111, 0x1f ;  /* 0x00001f6f11757589 */ /* 0x0008e200000e0000 */
[----:B--2---:R-:W-:Y:S01]  /*2e90*/  FSEL R130, R190, -INF , P2 ;  /* 0xff800000be827808 */ /* 0x004fe20001000000 */
[----:B------:R2:W-:Y:S04]  /*2ea0*/  MUFU.TANH R170, R125 ;  /* 0x0000007d00aa7308 */ /* 0x0005e80000002400 */
[--C-:B-1----:R-:W-:Y:S01]  /*2eb0*/  FFMA.FTZ R130, R130, UR11, -R128.reuse ;  /* 0x0000000b82827c23 */ /* 0x102fe20008010880 */
[----:B------:R-:W-:Y:S01]  /*2ec0*/  FFMA.FTZ R128, R116, UR11, -R128 ;  /* 0x0000000b74807c23 */ /* 0x000fe20008010880 */
[----:B------:R-:W-:-:S02]  /*2ed0*/  FSEL R116, R183, -INF , P1 ;  /* 0xff800000b7747808 */ /* 0x000fc40000800000 */
[----:B------:R1:W-:Y:S01]  /*2ee0*/  MUFU.TANH R175, R120 ;  /* 0x0000007800af7308 */ /* 0x0003e20000002400 */
[----:B--2---:R-:W-:Y:S02]  /*2ef0*/  FSEL R125, R185, -INF , P2 ;  /* 0xff800000b97d7808 */ /* 0x004fe40001000000 */
[----:B----4-:R-:W-:-:S03]  /*2f00*/  FSEL R17, R180, -INF , P1 ;  /* 0xff800000b4117808 */ /* 0x010fc60000800000 */
[--C-:B------:R-:W-:Y:S01]  /*2f10*/  FFMA.FTZ R125, R125, UR11, -R215.reuse ;  /* 0x0000000b7d7d7c23 */ /* 0x100fe200080108d7 */
[----:B------:R-:W-:Y:S01]  /*2f20*/  FFMA.FTZ R215, R116, UR11, -R215 ;  /* 0x0000000b74d77c23 */ /* 0x000fe200080108d7 */
[----:B------:R-:W-:Y:S01]  /*2f30*/  FSEL R116, R182, -INF , P1 ;  /* 0xff800000b6747808 */ /* 0x000fe20000800000 */
[----:B------:R2:W-:Y:S01]  /*2f40*/  MUFU.TANH R172, R123 ;  /* 0x0000007b00ac7308 */ /* 0x0005e20000002400 */
[----:B-1----:R-:W-:-:S03]  /*2f50*/  FSEL R120, R181, -INF , P2 ;  /* 0xff800000b5787808 */ /* 0x002fc60001000000 */
[----:B------:R-:W-:Y:S01]  /*2f60*/  FFMA.FTZ R213, R116, UR11, -R213 ;  /* 0x0000000b74d57c23 */ /* 0x000fe200080108d5 */
[----:B------:R-:W-:Y:S01]  /*2f70*/  FSEL R116, R178, -INF , P2 ;  /* 0xff800000b2747808 */ /* 0x000fe20001000000 */
[--C-:B---3--:R-:W-:Y:S01]  /*2f80*/  FFMA.FTZ R120, R120, UR11, -R119.reuse ;  /* 0x0000000b78787c23 */ /* 0x108fe20008010877 */
[----:B------:R-:W-:Y:S01]  /*2f90*/  FFMA.FTZ R119, R17, UR11, -R119 ;  /* 0x0000000b11777c23 */ /* 0x000fe20008010877 */
[----:B------:R1:W-:Y:S01]  /*2fa0*/  MUFU.TANH R171, R124 ;  /* 0x0000007c00ab7308 */ /* 0x0003e20000002400 */
[----:B--2---:R-:W-:Y:S01]  /*2fb0*/  FSEL R123, R176, -INF , P1 ;  /* 0xff800000b07b7808 */ /* 0x004fe20000800000 */
[----:B------:R-:W-:-:S04]  /*2fc0*/  FFMA.FTZ R116, R116, UR11, -R115 ;  /* 0x0000000b74747c23 */ /* 0x000fc80008010873 */
[----:B------:R-:W-:Y:S02]  /*2fd0*/  FFMA.FTZ R115, R123, UR11, -R115 ;  /* 0x0000000b7b737c23 */ /* 0x000fe40008010873 */
[----:B------:R-:W-:Y:S01]  /*2fe0*/  SHFL.IDX PT, R123, R14, R218, 0x1f ;  /* 0x00001fda0e7b7589 */ /* 0x000fe200000e0000 */
[----:B------:R2:W-:Y:S03]  /*2ff0*/  MUFU.EX2 R17, R118 ;  /* 0x0000007600117308 */ /* 0x0005e60000000800 */
[----:B-1----:R-:W-:Y:S05]  /*3000*/  SHFL.IDX PT, R124, R14, R11, 0x1f ;  /* 0x00001f0b0e7c7589 */ /* 0x002fea00000e0000 */
[----:B------:R-:W-:Y:S01]  /*3010*/  MUFU.EX2 R94, R94 ;  /* 0x0000005e005e7308 */ /* 0x000fe20000000800 */
[--C-:B--2---:R-:W-:Y:S01]  /*3020*/  FFMA.FTZ R118, R209, UR11, -R117.reuse ;  /* 0x0000000bd1767c23 */ /* 0x104fe20008010875 */
[----:B------:R-:W-:Y:S01]  /*3030*/  FFMA.FTZ R117, R207, UR11, -R117 ;  /* 0x0000000bcf757c23 */ /* 0x000fe20008010875 */
[----:B------:R-:W-:-:S02]  /*3040*/  WARPGROUP.DEPBAR.LE gsb0, 0x0 ;  /* 0x00008000000079c5 */ /* 0x000fc40000010000 */
[----:B------:R-:W1:Y:S03]  /*3050*/  LDS R200, [R200+0x400] ;  /* 0x00040000c8c87984 */ /* 0x000e660000000800 */
[----:B------:R-:W2:Y:S01]  /*3060*/  MUFU.EX2 R103, R103 ;  /* 0x0000006700677308 */ /* 0x000ea20000000800 */
[----:B------:R-:W-:Y:S07]  /*3070*/  LDS R13, [R13+0x400] ;  /* 0x000400000d0d7984 */ /* 0x000fee0000000800 */
[----:B------:R-:W3:Y:S08]  /*3080*/  MUFU.EX2 R113, R113 ;  /* 0x0000007100717308 */ /* 0x000ef00000000800 */
[----:B------:R-:W-:Y:S08]  /*3090*/  MUFU.EX2 R101, R101 ;  /* 0x0000006500657308 */ /* 0x000ff00000000800 */
[----:B------:R-:W4:Y:S08]  /*30a0*/  MUFU.EX2 R97, R97 ;  /* 0x0000006100617308 */ /* 0x000f300000000800 */
[----:B------:R-:W4:Y:S01]  /*30b0*/  MUFU.EX2 R95, R95 ;  /* 0x0000005f005f7308 */ /* 0x000f220000000800 */
[----:B-1----:R-:W1:Y:S07]  /*30c0*/  SHFL.IDX PT, R208, R200, R109, 0x1f ;  /* 0x00001f6dc8d07589 */ /* 0x002e6e00000e0000 */
[----:B------:R-:W4:Y:S01]  /*30d0*/  MUFU.EX2 R92, R92 ;  /* 0x0000005c005c7308 */ /* 0x000f220000000800 */
[----:B------:R-:W2:Y:S04]  /*30e0*/  SHFL.IDX PT, R212, R200, R108, 0x1f ;  /* 0x00001f6cc8d47589 */ /* 0x000ea800000e0000 */
[----:B------:R-:W3:Y:S03]  /*30f0*/  SHFL.IDX PT, R206, R200, R11, 0x1f ;  /* 0x00001f0bc8ce7589 */ /* 0x000ee600000e0000 */
[----:B------:R-:W-:Y:S01]  /*3100*/  MUFU.TANH R219, R219 ;  /* 0x000000db00db7308 */ /* 0x000fe20000002400 */
[----:B------:R-:W4:Y:S04]  /*3110*/  SHFL.IDX PT, R204, R200, R218, 0x1f ;  /* 0x00001fdac8cc7589 */ /* 0x000f2800000e0000 */
[----:B------:R-:W-:Y:S03]  /*3120*/  SHFL.IDX PT, R225, R200, R112, 0x1f ;  /* 0x00001f70c8e17589 */ /* 0x000fe600000e0000 */
[----:B------:R-:W4:Y:S01]  /*3130*/  MUFU.EX2 R102, R102 ;  /* 0x0000006600667308 */ /* 0x000f220000000800 */
[----:B------:R-:W4:Y:S01]  /*3140*/  SHFL.IDX PT, R223, R200, R110, 0x1f ;  /* 0x00001f6ec8df7589 */ /* 0x000f2200000e0000 */
[--C-:B-1----:R-:W-:Y:S01]  /*3150*/  FADD.FTZ R207, R28, -R208.reuse ;  /* 0x800000d01ccf7221 */ /* 0x102fe20000010000 */
[----:B------:R-:W-:-:S05]  /*3160*/  FADD.FTZ R208, R30, -R208 ;  /* 0x800000d01ed07221 */ /* 0x000fca0000010000 */
[----:B------:R1:W-:Y:S01]  /*3170*/  MUFU.EX2 R28, R135 ;  /* 0x00000087001c7308 */ /* 0x0003e20000000800 */
[----:B--2---:R-:W-:Y:S01]  /*3180*/  FADD.FTZ R226, R29, -R212 ;  /* 0x800000d41de27221 */ /* 0x004fe20000010000 */
[----:B------:R-:W-:Y:S01]  /*3190*/  FMUL.FTZ R207, R103, R207 ;  /* 0x000000cf67cf7220 */ /* 0x000fe20000410000 */
[--C-:B---3--:R-:W-:Y:S01]  /*31a0*/  FADD.FTZ R210, R24, -R206.reuse ;  /* 0x800000ce18d27221 */ /* 0x108fe20000010000 */
[----:B------:R-:W-:Y:S01]  /*31b0*/  FADD.FTZ R206, R26, -R206 ;  /* 0x800000ce1ace7221 */ /* 0x000fe20000010000 */
[----:B------:R-:W-:Y:S01]  /*31c0*/  FSEL R26, R173, -INF , P1 ;  /* 0xff800000ad1a7808 */ /* 0x000fe20000800000 */
[----:B-1----:R-:W-:Y:S01]  /*31d0*/  FADD.FTZ R135, R31, -R212 ;  /* 0x800000d41f877221 */ /* 0x002fe20000010000 */
[--C-:B----4-:R-:W-:Y:S01]  /*31e0*/  FADD.FTZ R209, R25, -R204.reuse ;  /* 0x800000cc19d17221 */ /* 0x110fe20000010000 */
[----:B------:R-:W1:Y:S01]  /*31f0*/  SHFL.IDX PT, R212, R200, R111, 0x1f ;  /* 0x00001f6fc8d47589 */ /* 0x000e6200000e0000 */
[----:B------:R-:W-:Y:S01]  /*3200*/  FADD.FTZ R204, R27, -R204 ;  /* 0x800000cc1bcc7221 */ /* 0x000fe20000010000 */
[----:B------:R-:W-:Y:S01]  /*3210*/  FSEL R27, R175, -INF , P2 ;  /* 0xff800000af1b7808 */ /* 0x000fe20001000000 */
[----:B------:R2:W-:Y:S01]  /*3220*/  MUFU.EX2 R30, R211 ;  /* 0x000000d3001e7308 */ /* 0x0005e20000000800 */
[----:B------:R-:W3:Y:S01]  /*3230*/  SHFL.IDX PT, R31, R14, R108, 0x1f ;  /* 0x00001f6c0e1f7589 */ /* 0x000ee200000e0000 */
[----:B------:R-:W-:Y:S01]  /*3240*/  FSEL R25, R174, -INF , P2 ;  /* 0xff800000ae197808 */ /* 0x000fe20001000000 */
[--C-:B------:R-:W-:Y:S01]  /*3250*/  FFMA.FTZ R26, R26, UR11, -R124.reuse ;  /* 0x0000000b1a1a7c23 */ /* 0x100fe2000801087c */
[----:B------:R-:W-:Y:S01]  /*3260*/  FSEL R24, R172, -INF , P1 ;  /* 0xff800000ac187808 */ /* 0x000fe20000800000 */
[----:B------:R-:W-:Y:S01]  /*3270*/  FFMA.FTZ R27, R27, UR11, -R124 ;  /* 0x0000000b1b1b7c23 */ /* 0x000fe2000801087c */
[----:B------:R-:W-:Y:S01]  /*3280*/  FSEL R124, R171, -INF , P2 ;  /* 0xff800000ab7c7808 */ /* 0x000fe20001000000 */
[----:B------:R-:W-:Y:S01]  /*3290*/  FFMA.FTZ R25, R25, UR11, -R123 ;  /* 0x0000000b19197c23 */ /* 0x000fe2000801087b */
[----:B------:R-:W-:Y:S01]  /*32a0*/  FADD.FTZ R33, R33, -R223 ;  /* 0x800000df21217221 */ /* 0x000fe20000010000 */
[----:B--2---:R2:W4:Y:S01]  /*32b0*/  SHFL.IDX PT, R211, R200, R114, 0x1f ;  /* 0x00001f72c8d37589 */ /* 0x00452200000e0000 */
[----:B------:R-:W-:Y:S01]  /*32c0*/  FFMA.FTZ R24, R24, UR11, -R123 ;  /* 0x0000000b18187c23 */ /* 0x000fe2000801087b */
[----:B------:R-:W-:Y:S01]  /*32d0*/  FSEL R123, R169, -INF , P1 ;  /* 0xff800000a97b7808 */ /* 0x000fe20000800000 */
[--C-:B------:R-:W-:Y:S01]  /*32e0*/  FFMA.FTZ R124, R124, UR11, -R224.reuse ;  /* 0x0000000b7c7c7c23 */ /* 0x100fe200080108e0 */
[----:B------:R-:W-:Y:S01]  /*32f0*/  FADD.FTZ R223, R35, -R223 ;  /* 0x800000df23df7221 */ /* 0x000fe20000010000 */
[----:B------:R3:W-:Y:S01]  /*3300*/  MUFU.EX2 R29, R122 ;  /* 0x0000007a001d7308 */ /* 0x0007e20000000800 */
[----:B------:R-:W4:Y:S01]  /*3310*/  SHFL.IDX PT, R35, R14, R111, 0x1f ;  /* 0x00001f6f0e237589 */ /* 0x000f2200000e0000 */
[----:B------:R-:W-:Y:S01]  /*3320*/  FFMA.FTZ R123, R123, UR11, -R224 ;  /* 0x0000000b7b7b7c23 */ /* 0x000fe200080108e0 */
[----:B------:R-:W-:Y:S01]  /*3330*/  FMUL.FTZ R206, R105, R206 ;  /* 0x000000ce69ce7220 */ /* 0x000fe20000410000 */
[----:B------:R-:W-:Y:S01]  /*3340*/  FMUL.FTZ R210, R113, R210 ;  /* 0x000000d271d27220 */ /* 0x000fe20000410000 */
[--C-:B--2---:R-:W-:Y:S01]  /*3350*/  FADD.FTZ R200, R32, -R225.reuse ;  /* 0x800000e120c87221 */ /* 0x104fe20000010000 */
[----:B------:R-:W-:Y:S01]  /*3360*/  FADD.FTZ R225, R34, -R225 ;  /* 0x800000e122e17221 */ /* 0x000fe20000010000 */
[--C-:B-1----:R-:W-:Y:S01]  /*3370*/  FADD.FTZ R224, R36, -R212.reuse ;  /* 0x800000d424e07221 */ /* 0x102fe20000010000 */
[----:B------:R-:W-:Y:S01]  /*3380*/  FMUL.FTZ R36, R106, R204 ;  /* 0x000000cc6a247220 */ /* 0x000fe20000410000 */
[----:B------:R-:W-:Y:S01]  /*3390*/  FFMA.FTZ R204, -R22, R22, 1 ;  /* 0x3f80000016cc7423 */ /* 0x000fe20000010116 */
[----:B------:R-:W-:Y:S01]  /*33a0*/  FMUL.FTZ R225, R94, R225 ;  /* 0x000000e15ee17220 */ /* 0x000fe20000410000 */
[----:B------:R1:W-:Y:S01]  /*33b0*/  MUFU.EX2 R22, R131 ;  /* 0x0000008300167308 */ /* 0x0003e20000000800 */
[----:B------:R-:W-:Y:S01]  /*33c0*/  SHFL.IDX PT, R34, R14, R110, 0x1f ;  /* 0x00001f6e0e227589 */ /* 0x000fe200000e0000 */
[----:B---3--:R-:W-:Y:S01]  /*33d0*/  FSEL R122, R170, -INF , P2 ;  /* 0xff800000aa7a7808 */ /* 0x008fe20001000000 */
[----:B------:R-:W-:Y:S01]  /*33e0*/  FMUL.FTZ R204, R204, R207 ;  /* 0x000000cfcccc7220 */ /* 0x000fe20000410000 */
[----:B------:R-:W-:Y:S01]  /*33f0*/  FSEL R207, R4, -INF , P2 ;  /* 0xff80000004cf7808 */ /* 0x000fe20001000000 */
[----:B------:R-:W-:Y:S01]  /*3400*/  FMUL.FTZ R33, R97, R33 ;  /* 0x0000002161217220 */ /* 0x000fe20000410000 */
[----:B------:R-:W-:Y:S01]  /*3410*/  FADD.FTZ R38, R38, -R212 ;  /* 0x800000d426267221 */ /* 0x000fe20000010000 */
[----:B------:R-:W-:Y:S01]  /*3420*/  FFMA.FTZ R122, R122, UR11, -R31 ;  /* 0x0000000b7a7a7c23 */ /* 0x000fe2000801081f */
[----:B------:R2:W-:Y:S01]  /*3430*/  MUFU.EX2 R32, R121 ;  /* 0x0000007900207308 */ /* 0x0005e20000000800 */
[----:B-1----:R-:W-:Y:S01]  /*3440*/  FFMA.FTZ R131, -R216, R216, 1 ;  /* 0x3f800000d8837423 */ /* 0x002fe200000101d8 */
[--C-:B----4-:R-:W-:Y:S01]  /*3450*/  FADD.FTZ R37, R37, -R211.reuse ;  /* 0x800000d325257221 */ /* 0x110fe20000010000 */
[----:B------:R-:W1:Y:S01]  /*3460*/  SHFL.IDX PT, R216, R13, R11, 0x1f ;  /* 0x00001f0b0dd87589 */ /* 0x000e6200000e0000 */
[----:B------:R-:W-:Y:S01]  /*3470*/  FADD.FTZ R39, R39, -R211 ;  /* 0x800000d327277221 */ /* 0x000fe20000010000 */
[----:B------:R-:W-:Y:S01]  /*3480*/  FMUL.FTZ R131, R131, R225 ;  /* 0x000000e183837220 */ /* 0x000fe20000410000 */
[----:B------:R-:W-:Y:S01]  /*3490*/  FFMA.FTZ R207, R207, UR11, -R35 ;  /* 0x0000000bcfcf7c23 */ /* 0x000fe20008010823 */
[----:B------:R-:W3:Y:S01]  /*34a0*/  SHFL.IDX PT, R225, R13, R108, 0x1f ;  /* 0x00001f6c0de17589 */ /* 0x000ee200000e0000 */
[----:B------:R-:W-:Y:S01]  /*34b0*/  MUFU.EX2 R96, R96 ;  /* 0x0000006000607308 */ /* 0x000fe20000000800 */
[----:B--2---:R-:W-:Y:S01]  /*34c0*/  FSEL R121, R168, -INF , P1 ;  /* 0xff800000a8797808 */ /* 0x004fe20000800000 */
[----:B------:R-:W-:Y:S01]  /*34d0*/  FMUL.FTZ R223, R95, R223 ;  /* 0x000000df5fdf7220 */ /* 0x000fe20000410000 */
[----:B------:R-:W2:Y:S01]  /*34e0*/  SHFL.IDX PT, R211, R14, R112, 0x1f ;  /* 0x00001f700ed37589 */ /* 0x000ea200000e0000 */
[----:B------:R-:W-:Y:S01]  /*34f0*/  FSEL R212, R10, -INF , P2 ;  /* 0xff8000000ad47808 */ /* 0x000fe20001000000 */
[----:B------:R-:W-:Y:S01]  /*3500*/  FMUL.FTZ R209, R107, R209 ;  /* 0x000000d16bd17220 */ /* 0x000fe20000410000 */
[----:B------:R-:W-:Y:S01]  /*3510*/  FFMA.FTZ R121, R121, UR11, -R31 ;  /* 0x0000000b79797c23 */ /* 0x000fe2000801081f */
[----:B------:R-:W-:Y:S01]  /*3520*/  FMUL.FTZ R224, R92, R224 ;  /* 0x000000e05ce07220 */ /* 0x000fe20000410000 */
[----:B------:R4:W-:Y:S01]  /*3530*/  MUFU.EX2 R31, R129 ;  /* 0x00000081001f7308 */ /* 0x0009e20000000800 */
[----:B------:R-:W-:-:S07]  /*3540*/  FMUL.FTZ R135, R102, R135 ;  /* 0x0000008766877220 */ /* 0x000fce0000410000 */
[----:B------:R-:W2:Y:S01]  /*3550*/  MUFU.EX2 R90, R90 ;  /* 0x0000005a005a7308 */ /* 0x000ea20000000800 */
[----:B----4-:R-:W-:Y:S01]  /*3560*/  FFMA.FTZ R129, -R18, R18, 1 ;  /* 0x3f80000012817423 */ /* 0x010fe20000010112 */
[--C-:B-1----:R-:W-:Y:S01]  /*3570*/  FADD.FTZ R40, R40, -R216.reuse ;  /* 0x800000d828287221 */ /* 0x102fe20000010000 */
[----:B------:R-:W-:Y:S02]  /*3580*/  FADD.FTZ R42, R42, -R216 ;  /* 0x800000d82a2a7221 */ /* 0x000fe40000010000 */
[----:B------:R-:W-:Y:S01]  /*3590*/  FMUL.FTZ R129, R129, R210 ;  /* 0x000000d281817220 */ /* 0x000fe20000410000 */
[----:B------:R-:W-:Y:S01]  /*35a0*/  FSEL R210, R8, -INF , P2 ;  /* 0xff80000008d27808 */ /* 0x000fe20001000000 */
[----:B---3--:R-:W-:Y:S01]  /*35b0*/  FADD.FTZ R216, R45, -R225 ;  /* 0x800000e12dd87221 */ /* 0x008fe20000010000 */
[----:B------:R1:W-:Y:S01]  /*35c0*/  MUFU.EX2 R18, R134 ;  /* 0x0000008600127308 */ /* 0x0003e20000000800 */
[----:B------:R-:W-:Y:S01]  /*35d0*/  LDS R45, [R16+0x400] ;  /* 0x00040000102d7984 */ /* 0x000fe20000000800 */
[----:B------:R-:W-:Y:S01]  /*35e0*/  FMUL.FTZ R42, R23, R42 ;  /* 0x0000002a172a7220 */ /* 0x000fe20000410000 */
[----:B------:R-:W-:Y:S01]  /*35f0*/  FFMA.FTZ R210, R210, UR11, -R34 ;  /* 0x0000000bd2d27c23 */ /* 0x000fe20008010822 */
[----:B--2---:R-:W-:Y:S01]  /*3600*/  FFMA.FTZ R212, R212, UR11, -R211 ;  /* 0x0000000bd4d47c23 */ /* 0x004fe200080108d3 */
[----:B------:R-:W-:-:S03]  /*3610*/  FADD.FTZ R47, R47, -R225 ;  /* 0x800000e12f2f7221 */ /* 0x000fc60000010000 */
[----:B------:R-:W2:Y:S01]  /*3620*/  MUFU.EX2 R93, R93 ;  /* 0x0000005d005d7308 */ /* 0x000ea20000000800 */
[----:B-1----:R-:W-:Y:S01]  /*3630*/  FFMA.FTZ R134, -R19, R19, 1 ;  /* 0x3f80000013867423 */ /* 0x002fe20000010113 */
[----:B------:R-:W-:-:S03]  /*3640*/  FMUL.FTZ R38, R90, R38 ;  /* 0x000000265a267220 */ /* 0x000fc60000410000 */
[----:B------:R-:W-:Y:S01]  /*3650*/  FMUL.FTZ R134, R134, R209 ;  /* 0x000000d186867220 */ /* 0x000fe20000410000 */
[----:B------:R-:W-:Y:S02]  /*3660*/  FSEL R209, R3, -INF , P2 ;  /* 0xff80000003d17808 */ /* 0x000fe40001000000 */
[----:B------:R1:W-:Y:S08]  /*3670*/  MUFU.EX2 R19, R132 ;  /* 0x0000008400137308 */ /* 0x0003f00000000800 */
[----:B------:R-:W-:Y:S01]  /*3680*/  MUFU.EX2 R88, R88 ;  /* 0x0000005800587308 */ /* 0x000fe20000000800 */
[----:B-1----:R-:W-:Y:S01]  /*3690*/  FMUL.FTZ R132, R20, R206 ;  /* 0x000000ce14847220 */ /* 0x002fe20000410000 */
[----:B------:R-:W-:Y:S01]  /*36a0*/  FSEL R206, R6, -INF , P1 ;  /* 0xff80000006ce7808 */ /* 0x000fe20000800000 */
[----:B------:R1:W3:Y:S01]  /*36b0*/  SHFL.IDX PT, R20, R14, R114, 0x1f ;  /* 0x00001f720e147589 */ /* 0x0002e200000e0000 */
[----:B--2---:R-:W-:-:S03]  /*36c0*/  FMUL.FTZ R37, R93, R37 ;  /* 0x000000255d257220 */ /* 0x004fc60000410000 */
[----:B------:R-:W-:Y:S01]  /*36d0*/  FFMA.FTZ R206, R206, UR11, -R34 ;  /* 0x0000000bcece7c23 */ /* 0x000fe20008010822 */
[----:B------:R-:W2:Y:S08]  /*36e0*/  MUFU.EX2 R91, R91 ;  /* 0x0000005b005b7308 */ /* 0x000eb00000000800 */
[----:B-1----:R1:W-:Y:S08]  /*36f0*/  MUFU.EX2 R14, R202 ;  /* 0x000000ca000e7308 */ /* 0x0023f00000000800 */
[----:B------:R4:W-:Y:S01]  /*3700*/  MUFU.EX2 R34, R133 ;  /* 0x0000008500227308 */ /* 0x0009e20000000800 */
[----:B-1----:R-:W-:Y:S01]  /*3710*/  FMUL.FTZ R202, R21, R36 ;  /* 0x0000002415ca7220 */ /* 0x002fe20000410000 */
[----:B------:R-:W-:Y:S01]  /*3720*/  FSEL R21, R7, -INF , P1 ;  /* 0xff80000007157808 */ /* 0x000fe20000800000 */
[----:B---3--:R-:W-:Y:S01]  /*3730*/  FFMA.FTZ R209, R209, UR11, -R20 ;  /* 0x0000000bd1d17c23 */ /* 0x008fe20008010814 */
[----:B--2---:R-:W-:-:S03]  /*3740*/  FMUL.FTZ R39, R91, R39 ;  /* 0x000000275b277220 */ /* 0x004fc60000410000 */
[----:B------:R-:W-:Y:S01]  /*3750*/  FFMA.FTZ R211, R21, UR11, -R211 ;  /* 0x0000000b15d37c23 */ /* 0x000fe200080108d3 */
[----:B------:R1:W-:Y:S01]  /*3760*/  MUFU.EX2 R36, R205 ;  /* 0x000000cd00247308 */ /* 0x0003e20000000800 */
[----:B----4-:R-:W-:Y:S01]  /*3770*/  FFMA.FTZ R133, -R217, R217, 1 ;  /* 0x3f800000d9857423 */ /* 0x010fe200000101d9 */
[----:B------:R-:W-:Y:S01]  /*3780*/  FSEL R21, R219, -INF , P1 ;  /* 0xff800000db157808 */ /* 0x000fe20000800000 */
[----:B------:R-:W2:Y:S02]  /*3790*/  SHFL.IDX PT, R217, R13, R218, 0x1f ;  /* 0x00001fda0dd97589 */ /* 0x000ea400000e0000 */
[----:B------:R-:W-:-:S03]  /*37a0*/  FMUL.FTZ R133, R133, R33 ;  /* 0x0000002185857220 */ /* 0x000fc60000410000 */
[----:B------:R3:W-:Y:S01]  /*37b0*/  MUFU.EX2 R33, R128 ;  /* 0x0000008000217308 */ /* 0x0007e20000000800 */
[----:B-1----:R-:W-:-:S05]  /*37c0*/  FSEL R205, R0, -INF , P1 ;  /* 0xff80000000cd7808 */ /* 0x002fca0000800000 */
[----:B------:R-:W-:Y:S01]  /*37d0*/  FFMA.FTZ R205, R205, UR11, -R35 ;  /* 0x0000000bcdcd7c23 */ /* 0x000fe20008010823 */
[----:B------:R-:W-:Y:S01]  /*37e0*/  FMUL.FTZ R35, R101, R208 ;  /* 0x000000d065237220 */ /* 0x000fe20000410000 */
[----:B------:R-:W-:Y:S01]  /*37f0*/  FFMA.FTZ R208, R21, UR11, -R20 ;  /* 0x0000000b15d07c23 */ /* 0x000fe20008010814 */
[----:B---3--:R-:W-:Y:S01]  /*3800*/  FFMA.FTZ R128, -R222, R222, 1 ;  /* 0x3f800000de807423 */ /* 0x008fe200000101de */
[----:B------:R-:W-:Y:S01]  /*3810*/  FMUL.FTZ R20, R96, R200 ;  /* 0x000000c860147220 */ /* 0x000fe20000410000 */
[----:B------:R-:W-:Y:S01]  /*3820*/  FMUL.FTZ R201, R201, R35 ;  /* 0x00000023c9c97220 */ /* 0x000fe20000410000 */
[----:B------:R-:W1:Y:S01]  /*3830*/  SHFL.IDX PT, R222, R13, R114, 0x1f ;  /* 0x00001f720dde7589 */ /* 0x000e6200000e0000 */
[----:B------:R3:W-:Y:S01]  /*3840*/  MUFU.EX2 R35, R130 ;  /* 0x0000008200237308 */ /* 0x0007e20000000800 */
[----:B------:R-:W-:Y:S01]  /*3850*/  FMUL.FTZ R128, R128, R224 ;  /* 0x000000e080807220 */ /* 0x000fe20000410000 */
[----:B------:R-:W-:Y:S01]  /*3860*/  FMUL.FTZ R200, R221, R135 ;  /* 0x00000087ddc87220 */ /* 0x000fe20000410000 */
[----:B------:R-:W4:Y:S01]  /*3870*/  SHFL.IDX PT, R224, R13, R110, 0x1f ;  /* 0x00001f6e0de07589 */ /* 0x000f2200000e0000 */
[----:B------:R-:W-:Y:S01]  /*3880*/  FMUL.FTZ R135, R220, R20 ;  /* 0x00000014dc877220 */ /* 0x000fe20000410000 */
[----:B--2---:R-:W-:-:S02]  /*3890*/  FADD.FTZ R41, R41, -R217 ;  /* 0x800000d929297221 */ /* 0x004fc40000010000 */
[----:B------:R-:W2:Y:S01]  /*38a0*/  SHFL.IDX PT, R220, R13, R109, 0x1f ;  /* 0x00001f6d0ddc7589 */ /* 0x000ea200000e0000 */
[----:B------:R-:W4:Y:S01]  /*38b0*/  MUFU.EX2 R100, R100 ;  /* 0x0000006400647308 */ /* 0x000f220000000800 */
[----:B---3--:R-:W-:Y:S01]  /*38c0*/  FFMA.FTZ R130, -R228, R228, 1 ;  /* 0x3f800000e4827423 */ /* 0x008fe200000101e4 */
[----:B------:R-:W-:Y:S01]  /*38d0*/  FADD.FTZ R43, R43, -R217 ;  /* 0x800000d92b2b7221 */ /* 0x000fe20000010000 */
[----:B------:R-:W-:Y:S01]  /*38e0*/  SHFL.IDX PT, R221, R13, R111, 0x1f ;  /* 0x00001f6f0ddd7589 */ /* 0x000fe200000e0000 */
[----:B------:R-:W-:Y:S01]  /*38f0*/  FMUL.FTZ R41, R88, R41 ;  /* 0x0000002958297220 */ /* 0x000fe20000410000 */
[----:B------:R-:W-:Y:S02]  /*3900*/  FMUL.FTZ R130, R130, R223 ;  /* 0x000000df82827220 */ /* 0x000fe40000410000 */
[----:B------:R-:W3:Y:S01]  /*3910*/  SHFL.IDX PT, R223, R13, R112, 0x1f ;  /* 0x00001f700ddf7589 */ /* 0x000ee200000e0000 */
[----:B------:R-:W-:Y:S01]  /*3920*/  MUFU.EX2 R98, R98 ;  /* 0x0000006200627308 */ /* 0x000fe20000000800 */
[----:B-1----:R-:W-:-:S07]  /*3930*/  FADD.FTZ R53, R53, -R222 ;  /* 0x800000de35357221 */ /* 0x002fce0000010000 */
[----:B------:R-:W1:Y:S01]  /*3940*/  MUFU.EX2 R99, R99 ;  /* 0x0000006300637308 */ /* 0x000e620000000800 */
[----:B------:R-:W-:Y:S01]  /*3950*/  FADD.FTZ R222, R55, -R222 ;  /* 0x800000de37de7221 */ /* 0x000fe20000010000 */
[--C-:B----4-:R-:W-:Y:S01]  /*3960*/  FADD.FTZ R49, R49, -R224.reuse ;  /* 0x800000e031317221 */ /* 0x110fe20000010000 */
[----:B------:R-:W-:Y:S01]  /*3970*/  FFMA.FTZ R55, -R198, R198, 1 ;  /* 0x3f800000c6377423 */ /* 0x000fe200000101c6 */
[----:B------:R-:W-:Y:S01]  /*3980*/  FADD.FTZ R224, R51, -R224 ;  /* 0x800000e033e07221 */ /* 0x000fe20000010000 */
[----:B------:R-:W-:Y:S01]  /*3990*/  FMUL.FTZ R43, R100, R43 ;  /* 0x0000002b642b7220 */ /* 0x000fe20000410000 */
[----:B--2---:R-:W-:Y:S02]  /*39a0*/  FADD.FTZ R44, R44, -R220 ;  /* 0x800000dc2c2c7221 */ /* 0x004fe40000010000 */
[----:B------:R-:W2:Y:S01]  /*39b0*/  MUFU.EX2 R89, R89 ;  /* 0x0000005900597308 */ /* 0x000ea20000000800 */
[----:B------:R-:W-:-:S07]  /*39c0*/  FMUL.FTZ R49, R32, R49 ;  /* 0x0000003120317220 */ /* 0x000fce0000410000 */
[----:B------:R4:W-:Y:S01]  /*39d0*/  MUFU.EX2 R20, R127 ;  /* 0x0000007f00147308 */ /* 0x0009e20000000800 */
[--C-:B---3--:R-:W-:Y:S01]  /*39e0*/  FADD.FTZ R48, R48, -R223.reuse ;  /* 0x800000df30307221 */ /* 0x108fe20000010000 */
[----:B------:R-:W-:Y:S01]  /*39f0*/  FFMA.FTZ R51, -R237, R237, 1 ;  /* 0x3f800000ed337423 */ /* 0x000fe200000101ed */
[----:B------:R-:W-:Y:S01]  /*3a00*/  FADD.FTZ R50, R50, -R223 ;  /* 0x800000df32327221 */ /* 0x000fe20000010000 */
[----:B------:R-:W-:Y:S01]  /*3a10*/  FFMA.FTZ R217, -R199, R199, 1 ;  /* 0x3f800000c7d97423 */ /* 0x000fe200000101c7 */
[----:B------:R-:W-:Y:S01]  /*3a20*/  FMUL.FTZ R48, R30, R48 ;  /* 0x000000301e307220 */ /* 0x000fe20000410000 */
[----:B------:R-:W-:Y:S01]  /*3a30*/  FADD.FTZ R46, R46, -R220 ;  /* 0x800000dc2e2e7221 */ /* 0x000fe20000010000 */
[--C-:B------:R-:W-:Y:S01]  /*3a40*/  FADD.FTZ R52, R52, -R221.reuse ;  /* 0x800000dd34347221 */ /* 0x100fe20000010000 */
[----:B------:R3:W-:Y:S01]  /*3a50*/  MUFU.EX2 R13, R126 ;  /* 0x0000007e000d7308 */ /* 0x0007e20000000800 */
[----:B----4-:R-:W-:Y:S01]  /*3a60*/  FFMA.FTZ R127, -R230, R230, 1 ;  /* 0x3f800000e67f7423 */ /* 0x010fe200000101e6 */
[----:B------:R-:W-:Y:S01]  /*3a70*/  FMUL.FTZ R55, R55, R48 ;  /* 0x0000003037377220 */ /* 0x000fe20000410000 */
[----:B------:R-:W-:Y:S01]  /*3a80*/  FMUL.FTZ R51, R51, R49 ;  /* 0x0000003133337220 */ /* 0x000fe20000410000 */
[----:B------:R-:W-:Y:S01]  /*3a90*/  SHFL.IDX PT, R223, R45, R108, 0x1f ;  /* 0x00001f6c2ddf7589 */ /* 0x000fe200000e0000 */
[----:B------:R-:W-:Y:S01]  /*3aa0*/  FMUL.FTZ R127, R127, R37 ;  /* 0x000000257f7f7220 */ /* 0x000fe20000410000 */
[----:B-1----:R-:W-:Y:S01]  /*3ab0*/  FMUL.FTZ R44, R99, R44 ;  /* 0x0000002c632c7220 */ /* 0x002fe20000410000 */
[----:B--2---:R-:W-:Y:S01]  /*3ac0*/  FMUL.FTZ R40, R89, R40 ;  /* 0x0000002859287220 */ /* 0x004fe20000410000 */
[----:B------:R1:W-:Y:S01]  /*3ad0*/  MUFU.EX2 R37, R215 ;  /* 0x000000d700257308 */ /* 0x0003e20000000800 */
[----:B---3--:R-:W-:Y:S01]  /*3ae0*/  FFMA.FTZ R126, -R229, R229, 1 ;  /* 0x3f800000e57e7423 */ /* 0x008fe200000101e5 */
[----:B------:R-:W2:Y:S01]  /*3af0*/  SHFL.IDX PT, R48, R45, R109, 0x1f ;  /* 0x00001f6d2d307589 */ /* 0x000ea200000e0000 */
[----:B------:R-:W-:-:S02]  /*3b00*/  FADD.FTZ R221, R54, -R221 ;  /* 0x800000dd36dd7221 */ /* 0x000fc40000010000 */
[----:B------:R-:W-:-:S03]  /*3b10*/  FMUL.FTZ R126, R126, R38 ;  /* 0x000000267e7e7220 */ /* 0x000fc60000410000 */
[----:B------:R3:W-:Y:S01]  /*3b20*/  MUFU.EX2 R38, R213 ;  /* 0x000000d500267308 */ /* 0x0007e20000000800 */
[----:B-1----:R-:W-:Y:S01]  /*3b30*/  FFMA.FTZ R215, -R236, R236, 1 ;  /* 0x3f800000ecd77423 */ /* 0x002fe200000101ec */
[----:B------:R-:W1:Y:S03]  /*3b40*/  SHFL.IDX PT, R49, R45, R111, 0x1f ;  /* 0x00001f6f2d317589 */ /* 0x000e6600000e0000 */
[----:B------:R-:W-:Y:S01]  /*3b50*/  FMUL.FTZ R215, R215, R41 ;  /* 0x00000029d7d77220 */ /* 0x000fe20000410000 */
[----:B------:R-:W-:Y:S02]  /*3b60*/  FFMA.FTZ R41, -R12, R12, 1 ;  /* 0x3f8000000c297423 */ /* 0x000fe4000001010c */
[----:B------:R4:W-:Y:S01]  /*3b70*/  MUFU.EX2 R21, R125 ;  /* 0x0000007d00157308 */ /* 0x0009e20000000800 */
[----:B---3--:R-:W-:Y:S01]  /*3b80*/  FFMA.FTZ R213, -R235, R235, 1 ;  /* 0x3f800000ebd57423 */ /* 0x008fe200000101eb */
[----:B------:R-:W-:Y:S01]  /*3b90*/  FMUL.FTZ R46, R17, R46 ;  /* 0x0000002e112e7220 */ /* 0x000fe20000410000 */
[----:B------:R-:W-:Y:S01]  /*3ba0*/  FMUL.FTZ R47, R28, R47 ;  /* 0x0000002f1c2f7220 */ /* 0x000fe20000410000 */
[----:B------:R-:W-:Y:S01]  /*3bb0*/  FMUL.FTZ R224, R31, R224 ;  /* 0x000000e01fe07220 */ /* 0x000fe20000410000 */
[----:B------:R-:W-:Y:S01]  /*3bc0*/  FMUL.FTZ R213, R213, R42 ;  /* 0x0000002ad5d57220 */ /* 0x000fe20000410000 */
[----:B------:R-:W-:Y:S01]  /*3bd0*/  FMUL.FTZ R42, R98, R216 ;  /* 0x000000d8622a7220 */ /* 0x000fe20000410000 */
[----:B------:R-:W-:Y:S01]  /*3be0*/  FFMA.FTZ R234, -R234, R234, 1 ;  /* 0x3f800000eaea7423 */ /* 0x000fe200000101ea */
[----:B------:R-:W-:Y:S01]  /*3bf0*/  FFMA.FTZ R54, -R195, R195, 1 ;  /* 0x3f800000c3367423 */ /* 0x000fe200000101c3 */
[----:B----4-:R-:W-:Y:S01]  /*3c00*/  FMUL.FTZ R125, R227, R39 ;  /* 0x00000027e37d7220 */ /* 0x010fe20000410000 */
[----:B------:R-:W-:Y:S01]  /*3c10*/  FMUL.FTZ R217, R217, R42 ;  /* 0x0000002ad9d97220 */ /* 0x000fe20000410000 */
[----:B------:R3:W-:Y:S01]  /*3c20*/  MUFU.EX2 R39, R120 ;  /* 0x0000007800277308 */ /* 0x0007e20000000800 */
[----:B------:R-:W-:Y:S01]  /*3c30*/  FMUL.FTZ R216, R41, R44 ;  /* 0x0000002c29d87220 */ /* 0x000fe20000410000 */
[----:B------:R-:W-:Y:S01]  /*3c40*/  FFMA.FTZ R42, -R197, R197, 1 ;  /* 0x3f800000c52a7423 */ /* 0x000fe200000101c5 */
[----:B------:R-:W-:Y:S01]  /*3c50*/  FMUL.FTZ R44, R18, R52 ;  /* 0x00000034122c7220 */ /* 0x000fe20000410000 */
[----:B------:R-:W-:Y:S04]  /*3c60*/  SHFL.IDX PT, R220, R45, R110, 0x1f ;  /* 0x00001f6e2ddc7589 */ /* 0x000fe800000e0000 */
[----:B------:R4:W1:Y:S01]  /*3c70*/  MUFU.EX2 R16, R214 ;  /* 0x000000d600107308 */ /* 0x0008620000000800 */
[----:B---3--:R-:W-:Y:S01]  /*3c80*/  FMUL.FTZ R120, R231, R43 ;  /* 0x0000002be7787220 */ /* 0x008fe20000410000 */
[----:B------:R-:W-:Y:S01]  /*3c90*/  FFMA.FTZ R43, -R196, R196, 1 ;  /* 0x3f800000c42b7423 */ /* 0x000fe200000101c4 */
[----:B------:R-:W-:Y:S01]  /*3ca0*/  FMUL.FTZ R54, R54, R44 ;  /* 0x0000002c36367220 */ /* 0x000fe20000410000 */
[----:B------:R-:W-:Y:S01]  /*3cb0*/  FMUL.FTZ R225, R14, R53 ;  /* 0x000000350ee17220 */ /* 0x000fe20000410000 */
[----:B------:R-:W-:Y:S01]  /*3cc0*/  FMUL.FTZ R222, R36, R222 ;  /* 0x000000de24de7220 */ /* 0x000fe20000410000 */
[----:B------:R-:W-:Y:S01]  /*3cd0*/  FMUL.FTZ R52, R43, R224 ;  /* 0x000000e02b347220 */ /* 0x000fe20000410000 */
[----:B--2---:R-:W-:Y:S01]  /*3ce0*/  FADD.FTZ R60, R60, -R48 ;  /* 0x800000303c3c7221 */ /* 0x004fe20000010000 */
[----:B------:R2:W-:Y:S01]  /*3cf0*/  MUFU.EX2 R41, R118 ;  /* 0x0000007600297308 */ /* 0x0005e20000000800 */
[----:B----4-:R-:W-:Y:S01]  /*3d00*/  FMUL.FTZ R214, R232, R40 ;  /* 0x00000028e8d67220 */ /* 0x010fe20000410000 */
[----:B------:R-:W-:Y:S01]  /*3d10*/  FMUL.FTZ R224, R19, R221 ;  /* 0x000000dd13e07220 */ /* 0x000fe20000410000 */
[----:B------:R-:W3:Y:S05]  /*3d20*/  LDL.LU R12, [R1+0xb4] ;  /* 0x0000b400010c7983 */ /* 0x000eea0000300800 */
[----:B------:R4:W-:Y:S01]  /*3d30*/  MUFU.EX2 R40, R119 ;  /* 0x0000007700287308 */ /* 0x0009e20000000800 */
[----:B--2---:R-:W-:Y:S01]  /*3d40*/  FMUL.FTZ R118, R42, R47 ;  /* 0x0000002f2a767220 */ /* 0x004fe20000410000 */
[----:B------:R-:W-:Y:S01]  /*3d50*/  FFMA.FTZ R221, -R192, R192, 1 ;  /* 0x3f800000c0dd7423 */ /* 0x000fe200000101c0 */
[----:B------:R-:W2:Y:S05]  /*3d60*/  SHFL.IDX PT, R47, R45, R218, 0x1f ;  /* 0x00001fda2d2f7589 */ /* 0x000eaa00000e0000 */
[----:B------:R1:W-:Y:S01]  /*3d70*/  MUFU.EX2 R43, R116 ;  /* 0x00000074002b7308 */ /* 0x0003e20000000800 */
[----:B----4-:R-:W-:-:S07]  /*3d80*/  FMUL.FTZ R119, R234, R46 ;  /* 0x0000002eea777220 */ /* 0x010fce0000410000 */
[----:B------:R4:W-:Y:S01]  /*3d90*/  MUFU.EX2 R44, R115 ;  /* 0x00000073002c7308 */ /* 0x0009e20000000800 */
[----:B------:R-:W-:Y:S04]  /*3da0*/  SHFL.IDX PT, R46, R45, R11, 0x1f ;  /* 0x00001f0b2d2e7589 */ /* 0x000fe800000e0000 */
[----:B-1----:R-:W1:Y:S03]  /*3db0*/  SHFL.IDX PT, R116, R45, R112, 0x1f ;  /* 0x00001f702d747589 */ /* 0x002e6600000e0000 */
[----:B------:R2:W-:Y:S01]  /*3dc0*/  MUFU.EX2 R42, R117 ;  /* 0x00000075002a7308 */ /* 0x0005e20000000800 */
[----:B----4-:R-:W-:Y:S01]  /*3dd0*/  FFMA.FTZ R115, -R193, R193, 1 ;  /* 0x3f800000c1737423 */ /* 0x010fe200000101c1 */
[----:B------:R-:W-:Y:S01]  /*3de0*/  FADD.FTZ R48, R62, -R48 ;  /* 0x800000303e307221 */ /* 0x000fe20000010000 */
[----:B------:R4:W5:Y:S05]  /*3df0*/  LDL.LU R199, [R1+0xb0] ;  /* 0x0000b00001c77983 */ /* 0x00096a0000300800 */
[----:B------:R-:W4:Y:S01]  /*3e00*/  MUFU.EX2 R104, R104 ;  /* 0x0000006800687308 */ /* 0x000f220000000800 */
[----:B--2---:R2:W4:Y:S01]  /*3e10*/  SHFL.IDX PT, R117, R45, R114, 0x1f ;  /* 0x00001f722d757589 */ /* 0x00452200000e0000 */
[----:B------:R-:W-:Y:S01]  /*3e20*/  FMUL.FTZ R53, R115, R224 ;  /* 0x000000e073357220 */ /* 0x000fe20000410000 */
[----:B------:R-:W-:Y:S01]  /*3e30*/  FADD.FTZ R62, R70, -R49 ;  /* 0x80000031463e7221 */ /* 0x000fe20000010000 */
[--C-:B------:R-:W-:Y:S01]  /*3e40*/  FADD.FTZ R59, R59, -R47.reuse ;  /* 0x8000002f3b3b7221 */ /* 0x100fe20000010000 */
[----:B------:R1:W5:Y:S02]  /*3e50*/  LDL.LU R198, [R1+0xac] ;  /* 0x0000ac0001c67983 */ /* 0x0003640000300800 */
[----:B-1----:R-:W-:Y:S01]  /*3e60*/  FADD.FTZ R64, R64, -R116 ;  /* 0x8000007440407221 */ /* 0x002fe20000010000 */
[----:B--2---:R-:W-:Y:S01]  /*3e70*/  FFMA.FTZ R45, -R194, R194, 1 ;  /* 0x3f800000c22d7423 */ /* 0x004fe200000101c2 */
[--C-:B------:R-:W-:Y:S01]  /*3e80*/  FADD.FTZ R58, R58, -R46.reuse ;  /* 0x8000002e3a3a7221 */ /* 0x100fe20000010000 */
[----:B------:R1:W5:Y:S01]  /*3e90*/  LDL.LU R197, [R1+0xa8] ;  /* 0x0000a80001c57983 */ /* 0x0003620000300800 */
[----:B------:R-:W-:Y:S01]  /*3ea0*/  FADD.FTZ R56, R56, -R46 ;  /* 0x8000002e38387221 */ /* 0x000fe20000010000 */
[----:B------:R-:W-:Y:S01]  /*3eb0*/  FMUL.FTZ R115, R45, R225 ;  /* 0x000000e12d737220 */ /* 0x000fe20000410000 */
[----:B------:R-:W-:Y:S01]  /*3ec0*/  FADD.FTZ R57, R57, -R47 ;  /* 0x8000002f39397221 */ /* 0x000fe20000010000 */
[----:B------:R2:W1:Y:S01]  /*3ed0*/  MUFU.EX2 R45, R27 ;  /* 0x0000001b002d7308 */ /* 0x0004620000000800 */
[----:B------:R-:W-:Y:S01]  /*3ee0*/  FMUL.FTZ R64, R16, R64 ;  /* 0x0000004010407220 */ /* 0x000fe20000410000 */
[----:B------:R-:W-:Y:S01]  /*3ef0*/  FADD.FTZ R116, R66, -R116 ;  /* 0x8000007442747221 */ /* 0x000fe20000010000 */
[----:B------:R1:W5:Y:S01]  /*3f00*/  LDL.LU R196, [R1+0xa4] ;  /* 0x0000a40001c47983 */ /* 0x0003620000300800 */
[----:B------:R-:W-:Y:S01]  /*3f10*/  FMUL.FTZ R48, R13, R48 ;  /* 0x000000300d307220 */ /* 0x000fe20000410000 */
[--C-:B------:R-:W-:Y:S01]  /*3f20*/  FADD.FTZ R63, R63, -R223.reuse ;  /* 0x800000df3f3f7221 */ /* 0x100fe20000010000 */
[----:B------:R-:W-:Y:S01]  /*3f30*/  FADD.FTZ R67, R67, -R220 ;  /* 0x800000dc43437221 */ /* 0x000fe20000010000 */
[----:B------:R-:W-:Y:S01]  /*3f40*/  FMUL.FTZ R60, R20, R60 ;  /* 0x0000003c143c7220 */ /* 0x000fe20000410000 */
[----:B------:R-:W-:Y:S01]  /*3f50*/  MUFU.EX2 R124, R124 ;  /* 0x0000007c007c7308 */ /* 0x000fe20000000800 */
[----:B--2---:R-:W-:Y:S01]  /*3f60*/  FMUL.FTZ R27, R221, R222 ;  /* 0x000000dedd1b7220 */ /* 0x004fe20000410000 */
[----:B------:R-:W-:Y:S01]  /*3f70*/  FADD.FTZ R221, R61, -R223 ;  /* 0x800000df3ddd7221 */ /* 0x000fe20000010000 */
[----:B------:R-:W-:Y:S01]  /*3f80*/  FADD.FTZ R61, R68, -R49 ;  /* 0x80000031443d7221 */ /* 0x000fe20000010000 */
[--C-:B----4-:R-:W-:Y:S01]  /*3f90*/  FADD.FTZ R66, R69, -R117.reuse ;  /* 0x8000007545427221 */ /* 0x110fe20000010000 */
[----:B------:R2:W4:Y:S01]  /*3fa0*/  LDS R49, [R15+0x400] ;  /* 0x000400000f317984 */ /* 0x0005220000000800 */
[----:B------:R-:W-:Y:S01]  /*3fb0*/  FMUL.FTZ R59, R33, R59 ;  /* 0x0000003b213b7220 */ /* 0x000fe20000410000 */
[----:B------:R-:W-:Y:S01]  /*3fc0*/  FMUL.FTZ R58, R22, R58 ;  /* 0x0000003a163a7220 */ /* 0x000fe20000410000 */
[----:B------:R1:W-:Y:S01]  /*3fd0*/  MUFU.EX2 R46, R26 ;  /* 0x0000001a002e7308 */ /* 0x0003e20000000800 */
[----:B------:R1:W5:Y:S01]  /*3fe0*/  LDL.LU R195, [R1+0xa0] ;  /* 0x0000a00001c37983 */ /* 0x0003620000300800 */
[----:B------:R-:W-:-:S06]  /*3ff0*/  FADD.FTZ R117, R71, -R117 ;  /* 0x8000007547757221 */ /* 0x000fcc0000010000 */
[----:B------:R-:W-:Y:S01]  /*4000*/  MUFU.EX2 R121, R121 ;  /* 0x0000007900797308 */ /* 0x000fe20000000800 */
[----:B------:R-:W-:Y:S01]  /*4010*/  FFMA.FTZ R69, -R188, R188, 1 ;  /* 0x3f800000bc457423 */ /* 0x000fe200000101bc */
[----:B------:R1:W5:Y:S06]  /*4020*/  LDL.LU R194, [R1+0x9c] ;  /* 0x00009c0001c27983 */ /* 0x00036c0000300800 */
[----:B------:R-:W-:Y:S08]  /*4030*/  MUFU.EX2 R123, R123 ;  /* 0x0000007b007b7308 */ /* 0x000ff00000000800 */
[----:B------:R-:W-:Y:S08]  /*4040*/  MUFU.EX2 R206, R206 ;  /* 0x000000ce00ce7308 */ /* 0x000ff00000000800 */
[----:B------:R-:W-:Y:S08]  /*4050*/  MUFU.EX2 R207, R207 ;  /* 0x000000cf00cf7308 */ /* 0x000ff00000000800 */
[----:B------:R-:W-:Y:S08]  /*4060*/  MUFU.EX2 R210, R210 ;  /* 0x000000d200d27308 */ /* 0x000ff00000000800 */
[----:B------:R-:W-:Y:S08]  /*4070*/  MUFU.EX2 R122, R122 ;  /* 0x0000007a007a7308 */ /* 0x000ff00000000800 */
[----:B------:R-:W-:Y:S08]  /*4080*/  MUFU.EX2 R205, R205 ;  /* 0x000000cd00cd7308 */ /* 0x000ff00000000800 */
[----:B------:R-:W-:Y:S08]  /*4090*/  MUFU.EX2 R209, R209 ;  /* 0x000000d100d17308 */ /* 0x000ff00000000800 */
[----:B------:R-:W-:Y:S01]  /*40a0*/  MUFU.EX2 R208, R208 ;  /* 0x000000d000d07308 */ /* 0x000fe20000000800 */
[----:B------:R-:W-:Y:S01]  /*40b0*/  FFMA.FTZ R233, -R233, R233, 1 ;  /* 0x3f800000e9e97423 */ /* 0x000fe200000101e9 */
[----:B------:R-:W-:Y:S01]  /*40c0*/  FMUL.FTZ R50, R29, R50 ;  /* 0x000000321d327220 */ /* 0x000fe20000410000 */
[----:B------:R-:W-:-:S05]  /*40d0*/  FMUL.FTZ R226, R104, R226 ;  /* 0x000000e268e27220 */ /* 0x000fca0000410000 */
[----:B--2---:R2:W-:Y:S01]  /*40e0*/  MUFU.EX2 R15, R24 ;  /* 0x00000018000f7308 */ /* 0x0045e20000000800 */
[----:B----4-:R-:W-:Y:S04]  /*40f0*/  SHFL.IDX PT, R109, R49, R109, 0x1f ;  /* 0x00001f6d316d7589 */ /* 0x010fe800000e0000 */
[----:B------:R-:W-:Y:S01]  /*4100*/  SHFL.IDX PT, R108, R49, R108, 0x1f ;  /* 0x00001f6c316c7589 */ /* 0x000fe200000e0000 */
[----:B-1----:R-:W-:-:S03]  /*4110*/  FADD.FTZ R26, R65, -R220 ;  /* 0x800000dc411a7221 */ /* 0x002fc60000010000 */
[----:B------:R-:W-:Y:S01]  /*4120*/  SHFL.IDX PT, R112, R49, R112, 0x1f ;  /* 0x00001f7031707589 */ /* 0x000fe200000e0000 */
[----:B--2---:R-:W-:Y:S01]  /*4130*/  FFMA.FTZ R24, -R184, R184, 1 ;  /* 0x3f800000b8187423 */ /* 0x004fe200000101b8 */
[----:B------:R1:W2:Y:S02]  /*4140*/  MUFU.EX2 R47, R25 ;  /* 0x00000019002f7308 */ /* 0x0002a40000000800 */
[----:B------:R-:W-:Y:S01]  /*4150*/  SHFL.IDX PT, R114, R49, R114, 0x1f ;  /* 0x00001f7231727589 */ /* 0x000fe200000e0000 */
[----:B------:R-:W-:Y:S01]  /*4160*/  FMUL.FTZ R64, R24, R64 ;  /* 0x0000004018407220 */ /* 0x000fe20000410000 */
[----:B------:R-:W-:Y:S02]  /*4170*/  FFMA.FTZ R71, -R186, R186, 1 ;  /* 0x3f800000ba477423 */ /* 0x000fe400000101ba */
[----:B------:R-:W-:Y:S01]  /*4180*/  SHFL.IDX PT, R110, R49, R110, 0x1f ;  /* 0x00001f6e316e7589 */ /* 0x000fe200000e0000 */
[----:B------:R-:W-:Y:S01]  /*4190*/  FFMA.FTZ R68, -R191, R191, 1 ;  /* 0x3f800000bf447423 */ /* 0x000fe200000101bf */
[----:B------:R-:W-:-:S02]  /*41a0*/  FMUL.FTZ R56, R34, R56 ;  /* 0x0000003822387220 */ /* 0x000fc40000410000 */
[----:B------:R-:W-:Y:S01]  /*41b0*/  SHFL.IDX PT, R111, R49, R111, 0x1f ;  /* 0x00001f6f316f7589 */ /* 0x000fe200000e0000 */
[----:B------:R-:W-:Y:S01]  /*41c0*/  FMUL.FTZ R57, R35, R57 ;  /* 0x0000003923397220 */ /* 0x000fe20000410000 */
[----:B------:R-:W-:Y:S02]  /*41d0*/  FMUL.FTZ R69, R69, R59 ;  /* 0x0000003b45457220 */ /* 0x000fe40000410000 */
[----:B------:R4:W5:Y:S01]  /*41e0*/  LDL.LU R193, [R1+0x98] ;  /* 0x0000980001c17983 */ /* 0x0009620000300800 */
[----:B------:R-:W-:Y:S01]  /*41f0*/  FMUL.FTZ R63, R37, R63 ;  /* 0x0000003f253f7220 */ /* 0x000fe20000410000 */
[----:B------:R-:W-:Y:S01]  /*4200*/  FMUL.FTZ R67, R40, R67 ;  /* 0x0000004328437220 */ /* 0x000fe20000410000 */
[----:B------:R-:W-:Y:S01]  /*4210*/  FFMA.FTZ R70, -R187, R187, 1 ;  /* 0x3f800000bb467423 */ /* 0x000fe200000101bb */
[----:B------:R-:W2:Y:S01]  /*4220*/  SHFL.IDX PT, R24, R49, R11, 0x1f ;  /* 0x00001f0b31187589 */ /* 0x000ea200000e0000 */
[----:B-1----:R-:W-:Y:S01]  /*4230*/  FFMA.FTZ R25, -R189, R189, 1 ;  /* 0x3f800000bd197423 */ /* 0x002fe200000101bd */
[----:B------:R-:W-:-:S02]  /*4240*/  FFMA.FTZ R65, -R190, R190, 1 ;  /* 0x3f800000be417423 */ /* 0x000fc400000101be */
[----:B------:R1:W4:Y:S01]  /*4250*/  SHFL.IDX PT, R218, R49, R218, 0x1f ;  /* 0x00001fda31da7589 */ /* 0x00032200000e0000 */
[----:B------:R-:W-:Y:S01]  /*4260*/  FMUL.FTZ R25, R25, R58 ;  /* 0x0000003a19197220 */ /* 0x000fe20000410000 */
[----:B------:R-:W-:Y:S01]  /*4270*/  FMUL.FTZ R71, R71, R48 ;  /* 0x0000003047477220 */ /* 0x000fe20000410000 */
[----:B------:R-:W-:Y:S01]  /*4280*/  FMUL.FTZ R61, R41, R61 ;  /* 0x0000003d293d7220 */ /* 0x000fe20000410000 */
[----:B------:R1:W5:Y:S01]  /*4290*/  LDL.LU R192, [R1+0x94] ;  /* 0x0000940001c07983 */ /* 0x0003620000300800 */
[----:B------:R-:W-:Y:S01]  /*42a0*/  FFMA.FTZ R59, -R181, R181, 1 ;  /* 0x3f800000b53b7423 */ /* 0x000fe200000101b5 */
[----:B------:R-:W-:Y:S01]  /*42b0*/  FMUL.FTZ R26, R39, R26 ;  /* 0x0000001a271a7220 */ /* 0x000fe20000410000 */
[----:B------:R-:W-:Y:S01]  /*42c0*/  FMUL.FTZ R62, R42, R62 ;  /* 0x0000003e2a3e7220 */ /* 0x000fe20000410000 */
[----:B------:R1:W5:Y:S01]  /*42d0*/  LDL.LU R191, [R1+0x90] ;  /* 0x0000900001bf7983 */ /* 0x0003620000300800 */
[----:B------:R-:W-:Y:S01]  /*42e0*/  FFMA.FTZ R58, -R183, R183, 1 ;  /* 0x3f800000b73a7423 */ /* 0x000fe200000101b7 */
[----:B------:R-:W-:Y:S01]  /*42f0*/  FFMA.FTZ R48, -R180, R180, 1 ;  /* 0x3f800000b4307423 */ /* 0x000fe200000101b4 */
[----:B------:R-:W-:Y:S01]  /*4300*/  FMUL.FTZ R116, R38, R116 ;  /* 0x0000007426747220 */ /* 0x000fe20000410000 */
[----:B------:R1:W5:Y:S01]  /*4310*/  LDL.LU R190, [R1+0x8c] ;  /* 0x00008c0001be7983 */ /* 0x0003620000300800 */
        /* <DEDUP_REMOVED lines=8> */
[----:B------:R-:W-:Y:S01]  /*43a0*/  FMUL.FTZ R58, R58, R63 ;  /* 0x0000003f3a3a7220 */ /* 0x000fe20000410000 */
[----:B------:R-:W-:Y:S01]  /*43b0*/  FMUL.FTZ R26, R48, R67 ;  /* 0x00000043301a7220 */ /* 0x000fe20000410000 */
[----:B------:R-:W-:Y:S01]  /*43c0*/  FMUL.FTZ R50, R233, R50 ;  /* 0x00000032e9327220 */ /* 0x000fe20000410000 */
[----:B------:R1:W5:Y:S01]  /*43d0*/  LDL.LU R187, [R1+0x80] ;  /* 0x0000800001bb7983 */ /* 0x0003620000300800 */
[----:B------:R-:W-:Y:S01]  /*43e0*/  FFMA.FTZ R63, -R179, R179, 1 ;  /* 0x3f800000b33f7423 */ /* 0x000fe200000101b3 */
[----:B------:R-:W-:Y:S01]  /*43f0*/  FFMA.FTZ R67, -R177, R177, 1 ;  /* 0x3f800000b1437423 */ /* 0x000fe200000101b1 */
[----:B------:R-:W-:Y:S01]  /*4400*/  FMUL.FTZ R203, R203, R226 ;  /* 0x000000e2cbcb7220 */ /* 0x000fe20000410000 */
[----:B------:R3:W5:Y:S01]  /*4410*/  LDL.LU R186, [R1+0x7c] ;  /* 0x00007c0001ba7983 */ /* 0x0007620000300800 */
[----:B------:R-:W-:Y:S01]  /*4420*/  FFMA.FTZ R65, -R182, R182, 1 ;  /* 0x3f800000b6417423 */ /* 0x000fe200000101b6 */
[----:B--2---:R-:W-:-:S02]  /*4430*/  FADD.FTZ R72, R72, -R24 ;  /* 0x8000001848487221 */ /* 0x004fc40000010000 */
[----:B------:R2:W5:Y:S01]  /*4440*/  LDL.LU R185, [R1+0x78] ;  /* 0x0000780001b97983 */ /* 0x0005620000300800 */
[----:B-1----:R1:W2:Y:S03]  /*4450*/  MUFU.EX2 R49, R211 ;  /* 0x000000d300317308 */ /* 0x0022a60000000800 */
[----:B------:R2:W5:Y:S01]  /*4460*/  LDL.LU R184, [R1+0x74] ;  /* 0x0000740001b87983 */ /* 0x0005620000300800 */
[----:B------:R-:W-:-:S03]  /*4470*/  FMUL.FTZ R70, R70, R60 ;  /* 0x0000003c46467220 */ /* 0x000fc60000410000 */
[----:B------:R2:W5:Y:S01]  /*4480*/  LDL.LU R183, [R1+0x70] ;  /* 0x0000700001b77983 */ /* 0x0005620000300800 */
[----:B------:R-:W-:Y:S01]  /*4490*/  FMUL.FTZ R67, R67, R62 ;  /* 0x0000003e43437220 */ /* 0x000fe20000410000 */
[----:B-1----:R-:W-:Y:S02]  /*44a0*/  FMUL.FTZ R211, R43, R66 ;  /* 0x000000422bd37220 */ /* 0x002fe40000410000 */
[----:B------:R1:W5:Y:S01]  /*44b0*/  LDL.LU R182, [R1+0x6c] ;  /* 0x00006c0001b67983 */ /* 0x0003620000300800 */
[----:B------:R-:W-:Y:S01]  /*44c0*/  FMUL.FTZ R66, R63, R61 ;  /* 0x0000003d3f427220 */ /* 0x000fe20000410000 */
[----:B------:R-:W-:Y:S02]  /*44d0*/  FFMA.FTZ R60, -R178, R178, 1 ;  /* 0x3f800000b23c7423 */ /* 0x000fe400000101b2 */
[----:B------:R1:W5:Y:S01]  /*44e0*/  LDL.LU R181, [R1+0x68] ;  /* 0x0000680001b57983 */ /* 0x0003620000300800 */
[----:B------:R-:W-:Y:S01]  /*44f0*/  FFMA.FTZ R62, -R175, R175, 1 ;  /* 0x3f800000af3e7423 */ /* 0x000fe200000101af */
[----:B------:R-:W-:-:S02]  /*4500*/  FMUL.FTZ R63, R45, R72 ;  /* 0x000000482d3f7220 */ /* 0x000fc40000410000 */
[----:B------:R1:W5:Y:S01]  /*4510*/  LDL.LU R180, [R1+0x64] ;  /* 0x0000640001b47983 */ /* 0x0003620000300800 */
[----:B------:R-:W-:Y:S01]  /*4520*/  FMUL.FTZ R65, R65, R116 ;  /* 0x0000007441417220 */ /* 0x000fe20000410000 */
[----:B------:R-:W-:Y:S02]  /*4530*/  FFMA.FTZ R116, -R176, R176, 1 ;  /* 0x3f800000b0747423 */ /* 0x000fe400000101b0 */
[----:B------:R1:W5:Y:S01]  /*4540*/  LDL.LU R179, [R1+0x60] ;  /* 0x0000600001b37983 */ /* 0x0003620000300800 */
[--C-:B------:R-:W-:Y:S01]  /*4550*/  FADD.FTZ R76, R76, -R109.reuse ;  /* 0x8000006d4c4c7221 */ /* 0x100fe20000010000 */
[----:B------:R-:W-:Y:S02]  /*4560*/  FADD.FTZ R78, R78, -R109 ;  /* 0x8000006d4e4e7221 */ /* 0x000fe40000010000 */
[----:B------:R1:W5:Y:S01]  /*4570*/  LDL.LU R178, [R1+0x5c] ;  /* 0x00005c0001b27983 */ /* 0x0003620000300800 */
[----:B------:R-:W-:Y:S01]  /*4580*/  FMUL.FTZ R62, R62, R63 ;  /* 0x0000003f3e3e7220 */ /* 0x000fe20000410000 */
[----:B------:R-:W-:-:S02]  /*4590*/  FFMA.FTZ R109, -R174, R174, 1 ;  /* 0x3f800000ae6d7423 */ /* 0x000fc400000101ae */
[----:B------:R1:W5:Y:S01]  /*45a0*/  LDL.LU R177, [R1+0x58] ;  /* 0x0000580001b17983 */ /* 0x0003620000300800 */
[--C-:B------:R-:W-:Y:S01]  /*45b0*/  FADD.FTZ R77, R77, -R108.reuse ;  /* 0x8000006c4d4d7221 */ /* 0x100fe20000010000 */
[----:B------:R-:W-:Y:S02]  /*45c0*/  FADD.FTZ R79, R79, -R108 ;  /* 0x8000006c4f4f7221 */ /* 0x000fe40000010000 */
[----:B------:R1:W5:Y:S01]  /*45d0*/  LDL.LU R176, [R1+0x54] ;  /* 0x0000540001b07983 */ /* 0x0003620000300800 */
[----:B------:R-:W-:Y:S01]  /*45e0*/  FFMA.FTZ R63, -R173, R173, 1 ;  /* 0x3f800000ad3f7423 */ /* 0x000fe200000101ad */
[--C-:B------:R-:W-:Y:S02]  /*45f0*/  FADD.FTZ R80, R80, -R112.reuse ;  /* 0x8000007050507221 */ /* 0x100fe40000010000 */
[----:B------:R1:W5:Y:S01]  /*4600*/  LDL.LU R175, [R1+0x50] ;  /* 0x0000500001af7983 */ /* 0x0003620000300800 */
[----:B------:R-:W-:Y:S01]  /*4610*/  FADD.FTZ R82, R82, -R112 ;  /* 0x8000007052527221 */ /* 0x000fe20000010000 */
[----:B------:R-:W-:-:S02]  /*4620*/  FFMA.FTZ R108, -R172, R172, 1 ;  /* 0x3f800000ac6c7423 */ /* 0x000fc400000101ac */
[----:B------:R1:W5:Y:S01]  /*4630*/  LDL.LU R174, [R1+0x4c] ;  /* 0x00004c0001ae7983 */ /* 0x0003620000300800 */
[--C-:B------:R-:W-:Y:S01]  /*4640*/  FADD.FTZ R85, R85, -R114.reuse ;  /* 0x8000007255557221 */ /* 0x100fe20000010000 */
[----:B------:R-:W-:Y:S01]  /*4650*/  FADD.FTZ R87, R87, -R114 ;  /* 0x8000007257577221 */ /* 0x000fe20000010000 */
[----:B------:R-:W-:Y:S01]  /*4660*/  FFMA.FTZ R112, -R171, R171, 1 ;  /* 0x3f800000ab707423 */ /* 0x000fe200000101ab */
        /* <DEDUP_REMOVED lines=9> */
[----:B------:R-:W-:Y:S01]  /*4700*/  FMUL.FTZ R61, R60, R211 ;  /* 0x000000d33c3d7220 */ /* 0x000fe20000410000 */
[----:B------:R-:W-:-:S02]  /*4710*/  FFMA.FTZ R111, -R168, R168, 1 ;  /* 0x3f800000a86f7423 */ /* 0x000fc400000101a8 */
[----:B------:R1:W5:Y:S01]  /*4720*/  LDL.LU R170, [R1+0x3c] ;  /* 0x00003c0001aa7983 */ /* 0x0003620000300800 */
[----:B------:R4:W1:Y:S01]  /*4730*/  MUFU.EX2 R48, R212 ;  /* 0x000000d400307308 */ /* 0x0008620000000800 */
[----:B------:R-:W-:Y:S02]  /*4740*/  FFMA.FTZ R211, -R10, R10, 1 ;  /* 0x3f8000000ad37423 */ /* 0x000fe4000001010a */
[----:B------:R1:W5:Y:S01]  /*4750*/  LDL.LU R169, [R1+0x38] ;  /* 0x0000380001a97983 */ /* 0x0003620000300800 */
[----:B------:R-:W-:Y:S01]  /*4760*/  FMUL.FTZ R60, R116, R117 ;  /* 0x00000075743c7220 */ /* 0x000fe20000410000 */
[----:B------:R-:W-:Y:S02]  /*4770*/  FFMA.FTZ R116, -R7, R7, 1 ;  /* 0x3f80000007747423 */ /* 0x000fe40000010107 */
[----:B------:R1:W5:Y:S01]  /*4780*/  LDL.LU R168, [R1+0x34] ;  /* 0x0000340001a87983 */ /* 0x0003620000300800 */
[----:B----4-:R-:W-:-:S03]  /*4790*/  FFMA.FTZ R212, -R8, R8, 1 ;  /* 0x3f80000008d47423 */ /* 0x010fc60000010108 */
[----:B------:R4:W5:Y:S01]  /*47a0*/  LDL.LU R10, [R1+0x30] ;  /* 0x00003000010a7983 */ /* 0x0009620000300800 */
[----:B------:R-:W-:Y:S01]  /*47b0*/  FFMA.FTZ R117, -R6, R6, 1 ;  /* 0x3f80000006757423 */ /* 0x000fe20000010106 */
[----:B------:R-:W-:Y:S02]  /*47c0*/  FMUL.FTZ R57, R57, R221 ;  /* 0x000000dd39397220 */ /* 0x000fe40000410000 */
[----:B------:R4:W5:Y:S01]  /*47d0*/  LDL.LU R8, [R1+0x2c] ;  /* 0x00002c0001087983 */ /* 0x0009620000300800 */
[----:B------:R-:W-:Y:S01]  /*47e0*/  FFMA.FTZ R220, -R4, R4, 1 ;  /* 0x3f80000004dc7423 */ /* 0x000fe20000010104 */
[--C-:B------:R-:W-:Y:S02]  /*47f0*/  FADD.FTZ R73, R73, -R218.reuse ;  /* 0x800000da49497221 */ /* 0x100fe40000010000 */
[----:B------:R4:W5:Y:S01]  /*4800*/  LDL.LU R7, [R1+0x28] ;  /* 0x0000280001077983 */ /* 0x0009620000300800 */
[----:B------:R-:W-:Y:S01]  /*4810*/  FADD.FTZ R75, R75, -R218 ;  /* 0x800000da4b4b7221 */ /* 0x000fe20000010000 */
[----:B------:R-:W-:-:S02]  /*4820*/  FFMA.FTZ R221, -R3, R3, 1 ;  /* 0x3f80000003dd7423 */ /* 0x000fc40000010103 */
[----:B------:R4:W5:Y:S01]  /*4830*/  LDL.LU R6, [R1+0x24] ;  /* 0x0000240001067983 */ /* 0x0009620000300800 */
[----:B------:R-:W-:-:S03]  /*4840*/  FFMA.FTZ R218, -R0, R0, 1 ;  /* 0x3f80000000da7423 */ /* 0x000fc60000010100 */
[----:B------:R4:W5:Y:S04]  /*4850*/  LDL.LU R4, [R1+0x20] ;  /* 0x0000200001047983 */ /* 0x0009680000300800 */
[----:B------:R4:W5:Y:S04]  /*4860*/  LDL.LU R3, [R1+0x1c] ;  /* 0x00001c0001037983 */ /* 0x0009680000300800 */
[----:B------:R4:W5:Y:S04]  /*4870*/  LDL.LU R0, [R1+0x18] ;  /* 0x0000180001007983 */ /* 0x0009680000300800 */
[----:B------:R-:W3:Y:S01]  /*4880*/  LDL R222, [R1+0x4] ;  /* 0x0000040001de7983 */ /* 0x000ee20000100800 */
[----:B------:R-:W-:Y:S01]  /*4890*/  FADD.FTZ R24, R74, -R24 ;  /* 0x800000184a187221 */ /* 0x000fe20000010000 */
[----:B------:R-:W-:Y:S01]  /*48a0*/  FMUL.FTZ R72, R47, R73 ;  /* 0x000000492f487220 */ /* 0x000fe20000410000 */
[----:B------:R-:W-:-:S02]  /*48b0*/  FMUL.FTZ R73, R124, R76 ;  /* 0x0000004c7c497220 */ /* 0x000fc40000410000 */
[----:B------:R-:W-:Y:S01]  /*48c0*/  FMUL.FTZ R24, R46, R24 ;  /* 0x000000182e187220 */ /* 0x000fe20000410000 */
[----:B------:R-:W-:Y:S01]  /*48d0*/  FMUL.FTZ R75, R15, R75 ;  /* 0x0000004b0f4b7220 */ /* 0x000fe20000410000 */
[----:B------:R-:W-:Y:S02]  /*48e0*/  FMUL.FTZ R112, R112, R73 ;  /* 0x0000004970707220 */ /* 0x000fe40000410000 */
[----:B------:R-:W-:Y:S01]  /*48f0*/  FMUL.FTZ R63, R63, R24 ;  /* 0x000000183f3f7220 */ /* 0x000fe20000410000 */
[----:B------:R-:W-:Y:S01]  /*4900*/  FMUL.FTZ R24, R121, R79 ;  /* 0x0000004f79187220 */ /* 0x000fe20000410000 */
[----:B--2---:R-:W-:Y:S01]  /*4910*/  FMUL.FTZ R73, R49, R82 ;  /* 0x0000005231497220 */ /* 0x004fe20000410000 */
[----:B------:R-:W-:Y:S01]  /*4920*/  FMUL.FTZ R108, R108, R75 ;  /* 0x0000004b6c6c7220 */ /* 0x000fe20000410000 */
[----:B------:R-:W-:Y:S01]  /*4930*/  FMUL.FTZ R75, R123, R78 ;  /* 0x0000004e7b4b7220 */ /* 0x000fe20000410000 */
[----:B------:R-:W-:Y:S01]  /*4940*/  FMUL.FTZ R111, R111, R24 ;  /* 0x000000186f6f7220 */ /* 0x000fe20000410000 */
[----:B------:R-:W-:Y:S01]  /*4950*/  FMUL.FTZ R24, R206, R83 ;  /* 0x00000053ce187220 */ /* 0x000fe20000410000 */
[----:B------:R-:W-:Y:S01]  /*4960*/  FMUL.FTZ R116, R116, R73 ;  /* 0x0000004974747220 */ /* 0x000fe20000410000 */
[----:B------:R-:W-:Y:S01]  /*4970*/  FMUL.FTZ R73, R207, R84 ;  /* 0x00000054cf497220 */ /* 0x000fe20000410000 */
[----:B------:R-:W-:Y:S01]  /*4980*/  F2FP.BF16.F32.PACK_AB R69, R69, R25 ;  /* 0x000000194545723e */ /* 0x000fe200000010ff */
[----:B-1----:R-:W-:Y:S01]  /*4990*/  FMUL.FTZ R80, R48, R80 ;  /* 0x0000005030507220 */ /* 0x002fe20000410000 */
[----:B------:R-:W-:Y:S01]  /*49a0*/  FMUL.FTZ R81, R210, R81 ;  /* 0x00000051d2517220 */ /* 0x000fe20000410000 */
[----:B------:R-:W-:Y:S01]  /*49b0*/  FMUL.FTZ R109, R109, R72 ;  /* 0x000000486d6d7220 */ /* 0x000fe20000410000 */
[----:B------:R-:W-:Y:S01]  /*49c0*/  FMUL.FTZ R77, R122, R77 ;  /* 0x0000004d7a4d7220 */ /* 0x000fe20000410000 */
[----:B------:R-:W-:Y:S01]  /*49d0*/  FMUL.FTZ R110, R110, R75 ;  /* 0x0000004b6e6e7220 */ /* 0x000fe20000410000 */
[----:B------:R-:W-:Y:S01]  /*49e0*/  FMUL.FTZ R117, R117, R24 ;  /* 0x0000001875757220 */ /* 0x000fe20000410000 */
[----:B------:R-:W-:Y:S01]  /*49f0*/  FFMA.FTZ R219, -R219, R219, 1 ;  /* 0x3f800000dbdb7423 */ /* 0x000fe200000101db */
[----:B------:R-:W-:Y:S01]  /*4a00*/  FMUL.FTZ R75, R205, R86 ;  /* 0x00000056cd4b7220 */ /* 0x000fe20000410000 */
[----:B------:R-:W-:Y:S01]  /*4a10*/  FMUL.FTZ R24, R209, R85 ;  /* 0x00000055d1187220 */ /* 0x000fe20000410000 */
[----:B------:R-:W-:Y:S01]  /*4a20*/  FMUL.FTZ R72, R208, R87 ;  /* 0x00000057d0487220 */ /* 0x000fe20000410000 */
[----:B------:R-:W-:Y:S01]  /*4a30*/  FMUL.FTZ R220, R220, R73 ;  /* 0x00000049dcdc7220 */ /* 0x000fe20000410000 */
[----:B------:R-:W-:Y:S01]  /*4a40*/  F2FP.BF16.F32.PACK_AB R73, R52, R50 ;  /* 0x000000323449723e */ /* 0x000fe200000010ff */
[----:B------:R-:W-:Y:S01]  /*4a50*/  FMUL.FTZ R211, R211, R80 ;  /* 0x00000050d3d37220 */ /* 0x000fe20000410000 */
[----:B------:R-:W-:Y:S01]  /*4a60*/  FMUL.FTZ R212, R212, R81 ;  /* 0x00000051d4d47220 */ /* 0x000fe20000410000 */
[----:B------:R-:W-:Y:S01]  /*4a70*/  F2FP.BF16.F32.PACK_AB R84, R134, R129 ;  /* 0x000000818654723e */ /* 0x000fe200000010ff */
[----:B------:R-:W-:Y:S01]  /*4a80*/  FMUL.FTZ R114, R114, R77 ;  /* 0x0000004d72727220 */ /* 0x000fe20000410000 */
[----:B------:R-:W-:-:S02]  /*4a90*/  F2FP.BF16.F32.PACK_AB R85, R202, R132 ;  /* 0x00000084ca55723e */ /* 0x000fc400000010ff */
[----:B------:R-:W-:Y:S02]  /*4aa0*/  F2FP.BF16.F32.PACK_AB R86, R203, R204 ;  /* 0x000000cccb56723e */ /* 0x000fe400000010ff */
[----:B------:R-:W-:Y:S01]  /*4ab0*/  F2FP.BF16.F32.PACK_AB R87, R200, R201 ;  /* 0x000000c9c857723e */ /* 0x000fe200000010ff */
[----:B------:R-:W-:Y:S01]  /*4ac0*/  FMUL.FTZ R218, R218, R75 ;  /* 0x0000004bdada7220 */ /* 0x000fe20000410000 */
[----:B------:R-:W-:Y:S01]  /*4ad0*/  F2FP.BF16.F32.PACK_AB R80, R133, R135 ;  /* 0x000000878550723e */ /* 0x000fe200000010ff */
[----:B------:R-:W-:Y:S01]  /*4ae0*/  FMUL.FTZ R221, R221, R24 ;  /* 0x00000018dddd7220 */ /* 0x000fe20000410000 */
[----:B------:R-:W-:Y:S01]  /*4af0*/  F2FP.BF16.F32.PACK_AB R81, R130, R131 ;  /* 0x000000838251723e */ /* 0x000fe200000010ff */
[----:B------:R-:W-:Y:S01]  /*4b00*/  FMUL.FTZ R219, R219, R72 ;  /* 0x00000048dbdb7220 */ /* 0x000fe20000410000 */
[----:B------:R-:W-:Y:S02]  /*4b10*/  F2FP.BF16.F32.PACK_AB R82, R127, R128 ;  /* 0x000000807f52723e */ /* 0x000fe400000010ff */
[----:B------:R-:W-:-:S02]  /*4b20*/  F2FP.BF16.F32.PACK_AB R83, R125, R126 ;  /* 0x0000007e7d53723e */ /* 0x000fc400000010ff */
[----:B------:R-:W-:Y:S02]  /*4b30*/  F2FP.BF16.F32.PACK_AB R76, R215, R214 ;  /* 0x000000d6d74c723e */ /* 0x000fe400000010ff */
[----:B------:R-:W-:Y:S02]  /*4b40*/  F2FP.BF16.F32.PACK_AB R77, R120, R213 ;  /* 0x000000d5784d723e */ /* 0x000fe400000010ff */
[----:B------:R-:W-:Y:S02]  /*4b50*/  F2FP.BF16.F32.PACK_AB R78, R217, R216 ;  /* 0x000000d8d94e723e */ /* 0x000fe400000010ff */
[----:B------:R-:W-:Y:S02]  /*4b60*/  F2FP.BF16.F32.PACK_AB R79, R118, R119 ;  /* 0x00000077764f723e */ /* 0x000fe400000010ff */
        /* <DEDUP_REMOVED lines=20> */
[----:B------:R-:W-:Y:S01]  /*4cb0*/  F2FP.BF16.F32.PACK_AB R27, R102, R101 ;  /* 0x00000065661b723e */ /* 0x000fe200000010ff */
[----:B------:R-:W-:Y:S01]  /*4cc0*/  UMOV UR11, 0x40000040 ;  /* 0x40000040000b7882 */ /* 0x000fe20000000000 */
[----:B------:R-:W-:Y:S01]  /*4cd0*/  UIADD3 UR4, UR10, 0x80, URZ ;  /* 0x000000800a047890 */ /* 0x000fe2000fffe03f */
[----:B------:R-:W-:-:S06]  /*4ce0*/  UMOV UR7, 0x40000040 ;  /* 0x4000004000077882 */ /* 0x000fcc0000000000 */
[----:B------:R-:W-:Y:S01]  /*4cf0*/  UMOV UR6, UR4 ;  /* 0x0000000400067c82 */ /* 0x000fe20008000000 */
[----:B------:R-:W-:Y:S01]  /*4d00*/  F2FP.BF16.F32.PACK_AB R88, R88, R89 ;  /* 0x000000595858723e */ /* 0x000fe200000010ff */
[----:B------:R-:W-:Y:S01]  /*4d10*/  UIADD3 UR4, UR10, 0x100, URZ ;  /* 0x000001000a047890 */ /* 0x000fe2000fffe03f */
[----:B------:R-:W-:Y:S02]  /*4d20*/  F2FP.BF16.F32.PACK_AB R89, R100, R23 ;  /* 0x000000176459723e */ /* 0x000fe400000010ff */
[----:B---3--:R-:W-:-:S05]  /*4d30*/  LEA R25, R5, R222, 0xe ;  /* 0x000000de05197211 */ /* 0x008fca00078e70ff */
[----:B------:R-:W-:Y:S01]  /*4d40*/  IMAD R50, R25, 0x2, R2 ;  /* 0x0000000219327824 */ /* 0x000fe200078e0202 */
[----:B------:R-:W-:-:S04]  /*4d50*/  F2FP.BF16.F32.PACK_AB R25, R106, R105 ;  /* 0x000000696a19723e */ /* 0x000fc800000010ff */
[----:B------:R-:W-:Y:S04]  /*4d60*/  STSM.16.MT88.4 [R50+0x20c00], R84 ;  /* 0x020c005432007844 */ /* 0x000fe80000004200 */
[----:B------:R-:W-:Y:S04]  /*4d70*/  STSM.16.MT88.4 [R50+0x21400], R80 ;  /* 0x0214005032007844 */ /* 0x000fe80000004200 */
[----:B------:R-:W-:Y:S04]  /*4d80*/  STSM.16.MT88.4 [R50+0x21c00], R76 ;  /* 0x021c004c32007844 */ /* 0x000fe80000004200 */
[----:B------:R-:W-:Y:S04]  /*4d90*/  STSM.16.MT88.4 [R50+0x22400], R72 ;  /* 0x0224004832007844 */ /* 0x000fe80000004200 */
[----:B------:R-:W-:Y:S04]  /*4da0*/  STSM.16.MT88.4 [R50+0x22c00], R68 ;  /* 0x022c004432007844 */ /* 0x000fe80000004200 */
[----:B------:R-:W-:Y:S04]  /*4db0*/  STSM.16.MT88.4 [R50+0x23400], R64 ;  /* 0x0234004032007844 */ /* 0x000fe80000004200 */
[----:B------:R-:W-:Y:S04]  /*4dc0*/  STSM.16.MT88.4 [R50+0x23c00], R60 ;  /* 0x023c003c32007844 */ /* 0x000fe80000004200 */
[----:B------:R1:W-:Y:S01]  /*4dd0*/  STSM.16.MT88.4 [R50+0x24400], R56 ;  /* 0x0244003832007844 */ /* 0x0003e20000004200 */
[----:B------:R-:W-:-:S06]  /*4de0*/  WARPGROUP.ARRIVE ;  /* 0x00000000000079c5 */ /* 0x000fcc0000000000 */
[----:B------:R-:W-:Y:S03]  /*4df0*/  HGMMA.64x64x16.F32.BF16 R136, R24, gdesc[UR8].tnspB, R136, gsb0 ;  /* 0x40e0000818887df0 */ /* 0x000fe60008001888 */
[----:B------:R-:W-:Y:S02]  /*4e00*/  WARPGROUP.DEPBAR.LE gsb0, 0x0 ;  /* 0x00008000000079c5 */ /* 0x000fe40000010000 */
[----:B------:R-:W-:Y:S02]  /*4e10*/  F2FP.BF16.F32.PACK_AB R24, R97, R96 ;  /* 0x000000606118723e */ /* 0x000fe400000010ff */
[----:B------:R-:W-:Y:S02]  /*4e20*/  F2FP.BF16.F32.PACK_AB R25, R95, R94 ;  /* 0x0000005e5f19723e */ /* 0x000fe400000010ff */
[----:B------:R-:W-:Y:S02]  /*4e30*/  F2FP.BF16.F32.PACK_AB R26, R93, R92 ;  /* 0x0000005c5d1a723e */ /* 0x000fe400000010ff */
[----:B------:R-:W-:-:S04]  /*4e40*/  F2FP.BF16.F32.PACK_AB R27, R91, R90 ;  /* 0x0000005a5b1b723e */ /* 0x000fc800000010ff */
[----:B------:R-:W-:-:S06]  /*4e50*/  WARPGROUP.ARRIVE ;  /* 0x00000000000079c5 */ /* 0x000fcc0000000000 */
[----:B------:R-:W-:Y:S01]  /*4e60*/  HGMMA.64x64x16.F32.BF16 R136, R24, gdesc[UR4].tnspB, R136, gsb0 ;  /* 0x40e0000418887df0 */ /* 0x000fe20008001888 */
[----:B------:R-:W-:Y:S02]  /*4e70*/  F2FP.BF16.F32.PACK_AB R90, R98, R99 ;  /* 0x00000063625a723e */ /* 0x000fe400000010ff */
[----:B------:R-:W-:Y:S01]  /*4e80*/  F2FP.BF16.F32.PACK_AB R91, R28, R17 ;  /* 0x000000111c5b723e */ /* 0x000fe200000010ff */
[----:B------:R-:W-:Y:S01]  /*4e90*/  UMOV UR6, UR4 ;  /* 0x0000000400067c82 */ /* 0x000fe20008000000 */
[----:B------:R-:W-:Y:S01]  /*4ea0*/  UMOV UR7, 0x40000040 ;  /* 0x4000004000077882 */ /* 0x000fe20000000000 */
[----:B------:R-:W-:Y:S02]  /*4eb0*/  F2FP.BF16.F32.PACK_AB R28, R32, R30 ;  /* 0x0000001e201c723e */ /* 0x000fe400000010ff */
[----:B------:R-:W-:Y:S01]  /*4ec0*/  F2FP.BF16.F32.PACK_AB R29, R31, R29 ;  /* 0x0000001d1f1d723e */ /* 0x000fe200000010ff */
[----:B------:R-:W-:Y:S02]  /*4ed0*/  WARPGROUP.DEPBAR.LE gsb0, 0x0 ;  /* 0x00008000000079c5 */ /* 0x000fe40000010000 */
[----:B------:R-:W-:-:S06]  /*4ee0*/  WARPGROUP.ARRIVE ;  /* 0x00000000000079c5 */ /* 0x000fcc0000000000 */
[----:B------:R-:W-:Y:S01]  /*4ef0*/  HGMMA.64x64x16.F32.BF16 R136, R88, gdesc[UR4].tnspB, R136, gsb0 ;  /* 0x40e0000458887df0 */ /* 0x000fe20008001888 */
[----:B------:R-:W-:Y:S01]  /*4f00*/  F2FP.BF16.F32.PACK_AB R30, R14, R18 ;  /* 0x000000120e1e723e */ /* 0x000fe200000010ff */
[----:B------:R-:W-:Y:S01]  /*4f10*/  UIADD3 UR4, UR10, 0x180, URZ ;  /* 0x000001800a047890 */ /* 0x000fe2000fffe03f */
[----:B------:R-:W-:Y:S01]  /*4f20*/  F2FP.BF16.F32.PACK_AB R31, R36, R19 ;  /* 0x00000013241f723e */ /* 0x000fe200000010ff */
[----:B------:R-:W-:-:S05]  /*4f30*/  UMOV UR7, 0x40000040 ;  /* 0x4000004000077882 */ /* 0x000fca0000000000 */
[----:B------:R-:W-:Y:S01]  /*4f40*/  UMOV UR6, UR4 ;  /* 0x0000000400067c82 */ /* 0x000fe20008000000 */
[----:B------:R-:W-:Y:S02]  /*4f50*/  WARPGROUP.DEPBAR.LE gsb0, 0x0 ;  /* 0x00008000000079c5 */ /* 0x000fe40000010000 */
[----:B------:R-:W-:-:S06]  /*4f60*/  WARPGROUP.ARRIVE ;  /* 0x00000000000079c5 */ /* 0x000fcc0000000000 */
[----:B------:R-:W-:Y:S01]  /*4f70*/  HGMMA.64x64x16.F32.BF16 R136, R28, gdesc[UR4].tnspB, R136, gsb0 ;  /* 0x40e000041c887df0 */ /* 0x000fe20008001888 */
[----:B------:R-:W-:Y:S01]  /*4f80*/  F2FP.BF16.F32.PACK_AB R32, R35, R34 ;  /* 0x000000222320723e */ /* 0x000fe200000010ff */
[----:B------:R-:W-:Y:S01]  /*4f90*/  UIADD3 UR4, UR10, 0x200, URZ ;  /* 0x000002000a047890 */ /* 0x000fe2000fffe03f */
[----:B------:R-:W-:Y:S02]  /*4fa0*/  F2FP.BF16.F32.PACK_AB R33, R33, R22 ;  /* 0x000000162121723e */ /* 0x000fe400000010ff */
[----:B------:R-:W-:Y:S02]  /*4fb0*/  F2FP.BF16.F32.PACK_AB R34, R21, R20 ;  /* 0x000000141522723e */ /* 0x000fe400000010ff */
[----:B------:R-:W-:Y:S01]  /*4fc0*/  F2FP.BF16.F32.PACK_AB R35, R37, R13 ;  /* 0x0000000d2523723e */ /* 0x000fe200000010ff */
[----:B------:R-:W-:Y:S01]  /*4fd0*/  UMOV UR7, 0x40000040 ;  /* 0x4000004000077882 */ /* 0x000fe20000000000 */
[----:B------:R-:W-:Y:S01]  /*4fe0*/  UMOV UR6, UR4 ;  /* 0x0000000400067c82 */ /* 0x000fe20008000000 */
[----:B------:R-:W-:-:S02]  /*4ff0*/  WARPGROUP.DEPBAR.LE gsb0, 0x0 ;  /* 0x00008000000079c5 */ /* 0x000fc40000010000 */
        /* <DEDUP_REMOVED lines=12> */
[----:B------:R-:W-:Y:S01]  /*50c0*/  UIADD3 UR4, UR10, 0x300, URZ ;  /* 0x000003000a047890 */ /* 0x000fe2000fffe03f */
[----:B------:R-:W-:-:S06]  /*50d0*/  UMOV UR7, 0x40000040 ;  /* 0x4000004000077882 */ /* 0x000fcc0000000000 */
[----:B------:R-:W-:Y:S01]  /*50e0*/  UMOV UR6, UR4 ;  /* 0x0000000400067c82 */ /* 0x000fe20008000000 */
[----:B------:R-:W-:Y:S01]  /*50f0*/  VIADD R51, R2, 0x20c00 ;  /* 0x00020c0002337836 */ /* 0x000fe20000000000 */
[----:B------:R-:W-:Y:S02]  /*5100*/  WARPGROUP.DEPBAR.LE gsb0, 0x0 ;  /* 0x00008000000079c5 */ /* 0x000fe40000010000 */
[----:B------:R-:W-:Y:S02]  /*5110*/  F2FP.BF16.F32.PACK_AB R24, R47, R45 ;  /* 0x0000002d2f18723e */ /* 0x000fe400000010ff */
[----:B------:R-:W-:Y:S02]  /*5120*/  F2FP.BF16.F32.PACK_AB R25, R15, R46 ;  /* 0x0000002e0f19723e */ /* 0x000fe400000010ff */
[----:B------:R-:W-:Y:S02]  /*5130*/  F2FP.BF16.F32.PACK_AB R26, R122, R124 ;  /* 0x0000007c7a1a723e */ /* 0x000fe400000010ff */
[----:B------:R-:W-:-:S04]  /*5140*/  F2FP.BF16.F32.PACK_AB R27, R121, R123 ;  /* 0x0000007b791b723e */ /* 0x000fc800000010ff */
[----:B------:R-:W-:-:S06]  /*5150*/  WARPGROUP.ARRIVE ;  /* 0x00000000000079c5 */ /* 0x000fcc0000000000 */
[----:B------:R-:W-:Y:S01]  /*5160*/  HGMMA.64x64x16.F32.BF16 R136, R24, gdesc[UR4].tnspB, R136, gsb0 ;  /* 0x40e0000418887df0 */ /* 0x000fe20008001888 */
[----:B------:R-:W-:Y:S01]  /*5170*/  LEA R13, R12, R51, 0xd ;  /* 0x000000330c0d7211 */ /* 0x000fe200078e68ff */
[----:B------:R-:W-:Y:S01]  /*5180*/  UIADD3 UR10, UR10, 0x380, URZ ;  /* 0x000003800a0a7890 */ /* 0x000fe2000fffe03f */
[----:B------:R-:W-:Y:S02]  /*5190*/  F2FP.BF16.F32.PACK_AB R48, R210, R48 ;  /* 0x00000030d230723e */ /* 0x000fe400000010ff */
[----:B------:R-:W-:Y:S02]  /*51a0*/  F2FP.BF16.F32.PACK_AB R49, R206, R49 ;  /* 0x00000031ce31723e */ /* 0x000fe400000010ff */
[----:B-1----:R-:W-:Y:S02]  /*51b0*/  F2FP.BF16.F32.PACK_AB R50, R209, R207 ;  /* 0x000000cfd132723e */ /* 0x002fe400000010ff */
[----:B------:R-:W-:Y:S01]  /*51c0*/  F2FP.BF16.F32.PACK_AB R51, R208, R205 ;  /* 0x000000cdd033723e */ /* 0x000fe200000010ff */
[----:B------:R-:W-:Y:S01]  /*51d0*/  UMOV UR11, 0x40000040 ;  /* 0x40000040000b7882 */ /* 0x000fe20000000000 */
[----:B------:R-:W-:-:S02]  /*51e0*/  WARPGROUP.DEPBAR.LE gsb0, 0x0 ;  /* 0x00008000000079c5 */ /* 0x000fc40000010000 */
[----:B------:R-:W-:-:S06]  /*51f0*/  WARPGROUP.ARRIVE ;  /* 0x00000000000079c5 */ /* 0x000fcc0000000000 */
[----:B------:R-:W-:Y:S01]  /*5200*/  HGMMA.64x64x16.F32.BF16 R136, R48, gdesc[UR8].tnspB, R136, gsb0 ;  /* 0x40e0000830887df0 */ /* 0x000fe20008001888 */
[----:B------:R-:W-:-:S04]  /*5210*/  SHF.R.U32.HI R13, RZ, 0x4, R13 ;  /* 0x00000004ff0d7819 */ /* 0x000fc8000001160d */
[----:B------:R-:W-:Y:S02]  /*5220*/  LOP3.LUT R13, R13, 0x3fff, RZ, 0xc0, !PT ;  /* 0x00003fff0d0d7812 */ /* 0x000fe400078ec0ff */
[----:B------:R-:W-:Y:S02]  /*5230*/  R2UR UR4, R2 ;  /* 0x00000000020472ca */ /* 0x000fe400000e0000 */
[----:B------:R-:W-:-:S05]  /*5240*/  LOP3.LUT R14, R13, 0x10000, RZ, 0xfc, !PT ;  /* 0x000100000d0e7812 */ /* 0x000fca00078efcff */
[----:B------:R-:W-:-:S05]  /*5250*/  IMAD R14, R5, 0x800, R14 ;  /* 0x00000800050e7824 */ /* 0x000fca00078e020e */
[----:B------:R-:W-:Y:S01]  /*5260*/  R2UR UR8, R14 ;  /* 0x000000000e0872ca */ /* 0x000fe200000e0000 */
[----:B------:R-:W-:-:S04]  /*5270*/  USHF.R.U32.HI UR4, URZ, 0x4, UR4 ;  /* 0x000000043f047899 */ /* 0x000fc80008011604 */
[----:B------:R-:W-:Y:S01]  /*5280*/  ULOP3.LUT UR9, UR4, 0x3fff, URZ, 0xc0, !UPT ;  /* 0x00003fff04097892 */ /* 0x000fe2000f8ec03f */
[----:B------:R-:W-:Y:S02]  /*5290*/  WARPGROUP.DEPBAR.LE gsb0, 0x0 ;  /* 0x00008000000079c5 */ /* 0x000fe40000010000 */
[----:B------:R1:W-:Y:S06]  /*52a0*/  MEMBAR.ALL.CTA ;  /* 0x0000000000007992 */ /* 0x0003ec0000008000 */
[----:B-1----:R-:W1:Y:S02]  /*52b0*/  FENCE.VIEW.ASYNC.S ;  /* 0x00000000000073c6 */ /* 0x002e640000000000 */
[----:B-1----:R-:W-:Y:S06]  /*52c0*/  BAR.SYNC.DEFER_BLOCKING 0x9, 0x100 ;  /* 0x0244000000007b1d */ /* 0x002fec0000010000 */
[----:B------:R-:W-:Y:S01]  /*52d0*/  UMOV UR4, UR8 ;  /* 0x0000000800047c82 */ /* 0x000fe20008000000 */
[----:B------:R-:W-:Y:S01]  /*52e0*/  UMOV UR5, 0x40000040 ;  /* 0x4000004000057882 */ /* 0x000fe20000000000 */
[----:B------:R-:W-:Y:S01]  /*52f0*/  UMOV UR6, UR9 ;  /* 0x0000000900067c82 */ /* 0x000fe20008000000 */
[----:B------:R-:W-:Y:S01]  /*5300*/  UMOV UR7, 0x40000040 ;  /* 0x4000004000077882 */ /* 0x000fe20000000000 */
[----:B------:R-:W-:-:S06]  /*5310*/  WARPGROUP.ARRIVE ;  /* 0x00000000000079c5 */ /* 0x000fcc0000000000 */
[----:B------:R-:W-:Y:S01]  /*5320*/  HGMMA.64x64x16.F32.BF16 R24, gdesc[UR4].tnspB, RZ, !UPT, gsb0 ;  /* 0x40e00000041879f0 */ /* 0x000fe2000c0018ff */
[----:B------:R-:W-:Y:S02]  /*5330*/  UIADD3 UR4, UR8, 0x2, URZ ;  /* 0x0000000208047890 */ /* 0x000fe4000fffe03f */
[----:B------:R-:W-:Y:S01]  /*5340*/  UIADD3 UR6, UR9, 0x80, URZ ;  /* 0x0000008009067890 */ /* 0x000fe2000fffe03f */
[----:B------:R-:W-:Y:S01]  /*5350*/  UMOV UR5, 0x40000040 ;  /* 0x4000004000057882 */ /* 0x000fe20000000000 */
[----:B------:R-:W-:Y:S01]  /*5360*/  UMOV UR7, 0x40000040 ;  /* 0x4000004000077882 */ /* 0x000fe20000000000 */
[----:B------:R-:W-:Y:S02]  /*5370*/  WARPGROUP.DEPBAR.LE gsb0, 0x0 ;  /* 0x00008000000079c5 */ /* 0x000fe40000010000 */
[----:B------:R-:W-:-:S06]  /*5380*/  WARPGROUP.ARRIVE ;  /* 0x00000000000079c5 */ /* 0x000fcc0000000000 */
[----:B------:R-:W-:Y:S01]  /*5390*/  HGMMA.64x64x16.F32.BF16 R24, gdesc[UR4].tnspB, R24, gsb0 ;  /* 0x40e00000041879f0 */ /* 0x000fe20008001818 */
        /* <DEDUP_REMOVED lines=41> */
[----:B------:R-:W-:Y:S03]  /*5630*/  HGMMA.64x64x16.F32.BF16 R24, gdesc[UR4].tnspB, R24, gsb0 ;  /* 0x40e00000041879f0 */ /* 0x000fe60008001818 */
[----:B------:R-:W-:Y:S02]  /*5640*/  WARPGROUP.DEPBAR.LE gsb0, 0x0 ;  /* 0x00008000000079c5 */ /* 0x000fe40000010000 */
[----:B----4-:R-:W-:Y:S05]  /*5650*/  @!P0 BRA `(.L_x_24) ;  /* 0x0000000000048947 */ /* 0x010fea0003800000 */
[----:B------:R-:W-:Y:S01]  /*5660*/  BPT.TRAP 0x1 ;  /* 0x000000040000795c */ /* 0x000fe20000300000 */
.L_x_24:
[----:B-----5:R-:W-:Y:S01]  /*5670*/  IMAD R0, R5, 0x400, R0 ;  /* 0x0000040005007824 */ /* 0x020fe200078e0200 */
[----:B------:R-:W-:Y:S01]  /*5680*/  UMOV UR7, 0x40000040 ;  /* 0x4000004000077882 */ /* 0x000fe20000000000 */
[----:B------:R-:W1:Y:S03]  /*5690*/  S2R R13, SR_TID.X ;  /* 0x00000000000d7919 */ /* 0x000e660000002100 */
[----:B------:R-:W-:Y:S02]  /*56a0*/  R2UR UR4, R0 ;  /* 0x00000000000472ca */ /* 0x000fe400000e0000 */
[----:B------:R-:W-:-:S04]  /*56b0*/  IADD3 R0, R3, 0x30c40, RZ ;  /* 0x00030c4003007810 */ /* 0x000fc80007ffe0ff */
[----:B------:R-:W-:-:S04]  /*56c0*/  PRMT R0, RZ, 0x654, R0 ;  /* 0x00000654ff007816 */ /* 0x000fc80000000000 */
[----:B------:R2:W-:Y:S01]  /*56d0*/  SYNCS.ARRIVE.TRANS64.RED.A1T0 RZ, [R0+URZ], RZ ;  /* 0x000000ff00ff79a7 */ /* 0x0005e2000810043f */
[----:B------:R-:W-:Y:S02]  /*56e0*/  WARPGROUP.ARRIVE ;  /* 0x00000000000079c5 */ /* 0x000fe40000000000 */
[----:B------:R-:W-:-:S04]  /*56f0*/  UMOV UR6, UR4 ;  /* 0x0000000400067c82 */ /* 0x000fc80008000000 */
[----:B------:R-:W-:Y:S01]  /*5700*/  HGMMA.64x64x16.F32.BF16 R168, R84, gdesc[UR4].tnspB, R168, gsb0 ;  /* 0x40e0000454a87df0 */ /* 0x000fe200080018a8 */
[----:B------:R-:W-:Y:S01]  /*5710*/  UIADD3 UR6, UR4, 0x80, URZ ;  /* 0x0000008004067890 */ /* 0x000fe2000fffe03f */
[----:B------:R-:W-:Y:S01]  /*5720*/  UMOV UR7, 0x40000040 ;  /* 0x4000004000077882 */ /* 0x000fe20000000000 */
[----:B-1----:R-:W-:-:S05]  /*5730*/  SHF.R.U32.HI R14, RZ, 0x7, R13 ;  /* 0x00000007ff0e7819 */ /* 0x002fca000001160d */
[C---:B------:R-:W-:Y:S02]  /*5740*/  VIADD R13, R14.reuse, 0x9 ;  /* 0x000000090e0d7836 */ /* 0x040fe40000000000 */
[----:B--2---:R-:W-:Y:S01]  /*5750*/  VIADD R0, R14, 0xc ;  /* 0x0000000c0e007836 */ /* 0x004fe20000000000 */
[----:B------:R-:W-:Y:S02]  /*5760*/  WARPGROUP.DEPBAR.LE gsb0, 0x0 ;  /* 0x00008000000079c5 */ /* 0x000fe40000010000 */
[----:B------:R-:W-:-:S06]  /*5770*/  WARPGROUP.ARRIVE ;  /* 0x00000000000079c5 */ /* 0x000fcc0000000000 */
[----:B------:R-:W-:Y:S01]  /*5780*/  HGMMA.64x64x16.F32.BF16 R168, R80, gdesc[UR4].tnspB, R168, gsb0 ;  /* 0x40e0000450a87df0 */ /* 0x000fe200080018a8 */
[----:B------:R-:W-:Y:S01]  /*5790*/  UIADD3 UR6, UR4, 0x100, URZ ;  /* 0x0000010004067890 */ /* 0x000fe2000fffe03f */
[----:B------:R-:W-:Y:S01]  /*57a0*/  UMOV UR7, 0x40000040 ;  /* 0x4000004000077882 */ /* 0x000fe20000000000 */
        /* <DEDUP_REMOVED lines=20> */
[----:B------:R-:W-:Y:S01]  /*58f0*/  UIADD3 UR4, UR4, 0x380, URZ ;  /* 0x0000038004047890 */ /* 0x000fe2000fffe03f */
[----:B------:R-:W-:Y:S02]  /*5900*/  WARPGROUP.DEPBAR.LE gsb0, 0x0 ;  /* 0x00008000000079c5 */ /* 0x000fe40000010000 */
[----:B------:R-:W-:-:S06]  /*5910*/  WARPGROUP.ARRIVE ;  /* 0x00000000000079c5 */ /* 0x000fcc0000000000 */
[----:B------:R-:W-:Y:S01]  /*5920*/  HGMMA.64x64x16.F32.BF16 R168, R60, gdesc[UR4].tnspB, R168, gsb0 ;  /* 0x40e000043ca87df0 */ /* 0x000fe200080018a8 */
[----:B------:R-:W-:Y:S01]  /*5930*/  UMOV UR6, UR4 ;  /* 0x0000000400067c82 */ /* 0x000fe20008000000 */
[----:B------:R-:W-:Y:S01]  /*5940*/  UMOV UR7, 0x40000040 ;  /* 0x4000004000077882 */ /* 0x000fe20000000000 */
[----:B------:R-:W-:Y:S02]  /*5950*/  WARPGROUP.DEPBAR.LE gsb0, 0x0 ;  /* 0x00008000000079c5 */ /* 0x000fe40000010000 */
[----:B------:R-:W-:-:S06]  /*5960*/  WARPGROUP.ARRIVE ;  /* 0x00000000000079c5 */ /* 0x000fcc0000000000 */
[----:B------:R-:W-:Y:S03]  /*5970*/  HGMMA.64x64x16.F32.BF16 R168, R56, gdesc[UR4].tnspB, R168, gsb0 ;  /* 0x40e0000438a87df0 */ /* 0x000fe600080018a8 */
[----:B------:R-:W-:Y:S02]  /*5980*/  WARPGROUP.DEPBAR.LE gsb0, 0x0 ;  /* 0x00008000000079c5 */ /* 0x000fe40000010000 */
[----:B------:R1:W-:Y:S06]  /*5990*/  BAR.SYNC.DEFER_BLOCKING R13, 0xa0 ;  /* 0x0002800d0000751d */ /* 0x0003ec0000010000 */
[----:B------:R1:W-:Y:S04]  /*59a0*/  STS.128 [R4+0x8000], R24 ;  /* 0x0080001804007388 */ /* 0x0003e80000000c00 */
[----:B------:R1:W-:Y:S04]  /*59b0*/  STS.128 [R4+0x8800], R28 ;  /* 0x0088001c04007388 */ /* 0x0003e80000000c00 */
[----:B------:R1:W-:Y:S04]  /*59c0*/  STS.128 [R4+0x9000], R32 ;  /* 0x0090002004007388 */ /* 0x0003e80000000c00 */
[----:B------:R1:W-:Y:S04]  /*59d0*/  STS.128 [R4+0x9800], R36 ;  /* 0x0098002404007388 */ /* 0x0003e80000000c00 */
[----:B------:R1:W-:Y:S04]  /*59e0*/  STS.128 [R4+0xa000], R40 ;  /* 0x00a0002804007388 */ /* 0x0003e80000000c00 */
[----:B------:R1:W-:Y:S04]  /*59f0*/  STS.128 [R4+0xa800], R44 ;  /* 0x00a8002c04007388 */ /* 0x0003e80000000c00 */
[----:B------:R1:W-:Y:S04]  /*5a00*/  STS.128 [R4+0xb000], R48 ;  /* 0x00b0003004007388 */ /* 0x0003e80000000c00 */
[----:B------:R1:W-:Y:S01]  /*5a10*/  STS.128 [R4+0xb800], R52 ;  /* 0x00b8003404007388 */ /* 0x0003e20000000c00 */
[----:B------:R-:W-:Y:S01]  /*5a20*/  @!PT LDS RZ, [RZ] ;  /* 0x00000000fffff984 */ /* 0x000fe20000000800 */
[----:B------:R-:W-:Y:S01]  /*5a30*/  @!PT LDS RZ, [RZ] ;  /* 0x00000000fffff984 */ /* 0x000fe20000000800 */
[----:B------:R-:W-:Y:S01]  /*5a40*/  @!PT LDS RZ, [RZ] ;  /* 0x00000000fffff984 */ /* 0x000fe20000000800 */
[----:B------:R-:W-:Y:S01]  /*5a50*/  @!PT LDS RZ, [RZ] ;  /* 0x00000000fffff984 */ /* 0x000fe20000000800 */
[----:B------:R2:W-:Y:S06]  /*5a60*/  MEMBAR.ALL.CTA ;  /* 0x0000000000007992 */ /* 0x0005ec0000008000 */
[----:B--2---:R-:W2:Y:S02]  /*5a70*/  FENCE.VIEW.ASYNC.S ;  /* 0x00000000000073c6 */ /* 0x004ea40000000000 */
[----:B--2---:R1:W-:Y:S06]  /*5a80*/  BAR.ARV R0, 0xa0 ;  /* 0x000280000000751d */ /* 0x0043ec0000002000 */
[----:B------:R-:W-:Y:S05]  /*5a90*/  @!P0 BRA `(.L_x_25) ;  /* 0x0000000000048947 */ /* 0x000fea0003800000 */
[----:B------:R-:W-:Y:S01]  /*5aa0*/  BPT.TRAP 0x1 ;  /* 0x000000040000795c */ /* 0x000fe20000300000 */
.L_x_25:
[----:B-1----:R-:W2:Y:S01]  /*5ab0*/  LDL R0, [R1] ;  /* 0x0000000001007983 */ /* 0x002ea20000100800 */
[----:B------:R-:W-:Y:S01]  /*5ac0*/  VIADD R7, R7, 0x1 ;  /* 0x0000000107077836 */ /* 0x000fe20000000000 */
[----:B------:R-:W-:Y:S01]  /*5ad0*/  IADD3 R3, R3, 0x30c20, RZ ;  /* 0x00030c2003037810 */ /* 0x000fe20007ffe0ff */
[----:B------:R-:W-:-:S03]  /*5ae0*/  VIADD R5, R5, 0x1 ;  /* 0x0000000105057836 */ /* 0x000fc60000000000 */
[----:B------:R-:W-:Y:S02]  /*5af0*/  PRMT R3, RZ, 0x654, R3 ;  /* 0x00000654ff037816 */ /* 0x000fe40000000003 */
[C---:B------:R-:W-:Y:S02]  /*5b00*/  ISETP.NE.AND P0, PT, R5.reuse, 0x2, PT ;  /* 0x000000020500780c */ /* 0x040fe40003f05270 */
[----:B------:R1:W-:Y:S02]  /*5b10*/  SYNCS.ARRIVE.TRANS64.RED.A1T0 RZ, [R3+URZ], RZ ;  /* 0x000000ff03ff79a7 */ /* 0x0003e4000810043f */
[----:B------:R-:W-:Y:S02]  /*5b20*/  SEL R5, R5, RZ, P0 ;  /* 0x000000ff05057207 */ /* 0x000fe40000000000 */
[----:B-1----:R-:W-:-:S04]  /*5b30*/  SEL R3, RZ, 0x1, P0 ;  /* 0x00000001ff037807 */ /* 0x002fc80000000000 */
[----:B------:R-:W-:Y:S02]  /*5b40*/  LOP3.LUT R6, R6, R3, RZ, 0x3c, !PT ;  /* 0x0000000306067212 */ /* 0x000fe400078e3cff */
[----:B--2---:R-:W-:-:S13]  /*5b50*/  ISETP.GE.AND P1, PT, R7, R0, PT ;  /* 0x000000000700720c */ /* 0x004fda0003f26270 */
[----:B------:R-:W-:Y:S05]  /*5b60*/  @!P1 BRA `(.L_x_26) ;  /* 0xffffffb800549947 */ /* 0x000fea000383ffff */
.L_x_15:
[----:B------:R-:W-:Y:S01]  /*5b70*/  LOP3.LUT P0, RZ, R2, 0x3ff, RZ, 0xc0, !PT ;  /* 0x000003ff02ff7812 */ /* 0x000fe2000780c0ff */
[----:B------:R-:W-:Y:S02]  /*5b80*/  ULDC UR4, c[0x0][0x740] ;  /* 0x0001d00000047ab9 */ /* 0x000fe40000000800 */
[----:B------:R-:W-:Y:S01]  /*5b90*/  FMUL.FTZ R168, R168, UR4 ;  /* 0x00000004a8a87c20 */ /* 0x000fe20008410000 */
        /* <DEDUP_REMOVED lines=31> */
[----:B------:R-:W-:Y:S06]  /*5d90*/  @!P0 BRA `(.L_x_27) ;  /* 0x0000000000408947 */ /* 0x000fec0003800000 */
[----:B------:R-:W-:Y:S01]  /*5da0*/  MOV R0, 0x0 ;  /* 0x0000000000007802 */ /* 0x000fe20000000f00 */
[----:B------:R-:W-:Y:S01]  /*5db0*/  ULDC.64 UR4, c[0x4][0x90] ;  /* 0x0100240000047ab9 */ /* 0x000fe20000000a00 */
[----:B------:R-:W-:Y:S01]  /*5dc0*/  ULDC.64 UR6, c[0x4][0x98] ;  /* 0x0100260000067ab9 */ /* 0x000fe20000000a00 */
[----:B------:R-:W-:Y:S01]  /*5dd0*/  MOV R4, UR4 ;  /* 0x0000000400047c02 */ /* 0x000fe20008000f00 */
[----:B------:R3:W4:Y:S01]  /*5de0*/  LDC.64 R14, c[0x4][R0] ;  /* 0x01000000000e7b82 */ /* 0x0007220000000a00 */
        /* <DEDUP_REMOVED lines=8> */
[----:B-1-3--:R-:W-:-:S07]  /*5e70*/  IMAD.MOV.U32 R13, RZ, RZ, RZ ;  /* 0x000000ffff0d7224 */ /* 0x00afce00078e00ff */
[----:B------:R-:W-:-:S07]  /*5e80*/  LEPC R20, `(.L_x_27) ;  /* 0x000000001014794e */ /* 0x000fce0000000000 */
[----:B--2-4-:R-:W-:Y:S05]  /*5e90*/  CALL.ABS.NOINC R14 ;  /* 0x000000000e007343 */ /* 0x014fea0003c00000 */
.L_x_27:
[----:B------:R-:W-:-:S04]  /*5ea0*/  IADD3 R22, R2, 0x4000, RZ ;  /* 0x0000400002167810 */ /* 0x000fc80007ffe0ff */
[----:B------:R-:W-:-:S13]  /*5eb0*/  LOP3.LUT P0, RZ, R22, 0x3ff, RZ, 0xc0, !PT ;  /* 0x000003ff16ff7812 */ /* 0x000fda000780c0ff */
[----:B------:R-:W-:Y:S05]  /*5ec0*/  @!P0 BRA `(.L_x_28) ;  /* 0x0000000000408947 */ /* 0x000fea0003800000 */
[----:B------:R-:W-:Y:S01]  /*5ed0*/  MOV R0, 0x0 ;  /* 0x0000000000007802 */ /* 0x000fe20000000f00 */
[----:B------:R-:W-:Y:S01]  /*5ee0*/  ULDC.64 UR4, c[0x4][0x90] ;  /* 0x0100240000047ab9 */ /* 0x000fe20000000a00 */
[----:B------:R-:W-:Y:S01]  /*5ef0*/  ULDC.64 UR6, c[0x4][0x18] ;  /* 0x0100060000067ab9 */ /* 0x000fe20000000a00 */
[----:B------:R-:W-:Y:S01]  /*5f00*/  IMAD.U32 R4, RZ, RZ, UR4 ;  /* 0x00000004ff047e24 */ /* 0x000fe2000f8e00ff */
[----:B------:R3:W4:Y:S01]  /*5f10*/  LDC.64 R14, c[0x4][R0] ;  /* 0x01000000000e7b82 */ /* 0x0007220000000a00 */
[----:B------:R-:W-:Y:S01]  /*5f20*/  IMAD.U32 R5, RZ, RZ, UR5 ;  /* 0x00000005ff057e24 */ /* 0x000fe2000f8e00ff */
[----:B------:R-:W-:Y:S01]  /*5f30*/  ULDC.64 UR4, c[0x4][0x98] ;  /* 0x0100260000047ab9 */ /* 0x000fe20000000a00 */
[----:B------:R-:W-:Y:S01]  /*5f40*/  IMAD.U32 R10, RZ, RZ, UR6 ;  /* 0x00000006ff0a7e24 */ /* 0x000fe2000f8e00ff */
[----:B------:R-:W-:Y:S01]  /*5f50*/  MOV R6, UR4 ;  /* 0x0000000400067c02 */ /* 0x000fe20008000f00 */
[----:B------:R-:W-:Y:S01]  /*5f60*/  IMAD.U32 R7, RZ, RZ, UR5 ;  /* 0x00000005ff077e24 */ /* 0x000fe2000f8e00ff */
[----:B------:R-:W-:Y:S01]  /*5f70*/  MOV R11, UR7 ;  /* 0x00000007000b7c02 */ /* 0x000fe20008000f00 */
[----:B------:R-:W-:Y:S01]  /*5f80*/  IMAD.MOV.U32 R8, RZ, RZ, 0x70 ;  /* 0x00000070ff087424 */ /* 0x000fe200078e00ff */
[----:B-1----:R-:W-:Y:S01]  /*5f90*/  MOV R13, RZ ;  /* 0x000000ff000d7202 */ /* 0x002fe20000000f00 */
[----:B---3--:R-:W-:-:S07]  /*5fa0*/  IMAD.MOV.U32 R12, RZ, RZ, 0x1 ;  /* 0x00000001ff0c7424 */ /* 0x008fce00078e00ff */
[----:B------:R-:W-:-:S07]  /*5fb0*/  LEPC R20, `(.L_x_28) ;  /* 0x000000001014794e */ /* 0x000fce0000000000 */
[----:B--2-4-:R-:W-:Y:S05]  /*5fc0*/  CALL.ABS.NOINC R14 ;  /* 0x000000000e007343 */ /* 0x014fea0003c00000 */
.L_x_28:
        /* <DEDUP_REMOVED lines=9> */
[----:B------:R-:W-:Y:S01]  /*6060*/  MOV R6, UR6 ;  /* 0x0000000600067c02 */ /* 0x000fe20008000f00 */
[----:B------:R-:W-:Y:S01]  /*6070*/  IMAD.U32 R7, RZ, RZ, UR7 ;  /* 0x00000007ff077e24 */ /* 0x000fe2000f8e00ff */
[----:B------:R-:W-:Y:S01]  /*6080*/  MOV R11, UR5 ;  /* 0x00000005000b7c02 */ /* 0x000fe20008000f00 */
[----:B------:R-:W-:Y:S01]  /*6090*/  IMAD.U32 R10, RZ, RZ, UR4 ;  /* 0x00000004ff0a7e24 */ /* 0x000fe2000f8e00ff */
[----:B-1----:R-:W-:Y:S01]  /*60a0*/  MOV R13, RZ ;  /* 0x000000ff000d7202 */ /* 0x002fe20000000f00 */
[----:B------:R-:W-:-:S02]  /*60b0*/  IMAD.MOV.U32 R8, RZ, RZ, 0x70 ;  /* 0x00000070ff087424 */ /* 0x000fc400078e00ff */
[----:B---3--:R-:W-:-:S07]  /*60c0*/  IMAD.MOV.U32 R12, RZ, RZ, 0x1 ;  /* 0x00000001ff0c7424 */ /* 0x008fce00078e00ff */
[----:B------:R-:W-:-:S07]  /*60d0*/  LEPC R20, `(.L_x_29) ;  /* 0x000000001014794e */ /* 0x000fce0000000000 */
[----:B--2-4-:R-:W-:Y:S05]  /*60e0*/  CALL.ABS.NOINC R14 ;  /* 0x000000000e007343 */ /* 0x014fea0003c00000 */
.L_x_29:
        /* <DEDUP_REMOVED lines=18> */
.L_x_30:
[----:B------:R-:W3:Y:S01]  /*6210*/  S2R R0, SR_TID.X ;  /* 0x0000000000007919 */ /* 0x000ee20000002100 */
[----:B------:R-:W-:Y:S02]  /*6220*/  F2FP.BF16.F32.PACK_AB R136, R137, R136 ;  /* 0x000000888988723e */ /* 0x000fe400000010ff */
[----:B------:R-:W-:Y:S01]  /*6230*/  F2FP.BF16.F32.PACK_AB R137, R139, R138 ;  /* 0x0000008a8b89723e */ /* 0x000fe200000010ff */
[----:B------:R-:W4:Y:S01]  /*6240*/  S2R R3, SR_TID.X ;  /* 0x0000000000037919 */ /* 0x000f220000002100 */
[----:B------:R-:W-:Y:S02]  /*6250*/  F2FP.BF16.F32.PACK_AB R144, R145, R144 ;  /* 0x000000909190723e */ /* 0x000fe400000010ff */
[----:B------:R-:W-:Y:S01]  /*6260*/  F2FP.BF16.F32.PACK_AB R138, R141, R140 ;  /* 0x0000008c8d8a723e */ /* 0x000fe200000010ff */
[----:B------:R-:W-:Y:S01]  /*6270*/  BAR.SYNC.DEFER_BLOCKING 0x1, 0x100 ;  /* 0x0044000000007b1d */ /* 0x000fe20000010000 */
        /* <DEDUP_REMOVED lines=11> */
[----:B------:R-:W-:Y:S01]  /*6330*/  F2FP.BF16.F32.PACK_AB R163, R167, R166 ;  /* 0x000000a6a7a3723e */ /* 0x000fe200000010ff */
[----:B---3--:R-:W-:Y:S01]  /*6340*/  VIADD R7, R0, 0xffffff80 ;  /* 0xffffff8000077836 */ /* 0x008fe20000000000 */
[----:B------:R-:W-:Y:S02]  /*6350*/  F2FP.BF16.F32.PACK_AB R8, R177, R176 ;  /* 0x000000b0b108723e */ /* 0x000fe400000010ff */
[----:B------:R-:W-:Y:S01]  /*6360*/  F2FP.BF16.F32.PACK_AB R10, R181, R180 ;  /* 0x000000b4b50a723e */ /* 0x000fe200000010ff */
[----:B----4-:R-:W-:Y:S01]  /*6370*/  VIADD R3, R3, 0xffffff80 ;  /* 0xffffff8003037836 */ /* 0x010fe20000000000 */
[----:B------:R-:W-:-:S02]  /*6380*/  SHF.R.S32.HI R4, RZ, 0x1f, R7 ;  /* 0x0000001fff047819 */ /* 0x000fc40000011407 */
[----:B------:R-:W-:Y:S02]  /*6390*/  F2FP.BF16.F32.PACK_AB R11, R183, R182 ;  /* 0x000000b6b70b723e */ /* 0x000fe400000010ff */
[----:B------:R-:W-:Y:S02]  /*63a0*/  LEA.HI R0, R4, R7, RZ, 0x4 ;  /* 0x0000000704007211 */ /* 0x000fe400078f20ff */
[----:B------:R-:W-:Y:S02]  /*63b0*/  SHF.R.S32.HI R6, RZ, 0x1f, R3 ;  /* 0x0000001fff067819 */ /* 0x000fe40000011403 */
[----:B------:R-:W-:Y:S02]  /*63c0*/  LOP3.LUT R0, R0, 0xfffffff0, RZ, 0xc0, !PT ;  /* 0xfffffff000007812 */ /* 0x000fe400078ec0ff */
[----:B------:R-:W-:Y:S02]  /*63d0*/  LEA.HI R6, R6, R3, RZ, 0x4 ;  /* 0x0000000306067211 */ /* 0x000fe400078f20ff */
[----:B------:R-:W-:-:S02]  /*63e0*/  IADD3 R0, R7, -R0, RZ ;  /* 0x8000000007007210 */ /* 0x000fc40007ffe0ff */
[----:B--2---:R-:W-:Y:S02]  /*63f0*/  SHF.R.S32.HI R9, RZ, 0x4, R6 ;  /* 0x00000004ff097819 */ /* 0x004fe40000011406 */
[----:B------:R-:W-:Y:S02]  /*6400*/  SHF.R.S32.HI R3, RZ, 0x1f, R0 ;  /* 0x0000001fff037819 */ /* 0x000fe40000011400 */
[----:B------:R-:W-:Y:S02]  /*6410*/  LEA.HI R6, R6, R9, RZ, 0x1 ;  /* 0x0000000906067211 */ /* 0x000fe400078f08ff */
[----:B------:R-:W-:Y:S02]  /*6420*/  LEA.HI R3, R3, R0, RZ, 0x3 ;  /* 0x0000000003037211 */ /* 0x000fe400078f18ff */
[----:B------:R-:W-:Y:S02]  /*6430*/  LOP3.LUT R6, R6, 0xfffffffe, RZ, 0xc0, !PT ;  /* 0xfffffffe06067812 */ /* 0x000fe400078ec0ff */
[C---:B------:R-:W-:Y:S01]  /*6440*/  LOP3.LUT R5, R3.reuse, 0xfffffff8, RZ, 0xc0, !PT ;  /* 0xfffffff803057812 */ /* 0x040fe200078ec0ff */
[----:B------:R-:W-:Y:S01]  /*6450*/  IMAD.SHL.U32 R3, R3, 0x40, RZ ;  /* 0x0000004003037824 */ /* 0x000fe200078e00ff */
[----:B------:R-:W-:Y:S01]  /*6460*/  LEA.HI R4, R4, R7, RZ, 0x5 ;  /* 0x0000000704047211 */ /* 0x000fe200078f28ff */
[----:B------:R-:W-:Y:S01]  /*6470*/  IMAD.IADD R6, R9, 0x1, -R6 ;  /* 0x0000000109067824 */ /* 0x000fe200078e0a06 */
[----:B------:R-:W-:Y:S01]  /*6480*/  F2FP.BF16.F32.PACK_AB R9, R179, R178 ;  /* 0x000000b2b309723e */ /* 0x000fe200000010ff */
[----:B------:R-:W-:Y:S01]  /*6490*/  IMAD.IADD R5, R0, 0x1, -R5 ;  /* 0x0000000100057824 */ /* 0x000fe200078e0a05 */
[----:B------:R-:W-:Y:S01]  /*64a0*/  SHF.R.S32.HI R22, RZ, 0x5, R4 ;  /* 0x00000005ff167819 */ /* 0x000fe20000011404 */
[----:B------:R-:W-:Y:S01]  /*64b0*/  IMAD.SHL.U32 R7, R6, 0x8, RZ ;  /* 0x0000000806077824 */ /* 0x000fe200078e00ff */
[----:B------:R-:W-:-:S02]  /*64c0*/  LOP3.LUT R3, R3, 0x7ffffe00, RZ, 0xc0, !PT ;  /* 0x7ffffe0003037812 */ /* 0x000fc400078ec0ff */
[C---:B------:R-:W-:Y:S02]  /*64d0*/  SHF.L.U32 R0, R5.reuse, 0x6, RZ ;  /* 0x0000000605007819 */ /* 0x040fe400000006ff */
[----:B------:R-:W-:Y:S02]  /*64e0*/  LEA R3, R22, R3, 0xa ;  /* 0x0000000316037211 */ /* 0x000fe400078e50ff */
[----:B------:R-:W-:Y:S01]  /*64f0*/  LOP3.LUT R0, R0, 0x1c0, RZ, 0xc0, !PT ;  /* 0x000001c000007812 */ /* 0x000fe200078ec0ff */
[----:B------:R-:W2:Y:S01]  /*6500*/  SHFL.IDX PT, R22, R22, RZ, 0x1f ;  /* 0x00001fff16167589 */ /* 0x000ea200000e0000 */
[----:B------:R-:W-:Y:S02]  /*6510*/  R2P PR, R5, 0x6 ;  /* 0x0000000605007804 */ /* 0x000fe40000000000 */
[----:B------:R-:W-:Y:S02]  /*6520*/  LOP3.LUT R7, R0, 0x8, R7, 0xf8, !PT ;  /* 0x0000000800077812 */ /* 0x000fe400078ef807 */
[----:B------:R-:W-:-:S02]  /*6530*/  SHF.R.U32.HI R0, RZ, 0x3, R0 ;  /* 0x00000003ff007819 */ /* 0x000fc40000011600 */
[----:B------:R-:W-:Y:S02]  /*6540*/  MOV R4, 0x40 ;  /* 0x0000004000047802 */ /* 0x000fe40000000f00 */
[----:B------:R-:W-:Y:S02]  /*6550*/  LOP3.LUT R0, R7, R0, RZ, 0x3c, !PT ;  /* 0x0000000007007212 */ /* 0x000fe400078e3cff */
[----:B------:R-:W-:Y:S02]  /*6560*/  SEL R4, R4, 0xffffffc0, !P2 ;  /* 0xffffffc004047807 */ /* 0x000fe40005000000 */
[----:B------:R-:W-:Y:S01]  /*6570*/  F2FP.BF16.F32.PACK_AB R5, R171, R170 ;  /* 0x000000aaab05723e */ /* 0x000fe200000010ff */
[----:B------:R-:W-:Y:S01]  /*6580*/  IMAD.IADD R3, R0, 0x1, R3 ;  /* 0x0000000100037824 */ /* 0x000fe200078e0203 */
[----:B------:R-:W-:Y:S01]  /*6590*/  F2FP.BF16.F32.PACK_AB R6, R173, R172 ;  /* 0x000000acad06723e */ /* 0x000fe200000010ff */
[----:B------:R-:W-:Y:S01]  /*65a0*/  IMAD.MOV.U32 R0, RZ, RZ, 0x20 ;  /* 0x00000020ff007424 */ /* 0x000fe200078e00ff */
[----:B------:R-:W-:Y:S01]  /*65b0*/  F2FP.BF16.F32.PACK_AB R7, R175, R174 ;  /* 0x000000aeaf07723e */ /* 0x000fe200000010ff */
[----:B------:R-:W-:Y:S01]  /*65c0*/  IMAD R3, R3, 0x2, R2 ;  /* 0x0000000203037824 */ /* 0x000fe200078e0202 */
[----:B------:R-:W-:-:S02]  /*65d0*/  F2FP.BF16.F32.PACK_AB R12, R185, R184 ;  /* 0x000000b8b90c723e */ /* 0x000fc400000010ff */
[----:B------:R-:W-:Y:S02]  /*65e0*/  SEL R0, R0, 0xffffffe0, !P1 ;  /* 0xffffffe000007807 */ /* 0x000fe40004800000 */
[--C-:B------:R-:W-:Y:S01]  /*65f0*/  IADD3 R21, R4, 0x4000, R3.reuse ;  /* 0x0000400004157810 */ /* 0x100fe20007ffe003 */
[----:B------:R3:W-:Y:S01]  /*6600*/  STSM.16.M88.4 [R3+0x4000], R136 ;  /* 0x0040008803007844 */ /* 0x0007e20000000200 */
[C---:B------:R-:W-:Y:S02]  /*6610*/  IADD3 R20, R0.reuse, 0x4000, R3 ;  /* 0x0000400000147810 */ /* 0x040fe40007ffe003 */
[----:B------:R-:W-:Y:S01]  /*6620*/  F2FP.BF16.F32.PACK_AB R4, R169, R168 ;  /* 0x000000a8a904723e */ /* 0x000fe200000010ff */
[----:B------:R-:W-:Y:S01]  /*6630*/  IMAD.IADD R0, R0, 0x1, R21 ;  /* 0x0000000100007824 */ /* 0x000fe200078e0215 */
[----:B-1----:R-:W-:Y:S01]  /*6640*/  F2FP.BF16.F32.PACK_AB R13, R187, R186 ;  /* 0x000000babb0d723e */ /* 0x002fe200000010ff */
[----:B------:R3:W-:Y:S01]  /*6650*/  STSM.16.M88.4 [R20], R144 ;  /* 0x0000009014007844 */ /* 0x0007e20000000200 */
[----:B------:R-:W-:-:S02]  /*6660*/  F2FP.BF16.F32.PACK_AB R14, R189, R188 ;  /* 0x000000bcbd0e723e */ /* 0x000fc400000010ff */
[----:B------:R-:W-:Y:S01]  /*6670*/  F2FP.BF16.F32.PACK_AB R15, R191, R190 ;  /* 0x000000bebf0f723e */ /* 0x000fe200000010ff */
[----:B------:R3:W-:Y:S01]  /*6680*/  STSM.16.M88.4 [R21], R152 ;  /* 0x0000009815007844 */ /* 0x0007e20000000200 */
[----:B------:R-:W-:Y:S02]  /*6690*/  F2FP.BF16.F32.PACK_AB R17, R18, R17 ;  /* 0x000000111211723e */ /* 0x000fe400000010ff */
[----:B------:R-:W-:Y:S01]  /*66a0*/  F2FP.BF16.F32.PACK_AB R16, R193, R16 ;  /* 0x00000010c110723e */ /* 0x000fe200000010ff */
[----:B------:R3:W-:Y:S01]  /*66b0*/  STSM.16.M88.4 [R0], R160 ;  /* 0x000000a000007844 */ /* 0x0007e20000000200 */
[----:B------:R-:W-:Y:S02]  /*66c0*/  F2FP.BF16.F32.PACK_AB R18, R197, R196 ;  /* 0x000000c4c512723e */ /* 0x000fe400000010ff */
[----:B------:R-:W-:Y:S01]  /*66d0*/  F2FP.BF16.F32.PACK_AB R19, R24, R19 ;  /* 0x000000131813723e */ /* 0x000fe200000010ff */
[----:B------:R3:W-:Y:S01]  /*66e0*/  STSM.16.M88.4 [R3], R4 ;  /* 0x0000000403007844 */ /* 0x0007e20000000200 */
[----:B--2---:R-:W-:-:S03]  /*66f0*/  ISETP.NE.AND P0, PT, R22, 0x7, PT ;  /* 0x000000071600780c */ /* 0x004fc60003f05270 */
[----:B------:R3:W-:Y:S04]  /*6700*/  STSM.16.M88.4 [R20+-0x4000], R8 ;  /* 0xffc0000814007844 */ /* 0x0007e80000000200 */
[----:B------:R3:W-:Y:S04]  /*6710*/  STSM.16.M88.4 [R21+-0x4000], R12 ;  /* 0xffc0000c15007844 */ /* 0x0007e80000000200 */
[----:B------:R3:W-:Y:S01]  /*6720*/  STSM.16.M88.4 [R0+-0x4000], R16 ;  /* 0xffc0001000007844 */ /* 0x0007e20000000200 */
[----:B------:R-:W-:Y:S01]  /*6730*/  @!PT LDS RZ, [RZ] ;  /* 0x00000000fffff984 */ /* 0x000fe20000000800 */
[----:B------:R-:W-:Y:S01]  /*6740*/  @!PT LDS RZ, [RZ] ;  /* 0x00000000fffff984 */ /* 0x000fe20000000800 */
[----:B------:R-:W-:Y:S01]  /*6750*/  @!PT LDS RZ, [RZ] ;  /* 0x00000000fffff984 */ /* 0x000fe20000000800 */
[----:B------:R1:W-:Y:S06]  /*6760*/  MEMBAR.ALL.CTA ;  /* 0x0000000000007992 */ /* 0x0003ec0000008000 */
[----:B-1----:R-:W1:Y:S02]  /*6770*/  FENCE.VIEW.ASYNC.S ;  /* 0x00000000000073c6 */ /* 0x002e640000000000 */
[----:B-1----:R-:W-:Y:S06]  /*6780*/  BAR.ARV 0x1, 0x120 ;  /* 0x0044800000007b1d */ /* 0x002fec0000002000 */
[----:B------:R-:W-:Y:S05]  /*6790*/  @P0 BRA `(.L_x_31) ;  /* 0x0000000000540947 */ /* 0x000fea0003800000 */
[----:B------:R-:W-:Y:S01]  /*67a0*/  BAR.SYNC.DEFER_BLOCKING 0x1, 0x120 ;  /* 0x0044800000007b1d */ /* 0x000fe20000010000 */
[----:B------:R-:W-:-:S05]  /*67b0*/  ELECT P0, URZ, PT ;  /* 0x00000000003f782f */ /* 0x000fca0003800000 */
[----:B------:R-:W-:Y:S08]  /*67c0*/  BSSY B0, `(.L_x_31) ;  /* 0x0000012000007945 */ /* 0x000ff00003800000 */
[----:B------:R-:W-:Y:S05]  /*67d0*/  @!P0 BRA `(.L_x_32) ;  /* 0x0000000000408947 */ /* 0x000fea0003800000 */
[----:B------:R-:W1:Y:S01]  /*67e0*/  S2UR UR10, SR_CTAID.X ;  /* 0x00000000000a79c3 */ /* 0x000e620000002500 */
[----:B------:R-:W-:Y:S01]  /*67f0*/  R2UR UR6, R2 ;  /* 0x00000000020672ca */ /* 0x000fe200000e0000 */
[----:B------:R-:W-:Y:S01]  /*6800*/  ULDC.64 UR14, c[0x0][0x198] ;  /* 0x00006600000e7ab9 */ /* 0x000fe20000000a00 */
[----:B------:R-:W-:Y:S01]  /*6810*/  UMOV UR9, URZ ;  /* 0x0000003f00097c82 */ /* 0x000fe20008000000 */
[----:B------:R-:W-:Y:S02]  /*6820*/  UIADD3 UR4, UP0, UR14, 0x770, URZ ;  /* 0x000007700e047890 */ /* 0x000fe4000ff1e03f */
[----:B------:R-:W-:Y:S02]  /*6830*/  UIADD3 UR14, UP1, UR14, 0x670, URZ ;  /* 0x000006700e0e7890 */ /* 0x000fe4000ff3e03f */
[----:B------:R-:W-:Y:S01]  /*6840*/  S2UR UR12, SR_CTAID.Z ;  /* 0x00000000000c79c3 */ /* 0x000fe20000002700 */
[----:B------:R-:W-:Y:S02]  /*6850*/  UIADD3.X UR5, URZ, UR15, URZ, UP0, !UPT ;  /* 0x0000000f3f057290 */ /* 0x000fe400087fe43f */
[----:B------:R-:W-:-:S03]  /*6860*/  UIADD3.X UR15, URZ, UR15, URZ, UP1, !UPT ;  /* 0x0000000f3f0f7290 */ /* 0x000fc60008ffe43f */
[----:B------:R-:W-:Y:S02]  /*6870*/  UIADD3 UR8, UR6, 0x4000, URZ ;  /* 0x0000400006087890 */ /* 0x000fe4000fffe03f */
[----:B------:R-:W2:Y:S01]  /*6880*/  S2UR UR11, SR_CTAID.Y ;  /* 0x00000000000b79c3 */ /* 0x000ea20000002600 */
[----:B-1----:R-:W-:-:S09]  /*6890*/  USHF.L.U32 UR10, UR10, 0x7, URZ ;  /* 0x000000070a0a7899 */ /* 0x002fd2000800063f */
[----:B--2---:R1:W-:Y:S02]  /*68a0*/  UTMASTG.4D [UR8], [UR4] ;  /* 0x00000008040073b5 */ /* 0x0043e40008018000 */
[----:B-1----:R-:W-:Y:S02]  /*68b0*/  UMOV UR8, UR6 ;  /* 0x0000000600087c82 */ /* 0x002fe40008000000 */
[----:B------:R1:W-:Y:S02]  /*68c0*/  UTMASTG.4D [UR8], [UR14] ;  /* 0x000000080e0073b5 */ /* 0x0003e40008018000 */
[----:B-1----:R0:W-:Y:S02]  /*68d0*/  UTMACMDFLUSH ;  /* 0x00000000000079b7 */ /* 0x0021e40000000000 */
.L_x_32:
[----:B------:R-:W-:Y:S05]  /*68e0*/  BSYNC B0 ;  /* 0x0000000000007941 */ /* 0x000fea0003800000 */
.L_x_31:
[----:B------:R-:W-:-:S04]  /*68f0*/  DEPBAR.LE SB0, 0x0 ;  /* 0x000080000000791a */ /* 0x000fc80000000000 */
[----:B------:R-:W-:Y:S05]  /*6900*/  BRA `(.L_x_7) ;  /* 0x00000024000c7947 */ /* 0x000fea0003800000 */
.L_x_5:
[----:B------:R-:W-:-:S08]  /*6910*/  NOP ;  /* 0x0000000000007918 */ /* 0x000fd00000000000 */
[----:B------:R-:W1:-:S00]  /*6920*/  USETMAXREG.DEALLOC.CTAPOOL 0x18 ;  /* 0x00000018000079c8 */ /* 0x000e4000080e0500 */
[----:B-1----:R-:W-:Y:S02]  /*6930*/  LOP3.LUT R2, R0, 0x3, RZ, 0xc0, !PT ;  /* 0x0000000300027812 */ /* 0x002fe400078ec0ff */
[----:B------:R-:W-:-:S04]  /*6940*/  MOV R0, RZ ;  /* 0x000000ff00007202 */ /* 0x000fc80000000f00 */
[----:B------:R-:W1:Y:S02]  /*6950*/  SHFL.IDX PT, R2, R2, RZ, 0x1f ;  /* 0x00001fff02027589 */ /* 0x000e6400000e0000 */
[----:B-1----:R-:W-:-:S13]  /*6960*/  ISETP.NE.AND P0, PT, R2, RZ, PT ;  /* 0x000000ff0200720c */ /* 0x002fda0003f05270 */
[----:B------:R-:W-:Y:S05]  /*6970*/  @!P0 BRA `(.L_x_33) ;  /* 0x0000000800b08947 */ /* 0x000fea0003800000 */
[----:B------:R-:W-:-:S13]  /*6980*/  ISETP.NE.AND P0, PT, R2, 0x1, PT ;  /* 0x000000010200780c */ /* 0x000fda0003f05270 */
[----:B------:R-:W-:Y:S05]  /*6990*/  @P0 BRA `(.L_x_7) ;  /* 0x0000002000e80947 */ /* 0x000fea0003800000 */
[----:B------:R-:W1:Y:S02]  /*69a0*/  S2UR UR11, SR_CTAID.Z ;  /* 0x00000000000b79c3 */ /* 0x000e640000002700 */
[----:B-1----:R-:W-:-:S13]  /*69b0*/  ISETP.LE.AND P0, PT, RZ, UR11, PT ;  /* 0x0000000bff007c0c */ /* 0x002fda000bf03270 */
[----:B------:R-:W-:Y:S05]  /*69c0*/  @!P0 BRA `(.L_x_7) ;  /* 0x0000002000dc8947 */ /* 0x000fea0003800000 */
[----:B------:R-:W1:Y:S01]  /*69d0*/  S2UR UR7, SR_CTAID.Y ;  /* 0x00000000000779c3 */ /* 0x000e620000002600 */
[----:B------:R-:W-:Y:S01]  /*69e0*/  ULDC.64 UR8, c[0x0][0x2d8] ;  /* 0x0000b60000087ab9 */ /* 0x000fe20000000a00 */
[----:B------:R-:W-:-:S06]  /*69f0*/  ELECT P0, URZ, PT ;  /* 0x00000000003f782f */ /* 0x000fcc0003800000 */
[----:B------:R-:W2:Y:S01]  /*6a00*/  LDC R2, c[0x0][0x280] ;  /* 0x0000a000ff027b82 */ /* 0x000ea20000000800 */
[----:B-1----:R-:W-:-:S04]  /*6a10*/  USHF.R.S32.HI UR4, URZ, 0x1f, UR7 ;  /* 0x0000001f3f047899 */ /* 0x002fc80008011407 */
[----:B------:R-:W-:Y:S02]  /*6a20*/  UIMAD UR6, UR4, UR8, URZ ;  /* 0x00000008040672a4 */ /* 0x000fe4000f8e023f */
[----:B------:R-:W-:Y:S01]  /*6a30*/  UIMAD.WIDE.U32 UR4, UR7, UR8, URZ ;  /* 0x00000008070472a5 */ /* 0x000fe2000f8e003f */
[----:B--2---:R-:W-:Y:S01]  /*6a40*/  ISETP.GE.AND P1, PT, R2, 0x1, PT ;  /* 0x000000010200780c */ /* 0x004fe20003f26270 */
[----:B------:R-:W-:Y:S02]  /*6a50*/  UIMAD UR7, UR7, UR9, UR6 ;  /* 0x00000009070772a4 */ /* 0x000fe4000f8e0206 */
[----:B------:R-:W-:Y:S01]  /*6a60*/  USHF.R.S32.HI UR6, URZ, 0x1f, UR11 ;  /* 0x0000001f3f067899 */ /* 0x000fe2000801140b */
[----:B------:R-:W-:Y:S01]  /*6a70*/  ULDC.64 UR8, c[0x0][0x2e0] ;  /* 0x0000b80000087ab9 */ /* 0x000fe20000000a00 */
[----:B------:R-:W-:Y:S02]  /*6a80*/  UIADD3 UR5, UR5, UR7, URZ ;  /* 0x0000000705057290 */ /* 0x000fe4000fffe03f */
[----:B------:R-:W-:-:S04]  /*6a90*/  UIMAD UR6, UR6, UR8, URZ ;  /* 0x00000008060672a4 */ /* 0x000fc8000f8e023f */
[----:B------:R-:W-:Y:S02]  /*6aa0*/  UIMAD UR10, UR11, UR9, UR6 ;  /* 0x000000090b0a72a4 */ /* 0x000fe4000f8e0206 */
[----:B------:R-:W-:Y:S01]  /*6ab0*/  UIMAD.WIDE.U32 UR6, UR11, UR8, UR4 ;  /* 0x000000080b0672a5 */ /* 0x000fe2000f8e0004 */
[----:B------:R-:W-:Y:S11]  /*6ac0*/  @!P1 BRA `(.L_x_7) ;  /* 0x00000020009c9947 */ /* 0x000ff60003800000 */
[C---:B------:R-:W-:Y:S01]  /*6ad0*/  VIADD R0, R2.reuse, 0x7f ;  /* 0x0000007f02007836 */ /* 0x040fe20000000000 */
[----:B------:R-:W-:Y:S01]  /*6ae0*/  ISETP.GE.AND P1, PT, R2, 0x81, PT ;  /* 0x000000810200780c */ /* 0x000fe20003f26270 */
[----:B------:R-:W-:Y:S01]  /*6af0*/  UIADD3 UR10, UR7, UR10, URZ ;  /* 0x0000000a070a7290 */ /* 0x000fe2000fffe03f */
[----:B------:R-:W-:Y:S02]  /*6b00*/  UMOV UR5, URZ ;  /* 0x0000003f00057c82 */ /* 0x000fe40008000000 */
[----:B------:R-:W-:-:S04]  /*6b10*/  SHF.R.S32.HI R3, RZ, 0x1f, R0 ;  /* 0x0000001fff037819 */ /* 0x000fc80000011400 */
[----:B------:R-:W-:-:S04]  /*6b20*/  LEA.HI R3, R3, R0, RZ, 0x7 ;  /* 0x0000000003037211 */ /* 0x000fc800078f38ff */
[----:B------:R-:W-:-:S04]  /*6b30*/  SHF.R.S32.HI R0, RZ, 0x7, R3 ;  /* 0x00000007ff007819 */ /* 0x000fc80000011403 */
[----:B------:R-:W-:-:S04]  /*6b40*/  VIMNMX R0, R0, 0x1, !PT ;  /* 0x0000000100007848 */ /* 0x000fc80007fe0100 */
[----:B------:R-:W-:Y:S01]  /*6b50*/  LOP3.LUT R3, R0, 0x1, RZ, 0xc0, !PT ;  /* 0x0000000100037812 */ /* 0x000fe200078ec0ff */
[----:B------:R-:W-:Y:S06]  /*6b60*/  @!P1 BRA `(.L_x_34) ;  /* 0x0000000400789947 */ /* 0x000fec0003800000 */
[----:B------:R-:W-:Y:S01]  /*6b70*/  ULDC.64 UR16, c[0x0][0x2c0] ;  /* 0x0000b00000107ab9 */ /* 0x000fe20000000a00 */
[----:B------:R-:W-:Y:S01]  /*6b80*/  IMAD.IADD R0, R0, 0x1, -R3 ;  /* 0x0000000100007824 */ /* 0x000fe200078e0a03 */
[----:B------:R-:W-:Y:S01]  /*6b90*/  ULEA UR16, UP0, UR6, UR16, 0x2 ;  /* 0x0000001006107291 */ /* 0x000fe2000f80103f */
[----:B------:R-:W-:Y:S01]  /*6ba0*/  UMOV UR4, URZ ;  /* 0x0000003f00047c82 */ /* 0x000fe20008000000 */
[----:B------:R-:W-:Y:S02]  /*6bb0*/  UMOV UR5, URZ ;  /* 0x0000003f00057c82 */ /* 0x000fe40008000000 */
[----:B------:R-:W-:Y:S02]  /*6bc0*/  ULEA.HI.X UR17, UR6, UR17, UR10, 0x2, UP0 ;  /* 0x0000001106117291 */ /* 0x000fe400080f140a */
[----:B------:R-:W-:Y:S02]  /*6bd0*/  UIADD3 UR12, UP0, UR16, 0x4000, URZ ;  /* 0x00004000100c7890 */ /* 0x000fe4000ff1e03f */
[----:B------:R-:W-:-:S02]  /*6be0*/  UIADD3 UR14, UP1, UR16, 0x8000, URZ ;  /* 0x00008000100e7890 */ /* 0x000fc4000ff3e03f */
[----:B------:R-:W-:Y:S02]  /*6bf0*/  UIADD3 UR16, UP2, UR16, 0xc000, URZ ;  /* 0x0000c00010107890 */ /* 0x000fe4000ff5e03f */
[----:B------:R-:W-:Y:S02]  /*6c00*/  UIADD3.X UR13, URZ, UR17, URZ, UP0, !UPT ;  /* 0x000000113f0d7290 */ /* 0x000fe400087fe43f */
[----:B------:R-:W-:Y:S02]  /*6c10*/  UIADD3.X UR15, URZ, UR17, URZ, UP1, !UPT ;  /* 0x000000113f0f7290 */ /* 0x000fe40008ffe43f */
[----:B------:R-:W-:Y:S01]  /*6c20*/  UIADD3.X UR17, URZ, UR17, URZ, UP2, !UPT ;  /* 0x000000113f117290 */ /* 0x000fe200097fe43f */
[----:B------:R-:W-:-:S11]  /*6c30*/  ULDC.64 UR20, c[0x0][0x2c0] ;  /* 0x0000b00000147ab9 */ /* 0x000fd60000000a00 */
.L_x_47:
[----:B------:R-:W-:Y:S01]  /*6c40*/  USHF.L.U32 UR8, UR4, 0xe, URZ ;  /* 0x0000000e04087899 */ /* 0x000fe2000800063f */
[----:B------:R-:W-:Y:S03]  /*6c50*/  BAR.SYNC.DEFER_BLOCKING 0xd, 0xa0 ;  /* 0x0342800000007b1d */ /* 0x000fe60000010000 */
[----:B------:R-:W-:Y:S02]  /*6c60*/  UIMAD.WIDE UR24, UR8, 0x4, UR12 ;  /* 0x00000004081878a5 */ /* 0x000fe4000f8e020c */
[----:B------:R-:W-:Y:S01]  /*6c70*/  UIMAD.WIDE UR22, UR8, 0x4, UR14 ;  /* 0x00000004081678a5 */ /* 0x000fe2000f8e020e */
[----:B------:R-:W-:Y:S01]  /*6c80*/  BSSY B0, `(.L_x_35) ;  /* 0x0000011000007945 */ /* 0x000fe20003800000 */
[----:B------:R-:W-:-:S03]  /*6c90*/  UIMAD.WIDE UR8, UR8, 0x4, UR16 ;  /* 0x00000004080878a5 */ /* 0x000fc6000f8e0210 */
[----:B------:R-:W-:Y:S09]  /*6ca0*/  @!P0 BRA `(.L_x_36) ;  /* 0x0000000000388947 */ /* 0x000ff20003800000 */
[----:B------:R-:W1:Y:S01]  /*6cb0*/  S2UR UR19, SR_CgaCtaId ;  /* 0x00000000001379c3 */ /* 0x000e620000008800 */
[----:B------:R-:W-:Y:S01]  /*6cc0*/  USHF.L.U32 UR11, UR5, 0xd, URZ ;  /* 0x0000000d050b7899 */ /* 0x000fe2000800063f */
[----:B------:R-:W-:Y:S01]  /*6cd0*/  UMOV UR18, 0x400 ;  /* 0x0000040000127882 */ /* 0x000fe20000000000 */
[----:B------:R-:W-:Y:S02]  /*6ce0*/  UMOV UR27, 0x14f00000 ;  /* 0x14f00000001b7882 */ /* 0x000fe40000000000 */
[----:B------:R-:W-:-:S04]  /*6cf0*/  UIADD3 UR26, UP0, UR11, UR6, URZ ;  /* 0x000000060b1a7290 */ /* 0x000fc8000ff1e03f */
[----:B------:R-:W-:Y:S02]  /*6d00*/  ULEA.HI.X.SX32 UR11, UR11, UR10, 0x1, UP0 ;  /* 0x0000000a0b0b7291 */ /* 0x000fe400080f0e3f */
[----:B------:R-:W-:-:S04]  /*6d10*/  ULEA UR28, UP0, UR26, UR20, 0x2 ;  /* 0x000000141a1c7291 */ /* 0x000fc8000f80103f */
[----:B------:R-:W-:-:S03]  /*6d20*/  ULEA.HI.X UR29, UR26, UR21, UR11, 0x2, UP0 ;  /* 0x000000151a1d7291 */ /* 0x000fc600080f140b */
[----:B------:R-:W-:Y:S01]  /*6d30*/  UMOV UR11, 0x400 ;  /* 0x00000400000b7882 */ /* 0x000fe20000000000 */
[----:B------:R-:W-:Y:S01]  /*6d40*/  UMOV UR26, 0x0 ;  /* 0x00000000001a7882 */ /* 0x000fe20000000000 */
[----:B-1----:R-:W-:-:S04]  /*6d50*/  ULEA UR18, UR19, UR18, 0x18 ;  /* 0x0000001213127291 */ /* 0x002fc8000f8ec03f */
[----:B------:R-:W-:-:S09]  /*6d60*/  UIADD3 UR18, UR18, 0x8000, URZ ;  /* 0x0000800012127890 */ /* 0x000fd2000fffe03f */
[----:B------:R1:W-:Y:S02]  /*6d70*/  UBLKRED.G.S.ADD.F32.RN [UR28], [UR18], UR11, desc[UR26] ;  /* 0x00001a1c120073bb */ /* 0x0003e400080a140b */
[----:B-1----:R0:W-:Y:S02]  /*6d80*/  UTMACMDFLUSH ;  /* 0x00000000000079b7 */ /* 0x0021e40000000000 */
.L_x_36:
[----:B------:R-:W-:Y:S05]  /*6d90*/  BSYNC B0 ;  /* 0x0000000000007941 */ /* 0x000fea0003800000 */
.L_x_35:
[----:B------:R-:W-:Y:S06]  /*6da0*/  BAR.SYNC.DEFER_BLOCKING 0xe, 0xa0 ;  /* 0x0382800000007b1d */ /* 0x000fec0000010000 */
[----:B------:R-:W-:Y:S04]  /*6db0*/  BSSY B0, `(.L_x_37) ;  /* 0x000000c000007945 */ /* 0x000fe80003800000 */
[----:B------:R-:W-:Y:S05]  /*6dc0*/  @!P0 BRA `(.L_x_38) ;  /* 0x0000000000288947 */ /* 0x000fea0003800000 */
[----:B------:R-:W1:Y:S01]  /*6dd0*/  S2UR UR18, SR_CgaCtaId ;  /* 0x00000000001279c3 */ /* 0x000e620000008800 */
[----:B------:R-:W-:Y:S01]  /*6de0*/  UMOV UR11, 0x400 ;  /* 0x00000400000b7882 */ /* 0x000fe20000000000 */
[----:B------:R-:W-:Y:S01]  /*6df0*/  UMOV UR26, 0x0 ;  /* 0x00000000001a7882 */ /* 0x000fe20000000000 */
[----:B------:R-:W-:Y:S01]  /*6e00*/  UMOV UR27, 0x14f00000 ;  /* 0x14f00000001b7882 */ /* 0x000fe20000000000 */
[----:B-1----:R-:W-:-:S03]  /*6e10*/  ULEA UR11, UR18, UR11, 0x18 ;  /* 0x0000000b120b7291 */ /* 0x002fc6000f8ec03f */
[----:B------:R-:W-:Y:S01]  /*6e20*/  UMOV UR18, 0x400 ;  /* 0x0000040000127882 */ /* 0x000fe20000000000 */
[----:B------:R-:W-:-:S09]  /*6e30*/  UIADD3 UR11, UR11, 0xc000, URZ ;  /* 0x0000c0000b0b7890 */ /* 0x000fd2000fffe03f */
[----:B------:R1:W-:Y:S01]  /*6e40*/  UBLKRED.G.S.ADD.F32.RN [UR24], [UR11], UR18, desc[UR26] ;  /* 0x00001a180b0073bb */ /* 0x0003e200080a1412 */
[----:B------:R0:W-:Y:S01]  /*6e50*/  UTMACMDFLUSH ;  /* 0x00000000000079b7 */ /* 0x0001e20000000000 */
[----:B-1----:R-:W-:-:S04]  /*6e60*/  DEPBAR.LE SB0, 0x1 ;  /* 0x000080400000791a */ /* 0x002fc80000000000 */
.L_x_38:
[----:B------:R-:W-:Y:S05]  /*6e70*/  BSYNC B0 ;  /* 0x0000000000007941 */ /* 0x000fea0003800000 */
.L_x_37:
[----:B------:R-:W-:Y:S06]  /*6e80*/  BAR.ARV 0xa, 0xa0 ;  /* 0x0282800000007b1d */ /* 0x000fec0000002000 */
[----:B------:R-:W-:Y:S04]  /*6e90*/  BSSY B0, `(.L_x_39) ;  /* 0x0000003000007945 */ /* 0x000fe80003800000 */
[----:B------:R-:W-:Y:S05]  /*6ea0*/  @!P0 BRA `(.L_x_40) ;  /* 0x0000000000048947 */ /* 0x000fea0003800000 */
[----:B------:R-:W-:-:S04]  /*6eb0*/  DEPBAR.LE SB0, 0x0 ;  /* 0x000080000000791a */ /* 0x000fc80000000000 */
.L_x_40:
[----:B------:R-:W-:Y:S05]  /*6ec0*/  BSYNC B0 ;  /* 0x0000000000007941 */ /* 0x000fea0003800000 */
.L_x_39:
[----:B------:R-:W-:Y:S06]  /*6ed0*/  BAR.ARV 0xb, 0xa0 ;  /* 0x02c2800000007b1d */ /* 0x000fec0000002000 */
[----:B------:R-:W-:Y:S02]  /*6ee0*/  BSSY B0, `(.L_x_41) ;  /* 0x000000c000007945 */ /* 0x000fe40003800000 */
[----:B------:R-:W-:Y:S06]  /*6ef0*/  BAR.SYNC.DEFER_BLOCKING 0xd, 0xa0 ;  /* 0x0342800000007b1d */ /* 0x000fec0000010000 */
        /* <DEDUP_REMOVED lines=8> */
[----:B------:R1:W-:Y:S02]  /*6f80*/  UBLKRED.G.S.ADD.F32.RN [UR22], [UR11], UR18, desc[UR24] ;  /* 0x000018160b0073bb */ /* 0x0003e400080a1412 */
[----:B-1----:R0:W-:Y:S02]  /*6f90*/  UTMACMDFLUSH ;  /* 0x00000000000079b7 */ /* 0x0021e40000000000 */
.L_x_42:
[----:B------:R-:W-:Y:S05]  /*6fa0*/  BSYNC B0 ;  /* 0x0000000000007941 */ /* 0x000fea0003800000 */
.L_x_41:
        /* <DEDUP_REMOVED lines=13> */
.L_x_44:
[----:B------:R-:W-:Y:S05]  /*7080*/  BSYNC B0 ;  /* 0x0000000000007941 */ /* 0x000fea0003800000 */
.L_x_43:
[----:B------:R-:W-:Y:S01]  /*7090*/  IADD3 R0, R0, -0x2, RZ ;  /* 0xfffffffe00007810 */ /* 0x000fe20007ffe0ff */
[----:B------:R-:W-:Y:S06]  /*70a0*/  BAR.ARV 0xa, 0xa0 ;  /* 0x0282800000007b1d */ /* 0x000fec0000002000 */
[----:B------:R-:W-:Y:S01]  /*70b0*/  BSSY B0, `(.L_x_45) ;  /* 0x0000004000007945 */ /* 0x000fe20003800000 */
[----:B------:R-:W-:-:S03]  /*70c0*/  ISETP.NE.AND P1, PT, R0, RZ, PT ;  /* 0x000000ff0000720c */ /* 0x000fc60003f25270 */
[----:B------:R-:W-:Y:S10]  /*70d0*/  @!P0 BRA `(.L_x_46) ;  /* 0x0000000000048947 */ /* 0x000ff40003800000 */
[----:B------:R-:W-:-:S04]  /*70e0*/  DEPBAR.LE SB0, 0x0 ;  /* 0x000080000000791a */ /* 0x000fc80000000000 */
.L_x_46:
[----:B------:R-:W-:Y:S05]  /*70f0*/  BSYNC B0 ;  /* 0x0000000000007941 */ /* 0x000fea0003800000 */
.L_x_45:
[----:B------:R-:W-:Y:S06]  /*7100*/  BAR.ARV 0xb, 0xa0 ;  /* 0x02c2800000007b1d */ /* 0x000fec0000002000 */
[----:B------:R-:W-:Y:S02]  /*7110*/  UIADD3 UR5, UR5, 0x2, URZ ;  /* 0x0000000205057890 */ /* 0x000fe4000fffe03f */
[----:B------:R-:W-:Y:S01]  /*7120*/  UIADD3 UR4, UR4, 0x1, URZ ;  /* 0x0000000104047890 */ /* 0x000fe2000fffe03f */
[----:B------:R-:W-:Y:S11]  /*7130*/  @P1 BRA `(.L_x_47) ;  /* 0xfffffff800c01947 */ /* 0x000ff6000383ffff */
[----:B------:R-:W-:-:S12]  /*7140*/  USHF.L.U32 UR5, UR5, 0xd, URZ ;  /* 0x0000000d05057899 */ /* 0x000fd8000800063f */
.L_x_34:
[----:B------:R-:W-:-:S13]  /*7150*/  ISETP.NE.AND P1, PT, R3, RZ, PT ;  /* 0x000000ff0300720c */ /* 0x000fda0003f25270 */
[----:B------:R-:W-:Y:S05]  /*7160*/  @!P1 BRA `(.L_x_7) ;  /* 0x0000001800f49947 */ /* 0x000fea0003800000 */
[----:B------:R-:W-:Y:S06]  /*7170*/  BAR.SYNC.DEFER_BLOCKING 0xd, 0xa0 ;  /* 0x0342800000007b1d */ /* 0x000fec0000010000 */
[----:B------:R-:W-:Y:S04]  /*7180*/  BSSY B0, `(.L_x_48) ;  /* 0x0000010000007945 */ /* 0x000fe80003800000 */
[----:B------:R-:W-:Y:S05]  /*7190*/  @!P0 BRA `(.L_x_49) ;  /* 0x0000000000388947 */ /* 0x000fea0003800000 */
[----:B------:R-:W1:Y:S01]  /*71a0*/  S2UR UR11, SR_CgaCtaId ;  /* 0x00000000000b79c3 */ /* 0x000e620000008800 */
[----:B------:R-:W-:Y:S01]  /*71b0*/  UIADD3 UR12, UP0, UR5, UR6, URZ ;  /* 0x00000006050c7290 */ /* 0x000fe2000ff1e03f */
[----:B------:R-:W-:Y:S01]  /*71c0*/  UMOV UR4, 0x400 ;  /* 0x0000040000047882 */ /* 0x000fe20000000000 */
[----:B------:R-:W-:Y:S02]  /*71d0*/  ULDC.64 UR8, c[0x0][0x2c0] ;  /* 0x0000b00000087ab9 */ /* 0x000fe40000000a00 */
[----:B------:R-:W-:Y:S02]  /*71e0*/  ULEA.HI.X.SX32 UR13, UR5, UR10, 0x1, UP0 ;  /* 0x0000000a050d7291 */ /* 0x000fe400080f0e3f */
[----:B------:R-:W-:-:S04]  /*71f0*/  ULEA UR8, UP0, UR12, UR8, 0x2 ;  /* 0x000000080c087291 */ /* 0x000fc8000f80103f */
[----:B------:R-:W-:-:S03]  /*7200*/  ULEA.HI.X UR9, UR12, UR9, UR13, 0x2, UP0 ;  /* 0x000000090c097291 */ /* 0x000fc600080f140d */
[----:B------:R-:W-:Y:S01]  /*7210*/  UMOV UR12, 0x0 ;  /* 0x00000000000c7882 */ /* 0x000fe20000000000 */
[----:B------:R-:W-:Y:S01]  /*7220*/  UMOV UR13, 0x14f00000 ;  /* 0x14f00000000d7882 */ /* 0x000fe20000000000 */
[----:B-1----:R-:W-:-:S03]  /*7230*/  ULEA UR4, UR11, UR4, 0x18 ;  /* 0x000000040b047291 */ /* 0x002fc6000f8ec03f */
[----:B------:R-:W-:Y:S01]  /*7240*/  UMOV UR11, 0x400 ;  /* 0x00000400000b7882 */ /* 0x000fe20000000000 */
[----:B------:R-:W-:-:S09]  /*7250*/  UIADD3 UR4, UR4, 0x8000, URZ ;  /* 0x0000800004047890 */ /* 0x000fd2000fffe03f */
[----:B------:R1:W-:Y:S02]  /*7260*/  UBLKRED.G.S.ADD.F32.RN [UR8], [UR4], UR11, desc[UR12] ;  /* 0x00000c08040073bb */ /* 0x0003e400080a140b */
[----:B-1----:R0:W-:Y:S02]  /*7270*/  UTMACMDFLUSH ;  /* 0x00000000000079b7 */ /* 0x0021e40000000000 */
.L_x_49:
[----:B------:R-:W-:Y:S05]  /*7280*/  BSYNC B0 ;  /* 0x0000000000007941 */ /* 0x000fea0003800000 */
.L_x_48:
[----:B------:R-:W-:Y:S06]  /*7290*/  BAR.SYNC.DEFER_BLOCKING 0xe, 0xa0 ;  /* 0x0382800000007b1d */ /* 0x000fec0000010000 */
[----:B------:R-:W-:Y:S04]  /*72a0*/  BSSY B0, `(.L_x_50) ;  /* 0x0000012000007945 */ /* 0x000fe80003800000 */
[----:B------:R-:W-:Y:S05]  /*72b0*/  @!P0 BRA `(.L_x_51) ;  /* 0x0000000000408947 */ /* 0x000fea0003800000 */
[----:B------:R-:W1:Y:S01]  /*72c0*/  S2UR UR12, SR_CgaCtaId ;  /* 0x00000000000c79c3 */ /* 0x000e620000008800 */
[----:B------:R-:W-:Y:S01]  /*72d0*/  UIADD3 UR4, UR5, 0x1000, URZ ;  /* 0x0000100005047890 */ /* 0x000fe2000fffe03f */
[----:B------:R-:W-:Y:S01]  /*72e0*/  UMOV UR11, 0x400 ;  /* 0x00000400000b7882 */ /* 0x000fe20000000000 */
[----:B------:R-:W-:Y:S02]  /*72f0*/  ULDC.64 UR8, c[0x0][0x2c0] ;  /* 0x0000b00000087ab9 */ /* 0x000fe40000000a00 */
[----:B------:R-:W-:-:S04]  /*7300*/  UIADD3 UR13, UP0, UR4, UR6, URZ ;  /* 0x00000006040d7290 */ /* 0x000fc8000ff1e03f */
        /* <DEDUP_REMOVED lines=11> */
.L_x_51:
[----:B------:R-:W-:Y:S05]  /*73c0*/  BSYNC B0 ;  /* 0x0000000000007941 */ /* 0x000fea0003800000 */
.L_x_50:
[----:B------:R-:W-:Y:S06]  /*73d0*/  BAR.ARV 0xa, 0xa0 ;  /* 0x0282800000007b1d */ /* 0x000fec0000002000 */
[----:B------:R-:W-:Y:S04]  /*73e0*/  BSSY B0, `(.L_x_52) ;  /* 0x0000003000007945 */ /* 0x000fe80003800000 */
[----:B------:R-:W-:Y:S05]  /*73f0*/  @!P0 BRA `(.L_x_53) ;  /* 0x0000000000048947 */ /* 0x000fea0003800000 */
[----:B------:R-:W-:-:S04]  /*7400*/  DEPBAR.LE SB0, 0x0 ;  /* 0x000080000000791a */ /* 0x000fc80000000000 */
.L_x_53:
[----:B------:R-:W-:Y:S05]  /*7410*/  BSYNC B0 ;  /* 0x0000000000007941 */ /* 0x000fea0003800000 */
.L_x_52:
[----:B------:R-:W-:Y:S06]  /*7420*/  BAR.ARV 0xb, 0xa0 ;  /* 0x02c2800000007b1d */ /* 0x000fec0000002000 */
[----:B------:R-:W-:Y:S05]  /*7430*/  BRA `(.L_x_7) ;  /* 0x0000001800407947 */ /* 0x000fea0003800000 */
.L_x_33:
[----:B------:R-:W1:Y:S01]  /*7440*/  S2UR UR21, SR_CTAID.Z ;  /* 0x00000000001579c3 */ /* 0x000e620000002700 */
[----:B------:R-:W-:Y:S01]  /*7450*/  IMAD.MOV.U32 R9, RZ, RZ, 0x1 ;  /* 0x00000001ff097424 */ /* 0x000fe200078e00ff */
[----:B-1----:R-:W-:-:S13]  /*7460*/  ISETP.LE.AND P0, PT, RZ, UR21, PT ;  /* 0x00000015ff007c0c */ /* 0x002fda000bf03270 */
[----:B------:R-:W-:Y:S05]  /*7470*/  @!P0 BRA `(.L_x_54) ;  /* 0x0000001400a08947 */ /* 0x000fea0003800000 */
[----:B------:R-:W1:Y:S01]  /*7480*/  S2R R15, SR_CTAID.Y ;  /* 0x00000000000f7919 */ /* 0x000e620000002600 */
[----:B------:R-:W2:Y:S01]  /*7490*/  LDC.64 R2, c[0x0][0x718] ;  /* 0x0001c600ff027b82 */ /* 0x000ea20000000a00 */
[----:B------:R-:W-:Y:S01]  /*74a0*/  ULDC UR4, c[0x0][0x2e8] ;  /* 0x0000ba0000047ab9 */ /* 0x000fe20000000800 */
[----:B------:R-:W-:Y:S01]  /*74b0*/  BSSY B0, `(.L_x_54) ;  /* 0x0000164000007945 */ /* 0x000fe20003800000 */
[----:B------:R-:W3:Y:S01]  /*74c0*/  S2R R13, SR_CTAID.Z ;  /* 0x00000000000d7919 */ /* 0x000ee20000002700 */
[----:B------:R-:W-:-:S04]  /*74d0*/  UISETP.NE.AND UP0, UPT, UR4, 0x1, UPT ;  /* 0x000000010400788c */ /* 0x000fc8000bf05270 */
[----:B------:R-:W4:Y:S07]  /*74e0*/  S2UR UR20, SR_CTAID.Y ;  /* 0x00000000001479c3 */ /* 0x000f2e0000002600 */
[----:B------:R-:W-:Y:S01]  /*74f0*/  @UP0 ULDC UR6, c[0x0][0x2ec] ;  /* 0x0000bb0000060ab9 */ /* 0x000fe20000000800 */
[----:B------:R-:W5:Y:S01]  /*7500*/  LDC.64 R10, c[0x0][0x720] ;  /* 0x0001c800ff0a7b82 */ /* 0x000f620000000a00 */
[----:B------:R-:W-:-:S07]  /*7510*/  @UP0 ULDC UR8, c[0x0][0x2f0] ;  /* 0x0000bc0000080ab9 */ /* 0x000fce0000000800 */
[----:B------:R-:W5:Y:S01]  /*7520*/  LDC.64 R4, c[0x0][0x700] ;  /* 0x0001c000ff047b82 */ /* 0x000f620000000a00 */
[----:B-1----:R-:W-:Y:S01]  /*7530*/  SHF.R.S32.HI R15, RZ, 0x1f, R15 ;  /* 0x0000001fff0f7819 */ /* 0x002fe2000001140f */
[----:B----4-:R-:W-:Y:S02]  /*7540*/  UIMAD.WIDE.U32 UR6, UR20, UR6, URZ ;  /* 0x00000006140672a5 */ /* 0x010fe4000f8e003f */
[----:B------:R-:W-:Y:S01]  /*7550*/  UMOV UR12, UR20 ;  /* 0x00000014000c7c82 */ /* 0x000fe20008000000 */
[----:B---3--:R-:W-:Y:S01]  /*7560*/  SHF.R.S32.HI R13, RZ, 0x1f, R13 ;  /* 0x0000001fff0d7819 */ /* 0x008fe2000001140d */
[----:B--2---:R-:W-:Y:S01]  /*7570*/  IMAD R0, R15, R2, RZ ;  /* 0x000000020f007224 */ /* 0x004fe200078e02ff */
[----:B------:R-:W-:-:S03]  /*7580*/  @UP0 USHF.R.U32.HI UR12, URZ, UR8, UR7 ;  /* 0x000000083f0c0299 */ /* 0x000fc60008011607 */
[----:B------:R-:W-:Y:S02]  /*7590*/  IMAD R7, R3, UR20, R0 ;  /* 0x0000001403077c24 */ /* 0x000fe4000f8e0200 */
[----:B------:R-:W-:-:S04]  /*75a0*/  IMAD.WIDE.U32 R2, R2, UR20, RZ ;  /* 0x0000001402027c25 */ /* 0x000fc8000f8e00ff */
[----:B------:R-:W-:Y:S02]  /*75b0*/  IMAD.IADD R3, R3, 0x1, R7 ;  /* 0x0000000103037824 */ /* 0x000fe400078e0207 */
[----:B------:R-:W1:Y:S01]  /*75c0*/  LDC.64 R6, c[0x0][0x730] ;  /* 0x0001cc00ff067b82 */ /* 0x000e620000000a00 */
[----:B-----5:R-:W-:Y:S02]  /*75d0*/  IMAD R0, R13, R10, RZ ;  /* 0x0000000a0d007224 */ /* 0x020fe400078e02ff */
[----:B------:R-:W-:-:S04]  /*75e0*/  IMAD.WIDE.U32 R2, R10, UR21, R2 ;  /* 0x000000150a027c25 */ /* 0x000fc8000f8e0002 */
[----:B------:R-:W-:Y:S01]  /*75f0*/  IMAD R11, R11, UR21, R0 ;  /* 0x000000150b0b7c24 */ /* 0x000fe2000f8e0200 */
[----:B------:R-:W-:-:S04]  /*7600*/  LEA R4, P0, R2, R4, 0x2 ;  /* 0x0000000402047211 */ /* 0x000fc800078010ff */
[----:B------:R-:W-:Y:S02]  /*7610*/  IADD3 R0, R3, R11, RZ ;  /* 0x0000000b03007210 */ /* 0x000fe40007ffe0ff */
[----:B------:R-:W-:Y:S02]  /*7620*/  R2UR UR4, R4 ;  /* 0x00000000040472ca */ /* 0x000fe400000e0000 */
[----:B------:R-:W-:Y:S02]  /*7630*/  LEA.HI.X R0, R2, R5, R0, 0x2, P0 ;  /* 0x0000000502007211 */ /* 0x000fe400000f1400 */
[----:B------:R-:W-:Y:S02]  /*7640*/  ELECT P0, URZ, PT ;  /* 0x00000000003f782f */ /* 0x000fe40003800000 */
[----:B------:R-:W-:Y:S01]  /*7650*/  R2UR UR5, R0 ;  /* 0x00000000000572ca */ /* 0x000fe200000e0000 */
[----:B-1----:R-:W-:-:S04]  /*7660*/  IMAD R2, R15, R6, RZ ;  /* 0x000000060f027224 */ /* 0x002fc800078e02ff */
[----:B------:R-:W-:Y:S02]  /*7670*/  IMAD R5, R7, UR20, R2 ;  /* 0x0000001407057c24 */ /* 0x000fe4000f8e0202 */
[----:B------:R-:W1:Y:S01]  /*7680*/  LDC.64 R2, c[0x0][0x738] ;  /* 0x0001ce00ff027b82 */ /* 0x000e620000000a00 */
[----:B------:R-:W-:-:S04]  /*7690*/  IMAD.WIDE.U32 R6, R6, UR20, RZ ;  /* 0x0000001406067c25 */ /* 0x000fc8000f8e00ff */
[----:B------:R-:W-:Y:S02]  /*76a0*/  IMAD.IADD R7, R7, 0x1, R5 ;  /* 0x0000000107077824 */ /* 0x000fe400078e0205 */
[----:B-1----:R-:W-:Y:S02]  /*76b0*/  IMAD R0, R13, R2, RZ ;  /* 0x000000020d007224 */ /* 0x002fe400078e02ff */
[----:B------:R-:W-:-:S04]  /*76c0*/  IMAD.WIDE.U32 R6, R2, UR21, R6 ;  /* 0x0000001502067c25 */ /* 0x000fc8000f8e0006 */
[----:B------:R-:W-:Y:S02]  /*76d0*/  IMAD R3, R3, UR21, R0 ;  /* 0x0000001503037c24 */ /* 0x000fe4000f8e0200 */
[----:B------:R-:W-:Y:S01]  /*76e0*/  IMAD.MOV.U32 R0, RZ, RZ, RZ ;  /* 0x000000ffff007224 */ /* 0x000fe200078e00ff */
[----:B------:R-:W-:Y:S06]  /*76f0*/  @!P0 BRA `(.L_x_55) ;  /* 0x0000001000fc8947 */ /* 0x000fec0003800000 */
[----:B------:R-:W1:Y:S01]  /*7700*/  S2R R0, SR_CgaCtaId ;  /* 0x0000000000007919 */ /* 0x000e620000008800 */
[----:B------:R-:W-:Y:S01]  /*7710*/  MOV R11, 0x400 ;  /* 0x00000400000b7802 */ /* 0x000fe20000000f00 */
[----:B------:R-:W2:Y:S01]  /*7720*/  S2R R8, SR_TID.X ;  /* 0x0000000000087919 */ /* 0x000ea20000002100 */
[----:B------:R-:W3:Y:S02]  /*7730*/  S2R R2, SR_CTAID.X ;  /* 0x0000000000027919 */ /* 0x000ee40000002500 */
[----:B-1----:R-:W-:Y:S02]  /*7740*/  LEA R11, R0, R11, 0x18 ;  /* 0x0000000b000b7211 */ /* 0x002fe400078ec0ff */
[----:B------:R-:W-:Y:S02]  /*7750*/  MOV R0, 0x1 ;  /* 0x0000000100007802 */ /* 0x000fe40000000f00 */
[----:B--2---:R-:W-:Y:S02]  /*7760*/  LOP3.LUT R8, R8, 0x7f, RZ, 0xc0, !PT ;  /* 0x0000007f08087812 */ /* 0x004fe400078ec0ff */
[----:B------:R-:W-:-:S02]  /*7770*/  SHF.L.U32 R0, R0, 0x1f, RZ ;  /* 0x0000001f00007819 */ /* 0x000fc400000006ff */
[----:B------:R-:W-:Y:S02]  /*7780*/  ISETP.NE.AND P0, PT, R8, RZ, PT ;  /* 0x000000ff0800720c */ /* 0x000fe40003f05270 */
[----:B------:R-:W1:Y:S02]  /*7790*/  SYNCS.PHASECHK.TRANS64.TRYWAIT P1, [R11+URZ+0x30c20], R0 ;  /* 0x030c20000b0075a7 */ /* 0x000e64000802017f */
[----:B-1-3--:R-:W-:Y:S09]  /*77a0*/  @!P1 BRA `(.L_x_56) ;  /* 0x0000001400c49947 */ /* 0x00aff20003800000 */
.L_x_84:
[----:B------:R-:W-:Y:S01]  /*77b0*/  IMAD.IADD R10, R7, 0x1, R3 ;  /* 0x00000001070a7824 */ /* 0x000fe200078e0203 */
[----:B------:R-:W-:Y:S01]  /*77c0*/  SHF.L.U32 R2, R2, 0x7, RZ ;  /* 0x0000000702027819 */ /* 0x000fe200000006ff */
[----:B------:R-:W-:Y:S01]  /*77d0*/  IMAD.MOV.U32 R9, RZ, RZ, 0x1 ;  /* 0x00000001ff097424 */ /* 0x000fe200078e00ff */
[----:B------:R-:W-:Y:S06]  /*77e0*/  @P0 BRA `(.L_x_57) ;  /* 0x0000000000180947 */ /* 0x000fec0003800000 */
[----:B------:R-:W2:Y:S01]  /*77f0*/  S2R R4, SR_TID.X ;  /* 0x0000000000047919 */ /* 0x000ea20000002100 */
[----:B-1----:R-:W-:-:S04]  /*7800*/  MOV R0, 0x4200 ;  /* 0x0000420000007802 */ /* 0x002fc80000000f00 */
[----:B------:R3:W-:Y:S01]  /*7810*/  SYNCS.ARRIVE.TRANS64 RZ, [R11+URZ+0x30c10], R0 ;  /* 0x030c10000bff79a7 */ /* 0x0007e2000800003f */
[----:B--2---:R-:W-:-:S13]  /*7820*/  LOP3.LUT P1, RZ, R4, 0x1f, RZ, 0xc0, !PT ;  /* 0x0000001f04ff7812 */ /* 0x004fda000782c0ff */
[----:B---3--:R-:W-:Y:S05]  /*7830*/  @!P1 BRA `(.L_x_57) ;  /* 0x0000000000049947 */ /* 0x008fea0003800000 */
[----:B------:R-:W-:Y:S01]  /*7840*/  BPT.TRAP 0x1 ;  /* 0x000000040000795c */ /* 0x000fe20000300000 */
.L_x_57:
[----:B------:R-:W2:Y:S01]  /*7850*/  LDC.64 R4, c[0x0][0x198] ;  /* 0x00006600ff047b82 */ /* 0x000ea20000000a00 */
[----:B------:R-:W-:Y:S01]  /*7860*/  R2UR UR11, R2 ;  /* 0x00000000020b72ca */ /* 0x000fe200000e0000 */
[----:B------:R-:W-:Y:S01]  /*7870*/  UMOV UR14, 0x0 ;  /* 0x00000000000e7882 */ /* 0x000fe20000000000 */
[----:B------:R-:W-:Y:S01]  /*7880*/  R2UR UR8, R11 ;  /* 0x000000000b0872ca */ /* 0x000fe200000e0000 */
[----:B------:R-:W-:Y:S01]  /*7890*/  UMOV UR15, 0x14f00000 ;  /* 0x14f00000000f7882 */ /* 0x000fe20000000000 */
[----:B------:R-:W-:Y:S01]  /*78a0*/  UMOV UR19, URZ ;  /* 0x0000003f00137c82 */ /* 0x000fe20008000000 */
[----:B------:R-:W-:Y:S01]  /*78b0*/  UMOV UR18, URZ ;  /* 0x0000003f00127c82 */ /* 0x000fe20008000000 */
[----:B------:R-:W-:Y:S01]  /*78c0*/  UMOV UR25, 0x20 ;  /* 0x0000002000197882 */ /* 0x000fe20000000000 */
[----:B------:R-:W3:Y:S01]  /*78d0*/  LDC R12, c[0x0][0x280] ;  /* 0x0000a000ff0c7b82 */ /* 0x000ee20000000800 */
[----:B------:R-:W-:Y:S01]  /*78e0*/  UMOV UR22, 0x0 ;  /* 0x0000000000167882 */ /* 0x000fe20000000000 */
[----:B------:R-:W-:Y:S01]  /*78f0*/  UMOV UR23, 0x10000000 ;  /* 0x1000000000177882 */ /* 0x000fe20000000000 */
[----:B------:R-:W-:Y:S01]  /*7900*/  UMOV UR13, UR21 ;  /* 0x00000015000d7c82 */ /* 0x000fe20008000000 */
[----:B------:R-:W-:Y:S01]  /*7910*/  UMOV UR10, UR18 ;  /* 0x00000012000a7c82 */ /* 0x000fe20008000000 */
[----:B------:R-:W-:Y:S01]  /*7920*/  UMOV UR28, UR12 ;  /* 0x0000000c001c7c82 */ /* 0x000fe20008000000 */
[----:B------:R-:W-:Y:S01]  /*7930*/  UMOV UR29, UR21 ;  /* 0x00000015001d7c82 */ /* 0x000fe20008000000 */
[----:B------:R-:W-:Y:S01]  /*7940*/  UMOV UR26, UR18 ;  /* 0x00000012001a7c82 */ /* 0x000fe20008000000 */
[----:B------:R-:W-:Y:S01]  /*7950*/  UIADD3 UR16, UR8, 0x10000, URZ ;  /* 0x0001000008107890 */ /* 0x000fe2000fffe03f */
[----:B------:R-:W-:Y:S01]  /*7960*/  IMAD.MOV.U32 R20, RZ, RZ, RZ ;  /* 0x000000ffff147224 */ /* 0x000fe200078e00ff */
[----:B------:R-:W-:-:S02]  /*7970*/  UIADD3 UR17, UR8, 0x30c10, URZ ;  /* 0x00030c1008117890 */ /* 0x000fc4000fffe03f */
[----:B------:R-:W-:Y:S02]  /*7980*/  UIADD3 UR30, UR8, 0x20000, URZ ;  /* 0x00020000081e7890 */ /* 0x000fe4000fffe03f */
[----:B------:R-:W-:Y:S01]  /*7990*/  UIADD3 UR9, UR8, 0x30c00, URZ ;  /* 0x00030c0008097890 */ /* 0x000fe2000fffe03f */
[----:B--2---:R-:W-:Y:S01]  /*79a0*/  IMAD.MOV.U32 R8, RZ, RZ, R4 ;  /* 0x000000ffff087224 */ /* 0x004fe200078e0004 */
[----:B------:R-:W-:Y:S01]  /*79b0*/  UIADD3 UR24, UR8, 0x4000, URZ ;  /* 0x0000400008187890 */ /* 0x000fe2000fffe03f */
[----:B------:R-:W-:Y:S01]  /*79c0*/  MOV R4, 0x8000 ;  /* 0x0000800000047802 */ /* 0x000fe20000000f00 */
[----:B------:R-:W-:Y:S01]  /*79d0*/  UMOV UR31, UR17 ;  /* 0x00000011001f7c82 */ /* 0x000fe20008000000 */
[----:B------:R-:W-:Y:S01]  /*79e0*/  UMOV UR27, UR11 ;  /* 0x0000000b001b7c82 */ /* 0x000fe20008000000 */
[----:B-1----:R-:W-:-:S04]  /*79f0*/  IADD3 R0, P1, R8, 0x2f0, RZ ;  /* 0x000002f008007810 */ /* 0x002fc80007f3e0ff */
[----:B------:R-:W-:Y:S02]  /*7a00*/  R2UR UR32, R0 ;  /* 0x00000000002072ca */ /* 0x000fe400000e0000 */
[----:B------:R-:W-:-:S04]  /*7a10*/  IADD3 R0, P2, R8, 0x3f0, RZ ;  /* 0x000003f008007810 */ /* 0x000fc80007f5e0ff */
[----:B------:R-:W-:Y:S02]  /*7a20*/  R2UR UR34, R0 ;  /* 0x00000000002272ca */ /* 0x000fe400000e0000 */
[----:B------:R-:W-:Y:S02]  /*7a30*/  MOV R0, R5 ;  /* 0x0000000500007202 */ /* 0x000fe40000000f00 */
[----:B------:R-:W-:-:S03]  /*7a40*/  MOV R5, RZ ;  /* 0x000000ff00057202 */ /* 0x000fc60000000f00 */
[----:B------:R-:W-:-:S05]  /*7a50*/  IMAD.X R2, RZ, RZ, R0, P1 ;  /* 0x000000ffff027224 */ /* 0x000fca00008e0600 */
[----:B------:R-:W-:Y:S02]  /*7a60*/  R2UR UR33, R2 ;  /* 0x00000000022172ca */ /* 0x000fe400000e0000 */
[----:B------:R-:W-:-:S04]  /*7a70*/  IADD3.X R2, RZ, R0, RZ, P2, !PT ;  /* 0x00000000ff027210 */ /* 0x000fc800017fe4ff */
[----:B------:R-:W-:Y:S02]  /*7a80*/  R2UR UR35, R2 ;  /* 0x00000000022372ca */ /* 0x000fe400000e0000 */
[----:B------:R-:W-:-:S04]  /*7a90*/  IADD3 R2, P1, R8, 0xf0, RZ ;  /* 0x000000f008027810 */ /* 0x000fc80007f3e0ff */
[----:B------:R-:W-:Y:S01]  /*7aa0*/  R2UR UR6, R2 ;  /* 0x00000000020672ca */ /* 0x000fe200000e0000 */
[----:B------:R-:W-:Y:S01]  /*7ab0*/  IMAD.X R3, RZ, RZ, R0, P1 ;  /* 0x000000ffff037224 */ /* 0x000fe200008e0600 */
[----:B---3--:R-:W-:-:S04]  /*7ac0*/  ISETP.GE.AND P1, PT, R12, 0x81, PT ;  /* 0x000000810c00780c */ /* 0x008fc80003f26270 */
[----:B------:R-:W-:-:S13]  /*7ad0*/  R2UR UR7, R3 ;  /* 0x00000000030772ca */ /* 0x000fda00000e0000 */
[----:B------:R-:W-:Y:S01]  /*7ae0*/  UTMALDG.4D [UR16], [UR6], desc[UR14] ;  /* 0x00000e10060075b4 */ /* 0x000fe20008019000 */
[----:B------:R1:W-:Y:S01]  /*7af0*/  UBLKCP.S.G [UR30], [UR4], UR25 ;  /* 0x0000001e040073ba */ /* 0x0003e20008000219 */
[----:B------:R2:W-:Y:S01]  /*7b00*/  SYNCS.ARRIVE.TRANS64 RZ, [R11+URZ+0x30c00], R4 ;  /* 0x030c00040bff79a7 */ /* 0x0005e2000800003f */
[----:B------:R2:W-:Y:S01]  /*7b10*/  UTMALDG.4D [UR8], [UR32], desc[UR22] ;  /* 0x00001608200075b4 */ /* 0x0005e20008019000 */
[----:B-1----:R-:W-:Y:S02]  /*7b20*/  UMOV UR25, UR9 ;  /* 0x0000000900197c82 */ /* 0x002fe40008000000 */
[----:B------:R2:W-:Y:S01]  /*7b30*/  UTMALDG.4D [UR24], [UR34], desc[UR22] ;  /* 0x00001618220075b4 */ /* 0x0005e20008019000 */
[----:B------:R-:W-:Y:S05]  /*7b40*/  @!P1 BRA `(.L_x_58) ;  /* 0x0000000c002c9947 */ /* 0x000fea0003800000 */
[----:B------:R-:W1:Y:S01]  /*7b50*/  S2R R13, SR_TID.X ;  /* 0x00000000000d7919 */ /* 0x000e620000002100 */
[C---:B--2---:R-:W-:Y:S01]  /*7b60*/  VIADD R4, R12.reuse, 0x7f ;  /* 0x0000007f0c047836 */ /* 0x044fe20000000000 */
[----:B------:R-:W-:Y:S01]  /*7b70*/  ISETP.GE.AND P1, PT, R12, 0x101, PT ;  /* 0x000001010c00780c */ /* 0x000fe20003f26270 */
[----:B------:R-:W-:Y:S01]  /*7b80*/  IMAD.MOV.U32 R20, RZ, RZ, RZ ;  /* 0x000000ffff147224 */ /* 0x000fe200078e00ff */
[----:B------:R-:W-:Y:S02]  /*7b90*/  MOV R15, RZ ;  /* 0x000000ff000f7202 */ /* 0x000fe40000000f00 */
[----:B------:R-:W-:-:S04]  /*7ba0*/  SHF.R.S32.HI R9, RZ, 0x1f, R4 ;  /* 0x0000001fff097819 */ /* 0x000fc80000011404 */
[----:B------:R-:W-:Y:S02]  /*7bb0*/  LEA.HI R4, R9, R4, RZ, 0x7 ;  /* 0x0000000409047211 */ /* 0x000fe400078f38ff */
[----:B------:R-:W-:Y:S02]  /*7bc0*/  MOV R9, 0x1 ;  /* 0x0000000100097802 */ /* 0x000fe40000000f00 */
[----:B------:R-:W-:-:S04]  /*7bd0*/  LEA.HI.SX32 R4, R4, 0xffffffff, 0x19 ;  /* 0xffffffff04047811 */ /* 0x000fc800078fcaff */
[----:B------:R-:W-:-:S04]  /*7be0*/  VIMNMX R4, R4, 0x1, !PT ;  /* 0x0000000104047848 */ /* 0x000fc80007fe0100 */
[----:B------:R-:W-:Y:S02]  /*7bf0*/  LOP3.LUT R19, R4, 0x1, RZ, 0xc0, !PT ;  /* 0x0000000104137812 */ /* 0x000fe400078ec0ff */
[----:B-1----:R-:W-:Y:S01]  /*7c00*/  LOP3.LUT R14, R13, 0x1f, RZ, 0xc0, !PT ;  /* 0x0000001f0d0e7812 */ /* 0x002fe200078ec0ff */
[----:B------:R-:W-:Y:S06]  /*7c10*/  @!P1 BRA `(.L_x_59) ;  /* 0x0000000800009947 */ /* 0x000fec0003800000 */
[----:B------:R-:W-:Y:S01]  /*7c20*/  IMAD.IADD R18, R4, 0x1, -R19 ;  /* 0x0000000104127824 */ /* 0x000fe200078e0a13 */
[----:B------:R-:W-:Y:S01]  /*7c30*/  MOV R9, 0x1 ;  /* 0x0000000100097802 */ /* 0x000fe20000000f00 */
[----:B------:R-:W-:-:S07]  /*7c40*/  IMAD.MOV.U32 R15, RZ, RZ, RZ ;  /* 0x000000ffff0f7224 */ /* 0x000fce00078e00ff */
.L_x_68:
[----:B------:R-:W-:-:S04]  /*7c50*/  SHF.L.U32 R21, R9, 0x1f, RZ ;  /* 0x0000001f09157819 */ /* 0x000fc800000006ff */
[----:B-1----:R-:W1:Y:S02]  /*7c60*/  SYNCS.PHASECHK.TRANS64.TRYWAIT P1, [R11+URZ+0x30c40], R21 ;  /* 0x030c40150b0075a7 */ /* 0x002e64000802017f */
[----:B-12---:R-:W-:Y:S05]  /*7c70*/  @!P1 BRA `(.L_x_60) ;  /* 0x0000001000a49947 */ /* 0x006fea0003800000 */
.L_x_85:
[----:B------:R-:W-:Y:S05]  /*7c80*/  @P0 BRA `(.L_x_61) ;  /* 0x0000000000140947 */ /* 0x000fea0003800000 */
[----:B------:R-:W-:Y:S02]  /*7c90*/  ISETP.NE.AND P1, PT, R14, RZ, PT ;  /* 0x000000ff0e00720c */ /* 0x000fe40003f25270 */
[----:B------:R-:W-:-:S04]  /*7ca0*/  MOV R0, 0x4200 ;  /* 0x0000420000007802 */ /* 0x000fc80000000f00 */
[----:B------:R2:W-:Y:S07]  /*7cb0*/  SYNCS.ARRIVE.TRANS64 RZ, [R11+URZ+0x30c30], R0 ;  /* 0x030c30000bff79a7 */ /* 0x0005ee000800003f */
[----:B------:R-:W-:Y:S05]  /*7cc0*/  @!P1 BRA `(.L_x_61) ;  /* 0x0000000000049947 */ /* 0x000fea0003800000 */
[----:B------:R-:W-:Y:S01]  /*7cd0*/  BPT.TRAP 0x1 ;  /* 0x000000040000795c */ /* 0x000fe20000300000 */
.L_x_61:
[----:B------:R-:W3:Y:S01]  /*7ce0*/  LDC.64 R12, c[0x0][0x728] ;  /* 0x0001ca00ff0c7b82 */ /* 0x000ee20000000a00 */
[----:B------:R-:W-:Y:S01]  /*7cf0*/  IMAD.SHL.U32 R17, R15, 0x80, RZ ;  /* 0x000000800f117824 */ /* 0x000fe200078e00ff */
[----:B------:R-:W-:Y:S01]  /*7d00*/  R2UR UR6, R11 ;  /* 0x000000000b0672ca */ /* 0x000fe200000e0000 */
[----:B------:R-:W-:Y:S01]  /*7d10*/  UMOV UR14, 0x0 ;  /* 0x00000000000e7882 */ /* 0x000fe20000000000 */
[----:B------:R-:W-:Y:S01]  /*7d20*/  UMOV UR15, 0x14f00000 ;  /* 0x14f00000000f7882 */ /* 0x000fe20000000000 */
[----:B------:R-:W-:Y:S01]  /*7d30*/  UMOV UR18, URZ ;  /* 0x0000003f00127c82 */ /* 0x000fe20008000000 */
[C---:B--2---:R-:W-:Y:S01]  /*7d40*/  IADD3 R0, P1, R17.reuse, R6, RZ ;  /* 0x0000000611007210 */ /* 0x044fe20007f3e0ff */
[----:B------:R-:W-:Y:S01]  /*7d50*/  UMOV UR13, 0x20 ;  /* 0x00000020000d7882 */ /* 0x000fe20000000000 */
[----:B------:R-:W2:Y:S01]  /*7d60*/  LDC.64 R4, c[0x0][0x198] ;  /* 0x00006600ff047b82 */ /* 0x000ea20000000a00 */
[----:B------:R-:W-:-:S06]  /*7d70*/  R2UR UR19, R17 ;  /* 0x00000000111372ca */ /* 0x000fcc00000e0000 */
[----:B------:R-:W-:Y:S02]  /*7d80*/  UIADD3 UR16, UR6, 0x18000, URZ ;  /* 0x0001800006107890 */ /* 0x000fe4000fffe03f */
[----:B------:R-:W-:Y:S02]  /*7d90*/  UIADD3 UR17, UR6, 0x30c30, URZ ;  /* 0x00030c3006117890 */ /* 0x000fe4000fffe03f */
[----:B------:R-:W-:Y:S01]  /*7da0*/  UIADD3 UR6, UR6, 0x20400, URZ ;  /* 0x0002040006067890 */ /* 0x000fe2000fffe03f */
[----:B---3--:R-:W-:-:S04]  /*7db0*/  LEA R2, P2, R0, R12, 0x2 ;  /* 0x0000000c00027211 */ /* 0x008fc800078410ff */
[----:B------:R-:W-:Y:S01]  /*7dc0*/  UMOV UR7, UR17 ;  /* 0x0000001100077c82 */ /* 0x000fe20008000000 */
[----:B------:R-:W-:Y:S02]  /*7dd0*/  R2UR UR8, R2 ;  /* 0x00000000020872ca */ /* 0x000fe400000e0000 */
[----:B------:R-:W-:Y:S02]  /*7de0*/  LEA.HI.X.SX32 R2, R17, R10, 0x1, P1 ;  /* 0x0000000a11027211 */ /* 0x000fe400008f0eff */
[----:B--2---:R-:W-:Y:S02]  /*7df0*/  MOV R8, R4 ;  /* 0x0000000400087202 */ /* 0x004fe40000000f00 */
[----:B------:R-:W-:Y:S02]  /*7e00*/  LEA.HI.X R0, R0, R13, R2, 0x2, P2 ;  /* 0x0000000d00007211 */ /* 0x000fe400010f1402 */
[----:B------:R-:W-:Y:S02]  /*7e10*/  IADD3 R4, P1, R8, 0x1f0, RZ ;  /* 0x000001f008047810 */ /* 0x000fe40007f3e0ff */
[----:B------:R-:W-:Y:S01]  /*7e20*/  R2UR UR9, R0 ;  /* 0x00000000000972ca */ /* 0x000fe200000e0000 */
[----:B------:R-:W-:Y:S01]  /*7e30*/  IMAD.MOV.U32 R0, RZ, RZ, R5 ;  /* 0x000000ffff007224 */ /* 0x000fe200078e0005 */
[----:B------:R-:W-:-:S04]  /*7e40*/  R2UR UR10, R4 ;  /* 0x00000000040a72ca */ /* 0x000fc800000e0000 */
[----:B------:R-:W-:-:S04]  /*7e50*/  IADD3.X R5, RZ, R0, RZ, P1, !PT ;  /* 0x00000000ff057210 */ /* 0x000fc80000ffe4ff */
[----:B------:R-:W-:-:S13]  /*7e60*/  R2UR UR11, R5 ;  /* 0x00000000050b72ca */ /* 0x000fda00000e0000 */
[----:B------:R2:W-:Y:S01]  /*7e70*/  UTMALDG.4D [UR16], [UR10], desc[UR14] ;  /* 0x00000e100a0075b4 */ /* 0x0005e20008019000 */
[----:B------:R2:W-:Y:S01]  /*7e80*/  UBLKCP.S.G [UR6], [UR8], UR13 ;  /* 0x00000006080073ba */ /* 0x0005e2000800020d */
[----:B------:R-:W3:Y:S02]  /*7e90*/  SYNCS.PHASECHK.TRANS64.TRYWAIT P1, [R11+URZ+0x30c28], R21 ;  /* 0x030c28150b0075a7 */ /* 0x000ee4000802017f */
[----:B--23--:R-:W-:Y:S05]  /*7ea0*/  @!P1 BRA `(.L_x_62) ;  /* 0x00000010002c9947 */ /* 0x00cfea0003800000 */
.L_x_86:
[----:B------:R-:W-:Y:S05]  /*7eb0*/  @P0 BRA `(.L_x_63) ;  /* 0x0000000000140947 */ /* 0x000fea0003800000 */
[----:B------:R-:W-:Y:S01]  /*7ec0*/  ISETP.NE.AND P1, PT, R14, RZ, PT ;  /* 0x000000ff0e00720c */ /* 0x000fe20003f25270 */
[----:B------:R-:W-:-:S04]  /*7ed0*/  IMAD.MOV.U32 R2, RZ, RZ, 0x4200 ;  /* 0x00004200ff027424 */ /* 0x000fc800078e00ff */
[----:B------:R3:W-:Y:S08]  /*7ee0*/  SYNCS.ARRIVE.TRANS64 RZ, [R11+URZ+0x30c18], R2 ;  /* 0x030c18020bff79a7 */ /* 0x0007f0000800003f */
[----:B------:R-:W-:Y:S05]  /*7ef0*/  @!P1 BRA `(.L_x_63) ;  /* 0x0000000000049947 */ /* 0x000fea0003800000 */
[----:B------:R-:W-:Y:S01]  /*7f00*/  BPT.TRAP 0x1 ;  /* 0x000000040000795c */ /* 0x000fe20000300000 */
.L_x_63:
[----:B------:R-:W-:Y:S01]  /*7f10*/  IADD3 R17, R17, 0x80, RZ ;  /* 0x0000008011117810 */ /* 0x000fe20007ffe0ff */
[----:B------:R-:W-:Y:S01]  /*7f20*/  UMOV UR14, 0x0 ;  /* 0x00000000000e7882 */ /* 0x000fe20000000000 */
[----:B------:R-:W-:Y:S01]  /*7f30*/  R2UR UR17, R11 ;  /* 0x000000000b1172ca */ /* 0x000fe200000e0000 */
[----:B------:R-:W-:Y:S01]  /*7f40*/  UMOV UR15, 0x14f00000 ;  /* 0x14f00000000f7882 */ /* 0x000fe20000000000 */
[----:B---3--:R-:W-:Y:S01]  /*7f50*/  IADD3 R2, P1, R8, 0xf0, RZ ;  /* 0x000000f008027810 */ /* 0x008fe20007f3e0ff */
[----:B------:R-:W-:Y:S01]  /*7f60*/  UMOV UR18, URZ ;  /* 0x0000003f00127c82 */ /* 0x000fe20008000000 */
[----:B------:R-:W-:Y:S01]  /*7f70*/  R2UR UR19, R17 ;  /* 0x00000000111372ca */ /* 0x000fe200000e0000 */
[----:B------:R-:W-:Y:S01]  /*7f80*/  UMOV UR13, 0x20 ;  /* 0x00000020000d7882 */ /* 0x000fe20000000000 */
[----:B------:R-:W-:Y:S01]  /*7f90*/  R2UR UR10, R2 ;  /* 0x00000000020a72ca */ /* 0x000fe200000e0000 */
[----:B------:R-:W-:-:S05]  /*7fa0*/  IMAD.X R3, RZ, RZ, R0, P1 ;  /* 0x000000ffff037224 */ /* 0x000fca00008e0600 */
[----:B------:R-:W-:Y:S01]  /*7fb0*/  R2UR UR11, R3 ;  /* 0x00000000030b72ca */ /* 0x000fe200000e0000 */
[----:B------:R-:W-:Y:S02]  /*7fc0*/  UIADD3 UR8, UR17, 0x20200, URZ ;  /* 0x0002020011087890 */ /* 0x000fe4000fffe03f */
[----:B------:R-:W-:Y:S02]  /*7fd0*/  UIADD3 UR16, UR17, 0x14000, URZ ;  /* 0x0001400011107890 */ /* 0x000fe4000fffe03f */
[----:B------:R-:W-:Y:S02]  /*7fe0*/  UIADD3 UR17, UR17, 0x30c18, URZ ;  /* 0x00030c1811117890 */ /* 0x000fe4000fffe03f */
[----:B------:R-:W-:-:S05]  /*7ff0*/  UIMAD.WIDE UR6, UR19, 0x4, UR4 ;  /* 0x00000004130678a5 */ /* 0x000fca000f8e0204 */
[----:B------:R-:W-:Y:S02]  /*8000*/  UMOV UR9, UR17 ;  /* 0x0000001100097c82 */ /* 0x000fe40008000000 */
[----:B------:R3:W-:Y:S02]  /*8010*/  UTMALDG.4D [UR16], [UR10], desc[UR14] ;  /* 0x00000e100a0075b4 */ /* 0x0007e40008019000 */
[----:B------:R3:W-:Y:S01]  /*8020*/  UBLKCP.S.G [UR8], [UR6], UR13 ;  /* 0x00000008060073ba */ /* 0x0007e2000800020d */
[----:B------:R-:W4:Y:S02]  /*8030*/  SYNCS.PHASECHK.TRANS64.TRYWAIT P1, [R11+URZ+0x30c48], R21 ;  /* 0x030c48150b0075a7 */ /* 0x000f24000802017f */
[----:B---34-:R-:W-:Y:S05]  /*8040*/  @!P1 BRA `(.L_x_64) ;  /* 0x0000000c00d89947 */ /* 0x018fea0003800000 */
.L_x_87:
[----:B-123--:R-:W-:Y:S01]  /*8050*/  SHF.R.S32.HI R21, RZ, 0x1f, R17 ;  /* 0x0000001fff157819 */ /* 0x00efe20000011411 */
[----:B------:R-:W-:Y:S06]  /*8060*/  @P0 BRA `(.L_x_65) ;  /* 0x00000000001c0947 */ /* 0x000fec0003800000 */
[----:B------:R-:W-:-:S04]  /*8070*/  MOV R14, 0x4200 ;  /* 0x00004200000e7802 */ /* 0x000fc80000000f00 */
[----:B------:R1:W-:Y:S02]  /*8080*/  SYNCS.ARRIVE.TRANS64 RZ, [R11+URZ+0x30c38], R14 ;  /* 0x030c380e0bff79a7 */ /* 0x0003e4000800003f */
[----:B-1----:R-:W1:Y:S02]  /*8090*/  S2R R14, SR_TID.X ;  /* 0x00000000000e7919 */ /* 0x002e640000002100 */
[----:B-1----:R-:W-:-:S04]  /*80a0*/  LOP3.LUT R14, R14, 0x1f, RZ, 0xc0, !PT ;  /* 0x0000001f0e0e7812 */ /* 0x002fc800078ec0ff */
[----:B------:R-:W-:-:S13]  /*80b0*/  ISETP.NE.AND P1, PT, R14, RZ, PT ;  /* 0x000000ff0e00720c */ /* 0x000fda0003f25270 */
[----:B------:R-:W-:Y:S05]  /*80c0*/  @!P1 BRA `(.L_x_65) ;  /* 0x0000000000049947 */ /* 0x000fea0003800000 */
[----:B------:R-:W-:Y:S01]  /*80d0*/  BPT.TRAP 0x1 ;  /* 0x000000040000795c */ /* 0x000fe20000300000 */
.L_x_65:
[C---:B------:R-:W-:Y:S01]  /*80e0*/  R2UR UR19, R17.reuse ;  /* 0x00000000111372ca */ /* 0x040fe200000e0000 */
[----:B------:R-:W-:Y:S01]  /*80f0*/  UMOV UR8, 0x0 ;  /* 0x0000000000087882 */ /* 0x000fe20000000000 */
[----:B------:R-:W-:Y:S01]  /*8100*/  IADD3 R17, P1, R17, R6, RZ ;  /* 0x0000000611117210 */ /* 0x000fe20007f3e0ff */
[----:B------:R-:W-:Y:S01]  /*8110*/  UMOV UR9, 0x14f00000 ;  /* 0x14f0000000097882 */ /* 0x000fe20000000000 */
[----:B------:R-:W-:Y:S01]  /*8120*/  R2UR UR10, R11 ;  /* 0x000000000b0a72ca */ /* 0x000fe200000e0000 */
[----:B------:R-:W-:Y:S01]  /*8130*/  UMOV UR18, URZ ;  /* 0x0000003f00127c82 */ /* 0x000fe20008000000 */
[----:B------:R-:W-:Y:S01]  /*8140*/  R2UR UR6, R4 ;  /* 0x00000000040672ca */ /* 0x000fe200000e0000 */
[----:B------:R-:W-:Y:S01]  /*8150*/  IMAD.X R21, R21, 0x1, R10, P1 ;  /* 0x0000000115157824 */ /* 0x000fe200008e060a */
[----:B------:R-:W-:Y:S01]  /*8160*/  LEA R12, P1, R17, R12, 0x2 ;  /* 0x0000000c110c7211 */ /* 0x000fe200078210ff */
[----:B------:R-:W-:Y:S01]  /*8170*/  UMOV UR13, 0x20 ;  /* 0x00000020000d7882 */ /* 0x000fe20000000000 */
[----:B------:R-:W-:-:S02]  /*8180*/  R2UR UR7, R5 ;  /* 0x00000000050772ca */ /* 0x000fc400000e0000 */
[----:B------:R-:W-:Y:S02]  /*8190*/  LEA.HI.X R21, R17, R13, R21, 0x2, P1 ;  /* 0x0000000d11157211 */ /* 0x000fe400008f1415 */
[----:B------:R-:W-:Y:S02]  /*81a0*/  R2UR UR14, R12 ;  /* 0x000000000c0e72ca */ /* 0x000fe400000e0000 */
[----:B------:R-:W-:Y:S01]  /*81b0*/  R2UR UR15, R21 ;  /* 0x00000000150f72ca */ /* 0x000fe200000e0000 */
[----:B------:R-:W-:Y:S01]  /*81c0*/  UIADD3 UR16, UR10, 0x1c000, URZ ;  /* 0x0001c0000a107890 */ /* 0x000fe2000fffe03f */
[----:B------:R-:W-:Y:S01]  /*81d0*/  LOP3.LUT R9, R9, 0x1, RZ, 0x3c, !PT ;  /* 0x0000000109097812 */ /* 0x000fe200078e3cff */
[----:B------:R-:W-:Y:S02]  /*81e0*/  UIADD3 UR17, UR10, 0x30c38, URZ ;  /* 0x00030c380a117890 */ /* 0x000fe4000fffe03f */
[----:B------:R-:W-:Y:S01]  /*81f0*/  UIADD3 UR10, UR10, 0x20600, URZ ;  /* 0x000206000a0a7890 */ /* 0x000fe2000fffe03f */
[----:B------:R-:W-:-:S04]  /*8200*/  SHF.L.U32 R4, R9, 0x1f, RZ ;  /* 0x0000001f09047819 */ /* 0x000fc800000006ff */
[----:B------:R-:W-:Y:S02]  /*8210*/  UMOV UR11, UR17 ;  /* 0x00000011000b7c82 */ /* 0x000fe40008000000 */
[----:B------:R1:W-:Y:S02]  /*8220*/  UTMALDG.4D [UR16], [UR6], desc[UR8] ;  /* 0x00000810060075b4 */ /* 0x0003e40008019000 */
[----:B------:R1:W-:Y:S01]  /*8230*/  UBLKCP.S.G [UR10], [UR14], UR13 ;  /* 0x0000000a0e0073ba */ /* 0x0003e2000800020d */
[----:B------:R-:W2:Y:S02]  /*8240*/  SYNCS.PHASECHK.TRANS64.TRYWAIT P1, [R11+URZ+0x30c20], R4 ;  /* 0x030c20040b0075a7 */ /* 0x000ea4000802017f */
[----:B-12---:R-:W-:Y:S05]  /*8250*/  @!P1 BRA `(.L_x_66) ;  /* 0x0000000c00689947 */ /* 0x006fea0003800000 */
.L_x_89:
[----:B------:R-:W-:Y:S05]  /*8260*/  @P0 BRA `(.L_x_67) ;  /* 0x0000000000140947 */ /* 0x000fea0003800000 */
[----:B------:R-:W-:Y:S02]  /*8270*/  ISETP.NE.AND P1, PT, R14, RZ, PT ;  /* 0x000000ff0e00720c */ /* 0x000fe40003f25270 */
[----:B-1----:R-:W-:-:S04]  /*8280*/  MOV R4, 0x4200 ;  /* 0x0000420000047802 */ /* 0x002fc80000000f00 */
[----:B------:R2:W-:Y:S07]  /*8290*/  SYNCS.ARRIVE.TRANS64 RZ, [R11+URZ+0x30c10], R4 ;  /* 0x030c10040bff79a7 */ /* 0x0005ee000800003f */
[----:B------:R-:W-:Y:S05]  /*82a0*/  @!P1 BRA `(.L_x_67) ;  /* 0x0000000000049947 */ /* 0x000fea0003800000 */
[----:B------:R-:W-:Y:S01]  /*82b0*/  BPT.TRAP 0x1 ;  /* 0x000000040000795c */ /* 0x000fe20000300000 */
.L_x_67:
[----:B------:R-:W-:Y:S01]  /*82c0*/  R2UR UR6, R15 ;  /* 0x000000000f0672ca */ /* 0x000fe200000e0000 */
[----:B------:R-:W-:Y:S01]  /*82d0*/  VIADD R18, R18, 0xfffffffe ;  /* 0xfffffffe12127836 */ /* 0x000fe20000000000 */
[----:B------:R-:W-:Y:S01]  /*82e0*/  R2UR UR17, R11 ;  /* 0x000000000b1172ca */ /* 0x000fe200000e0000 */
[----:B------:R-:W-:Y:S01]  /*82f0*/  UMOV UR22, 0x0 ;  /* 0x0000000000167882 */ /* 0x000fe20000000000 */
[----:B------:R-:W-:Y:S01]  /*8300*/  R2UR UR14, R2 ;  /* 0x00000000020e72ca */ /* 0x000fe200000e0000 */
[----:B------:R-:W-:Y:S01]  /*8310*/  UMOV UR23, 0x14f00000 ;  /* 0x14f0000000177882 */ /* 0x000fe20000000000 */
[----:B------:R-:W-:Y:S01]  /*8320*/  R2UR UR15, R3 ;  /* 0x00000000030f72ca */ /* 0x000fe200000e0000 */
[----:B------:R-:W-:Y:S01]  /*8330*/  UMOV UR18, URZ ;  /* 0x0000003f00127c82 */ /* 0x000fe20008000000 */
[----:B------:R-:W-:Y:S01]  /*8340*/  ISETP.NE.AND P1, PT, R18, RZ, PT ;  /* 0x000000ff1200720c */ /* 0x000fe20003f25270 */
[----:B------:R-:W-:-:S04]  /*8350*/  UMOV UR7, 0x20 ;  /* 0x0000002000077882 */ /* 0x000fc80000000000 */
[----:B------:R-:W-:Y:S02]  /*8360*/  UIADD3 UR6, UR6, 0x2, URZ ;  /* 0x0000000206067890 */ /* 0x000fe4000fffe03f */
[----:B------:R-:W-:Y:S02]  /*8370*/  UIADD3 UR10, UR17, 0x20000, URZ ;  /* 0x00020000110a7890 */ /* 0x000fe4000fffe03f */
[----:B------:R-:W-:Y:S02]  /*8380*/  USHF.L.U32 UR19, UR6, 0x7, URZ ;  /* 0x0000000706137899 */ /* 0x000fe4000800063f */
[----:B------:R-:W-:Y:S01]  /*8390*/  UIADD3 UR16, UR17, 0x10000, URZ ;  /* 0x0001000011107890 */ /* 0x000fe2000fffe03f */
[----:B------:R-:W-:Y:S01]  /*83a0*/  MOV R15, UR6 ;  /* 0x00000006000f7c02 */ /* 0x000fe20008000f00 */
[----:B------:R-:W-:Y:S02]  /*83b0*/  UIADD3 UR17, UR17, 0x30c10, URZ ;  /* 0x00030c1011117890 */ /* 0x000fe4000fffe03f */
[----:B------:R-:W-:-:S05]  /*83c0*/  UIMAD.WIDE UR8, UR19, 0x4, UR4 ;  /* 0x00000004130878a5 */ /* 0x000fca000f8e0204 */
[----:B------:R-:W-:Y:S02]  /*83d0*/  UMOV UR11, UR17 ;  /* 0x00000011000b7c82 */ /* 0x000fe40008000000 */
[----:B------:R3:W-:Y:S02]  /*83e0*/  UTMALDG.4D [UR16], [UR14], desc[UR22] ;  /* 0x000016100e0075b4 */ /* 0x0007e40008019000 */
[----:B------:R3:W-:Y:S02]  /*83f0*/  UBLKCP.S.G [UR10], [UR8], UR7 ;  /* 0x0000000a080073ba */ /* 0x0007e40008000207 */
[----:B---3--:R-:W-:Y:S05]  /*8400*/  @P1 BRA `(.L_x_68) ;  /* 0xfffffff800101947 */ /* 0x008fea000383ffff */
[----:B------:R-:W-:-:S07]  /*8410*/  IMAD.U32 R5, RZ, RZ, UR19 ;  /* 0x00000013ff057e24 */ /* 0x000fce000f8e00ff */
.L_x_59:
[----:B------:R-:W-:-:S13]  /*8420*/  ISETP.NE.AND P1, PT, R19, RZ, PT ;  /* 0x000000ff1300720c */ /* 0x000fda0003f25270 */
[----:B------:R-:W-:Y:S05]  /*8430*/  @!P1 BRA `(.L_x_58) ;  /* 0x0000000000f09947 */ /* 0x000fea0003800000 */
[----:B------:R-:W-:-:S04]  /*8440*/  SHF.L.U32 R12, R9, 0x1f, RZ ;  /* 0x0000001f090c7819 */ /* 0x000fc800000006ff */
[----:B------:R-:W3:Y:S02]  /*8450*/  SYNCS.PHASECHK.TRANS64.TRYWAIT P1, [R11+URZ+0x30c40], R12 ;  /* 0x030c400c0b0075a7 */ /* 0x000ee4000802017f */
[----:B---3--:R-:W-:Y:S05]  /*8460*/  @!P1 BRA `(.L_x_69) ;  /* 0x0000000800fc9947 */ /* 0x008fea0003800000 */
.L_x_90:
[----:B------:R-:W-:Y:S05]  /*8470*/  @P0 BRA `(.L_x_70) ;  /* 0x0000000000140947 */ /* 0x000fea0003800000 */
[----:B------:R-:W-:Y:S02]  /*8480*/  ISETP.NE.AND P1, PT, R14, RZ, PT ;  /* 0x000000ff0e00720c */ /* 0x000fe40003f25270 */
[----:B-12---:R-:W-:-:S04]  /*8490*/  MOV R4, 0x4200 ;  /* 0x0000420000047802 */ /* 0x006fc80000000f00 */
[----:B------:R4:W-:Y:S07]  /*84a0*/  SYNCS.ARRIVE.TRANS64 RZ, [R11+URZ+0x30c30], R4 ;  /* 0x030c30040bff79a7 */ /* 0x0009ee000800003f */
[----:B------:R-:W-:Y:S05]  /*84b0*/  @!P1 BRA `(.L_x_70) ;  /* 0x0000000000049947 */ /* 0x000fea0003800000 */
[----:B------:R-:W-:Y:S01]  /*84c0*/  BPT.TRAP 0x1 ;  /* 0x000000040000795c */ /* 0x000fe20000300000 */
.L_x_70:
[----:B-12-4-:R-:W1:Y:S01]  /*84d0*/  LDC.64 R4, c[0x0][0x728] ;  /* 0x0001ca00ff047b82 */ /* 0x016e620000000a00 */
[----:B------:R-:W-:Y:S01]  /*84e0*/  IMAD.SHL.U32 R15, R15, 0x80, RZ ;  /* 0x000000800f0f7824 */ /* 0x000fe200078e00ff */
[----:B------:R-:W-:Y:S01]  /*84f0*/  R2UR UR10, R11 ;  /* 0x000000000b0a72ca */ /* 0x000fe200000e0000 */
[----:B------:R-:W-:Y:S01]  /*8500*/  UMOV UR8, 0x0 ;  /* 0x0000000000087882 */ /* 0x000fe20000000000 */
[----:B------:R-:W-:Y:S01]  /*8510*/  UMOV UR9, 0x14f00000 ;  /* 0x14f0000000097882 */ /* 0x000fe20000000000 */
[----:B------:R-:W-:Y:S01]  /*8520*/  UMOV UR18, URZ ;  /* 0x0000003f00127c82 */ /* 0x000fe20008000000 */
[C---:B------:R-:W-:Y:S01]  /*8530*/  IADD3 R13, P1, R15.reuse, R6, RZ ;  /* 0x000000060f0d7210 */ /* 0x040fe20007f3e0ff */
[----:B------:R-:W-:Y:S01]  /*8540*/  UMOV UR13, 0x20 ;  /* 0x00000020000d7882 */ /* 0x000fe20000000000 */
[----:B------:R-:W-:-:S07]  /*8550*/  R2UR UR19, R15 ;  /* 0x000000000f1372ca */ /* 0x000fce00000e0000 */
[----:B------:R-:W-:Y:S02]  /*8560*/  UIADD3 UR16, UR10, 0x18000, URZ ;  /* 0x000180000a107890 */ /* 0x000fe4000fffe03f */
[----:B------:R-:W-:Y:S02]  /*8570*/  UIADD3 UR17, UR10, 0x30c30, URZ ;  /* 0x00030c300a117890 */ /* 0x000fe4000fffe03f */
[----:B------:R-:W-:Y:S01]  /*8580*/  UIADD3 UR10, UR10, 0x20400, URZ ;  /* 0x000204000a0a7890 */ /* 0x000fe2000fffe03f */
[----:B-1----:R-:W-:-:S04]  /*8590*/  LEA R4, P2, R13, R4, 0x2 ;  /* 0x000000040d047211 */ /* 0x002fc800078410ff */
[----:B------:R-:W-:Y:S01]  /*85a0*/  UMOV UR11, UR17 ;  /* 0x00000011000b7c82 */ /* 0x000fe20008000000 */
[----:B------:R-:W-:Y:S02]  /*85b0*/  R2UR UR14, R4 ;  /* 0x00000000040e72ca */ /* 0x000fe400000e0000 */
[----:B------:R-:W-:-:S04]  /*85c0*/  LEA.HI.X.SX32 R4, R15, R10, 0x1, P1 ;  /* 0x0000000a0f047211 */ /* 0x000fc800008f0eff */
[----:B------:R-:W-:Y:S02]  /*85d0*/  LEA.HI.X R5, R13, R5, R4, 0x2, P2 ;  /* 0x000000050d057211 */ /* 0x000fe400010f1404 */
[----:B------:R-:W-:Y:S02]  /*85e0*/  IADD3 R4, P1, R8, 0x1f0, RZ ;  /* 0x000001f008047810 */ /* 0x000fe40007f3e0ff */
[----:B------:R-:W-:Y:S02]  /*85f0*/  R2UR UR15, R5 ;  /* 0x00000000050f72ca */ /* 0x000fe400000e0000 */
[----:B------:R-:W-:Y:S02]  /*8600*/  R2UR UR6, R4 ;  /* 0x00000000040672ca */ /* 0x000fe400000e0000 */
[----:B------:R-:W-:-:S04]  /*8610*/  IADD3.X R4, RZ, R0, RZ, P1, !PT ;  /* 0x00000000ff047210 */ /* 0x000fc80000ffe4ff */
[----:B------:R-:W-:-:S13]  /*8620*/  R2UR UR7, R4 ;  /* 0x00000000040772ca */ /* 0x000fda00000e0000 */
[----:B------:R1:W-:Y:S01]  /*8630*/  UTMALDG.4D [UR16], [UR6], desc[UR8] ;  /* 0x00000810060075b4 */ /* 0x0003e20008019000 */
[----:B------:R1:W-:Y:S01]  /*8640*/  UBLKCP.S.G [UR10], [UR14], UR13 ;  /* 0x0000000a0e0073ba */ /* 0x0003e2000800020d */
[----:B------:R-:W2:Y:S02]  /*8650*/  SYNCS.PHASECHK.TRANS64.TRYWAIT P1, [R11+URZ+0x30c28], R12 ;  /* 0x030c280c0b0075a7 */ /* 0x000ea4000802017f */
[----:B-12---:R-:W-:Y:S05]  /*8660*/  @!P1 BRA `(.L_x_71) ;  /* 0x0000000800909947 */ /* 0x006fea0003800000 */
.L_x_91:
[----:B------:R-:W-:Y:S05]  /*8670*/  @P0 BRA `(.L_x_72) ;  /* 0x0000000000140947 */ /* 0x000fea0003800000 */
[----:B------:R-:W-:Y:S01]  /*8680*/  ISETP.NE.AND P0, PT, R14, RZ, PT ;  /* 0x000000ff0e00720c */ /* 0x000fe20003f05270 */
[----:B------:R-:W-:-:S04]  /*8690*/  IMAD.MOV.U32 R4, RZ, RZ, 0x4200 ;  /* 0x00004200ff047424 */ /* 0x000fc800078e00ff */
[----:B------:R2:W-:Y:S08]  /*86a0*/  SYNCS.ARRIVE.TRANS64 RZ, [R11+URZ+0x30c18], R4 ;  /* 0x030c18040bff79a7 */ /* 0x0005f0000800003f */
[----:B------:R-:W-:Y:S05]  /*86b0*/  @!P0 BRA `(.L_x_72) ;  /* 0x0000000000048947 */ /* 0x000fea0003800000 */
[----:B------:R-:W-:Y:S01]  /*86c0*/  BPT.TRAP 0x1 ;  /* 0x000000040000795c */ /* 0x000fe20000300000 */
.L_x_72:
[----:B------:R-:W-:Y:S01]  /*86d0*/  R2UR UR19, R15 ;  /* 0x000000000f1372ca */ /* 0x000fe200000e0000 */
[----:B------:R-:W-:Y:S01]  /*86e0*/  UMOV UR14, 0x0 ;  /* 0x00000000000e7882 */ /* 0x000fe20000000000 */
[----:B------:R-:W-:Y:S01]  /*86f0*/  R2UR UR17, R11 ;  /* 0x000000000b1172ca */ /* 0x000fe200000e0000 */
[----:B------:R-:W-:Y:S01]  /*8700*/  UMOV UR15, 0x14f00000 ;  /* 0x14f00000000f7882 */ /* 0x000fe20000000000 */
[----:B------:R-:W-:Y:S01]  /*8710*/  R2UR UR10, R2 ;  /* 0x00000000020a72ca */ /* 0x000fe200000e0000 */
[----:B------:R-:W-:Y:S01]  /*8720*/  UMOV UR18, URZ ;  /* 0x0000003f00127c82 */ /* 0x000fe20008000000 */
[----:B------:R-:W-:Y:S01]  /*8730*/  R2UR UR11, R3 ;  /* 0x00000000030b72ca */ /* 0x000fe200000e0000 */
[----:B------:R-:W-:Y:S01]  /*8740*/  UMOV UR13, 0x20 ;  /* 0x00000020000d7882 */ /* 0x000fe20000000000 */
[----:B------:R-:W-:-:S05]  /*8750*/  MOV R20, 0x1 ;  /* 0x0000000100147802 */ /* 0x000fca0000000f00 */
[----:B------:R-:W-:Y:S02]  /*8760*/  UIADD3 UR19, UR19, 0x80, URZ ;  /* 0x0000008013137890 */ /* 0x000fe4000fffe03f */
[----:B------:R-:W-:Y:S02]  /*8770*/  UIADD3 UR8, UR17, 0x20200, URZ ;  /* 0x0002020011087890 */ /* 0x000fe4000fffe03f */
[----:B------:R-:W-:Y:S02]  /*8780*/  UIADD3 UR16, UR17, 0x14000, URZ ;  /* 0x0001400011107890 */ /* 0x000fe4000fffe03f */
[----:B------:R-:W-:Y:S01]  /*8790*/  UIADD3 UR17, UR17, 0x30c18, URZ ;  /* 0x00030c1811117890 */ /* 0x000fe2000fffe03f */
[----:B------:R-:W-:Y:S01]  /*87a0*/  IMAD.U32 R5, RZ, RZ, UR19 ;  /* 0x00000013ff057e24 */ /* 0x000fe2000f8e00ff */
[----:B------:R-:W-:-:S05]  /*87b0*/  UIMAD.WIDE UR6, UR19, 0x4, UR4 ;  /* 0x00000004130678a5 */ /* 0x000fca000f8e0204 */
[----:B------:R-:W-:Y:S02]  /*87c0*/  UMOV UR9, UR17 ;  /* 0x0000001100097c82 */ /* 0x000fe40008000000 */
[----:B------:R4:W-:Y:S02]  /*87d0*/  UTMALDG.4D [UR16], [UR10], desc[UR14] ;  /* 0x00000e100a0075b4 */ /* 0x0009e40008019000 */
[----:B------:R4:W-:Y:S02]  /*87e0*/  UBLKCP.S.G [UR8], [UR6], UR13 ;  /* 0x00000008060073ba */ /* 0x0009e4000800020d */
[----:B----4-:R-:W-:Y:S01]  /*87f0*/  NOP ;  /* 0x0000000000007918 */ /* 0x010fe20000000000 */
.L_x_58:
[----:B------:R-:W4:Y:S01]  /*8800*/  S2R R2, SR_TID.X ;  /* 0x0000000000027919 */ /* 0x000f220000002100 */
[----:B------:R-:W-:Y:S02]  /*8810*/  LEA R13, R20, R11, 0x3 ;  /* 0x0000000b140d7211 */ /* 0x000fe400078e18ff */
[----:B----4-:R-:W-:Y:S02]  /*8820*/  LOP3.LUT R3, R2, 0x7f, RZ, 0xc0, !PT ;  /* 0x0000007f02037812 */ /* 0x010fe400078ec0ff */
[----:B------:R-:W-:Y:S02]  /*8830*/  SHF.L.U32 R2, R9, 0x1f, RZ ;  /* 0x0000001f09027819 */ /* 0x000fe400000006ff */
[----:B------:R-:W-:Y:S02]  /*8840*/  ISETP.NE.AND P1, PT, R3, RZ, PT ;  /* 0x000000ff0300720c */ /* 0x000fe40003f25270 */
[----:B------:R-:W4:Y:S02]  /*8850*/  SYNCS.PHASECHK.TRANS64.TRYWAIT P0, [R13+URZ+0x30c40], R2 ;  /* 0x030c40020d0075a7 */ /* 0x000f24000800017f */
[----:B----4-:R-:W-:Y:S09]  /*8860*/  @!P0 BRA `(.L_x_73) ;  /* 0x0000000800248947 */ /* 0x010ff20003800000 */
.L_x_92:
[----:B------:R-:W-:Y:S05]  /*8870*/  @P1 BRA `(.L_x_74) ;  /* 0x0000000000181947 */ /* 0x000fea0003800000 */
[----:B------:R-:W5:Y:S01]  /*8880*/  S2R R3, SR_TID.X ;  /* 0x0000000000037919 */ /* 0x000f620000002100 */
[----:B----4-:R-:W-:-:S04]  /*8890*/  IMAD.MOV.U32 R2, RZ, RZ, 0x4200 ;  /* 0x00004200ff027424 */ /* 0x010fc800078e00ff */
[----:B------:R4:W-:Y:S01]  /*88a0*/  SYNCS.ARRIVE.TRANS64 RZ, [R13+URZ+0x30c30], R2 ;  /* 0x030c30020dff79a7 */ /* 0x0009e2000800003f */
[----:B-----5:R-:W-:-:S13]  /*88b0*/  LOP3.LUT P0, RZ, R3, 0x1f, RZ, 0xc0, !PT ;  /* 0x0000001f03ff7812 */ /* 0x020fda000780c0ff */
[----:B----4-:R-:W-:Y:S05]  /*88c0*/  @!P0 BRA `(.L_x_74) ;  /* 0x0000000000048947 */ /* 0x010fea0003800000 */
[----:B--2---:R-:W-:Y:S01]  /*88d0*/  BPT.TRAP 0x1 ;  /* 0x000000040000795c */ /* 0x004fe20000300000 */
.L_x_74:
[----:B----4-:R-:W4:Y:S01]  /*88e0*/  LDC.64 R2, c[0x0][0x728] ;  /* 0x0001ca00ff027b82 */ /* 0x010f220000000a00 */
[C---:B------:R-:W-:Y:S01]  /*88f0*/  IADD3 R6, P0, R5.reuse, R6, RZ ;  /* 0x0000000605067210 */ /* 0x040fe20007f1e0ff */
[----:B--2---:R-:W-:Y:S01]  /*8900*/  UMOV UR8, 0x0 ;  /* 0x0000000000087882 */ /* 0x004fe20000000000 */
[C---:B-1----:R-:W-:Y:S01]  /*8910*/  LEA R4, R20.reuse, R11, 0xe ;  /* 0x0000000b14047211 */ /* 0x042fe200078e70ff */
[----:B---3--:R-:W-:Y:S01]  /*8920*/  IMAD R11, R20, 0x200, R11 ;  /* 0x00000200140b7824 */ /* 0x008fe200078e020b */
[----:B------:R-:W-:Y:S01]  /*8930*/  LEA.HI.X.SX32 R10, R5, R10, 0x1, P0 ;  /* 0x0000000a050a7211 */ /* 0x000fe200000f0eff */
[----:B------:R-:W-:Y:S01]  /*8940*/  UMOV UR9, 0x14f00000 ;  /* 0x14f0000000097882 */ /* 0x000fe20000000000 */
[----:B------:R-:W-:Y:S01]  /*8950*/  R2UR UR17, R13 ;  /* 0x000000000d1172ca */ /* 0x000fe200000e0000 */
[----:B------:R-:W-:Y:S01]  /*8960*/  UMOV UR18, URZ ;  /* 0x0000003f00127c82 */ /* 0x000fe20008000000 */
[----:B------:R-:W-:Y:S01]  /*8970*/  R2UR UR16, R4 ;  /* 0x00000000041072ca */ /* 0x000fe200000e0000 */
[----:B------:R-:W-:Y:S01]  /*8980*/  UMOV UR13, 0x20 ;  /* 0x00000020000d7882 */ /* 0x000fe20000000000 */
[----:B------:R-:W-:-:S02]  /*8990*/  R2UR UR10, R11 ;  /* 0x000000000b0a72ca */ /* 0x000fc400000e0000 */
[----:B------:R-:W-:-:S07]  /*89a0*/  R2UR UR19, R5 ;  /* 0x00000000051372ca */ /* 0x000fce00000e0000 */
[----:B------:R-:W-:Y:S02]  /*89b0*/  UIADD3 UR17, UR17, 0x30c30, URZ ;  /* 0x00030c3011117890 */ /* 0x000fe4000fffe03f */
[----:B------:R-:W-:Y:S01]  /*89c0*/  UIADD3 UR16, UR16, 0x18000, URZ ;  /* 0x0001800010107890 */ /* 0x000fe2000fffe03f */
[----:B----4-:R-:W-:Y:S01]  /*89d0*/  LEA R2, P0, R6, R2, 0x2 ;  /* 0x0000000206027211 */ /* 0x010fe200078010ff */
[----:B------:R-:W-:-:S03]  /*89e0*/  UIADD3 UR10, UR10, 0x20400, URZ ;  /* 0x000204000a0a7890 */ /* 0x000fc6000fffe03f */
[----:B------:R-:W-:Y:S01]  /*89f0*/  UMOV UR11, UR17 ;  /* 0x00000011000b7c82 */ /* 0x000fe20008000000 */
[----:B------:R-:W-:Y:S02]  /*8a00*/  LEA.HI.X R3, R6, R3, R10, 0x2, P0 ;  /* 0x0000000306037211 */ /* 0x000fe400000f140a */
[----:B------:R-:W-:Y:S02]  /*8a10*/  IADD3 R8, P0, R8, 0x1f0, RZ ;  /* 0x000001f008087810 */ /* 0x000fe40007f1e0ff */
[----:B------:R-:W-:Y:S02]  /*8a20*/  R2UR UR14, R2 ;  /* 0x00000000020e72ca */ /* 0x000fe400000e0000 */
[----:B------:R-:W-:Y:S02]  /*8a30*/  IADD3.X R0, RZ, R0, RZ, P0, !PT ;  /* 0x00000000ff007210 */ /* 0x000fe400007fe4ff */
[----:B------:R-:W-:Y:S02]  /*8a40*/  R2UR UR6, R8 ;  /* 0x00000000080672ca */ /* 0x000fe400000e0000 */
[----:B------:R-:W-:Y:S01]  /*8a50*/  R2UR UR7, R0 ;  /* 0x00000000000772ca */ /* 0x000fe200000e0000 */
[----:B------:R-:W-:Y:S01]  /*8a60*/  VIADD R0, R20, 0x1 ;  /* 0x0000000114007836 */ /* 0x000fe20000000000 */
[----:B------:R-:W-:-:S04]  /*8a70*/  R2UR UR15, R3 ;  /* 0x00000000030f72ca */ /* 0x000fc800000e0000 */
[----:B------:R-:W-:-:S04]  /*8a80*/  ISETP.NE.AND P0, PT, R0, 0x2, PT ;  /* 0x000000020000780c */ /* 0x000fc80003f05270 */
[----:B------:R-:W-:Y:S02]  /*8a90*/  SEL R2, RZ, 0x1, P0 ;  /* 0x00000001ff027807 */ /* 0x000fe40000000000 */
[----:B------:R-:W-:Y:S01]  /*8aa0*/  SEL R0, R0, RZ, P0 ;  /* 0x000000ff00007207 */ /* 0x000fe20000000000 */
[----:B------:R1:W-:Y:S01]  /*8ab0*/  UTMALDG.4D [UR16], [UR6], desc[UR8] ;  /* 0x00000810060075b4 */ /* 0x0003e20008019000 */
[----:B------:R-:W-:Y:S01]  /*8ac0*/  LOP3.LUT R9, R9, R2, RZ, 0x3c, !PT ;  /* 0x0000000209097212 */ /* 0x000fe200078e3cff */
[----:B------:R1:W-:Y:S02]  /*8ad0*/  UBLKCP.S.G [UR10], [UR14], UR13 ;  /* 0x0000000a0e0073ba */ /* 0x0003e4000800020d */
[----:B-1----:R-:W-:-:S04]  /*8ae0*/  NOP ;  /* 0x0000000000007918 */ /* 0x002fc80000000000 */
.L_x_55:
[----:B------:R-:W-:Y:S05]  /*8af0*/  BSYNC B0 ;  /* 0x0000000000007941 */ /* 0x000fea0003800000 */
.L_x_54:
[----:B------:R-:W-:-:S03]  /*8b00*/  UMOV UR6, 0xffffffff ;  /* 0xffffffff00067882 */ /* 0x000fc60000000000 */
[----:B------:R-:W-:Y:S05]  /*8b10*/  BRA.DIV UR6, `(.L_x_75) ;  /* 0x00000006068c7947 */ /* 0x000fea000b800000 */
[----:B------:R-:W-:-:S13]  /*8b20*/  ELECT P0, URZ, PT ;  /* 0x00000000003f782f */ /* 0x000fda0003800000 */
.L_x_95:
[----:B------:R-:W-:Y:S05]  /*8b30*/  @!P0 BRA `(.L_x_7) ;  /* 0x0000000000808947 */ /* 0x000fea0003800000 */
[----:B------:R-:W-:-:S04]  /*8b40*/  LOP3.LUT R16, R16, 0x2, RZ, 0xfc, !PT ;  /* 0x0000000210107812 */ /* 0x000fc800078efcff */
[----:B------:R-:W-:-:S13]  /*8b50*/  ISETP.NE.AND P0, PT, R16, 0x3, PT ;  /* 0x000000031000780c */ /* 0x000fda0003f05270 */
[----:B------:R-:W-:Y:S05]  /*8b60*/  @!P0 BRA `(.L_x_76) ;  /* 0x0000000000048947 */ /* 0x000fea0003800000 */
[----:B------:R-:W-:Y:S01]  /*8b70*/  BPT.TRAP 0x1 ;  /* 0x000000040000795c */ /* 0x000fe20000300000 */
.L_x_76:
[----:B------:R-:W1:Y:S01]  /*8b80*/  S2R R3, SR_CgaCtaId ;  /* 0x0000000000037919 */ /* 0x000e620000008800 */
[----:B------:R-:W-:Y:S02]  /*8b90*/  MOV R2, 0x400 ;  /* 0x0000040000027802 */ /* 0x000fe40000000f00 */
[----:B------:R-:W-:Y:S02]  /*8ba0*/  SHF.L.U32 R5, R9, 0x1f, RZ ;  /* 0x0000001f09057819 */ /* 0x000fe400000006ff */
[----:B-1----:R-:W-:Y:S02]  /*8bb0*/  LEA R7, R3, R2, 0x18 ;  /* 0x0000000203077211 */ /* 0x002fe400078ec0ff */
[----:B------:R-:W-:Y:S02]  /*8bc0*/  IADD3 R2, R0, 0x1, RZ ;  /* 0x0000000100027810 */ /* 0x000fe40007ffe0ff */
[----:B------:R-:W-:Y:S02]  /*8bd0*/  IADD3 R3, R7, 0x30c20, RZ ;  /* 0x00030c2007037810 */ /* 0x000fe40007ffe0ff */
[----:B------:R-:W-:-:S03]  /*8be0*/  ISETP.NE.AND P2, PT, R2, 0x2, PT ;  /* 0x000000020200780c */ /* 0x000fc60003f45270 */
[----:B------:R-:W-:Y:S01]  /*8bf0*/  IMAD R6, R0, 0x8, R3 ;  /* 0x0000000800067824 */ /* 0x000fe200078e0203 */
[----:B------:R-:W-:-:S03]  /*8c00*/  SEL R4, RZ, 0x1, P2 ;  /* 0x00000001ff047807 */ /* 0x000fc60001000000 */
[----:B------:R-:W1:Y:S01]  /*8c10*/  SYNCS.PHASECHK.TRANS64.TRYWAIT P1, [R6+URZ], R5 ;  /* 0x00000005060075a7 */ /* 0x000e62000802017f */
[----:B------:R-:W-:Y:S02]  /*8c20*/  LOP3.LUT R9, R9, R4, RZ, 0x3c, !PT ;  /* 0x0000000409097212 */ /* 0x000fe400078e3cff */
[----:B------:R-:W-:Y:S02]  /*8c30*/  SEL R4, R2, RZ, P2 ;  /* 0x000000ff02047207 */ /* 0x000fe40001000000 */
[----:B------:R-:W-:-:S03]  /*8c40*/  SHF.L.U32 R2, R9, 0x1f, RZ ;  /* 0x0000001f09027819 */ /* 0x000fc600000006ff */
[----:B------:R-:W-:Y:S01]  /*8c50*/  IMAD R3, R4, 0x8, R3 ;  /* 0x0000000804037824 */ /* 0x000fe200078e0203 */
[----:B-1----:R-:W-:Y:S06]  /*8c60*/  @!P1 BRA `(.L_x_77) ;  /* 0x00000004005c9947 */ /* 0x002fec0003800000 */
.L_x_96:
[----:B------:R-:W2:Y:S02]  /*8c70*/  SYNCS.PHASECHK.TRANS64.TRYWAIT P1, [R3+URZ], R2 ;  /* 0x00000002030075a7 */ /* 0x000ea4000802017f */
[----:B--2---:R-:W-:Y:S05]  /*8c80*/  @!P1 BRA `(.L_x_78) ;  /* 0x0000000400689947 */ /* 0x004fea0003800000 */
.L_x_97:
[----:B------:R-:W-:Y:S05]  /*8c90*/  @!P0 BRA `(.L_x_79) ;  /* 0x0000000000048947 */ /* 0x000fea0003800000 */
[----:B------:R-:W-:Y:S01]  /*8ca0*/  BPT.TRAP 0x1 ;  /* 0x000000040000795c */ /* 0x000fe20000300000 */
.L_x_79:
[----:B--2---:R-:W-:-:S05]  /*8cb0*/  IADD3 R3, R7, 0x30c40, RZ ;  /* 0x00030c4007037810 */ /* 0x004fca0007ffe0ff */
[----:B------:R-:W-:-:S04]  /*8cc0*/  IMAD R0, R0, 0x8, R3 ;  /* 0x0000000800007824 */ /* 0x000fc800078e0203 */
[----:B------:R-:W2:Y:S02]  /*8cd0*/  SYNCS.PHASECHK.TRANS64.TRYWAIT P0, [R0+URZ], R5 ;  /* 0x00000005000075a7 */ /* 0x000ea4000800017f */
[----:B--2---:R-:W-:Y:S05]  /*8ce0*/  @!P0 BRA `(.L_x_80) ;  /* 0x0000000400648947 */ /* 0x004fea0003800000 */
.L_x_98:
[----:B------:R-:W-:-:S07]  /*8cf0*/  LEA R3, R4, R3, 0x3 ;  /* 0x0000000304037211 */ /* 0x000fce00078e18ff */
.L_x_81:
[----:B---3--:R3:W4:Y:S02]  /*8d00*/  SYNCS.PHASECHK.TRANS64.TRYWAIT P0, [R3+URZ], R2 ;  /* 0x00000002030075a7 */ /* 0x008724000800017f */
[----:B----4-:R-:W-:Y:S05]  /*8d10*/  @!P0 NANOSLEEP.SYNCS 0x989680 ;  /* 0x009896800000895d */ /* 0x010fea0003900000 */
[----:B------:R-:W4:Y:S02]  /*8d20*/  @!P0 SYNCS.PHASECHK.TRANS64 P0, [R3+URZ], R2 ;  /* 0x00000002030085a7 */ /* 0x000f24000800007f */
[----:B----4-:R-:W-:Y:S05]  /*8d30*/  @!P0 BRA `(.L_x_81) ;  /* 0xfffffffc00f08947 */ /* 0x010fea000383ffff */
.L_x_7:
[----:B------:R-:W-:Y:S05]  /*8d40*/  BSYNC B6 ;  /* 0x0000000000067941 */ /* 0x000fea0003800000 */
.L_x_4:
[----:B------:R-:W-:Y:S05]  /*8d50*/  EXIT ;  /* 0x000000000000794d */ /* 0x000fea0003800000 */
.L_x_12:
[----:B------:R-:W-:Y:S01]  /*8d60*/  IMAD.MOV.U32 R12, RZ, RZ, RZ ;  /* 0x000000ffff0c7224 */ /* 0x000fe200078e00ff */
[----:B------:R-:W-:Y:S01]  /*8d70*/  MOV R11, 0x1f ;  /* 0x0000001f000b7802 */ /* 0x000fe20000000f00 */
[----:B------:R-:W-:-:S07]  /*8d80*/  IMAD.MOV.U32 R15, RZ, RZ, -0x1 ;  /* 0xffffffffff0f7424 */ /* 0x000fce00078e00ff */
[----:B------:R-:W-:Y:S05]  /*8d90*/  WARPSYNC.COLLECTIVE R15, `(.L_x_82) ;  /* 0x000000000f087348 */ /* 0x000fea0003c00000 */
[----:B------:R1:W2:Y:S02]  /*8da0*/  SHFL.IDX P6, R14, R13, R12, R11 ;  /* 0x0000000c0d0e7389 */ /* 0x0002a400000c000b */
[----:B-12---:R-:W-:Y:S01]  /*8db0*/  ENDCOLLECTIVE ;  /* 0x000000000000791b */ /* 0x006fe20003800000 */
.L_x_82:
[----:B------:R-:W-:Y:S05]  /*8dc0*/  BRA `(.L_x_83) ;  /* 0xffffff7c00747947 */ /* 0x000fea000383ffff */
.L_x_14:
[----:B--2---:R2:W3:Y:S02]  /*8dd0*/  SYNCS.PHASECHK.TRANS64.TRYWAIT P0, [R2+URZ+0x30c00], R9 ;  /* 0x030c0009020075a7 */ /* 0x0044e4000800017f */
[----:B---3--:R-:W-:Y:S05]  /*8de0*/  @!P0 NANOSLEEP.SYNCS 0x989680 ;  /* 0x009896800000895d */ /* 0x008fea0003900000 */
[----:B------:R-:W3:Y:S02]  /*8df0*/  @!P0 SYNCS.PHASECHK.TRANS64 P0, [R2+URZ+0x30c00], R9 ;  /* 0x030c0009020085a7 */ /* 0x000ee4000800007f */
[----:B---3--:R-:W-:Y:S05]  /*8e00*/  @!P0 BRA `(.L_x_14) ;  /* 0xfffffffc00f08947 */ /* 0x008fea000383ffff */
[----:B------:R-:W-:Y:S05]  /*8e10*/  BRA `(.L_x_13) ;  /* 0xffffff7c00947947 */ /* 0x000fea000383ffff */
.L_x_19:
[----:B-1----:R1:W3:Y:S02]  /*8e20*/  SYNCS.PHASECHK.TRANS64.TRYWAIT P1, [R3+URZ+0x30c10], R20 ;  /* 0x030c1014030075a7 */ /* 0x0022e4000802017f */
[----:B---3--:R-:W-:Y:S05]  /*8e30*/  @!P1 NANOSLEEP.SYNCS 0x989680 ;  /* 0x009896800000995d */ /* 0x008fea0003900000 */
[----:B------:R-:W3:Y:S02]  /*8e40*/  @!P1 SYNCS.PHASECHK.TRANS64 P1, [R3+URZ+0x30c10], R20 ;  /* 0x030c1014030095a7 */ /* 0x000ee4000802007f */
[----:B---3--:R-:W-:Y:S05]  /*8e50*/  @!P1 BRA `(.L_x_19) ;  /* 0xfffffffc00f09947 */ /* 0x008fea000383ffff */
[----:B------:R-:W-:Y:S05]  /*8e60*/  BRA `(.L_x_18) ;  /* 0xffffff8400d07947 */ /* 0x000fea000383ffff */
.L_x_23:
[----:B------:R1:W1:Y:S02]  /*8e70*/  SYNCS.PHASECHK.TRANS64.TRYWAIT P1, [R3+URZ+0x30c30], R20 ;  /* 0x030c3014030075a7 */ /* 0x000264000802017f */
[----:B-1----:R-:W-:Y:S05]  /*8e80*/  @!P1 NANOSLEEP.SYNCS 0x989680 ;  /* 0x009896800000995d */ /* 0x002fea0003900000 */
[----:B------:R-:W1:Y:S02]  /*8e90*/  @!P1 SYNCS.PHASECHK.TRANS64 P1, [R3+URZ+0x30c30], R20 ;  /* 0x030c3014030095a7 */ /* 0x000e64000802007f */
[----:B-1----:R-:W-:Y:S05]  /*8ea0*/  @!P1 BRA `(.L_x_23) ;  /* 0xfffffffc00f09947 */ /* 0x002fea000383ffff */
[----:B------:R-:W-:Y:S05]  /*8eb0*/  BRA `(.L_x_22) ;  /* 0xffffff8800d47947 */ /* 0x000fea000383ffff */
.L_x_56:
[----:B-1----:R1:W2:Y:S02]  /*8ec0*/  SYNCS.PHASECHK.TRANS64.TRYWAIT P1, [R11+URZ+0x30c20], R0 ;  /* 0x030c20000b0075a7 */ /* 0x0022a4000802017f */
[----:B--2---:R-:W-:Y:S05]  /*8ed0*/  @!P1 NANOSLEEP.SYNCS 0x989680 ;  /* 0x009896800000995d */ /* 0x004fea0003900000 */
[----:B------:R-:W2:Y:S02]  /*8ee0*/  @!P1 SYNCS.PHASECHK.TRANS64 P1, [R11+URZ+0x30c20], R0 ;  /* 0x030c20000b0095a7 */ /* 0x000ea4000802007f */
[----:B--2---:R-:W-:Y:S05]  /*8ef0*/  @!P1 BRA `(.L_x_56) ;  /* 0xfffffffc00f09947 */ /* 0x004fea000383ffff */
[----:B------:R-:W-:Y:S05]  /*8f00*/  BRA `(.L_x_84) ;  /* 0xffffffe800287947 */ /* 0x000fea000383ffff */
.L_x_60:
[----:B-1----:R1:W2:Y:S02]  /*8f10*/  SYNCS.PHASECHK.TRANS64.TRYWAIT P1, [R11+URZ+0x30c40], R21 ;  /* 0x030c40150b0075a7 */ /* 0x0022a4000802017f */
[----:B--2---:R-:W-:Y:S05]  /*8f20*/  @!P1 NANOSLEEP.SYNCS 0x989680 ;  /* 0x009896800000995d */ /* 0x004fea0003900000 */
[----:B------:R-:W2:Y:S02]  /*8f30*/  @!P1 SYNCS.PHASECHK.TRANS64 P1, [R11+URZ+0x30c40], R21 ;  /* 0x030c40150b0095a7 */ /* 0x000ea4000802007f */
[----:B--2---:R-:W-:Y:S05]  /*8f40*/  @!P1 BRA `(.L_x_60) ;  /* 0xfffffffc00f09947 */ /* 0x004fea000383ffff */
[----:B------:R-:W-:Y:S05]  /*8f50*/  BRA `(.L_x_85) ;  /* 0xffffffec00487947 */ /* 0x000fea000383ffff */
.L_x_62:
[----:B--2---:R2:W3:Y:S02]  /*8f60*/  SYNCS.PHASECHK.TRANS64.TRYWAIT P1, [R11+URZ+0x30c28], R21 ;  /* 0x030c28150b0075a7 */ /* 0x0044e4000802017f */
[----:B---3--:R-:W-:Y:S05]  /*8f70*/  @!P1 NANOSLEEP.SYNCS 0x989680 ;  /* 0x009896800000995d */ /* 0x008fea0003900000 */
[----:B------:R-:W3:Y:S02]  /*8f80*/  @!P1 SYNCS.PHASECHK.TRANS64 P1, [R11+URZ+0x30c28], R21 ;  /* 0x030c28150b0095a7 */ /* 0x000ee4000802007f */
[----:B---3--:R-:W-:Y:S05]  /*8f90*/  @!P1 BRA `(.L_x_62) ;  /* 0xfffffffc00f09947 */ /* 0x008fea000383ffff */
[----:B------:R-:W-:Y:S05]  /*8fa0*/  BRA `(.L_x_86) ;  /* 0xffffffec00c07947 */ /* 0x000fea000383ffff */
.L_x_64:
[----:B---3--:R3:W4:Y:S02]  /*8fb0*/  SYNCS.PHASECHK.TRANS64.TRYWAIT P1, [R11+URZ+0x30c48], R21 ;  /* 0x030c48150b0075a7 */ /* 0x008724000802017f */
[----:B----4-:R-:W-:Y:S05]  /*8fc0*/  @!P1 NANOSLEEP.SYNCS 0x989680 ;  /* 0x009896800000995d */ /* 0x010fea0003900000 */
[----:B------:R-:W4:Y:S02]  /*8fd0*/  @!P1 SYNCS.PHASECHK.TRANS64 P1, [R11+URZ+0x30c48], R21 ;  /* 0x030c48150b0095a7 */ /* 0x000f24000802007f */
[----:B----4-:R-:W-:Y:S05]  /*8fe0*/  @!P1 BRA `(.L_x_64) ;  /* 0xfffffffc00f09947 */ /* 0x010fea000383ffff */
[----:B------:R-:W-:Y:S05]  /*8ff0*/  BRA `(.L_x_87) ;  /* 0xfffffff000147947 */ /* 0x000fea000383ffff */
.L_x_66:
[----:B------:R-:W-:-:S07]  /*9000*/  SHF.L.U32 R4, R9, 0x1f, RZ ;  /* 0x0000001f09047819 */ /* 0x000fce00000006ff */
.L_x_88:
[----:B-1----:R1:W2:Y:S02]  /*9010*/  SYNCS.PHASECHK.TRANS64.TRYWAIT P1, [R11+URZ+0x30c20], R4 ;  /* 0x030c20040b0075a7 */ /* 0x0022a4000802017f */
[----:B--2---:R-:W-:Y:S05]  /*9020*/  @!P1 NANOSLEEP.SYNCS 0x989680 ;  /* 0x009896800000995d */ /* 0x004fea0003900000 */
[----:B------:R-:W2:Y:S02]  /*9030*/  @!P1 SYNCS.PHASECHK.TRANS64 P1, [R11+URZ+0x30c20], R4 ;  /* 0x030c20040b0095a7 */ /* 0x000ea4000802007f */
[----:B--2---:R-:W-:Y:S05]  /*9040*/  @!P1 BRA `(.L_x_88) ;  /* 0xfffffffc00f09947 */ /* 0x004fea000383ffff */
[----:B------:R-:W-:Y:S05]  /*9050*/  BRA `(.L_x_89) ;  /* 0xfffffff000807947 */ /* 0x000fea000383ffff */
.L_x_69:
[----:B---3--:R3:W4:Y:S02]  /*9060*/  SYNCS.PHASECHK.TRANS64.TRYWAIT P1, [R11+URZ+0x30c40], R12 ;  /* 0x030c400c0b0075a7 */ /* 0x008724000802017f */
[----:B----4-:R-:W-:Y:S05]  /*9070*/  @!P1 NANOSLEEP.SYNCS 0x989680 ;  /* 0x009896800000995d */ /* 0x010fea0003900000 */
[----:B------:R-:W4:Y:S02]  /*9080*/  @!P1 SYNCS.PHASECHK.TRANS64 P1, [R11+URZ+0x30c40], R12 ;  /* 0x030c400c0b0095a7 */ /* 0x000f24000802007f */
[----:B----4-:R-:W-:Y:S05]  /*9090*/  @!P1 BRA `(.L_x_69) ;  /* 0xfffffffc00f09947 */ /* 0x010fea000383ffff */
[----:B------:R-:W-:Y:S05]  /*90a0*/  BRA `(.L_x_90) ;  /* 0xfffffff000f07947 */ /* 0x000fea000383ffff */
.L_x_71:
[----:B-1----:R1:W2:Y:S02]  /*90b0*/  SYNCS.PHASECHK.TRANS64.TRYWAIT P1, [R11+URZ+0x30c28], R12 ;  /* 0x030c280c0b0075a7 */ /* 0x0022a4000802017f */
[----:B--2---:R-:W-:Y:S05]  /*90c0*/  @!P1 NANOSLEEP.SYNCS 0x989680 ;  /* 0x009896800000995d */ /* 0x004fea0003900000 */
[----:B------:R-:W2:Y:S02]  /*90d0*/  @!P1 SYNCS.PHASECHK.TRANS64 P1, [R11+URZ+0x30c28], R12 ;  /* 0x030c280c0b0095a7 */ /* 0x000ea4000802007f */
[----:B--2---:R-:W-:Y:S05]  /*90e0*/  @!P1 BRA `(.L_x_71) ;  /* 0xfffffffc00f09947 */ /* 0x004fea000383ffff */
[----:B------:R-:W-:Y:S05]  /*90f0*/  BRA `(.L_x_91) ;  /* 0xfffffff4005c7947 */ /* 0x000fea000383ffff */
.L_x_73:
[----:B----4-:R4:W1:Y:S02]  /*9100*/  SYNCS.PHASECHK.TRANS64.TRYWAIT P0, [R13+URZ+0x30c40], R2 ;  /* 0x030c40020d0075a7 */ /* 0x010864000800017f */
[----:B-1----:R-:W-:Y:S05]  /*9110*/  @!P0 NANOSLEEP.SYNCS 0x989680 ;  /* 0x009896800000895d */ /* 0x002fea0003900000 */
[----:B------:R-:W1:Y:S02]  /*9120*/  @!P0 SYNCS.PHASECHK.TRANS64 P0, [R13+URZ+0x30c40], R2 ;  /* 0x030c40020d0085a7 */ /* 0x000e64000800007f */
[----:B-1----:R-:W-:Y:S05]  /*9130*/  @!P0 BRA `(.L_x_73) ;  /* 0xfffffffc00f08947 */ /* 0x002fea000383ffff */
[----:B------:R-:W-:Y:S05]  /*9140*/  BRA `(.L_x_92) ;  /* 0xfffffff400c87947 */ /* 0x000fea000383ffff */
.L_x_75:
[----:B------:R-:W-:Y:S01]  /*9150*/  BSSY B0, `(.L_x_93) ;  /* 0x0000006000007945 */ /* 0x000fe20003800000 */
[----:B------:R-:W-:-:S07]  /*9160*/  MOV R15, 0xffffffff ;  /* 0xffffffff000f7802 */ /* 0x000fce0000000f00 */
[----:B------:R-:W-:Y:S05]  /*9170*/  WARPSYNC.COLLECTIVE R15, `(.L_x_94) ;  /* 0x000000000f0c7348 */ /* 0x000fea0003c00000 */
[----:B------:R-:W-:Y:S02]  /*9180*/  ELECT P6, UR62, PT ;  /* 0x00000000003e782f */ /* 0x000fe400038c0000 */
[----:B------:R-:W-:Y:S01]  /*9190*/  MOV R14, UR62 ;  /* 0x0000003e000e7c02 */ /* 0x000fe20008000f00 */
[----:B------:R-:W-:Y:S10]  /*91a0*/  ENDCOLLECTIVE ;  /* 0x000000000000791b */ /* 0x000ff40003800000 */
.L_x_94:
[----:B------:R-:W-:Y:S05]  /*91b0*/  BSYNC B0 ;  /* 0x0000000000007941 */ /* 0x000fea0003800000 */
.L_x_93:
[----:B------:R-:W-:Y:S01]  /*91c0*/  PLOP3.LUT P0, PT, P6, PT, PT, 0x80, 0x0 ;  /* 0x000000000000781c */ /* 0x000fe2000370f070 */
[----:B------:R-:W-:-:S12]  /*91d0*/  BRA `(.L_x_95) ;  /* 0xfffffff800547947 */ /* 0x000fd8000383ffff */
.L_x_77:
[----:B-1----:R1:W2:Y:S02]  /*91e0*/  SYNCS.PHASECHK.TRANS64.TRYWAIT P1, [R6+URZ], R5 ;  /* 0x00000005060075a7 */ /* 0x0022a4000802017f */
[----:B--2---:R-:W-:Y:S05]  /*91f0*/  @!P1 NANOSLEEP.SYNCS 0x989680 ;  /* 0x009896800000995d */ /* 0x004fea0003900000 */
[----:B------:R-:W2:Y:S02]  /*9200*/  @!P1 SYNCS.PHASECHK.TRANS64 P1, [R6+URZ], R5 ;  /* 0x00000005060095a7 */ /* 0x000ea4000802007f */
[----:B--2---:R-:W-:Y:S05]  /*9210*/  @!P1 BRA `(.L_x_77) ;  /* 0xfffffffc00f09947 */ /* 0x004fea000383ffff */
[----:B------:R-:W-:Y:S05]  /*9220*/  BRA `(.L_x_96) ;  /* 0xfffffff800907947 */ /* 0x000fea000383ffff */
.L_x_78:
[----:B--2---:R2:W3:Y:S02]  /*9230*/  SYNCS.PHASECHK.TRANS64.TRYWAIT P1, [R3+URZ], R2 ;  /* 0x00000002030075a7 */ /* 0x0044e4000802017f */
[----:B---3--:R-:W-:Y:S05]  /*9240*/  @!P1 NANOSLEEP.SYNCS 0x989680 ;  /* 0x009896800000995d */ /* 0x008fea0003900000 */
[----:B------:R-:W3:Y:S02]  /*9250*/  @!P1 SYNCS.PHASECHK.TRANS64 P1, [R3+URZ], R2 ;  /* 0x00000002030095a7 */ /* 0x000ee4000802007f */
[----:B---3--:R-:W-:Y:S05]  /*9260*/  @!P1 BRA `(.L_x_78) ;  /* 0xfffffffc00f09947 */ /* 0x008fea000383ffff */
[----:B------:R-:W-:Y:S05]  /*9270*/  BRA `(.L_x_97) ;  /* 0xfffffff800847947 */ /* 0x000fea000383ffff */
.L_x_80:
[----:B--2---:R2:W3:Y:S02]  /*9280*/  SYNCS.PHASECHK.TRANS64.TRYWAIT P0, [R0+URZ], R5 ;  /* 0x00000005000075a7 */ /* 0x0044e4000800017f */
[----:B---3--:R-:W-:Y:S05]  /*9290*/  @!P0 NANOSLEEP.SYNCS 0x989680 ;  /* 0x009896800000895d */ /* 0x008fea0003900000 */
[----:B------:R-:W3:Y:S02]  /*92a0*/  @!P0 SYNCS.PHASECHK.TRANS64 P0, [R0+URZ], R5 ;  /* 0x00000005000085a7 */ /* 0x000ee4000800007f */
[----:B---3--:R-:W-:Y:S05]  /*92b0*/  @!P0 BRA `(.L_x_80) ;  /* 0xfffffffc00f08947 */ /* 0x008fea000383ffff */
[----:B------:R-:W-:Y:S05]  /*92c0*/  BRA `(.L_x_98) ;  /* 0xfffffff800887947 */ /* 0x000fea000383ffff */
.L_x_99:
[----:B------:R-:W-:-:S00]  /*92d0*/  BRA `(.L_x_99) ;  /* 0xfffffffc00fc7947 */ /* 0x000fc0000383ffff */
[----:B------:R-:W-:-:S00]  /*92e0*/  NOP ;  /* 0x0000000000007918 */ /* 0x000fc00000000000 */
        /* <DEDUP_REMOVED lines=9> */
.L_x_7374:


//--------------------- .text._ZN7cutlass13device_kernelIN5flash11enable_sm90INS1_16FlashAttnBwdSm90INS1_25CollectiveMainloopBwdSm90ILi2ELi2ELi2EN4cute5tupleIJNS5_1CILi1EEES8_S8_EEENS6_IJNS7_ILi128EEESA_NS7_ILi64EEEEEENS_10bfloat16_tEfNS_4arch4Sm90ELb0ELb0ELb1ELb0ELb1ELb1ELb0ELb0ELi2ELi1ELi2ELi2ELb0EEENS1_21CollectiveEpilogueBwdISC_SD_SF_Li256ELb0ELb0ELi1EEENS1_19SingleTileSchedulerILb0ELb0ELb0ELi128EEEEEEEEEvNT_6ParamsE --------------------------
	.section	.text._ZN7cutlass13device_kernelIN5flash11enable_sm90INS1_16FlashAttnBwdSm90INS1_25CollectiveMainloopBwdSm90ILi2ELi2ELi2EN4cute5tupleIJNS5_1CILi1EEES8_S8_EEENS6_IJNS7_ILi128EEESA_NS7_ILi64EEEEEENS_10bfloat16_tEfNS_4arch4Sm90ELb0ELb0ELb1ELb0ELb1ELb1ELb0ELb0ELi2ELi1ELi2ELi2ELb0EEENS1_21CollectiveEpilogueBwdISC_SD_SF_Li256ELb0ELb0ELi1EEENS1_19SingleTileSchedulerILb0ELb0ELb0ELi128EEEEEEEEEvNT_6ParamsE,"ax",@progbits
	.align	128
.text._ZN7cutlass13device_kernelIN5flash11enable_sm90INS1_16FlashAttnBwdSm90INS1_25CollectiveMainloopBwdSm90ILi2ELi2ELi2EN4cute5tupleIJNS5_1CILi1EEES8_S8_EEENS6_IJNS7_ILi128EEESA_NS7_ILi64EEEEEENS_10bfloat16_tEfNS_4arch4Sm90ELb0ELb0ELb1ELb0ELb1ELb1ELb0ELb0ELi2ELi1ELi2ELi2ELb0EEENS1_21CollectiveEpilogueBwdISC_SD_SF_Li256ELb0ELb0ELi1EEENS1_19SingleTileSchedulerILb0ELb0ELb0ELi128EEEEEEEEEvNT_6ParamsE:
        .type           _ZN7cutlass13device_kernelIN5flash11enable_sm90INS1_16FlashAttnBwdSm90INS1_25CollectiveMainloopBwdSm90ILi2ELi2ELi2EN4cute5tupleIJNS5_1CILi1EEES8_S8_EEENS6_IJNS7_ILi128EEESA_NS7_ILi64EEEEEENS_10bfloat16_tEfNS_4arch4Sm90ELb0ELb0ELb1ELb0ELb1ELb1ELb0ELb0ELi2ELi1ELi2ELi2ELb0EEENS1_21CollectiveEpilogueBwdISC_SD_SF_Li256ELb0ELb0ELi1EEENS1_19SingleTileSchedulerILb0ELb0ELb0ELi128EEEEEEEEEvNT_6ParamsE,@function
        .size           _ZN7cutlass13device_kernelIN5flash11enable_sm90INS1_16FlashAttnBwdSm90INS1_25CollectiveMainloopBwdSm90ILi2ELi2ELi2EN4cute5tupleIJNS5_1CILi1EEES8_S8_EEENS6_IJNS7_ILi128EEESA_NS7_ILi64EEEEEENS_10bfloat16_tEfNS_4arch4Sm90ELb0ELb0ELb1ELb0ELb1ELb1ELb0ELb0ELi2ELi1ELi2ELi2ELb0EEENS1_21CollectiveEpilogueBwdISC_SD_SF_Li256ELb0ELb0ELi1EEENS1_19SingleTileSchedulerILb0ELb0ELb0ELi128EEEEEEEEEvNT_6ParamsE,(.L_x_7375 - _ZN7cutlass13device_kernelIN5flash11enable_sm90INS1_16FlashAttnBwdSm90INS1_25CollectiveMainloopBwdSm90ILi2ELi2ELi2EN4cute5tupleIJNS5_1CILi1EEES8_S8_EEENS6_IJNS7_ILi128EEESA_NS7_ILi64EEEEEENS_10bfloat16_tEfNS_4arch4Sm90ELb0ELb0ELb1ELb0ELb1ELb1ELb0ELb0ELi2ELi1ELi2ELi2ELb0EEENS1_21CollectiveEpilogueBwdISC_SD_SF_Li256ELb0ELb0ELi1EEENS1_19SingleTileSchedulerILb0ELb0ELb0ELi128EEEEEEEEEvNT_6ParamsE)
        .other          _ZN7cutlass13device_kernelIN5flash11enable_sm90INS1_16FlashAttnBwdSm90INS1_25CollectiveMainloopBwdSm90ILi2ELi2ELi2EN4cute5tupleIJNS5_1CILi1EEES8_S8_EEENS6_IJNS7_ILi128EEESA_NS7_ILi64EEEEEENS_10bfloat16_tEfNS_4arch4Sm90ELb0ELb0ELb1ELb0ELb1ELb1ELb0ELb0ELi2ELi1ELi2ELi2ELb0EEENS1_21CollectiveEpilogueBwdISC_SD_SF_Li256ELb0ELb0ELi1EEENS1_19SingleTileSchedulerILb0ELb0ELb0ELi128EEEEEEEEEvNT_6ParamsE,@"STO_CUDA_ENTRY STV_DEFAULT"
_ZN7cutlass13device_kernelIN5flash11enable_sm90INS1_16FlashAttnBwdSm90INS1_25CollectiveMainloopBwdSm90ILi2ELi2ELi2EN4cute5tupleIJNS5_1CILi1EEES8_S8_EEENS6_IJNS7_ILi128EEESA_NS7_ILi64EEEEEENS_10bfloat16_tEfNS_4arch4Sm90ELb0ELb0ELb1ELb0ELb1ELb1ELb0ELb0ELi2ELi1ELi2ELi2ELb0EEENS1_21CollectiveEpilogueBwdISC_SD_SF_Li256ELb0ELb0ELi1EEENS1_19SingleTileSchedulerILb0ELb0ELb0ELi128EEEEEEEEEvNT_6ParamsE:
        /* <DEDUP_REMOVED lines=29> */
.L_x_101:
[----:B------:R-:W-:Y:S05]  /*01d0*/  BSYNC B0 ;  /* 0x0000000000007941 */ /* 0x000fea0003800000 */
.L_x_100:
        /* <DEDUP_REMOVED lines=34> */
.L_x_102:
        /* <DEDUP_REMOVED lines=22> */
.L_x_103:
[----:B---3--:R-:W-:Y:S01]  /*0560*/  ISETP.NE.AND P0, PT, R2, RZ, PT ;  /* 0x000000ff0200720c */ /* 0x008fe20003f05270 */
[----:B------:R-:W-:Y:S01]  /*0570*/  IMAD.MOV.U32 R16, RZ, RZ, 0x1 ;  /* 0x00000001ff107424 */ /* 0x000fe200078e00ff */
[----:B------:R-:W-:Y:S01]  /*0580*/  NOP ;  /* 0x0000000000007918 */ /* 0x000fe20000000000 */
[----:B------:R-:W-:Y:S03]  /*0590*/  BSSY B6, `(.L_x_104) ;  /* 0x00008fc000067945 */ /* 0x000fe60003800000 */
[----:B------:R-:W-:Y:S01]  /*05a0*/  SEL R16, R16, 0x2, !P0 ;  /* 0x0000000210107807 */ /* 0x000fe20004000000 */
[----:B-12-4-:R-:W-:Y:S06]  /*05b0*/  BAR.SYNC.DEFER_BLOCKING 0x0 ;  /* 0x0000000000007b1d */ /* 0x016fec0000010000 */
[----:B------:R-:W-:Y:S05]  /*05c0*/  @!P0 BRA `(.L_x_105) ;  /* 0x0000006000cc8947 */ /* 0x000fea0003800000 */
.L_x_106:
        /* <DEDUP_REMOVED lines=35> */
.L_x_109:
        /* <DEDUP_REMOVED lines=15> */
.L_x_108:
        /* <DEDUP_REMOVED lines=22> */
.L_x_111:
        /* <DEDUP_REMOVED lines=15> */
.L_x_110:
[----:B------:R-:W-:Y:S01]  /*0b40*/  SHF.R.S32.HI R3, RZ, 0x1f, R18 ;  /* 0x0000001fff037819 */ /* 0x000fe20000011412 */
[----:B------:R-:W-:-:S03]  /*0b50*/  UMOV UR4, 0xffffffff ;  /* 0xffffffff00047882 */ /* 0x000fc60000000000 */
[----:B------:R-:W-:-:S04]  /*0b60*/  LEA.HI R0, R3, R18, RZ, 0x7 ;  /* 0x0000001203007211 */ /* 0x000fc800078f38ff */
[----:B------:R-:W-:Y:S01]  /*0b70*/  SHF.R.S32.HI R13, RZ, 0x7, R0 ;  /* 0x00000007ff0d7819 */ /* 0x000fe20000011400 */
[----:B------:R-:W-:Y:S06]  /*0b80*/  BRA.DIV UR4, `(.L_x_112) ;  /* 0x0000008a04787947 */ /* 0x000fec000b800000 */
[----:B------:R1:W2:Y:S02]  /*0b90*/  SHFL.IDX PT, R14, R13, RZ, 0x1f ;  /* 0x00001fff0d0e7589 */ /* 0x0002a400000e0000 */
.L_x_199:
[----:B------:R-:W-:Y:S02]  /*0ba0*/  SHF.L.U32 R7, RZ, 0x1f, RZ ;  /* 0x0000001fff077819 */ /* 0x000fe400000006ff */
[----:B------:R-:W-:Y:S02]  /*0bb0*/  LEA.HI R5, R3, R18, RZ, 0x4 ;  /* 0x0000001203057211 */ /* 0x000fe400078f20ff */
[----:B------:R-:W3:Y:S01]  /*0bc0*/  SYNCS.PHASECHK.TRANS64.TRYWAIT P0, [R2+URZ+0x30c00], R7 ;  /* 0x030c0007020075a7 */ /* 0x000ee2000800017f */
[----:B--2---:R-:W-:Y:S02]  /*0bd0*/  LEA.HI R4, R14, R14, RZ, 0x1 ;  /* 0x0000000e0e047211 */ /* 0x004fe400078f08ff */
[----:B------:R-:W-:Y:S02]  /*0be0*/  SHF.R.S32.HI R6, RZ, 0x4, R5 ;  /* 0x00000004ff067819 */ /* 0x000fe40000011405 */
[----:B------:R-:W-:Y:S02]  /*0bf0*/  LOP3.LUT R11, R4, 0xffffe, RZ, 0xc0, !PT ;  /* 0x000ffffe040b7812 */ /* 0x000fe400078ec0ff */
[----:B------:R-:W-:-:S02]  /*0c00*/  LEA.HI R5, R5, R6, RZ, 0x1 ;  /* 0x0000000605057211 */ /* 0x000fc400078f08ff */
[----:B------:R-:W-:Y:S02]  /*0c10*/  IADD3 R11, R14, -R11, RZ ;  /* 0x8000000b0e0b7210 */ /* 0x000fe40007ffe0ff */
[----:B------:R-:W-:-:S05]  /*0c20*/  LOP3.LUT R5, R5, 0xfffffffe, RZ, 0xc0, !PT ;  /* 0xfffffffe05057812 */ /* 0x000fca00078ec0ff */
[----:B------:R-:W-:Y:S01]  /*0c30*/  IMAD.IADD R6, R6, 0x1, -R5 ;  /* 0x0000000106067824 */ /* 0x000fe200078e0a05 */
[----:B---3--:R-:W-:Y:S06]  /*0c40*/  @P0 BRA `(.L_x_113) ;  /* 0x0000000000080947 */ /* 0x008fec0003800000 */
[----:B------:R-:W2:Y:S02]  /*0c50*/  SYNCS.PHASECHK.TRANS64.TRYWAIT P0, [R2+URZ+0x30c00], R7 ;  /* 0x030c0007020075a7 */ /* 0x000ea4000800017f */
[----:B--2---:R-:W-:Y:S05]  /*0c60*/  @!P0 BRA `(.L_x_114) ;  /* 0x00000088005c8947 */ /* 0x004fea0003800000 */
.L_x_113:
        /* <DEDUP_REMOVED lines=37> */
[----:B--2---:R-:W-:Y:S01]  /*0ec0*/  IMAD.SHL.U32 R7, R18, 0x40, RZ ;  /* 0x0000004012077824 */ /* 0x004fe200078e00ff */
[----:B------:R-:W-:Y:S01]  /*0ed0*/  SHF.L.U32 R8, R5, 0x4, RZ ;  /* 0x0000000405087819 */ /* 0x000fe200000006ff */
[----:B------:R-:W-:Y:S01]  /*0ee0*/  VIADD R12, R12, 0x7f ;  /* 0x0000007f0c0c7836 */ /* 0x000fe20000000000 */
[-C--:B------:R-:W-:Y:S01]  /*0ef0*/  LEA.HI R9, R3, R18.reuse, RZ, 0x3 ;  /* 0x0000001203097211 */ /* 0x080fe200078f18ff */
[----:B------:R-:W2:Y:S01]  /*0f00*/  S2R R19, SR_CTAID.X ;  /* 0x0000000000137919 */ /* 0x000ea20000002500 */
[----:B------:R-:W-:Y:S01]  /*0f10*/  LOP3.LUT R7, R7, 0x1c0, RZ, 0xc0, !PT ;  /* 0x000001c007077812 */ /* 0x000fe200078ec0ff */
[----:B------:R-:W2:Y:S01]  /*0f20*/  LDC R24, c[0x0][0x290] ;  /* 0x0000a400ff187b82 */ /* 0x000ea20000000800 */
[----:B------:R-:W-:Y:S02]  /*0f30*/  LOP3.LUT R5, R0, 0xffffff80, RZ, 0xc0, !PT ;  /* 0xffffff8000057812 */ /* 0x000fe400078ec0ff */
[----:B------:R-:W-:Y:S02]  /*0f40*/  LOP3.LUT R10, R7, 0x30, R8, 0xf8, !PT ;  /* 0x00000030070a7812 */ /* 0x000fe400078ef808 */
[----:B------:R-:W-:Y:S01]  /*0f50*/  LEA.HI R8, R3, R18, RZ, 0x2 ;  /* 0x0000001203087211 */ /* 0x000fe200078f10ff */
[----:B------:R-:W-:Y:S01]  /*0f60*/  IMAD.IADD R0, R18, 0x1, -R5 ;  /* 0x0000000112007824 */ /* 0x000fe200078e0a05 */
[----:B------:R-:W-:-:S02]  /*0f70*/  LOP3.LUT R3, R4, 0xffffffe0, RZ, 0xc0, !PT ;  /* 0xffffffe004037812 */ /* 0x000fc400078ec0ff */
[----:B------:R-:W-:Y:S01]  /*0f80*/  LOP3.LUT R9, R10, 0x8, R9, 0xf8, !PT ;  /* 0x000000080a097812 */ /* 0x000fe200078ef809 */
[C---:B------:R-:W-:Y:S01]  /*0f90*/  IMAD R23, R13.reuse, 0x400, R0 ;  /* 0x000004000d177824 */ /* 0x040fe200078e0200 */
[----:B------:R-:W-:Y:S02]  /*0fa0*/  SHF.R.U32.HI R4, RZ, 0x3, R7 ;  /* 0x00000003ff047819 */ /* 0x000fe40000011607 */
[----:B------:R-:W-:Y:S02]  /*0fb0*/  IADD3 R3, R18, -R3, RZ ;  /* 0x8000000312037210 */ /* 0x000fe40007ffe0ff */
[----:B------:R-:W-:Y:S01]  /*0fc0*/  LOP3.LUT R5, R8, 0xfffffffc, RZ, 0xc0, !PT ;  /* 0xfffffffc08057812 */ /* 0x000fe200078ec0ff */
[----:B------:R-:W-:Y:S01]  /*0fd0*/  IMAD R8, R13, 0x10, R6 ;  /* 0x000000100d087824 */ /* 0x000fe200078e0206 */
[----:B------:R-:W-:Y:S02]  /*0fe0*/  LOP3.LUT R9, R9, R4, RZ, 0x3c, !PT ;  /* 0x0000000409097212 */ /* 0x000fe400078e3cff */
[----:B------:R-:W-:Y:S01]  /*0ff0*/  SHF.R.S32.HI R4, RZ, 0x1f, R3 ;  /* 0x0000001fff047819 */ /* 0x000fe20000011403 */
[----:B------:R-:W-:Y:S01]  /*1000*/  IMAD.IADD R10, R18, 0x1, -R5 ;  /* 0x00000001120a7824 */ /* 0x000fe200078e0a05 */
[----:B------:R-:W-:-:S02]  /*1010*/  LEA.HI R6, R13, R13, RZ, 0x1 ;  /* 0x0000000d0d067211 */ /* 0x000fc400078f08ff */
[CC--:B------:R-:W-:Y:S02]  /*1020*/  LEA.HI R5, R4.reuse, R3.reuse, RZ, 0x3 ;  /* 0x0000000304057211 */ /* 0x0c0fe400078f18ff */
[----:B------:R-:W-:Y:S02]  /*1030*/  LEA.HI R7, R4, R3, RZ, 0x2 ;  /* 0x0000000304077211 */ /* 0x000fe400078f10ff */
[----:B------:R-:W-:Y:S02]  /*1040*/  LEA R8, R8, R9, 0x9 ;  /* 0x0000000908087211 */ /* 0x000fe400078e48ff */
[----:B------:R-:W-:Y:S01]  /*1050*/  LOP3.LUT R4, R6, 0xfffffffe, RZ, 0xc0, !PT ;  /* 0xfffffffe06047812 */ /* 0x000fe200078ec0ff */
[----:B--2---:R-:W-:Y:S01]  /*1060*/  IMAD R19, R19, -0x80, R24 ;  /* 0xffffff8013137824 */ /* 0x004fe200078e0218 */
[----:B------:R-:W-:Y:S01]  /*1070*/  SHF.R.S32.HI R3, RZ, 0x1f, R0 ;  /* 0x0000001fff037819 */ /* 0x000fe20000011400 */
[----:B------:R2:W-:Y:S01]  /*1080*/  STL [R1+0x4], R8 ;  /* 0x0000040801007387 */ /* 0x0005e20000100800 */
[----:B------:R-:W-:Y:S01]  /*1090*/  SHF.R.S32.HI R6, RZ, 0x3, R5 ;  /* 0x00000003ff067819 */ /* 0x000fe20000011405 */
[----:B------:R-:W-:Y:S01]  /*10a0*/  IMAD.IADD R20, R13, 0x1, -R4 ;  /* 0x000000010d147824 */ /* 0x000fe200078e0a04 */
[----:B------:R-:W-:-:S02]  /*10b0*/  LEA.HI R4, R3, R0, RZ, 0x2 ;  /* 0x0000000003047211 */ /* 0x000fc400078f10ff */
[----:B------:R-:W-:Y:S02]  /*10c0*/  SHF.R.S32.HI R15, RZ, 0x1f, R12 ;  /* 0x0000001fff0f7819 */ /* 0x000fe4000001140c */
[----:B------:R-:W-:Y:S02]  /*10d0*/  SHF.R.S32.HI R5, RZ, 0x1f, R5 ;  /* 0x0000001fff057819 */ /* 0x000fe40000011405 */
[----:B------:R-:W-:Y:S02]  /*10e0*/  LOP3.LUT R9, R4, 0x7ffffffc, RZ, 0xc0, !PT ;  /* 0x7ffffffc04097812 */ /* 0x000fe400078ec0ff */
[----:B--2---:R-:W-:Y:S02]  /*10f0*/  SHF.R.S32.HI R8, RZ, 0x2, R7 ;  /* 0x00000002ff087819 */ /* 0x004fe40000011407 */
[----:B------:R-:W-:Y:S02]  /*1100*/  LEA.HI R22, R15, R12, RZ, 0x7 ;  /* 0x0000000c0f167211 */ /* 0x000fe400078f38ff */
[----:B------:R-:W-:Y:S01]  /*1110*/  LEA.HI R7, R7, R8, RZ, 0x1 ;  /* 0x0000000807077211 */ /* 0x000fe200078f08ff */
[----:B------:R-:W-:Y:S01]  /*1120*/  VIADD R14, R8, 0x18 ;  /* 0x00000018080e7836 */ /* 0x000fe20000000000 */
[----:B------:R-:W-:-:S02]  /*1130*/  LEA.HI R5, R5, R6, RZ, 0x4 ;  /* 0x0000000605057211 */ /* 0x000fc400078f20ff */
[----:B------:R-:W-:Y:S02]  /*1140*/  LOP3.LUT R7, R7, 0xfffffffe, RZ, 0xc0, !PT ;  /* 0xfffffffe07077812 */ /* 0x000fe400078ec0ff */
[----:B-1----:R-:W-:Y:S02]  /*1150*/  LEA.HI R13, R3, R0, RZ, 0x5 ;  /* 0x00000000030d7211 */ /* 0x002fe400078f28ff */
[----:B------:R-:W-:Y:S01]  /*1160*/  IADD3 R9, R0, -R9, RZ ;  /* 0x8000000900097210 */ /* 0x000fe20007ffe0ff */
[C---:B------:R-:W-:Y:S01]  /*1170*/  VIADD R0, R8.reuse, 0x8 ;  /* 0x0000000808007836 */ /* 0x040fe20000000000 */
[C---:B------:R-:W-:Y:S01]  /*1180*/  IADD3 R12, R8.reuse, 0x10, RZ ;  /* 0x00000010080c7810 */ /* 0x040fe20007ffe0ff */
[----:B------:R-:W-:Y:S01]  /*1190*/  IMAD.IADD R7, R8, 0x1, -R7 ;  /* 0x0000000108077824 */ /* 0x000fe200078e0a07 */
[----:B------:R-:W-:Y:S02]  /*11a0*/  LOP3.LUT R5, R5, 0x1ffffff0, RZ, 0xc0, !PT ;  /* 0x1ffffff005057812 */ /* 0x000fe400078ec0ff */
[----:B------:R-:W-:-:S02]  /*11b0*/  LEA.HI R8, R12, R12, RZ, 0x1 ;  /* 0x0000000c0c087211 */ /* 0x000fc400078f08ff */
[----:B------:R-:W-:Y:S01]  /*11c0*/  LEA.HI R17, R14, R14, RZ, 0x1 ;  /* 0x0000000e0e117211 */ /* 0x000fe200078f08ff */
[----:B------:R-:W-:Y:S01]  /*11d0*/  IMAD.IADD R6, R6, 0x1, -R5 ;  /* 0x0000000106067824 */ /* 0x000fe200078e0a05 */
[----:B------:R-:W-:Y:S02]  /*11e0*/  LEA.HI R3, R0, R0, RZ, 0x1 ;  /* 0x0000000000037211 */ /* 0x000fe400078f08ff */
[----:B------:R-:W-:Y:S02]  /*11f0*/  SHF.R.S32.HI R18, RZ, 0x5, R13 ;  /* 0x00000005ff127819 */ /* 0x000fe4000001140d */
[----:B------:R-:W-:Y:S02]  /*1200*/  LOP3.LUT R13, R8, 0xfffffffe, RZ, 0xc0, !PT ;  /* 0xfffffffe080d7812 */ /* 0x000fe400078ec0ff */
[----:B------:R-:W-:Y:S01]  /*1210*/  LOP3.LUT R15, R17, 0xfffffffe, RZ, 0xc0, !PT ;  /* 0xfffffffe110f7812 */ /* 0x000fe200078ec0ff */
[----:B------:R-:W-:Y:S01]  /*1220*/  IMAD R21, R18, -0x10, R19 ;  /* 0xfffffff012157824 */ /* 0x000fe200078e0213 */
[----:B------:R-:W-:Y:S01]  /*1230*/  LOP3.LUT R5, R3, 0xfffffffe, RZ, 0xc0, !PT ;  /* 0xfffffffe03057812 */ /* 0x000fe200078ec0ff */
[----:B------:R-:W-:Y:S01]  /*1240*/  IMAD.IADD R13, R12, 0x1, -R13 ;  /* 0x000000010c0d7824 */ /* 0x000fe200078e0a0d */
[----:B------:R-:W-:Y:S01]  /*1250*/  SHF.R.S32.HI R12, RZ, 0x1, R8 ;  /* 0x00000001ff0c7819 */ /* 0x000fe20000011408 */
[----:B------:R-:W-:Y:S01]  /*1260*/  IMAD.IADD R14, R14, 0x1, -R15 ;  /* 0x000000010e0e7824 */ /* 0x000fe200078e0a0f */
[----:B------:R-:W-:-:S02]  /*1270*/  IADD3 R5, R0, -R5, RZ ;  /* 0x8000000500057210 */ /* 0x000fc40007ffe0ff */
[--C-:B------:R-:W-:Y:S02]  /*1280*/  SHF.R.S32.HI R0, RZ, 0x1, R3.reuse ;  /* 0x00000001ff007819 */ /* 0x100fe40000011403 */
[----:B------:R-:W-:Y:S02]  /*1290*/  SHF.R.S32.HI R15, RZ, 0x1f, R8 ;  /* 0x0000001fff0f7819 */ /* 0x000fe40000011408 */
[----:B------:R-:W-:Y:S02]  /*12a0*/  SHF.R.S32.HI R3, RZ, 0x1f, R3 ;  /* 0x0000001fff037819 */ /* 0x000fe40000011403 */
[--C-:B------:R-:W-:Y:S02]  /*12b0*/  SHF.R.S32.HI R8, RZ, 0x1, R17.reuse ;  /* 0x00000001ff087819 */ /* 0x100fe40000011411 */
[----:B------:R-:W-:Y:S02]  /*12c0*/  SHF.R.S32.HI R17, RZ, 0x1f, R17 ;  /* 0x0000001fff117819 */ /* 0x000fe40000011411 */
[----:B------:R-:W-:-:S02]  /*12d0*/  LEA.HI R3, R3, R0, RZ, 0x4 ;  /* 0x0000000003037211 */ /* 0x000fc400078f20ff */
[----:B------:R-:W-:Y:S02]  /*12e0*/  LEA.HI R15, R15, R12, RZ, 0x4 ;  /* 0x0000000c0f0f7211 */ /* 0x000fe400078f20ff */
[----:B------:R-:W-:Y:S02]  /*12f0*/  LEA.HI R17, R17, R8, RZ, 0x4 ;  /* 0x0000000811117211 */ /* 0x000fe400078f20ff */
[----:B------:R-:W-:Y:S02]  /*1300*/  LOP3.LUT R3, R3, 0x1ffffff0, RZ, 0xc0, !PT ;  /* 0x1ffffff003037812 */ /* 0x000fe400078ec0ff */
[----:B------:R-:W-:Y:S02]  /*1310*/  LOP3.LUT R15, R15, 0x1ffffff0, RZ, 0xc0, !PT ;  /* 0x1ffffff00f0f7812 */ /* 0x000fe400078ec0ff */
[----:B------:R-:W-:Y:S02]  /*1320*/  LOP3.LUT R17, R17, 0x1ffffff0, RZ, 0xc0, !PT ;  /* 0x1ffffff011117812 */ /* 0x000fe400078ec0ff */
[----:B------:R-:W-:Y:S01]  /*1330*/  IADD3 R0, R0, -R3, RZ ;  /* 0x8000000300007210 */ /* 0x000fe20007ffe0ff */
[----:B------:R-:W-:Y:S01]  /*1340*/  IMAD.IADD R12, R12, 0x1, -R15 ;  /* 0x000000010c0c7824 */ /* 0x000fe200078e0a0f */
[--C-:B------:R-:W-:Y:S01]  /*1350*/  SHF.R.S32.HI R18, RZ, 0x2, R4.reuse ;  /* 0x00000002ff127819 */ /* 0x100fe20000011404 */
[----:B------:R-:W-:Y:S01]  /*1360*/  IMAD.IADD R17, R8, 0x1, -R17 ;  /* 0x0000000108117824 */ /* 0x000fe200078e0a11 */
[----:B------:R-:W-:Y:S01]  /*1370*/  SHF.R.S32.HI R19, RZ, 0x1f, R4 ;  /* 0x0000001fff137819 */ /* 0x000fe20000011404 */
[----:B------:R-:W-:Y:S01]  /*1380*/  IMAD R4, R0, 0x8, R5 ;  /* 0x0000000800047824 */ /* 0x000fe200078e0205 */
[----:B------:R-:W-:Y:S01]  /*1390*/  LEA R6, R6, R7, 0x3 ;  /* 0x0000000706067211 */ /* 0x000fe200078e18ff */
[----:B------:R-:W-:Y:S01]  /*13a0*/  IMAD R3, R12, 0x8, R13 ;  /* 0x000000080c037824 */ /* 0x000fe200078e020d */
[----:B------:R-:W-:-:S02]  /*13b0*/  LEA R0, R17, R14, 0x3 ;  /* 0x0000000e11007211 */ /* 0x000fc400078e18ff */
[----:B------:R-:W-:Y:S01]  /*13c0*/  LEA.HI R19, R19, R18, RZ, 0x3 ;  /* 0x0000001213137211 */ /* 0x000fe200078f18ff */
[----:B------:R1:W-:Y:S01]  /*13d0*/  STL [R1+0x14], R6 ;  /* 0x0000140601007387 */ /* 0x0003e20000100800 */
[----:B------:R-:W-:Y:S02]  /*13e0*/  LOP3.LUT R7, R16, 0x1, RZ, 0xfc, !PT ;  /* 0x0000000110077812 */ /* 0x000fe400078efcff */
[----:B------:R-:W-:Y:S01]  /*13f0*/  LOP3.LUT R19, R19, 0xfffffff8, RZ, 0xc0, !PT ;  /* 0xfffffff813137812 */ /* 0x000fe200078ec0ff */
[----:B------:R2:W-:Y:S01]  /*1400*/  STL [R1+0x10], R4 ;  /* 0x0000100401007387 */ /* 0x0005e20000100800 */
[----:B------:R-:W-:Y:S02]  /*1410*/  MOV R199, RZ ;  /* 0x000000ff00c77202 */ /* 0x000fe40000000f00 */
[----:B------:R-:W-:Y:S01]  /*1420*/  IADD3 R19, R21, R19, -R18 ;  /* 0x0000001315137210 */ /* 0x000fe20007ffe812 */
[----:B------:R3:W-:Y:S01]  /*1430*/  STL [R1+0xc], R3 ;  /* 0x00000c0301007387 */ /* 0x0007e20000100800 */
[----:B-1----:R-:W-:-:S03]  /*1440*/  IMAD.MOV.U32 R6, RZ, RZ, RZ ;  /* 0x000000ffff067224 */ /* 0x002fc600078e00ff */
[----:B------:R1:W-:Y:S01]  /*1450*/  STL [R1+0x8], R0 ;  /* 0x0000080001007387 */ /* 0x0003e20000100800 */
[----:B------:R-:W-:Y:S01]  /*1460*/  IMAD R8, R20, -0x40, R19 ;  /* 0xffffffc014087824 */ /* 0x000fe200078e0213 */
[----:B--2---:R-:W-:Y:S01]  /*1470*/  CS2R R4, SRZ ;  /* 0x0000000000047805 */ /* 0x004fe2000001ff00 */
[----:B---3--:R-:W-:Y:S01]  /*1480*/  IMAD.SHL.U32 R3, R23, 0x4, RZ ;  /* 0x0000000417037824 */ /* 0x008fe200078e00ff */
[----:B-1----:R-:W-:-:S03]  /*1490*/  SHF.R.S32.HI R0, RZ, 0x7, R22 ;  /* 0x00000007ff007819 */ /* 0x002fc60000011416 */
[----:B------:R-:W-:Y:S02]  /*14a0*/  IMAD R3, R3, 0x4, R2 ;  /* 0x0000000403037824 */ /* 0x000fe400078e0202 */
[----:B------:R1:W-:Y:S05]  /*14b0*/  STL [R1], R0 ;  /* 0x0000000001007387 */ /* 0x0003ea0000100800 */
.L_x_126:
[----:B------:R-:W-:Y:S01]  /*14c0*/  ISETP.NE.AND P0, PT, R7, 0x3, PT ;  /* 0x000000030700780c */ /* 0x000fe20003f05270 */
[----:B------:R-:W-:-:S12]  /*14d0*/  YIELD ;  /* 0x0000000000007946 */ /* 0x000fd80003800000 */
[----:B------:R-:W-:Y:S05]  /*14e0*/  @!P0 BRA `(.L_x_116) ;  /* 0x0000000000048947 */ /* 0x000fea0003800000 */
[----:B------:R-:W-:Y:S01]  /*14f0*/  BPT.TRAP 0x1 ;  /* 0x000000040000795c */ /* 0x000fe20000300000 */
.L_x_116:
[----:B------:R-:W-:Y:S01]  /*1500*/  IMAD R21, R4, 0x8, R2 ;  /* 0x0000000804157824 */ /* 0x000fe200078e0202 */
[----:B------:R-:W-:-:S04]  /*1510*/  SHF.L.U32 R20, R5, 0x1f, RZ ;  /* 0x0000001f05147819 */ /* 0x000fc800000006ff */
[----:B------:R2:W3:Y:S01]  /*1520*/  SYNCS.PHASECHK.TRANS64.TRYWAIT P1, [R21+URZ+0x30c10], R20 ;  /* 0x030c1014150075a7 */ /* 0x0004e2000802017f */
[----:B------:R-:W-:Y:S05]  /*1530*/  @!P0 BRA `(.L_x_117) ;  /* 0x0000000000048947 */ /* 0x000fea0003800000 */
[----:B------:R-:W-:Y:S01]  /*1540*/  BPT.TRAP 0x1 ;  /* 0x000000040000795c */ /* 0x000fe20000300000 */
.L_x_117:
[----:B-1----:R-:W-:-:S04]  /*1550*/  IADD3 R0, R2, 0x10000, RZ ;  /* 0x0001000002007810 */ /* 0x002fc80007ffe0ff */
[----:B------:R-:W-:-:S04]  /*1560*/  SHF.R.U32.HI R0, RZ, 0x4, R0 ;  /* 0x00000004ff007819 */ /* 0x000fc80000011600 */
[----:B------:R-:W-:Y:S01]  /*1570*/  LOP3.LUT R0, R0, 0x3fff, RZ, 0xc0, !PT ;  /* 0x00003fff00007812 */ /* 0x000fe200078ec0ff */
[----:B---3--:R-:W-:Y:S06]  /*1580*/  @P1 BRA `(.L_x_118) ;  /* 0x0000000000081947 */ /* 0x008fec0003800000 */
[----:B------:R-:W1:Y:S02]  /*1590*/  SYNCS.PHASECHK.TRANS64.TRYWAIT P1, [R21+URZ+0x30c10], R20 ;  /* 0x030c1014150075a7 */ /* 0x000e64000802017f */
[----:B-1----:R-:W-:Y:S05]  /*15a0*/  @!P1 BRA `(.L_x_119) ;  /* 0x0000008000209947 */ /* 0x002fea0003800000 */
.L_x_118:
        /* <DEDUP_REMOVED lines=64> */
.L_x_120:
[----:B------:R1:W1:Y:S01]  /*19b0*/  SYNCS.PHASECHK.TRANS64.TRYWAIT P1, [R21+URZ+0x30c30], R20 ;  /* 0x030c3014150075a7 */ /* 0x000262000802017f */
[----:B------:R-:W-:Y:S05]  /*19c0*/  @!P0 BRA `(.L_x_121) ;  /* 0x0000000000048947 */ /* 0x000fea0003800000 */
[----:B------:R-:W-:Y:S01]  /*19d0*/  BPT.TRAP 0x1 ;  /* 0x000000040000795c */ /* 0x000fe20000300000 */
.L_x_121:
[----:B-1----:R-:W-:Y:S05]  /*19e0*/  @P1 BRA `(.L_x_122) ;  /* 0x0000000000081947 */ /* 0x002fea0003800000 */
[----:B------:R-:W1:Y:S02]  /*19f0*/  SYNCS.PHASECHK.TRANS64.TRYWAIT P1, [R21+URZ+0x30c30], R20 ;  /* 0x030c3014150075a7 */ /* 0x000e64000802017f */
[----:B-1----:R-:W-:Y:S05]  /*1a00*/  @!P1 BRA `(.L_x_123) ;  /* 0x0000007c001c9947 */ /* 0x002fea0003800000 */
.L_x_122:
        /* <DEDUP_REMOVED lines=35> */
[----:B------:R-:W-:Y:S01]  /*1c40*/  FMUL.FTZ R106, R106, UR10 ;  /* 0x0000000a6a6a7c20 */ /* 0x000fe20008410000 */
[----:B------:R-:W-:Y:S01]  /*1c50*/  HGMMA.64x128x16.F32.BF16 R24, gdesc[UR4], RZ, !UPT, gsb0 ;  /* 0x01e00000041879f0 */ /* 0x000fe2000c0018ff */
[----:B------:R-:W-:Y:S01]  /*1c60*/  UIADD3 UR6, UR8, 0x2, URZ ;  /* 0x0000000208067890 */ /* 0x000fe2000fffe03f */
[----:B------:R-:W-:Y:S01]  /*1c70*/  STL [R1+0xa8], R198 ;  /* 0x0000a8c601007387 */ /* 0x000fe20000100800 */
[----:B------:R-:W-:Y:S01]  /*1c80*/  UIADD3 UR4, UR9, 0x2, URZ ;  /* 0x0000000209047890 */ /* 0x000fe2000fffe03f */
[----:B-1----:R-:W-:Y:S01]  /*1c90*/  MUFU.TANH R11, R92 ;  /* 0x0000005c000b7308 */ /* 0x002fe20000002400 */
[----:B------:R-:W-:Y:S01]  /*1ca0*/  UMOV UR7, 0x40000040 ;  /* 0x4000004000077882 */ /* 0x000fe20000000000 */
[----:B------:R-:W-:Y:S01]  /*1cb0*/  UMOV UR5, 0x40000040 ;  /* 0x4000004000057882 */ /* 0x000fe20000000000 */
[----:B------:R-:W-:Y:S01]  /*1cc0*/  STL [R1+0xa4], R197 ;  /* 0x0000a4c501007387 */ /* 0x000fe20000100800 */
[----:B------:R-:W-:Y:S01]  /*1cd0*/  FMUL.FTZ R109, R109, UR10 ;  /* 0x0000000a6d6d7c20 */ /* 0x000fe20008410000 */
[----:B------:R-:W-:Y:S01]  /*1ce0*/  FMUL.FTZ R236, R89, UR10 ;  /* 0x0000000a59ec7c20 */ /* 0x000fe20008410000 */
[----:B------:R-:W-:Y:S01]  /*1cf0*/  FMUL.FTZ R232, R88, UR10 ;  /* 0x0000000a58e87c20 */ /* 0x000fe20008410000 */
[----:B------:R-:W-:Y:S01]  /*1d00*/  STL [R1+0xa0], R196 ;  /* 0x0000a0c401007387 */ /* 0x000fe20000100800 */
[----:B------:R-:W1:Y:S01]  /*1d10*/  MUFU.TANH R17, R17 ;  /* 0x0000001100117308 */ /* 0x000e620000002400 */
[----:B------:R-:W-:Y:S01]  /*1d20*/  FMUL.FTZ R108, R108, UR10 ;  /* 0x0000000a6c6c7c20 */ /* 0x000fe20008410000 */
[C---:B------:R-:W-:Y:S01]  /*1d30*/  ISETP.GT.AND P2, PT, R8.reuse, RZ, PT ;  /* 0x000000ff0800720c */ /* 0x040fe20003f44270 */
[----:B------:R-:W-:Y:S01]  /*1d40*/  STL [R1+0x9c], R195 ;  /* 0x00009cc301007387 */ /* 0x000fe20000100800 */
[----:B------:R-:W-:Y:S01]  /*1d50*/  ISETP.GT.AND P1, PT, R8, 0x8, PT ;  /* 0x000000080800780c */ /* 0x000fe20003f24270 */
[----:B------:R-:W-:Y:S01]  /*1d60*/  FMUL.FTZ R235, R90, UR10 ;  /* 0x0000000a5aeb7c20 */ /* 0x000fe20008410000 */
[----:B------:R-:W-:Y:S01]  /*1d70*/  FMUL.FTZ R231, R91, UR10 ;  /* 0x0000000a5be77c20 */ /* 0x000fe20008410000 */
[----:B------:R-:W-:Y:S01]  /*1d80*/  STL [R1+0x98], R194 ;  /* 0x000098c201007387 */ /* 0x000fe20000100800 */
[----:B------:R-:W2:Y:S01]  /*1d90*/  MUFU.TANH R19, R19 ;  /* 0x0000001300137308 */ /* 0x000ea20000002400 */
[----:B------:R-:W-:Y:S01]  /*1da0*/  FMUL.FTZ R101, R101, UR10 ;  /* 0x0000000a65657c20 */ /* 0x000fe20008410000 */
[----:B------:R-:W-:Y:S01]  /*1db0*/  FMUL.FTZ R113, R113, UR10 ;  /* 0x0000000a71717c20 */ /* 0x000fe20008410000 */
[----:B------:R-:W-:Y:S01]  /*1dc0*/  STL [R1+0x94], R193 ;  /* 0x000094c101007387 */ /* 0x000fe20000100800 */
[----:B------:R-:W-:Y:S01]  /*1dd0*/  ULDC UR11, c[0x0][0x744] ;  /* 0x0001d100000b7ab9 */ /* 0x000fe20000000800 */
[----:B------:R-:W-:Y:S01]  /*1de0*/  FMUL.FTZ R110, R110, UR10 ;  /* 0x0000000a6e6e7c20 */ /* 0x000fe20008410000 */
[----:B------:R-:W-:Y:S01]  /*1df0*/  FMUL.FTZ R114, R114, UR10 ;  /* 0x0000000a72727c20 */ /* 0x000fe20008410000 */
[----:B------:R-:W-:Y:S01]  /*1e00*/  STL [R1+0x90], R192 ;  /* 0x000090c001007387 */ /* 0x000fe20000100800 */
[----:B------:R-:W3:Y:S01]  /*1e10*/  MUFU.TANH R18, R18 ;  /* 0x0000001200127308 */ /* 0x000ee20000002400 */
[----:B-1----:R-:W-:Y:S01]  /*1e20*/  FSEL R90, R17, -INF , P2 ;  /* 0xff800000115a7808 */ /* 0x002fe20001000000 */
[----:B------:R-:W-:Y:S01]  /*1e30*/  FMUL.FTZ R102, R102, UR10 ;  /* 0x0000000a66667c20 */ /* 0x000fe20008410000 */
[----:B------:R-:W-:Y:S01]  /*1e40*/  STL [R1+0x8c], R191 ;  /* 0x00008cbf01007387 */ /* 0x000fe20000100800 */
[----:B------:R-:W-:Y:S01]  /*1e50*/  FMUL.FTZ R107, R107, UR10 ;  /* 0x0000000a6b6b7c20 */ /* 0x000fe20008410000 */
[----:B------:R-:W-:Y:S01]  /*1e60*/  FMUL.FTZ R234, R94, UR10 ;  /* 0x0000000a5eea7c20 */ /* 0x000fe20008410000 */
[----:B------:R-:W-:Y:S01]  /*1e70*/  FMUL.FTZ R112, R112, UR10 ;  /* 0x0000000a70707c20 */ /* 0x000fe20008410000 */
[----:B------:R-:W-:Y:S01]  /*1e80*/  STL [R1+0x88], R190 ;  /* 0x000088be01007387 */ /* 0x000fe20000100800 */
[----:B------:R-:W1:Y:S01]  /*1e90*/  MUFU.TANH R20, R20 ;  /* 0x0000001400147308 */ /* 0x000e620000002400 */
[----:B--2---:R-:W-:Y:S01]  /*1ea0*/  FSEL R91, R19, -INF , P1 ;  /* 0xff800000135b7808 */ /* 0x004fe20000800000 */
[----:B------:R-:W-:Y:S01]  /*1eb0*/  FMUL.FTZ R116, R116, UR10 ;  /* 0x0000000a74747c20 */ /* 0x000fe20008410000 */
[----:B------:R2:W-:Y:S01]  /*1ec0*/  STL [R1+0x84], R189 ;  /* 0x000084bd01007387 */ /* 0x0005e20000100800 */
[----:B------:R-:W-:Y:S01]  /*1ed0*/  FMUL.FTZ R93, R93, UR10 ;  /* 0x0000000a5d5d7c20 */ /* 0x000fe20008410000 */
[----:B------:R-:W-:Y:S01]  /*1ee0*/  FMUL.FTZ R237, R97, UR10 ;  /* 0x0000000a61ed7c20 */ /* 0x000fe20008410000 */
[----:B------:R-:W-:Y:S01]  /*1ef0*/  FMUL.FTZ R103, R103, UR10 ;  /* 0x0000000a67677c20 */ /* 0x000fe20008410000 */
[----:B------:R-:W4:Y:S01]  /*1f00*/  SHFL.IDX PT, R92, R202, R10, 0x1f ;  /* 0x00001f0aca5c7589 */ /* 0x000f2200000e0000 */
[----:B------:R-:W1:Y:S01]  /*1f10*/  MUFU.TANH R21, R21 ;  /* 0x0000001500157308 */ /* 0x000e620000002400 */
[----:B------:R-:W-:Y:S01]  /*1f20*/  FMUL.FTZ R111, R111, UR10 ;  /* 0x0000000a6f6f7c20 */ /* 0x000fe20008410000 */
[----:B------:R-:W-:Y:S01]  /*1f30*/  FMUL.FTZ R118, R118, UR10 ;  /* 0x0000000a76767c20 */ /* 0x000fe20008410000 */
[----:B------:R-:W-:Y:S01]  /*1f40*/  STL [R1+0x80], R188 ;  /* 0x000080bc01007387 */ /* 0x000fe20000100800 */
[----:B------:R-:W-:Y:S01]  /*1f50*/  FMUL.FTZ R95, R95, UR10 ;  /* 0x0000000a5f5f7c20 */ /* 0x000fe20008410000 */
[----:B------:R-:W-:Y:S01]  /*1f60*/  FMUL.FTZ R129, R129, UR10 ;  /* 0x0000000a81817c20 */ /* 0x000fe20008410000 */
[----:B------:R-:W-:Y:S01]  /*1f70*/  FMUL.FTZ R217, R135, UR10 ;  /* 0x0000000a87d97c20 */ /* 0x000fe20008410000 */
[----:B------:R3:W-:Y:S01]  /*1f80*/  STL [R1+0x7c], R187 ;  /* 0x00007cbb01007387 */ /* 0x0007e20000100800 */
[----:B--2---:R2:W-:Y:S01]  /*1f90*/  MUFU.TANH R189, R106 ;  /* 0x0000006a00bd7308 */ /* 0x0045e20000002400 */
[----:B------:R-:W-:Y:S01]  /*1fa0*/  FMUL.FTZ R126, R126, UR10 ;  /* 0x0000000a7e7e7c20 */ /* 0x000fe20008410000 */
[----:B------:R-:W-:Y:S01]  /*1fb0*/  FMUL.FTZ R96, R96, UR10 ;  /* 0x0000000a60607c20 */ /* 0x000fe20008410000 */
[----:B------:R-:W-:Y:S01]  /*1fc0*/  STL [R1+0x78], R186 ;  /* 0x000078ba01007387 */ /* 0x000fe20000100800 */
[----:B------:R-:W-:Y:S01]  /*1fd0*/  FMUL.FTZ R99, R99, UR10 ;  /* 0x0000000a63637c20 */ /* 0x000fe20008410000 */
[----:B------:R-:W-:Y:S01]  /*1fe0*/  FMUL.FTZ R105, R105, UR10 ;  /* 0x0000000a69697c20 */ /* 0x000fe20008410000 */
[----:B------:R-:W-:Y:S01]  /*1ff0*/  FMUL.FTZ R122, R122, UR10 ;  /* 0x0000000a7a7a7c20 */ /* 0x000fe20008410000 */
[----:B------:R1:W-:Y:S01]  /*2000*/  STL [R1+0x74], R185 ;  /* 0x000074b901007387 */ /* 0x0003e20000100800 */
[----:B------:R-:W1:Y:S01]  /*2010*/  MUFU.TANH R200, R200 ;  /* 0x000000c800c87308 */ /* 0x000e620000002400 */
[----:B--2---:R-:W-:-:S02]  /*2020*/  VIADD R106, R10, 0x4 ;  /* 0x000000040a6a7836 */ /* 0x004fc40000000000 */
[----:B------:R-:W-:Y:S01]  /*2030*/  FMUL.FTZ R100, R100, UR10 ;  /* 0x0000000a64647c20 */ /* 0x000fe20008410000 */
[----:B------:R-:W-:Y:S01]  /*2040*/  STL [R1+0x70], R184 ;  /* 0x000070b801007387 */ /* 0x000fe20000100800 */
[----:B------:R-:W-:Y:S01]  /*2050*/  FMUL.FTZ R233, R98, UR10 ;  /* 0x0000000a62e97c20 */ /* 0x000fe20008410000 */
[----:B------:R-:W-:Y:S01]  /*2060*/  FMUL.FTZ R128, R128, UR10 ;  /* 0x0000000a80807c20 */ /* 0x000fe20008410000 */
[----:B------:R-:W-:Y:S01]  /*2070*/  FMUL.FTZ R132, R132, UR10 ;  /* 0x0000000a84847c20 */ /* 0x000fe20008410000 */
[----:B------:R-:W2:Y:S01]  /*2080*/  SHFL.IDX PT, R89, R202, R106, 0x1f ;  /* 0x00001f6aca597589 */ /* 0x000ea200000e0000 */
[----:B---3--:R3:W-:Y:S01]  /*2090*/  MUFU.TANH R187, R108 ;  /* 0x0000006c00bb7308 */ /* 0x0087e20000002400 */
[----:B----4-:R-:W-:Y:S01]  /*20a0*/  FFMA.FTZ R91, R91, UR11, -R92 ;  /* 0x0000000b5b5b7c23 */ /* 0x010fe2000801085c */
[----:B------:R-:W-:Y:S01]  /*20b0*/  FMUL.FTZ R104, R104, UR10 ;  /* 0x0000000a68687c20 */ /* 0x000fe20008410000 */
[----:B------:R-:W-:Y:S01]  /*20c0*/  STL [R1+0x6c], R183 ;  /* 0x00006cb701007387 */ /* 0x000fe20000100800 */
[----:B------:R-:W-:Y:S01]  /*20d0*/  FMUL.FTZ R117, R117, UR10 ;  /* 0x0000000a75757c20 */ /* 0x000fe20008410000 */
[----:B------:R-:W-:Y:S01]  /*20e0*/  FMUL.FTZ R119, R119, UR10 ;  /* 0x0000000a77777c20 */ /* 0x000fe20008410000 */
[----:B------:R-:W-:Y:S01]  /*20f0*/  FMUL.FTZ R131, R131, UR10 ;  /* 0x0000000a83837c20 */ /* 0x000fe20008410000 */
[----:B------:R-:W-:Y:S01]  /*2100*/  STL [R1+0x68], R182 ;  /* 0x000068b601007387 */ /* 0x000fe20000100800 */
[----:B-1----:R1:W-:Y:S01]  /*2110*/  MUFU.TANH R185, R109 ;  /* 0x0000006d00b97308 */ /* 0x0023e20000002400 */
[----:B---3--:R-:W-:Y:S01]  /*2120*/  IADD3 R108, R10, 0xc, RZ ;  /* 0x0000000c0a6c7810 */ /* 0x008fe20007ffe0ff */
[----:B------:R-:W-:Y:S01]  /*2130*/  FMUL.FTZ R121, R121, UR10 ;  /* 0x0000000a79797c20 */ /* 0x000fe20008410000 */
[----:B------:R3:W-:Y:S01]  /*2140*/  STL [R1+0x64], R181 ;  /* 0x000064b501007387 */ /* 0x0007e20000100800 */
[----:B------:R-:W-:Y:S01]  /*2150*/  FMUL.FTZ R127, R127, UR10 ;  /* 0x0000000a7f7f7c20 */ /* 0x000fe20008410000 */
[----:B------:R-:W-:Y:S01]  /*2160*/  FMUL.FTZ R115, R115, UR10 ;  /* 0x0000000a73737c20 */ /* 0x000fe20008410000 */
[----:B------:R-:W-:Y:S01]  /*2170*/  LEA R203, R4, R203, 0xa ;  /* 0x000000cb04cb7211 */ /* 0x000fe200078e50ff */
[----:B------:R-:W-:Y:S01]  /*2180*/  STL [R1+0x60], R180 ;  /* 0x000060b401007387 */ /* 0x000fe20000100800 */
[----:B------:R4:W-:Y:S01]  /*2190*/  MUFU.TANH R194, R101 ;  /* 0x0000006500c27308 */ /* 0x0009e20000002400 */
[----:B-1----:R-:W-:-:S02]  /*21a0*/  VIADD R109, R10, 0x8 ;  /* 0x000000080a6d7836 */ /* 0x002fc40000000000 */
[----:B------:R-:W-:Y:S01]  /*21b0*/  FMUL.FTZ R130, R130, UR10 ;  /* 0x0000000a82827c20 */ /* 0x000fe20008410000 */
[----:B------:R-:W-:Y:S01]  /*21c0*/  STL [R1+0x5c], R179 ;  /* 0x00005cb301007387 */ /* 0x000fe20000100800 */
[----:B------:R-:W-:Y:S01]  /*21d0*/  FMUL.FTZ R120, R120, UR10 ;  /* 0x0000000a78787c20 */ /* 0x000fe20008410000 */
[----:B------:R-:W-:Y:S01]  /*21e0*/  FMUL.FTZ R123, R123, UR10 ;  /* 0x0000000a7b7b7c20 */ /* 0x000fe20008410000 */
[----:B------:R-:W-:Y:S01]  /*21f0*/  FMUL.FTZ R124, R124, UR10 ;  /* 0x0000000a7c7c7c20 */ /* 0x000fe20008410000 */
[----:B------:R-:W1:Y:S01]  /*2200*/  SHFL.IDX PT, R88, R202, R109, 0x1f ;  /* 0x00001f6dca587589 */ /* 0x000e6200000e0000 */
[----:B---3--:R3:W-:Y:S01]  /*2210*/  MUFU.TANH R181, R113 ;  /* 0x0000007100b57308 */ /* 0x0087e20000002400 */
[----:B------:R-:W-:Y:S01]  /*2220*/  FMUL.FTZ R125, R125, UR10 ;  /* 0x0000000a7d7d7c20 */ /* 0x000fe20008410000 */
[----:B------:R-:W-:Y:S01]  /*2230*/  FMUL.FTZ R133, R133, UR10 ;  /* 0x0000000a85857c20 */ /* 0x000fe20008410000 */
[----:B----4-:R-:W-:Y:S01]  /*2240*/  SHFL.IDX PT, R101, R202, R108, 0x1f ;  /* 0x00001f6cca657589 */ /* 0x010fe200000e0000 */
[----:B------:R-:W-:Y:S01]  /*2250*/  FMUL.FTZ R218, R134, UR10 ;  /* 0x0000000a86da7c20 */ /* 0x000fe20008410000 */
[----:B------:R-:W-:Y:S01]  /*2260*/  R2UR UR10, R203 ;  /* 0x00000000cb0a72ca */ /* 0x000fe200000e0000 */
[----:B------:R-:W-:Y:S01]  /*2270*/  FFMA.FTZ R19, -R19, R19, 1 ;  /* 0x3f80000013137423 */ /* 0x000fe20000010113 */
[----:B------:R-:W-:Y:S01]  /*2280*/  STL [R1+0x58], R178 ;  /* 0x000058b201007387 */ /* 0x000fe20000100800 */
[----:B------:R-:W4:Y:S01]  /*2290*/  MUFU.TANH R201, R201 ;  /* 0x000000c900c97308 */ /* 0x000f220000002400 */
[----:B---3--:R-:W-:Y:S01]  /*22a0*/  FFMA.FTZ R113, R90, UR11, -R92 ;  /* 0x0000000b5a717c23 */ /* 0x008fe2000801085c */
[----:B------:R-:W-:Y:S01]  /*22b0*/  FSEL R90, R18, -INF , P2 ;  /* 0xff800000125a7808 */ /* 0x000fe20001000000 */
[----:B------:R-:W-:Y:S01]  /*22c0*/  STL [R1+0x54], R177 ;  /* 0x000054b101007387 */ /* 0x000fe20000100800 */
[C---:B------:R-:W-:Y:S01]  /*22d0*/  FSEL R92, R20.reuse, -INF , P1 ;  /* 0xff800000145c7808 */ /* 0x040fe20000800000 */
[----:B------:R-:W-:-:S02]  /*22e0*/  FFMA.FTZ R20, -R20, R20, 1 ;  /* 0x3f80000014147423 */ /* 0x000fc40000010114 */
[--C-:B--2---:R-:W-:Y:S01]  /*22f0*/  FFMA.FTZ R90, R90, UR11, -R89.reuse ;  /* 0x0000000b5a5a7c23 */ /* 0x104fe20008010859 */
[----:B------:R2:W-:Y:S01]  /*2300*/  MUFU.TANH R186, R110 ;  /* 0x0000006e00ba7308 */ /* 0x0005e20000002400 */
[----:B------:R-:W-:Y:S01]  /*2310*/  FFMA.FTZ R92, R92, UR11, -R89 ;  /* 0x0000000b5c5c7c23 */ /* 0x000fe20008010859 */
[----:B------:R-:W-:Y:S01]  /*2320*/  FSEL R89, R21, -INF , P2 ;  /* 0xff80000015597808 */ /* 0x000fe20001000000 */
[----:B------:R-:W-:Y:S04]  /*2330*/  STL [R1+0x50], R176 ;  /* 0x000050b001007387 */ /* 0x000fe80000100800 */
[----:B------:R-:W-:Y:S01]  /*2340*/  STL [R1+0x4c], R175 ;  /* 0x00004caf01007387 */ /* 0x000fe20000100800 */
[----:B------:R-:W-:Y:S01]  /*2350*/  MUFU.TANH R221, R221 ;  /* 0x000000dd00dd7308 */ /* 0x000fe20000002400 */
[----:B--2---:R-:W-:-:S02]  /*2360*/  VIADD R110, R10, 0x14 ;  /* 0x000000140a6e7836 */ /* 0x004fc40000000000 */
[----:B------:R-:W-:Y:S04]  /*2370*/  STL [R1+0x48], R174 ;  /* 0x000048ae01007387 */ /* 0x000fe80000100800 */
[----:B------:R-:W-:Y:S01]  /*2380*/  SHFL.IDX PT, R94, R202, R110, 0x1f ;  /* 0x00001f6eca5e7589 */ /* 0x000fe200000e0000 */
[----:B------:R2:W-:Y:S03]  /*2390*/  MUFU.TANH R182, R114 ;  /* 0x0000007200b67308 */ /* 0x0005e60000002400 */
[----:B------:R-:W-:Y:S04]  /*23a0*/  STL [R1+0x44], R173 ;  /* 0x000044ad01007387 */ /* 0x000fe80000100800 */
[----:B------:R-:W-:Y:S01]  /*23b0*/  STL [R1+0x40], R172 ;  /* 0x000040ac01007387 */ /* 0x000fe20000100800 */
[----:B------:R1:W-:Y:S01]  /*23c0*/  MUFU.TANH R193, R102 ;  /* 0x0000006600c17308 */ /* 0x0003e20000002400 */
[----:B--2---:R-:W-:Y:S01]  /*23d0*/  VIADD R114, R10, 0x1c ;  /* 0x0000001c0a727836 */ /* 0x004fe20000000000 */
[----:B------:R-:W-:-:S02]  /*23e0*/  WARPGROUP.DEPBAR.LE gsb0, 0x0 ;  /* 0x00008000000079c5 */ /* 0x000fc40000010000 */
[----:B------:R-:W-:Y:S01]  /*23f0*/  WARPGROUP.ARRIVE ;  /* 0x00000000000079c5 */ /* 0x000fe20000000000 */
[----:B------:R-:W-:Y:S03]  /*2400*/  STL [R1+0x3c], R171 ;  /* 0x00003cab01007387 */ /* 0x000fe60000100800 */
[----:B------:R-:W-:Y:S01]  /*2410*/  MUFU.TANH R219, R219 ;  /* 0x000000db00db7308 */ /* 0x000fe20000002400 */
[--C-:B-1----:R-:W-:Y:S01]  /*2420*/  FFMA.FTZ R102, R89, UR11, -R88.reuse ;  /* 0x0000000b59667c23 */ /* 0x102fe20008010858 */
[----:B------:R-:W-:Y:S01]  /*2430*/  HGMMA.64x128x16.F32.BF16 R24, gdesc[UR4], R24, gsb0 ;  /* 0x01e00000041879f0 */ /* 0x000fe20008001818 */
[----:B------:R-:W-:Y:S01]  /*2440*/  UIADD3 UR6, UR8, 0x4, URZ ;  /* 0x0000000408067890 */ /* 0x000fe2000fffe03f */
[----:B------:R-:W-:Y:S01]  /*2450*/  FSEL R89, R200, -INF , P1 ;  /* 0xff800000c8597808 */ /* 0x000fe20000800000 */
[----:B------:R-:W-:Y:S01]  /*2460*/  UIADD3 UR4, UR9, 0x4, URZ ;  /* 0x0000000409047890 */ /* 0x000fe2000fffe03f */
[----:B------:R-:W-:Y:S01]  /*2470*/  STL [R1+0x38], R170 ;  /* 0x000038aa01007387 */ /* 0x000fe20000100800 */
[----:B------:R-:W-:Y:S01]  /*2480*/  UMOV UR7, 0x40000040 ;  /* 0x4000004000077882 */ /* 0x000fe20000000000 */
[----:B------:R-:W-:Y:S01]  /*2490*/  UMOV UR5, 0x40000040 ;  /* 0x4000004000057882 */ /* 0x000fe20000000000 */
[----:B------:R-:W-:Y:S01]  /*24a0*/  MUFU.TANH R188, R107 ;  /* 0x0000006b00bc7308 */ /* 0x000fe20000002400 */
[----:B------:R-:W-:Y:S01]  /*24b0*/  FFMA.FTZ R97, R89, UR11, -R88 ;  /* 0x0000000b59617c23 */ /* 0x000fe20008010858 */
[----:B----4-:R-:W-:Y:S01]  /*24c0*/  FSEL R88, R201, -INF , P2 ;  /* 0xff800000c9587808 */ /* 0x010fe20001000000 */
[----:B------:R-:W-:Y:S04]  /*24d0*/  STL [R1+0x34], R169 ;  /* 0x000034a901007387 */ /* 0x000fe80000100800 */
[----:B------:R-:W-:Y:S01]  /*24e0*/  SHFL.IDX PT, R135, R22, R108, 0x1f ;  /* 0x00001f6c16877589 */ /* 0x000fe200000e0000 */
[----:B------:R-:W-:Y:S03]  /*24f0*/  MUFU.TANH R228, R228 ;  /* 0x000000e400e47308 */ /* 0x000fe60000002400 */
[----:B------:R-:W-:Y:S04]  /*2500*/  STL [R1+0x30], R168 ;  /* 0x000030a801007387 */ /* 0x000fe80000100800 */
[----:B------:R-:W-:Y:S01]  /*2510*/  STL [R1+0x2c], R9 ;  /* 0x00002c0901007387 */ /* 0x000fe20000100800 */
[----:B------:R1:W-:Y:S03]  /*2520*/  MUFU.EX2 R107, R90 ;  /* 0x0000005a006b7308 */ /* 0x0003e60000000800 */
[----:B------:R-:W-:Y:S04]  /*2530*/  STL [R1+0x28], R7 ;  /* 0x0000280701007387 */ /* 0x000fe80000100800 */
[----:B------:R-:W-:Y:S01]  /*2540*/  SHFL.IDX PT, R205, R22, R114, 0x1f ;  /* 0x00001f7216cd7589 */ /* 0x000fe200000e0000 */
[----:B------:R2:W3:Y:S03]  /*2550*/  MUFU.TANH R184, R112 ;  /* 0x0000007000b87308 */ /* 0x0004e60000002400 */
[----:B-1----:R-:W-:Y:S04]  /*2560*/  SHFL.IDX PT, R90, R202, R114, 0x1f ;  /* 0x00001f72ca5a7589 */ /* 0x002fe800000e0000 */
[----:B------:R-:W-:Y:S01]  /*2570*/  STL [R1+0x24], R6 ;  /* 0x0000240601007387 */ /* 0x000fe20000100800 */
[----:B------:R-:W-:Y:S01]  /*2580*/  MUFU.TANH R230, R230 ;  /* 0x000000e600e67308 */ /* 0x000fe20000002400 */
[----:B--2---:R-:W-:-:S02]  /*2590*/  VIADD R112, R10, 0x10 ;  /* 0x000000100a707836 */ /* 0x004fc40000000000 */
[----:B------:R-:W-:Y:S04]  /*25a0*/  STL [R1+0x20], R5 ;  /* 0x0000200501007387 */ /* 0x000fe80000100800 */
[----:B------:R-:W-:Y:S01]  /*25b0*/  STL [R1+0x1c], R3 ;  /* 0x00001c0301007387 */ /* 0x000fe20000100800 */
[----:B------:R1:W2:Y:S01]  /*25c0*/  MUFU.TANH R179, R116 ;  /* 0x0000007400b37308 */ /* 0x0002a20000002400 */
[----:B---3--:R-:W-:Y:S02]  /*25d0*/  FSEL R214, R184, -INF , P2 ;  /* 0xff800000b8d67808 */ /* 0x008fe40001000000 */
[----:B------:R-:W-:Y:S04]  /*25e0*/  SHFL.IDX PT, R215, R16, R108, 0x1f ;  /* 0x00001f6c10d77589 */ /* 0x000fe800000e0000 */
[----:B------:R-:W3:Y:S01]  /*25f0*/  SHFL.IDX PT, R213, R16, R112, 0x1f ;  /* 0x00001f7010d57589 */ /* 0x000ee200000e0000 */
[----:B------:R-:W-:Y:S03]  /*2600*/  MUFU.TANH R227, R227 ;  /* 0x000000e300e37308 */ /* 0x000fe60000002400 */
[----:B-1----:R-:W-:Y:S04]  /*2610*/  SHFL.IDX PT, R116, R22, R10, 0x1f ;  /* 0x00001f0a16747589 */ /* 0x002fe800000e0000 */
[----:B------:R-:W-:Y:S01]  /*2620*/  STL [R1+0x18], R0 ;  /* 0x0000180001007387 */ /* 0x000fe20000100800 */
[----:B------:R-:W-:Y:S01]  /*2630*/  MUFU.TANH R232, R232 ;  /* 0x000000e800e87308 */ /* 0x000fe20000002400 */
[----:B--2---:R-:W-:-:S02]  /*2640*/  FSEL R208, R179, -INF , P2 ;  /* 0xff800000b3d07808 */ /* 0x004fc40001000000 */
[----:B------:R-:W-:Y:S05]  /*2650*/  SHFL.IDX PT, R225, R13, R109, 0x1f ;  /* 0x00001f6d0de17589 */ /* 0x000fea00000e0000 */
[----:B------:R-:W1:Y:S01]  /*2660*/  MUFU.TANH R235, R235 ;  /* 0x000000eb00eb7308 */ /* 0x000e620000002400 */
[----:B---3--:R-:W-:-:S07]  /*2670*/  FFMA.FTZ R214, R214, UR11, -R213 ;  /* 0x0000000bd6d67c23 */ /* 0x008fce00080108d5 */
[----:B------:R2:W-:Y:S08]  /*2680*/  MUFU.TANH R199, R93 ;  /* 0x0000005d00c77308 */ /* 0x0005f00000002400 */
[----:B------:R3:W-:Y:S01]  /*2690*/  MUFU.TANH R192, R103 ;  /* 0x0000006700c07308 */ /* 0x0007e20000002400 */
[----:B--2---:R-:W2:Y:S01]  /*26a0*/  SHFL.IDX PT, R93, R202, R112, 0x1f ;  /* 0x00001f70ca5d7589 */ /* 0x004ea200000e0000 */
[----:B-1----:R-:W-:-:S06]  /*26b0*/  FSEL R98, R235, -INF , P1 ;  /* 0xff800000eb627808 */ /* 0x002fcc0000800000 */
[----:B------:R1:W-:Y:S01]  /*26c0*/  MUFU.TANH R183, R111 ;  /* 0x0000006f00b77308 */ /* 0x0003e20000002400 */
[----:B---3--:R-:W-:Y:S01]  /*26d0*/  FFMA.FTZ R103, R88, UR11, -R101 ;  /* 0x0000000b58677c23 */ /* 0x008fe20008010865 */
[----:B------:R-:W-:-:S05]  /*26e0*/  FSEL R88, R221, -INF , P1 ;  /* 0xff800000dd587808 */ /* 0x000fca0000800000 */
[----:B------:R-:W-:Y:S01]  /*26f0*/  FFMA.FTZ R101, R88, UR11, -R101 ;  /* 0x0000000b58657c23 */ /* 0x000fe20008010865 */
[----:B------:R-:W-:Y:S01]  /*2700*/  MUFU.TANH R220, R220 ;  /* 0x000000dc00dc7308 */ /* 0x000fe20000002400 */
[----:B-1----:R-:W-:Y:S01]  /*2710*/  VIADD R111, R10, 0x18 ;  /* 0x000000180a6f7836 */ /* 0x002fe20000000000 */
[----:B------:R-:W-:-:S04]  /*2720*/  FSEL R88, R228, -INF , P1 ;  /* 0xff800000e4587808 */ /* 0x000fc80000800000 */
[----:B------:R1:W-:Y:S02]  /*2730*/  SHFL.IDX PT, R89, R202, R111, 0x1f ;  /* 0x00001f6fca597589 */ /* 0x0003e400000e0000 */
[----:B------:R3:W4:Y:S08]  /*2740*/  MUFU.TANH R177, R118 ;  /* 0x0000007600b17308 */ /* 0x0007300000002400 */
[----:B------:R-:W-:Y:S01]  /*2750*/  MUFU.TANH R216, R216 ;  /* 0x000000d800d87308 */ /* 0x000fe20000002400 */
[----:B---3--:R-:W3:Y:S01]  /*2760*/  SHFL.IDX PT, R118, R22, R109, 0x1f ;  /* 0x00001f6d16767589 */ /* 0x008ee200000e0000 */
[----:B-1----:R-:W-:-:S05]  /*2770*/  FSEL R202, R194, -INF , P2 ;  /* 0xff800000c2ca7808 */ /* 0x002fca0001000000 */
[----:B------:R-:W-:Y:S01]  /*2780*/  FFMA.FTZ R202, R202, UR11, -R205 ;  /* 0x0000000bcaca7c23 */ /* 0x000fe200080108cd */
[----:B------:R1:W-:Y:S01]  /*2790*/  MUFU.TANH R197, R95 ;  /* 0x0000005f00c57308 */ /* 0x0003e20000002400 */
[----:B----4-:R-:W-:Y:S01]  /*27a0*/  FSEL R207, R177, -INF , P1 ;  /* 0xff800000b1cf7808 */ /* 0x010fe20000800000 */
[----:B------:R-:W-:Y:S02]  /*27b0*/  WARPGROUP.DEPBAR.LE gsb0, 0x0 ;  /* 0x00008000000079c5 */ /* 0x000fe40000010000 */
[----:B------:R-:W-:-:S04]  /*27c0*/  WARPGROUP.ARRIVE ;  /* 0x00000000000079c5 */ /* 0x000fc80000000000 */
[----:B------:R4:W-:Y:S01]  /*27d0*/  MUFU.TANH R7, R129 ;  /* 0x0000008100077308 */ /* 0x0009e20000002400 */
[C---:B-1----:R-:W-:Y:S01]  /*27e0*/  FSEL R95, R220.reuse, -INF , P2 ;  /* 0xff800000dc5f7808 */ /* 0x042fe20001000000 */
[----:B------:R-:W-:Y:S01]  /*27f0*/  FFMA.FTZ R220, -R220, R220, 1 ;  /* 0x3f800000dcdc7423 */ /* 0x000fe200000101dc */
[----:B------:R-:W-:Y:S01]  /*2800*/  HGMMA.64x128x16.F32.BF16 R24, gdesc[UR4], R24, gsb0 ;  /* 0x01e00000041879f0 */ /* 0x000fe20008001818 */
[----:B------:R-:W-:Y:S02]  /*2810*/  UIADD3 UR6, UR8, 0x6, URZ ;  /* 0x0000000608067890 */ /* 0x000fe4000fffe03f */
[----:B--2---:R-:W-:Y:S01]  /*2820*/  FFMA.FTZ R95, R95, UR11, -R93 ;  /* 0x0000000b5f5f7c23 */ /* 0x004fe2000801085d */
[----:B------:R-:W-:Y:S01]  /*2830*/  UIADD3 UR4, UR9, 0x6, URZ ;  /* 0x0000000609047890 */ /* 0x000fe2000fffe03f */
[----:B------:R1:W-:Y:S01]  /*2840*/  MUFU.TANH R169, R126 ;  /* 0x0000007e00a97308 */ /* 0x0003e20000002400 */
[----:B------:R-:W-:Y:S01]  /*2850*/  UMOV UR7, 0x40000040 ;  /* 0x4000004000077882 */ /* 0x000fe20000000000 */
[----:B------:R-:W-:Y:S01]  /*2860*/  UMOV UR5, 0x40000040 ;  /* 0x4000004000057882 */ /* 0x000fe20000000000 */
[----:B----4-:R-:W-:Y:S05]  /*2870*/  SHFL.IDX PT, R129, R22, R110, 0x1f ;  /* 0x00001f6e16817589 */ /* 0x010fea00000e0000 */
[----:B------:R-:W-:Y:S01]  /*2880*/  MUFU.TANH R234, R234 ;  /* 0x000000ea00ea7308 */ /* 0x000fe20000002400 */
[----:B-1----:R-:W-:Y:S07]  /*2890*/  SHFL.IDX PT, R126, R16, R109, 0x1f ;  /* 0x00001f6d107e7589 */ /* 0x002fee00000e0000 */
[----:B------:R1:W2:Y:S08]  /*28a0*/  MUFU.TANH R198, R96 ;  /* 0x0000006000c67308 */ /* 0x0002b00000002400 */
[----:B------:R-:W-:Y:S01]  /*28b0*/  MUFU.TANH R237, R237 ;  /* 0x000000ed00ed7308 */ /* 0x000fe20000002400 */
[----:B-1----:R-:W-:-:S05]  /*28c0*/  FSEL R96, R219, -INF , P2 ;  /* 0xff800000db607808 */ /* 0x002fca0001000000 */
[--C-:B------:R-:W-:Y:S01]  /*28d0*/  FFMA.FTZ R96, R96, UR11, -R94.reuse ;  /* 0x0000000b60607c23 */ /* 0x100fe2000801085e */
[----:B------:R-:W-:Y:S01]  /*28e0*/  FFMA.FTZ R94, R88, UR11, -R94 ;  /* 0x0000000b585e7c23 */ /* 0x000fe2000801085e */
[----:B------:R1:W-:Y:S01]  /*28f0*/  MUFU.TANH R196, R99 ;  /* 0x0000006300c47308 */ /* 0x0003e20000002400 */
[C---:B------:R-:W-:Y:S01]  /*2900*/  FSEL R88, R232.reuse, -INF , P2 ;  /* 0xff800000e8587808 */ /* 0x040fe20001000000 */
[----:B------:R-:W-:Y:S01]  /*2910*/  FFMA.FTZ R232, -R232, R232, 1 ;  /* 0x3f800000e8e87423 */ /* 0x000fe200000101e8 */
[----:B--2---:R-:W-:-:S03]  /*2920*/  FSEL R224, R198, -INF , P2 ;  /* 0xff800000c6e07808 */ /* 0x004fc60001000000 */
[--C-:B------:R-:W-:Y:S01]  /*2930*/  FFMA.FTZ R88, R88, UR11, -R116.reuse ;  /* 0x0000000b58587c23 */ /* 0x100fe20008010874 */
[----:B------:R-:W-:Y:S01]  /*2940*/  FFMA.FTZ R116, R98, UR11, -R116 ;  /* 0x0000000b62747c23 */ /* 0x000fe20008010874 */
[----:B------:R-:W-:Y:S01]  /*2950*/  MUFU.TANH R222, R222 ;  /* 0x000000de00de7308 */ /* 0x000fe20000002400 */
[C---:B-1----:R-:W-:Y:S01]  /*2960*/  FSEL R99, R227.reuse, -INF , P1 ;  /* 0xff800000e3637808 */ /* 0x042fe20000800000 */
[----:B------:R-:W-:Y:S01]  /*2970*/  FFMA.FTZ R227, -R227, R227, 1 ;  /* 0x3f800000e3e37423 */ /* 0x000fe200000101e3 */
[----:B------:R-:W-:-:S05]  /*2980*/  FSEL R98, R11, -INF , P2 ;  /* 0xff8000000b627808 */ /* 0x000fca0001000000 */
[----:B------:R-:W-:Y:S01]  /*2990*/  MUFU.TANH R229, R229 ;  /* 0x000000e500e57308 */ /* 0x000fe20000002400 */
[----:B---3--:R-:W-:-:S07]  /*29a0*/  FFMA.FTZ R98, R98, UR11, -R118 ;  /* 0x0000000b62627c23 */ /* 0x008fce0008010876 */
[----:B------:R-:W-:Y:S08]  /*29b0*/  MUFU.TANH R190, R105 ;  /* 0x0000006900be7308 */ /* 0x000ff00000002400 */
[----:B------:R1:W-:Y:S08]  /*29c0*/  MUFU.TANH R173, R122 ;  /* 0x0000007a00ad7308 */ /* 0x0003f00000002400 */
[----:B------:R2:W-:Y:S01]  /*29d0*/  MUFU.EX2 R105, R92 ;  /* 0x0000005c00697308 */ /* 0x0005e20000000800 */
[----:B-1----:R-:W1:Y:S07]  /*29e0*/  SHFL.IDX PT, R122, R22, R112, 0x1f ;  /* 0x00001f70167a7589 */ /* 0x002e6e00000e0000 */
[----:B------:R3:W4:Y:S01]  /*29f0*/  MUFU.TANH R195, R100 ;  /* 0x0000006400c37308 */ /* 0x0007220000002400 */
[----:B--2---:R-:W-:-:S05]  /*2a00*/  FSEL R92, R230, -INF , P2 ;  /* 0xff800000e65c7808 */ /* 0x004fca0001000000 */
[--C-:B------:R-:W-:Y:S01]  /*2a10*/  FFMA.FTZ R92, R92, UR11, -R90.reuse ;  /* 0x0000000b5c5c7c23 */ /* 0x100fe2000801085a */
[----:B------:R-:W-:Y:S01]  /*2a20*/  FFMA.FTZ R90, R99, UR11, -R90 ;  /* 0x0000000b635a7c23 */ /* 0x000fe2000801085a */
[----:B------:R-:W2:Y:S01]  /*2a30*/  MUFU.TANH R233, R233 ;  /* 0x000000e900e97308 */ /* 0x000ea20000002400 */
[----:B---3--:R-:W-:Y:S01]  /*2a40*/  SHFL.IDX PT, R100, R22, R106, 0x1f ;  /* 0x00001f6a16647589 */ /* 0x008fe200000e0000 */
[----:B------:R-:W-:-:S05]  /*2a50*/  FSEL R99, R199, -INF , P2 ;  /* 0xff800000c7637808 */ /* 0x000fca0001000000 */
[----:B------:R-:W-:Y:S01]  /*2a60*/  FFMA.FTZ R99, R99, UR11, -R135 ;  /* 0x0000000b63637c23 */ /* 0x000fe20008010887 */
[----:B------:R-:W3:Y:S01]  /*2a70*/  MUFU.TANH R236, R236 ;  /* 0x000000ec00ec7308 */ /* 0x000ee20000002400 */
[----:B-1----:R-:W-:Y:S01]  /*2a80*/  FFMA.FTZ R224, R224, UR11, -R122 ;  /* 0x0000000be0e07c23 */ /* 0x002fe2000801087a */
[----:B----4-:R-:W-:-:S06]  /*2a90*/  FSEL R134, R195, -INF , P2 ;  /* 0xff800000c3867808 */ /* 0x010fcc0001000000 */
[----:B------:R1:W-:Y:S08]  /*2aa0*/  MUFU.TANH R9, R128 ;  /* 0x0000008000097308 */ /* 0x0003f00000002400 */
[----:B------:R4:W-:Y:S01]  /*2ab0*/  MUFU.TANH R3, R132 ;  /* 0x0000008400037308 */ /* 0x0009e20000002400 */
[----:B-1----:R-:W-:Y:S07]  /*2ac0*/  SHFL.IDX PT, R128, R16, R106, 0x1f ;  /* 0x00001f6a10807589 */ /* 0x002fee00000e0000 */
[----:B------:R-:W-:Y:S01]  /*2ad0*/  MUFU.TANH R191, R104 ;  /* 0x0000006800bf7308 */ /* 0x000fe20000002400 */
[----:B----4-:R2:W1:Y:S07]  /*2ae0*/  SHFL.IDX PT, R132, R22, R111, 0x1f ;  /* 0x00001f6f16847589 */ /* 0x01046e00000e0000 */
[----:B------:R4:W-:Y:S01]  /*2af0*/  MUFU.TANH R178, R117 ;  /* 0x0000007500b27308 */ /* 0x0009e20000002400 */
[----:B------:R-:W-:-:S02]  /*2b00*/  WARPGROUP.DEPBAR.LE gsb0, 0x0 ;  /* 0x00008000000079c5 */ /* 0x000fc40000010000 */
[----:B------:R-:W-:Y:S01]  /*2b10*/  WARPGROUP.ARRIVE ;  /* 0x00000000000079c5 */ /* 0x000fe20000000000 */
[----:B--2---:R-:W-:-:S04]  /*2b20*/  FSEL R22, R233, -INF , P1 ;  /* 0xff800000e9167808 */ /* 0x004fc80000800000 */
[----:B------:R2:W-:Y:S01]  /*2b30*/  MUFU.EX2 R104, R91 ;  /* 0x0000005b00687308 */ /* 0x0005e20000000800 */
[----:B----4-:R-:W-:Y:S01]  /*2b40*/  FSEL R117, R197, -INF , P1 ;  /* 0xff800000c5757808 */ /* 0x010fe20000800000 */
[----:B------:R-:W-:Y:S01]  /*2b50*/  HGMMA.64x128x16.F32.BF16 R24, gdesc[UR4], R24, gsb0 ;  /* 0x01e00000041879f0 */ /* 0x000fe20008001818 */
[----:B------:R-:W-:Y:S01]  /*2b60*/  FFMA.FTZ R122, R22, UR11, -R122 ;  /* 0x0000000b167a7c23 */ /* 0x000fe2000801087a */
[----:B------:R-:W-:Y:S02]  /*2b70*/  FSEL R22, R193, -INF , P1 ;  /* 0xff800000c1167808 */ /* 0x000fe40000800000 */
[----:B------:R-:W-:Y:S01]  /*2b80*/  FFMA.FTZ R135, R117, UR11, -R135 ;  /* 0x0000000b75877c23 */ /* 0x000fe20008010887 */
[----:B------:R-:W-:Y:S01]  /*2b90*/  FSEL R117, R186, -INF , P1 ;  /* 0xff800000ba757808 */ /* 0x000fe20000800000 */
[----:B------:R4:W-:Y:S01]  /*2ba0*/  MUFU.TANH R176, R119 ;  /* 0x0000007700b07308 */ /* 0x0009e20000002400 */
[----:B--2---:R-:W-:Y:S01]  /*2bb0*/  FSEL R91, R216, -INF , P1 ;  /* 0xff800000d85b7808 */ /* 0x004fe20000800000 */
[--C-:B-1----:R-:W-:Y:S01]  /*2bc0*/  FFMA.FTZ R134, R134, UR11, -R132.reuse ;  /* 0x0000000b86867c23 */ /* 0x102fe20008010884 */
[----:B------:R-:W-:Y:S01]  /*2bd0*/  FFMA.FTZ R132, R22, UR11, -R132 ;  /* 0x0000000b16847c23 */ /* 0x000fe20008010884 */
[----:B------:R-:W-:-:S02]  /*2be0*/  FSEL R22, R189, -INF , P1 ;  /* 0xff800000bd167808 */ /* 0x000fc40000800000 */
[----:B------:R-:W-:Y:S01]  /*2bf0*/  FFMA.FTZ R93, R91, UR11, -R93 ;  /* 0x0000000b5b5d7c23 */ /* 0x000fe2000801085d */
[----:B------:R-:W-:Y:S01]  /*2c00*/  FSEL R91, R222, -INF , P2 ;  /* 0xff800000de5b7808 */ /* 0x000fe20001000000 */
[----:B------:R1:W-:Y:S01]  /*2c10*/  MUFU.TANH R174, R121 ;  /* 0x0000007900ae7308 */ /* 0x0003e20000002400 */
[----:B----4-:R-:W-:-:S03]  /*2c20*/  FSEL R119, R234, -INF , P1 ;  /* 0xff800000ea777808 */ /* 0x010fc60000800000 */
[----:B------:R-:W-:Y:S02]  /*2c30*/  FFMA.FTZ R91, R91, UR11, -R89 ;  /* 0x0000000b5b5b7c23 */ /* 0x000fe40008010859 */
[----:B------:R-:W-:Y:S02]  /*2c40*/  FFMA.FTZ R118, R119, UR11, -R118 ;  /* 0x0000000b77767c23 */ /* 0x000fe40008010876 */
[----:B------:R2:W-:Y:S01]  /*2c50*/  MUFU.TANH R5, R131 ;  /* 0x0000008300057308 */ /* 0x0005e20000002400 */
[----:B-1----:R-:W-:Y:S01]  /*2c60*/  FSEL R121, R237, -INF , P2 ;  /* 0xff800000ed797808 */ /* 0x002fe20001000000 */
[----:B------:R-:W1:Y:S04]  /*2c70*/  SHFL.IDX PT, R119, R16, R110, 0x1f ;  /* 0x00001f6e10777589 */ /* 0x000e6800000e0000 */
[----:B------:R-:W-:-:S02]  /*2c80*/  FFMA.FTZ R121, R121, UR11, -R129 ;  /* 0x0000000b79797c23 */ /* 0x000fc40008010881 */
[----:B------:R4:W-:Y:S01]  /*2c90*/  MUFU.TANH R168, R127 ;  /* 0x0000007f00a87308 */ /* 0x0009e20000002400 */
[----:B--2---:R-:W2:Y:S07]  /*2ca0*/  SHFL.IDX PT, R131, R16, R10, 0x1f ;  /* 0x00001f0a10837589 */ /* 0x004eae00000e0000 */
[----:B------:R-:W1:Y:S01]  /*2cb0*/  MUFU.TANH R231, R231 ;  /* 0x000000e700e77308 */ /* 0x000e620000002400 */
[----:B----4-:R-:W-:-:S05]  /*2cc0*/  FSEL R127, R187, -INF , P2 ;  /* 0xff800000bb7f7808 */ /* 0x010fca0001000000 */
[--C-:B------:R-:W-:Y:S01]  /*2cd0*/  FFMA.FTZ R127, R127, UR11, -R126.reuse ;  /* 0x0000000b7f7f7c23 */ /* 0x100fe2000801087e */
[----:B------:R-:W-:Y:S01]  /*2ce0*/  FFMA.FTZ R126, R117, UR11, -R126 ;  /* 0x0000000b757e7c23 */ /* 0x000fe2000801087e */
[----:B------:R4:W2:Y:S01]  /*2cf0*/  MUFU.TANH R180, R115 ;  /* 0x0000007300b47308 */ /* 0x0008a20000002400 */
[----:B------:R-:W-:Y:S07]  /*2d00*/  SHFL.IDX PT, R117, R16, R111, 0x1f ;  /* 0x00001f6f10757589 */ /* 0x000fee00000e0000 */
[----:B------:R1:W-:Y:S01]  /*2d10*/  MUFU.TANH R6, R130 ;  /* 0x0000008200067308 */ /* 0x0003e20000002400 */
[----:B----4-:R-:W-:-:S05]  /*2d20*/  FSEL R115, R229, -INF , P1 ;  /* 0xff800000e5737808 */ /* 0x010fca0000800000 */
[----:B------:R-:W-:Y:S01]  /*2d30*/  FFMA.FTZ R89, R115, UR11, -R89 ;  /* 0x0000000b73597c23 */ /* 0x000fe20008010859 */
[----:B---3--:R-:W-:Y:S01]  /*2d40*/  FSEL R115, R236, -INF , P2 ;  /* 0xff800000ec737808 */ /* 0x008fe20001000000 */
[----:B------:R3:W4:Y:S01]  /*2d50*/  MUFU.TANH R175, R120 ;  /* 0x0000007800af7308 */ /* 0x0007220000002400 */
[----:B-1----:R-:W-:-:S03]  /*2d60*/  FSEL R130, R190, -INF , P2 ;  /* 0xff800000be827808 */ /* 0x002fc60001000000 */
[----:B------:R-:W-:Y:S02]  /*2d70*/  FFMA.FTZ R115, R115, UR11, -R100 ;  /* 0x0000000b73737c23 */ /* 0x000fe40008010864 */
[----:B------:R-:W-:Y:S02]  /*2d80*/  FFMA.FTZ R130, R130, UR11, -R128 ;  /* 0x0000000b82827c23 */ /* 0x000fe40008010880 */
[----:B------:R1:W-:Y:S01]  /*2d90*/  MUFU.TANH R0, R133 ;  /* 0x0000008500007308 */ /* 0x0003e20000002400 */
[C---:B---3--:R-:W-:Y:S01]  /*2da0*/  FSEL R120, R231.reuse, -INF , P1 ;  /* 0xff800000e7787808 */ /* 0x048fe20000800000 */
[----:B------:R-:W-:-:S04]  /*2db0*/  FFMA.FTZ R231, -R231, R231, 1 ;  /* 0x3f800000e7e77423 */ /* 0x000fc800000101e7 */
[----:B------:R-:W-:Y:S01]  /*2dc0*/  FFMA.FTZ R100, R120, UR11, -R100 ;  /* 0x0000000b78647c23 */ /* 0x000fe20008010864 */
[----:B------:R-:W-:Y:S01]  /*2dd0*/  FSEL R120, R181, -INF , P2 ;  /* 0xff800000b5787808 */ /* 0x000fe20001000000 */
[----:B------:R3:W-:Y:S01]  /*2de0*/  MUFU.TANH R170, R125 ;  /* 0x0000007d00aa7308 */ /* 0x0007e20000002400 */
[----:B-1----:R-:W-:-:S03]  /*2df0*/  FSEL R133, R191, -INF , P2 ;  /* 0xff800000bf857808 */ /* 0x002fc60001000000 */
[----:B------:R-:W-:Y:S02]  /*2e00*/  FFMA.FTZ R120, R120, UR11, -R119 ;  /* 0x0000000b78787c23 */ /* 0x000fe40008010877 */
[--C-:B--2---:R-:W-:Y:S01]  /*2e10*/  FFMA.FTZ R133, R133, UR11, -R131.reuse ;  /* 0x0000000b85857c23 */ /* 0x104fe20008010883 */
[----:B------:R-:W-:Y:S01]  /*2e20*/  FFMA.FTZ R131, R22, UR11, -R131 ;  /* 0x0000000b16837c23 */ /* 0x000fe20008010883 */
[----:B------:R1:W-:Y:S01]  /*2e30*/  MUFU.TANH R172, R123 ;  /* 0x0000007b00ac7308 */ /* 0x0003e20000002400 */
[----:B---3--:R-:W-:-:S05]  /*2e40*/  FSEL R125, R185, -INF , P2 ;  /* 0xff800000b97d7808 */ /* 0x008fca0001000000 */
[----:B------:R-:W-:Y:S02]  /*2e50*/  FFMA.FTZ R125, R125, UR11, -R215 ;  /* 0x0000000b7d7d7c23 */ /* 0x000fe400080108d7 */
[----:B------:R2:W-:Y:S01]  /*2e60*/  MUFU.EX2 R22, R116 ;  /* 0x0000007400167308 */ /* 0x0005e20000000800 */
[----:B-1----:R-:W-:-:S07]  /*2e70*/  FSEL R123, R176, -INF , P1 ;  /* 0xff800000b07b7808 */ /* 0x002fce0000800000 */
[----:B------:R1:W-:Y:S01]  /*2e80*/  MUFU.TANH R171, R124 ;  /* 0x0000007c00ab7308 */ /* 0x0003e20000002400 */
[----:B--2---:R-:W-:-:S05]  /*2e90*/  FSEL R116, R183, -INF , P1 ;  /* 0xff800000b7747808 */ /* 0x004fca0000800000 */
[----:B------:R-:W-:Y:S01]  /*2ea0*/  FFMA.FTZ R215, R116, UR11, -R215 ;  /* 0x0000000b74d77c23 */ /* 0x000fe200080108d7 */
[----:B------:R-:W-:Y:S01]  /*2eb0*/  FSEL R116, R182, -INF , P1 ;  /* 0xff800000b6747808 */ /* 0x000fe20000800000 */
[----:B------:R-:W2:Y:S01]  /*2ec0*/  MUFU.EX2 R113, R113 ;  /* 0x0000007100717308 */ /* 0x000ea20000000800 */
[----:B-1----:R-:W-:Y:S03]  /*2ed0*/  SHFL.IDX PT, R124, R13, R10, 0x1f ;  /* 0x00001f0a0d7c7589 */ /* 0x002fe600000e0000 */
[----:B------:R-:W-:Y:S01]  /*2ee0*/  FFMA.FTZ R213, R116, UR11, -R213 ;  /* 0x0000000b74d57c23 */ /* 0x000fe200080108d5 */
[----:B------:R-:W-:-:S03]  /*2ef0*/  FSEL R116, R178, -INF , P2 ;  /* 0xff800000b2747808 */ /* 0x000fc60001000000 */
[----:B------:R-:W1:Y:S08]  /*2f00*/  MUFU.EX2 R97, R97 ;  /* 0x0000006100617308 */ /* 0x000e700000000800 */
[----:B------:R-:W-:Y:S01]  /*2f10*/  MUFU.EX2 R103, R103 ;  /* 0x0000006700677308 */ /* 0x000fe20000000800 */
[----:B------:R-:W-:Y:S02]  /*2f20*/  WARPGROUP.DEPBAR.LE gsb0, 0x0 ;  /* 0x00008000000079c5 */ /* 0x000fe40000010000 */
[----:B------:R3:W4:Y:S05]  /*2f30*/  LDS R211, [R23+0x400] ;  /* 0x0004000017d37984 */ /* 0x00072a0000000800 */
[----:B------:R-:W-:Y:S01]  /*2f40*/  MUFU.EX2 R91, R91 ;  /* 0x0000005b005b7308 */ /* 0x000fe20000000800 */
[----:B------:R-:W-:Y:S01]  /*2f50*/  LDS R12, [R12+0x400] ;  /* 0x000400000c0c7984 */ /* 0x000fe20000000800 */
[----:B---3--:R-:W-:-:S06]  /*2f60*/  FSEL R23, R196, -INF , P1 ;  /* 0xff800000c4177808 */ /* 0x008fcc0000800000 */
[----:B------:R-:W3:Y:S01]  /*2f70*/  MUFU.EX2 R102, R102 ;  /* 0x0000006600667308 */ /* 0x000ee20000000800 */
[----:B------:R-:W-:Y:S01]  /*2f80*/  FFMA.FTZ R129, R23, UR11, -R129 ;  /* 0x0000000b17817c23 */ /* 0x000fe20008010881 */
[----:B------:R-:W-:-:S06]  /*2f90*/  FSEL R23, R192, -INF , P1 ;  /* 0xff800000c0177808 */ /* 0x000fcc0000800000 */
[----:B------:R-:W-:Y:S01]  /*2fa0*/  MUFU.TANH R218, R218 ;  /* 0x000000da00da7308 */ /* 0x000fe20000002400 */
[----:B------:R-:W-:Y:S01]  /*2fb0*/  FFMA.FTZ R205, R23, UR11, -R205 ;  /* 0x0000000b17cd7c23 */ /* 0x000fe200080108cd */
[----:B------:R-:W-:-:S05]  /*2fc0*/  FSEL R23, R188, -INF , P1 ;  /* 0xff800000bc177808 */ /* 0x000fca0000800000 */
[----:B------:R-:W-:Y:S01]  /*2fd0*/  FFMA.FTZ R128, R23, UR11, -R128 ;  /* 0x0000000b17807c23 */ /* 0x000fe20008010880 */
[----:B------:R-:W-:Y:S08]  /*2fe0*/  MUFU.TANH R217, R217 ;  /* 0x000000d900d97308 */ /* 0x000ff00000002400 */
[----:B------:R2:W-:Y:S01]  /*2ff0*/  MUFU.EX2 R23, R115 ;  /* 0x0000007300177308 */ /* 0x0005e20000000800 */
[----:B----4-:R-:W-:Y:S07]  /*3000*/  SHFL.IDX PT, R203, R211, R109, 0x1f ;  /* 0x00001f6dd3cb7589 */ /* 0x010fee00000e0000 */
[----:B------:R-:W4:Y:S01]  /*3010*/  MUFU.EX2 R94, R94 ;  /* 0x0000005e005e7308 */ /* 0x000f220000000800 */
[----:B------:R-:W-:Y:S04]  /*3020*/  SHFL.IDX PT, R212, R211, R108, 0x1f ;  /* 0x00001f6cd3d47589 */ /* 0x000fe800000e0000 */
[----:B--2---:R2:W1:Y:S03]  /*3030*/  SHFL.IDX PT, R115, R16, R114, 0x1f ;  /* 0x00001f7210737589 */ /* 0x00446600000e0000 */
[----:B------:R-:W4:Y:S01]  /*3040*/  MUFU.EX2 R101, R101 ;  /* 0x0000006500657308 */ /* 0x000f220000000800 */
[----:B------:R-:W3:Y:S04]  /*3050*/  SHFL.IDX PT, R206, R211, R10, 0x1f ;  /* 0x00001f0ad3ce7589 */ /* 0x000ee800000e0000 */
[----:B------:R-:W4:Y:S01]  /*3060*/  SHFL.IDX PT, R204, R211, R106, 0x1f ;  /* 0x00001f6ad3cc7589 */ /* 0x000f2200000e0000 */
[----:B--2---:R-:W-:-:S02]  /*3070*/  FSEL R16, R180, -INF , P1 ;  /* 0xff800000b4107808 */ /* 0x004fc40000800000 */
[----:B------:R-:W2:Y:S01]  /*3080*/  MUFU.EX2 R95, R95 ;  /* 0x0000005f005f7308 */ /* 0x000ea20000000800 */
[----:B------:R-:W2:Y:S02]  /*3090*/  SHFL.IDX PT, R226, R211, R112, 0x1f ;  /* 0x00001f70d3e27589 */ /* 0x000ea400000e0000 */
[----:B------:R-:W-:Y:S02]  /*30a0*/  FFMA.FTZ R119, R16, UR11, -R119 ;  /* 0x0000000b10777c23 */ /* 0x000fe40008010877 */
[----:B------:R-:W-:Y:S03]  /*30b0*/  SHFL.IDX PT, R223, R211, R110, 0x1f ;  /* 0x00001f6ed3df7589 */ /* 0x000fe600000e0000 */
[----:B------:R3:W-:Y:S01]  /*30c0*/  MUFU.EX2 R16, R118 ;  /* 0x0000007600107308 */ /* 0x0007e20000000800 */
[--C-:B-1----:R-:W-:Y:S01]  /*30d0*/  FFMA.FTZ R116, R116, UR11, -R115.reuse ;  /* 0x0000000b74747c23 */ /* 0x102fe20008010873 */
[----:B------:R-:W-:-:S02]  /*30e0*/  FFMA.FTZ R115, R123, UR11, -R115 ;  /* 0x0000000b7b737c23 */ /* 0x000fc40008010873 */
[----:B------:R-:W1:Y:S01]  /*30f0*/  SHFL.IDX PT, R123, R13, R106, 0x1f ;  /* 0x00001f6a0d7b7589 */ /* 0x000e6200000e0000 */
[--C-:B---3--:R-:W-:Y:S01]  /*3100*/  FFMA.FTZ R118, R208, UR11, -R117.reuse ;  /* 0x0000000bd0767c23 */ /* 0x108fe20008010875 */
[----:B------:R-:W-:Y:S01]  /*3110*/  FFMA.FTZ R117, R207, UR11, -R117 ;  /* 0x0000000bcf757c23 */ /* 0x000fe20008010875 */
[--C-:B------:R-:W-:Y:S01]  /*3120*/  FADD.FTZ R207, R28, -R203.reuse ;  /* 0x800000cb1ccf7221 */ /* 0x100fe20000010000 */
[----:B------:R-:W-:Y:S01]  /*3130*/  FADD.FTZ R208, R29, -R212 ;  /* 0x800000d41dd07221 */ /* 0x000fe20000010000 */
[----:B------:R3:W-:Y:S01]  /*3140*/  MUFU.EX2 R28, R135 ;  /* 0x00000087001c7308 */ /* 0x0007e20000000800 */
[----:B------:R-:W-:Y:S01]  /*3150*/  FADD.FTZ R203, R30, -R203 ;  /* 0x800000cb1ecb7221 */ /* 0x000fe20000010000 */
[----:B------:R-:W-:Y:S01]  /*3160*/  FADD.FTZ R210, R24, -R206 ;  /* 0x800000ce18d27221 */ /* 0x000fe20000010000 */
[----:B----4-:R-:W-:Y:S01]  /*3170*/  FADD.FTZ R209, R25, -R204 ;  /* 0x800000cc19d17221 */ /* 0x010fe20000010000 */
[----:B------:R-:W-:Y:S01]  /*3180*/  FADD.FTZ R206, R26, -R206 ;  /* 0x800000ce1ace7221 */ /* 0x000fe20000010000 */
[----:B------:R-:W-:Y:S01]  /*3190*/  FADD.FTZ R204, R27, -R204 ;  /* 0x800000cc1bcc7221 */ /* 0x000fe20000010000 */
[----:B------:R-:W-:Y:S01]  /*31a0*/  FSEL R27, R175, -INF , P2 ;  /* 0xff800000af1b7808 */ /* 0x000fe20001000000 */
[----:B------:R-:W-:Y:S01]  /*31b0*/  FMUL.FTZ R210, R113, R210 ;  /* 0x000000d271d27220 */ /* 0x000fe20000410000 */
[----:B------:R2:W-:Y:S01]  /*31c0*/  MUFU.EX2 R30, R224 ;  /* 0x000000e0001e7308 */ /* 0x0005e20000000800 */
[----:B---3--:R-:W-:Y:S01]  /*31d0*/  FADD.FTZ R135, R31, -R212 ;  /* 0x800000d41f877221 */ /* 0x008fe20000010000 */
[----:B------:R-:W-:Y:S01]  /*31e0*/  FSEL R26, R173, -INF , P1 ;  /* 0xff800000ad1a7808 */ /* 0x000fe20000800000 */
[----:B------:R-:W3:Y:S01]  /*31f0*/  SHFL.IDX PT, R212, R211, R111, 0x1f ;  /* 0x00001f6fd3d47589 */ /* 0x000ee200000e0000 */
[----:B------:R-:W-:Y:S01]  /*3200*/  FSEL R25, R174, -INF , P2 ;  /* 0xff800000ae197808 */ /* 0x000fe20001000000 */
[----:B------:R-:W-:Y:S01]  /*3210*/  FFMA.FTZ R27, R27, UR11, -R124 ;  /* 0x0000000b1b1b7c23 */ /* 0x000fe2000801087c */
[----:B------:R-:W-:Y:S01]  /*3220*/  FSEL R24, R172, -INF , P1 ;  /* 0xff800000ac187808 */ /* 0x000fe20000800000 */
[----:B------:R-:W4:Y:S01]  /*3230*/  SHFL.IDX PT, R211, R211, R114, 0x1f ;  /* 0x00001f72d3d37589 */ /* 0x000f2200000e0000 */
[----:B------:R1:W-:Y:S01]  /*3240*/  MUFU.EX2 R29, R122 ;  /* 0x0000007a001d7308 */ /* 0x0003e20000000800 */
[--C-:B--2---:R-:W-:Y:S01]  /*3250*/  FADD.FTZ R224, R32, -R226.reuse ;  /* 0x800000e220e07221 */ /* 0x104fe20000010000 */
[----:B------:R-:W-:Y:S01]  /*3260*/  FADD.FTZ R226, R34, -R226 ;  /* 0x800000e222e27221 */ /* 0x000fe20000010000 */
[----:B------:R-:W2:Y:S01]  /*3270*/  SHFL.IDX PT, R31, R13, R108, 0x1f ;  /* 0x00001f6c0d1f7589 */ /* 0x000ea200000e0000 */
[----:B------:R-:W-:Y:S01]  /*3280*/  FFMA.FTZ R26, R26, UR11, -R124 ;  /* 0x0000000b1a1a7c23 */ /* 0x000fe2000801087c */
[--C-:B-1----:R-:W-:Y:S01]  /*3290*/  FFMA.FTZ R25, R25, UR11, -R123.reuse ;  /* 0x0000000b19197c23 */ /* 0x102fe2000801087b */
[----:B------:R-:W-:Y:S01]  /*32a0*/  FFMA.FTZ R24, R24, UR11, -R123 ;  /* 0x0000000b18187c23 */ /* 0x000fe2000801087b */
[----:B------:R-:W-:Y:S01]  /*32b0*/  SHFL.IDX PT, R34, R13, R110, 0x1f ;  /* 0x00001f6e0d227589 */ /* 0x000fe200000e0000 */
[----:B------:R1:W-:Y:S01]  /*32c0*/  MUFU.EX2 R32, R121 ;  /* 0x0000007900207308 */ /* 0x0003e20000000800 */
[----:B------:R-:W-:Y:S01]  /*32d0*/  FSEL R122, R170, -INF , P2 ;  /* 0xff800000aa7a7808 */ /* 0x000fe20001000000 */
[----:B------:R-:W-:Y:S01]  /*32e0*/  FMUL.FTZ R206, R104, R206 ;  /* 0x000000ce68ce7220 */ /* 0x000fe20000410000 */
[----:B------:R-:W-:Y:S01]  /*32f0*/  FSEL R124, R171, -INF , P2 ;  /* 0xff800000ab7c7808 */ /* 0x000fe20001000000 */
[--C-:B------:R-:W-:Y:S01]  /*3300*/  FADD.FTZ R33, R33, -R223.reuse ;  /* 0x800000df21217221 */ /* 0x100fe20000010000 */
[----:B------:R-:W-:Y:S01]  /*3310*/  FSEL R123, R169, -INF , P1 ;  /* 0xff800000a97b7808 */ /* 0x000fe20000800000 */
[----:B------:R-:W-:Y:S01]  /*3320*/  FADD.FTZ R223, R35, -R223 ;  /* 0x800000df23df7221 */ /* 0x000fe20000010000 */
[----:B------:R-:W-:Y:S01]  /*3330*/  FMUL.FTZ R203, R97, R203 ;  /* 0x000000cb61cb7220 */ /* 0x000fe20000410000 */
[--C-:B------:R-:W-:Y:S01]  /*3340*/  FFMA.FTZ R124, R124, UR11, -R225.reuse ;  /* 0x0000000b7c7c7c23 */ /* 0x100fe200080108e1 */
[----:B-1----:R-:W-:Y:S01]  /*3350*/  FSEL R121, R168, -INF , P1 ;  /* 0xff800000a8797808 */ /* 0x002fe20000800000 */
[----:B------:R-:W-:Y:S01]  /*3360*/  FFMA.FTZ R123, R123, UR11, -R225 ;  /* 0x0000000b7b7b7c23 */ /* 0x000fe200080108e1 */
[--C-:B---3--:R-:W-:Y:S01]  /*3370*/  FADD.FTZ R225, R36, -R212.reuse ;  /* 0x800000d424e17221 */ /* 0x108fe20000010000 */
[----:B------:R-:W-:Y:S01]  /*3380*/  FMUL.FTZ R36, R105, R204 ;  /* 0x000000cc69247220 */ /* 0x000fe20000410000 */
[----:B------:R-:W1:Y:S01]  /*3390*/  SHFL.IDX PT, R35, R13, R111, 0x1f ;  /* 0x00001f6f0d237589 */ /* 0x000e6200000e0000 */
[----:B------:R-:W-:Y:S01]  /*33a0*/  FADD.FTZ R38, R38, -R212 ;  /* 0x800000d426267221 */ /* 0x000fe20000010000 */
[--C-:B----4-:R-:W-:Y:S01]  /*33b0*/  FADD.FTZ R37, R37, -R211.reuse ;  /* 0x800000d325257221 */ /* 0x110fe20000010000 */
[----:B------:R-:W-:Y:S01]  /*33c0*/  FADD.FTZ R39, R39, -R211 ;  /* 0x800000d327277221 */ /* 0x000fe20000010000 */
[----:B------:R-:W-:Y:S01]  /*33d0*/  FSEL R212, R9, -INF , P2 ;  /* 0xff80000009d47808 */ /* 0x000fe20001000000 */
[----:B------:R-:W3:Y:S01]  /*33e0*/  SHFL.IDX PT, R211, R13, R112, 0x1f ;  /* 0x00001f700dd37589 */ /* 0x000ee200000e0000 */
[--C-:B--2---:R-:W-:Y:S01]  /*33f0*/  FFMA.FTZ R122, R122, UR11, -R31.reuse ;  /* 0x0000000b7a7a7c23 */ /* 0x104fe2000801081f */
[----:B------:R-:W-:Y:S01]  /*3400*/  FFMA.FTZ R121, R121, UR11, -R31 ;  /* 0x0000000b79797c23 */ /* 0x000fe2000801081f */
[----:B------:R-:W-:Y:S01]  /*3410*/  FFMA.FTZ R204, -R21, R21, 1 ;  /* 0x3f80000015cc7423 */ /* 0x000fe20000010115 */
[----:B------:R2:W-:Y:S01]  /*3420*/  MUFU.EX2 R31, R129 ;  /* 0x00000081001f7308 */ /* 0x0005e20000000800 */
[----:B------:R-:W-:Y:S01]  /*3430*/  FMUL.FTZ R207, R102, R207 ;  /* 0x000000cf66cf7220 */ /* 0x000fe20000410000 */
[----:B------:R-:W-:Y:S01]  /*3440*/  FMUL.FTZ R223, R94, R223 ;  /* 0x000000df5edf7220 */ /* 0x000fe20000410000 */
[----:B------:R-:W-:Y:S01]  /*3450*/  FMUL.FTZ R135, R101, R135 ;  /* 0x0000008765877220 */ /* 0x000fe20000410000 */
[----:B------:R-:W-:Y:S01]  /*3460*/  FMUL.FTZ R224, R95, R224 ;  /* 0x000000e05fe07220 */ /* 0x000fe20000410000 */
[----:B------:R-:W-:Y:S01]  /*3470*/  FMUL.FTZ R204, R204, R207 ;  /* 0x000000cfcccc7220 */ /* 0x000fe20000410000 */
[----:B------:R-:W-:Y:S01]  /*3480*/  FSEL R207, R3, -INF , P2 ;  /* 0xff80000003cf7808 */ /* 0x000fe20001000000 */
[----:B------:R-:W-:Y:S01]  /*3490*/  FMUL.FTZ R209, R107, R209 ;  /* 0x000000d16bd17220 */ /* 0x000fe20000410000 */
[----:B------:R4:W-:Y:S01]  /*34a0*/  MUFU.EX2 R21, R131 ;  /* 0x0000008300157308 */ /* 0x0009e20000000800 */
[----:B--2---:R-:W-:-:S04]  /*34b0*/  FFMA.FTZ R129, -R17, R17, 1 ;  /* 0x3f80000011817423 */ /* 0x004fc80000010111 */
[----:B------:R-:W-:Y:S01]  /*34c0*/  FMUL.FTZ R129, R129, R210 ;  /* 0x000000d281817220 */ /* 0x000fe20000410000 */
[----:B------:R-:W-:Y:S01]  /*34d0*/  FSEL R210, R7, -INF , P2 ;  /* 0xff80000007d27808 */ /* 0x000fe20001000000 */
[----:B-1----:R-:W-:Y:S01]  /*34e0*/  FFMA.FTZ R207, R207, UR11, -R35 ;  /* 0x0000000bcfcf7c23 */ /* 0x002fe20008010823 */
[----:B------:R1:W-:Y:S01]  /*34f0*/  MUFU.EX2 R17, R134 ;  /* 0x0000008600117308 */ /* 0x0003e20000000800 */
[----:B----4-:R-:W-:Y:S02]  /*3500*/  FFMA.FTZ R131, -R216, R216, 1 ;  /* 0x3f800000d8837423 */ /* 0x010fe400000101d8 */
[----:B------:R-:W-:Y:S01]  /*3510*/  FFMA.FTZ R210, R210, UR11, -R34 ;  /* 0x0000000bd2d27c23 */ /* 0x000fe20008010822 */
[----:B---3--:R-:W-:Y:S01]  /*3520*/  FFMA.FTZ R212, R212, UR11, -R211 ;  /* 0x0000000bd4d47c23 */ /* 0x008fe200080108d3 */
[----:B------:R-:W2:Y:S03]  /*3530*/  SHFL.IDX PT, R216, R12, R10, 0x1f ;  /* 0x00001f0a0cd87589 */ /* 0x000ea600000e0000 */
[----:B------:R-:W3:Y:S01]  /*3540*/  MUFU.EX2 R96, R96 ;  /* 0x0000006000607308 */ /* 0x000ee20000000800 */
[----:B-1----:R-:W-:-:S04]  /*3550*/  FFMA.FTZ R134, -R18, R18, 1 ;  /* 0x3f80000012867423 */ /* 0x002fc80000010112 */
[----:B------:R-:W-:Y:S01]  /*3560*/  FMUL.FTZ R134, R134, R209 ;  /* 0x000000d186867220 */ /* 0x000fe20000410000 */
[----:B------:R-:W-:Y:S02]  /*3570*/  FSEL R209, R0, -INF , P2 ;  /* 0xff80000000d17808 */ /* 0x000fe40001000000 */
[----:B------:R1:W-:Y:S08]  /*3580*/  MUFU.EX2 R18, R132 ;  /* 0x0000008400127308 */ /* 0x0003f00000000800 */
[----:B------:R-:W4:Y:S01]  /*3590*/  MUFU.EX2 R89, R89 ;  /* 0x0000005900597308 */ /* 0x000f220000000800 */
[----:B-1----:R-:W-:Y:S01]  /*35a0*/  FMUL.FTZ R132, R19, R206 ;  /* 0x000000ce13847220 */ /* 0x002fe20000410000 */
[----:B------:R-:W-:Y:S01]  /*35b0*/  FSEL R206, R5, -INF , P1 ;  /* 0xff80000005ce7808 */ /* 0x000fe20000800000 */
[----:B------:R1:W4:Y:S01]  /*35c0*/  SHFL.IDX PT, R19, R13, R114, 0x1f ;  /* 0x00001f720d137589 */ /* 0x00032200000e0000 */
[----:B---3--:R-:W-:Y:S01]  /*35d0*/  FMUL.FTZ R33, R96, R33 ;  /* 0x0000002160217220 */ /* 0x008fe20000410000 */
[--C-:B--2---:R-:W-:Y:S01]  /*35e0*/  FADD.FTZ R40, R40, -R216.reuse ;  /* 0x800000d828287221 */ /* 0x104fe20000010000 */
[----:B------:R-:W-:Y:S01]  /*35f0*/  FADD.FTZ R42, R42, -R216 ;  /* 0x800000d82a2a7221 */ /* 0x000fe20000010000 */
[----:B------:R-:W-:Y:S01]  /*3600*/  FFMA.FTZ R206, R206, UR11, -R34 ;  /* 0x0000000bcece7c23 */ /* 0x000fe20008010822 */
[----:B------:R-:W2:Y:S02]  /*3610*/  MUFU.EX2 R92, R92 ;  /* 0x0000005c005c7308 */ /* 0x000ea40000000800 */
[----:B------:R-:W-:-:S06]  /*3620*/  FMUL.FTZ R42, R22, R42 ;  /* 0x0000002a162a7220 */ /* 0x000fcc0000410000 */
[----:B-1----:R1:W-:Y:S01]  /*3630*/  MUFU.EX2 R13, R202 ;  /* 0x000000ca000d7308 */ /* 0x0023e20000000800 */
[----:B----4-:R-:W-:-:S07]  /*3640*/  FMUL.FTZ R38, R89, R38 ;  /* 0x0000002659267220 */ /* 0x010fce0000410000 */
[----:B------:R3:W-:Y:S01]  /*3650*/  MUFU.EX2 R34, R133 ;  /* 0x0000008500227308 */ /* 0x0007e20000000800 */
[----:B-1----:R-:W-:Y:S01]  /*3660*/  FMUL.FTZ R202, R20, R36 ;  /* 0x0000002414ca7220 */ /* 0x002fe20000410000 */
[----:B------:R-:W-:Y:S01]  /*3670*/  FSEL R20, R6, -INF , P1 ;  /* 0xff80000006147808 */ /* 0x000fe20000800000 */
[----:B------:R-:W-:Y:S01]  /*3680*/  FFMA.FTZ R209, R209, UR11, -R19 ;  /* 0x0000000bd1d17c23 */ /* 0x000fe20008010813 */
[----:B--2---:R-:W-:-:S03]  /*3690*/  FMUL.FTZ R37, R92, R37 ;  /* 0x000000255c257220 */ /* 0x004fc60000410000 */
[----:B------:R-:W-:Y:S01]  /*36a0*/  FFMA.FTZ R211, R20, UR11, -R211 ;  /* 0x0000000b14d37c23 */ /* 0x000fe200080108d3 */
[----:B------:R-:W-:Y:S01]  /*36b0*/  FFMA.FTZ R20, -R201, R201, 1 ;  /* 0x3f800000c9147423 */ /* 0x000fe200000101c9 */
[----:B------:R-:W-:Y:S01]  /*36c0*/  FFMA.FTZ R201, -R200, R200, 1 ;  /* 0x3f800000c8c97423 */ /* 0x000fe200000101c8 */
[----:B---3--:R-:W-:Y:S01]  /*36d0*/  FMUL.FTZ R133, R103, R208 ;  /* 0x000000d067857220 */ /* 0x008fe20000410000 */
[----:B------:R1:W-:Y:S01]  /*36e0*/  MUFU.EX2 R36, R205 ;  /* 0x000000cd00247308 */ /* 0x0003e20000000800 */
[----:B------:R-:W-:Y:S01]  /*36f0*/  FFMA.FTZ R200, -R221, R221, 1 ;  /* 0x3f800000ddc87423 */ /* 0x000fe200000101dd */
[----:B------:R-:W-:Y:S01]  /*3700*/  FMUL.FTZ R201, R201, R203 ;  /* 0x000000cbc9c97220 */ /* 0x000fe20000410000 */
[----:B------:R-:W-:Y:S01]  /*3710*/  FMUL.FTZ R203, R20, R133 ;  /* 0x0000008514cb7220 */ /* 0x000fe20000410000 */
[----:B------:R-:W-:Y:S01]  /*3720*/  FMUL.FTZ R20, R91, R225 ;  /* 0x000000e15b147220 */ /* 0x000fe20000410000 */
[----:B------:R-:W-:Y:S01]  /*3730*/  FFMA.FTZ R133, -R219, R219, 1 ;  /* 0x3f800000db857423 */ /* 0x000fe200000101db */
[----:B------:R-:W2:Y:S01]  /*3740*/  SHFL.IDX PT, R225, R12, R108, 0x1f ;  /* 0x00001f6c0ce17589 */ /* 0x000ea200000e0000 */
[----:B------:R-:W-:Y:S01]  /*3750*/  FMUL.FTZ R200, R200, R135 ;  /* 0x00000087c8c87220 */ /* 0x000fe20000410000 */
[----:B------:R-:W-:Y:S01]  /*3760*/  FMUL.FTZ R135, R220, R224 ;  /* 0x000000e0dc877220 */ /* 0x000fe20000410000 */
[----:B-1----:R-:W-:Y:S01]  /*3770*/  FSEL R205, R218, -INF , P1 ;  /* 0xff800000dacd7808 */ /* 0x002fe20000800000 */
[----:B------:R-:W1:Y:S01]  /*3780*/  SHFL.IDX PT, R219, R12, R106, 0x1f ;  /* 0x00001f6a0cdb7589 */ /* 0x000e6200000e0000 */
[----:B------:R-:W3:Y:S01]  /*3790*/  MUFU.EX2 R90, R90 ;  /* 0x0000005a005a7308 */ /* 0x000ee20000000800 */
[----:B------:R-:W-:-:S02]  /*37a0*/  FMUL.FTZ R133, R133, R33 ;  /* 0x0000002185857220 */ /* 0x000fc40000410000 */
[----:B------:R-:W-:Y:S01]  /*37b0*/  FFMA.FTZ R205, R205, UR11, -R35 ;  /* 0x0000000bcdcd7c23 */ /* 0x000fe20008010823 */
[----:B------:R-:W-:Y:S01]  /*37c0*/  FSEL R35, R217, -INF , P1 ;  /* 0xff800000d9237808 */ /* 0x000fe20000800000 */
[----:B------:R-:W4:Y:S03]  /*37d0*/  SHFL.IDX PT, R220, R12, R109, 0x1f ;  /* 0x00001f6d0cdc7589 */ /* 0x000f2600000e0000 */
[----:B------:R-:W4:Y:S01]  /*37e0*/  MUFU.EX2 R100, R100 ;  /* 0x0000006400647308 */ /* 0x000f220000000800 */
[----:B------:R-:W-:Y:S01]  /*37f0*/  FFMA.FTZ R208, R35, UR11, -R19 ;  /* 0x0000000b23d07c23 */ /* 0x000fe20008010813 */
[----:B------:R-:W4:Y:S04]  /*3800*/  SHFL.IDX PT, R224, R12, R110, 0x1f ;  /* 0x00001f6e0ce07589 */ /* 0x000f2800000e0000 */
[----:B------:R-:W-:Y:S02]  /*3810*/  SHFL.IDX PT, R221, R12, R111, 0x1f ;  /* 0x00001f6f0cdd7589 */ /* 0x000fe400000e0000 */
[----:B------:R1:W-:Y:S01]  /*3820*/  MUFU.EX2 R35, R130 ;  /* 0x0000008200237308 */ /* 0x0003e20000000800 */
[----:B---3--:R-:W-:Y:S01]  /*3830*/  FMUL.FTZ R39, R90, R39 ;  /* 0x000000275a277220 */ /* 0x008fe20000410000 */
[----:B--2---:R-:W-:-:S06]  /*3840*/  FADD.FTZ R216, R45, -R225 ;  /* 0x800000e12dd87221 */ /* 0x004fcc0000010000 */
[----:B------:R-:W2:Y:S01]  /*3850*/  MUFU.EX2 R88, R88 ;  /* 0x0000005800587308 */ /* 0x000ea20000000800 */
[----:B-1----:R-:W-:Y:S01]  /*3860*/  FFMA.FTZ R130, -R228, R228, 1 ;  /* 0x3f800000e4827423 */ /* 0x002fe200000101e4 */
[----:B------:R-:W-:Y:S01]  /*3870*/  LDS R45, [R15+0x400] ;  /* 0x000400000f2d7984 */ /* 0x000fe20000000800 */
[--C-:B------:R-:W-:Y:S01]  /*3880*/  FADD.FTZ R43, R43, -R219.reuse ;  /* 0x800000db2b2b7221 */ /* 0x100fe20000010000 */
[----:B------:R-:W-:Y:S01]  /*3890*/  FADD.FTZ R41, R41, -R219 ;  /* 0x800000db29297221 */ /* 0x000fe20000010000 */
[----:B------:R-:W-:Y:S01]  /*38a0*/  FMUL.FTZ R130, R130, R223 ;  /* 0x000000df82827220 */ /* 0x000fe20000410000 */
[----:B----4-:R-:W-:Y:S01]  /*38b0*/  FADD.FTZ R44, R44, -R220 ;  /* 0x800000dc2c2c7221 */ /* 0x010fe20000010000 */
[----:B------:R-:W1:Y:S01]  /*38c0*/  SHFL.IDX PT, R223, R12, R112, 0x1f ;  /* 0x00001f700cdf7589 */ /* 0x000e6200000e0000 */
[----:B------:R3:W-:Y:S01]  /*38d0*/  MUFU.EX2 R33, R128 ;  /* 0x0000008000217308 */ /* 0x0007e20000000800 */
[----:B------:R-:W-:Y:S01]  /*38e0*/  FMUL.FTZ R43, R100, R43 ;  /* 0x0000002b642b7220 */ /* 0x000fe20000410000 */
[----:B------:R-:W-:Y:S01]  /*38f0*/  FADD.FTZ R49, R49, -R224 ;  /* 0x800000e031317221 */ /* 0x000fe20000010000 */
[----:B------:R-:W-:-:S05]  /*3900*/  FMUL.FTZ R41, R23, R41 ;  /* 0x0000002917297220 */ /* 0x000fca0000410000 */
[----:B------:R-:W4:Y:S01]  /*3910*/  MUFU.EX2 R98, R98 ;  /* 0x0000006200627308 */ /* 0x000f220000000800 */
[----:B---3--:R-:W-:Y:S01]  /*3920*/  FFMA.FTZ R128, -R222, R222, 1 ;  /* 0x3f800000de807423 */ /* 0x008fe200000101de */
[----:B--2---:R-:W-:Y:S01]  /*3930*/  FMUL.FTZ R40, R88, R40 ;  /* 0x0000002858287220 */ /* 0x004fe20000410000 */
[----:B------:R2:W3:Y:S05]  /*3940*/  SHFL.IDX PT, R222, R12, R114, 0x1f ;  /* 0x00001f720cde7589 */ /* 0x0004ea00000e0000 */
[----:B------:R-:W3:Y:S01]  /*3950*/  MUFU.EX2 R99, R99 ;  /* 0x0000006300637308 */ /* 0x000ee20000000800 */
[----:B------:R-:W-:Y:S01]  /*3960*/  FMUL.FTZ R128, R128, R20 ;  /* 0x0000001480807220 */ /* 0x000fe20000410000 */
[----:B------:R-:W-:Y:S01]  /*3970*/  FFMA.FTZ R233, -R233, R233, 1 ;  /* 0x3f800000e9e97423 */ /* 0x000fe200000101e9 */
[----:B------:R-:W-:Y:S01]  /*3980*/  FFMA.FTZ R237, -R237, R237, 1 ;  /* 0x3f800000eded7423 */ /* 0x000fe200000101ed */
[----:B------:R-:W-:Y:S01]  /*3990*/  FADD.FTZ R46, R46, -R220 ;  /* 0x800000dc2e2e7221 */ /* 0x000fe20000010000 */
[----:B------:R-:W-:Y:S01]  /*39a0*/  FADD.FTZ R47, R47, -R225 ;  /* 0x800000e12f2f7221 */ /* 0x000fe20000010000 */
[----:B------:R-:W-:Y:S01]  /*39b0*/  FADD.FTZ R51, R51, -R224 ;  /* 0x800000e033337221 */ /* 0x000fe20000010000 */
[--C-:B-1----:R-:W-:Y:S01]  /*39c0*/  FADD.FTZ R50, R50, -R223.reuse ;  /* 0x800000df32327221 */ /* 0x102fe20000010000 */
[----:B--2---:R1:W-:Y:S08]  /*39d0*/  MUFU.EX2 R12, R126 ;  /* 0x0000007e000c7308 */ /* 0x0043f00000000800 */
[----:B------:R2:W-:Y:S01]  /*39e0*/  MUFU.EX2 R19, R127 ;  /* 0x0000007f00137308 */ /* 0x0005e20000000800 */
[----:B-1----:R-:W-:Y:S01]  /*39f0*/  FFMA.FTZ R126, -R229, R229, 1 ;  /* 0x3f800000e57e7423 */ /* 0x002fe200000101e5 */
[----:B----4-:R-:W-:Y:S01]  /*3a00*/  FMUL.FTZ R44, R98, R44 ;  /* 0x0000002c622c7220 */ /* 0x010fe20000410000 */
[----:B------:R-:W-:Y:S01]  /*3a10*/  FADD.FTZ R48, R48, -R223 ;  /* 0x800000df30307221 */ /* 0x000fe20000010000 */
[----:B------:R-:W-:Y:S01]  /*3a20*/  FADD.FTZ R52, R52, -R221 ;  /* 0x800000dd34347221 */ /* 0x000fe20000010000 */
[----:B------:R-:W-:Y:S01]  /*3a30*/  FMUL.FTZ R126, R126, R38 ;  /* 0x000000267e7e7220 */ /* 0x000fe20000410000 */
[----:B---3--:R-:W-:-:S02]  /*3a40*/  FADD.FTZ R219, R53, -R222 ;  /* 0x800000de35db7221 */ /* 0x008fc40000010000 */
[----:B------:R1:W-:Y:S01]  /*3a50*/  MUFU.EX2 R20, R125 ;  /* 0x0000007d00147308 */ /* 0x0003e20000000800 */
[----:B--2---:R-:W-:Y:S01]  /*3a60*/  FFMA.FTZ R127, -R230, R230, 1 ;  /* 0x3f800000e67f7423 */ /* 0x004fe200000101e6 */
[----:B------:R-:W-:Y:S01]  /*3a70*/  FMUL.FTZ R50, R29, R50 ;  /* 0x000000321d327220 */ /* 0x000fe20000410000 */
[----:B------:R-:W-:Y:S01]  /*3a80*/  FMUL.FTZ R216, R99, R216 ;  /* 0x000000d863d87220 */ /* 0x000fe20000410000 */
[----:B------:R-:W-:Y:S01]  /*3a90*/  FADD.FTZ R221, R54, -R221 ;  /* 0x800000dd36dd7221 */ /* 0x000fe20000010000 */
[----:B------:R-:W-:Y:S01]  /*3aa0*/  FMUL.FTZ R127, R127, R37 ;  /* 0x000000257f7f7220 */ /* 0x000fe20000410000 */
[----:B------:R-:W-:Y:S02]  /*3ab0*/  FADD.FTZ R222, R55, -R222 ;  /* 0x800000de37de7221 */ /* 0x000fe40000010000 */
[----:B------:R2:W-:Y:S01]  /*3ac0*/  MUFU.EX2 R38, R213 ;  /* 0x000000d500267308 */ /* 0x0005e20000000800 */
[----:B-1----:R-:W-:-:S07]  /*3ad0*/  FMUL.FTZ R125, R227, R39 ;  /* 0x00000027e37d7220 */ /* 0x002fce0000410000 */
[----:B------:R1:W-:Y:S01]  /*3ae0*/  MUFU.EX2 R37, R215 ;  /* 0x000000d700257308 */ /* 0x0003e20000000800 */
[----:B--2---:R-:W-:-:S04]  /*3af0*/  FFMA.FTZ R213, -R235, R235, 1 ;  /* 0x3f800000ebd57423 */ /* 0x004fc800000101eb */
[----:B------:R-:W-:Y:S01]  /*3b00*/  FMUL.FTZ R213, R213, R42 ;  /* 0x0000002ad5d57220 */ /* 0x000fe20000410000 */
[----:B------:R-:W-:Y:S02]  /*3b10*/  FFMA.FTZ R42, -R11, R11, 1 ;  /* 0x3f8000000b2a7423 */ /* 0x000fe4000001010b */
[----:B------:R2:W-:Y:S01]  /*3b20*/  MUFU.EX2 R39, R120 ;  /* 0x0000007800277308 */ /* 0x0005e20000000800 */
[----:B-1----:R-:W-:Y:S01]  /*3b30*/  FFMA.FTZ R215, -R236, R236, 1 ;  /* 0x3f800000ecd77423 */ /* 0x002fe200000101ec */
[----:B------:R-:W-:Y:S01]  /*3b40*/  FMUL.FTZ R46, R16, R46 ;  /* 0x0000002e102e7220 */ /* 0x000fe20000410000 */
[----:B------:R-:W-:-:S05]  /*3b50*/  FMUL.FTZ R47, R28, R47 ;  /* 0x0000002f1c2f7220 */ /* 0x000fca0000410000 */
[----:B------:R1:W3:Y:S01]  /*3b60*/  MUFU.EX2 R15, R214 ;  /* 0x000000d6000f7308 */ /* 0x0002e20000000800 */
[----:B--2---:R-:W-:Y:S01]  /*3b70*/  FMUL.FTZ R120, R231, R43 ;  /* 0x0000002be7787220 */ /* 0x004fe20000410000 */
[----:B------:R-:W-:Y:S01]  /*3b80*/  FMUL.FTZ R43, R32, R49 ;  /* 0x00000031202b7220 */ /* 0x000fe20000410000 */
[----:B------:R-:W-:Y:S01]  /*3b90*/  FMUL.FTZ R215, R215, R41 ;  /* 0x00000029d7d77220 */ /* 0x000fe20000410000 */
[----:B------:R-:W-:Y:S01]  /*3ba0*/  FFMA.FTZ R41, -R199, R199, 1 ;  /* 0x3f800000c7297423 */ /* 0x000fe200000101c7 */
[----:B------:R-:W-:Y:S01]  /*3bb0*/  FMUL.FTZ R49, R233, R50 ;  /* 0x00000032e9317220 */ /* 0x000fe20000410000 */
[----:B------:R-:W-:Y:S01]  /*3bc0*/  FMUL.FTZ R50, R237, R43 ;  /* 0x0000002bed327220 */ /* 0x000fe20000410000 */
[----:B------:R-:W-:Y:S01]  /*3bd0*/  FMUL.FTZ R48, R30, R48 ;  /* 0x000000301e307220 */ /* 0x000fe20000410000 */
[----:B------:R-:W-:Y:S01]  /*3be0*/  FMUL.FTZ R51, R31, R51 ;  /* 0x000000331f337220 */ /* 0x000fe20000410000 */
[----:B-1----:R-:W-:Y:S01]  /*3bf0*/  FMUL.FTZ R214, R232, R40 ;  /* 0x00000028e8d67220 */ /* 0x002fe20000410000 */
[----:B------:R-:W-:Y:S01]  /*3c00*/  FFMA.FTZ R55, -R234, R234, 1 ;  /* 0x3f800000ea377423 */ /* 0x000fe200000101ea */
[----:B------:R1:W-:Y:S01]  /*3c10*/  MUFU.EX2 R40, R119 ;  /* 0x0000007700287308 */ /* 0x0003e20000000800 */
[----:B------:R-:W-:Y:S01]  /*3c20*/  FFMA.FTZ R43, -R196, R196, 1 ;  /* 0x3f800000c42b7423 */ /* 0x000fe200000101c4 */
[----:B------:R-:W-:Y:S01]  /*3c30*/  FFMA.FTZ R54, -R198, R198, 1 ;  /* 0x3f800000c6367423 */ /* 0x000fe200000101c6 */
[----:B------:R-:W-:Y:S01]  /*3c40*/  FMUL.FTZ R216, R41, R216 ;  /* 0x000000d829d87220 */ /* 0x000fe20000410000 */
[----:B------:R-:W-:Y:S04]  /*3c50*/  SHFL.IDX PT, R224, R45, R108, 0x1f ;  /* 0x00001f6c2de07589 */ /* 0x000fe800000e0000 */
[----:B------:R-:W-:Y:S01]  /*3c60*/  SHFL.IDX PT, R223, R45, R110, 0x1f ;  /* 0x00001f6e2ddf7589 */ /* 0x000fe200000e0000 */
[----:B-1----:R-:W-:Y:S01]  /*3c70*/  FMUL.FTZ R119, R42, R44 ;  /* 0x0000002c2a777220 */ /* 0x002fe20000410000 */
[----:B------:R-:W-:Y:S01]  /*3c80*/  FFMA.FTZ R42, -R197, R197, 1 ;  /* 0x3f800000c52a7423 */ /* 0x000fe200000101c5 */
[----:B------:R1:W-:Y:S01]  /*3c90*/  MUFU.EX2 R41, R118 ;  /* 0x0000007600297308 */ /* 0x0003e20000000800 */
[----:B------:R-:W-:Y:S01]  /*3ca0*/  FMUL.FTZ R51, R43, R51 ;  /* 0x000000332b337220 */ /* 0x000fe20000410000 */
[----:B------:R-:W-:Y:S01]  /*3cb0*/  FMUL.FTZ R55, R55, R46 ;  /* 0x0000002e37377220 */ /* 0x000fe20000410000 */
[----:B------:R-:W-:Y:S01]  /*3cc0*/  FMUL.FTZ R54, R54, R48 ;  /* 0x0000003036367220 */ /* 0x000fe20000410000 */
[----:B------:R-:W2:Y:S04]  /*3cd0*/  SHFL.IDX PT, R46, R45, R10, 0x1f ;  /* 0x00001f0a2d2e7589 */ /* 0x000ea800000e0000 */
[----:B------:R4:W-:Y:S01]  /*3ce0*/  MUFU.EX2 R43, R116 ;  /* 0x00000074002b7308 */ /* 0x0009e20000000800 */
[----:B-1----:R-:W-:Y:S01]  /*3cf0*/  FMUL.FTZ R118, R42, R47 ;  /* 0x0000002f2a767220 */ /* 0x002fe20000410000 */
[----:B------:R-:W1:Y:S04]  /*3d00*/  SHFL.IDX PT, R48, R45, R109, 0x1f ;  /* 0x00001f6d2d307589 */ /* 0x000e6800000e0000 */
[----:B------:R-:W3:Y:S02]  /*3d10*/  SHFL.IDX PT, R47, R45, R106, 0x1f ;  /* 0x00001f6a2d2f7589 */ /* 0x000ee400000e0000 */
[----:B------:R2:W-:Y:S02]  /*3d20*/  MUFU.EX2 R42, R117 ;  /* 0x00000075002a7308 */ /* 0x0005e40000000800 */
[----:B----4-:R-:W-:Y:S04]  /*3d30*/  SHFL.IDX PT, R116, R45, R111, 0x1f ;  /* 0x00001f6f2d747589 */ /* 0x010fe800000e0000 */
[----:B------:R-:W-:Y:S02]  /*3d40*/  SHFL.IDX PT, R220, R45, R114, 0x1f ;  /* 0x00001f722ddc7589 */ /* 0x000fe400000e0000 */
[----:B------:R4:W-:Y:S02]  /*3d50*/  MUFU.EX2 R44, R115 ;  /* 0x00000073002c7308 */ /* 0x0009e40000000800 */
[----:B--2---:R2:W3:Y:S01]  /*3d60*/  SHFL.IDX PT, R117, R45, R112, 0x1f ;  /* 0x00001f702d757589 */ /* 0x0044e200000e0000 */
[----:B------:R-:W-:Y:S01]  /*3d70*/  FMUL.FTZ R222, R36, R222 ;  /* 0x000000de24de7220 */ /* 0x000fe20000410000 */
[----:B------:R-:W-:Y:S01]  /*3d80*/  FFMA.FTZ R53, -R195, R195, 1 ;  /* 0x3f800000c3357423 */ /* 0x000fe200000101c3 */
[----:B------:R-:W-:Y:S01]  /*3d90*/  FMUL.FTZ R52, R17, R52 ;  /* 0x0000003411347220 */ /* 0x000fe20000410000 */
[----:B------:R-:W3:Y:S02]  /*3da0*/  LDL.LU R11, [R1+0xb0] ;  /* 0x0000b000010b7983 */ /* 0x000ee40000300800 */
[----:B------:R-:W3:Y:S01]  /*3db0*/  MUFU.EX2 R93, R93 ;  /* 0x0000005d005d7308 */ /* 0x000ee20000000800 */
[----:B----4-:R-:W-:Y:S01]  /*3dc0*/  FMUL.FTZ R115, R13, R219 ;  /* 0x000000db0d737220 */ /* 0x010fe20000410000 */
[----:B------:R-:W-:Y:S01]  /*3dd0*/  FFMA.FTZ R219, -R192, R192, 1 ;  /* 0x3f800000c0db7423 */ /* 0x000fe200000101c0 */
[----:B------:R-:W-:Y:S01]  /*3de0*/  FADD.FTZ R56, R56, -R46 ;  /* 0x8000002e38387221 */ /* 0x000fe20000010000 */
[----:B--2---:R-:W-:Y:S01]  /*3df0*/  FFMA.FTZ R45, -R194, R194, 1 ;  /* 0x3f800000c22d7423 */ /* 0x004fe200000101c2 */
[----:B-1----:R-:W-:Y:S01]  /*3e00*/  FADD.FTZ R60, R60, -R48 ;  /* 0x800000303c3c7221 */ /* 0x002fe20000010000 */
[----:B---3--:R-:W-:Y:S01]  /*3e10*/  FADD.FTZ R57, R57, -R47 ;  /* 0x8000002f39397221 */ /* 0x008fe20000010000 */
[----:B------:R1:W5:Y:S01]  /*3e20*/  LDL.LU R199, [R1+0xac] ;  /* 0x0000ac0001c77983 */ /* 0x0003620000300800 */
[----:B------:R-:W-:-:S02]  /*3e30*/  FMUL.FTZ R115, R45, R115 ;  /* 0x000000732d737220 */ /* 0x000fc40000410000 */
[----:B------:R2:W3:Y:S01]  /*3e40*/  MUFU.EX2 R45, R27 ;  /* 0x0000001b002d7308 */ /* 0x0004e20000000800 */
[----:B------:R-:W-:Y:S01]  /*3e50*/  FADD.FTZ R64, R64, -R117 ;  /* 0x8000007540407221 */ /* 0x000fe20000010000 */
[----:B--2---:R-:W-:Y:S01]  /*3e60*/  FMUL.FTZ R27, R219, R222 ;  /* 0x000000dedb1b7220 */ /* 0x004fe20000410000 */
[----:B------:R-:W-:Y:S01]  /*3e70*/  FADD.FTZ R48, R62, -R48 ;  /* 0x800000303e307221 */ /* 0x000fe20000010000 */
[----:B------:R2:W4:Y:S01]  /*3e80*/  LDS R219, [R14+0x400] ;  /* 0x000400000edb7984 */ /* 0x0005220000000800 */
[----:B------:R-:W-:Y:S01]  /*3e90*/  FMUL.FTZ R64, R15, R64 ;  /* 0x000000400f407220 */ /* 0x000fe20000410000 */
[----:B------:R-:W-:Y:S01]  /*3ea0*/  FADD.FTZ R58, R58, -R46 ;  /* 0x8000002e3a3a7221 */ /* 0x000fe20000010000 */
[----:B------:R-:W-:Y:S01]  /*3eb0*/  FMUL.FTZ R56, R34, R56 ;  /* 0x0000003822387220 */ /* 0x000fe20000410000 */
[----:B------:R1:W5:Y:S01]  /*3ec0*/  LDL.LU R198, [R1+0xa8] ;  /* 0x0000a80001c67983 */ /* 0x0003620000300800 */
[----:B------:R-:W-:Y:S01]  /*3ed0*/  FADD.FTZ R59, R59, -R47 ;  /* 0x8000002f3b3b7221 */ /* 0x000fe20000010000 */
[----:B------:R-:W-:Y:S01]  /*3ee0*/  FMUL.FTZ R53, R53, R52 ;  /* 0x0000003435357220 */ /* 0x000fe20000410000 */
[--C-:B------:R-:W-:Y:S01]  /*3ef0*/  FADD.FTZ R63, R63, -R224.reuse ;  /* 0x800000e03f3f7221 */ /* 0x100fe20000010000 */
[----:B--2---:R2:W-:Y:S01]  /*3f00*/  MUFU.EX2 R14, R24 ;  /* 0x00000018000e7308 */ /* 0x0045e20000000800 */
[----:B------:R-:W-:Y:S01]  /*3f10*/  FADD.FTZ R62, R61, -R224 ;  /* 0x800000e03d3e7221 */ /* 0x000fe20000010000 */
[----:B------:R1:W5:Y:S01]  /*3f20*/  LDL.LU R197, [R1+0xa4] ;  /* 0x0000a40001c57983 */ /* 0x0003620000300800 */
[----:B------:R-:W-:Y:S01]  /*3f30*/  FADD.FTZ R67, R67, -R223 ;  /* 0x800000df43437221 */ /* 0x000fe20000010000 */
[----:B------:R-:W-:Y:S01]  /*3f40*/  FMUL.FTZ R221, R18, R221 ;  /* 0x000000dd12dd7220 */ /* 0x000fe20000410000 */
[----:B------:R-:W-:Y:S01]  /*3f50*/  FMUL.FTZ R226, R93, R226 ;  /* 0x000000e25de27220 */ /* 0x000fe20000410000 */
[----:B--2---:R-:W-:-:S02]  /*3f60*/  FFMA.FTZ R24, -R184, R184, 1 ;  /* 0x3f800000b8187423 */ /* 0x004fc400000101b8 */
[----:B------:R2:W-:Y:S01]  /*3f70*/  MUFU.EX2 R46, R26 ;  /* 0x0000001a002e7308 */ /* 0x0005e20000000800 */
[----:B------:R-:W-:Y:S01]  /*3f80*/  FADD.FTZ R61, R68, -R116 ;  /* 0x80000074443d7221 */ /* 0x000fe20000010000 */
[----:B------:R1:W5:Y:S01]  /*3f90*/  LDL.LU R196, [R1+0xa0] ;  /* 0x0000a00001c47983 */ /* 0x0003620000300800 */
[----:B------:R-:W-:Y:S01]  /*3fa0*/  FMUL.FTZ R64, R24, R64 ;  /* 0x0000004018407220 */ /* 0x000fe20000410000 */
[----:B------:R-:W-:Y:S01]  /*3fb0*/  FFMA.FTZ R68, -R191, R191, 1 ;  /* 0x3f800000bf447423 */ /* 0x000fe200000101bf */
[----:B------:R-:W-:Y:S01]  /*3fc0*/  FMUL.FTZ R57, R35, R57 ;  /* 0x0000003923397220 */ /* 0x000fe20000410000 */
[----:B------:R1:W5:Y:S01]  /*3fd0*/  LDL.LU R195, [R1+0x9c] ;  /* 0x00009c0001c37983 */ /* 0x0003620000300800 */
[----:B------:R-:W-:Y:S01]  /*3fe0*/  FFMA.FTZ R52, -R193, R193, 1 ;  /* 0x3f800000c1347423 */ /* 0x000fe200000101c1 */
[----:B------:R1:W3:Y:S01]  /*3ff0*/  MUFU.EX2 R47, R25 ;  /* 0x00000019002f7308 */ /* 0x0002e20000000800 */
[----:B--2---:R-:W-:Y:S01]  /*4000*/  FADD.FTZ R26, R65, -R223 ;  /* 0x800000df411a7221 */ /* 0x004fe20000010000 */
[----:B------:R-:W-:Y:S01]  /*4010*/  FFMA.FTZ R65, -R190, R190, 1 ;  /* 0x3f800000be417423 */ /* 0x000fe200000101be */
[----:B------:R2:W5:Y:S01]  /*4020*/  LDL.LU R194, [R1+0x98] ;  /* 0x0000980001c27983 */ /* 0x0005620000300800 */
[----:B------:R-:W-:Y:S01]  /*4030*/  FADD.FTZ R117, R66, -R117 ;  /* 0x8000007542757221 */ /* 0x000fe20000010000 */
[----:B------:R-:W-:-:S02]  /*4040*/  FMUL.FTZ R58, R21, R58 ;  /* 0x0000003a153a7220 */ /* 0x000fc40000410000 */
[----:B----4-:R-:W-:Y:S04]  /*4050*/  SHFL.IDX PT, R108, R219, R108, 0x1f ;  /* 0x00001f6cdb6c7589 */ /* 0x010fe800000e0000 */
[----:B------:R-:W-:Y:S04]  /*4060*/  SHFL.IDX PT, R106, R219, R106, 0x1f ;  /* 0x00001f6adb6a7589 */ /* 0x000fe800000e0000 */
[----:B------:R-:W-:Y:S04]  /*4070*/  SHFL.IDX PT, R111, R219, R111, 0x1f ;  /* 0x00001f6fdb6f7589 */ /* 0x000fe800000e0000 */
[----:B------:R-:W-:Y:S04]  /*4080*/  SHFL.IDX PT, R112, R219, R112, 0x1f ;  /* 0x00001f70db707589 */ /* 0x000fe800000e0000 */
[----:B------:R-:W-:Y:S01]  /*4090*/  SHFL.IDX PT, R109, R219, R109, 0x1f ;  /* 0x00001f6ddb6d7589 */ /* 0x000fe200000e0000 */
[----:B------:R-:W-:-:S03]  /*40a0*/  FMUL.FTZ R62, R20, R62 ;  /* 0x0000003e143e7220 */ /* 0x000fc60000410000 */
[----:B------:R-:W-:Y:S01]  /*40b0*/  SHFL.IDX PT, R110, R219, R110, 0x1f ;  /* 0x00001f6edb6e7589 */ /* 0x000fe200000e0000 */
[----:B------:R-:W-:Y:S01]  /*40c0*/  FMUL.FTZ R60, R19, R60 ;  /* 0x0000003c133c7220 */ /* 0x000fe20000410000 */
[----:B------:R-:W-:Y:S02]  /*40d0*/  FMUL.FTZ R59, R33, R59 ;  /* 0x0000003b213b7220 */ /* 0x000fe40000410000 */
[----:B------:R-:W-:Y:S01]  /*40e0*/  SHFL.IDX PT, R114, R219, R114, 0x1f ;  /* 0x00001f72db727589 */ /* 0x000fe200000e0000 */
[----:B------:R-:W-:Y:S01]  /*40f0*/  FMUL.FTZ R63, R37, R63 ;  /* 0x0000003f253f7220 */ /* 0x000fe20000410000 */
[----:B------:R-:W-:Y:S01]  /*4100*/  FMUL.FTZ R48, R12, R48 ;  /* 0x000000300c307220 */ /* 0x000fe20000410000 */
[----:B------:R-:W-:Y:S01]  /*4110*/  FMUL.FTZ R67, R40, R67 ;  /* 0x0000004328437220 */ /* 0x000fe20000410000 */
[----:B------:R-:W4:Y:S01]  /*4120*/  SHFL.IDX PT, R24, R219, R10, 0x1f ;  /* 0x00001f0adb187589 */ /* 0x000f2200000e0000 */
[----:B-1----:R-:W-:Y:S01]  /*4130*/  FFMA.FTZ R25, -R189, R189, 1 ;  /* 0x3f800000bd197423 */ /* 0x002fe200000101bd */
[----:B------:R-:W-:Y:S01]  /*4140*/  FMUL.FTZ R68, R68, R56 ;  /* 0x0000003844447220 */ /* 0x000fe20000410000 */
[----:B------:R-:W-:Y:S01]  /*4150*/  FMUL.FTZ R56, R65, R57 ;  /* 0x0000003941387220 */ /* 0x000fe20000410000 */
[----:B------:R2:W5:Y:S01]  /*4160*/  LDL.LU R193, [R1+0x94] ;  /* 0x0000940001c17983 */ /* 0x0005620000300800 */
[----:B------:R-:W-:Y:S01]  /*4170*/  FADD.FTZ R116, R70, -R116 ;  /* 0x8000007446747221 */ /* 0x000fe20000010000 */
[----:B------:R-:W-:Y:S01]  /*4180*/  FFMA.FTZ R57, -R185, R185, 1 ;  /* 0x3f800000b9397423 */ /* 0x000fe200000101b9 */
[----:B------:R-:W1:Y:S01]  /*4190*/  MUFU.EX2 R211, R211 ;  /* 0x000000d300d37308 */ /* 0x000e620000000800 */
[----:B------:R2:W5:Y:S01]  /*41a0*/  LDL.LU R192, [R1+0x90] ;  /* 0x0000900001c07983 */ /* 0x0005620000300800 */
[--C-:B------:R-:W-:Y:S01]  /*41b0*/  FADD.FTZ R66, R69, -R220.reuse ;  /* 0x800000dc45427221 */ /* 0x100fe20000010000 */
[----:B------:R-:W-:Y:S01]  /*41c0*/  FMUL.FTZ R25, R25, R58 ;  /* 0x0000003a19197220 */ /* 0x000fe20000410000 */
[----:B------:R-:W-:Y:S01]  /*41d0*/  FFMA.FTZ R70, -R187, R187, 1 ;  /* 0x3f800000bb467423 */ /* 0x000fe200000101bb */
[----:B------:R2:W5:Y:S01]  /*41e0*/  LDL.LU R191, [R1+0x8c] ;  /* 0x00008c0001bf7983 */ /* 0x0005620000300800 */
[----:B------:R-:W-:Y:S01]  /*41f0*/  FFMA.FTZ R65, -R182, R182, 1 ;  /* 0x3f800000b6417423 */ /* 0x000fe200000101b6 */
[----:B------:R-:W-:Y:S01]  /*4200*/  FMUL.FTZ R117, R38, R117 ;  /* 0x0000007526757220 */ /* 0x000fe20000410000 */
[----:B------:R-:W-:Y:S01]  /*4210*/  FADD.FTZ R220, R71, -R220 ;  /* 0x800000dc47dc7221 */ /* 0x000fe20000010000 */
[----:B------:R2:W5:Y:S01]  /*4220*/  LDL.LU R190, [R1+0x88] ;  /* 0x0000880001be7983 */ /* 0x0005620000300800 */
[----:B------:R-:W-:Y:S01]  /*4230*/  FFMA.FTZ R69, -R188, R188, 1 ;  /* 0x3f800000bc457423 */ /* 0x000fe200000101bc */
[----:B------:R-:W-:Y:S01]  /*4240*/  FFMA.FTZ R58, -R183, R183, 1 ;  /* 0x3f800000b73a7423 */ /* 0x000fe200000101b7 */
[----:B------:R-:W-:Y:S01]  /*4250*/  FFMA.FTZ R71, -R186, R186, 1 ;  /* 0x3f800000ba477423 */ /* 0x000fe200000101ba */
[----:B------:R2:W5:Y:S01]  /*4260*/  LDL.LU R189, [R1+0x84] ;  /* 0x0000840001bd7983 */ /* 0x0005620000300800 */
[----:B------:R-:W-:Y:S01]  /*4270*/  FMUL.FTZ R57, R57, R62 ;  /* 0x0000003e39397220 */ /* 0x000fe20000410000 */
[----:B------:R-:W-:Y:S01]  /*4280*/  FMUL.FTZ R70, R70, R60 ;  /* 0x0000003c46467220 */ /* 0x000fe20000410000 */
[----:B------:R-:W2:Y:S01]  /*4290*/  MUFU.EX2 R205, R205 ;  /* 0x000000cd00cd7308 */ /* 0x000ea20000000800 */
[----:B------:R1:W5:Y:S01]  /*42a0*/  LDL.LU R188, [R1+0x80] ;  /* 0x0000800001bc7983 */ /* 0x0003620000300800 */
[----:B------:R-:W-:Y:S01]  /*42b0*/  FMUL.FTZ R65, R65, R117 ;  /* 0x0000007541417220 */ /* 0x000fe20000410000 */
[----:B------:R-:W-:Y:S01]  /*42c0*/  FFMA.FTZ R62, -R179, R179, 1 ;  /* 0x3f800000b33e7423 */ /* 0x000fe200000101b3 */
[----:B------:R-:W-:Y:S01]  /*42d0*/  FMUL.FTZ R61, R41, R61 ;  /* 0x0000003d293d7220 */ /* 0x000fe20000410000 */
[----:B------:R1:W5:Y:S01]  /*42e0*/  LDL.LU R187, [R1+0x7c] ;  /* 0x00007c0001bb7983 */ /* 0x0003620000300800 */
[----:B------:R-:W-:Y:S01]  /*42f0*/  FMUL.FTZ R69, R69, R59 ;  /* 0x0000003b45457220 */ /* 0x000fe20000410000 */
[----:B------:R-:W-:Y:S01]  /*4300*/  FMUL.FTZ R58, R58, R63 ;  /* 0x0000003f3a3a7220 */ /* 0x000fe20000410000 */
[----:B------:R-:W-:Y:S01]  /*4310*/  FFMA.FTZ R60, -R178, R178, 1 ;  /* 0x3f800000b23c7423 */ /* 0x000fe200000101b2 */
[----:B------:R1:W5:Y:S01]  /*4320*/  LDL.LU R186, [R1+0x78] ;  /* 0x0000780001ba7983 */ /* 0x0003620000300800 */
[----:B------:R-:W-:Y:S01]  /*4330*/  FMUL.FTZ R117, R43, R66 ;  /* 0x000000422b757220 */ /* 0x000fe20000410000 */
[----:B------:R-:W-:Y:S01]  /*4340*/  FMUL.FTZ R71, R71, R48 ;  /* 0x0000003047477220 */ /* 0x000fe20000410000 */
[----:B------:R-:W-:Y:S01]  /*4350*/  FFMA.FTZ R59, -R181, R181, 1 ;  /* 0x3f800000b53b7423 */ /* 0x000fe200000101b5 */
[----:B------:R1:W5:Y:S01]  /*4360*/  LDL.LU R185, [R1+0x74] ;  /* 0x0000740001b97983 */ /* 0x0003620000300800 */
[----:B------:R-:W-:Y:S01]  /*4370*/  FMUL.FTZ R26, R39, R26 ;  /* 0x0000001a271a7220 */ /* 0x000fe20000410000 */
[----:B------:R-:W-:Y:S01]  /*4380*/  FFMA.FTZ R63, -R176, R176, 1 ;  /* 0x3f800000b03f7423 */ /* 0x000fe200000101b0 */
[----:B------:R-:W-:Y:S01]  /*4390*/  FMUL.FTZ R220, R44, R220 ;  /* 0x000000dc2cdc7220 */ /* 0x000fe20000410000 */
[----:B------:R1:W5:Y:S01]  /*43a0*/  LDL.LU R184, [R1+0x70] ;  /* 0x0000700001b87983 */ /* 0x0003620000300800 */
[----:B------:R-:W-:Y:S01]  /*43b0*/  FFMA.FTZ R48, -R180, R180, 1 ;  /* 0x3f800000b4307423 */ /* 0x000fe200000101b4 */
[----:B----4-:R-:W-:Y:S01]  /*43c0*/  FADD.FTZ R72, R72, -R24 ;  /* 0x8000001848487221 */ /* 0x010fe20000010000 */
[----:B------:R-:W-:Y:S01]  /*43d0*/  FMUL.FTZ R66, R62, R61 ;  /* 0x0000003d3e427220 */ /* 0x000fe20000410000 */
[----:B------:R4:W5:Y:S01]  /*43e0*/  LDL.LU R183, [R1+0x6c] ;  /* 0x00006c0001b77983 */ /* 0x0009620000300800 */
[----:B------:R-:W-:Y:S01]  /*43f0*/  FMUL.FTZ R61, R60, R117 ;  /* 0x000000753c3d7220 */ /* 0x000fe20000410000 */
[----:B------:R-:W-:Y:S01]  /*4400*/  FMUL.FTZ R59, R59, R26 ;  /* 0x0000001a3b3b7220 */ /* 0x000fe20000410000 */
[----:B------:R-:W4:Y:S01]  /*4410*/  MUFU.EX2 R207, R207 ;  /* 0x000000cf00cf7308 */ /* 0x000f220000000800 */
[----:B------:R1:W5:Y:S01]  /*4420*/  LDL.LU R182, [R1+0x68] ;  /* 0x0000680001b67983 */ /* 0x0003620000300800 */
[----:B------:R-:W-:Y:S01]  /*4430*/  FMUL.FTZ R60, R63, R220 ;  /* 0x000000dc3f3c7220 */ /* 0x000fe20000410000 */
[----:B------:R-:W-:-:S05]  /*4440*/  FMUL.FTZ R26, R48, R67 ;  /* 0x00000043301a7220 */ /* 0x000fca0000410000 */
[----:B------:R-:W4:Y:S01]  /*4450*/  MUFU.EX2 R209, R209 ;  /* 0x000000d100d17308 */ /* 0x000f220000000800 */
[----:B------:R1:W5:Y:S01]  /*4460*/  LDL.LU R181, [R1+0x64] ;  /* 0x0000640001b57983 */ /* 0x0003620000300800 */
[----:B------:R-:W-:Y:S01]  /*4470*/  FFMA.FTZ R62, -R175, R175, 1 ;  /* 0x3f800000af3e7423 */ /* 0x000fe200000101af */
[----:B---3--:R-:W-:-:S05]  /*4480*/  FMUL.FTZ R63, R45, R72 ;  /* 0x000000482d3f7220 */ /* 0x008fca0000410000 */
[----:B------:R-:W-:Y:S01]  /*4490*/  MUFU.EX2 R210, R210 ;  /* 0x000000d200d27308 */ /* 0x000fe20000000800 */
[----:B------:R3:W5:Y:S01]  /*44a0*/  LDL.LU R180, [R1+0x60] ;  /* 0x0000600001b47983 */ /* 0x0007620000300800 */
[----:B------:R-:W-:-:S06]  /*44b0*/  FFMA.FTZ R67, -R177, R177, 1 ;  /* 0x3f800000b1437423 */ /* 0x000fcc00000101b1 */
[----:B------:R-:W-:Y:S01]  /*44c0*/  MUFU.EX2 R206, R206 ;  /* 0x000000ce00ce7308 */ /* 0x000fe20000000800 */
[----:B------:R3:W5:Y:S01]  /*44d0*/  LDL.LU R179, [R1+0x5c] ;  /* 0x00005c0001b37983 */ /* 0x0007620000300800 */
[--C-:B------:R-:W-:Y:S01]  /*44e0*/  FADD.FTZ R77, R77, -R108.reuse ;  /* 0x8000006c4d4d7221 */ /* 0x100fe20000010000 */
[----:B------:R-:W-:-:S05]  /*44f0*/  FADD.FTZ R79, R79, -R108 ;  /* 0x8000006c4f4f7221 */ /* 0x000fca0000010000 */
[----:B------:R-:W-:Y:S01]  /*4500*/  MUFU.EX2 R124, R124 ;  /* 0x0000007c007c7308 */ /* 0x000fe20000000800 */
[----:B------:R3:W5:Y:S01]  /*4510*/  LDL.LU R178, [R1+0x58] ;  /* 0x0000580001b27983 */ /* 0x0007620000300800 */
[----:B------:R-:W-:Y:S01]  /*4520*/  FMUL.FTZ R62, R62, R63 ;  /* 0x0000003f3e3e7220 */ /* 0x000fe20000410000 */
[----:B------:R-:W-:-:S05]  /*4530*/  FFMA.FTZ R108, -R174, R174, 1 ;  /* 0x3f800000ae6c7423 */ /* 0x000fca00000101ae */
[----:B------:R-:W-:Y:S01]  /*4540*/  MUFU.EX2 R123, R123 ;  /* 0x0000007b007b7308 */ /* 0x000fe20000000800 */
[----:B------:R3:W5:Y:S01]  /*4550*/  LDL.LU R177, [R1+0x54] ;  /* 0x0000540001b17983 */ /* 0x0007620000300800 */
[--C-:B------:R-:W-:Y:S01]  /*4560*/  FADD.FTZ R73, R73, -R106.reuse ;  /* 0x8000006a49497221 */ /* 0x100fe20000010000 */
[----:B------:R-:W-:-:S05]  /*4570*/  FADD.FTZ R75, R75, -R106 ;  /* 0x8000006a4b4b7221 */ /* 0x000fca0000010000 */
[----:B------:R-:W-:Y:S01]  /*4580*/  MUFU.EX2 R122, R122 ;  /* 0x0000007a007a7308 */ /* 0x000fe20000000800 */
[----:B------:R3:W5:Y:S01]  /*4590*/  LDL.LU R176, [R1+0x50] ;  /* 0x0000500001b07983 */ /* 0x0007620000300800 */
[----:B------:R-:W-:Y:S01]  /*45a0*/  FFMA.FTZ R63, -R173, R173, 1 ;  /* 0x3f800000ad3f7423 */ /* 0x000fe200000101ad */
[----:B------:R-:W-:-:S05]  /*45b0*/  FADD.FTZ R84, R84, -R111 ;  /* 0x8000006f54547221 */ /* 0x000fca0000010000 */
[----:B------:R-:W-:Y:S01]  /*45c0*/  MUFU.EX2 R121, R121 ;  /* 0x0000007900797308 */ /* 0x000fe20000000800 */
[----:B------:R3:W5:Y:S01]  /*45d0*/  LDL.LU R175, [R1+0x4c] ;  /* 0x00004c0001af7983 */ /* 0x0007620000300800 */
[----:B------:R-:W-:Y:S01]  /*45e0*/  FADD.FTZ R86, R86, -R111 ;  /* 0x8000006f56567221 */ /* 0x000fe20000010000 */
[----:B------:R-:W-:Y:S01]  /*45f0*/  FFMA.FTZ R106, -R172, R172, 1 ;  /* 0x3f800000ac6a7423 */ /* 0x000fe200000101ac */
        /* <DEDUP_REMOVED lines=11> */
[--C-:B------:R-:W-:Y:S01]  /*46b0*/  FADD.FTZ R81, R81, -R110.reuse ;  /* 0x8000006e51517221 */ /* 0x100fe20000010000 */
[----:B------:R-:W-:Y:S01]  /*46c0*/  FADD.FTZ R83, R83, -R110 ;  /* 0x8000006e53537221 */ /* 0x000fe20000010000 */
[----:B------:R3:W5:Y:S01]  /*46d0*/  LDL.LU R171, [R1+0x3c] ;  /* 0x00003c0001ab7983 */ /* 0x0007620000300800 */
[----:B------:R-:W-:Y:S01]  /*46e0*/  FFMA.FTZ R109, -R169, R169, 1 ;  /* 0x3f800000a96d7423 */ /* 0x000fe200000101a9 */
[----:B------:R-:W-:Y:S01]  /*46f0*/  FFMA.FTZ R110, -R168, R168, 1 ;  /* 0x3f800000a86e7423 */ /* 0x000fe200000101a8 */
[----:B------:R-:W4:Y:S01]  /*4700*/  MUFU.EX2 R208, R208 ;  /* 0x000000d000d07308 */ /* 0x000f220000000800 */
[----:B------:R3:W5:Y:S01]  /*4710*/  LDL.LU R170, [R1+0x38] ;  /* 0x0000380001aa7983 */ /* 0x0007620000300800 */
[----:B------:R-:W-:Y:S01]  /*4720*/  FFMA.FTZ R117, -R9, R9, 1 ;  /* 0x3f80000009757423 */ /* 0x000fe20000010109 */
[--C-:B------:R-:W-:Y:S01]  /*4730*/  FADD.FTZ R85, R85, -R114.reuse ;  /* 0x8000007255557221 */ /* 0x100fe20000010000 */
[----:B------:R-:W-:Y:S01]  /*4740*/  FMUL.FTZ R131, R131, R226 ;  /* 0x000000e283837220 */ /* 0x000fe20000410000 */
[----:B------:R3:W5:Y:S01]  /*4750*/  LDL.LU R169, [R1+0x34] ;  /* 0x0000340001a97983 */ /* 0x0007620000300800 */
[----:B------:R-:W-:-:S02]  /*4760*/  FADD.FTZ R87, R87, -R114 ;  /* 0x8000007257577221 */ /* 0x000fc40000010000 */
[----:B------:R2:W4:Y:S01]  /*4770*/  MUFU.EX2 R48, R212 ;  /* 0x000000d400307308 */ /* 0x0005220000000800 */
[----:B------:R3:W5:Y:S01]  /*4780*/  LDL.LU R168, [R1+0x30] ;  /* 0x0000300001a87983 */ /* 0x0007620000300800 */
[----:B------:R-:W-:Y:S01]  /*4790*/  FMUL.FTZ R67, R67, R116 ;  /* 0x0000007443437220 */ /* 0x000fe20000410000 */
[----:B------:R-:W-:Y:S02]  /*47a0*/  FFMA.FTZ R114, -R6, R6, 1 ;  /* 0x3f80000006727423 */ /* 0x000fe40000010106 */
[----:B------:R3:W5:Y:S01]  /*47b0*/  LDL.LU R9, [R1+0x2c] ;  /* 0x00002c0001097983 */ /* 0x0007620000300800 */
[----:B------:R-:W-:Y:S01]  /*47c0*/  FFMA.FTZ R116, -R5, R5, 1 ;  /* 0x3f80000005747423 */ /* 0x000fe20000010105 */
[----:B--2---:R-:W-:Y:S02]  /*47d0*/  FFMA.FTZ R212, -R7, R7, 1 ;  /* 0x3f80000007d47423 */ /* 0x004fe40000010107 */
[----:B------:R3:W5:Y:S01]  /*47e0*/  LDL.LU R7, [R1+0x28] ;  /* 0x0000280001077983 */ /* 0x0007620000300800 */
[----:B------:R-:W-:Y:S01]  /*47f0*/  FFMA.FTZ R219, -R3, R3, 1 ;  /* 0x3f80000003db7423 */ /* 0x000fe20000010103 */
[----:B------:R-:W-:-:S02]  /*4800*/  FFMA.FTZ R220, -R0, R0, 1 ;  /* 0x3f80000000dc7423 */ /* 0x000fc40000010100 */
[----:B------:R3:W5:Y:S01]  /*4810*/  LDL.LU R6, [R1+0x24] ;  /* 0x0000240001067983 */ /* 0x0007620000300800 */
[----:B------:R-:W-:-:S03]  /*4820*/  FMUL.FTZ R52, R52, R221 ;  /* 0x000000dd34347220 */ /* 0x000fc60000410000 */
[----:B------:R3:W5:Y:S04]  /*4830*/  LDL.LU R5, [R1+0x20] ;  /* 0x0000200001057983 */ /* 0x0007680000300800 */
[----:B------:R3:W5:Y:S04]  /*4840*/  LDL.LU R3, [R1+0x1c] ;  /* 0x00001c0001037983 */ /* 0x0007680000300800 */
[----:B------:R3:W5:Y:S04]  /*4850*/  LDL.LU R0, [R1+0x18] ;  /* 0x0000180001007983 */ /* 0x0007680000300800 */
[----:B------:R-:W2:Y:S01]  /*4860*/  LDL R221, [R1+0x4] ;  /* 0x0000040001dd7983 */ /* 0x000ea20000100800 */
[----:B------:R-:W-:Y:S01]  /*4870*/  FADD.FTZ R24, R74, -R24 ;  /* 0x800000184a187221 */ /* 0x000fe20000010000 */
[----:B------:R-:W-:-:S03]  /*4880*/  FMUL.FTZ R73, R47, R73 ;  /* 0x000000492f497220 */ /* 0x000fc60000410000 */
[----:B------:R-:W-:Y:S01]  /*4890*/  FMUL.FTZ R24, R46, R24 ;  /* 0x000000182e187220 */ /* 0x000fe20000410000 */
[----:B------:R-:W-:Y:S01]  /*48a0*/  FMUL.FTZ R108, R108, R73 ;  /* 0x000000496c6c7220 */ /* 0x000fe20000410000 */
[----:B-1----:R-:W-:Y:S02]  /*48b0*/  FMUL.FTZ R73, R211, R82 ;  /* 0x00000052d3497220 */ /* 0x002fe40000410000 */
[----:B------:R-:W-:Y:S01]  /*48c0*/  FMUL.FTZ R63, R63, R24 ;  /* 0x000000183f3f7220 */ /* 0x000fe20000410000 */
[----:B------:R-:W-:Y:S01]  /*48d0*/  FFMA.FTZ R24, -R217, R217, 1 ;  /* 0x3f800000d9187423 */ /* 0x000fe200000101d9 */
[----:B------:R-:W-:Y:S01]  /*48e0*/  FMUL.FTZ R217, R205, R86 ;  /* 0x00000056cdd97220 */ /* 0x000fe20000410000 */
[----:B------:R-:W-:Y:S01]  /*48f0*/  F2FP.BF16.F32.PACK_AB R69, R69, R25 ;  /* 0x000000194545723e */ /* 0x000fe200000010ff */
[----:B----4-:R-:W-:Y:S01]  /*4900*/  FMUL.FTZ R84, R207, R84 ;  /* 0x00000054cf547220 */ /* 0x010fe20000410000 */
[----:B------:R-:W-:Y:S01]  /*4910*/  FMUL.FTZ R85, R209, R85 ;  /* 0x00000055d1557220 */ /* 0x000fe20000410000 */
        /* <DEDUP_REMOVED lines=14> */
[----:B------:R-:W-:Y:S01]  /*4a00*/  F2FP.BF16.F32.PACK_AB R73, R51, R49 ;  /* 0x000000313349723e */ /* 0x000fe200000010ff */
[----:B------:R-:W-:Y:S01]  /*4a10*/  FMUL.FTZ R106, R106, R75 ;  /* 0x0000004b6a6a7220 */ /* 0x000fe20000410000 */
[----:B------:R-:W-:Y:S01]  /*4a20*/  FMUL.FTZ R117, R117, R80 ;  /* 0x0000005075757220 */ /* 0x000fe20000410000 */
[----:B------:R-:W-:Y:S01]  /*4a30*/  FMUL.FTZ R212, R212, R81 ;  /* 0x00000051d4d47220 */ /* 0x000fe20000410000 */
[----:B------:R-:W-:Y:S01]  /*4a40*/  FMUL.FTZ R116, R116, R83 ;  /* 0x0000005374747220 */ /* 0x000fe20000410000 */
[----:B------:R-:W-:Y:S01]  /*4a50*/  F2FP.BF16.F32.PACK_AB R84, R134, R129 ;  /* 0x000000818654723e */ /* 0x000fe200000010ff */
[----:B------:R-:W-:Y:S01]  /*4a60*/  FMUL.FTZ R111, R111, R76 ;  /* 0x0000004c6f6f7220 */ /* 0x000fe20000410000 */
[----:B------:R-:W-:Y:S01]  /*4a70*/  F2FP.BF16.F32.PACK_AB R85, R202, R132 ;  /* 0x00000084ca55723e */ /* 0x000fe200000010ff */
[----:B------:R-:W-:Y:S01]  /*4a80*/  FMUL.FTZ R109, R109, R78 ;  /* 0x0000004e6d6d7220 */ /* 0x000fe20000410000 */
[----:B------:R-:W-:Y:S01]  /*4a90*/  F2FP.BF16.F32.PACK_AB R86, R203, R204 ;  /* 0x000000cccb56723e */ /* 0x000fe200000010ff */
[----:B------:R-:W-:Y:S01]  /*4aa0*/  FMUL.FTZ R112, R112, R77 ;  /* 0x0000004d70707220 */ /* 0x000fe20000410000 */
[----:B------:R-:W-:Y:S01]  /*4ab0*/  F2FP.BF16.F32.PACK_AB R87, R200, R201 ;  /* 0x000000c9c857723e */ /* 0x000fe200000010ff */
[----:B------:R-:W-:Y:S01]  /*4ac0*/  FMUL.FTZ R110, R110, R79 ;  /* 0x0000004f6e6e7220 */ /* 0x000fe20000410000 */
        /* <DEDUP_REMOVED lines=29> */
[----:B------:R-:W-:Y:S01]  /*4ca0*/  UMOV UR11, 0x40000040 ;  /* 0x40000040000b7882 */ /* 0x000fe20000000000 */
[----:B------:R-:W-:Y:S01]  /*4cb0*/  UIADD3 UR4, UR10, 0x80, URZ ;  /* 0x000000800a047890 */ /* 0x000fe2000fffe03f */
[----:B------:R-:W-:-:S06]  /*4cc0*/  UMOV UR7, 0x40000040 ;  /* 0x4000004000077882 */ /* 0x000fcc0000000000 */
[----:B------:R-:W-:Y:S01]  /*4cd0*/  UMOV UR6, UR4 ;  /* 0x0000000400067c82 */ /* 0x000fe20008000000 */
[----:B------:R-:W-:Y:S01]  /*4ce0*/  F2FP.BF16.F32.PACK_AB R88, R23, R88 ;  /* 0x000000581758723e */ /* 0x000fe200000010ff */
[----:B------:R-:W-:Y:S01]  /*4cf0*/  UIADD3 UR4, UR10, 0x100, URZ ;  /* 0x000001000a047890 */ /* 0x000fe2000fffe03f */
[----:B--2---:R-:W-:-:S05]  /*4d00*/  LEA R25, R4, R221, 0xe ;  /* 0x000000dd04197211 */ /* 0x004fca00078e70ff */
        /* <DEDUP_REMOVED lines=20> */
[----:B------:R-:W-:Y:S02]  /*4e50*/  F2FP.BF16.F32.PACK_AB R90, R99, R98 ;  /* 0x00000062635a723e */ /* 0x000fe400000010ff */
[----:B------:R-:W-:Y:S01]  /*4e60*/  F2FP.BF16.F32.PACK_AB R91, R28, R16 ;  /* 0x000000101c5b723e */ /* 0x000fe200000010ff */
[----:B------:R-:W-:Y:S01]  /*4e70*/  UMOV UR6, UR4 ;  /* 0x0000000400067c82 */ /* 0x000fe20008000000 */
[----:B------:R-:W-:Y:S01]  /*4e80*/  UMOV UR7, 0x40000040 ;  /* 0x4000004000077882 */ /* 0x000fe20000000000 */
[----:B------:R-:W-:Y:S01]  /*4e90*/  F2FP.BF16.F32.PACK_AB R28, R32, R30 ;  /* 0x0000001e201c723e */ /* 0x000fe200000010ff */
[----:B------:R-:W-:Y:S02]  /*4ea0*/  WARPGROUP.DEPBAR.LE gsb0, 0x0 ;  /* 0x00008000000079c5 */ /* 0x000fe40000010000 */
[----:B------:R-:W-:-:S06]  /*4eb0*/  WARPGROUP.ARRIVE ;  /* 0x00000000000079c5 */ /* 0x000fcc0000000000 */
[----:B------:R-:W-:Y:S01]  /*4ec0*/  HGMMA.64x64x16.F32.BF16 R136, R88, gdesc[UR4].tnspB, R136, gsb0 ;  /* 0x40e0000458887df0 */ /* 0x000fe20008001888 */
[----:B------:R-:W-:Y:S01]  /*4ed0*/  F2FP.BF16.F32.PACK_AB R29, R31, R29 ;  /* 0x0000001d1f1d723e */ /* 0x000fe200000010ff */
[----:B------:R-:W-:Y:S01]  /*4ee0*/  UIADD3 UR4, UR10, 0x180, URZ ;  /* 0x000001800a047890 */ /* 0x000fe2000fffe03f */
[----:B------:R-:W-:Y:S02]  /*4ef0*/  F2FP.BF16.F32.PACK_AB R30, R13, R17 ;  /* 0x000000110d1e723e */ /* 0x000fe400000010ff */
[----:B------:R-:W-:Y:S01]  /*4f00*/  F2FP.BF16.F32.PACK_AB R31, R36, R18 ;  /* 0x00000012241f723e */ /* 0x000fe200000010ff */
[----:B------:R-:W-:-:S03]  /*4f10*/  UMOV UR7, 0x40000040 ;  /* 0x4000004000077882 */ /* 0x000fc60000000000 */
        /* <DEDUP_REMOVED lines=38> */
[----:B-1----:R-:W-:Y:S02]  /*5180*/  F2FP.BF16.F32.PACK_AB R49, R206, R211 ;  /* 0x000000d3ce31723e */ /* 0x002fe400000010ff */
[----:B------:R-:W-:Y:S02]  /*5190*/  F2FP.BF16.F32.PACK_AB R50, R209, R207 ;  /* 0x000000cfd132723e */ /* 0x000fe400000010ff */
        /* <DEDUP_REMOVED lines=73> */
[----:B---3--:R-:W-:Y:S05]  /*5630*/  @!P0 BRA `(.L_x_124) ;  /* 0x0000000000048947 */ /* 0x008fea0003800000 */
[----:B------:R-:W-:Y:S01]  /*5640*/  BPT.TRAP 0x1 ;  /* 0x000000040000795c */ /* 0x000fe20000300000 */
.L_x_124:
[C---:B-----5:R-:W-:Y:S01]  /*5650*/  IMAD R0, R4.reuse, 0x400, R0 ;  /* 0x0000040004007824 */ /* 0x060fe200078e0200 */
[----:B------:R-:W-:Y:S01]  /*5660*/  LEA R13, R4, R2, 0x3 ;  /* 0x00000002040d7211 */ /* 0x000fe200078e18ff */
[----:B------:R-:W-:Y:S01]  /*5670*/  UMOV UR7, 0x40000040 ;  /* 0x4000004000077882 */ /* 0x000fe20000000000 */
[----:B------:R-:W1:Y:S02]  /*5680*/  S2R R12, SR_TID.X ;  /* 0x00000000000c7919 */ /* 0x000e640000002100 */
[----:B------:R-:W-:Y:S01]  /*5690*/  R2UR UR4, R0 ;  /* 0x00000000000472ca */ /* 0x000fe200000e0000 */
[----:B------:R-:W-:-:S05]  /*56a0*/  VIADD R0, R13, 0x30c40 ;  /* 0x00030c400d007836 */ /* 0x000fca0000000000 */
[----:B------:R-:W-:-:S04]  /*56b0*/  PRMT R0, RZ, 0x654, R0 ;  /* 0x00000654ff007816 */ /* 0x000fc80000000000 */
[----:B------:R2:W-:Y:S01]  /*56c0*/  SYNCS.ARRIVE.TRANS64.RED.A1T0 RZ, [R0+URZ], RZ ;  /* 0x000000ff00ff79a7 */ /* 0x0005e2000810043f */
[----:B------:R-:W-:Y:S02]  /*56d0*/  WARPGROUP.ARRIVE ;  /* 0x00000000000079c5 */ /* 0x000fe40000000000 */
[----:B------:R-:W-:-:S04]  /*56e0*/  UMOV UR6, UR4 ;  /* 0x0000000400067c82 */ /* 0x000fc80008000000 */
[----:B------:R-:W-:Y:S01]  /*56f0*/  HGMMA.64x64x16.F32.BF16 R168, R84, gdesc[UR4].tnspB, R168, gsb0 ;  /* 0x40e0000454a87df0 */ /* 0x000fe200080018a8 */
[----:B------:R-:W-:Y:S01]  /*5700*/  UIADD3 UR6, UR4, 0x80, URZ ;  /* 0x0000008004067890 */ /* 0x000fe2000fffe03f */
[----:B------:R-:W-:Y:S01]  /*5710*/  UMOV UR7, 0x40000040 ;  /* 0x4000004000077882 */ /* 0x000fe20000000000 */
[----:B-1----:R-:W-:-:S04]  /*5720*/  SHF.R.U32.HI R14, RZ, 0x7, R12 ;  /* 0x00000007ff0e7819 */ /* 0x002fc8000001160c */
[C---:B--2---:R-:W-:Y:S01]  /*5730*/  IADD3 R0, R14.reuse, 0xc, RZ ;  /* 0x0000000c0e007810 */ /* 0x044fe20007ffe0ff */
[----:B------:R-:W-:Y:S01]  /*5740*/  VIADD R12, R14, 0x9 ;  /* 0x000000090e0c7836 */ /* 0x000fe20000000000 */
        /* <DEDUP_REMOVED lines=53> */
.L_x_125:
[----:B-1----:R-:W2:Y:S01]  /*5aa0*/  LDL R12, [R1] ;  /* 0x00000000010c7983 */ /* 0x002ea20000100800 */
[----:B------:R-:W-:Y:S01]  /*5ab0*/  IADD3 R6, R6, 0x1, RZ ;  /* 0x0000000106067810 */ /* 0x000fe20007ffe0ff */
[----:B------:R-:W-:Y:S02]  /*5ac0*/  VIADD R0, R13, 0x30c20 ;  /* 0x00030c200d007836 */ /* 0x000fe40000000000 */
        /* <DEDUP_REMOVED lines=9> */
.L_x_115:
        /* <DEDUP_REMOVED lines=43> */
[----:B--2---:R-:W-:Y:S01]  /*5e10*/  IMAD.U32 R7, RZ, RZ, UR7 ;  /* 0x00000007ff077e24 */ /* 0x004fe2000f8e00ff */
[----:B------:R-:W-:Y:S01]  /*5e20*/  MOV R11, UR5 ;  /* 0x00000005000b7c02 */ /* 0x000fe20008000f00 */
[----:B------:R-:W-:Y:S01]  /*5e30*/  IMAD.U32 R10, RZ, RZ, UR4 ;  /* 0x00000004ff0a7e24 */ /* 0x000fe2000f8e00ff */
[----:B-1----:R-:W-:Y:S01]  /*5e40*/  MOV R13, RZ ;  /* 0x000000ff000d7202 */ /* 0x002fe20000000f00 */
[----:B------:R-:W-:-:S02]  /*5e50*/  IMAD.MOV.U32 R8, RZ, RZ, 0x70 ;  /* 0x00000070ff087424 */ /* 0x000fc400078e00ff */
[----:B---3--:R-:W-:-:S07]  /*5e60*/  IMAD.MOV.U32 R12, RZ, RZ, 0x1 ;  /* 0x00000001ff0c7424 */ /* 0x008fce00078e00ff */
[----:B------:R-:W-:-:S07]  /*5e70*/  LEPC R20, `(.L_x_127) ;  /* 0x000000001014794e */ /* 0x000fce0000000000 */
[----:B----4-:R-:W-:Y:S05]  /*5e80*/  CALL.ABS.NOINC R14 ;  /* 0x000000000e007343 */ /* 0x010fea0003c00000 */
.L_x_127:
[----:B------:R-:W-:-:S05]  /*5e90*/  VIADD R22, R2, 0x4000 ;  /* 0x0000400002167836 */ /* 0x000fca0000000000 */
[----:B------:R-:W-:-:S13]  /*5ea0*/  LOP3.LUT P0, RZ, R22, 0x3ff, RZ, 0xc0, !PT ;  /* 0x000003ff16ff7812 */ /* 0x000fda000780c0ff */
[----:B------:R-:W-:Y:S05]  /*5eb0*/  @!P0 BRA `(.L_x_128) ;  /* 0x0000000000408947 */ /* 0x000fea0003800000 */
[----:B------:R-:W-:Y:S01]  /*5ec0*/  MOV R0, 0x0 ;  /* 0x0000000000007802 */ /* 0x000fe20000000f00 */
[----:B------:R-:W-:Y:S01]  /*5ed0*/  ULDC.64 UR4, c[0x4][0x90] ;  /* 0x0100240000047ab9 */ /* 0x000fe20000000a00 */
[----:B------:R-:W-:Y:S01]  /*5ee0*/  ULDC.64 UR6, c[0x4][0x18] ;  /* 0x0100060000067ab9 */ /* 0x000fe20000000a00 */
[----:B------:R-:W-:Y:S01]  /*5ef0*/  IMAD.U32 R4, RZ, RZ, UR4 ;  /* 0x00000004ff047e24 */ /* 0x000fe2000f8e00ff */
[----:B------:R3:W4:Y:S01]  /*5f00*/  LDC.64 R14, c[0x4][R0] ;  /* 0x01000000000e7b82 */ /* 0x0007220000000a00 */
[----:B------:R-:W-:Y:S01]  /*5f10*/  MOV R5, UR5 ;  /* 0x0000000500057c02 */ /* 0x000fe20008000f00 */
[----:B------:R-:W-:Y:S01]  /*5f20*/  ULDC.64 UR4, c[0x4][0x98] ;  /* 0x0100260000047ab9 */ /* 0x000fe20000000a00 */
[----:B------:R-:W-:Y:S01]  /*5f30*/  MOV R10, UR6 ;  /* 0x00000006000a7c02 */ /* 0x000fe20008000f00 */
[----:B------:R-:W-:Y:S01]  /*5f40*/  IMAD.U32 R6, RZ, RZ, UR4 ;  /* 0x00000004ff067e24 */ /* 0x000fe2000f8e00ff */
[----:B------:R-:W-:Y:S01]  /*5f50*/  MOV R12, 0x1 ;  /* 0x00000001000c7802 */ /* 0x000fe20000000f00 */
[----:B--2---:R-:W-:-:S02]  /*5f60*/  IMAD.U32 R7, RZ, RZ, UR5 ;  /* 0x00000005ff077e24 */ /* 0x004fc4000f8e00ff */
[----:B------:R-:W-:Y:S02]  /*5f70*/  IMAD.U32 R11, RZ, RZ, UR7 ;  /* 0x00000007ff0b7e24 */ /* 0x000fe4000f8e00ff */
[----:B------:R-:W-:Y:S02]  /*5f80*/  IMAD.MOV.U32 R8, RZ, RZ, 0x70 ;  /* 0x00000070ff087424 */ /* 0x000fe400078e00ff */
[----:B-1-3--:R-:W-:-:S07]  /*5f90*/  IMAD.MOV.U32 R13, RZ, RZ, RZ ;  /* 0x000000ffff0d7224 */ /* 0x00afce00078e00ff */
[----:B------:R-:W-:-:S07]  /*5fa0*/  LEPC R20, `(.L_x_128) ;  /* 0x000000001014794e */ /* 0x000fce0000000000 */
[----:B----4-:R-:W-:Y:S05]  /*5fb0*/  CALL.ABS.NOINC R14 ;  /* 0x000000000e007343 */ /* 0x010fea0003c00000 */
.L_x_128:
        /* <DEDUP_REMOVED lines=9> */
[----:B------:R-:W-:Y:S01]  /*6050*/  IMAD.U32 R6, RZ, RZ, UR6 ;  /* 0x00000006ff067e24 */ /* 0x000fe2000f8e00ff */
[----:B------:R-:W-:Y:S01]  /*6060*/  MOV R10, UR4 ;  /* 0x00000004000a7c02 */ /* 0x000fe20008000f00 */
[----:B--2---:R-:W-:Y:S01]  /*6070*/  IMAD.U32 R7, RZ, RZ, UR7 ;  /* 0x00000007ff077e24 */ /* 0x004fe2000f8e00ff */
[----:B------:R-:W-:Y:S01]  /*6080*/  MOV R12, 0x1 ;  /* 0x00000001000c7802 */ /* 0x000fe20000000f00 */
[----:B------:R-:W-:-:S02]  /*6090*/  IMAD.U32 R11, RZ, RZ, UR5 ;  /* 0x00000005ff0b7e24 */ /* 0x000fc4000f8e00ff */
[----:B------:R-:W-:Y:S02]  /*60a0*/  IMAD.MOV.U32 R8, RZ, RZ, 0x70 ;  /* 0x00000070ff087424 */ /* 0x000fe400078e00ff */
[----:B-1-3--:R-:W-:-:S07]  /*60b0*/  IMAD.MOV.U32 R13, RZ, RZ, RZ ;  /* 0x000000ffff0d7224 */ /* 0x00afce00078e00ff */
[----:B------:R-:W-:-:S07]  /*60c0*/  LEPC R20, `(.L_x_129) ;  /* 0x000000001014794e */ /* 0x000fce0000000000 */
[----:B----4-:R-:W-:Y:S05]  /*60d0*/  CALL.ABS.NOINC R14 ;  /* 0x000000000e007343 */ /* 0x010fea0003c00000 */
.L_x_129:
        /* <DEDUP_REMOVED lines=18> */
.L_x_130:
[----:B------:R-:W2:Y:S01]  /*6200*/  S2R R0, SR_TID.X ;  /* 0x0000000000007919 */ /* 0x000ea20000002100 */
[----:B------:R-:W-:Y:S02]  /*6210*/  F2FP.BF16.F32.PACK_AB R136, R137, R136 ;  /* 0x000000888988723e */ /* 0x000fe400000010ff */
[----:B------:R-:W-:Y:S01]  /*6220*/  F2FP.BF16.F32.PACK_AB R137, R139, R138 ;  /* 0x0000008a8b89723e */ /* 0x000fe200000010ff */
[----:B------:R-:W3:Y:S01]  /*6230*/  S2R R3, SR_TID.X ;  /* 0x0000000000037919 */ /* 0x000ee20000002100 */
        /* <DEDUP_REMOVED lines=15> */
[----:B--2---:R-:W-:Y:S01]  /*6330*/  VIADD R7, R0, 0xffffff80 ;  /* 0xffffff8000077836 */ /* 0x004fe20000000000 */
[----:B------:R-:W-:Y:S02]  /*6340*/  F2FP.BF16.F32.PACK_AB R8, R177, R176 ;  /* 0x000000b0b108723e */ /* 0x000fe400000010ff */
[----:B------:R-:W-:-:S02]  /*6350*/  F2FP.BF16.F32.PACK_AB R10, R181, R180 ;  /* 0x000000b4b50a723e */ /* 0x000fc400000010ff */
[----:B------:R-:W-:Y:S02]  /*6360*/  SHF.R.S32.HI R4, RZ, 0x1f, R7 ;  /* 0x0000001fff047819 */ /* 0x000fe40000011407 */
[----:B---3--:R-:W-:Y:S02]  /*6370*/  IADD3 R3, R3, -0x80, RZ ;  /* 0xffffff8003037810 */ /* 0x008fe40007ffe0ff */
[----:B------:R-:W-:Y:S02]  /*6380*/  LEA.HI R0, R4, R7, RZ, 0x4 ;  /* 0x0000000704007211 */ /* 0x000fe400078f20ff */
[----:B------:R-:W-:Y:S02]  /*6390*/  SHF.R.S32.HI R6, RZ, 0x1f, R3 ;  /* 0x0000001fff067819 */ /* 0x000fe40000011403 */
[----:B------:R-:W-:Y:S02]  /*63a0*/  LOP3.LUT R0, R0, 0xfffffff0, RZ, 0xc0, !PT ;  /* 0xfffffff000007812 */ /* 0x000fe400078ec0ff */
[----:B------:R-:W-:-:S02]  /*63b0*/  LEA.HI R6, R6, R3, RZ, 0x4 ;  /* 0x0000000306067211 */ /* 0x000fc400078f20ff */
[----:B------:R-:W-:Y:S01]  /*63c0*/  LEA.HI R4, R4, R7, RZ, 0x5 ;  /* 0x0000000704047211 */ /* 0x000fe200078f28ff */
[----:B------:R-:W-:Y:S01]  /*63d0*/  IMAD.IADD R0, R7, 0x1, -R0 ;  /* 0x0000000107007824 */ /* 0x000fe200078e0a00 */
[----:B------:R-:W-:Y:S02]  /*63e0*/  SHF.R.S32.HI R9, RZ, 0x4, R6 ;  /* 0x00000004ff097819 */ /* 0x000fe40000011406 */
[----:B------:R-:W-:Y:S01]  /*63f0*/  SHF.R.S32.HI R22, RZ, 0x5, R4 ;  /* 0x00000005ff167819 */ /* 0x000fe20000011404 */
[----:B------:R-:W-:Y:S01]  /*6400*/  IMAD.MOV.U32 R4, RZ, RZ, 0x40 ;  /* 0x00000040ff047424 */ /* 0x000fe200078e00ff */
[----:B------:R-:W-:Y:S02]  /*6410*/  SHF.R.S32.HI R3, RZ, 0x1f, R0 ;  /* 0x0000001fff037819 */ /* 0x000fe40000011400 */
[----:B------:R-:W-:Y:S02]  /*6420*/  LEA.HI R6, R6, R9, RZ, 0x1 ;  /* 0x0000000906067211 */ /* 0x000fe400078f08ff */
[----:B------:R-:W-:-:S02]  /*6430*/  LEA.HI R3, R3, R0, RZ, 0x3 ;  /* 0x0000000003037211 */ /* 0x000fc400078f18ff */
[----:B------:R-:W-:Y:S02]  /*6440*/  LOP3.LUT R6, R6, 0xfffffffe, RZ, 0xc0, !PT ;  /* 0xfffffffe06067812 */ /* 0x000fe400078ec0ff */
[----:B------:R-:W-:Y:S02]  /*6450*/  LOP3.LUT R5, R3, 0xfffffff8, RZ, 0xc0, !PT ;  /* 0xfffffff803057812 */ /* 0x000fe400078ec0ff */
[----:B------:R-:W-:Y:S02]  /*6460*/  IADD3 R6, R9, -R6, RZ ;  /* 0x8000000609067210 */ /* 0x000fe40007ffe0ff */
[----:B------:R-:W-:Y:S01]  /*6470*/  SHF.L.U32 R3, R3, 0x6, RZ ;  /* 0x0000000603037819 */ /* 0x000fe200000006ff */
[----:B------:R-:W-:Y:S01]  /*6480*/  IMAD.IADD R5, R0, 0x1, -R5 ;  /* 0x0000000100057824 */ /* 0x000fe200078e0a05 */
[----:B------:R-:W-:Y:S01]  /*6490*/  F2FP.BF16.F32.PACK_AB R9, R179, R178 ;  /* 0x000000b2b309723e */ /* 0x000fe200000010ff */
[----:B------:R-:W-:Y:S01]  /*64a0*/  IMAD.SHL.U32 R7, R6, 0x8, RZ ;  /* 0x0000000806077824 */ /* 0x000fe200078e00ff */
[----:B------:R-:W-:Y:S01]  /*64b0*/  LOP3.LUT R3, R3, 0x7ffffe00, RZ, 0xc0, !PT ;  /* 0x7ffffe0003037812 */ /* 0x000fe200078ec0ff */
[C---:B------:R-:W-:Y:S01]  /*64c0*/  IMAD.SHL.U32 R0, R5.reuse, 0x40, RZ ;  /* 0x0000004005007824 */ /* 0x040fe200078e00ff */
[----:B------:R-:W-:-:S02]  /*64d0*/  R2P PR, R5, 0x6 ;  /* 0x0000000605007804 */ /* 0x000fc40000000000 */
[----:B------:R-:W-:Y:S01]  /*64e0*/  F2FP.BF16.F32.PACK_AB R5, R171, R170 ;  /* 0x000000aaab05723e */ /* 0x000fe200000010ff */
[----:B------:R-:W-:Y:S01]  /*64f0*/  IMAD R3, R22, 0x400, R3 ;  /* 0x0000040016037824 */ /* 0x000fe200078e0203 */
[----:B------:R-:W-:Y:S01]  /*6500*/  LOP3.LUT R0, R0, 0x1c0, RZ, 0xc0, !PT ;  /* 0x000001c000007812 */ /* 0x000fe200078ec0ff */
[----:B------:R-:W2:Y:S01]  /*6510*/  SHFL.IDX PT, R22, R22, RZ, 0x1f ;  /* 0x00001fff16167589 */ /* 0x000ea200000e0000 */
[----:B------:R-:W-:Y:S02]  /*6520*/  SEL R4, R4, 0xffffffc0, !P2 ;  /* 0xffffffc004047807 */ /* 0x000fe40005000000 */
[----:B------:R-:W-:Y:S02]  /*6530*/  LOP3.LUT R7, R0, 0x8, R7, 0xf8, !PT ;  /* 0x0000000800077812 */ /* 0x000fe400078ef807 */
[----:B------:R-:W-:Y:S02]  /*6540*/  SHF.R.U32.HI R0, RZ, 0x3, R0 ;  /* 0x00000003ff007819 */ /* 0x000fe40000011600 */
[----:B------:R-:W-:-:S02]  /*6550*/  F2FP.BF16.F32.PACK_AB R6, R173, R172 ;  /* 0x000000acad06723e */ /* 0x000fc400000010ff */
[----:B------:R-:W-:Y:S02]  /*6560*/  LOP3.LUT R0, R7, R0, RZ, 0x3c, !PT ;  /* 0x0000000007007212 */ /* 0x000fe400078e3cff */
[----:B------:R-:W-:Y:S02]  /*6570*/  F2FP.BF16.F32.PACK_AB R7, R175, R174 ;  /* 0x000000aeaf07723e */ /* 0x000fe400000010ff */
[----:B------:R-:W-:Y:S01]  /*6580*/  F2FP.BF16.F32.PACK_AB R11, R183, R182 ;  /* 0x000000b6b70b723e */ /* 0x000fe200000010ff */
[----:B------:R-:W-:Y:S01]  /*6590*/  IMAD.IADD R3, R0, 0x1, R3 ;  /* 0x0000000100037824 */ /* 0x000fe200078e0203 */
[----:B------:R-:W-:Y:S02]  /*65a0*/  MOV R0, 0x20 ;  /* 0x0000002000007802 */ /* 0x000fe40000000f00 */
[----:B------:R-:W-:Y:S01]  /*65b0*/  F2FP.BF16.F32.PACK_AB R12, R185, R184 ;  /* 0x000000b8b90c723e */ /* 0x000fe200000010ff */
[----:B------:R-:W-:Y:S01]  /*65c0*/  IMAD R3, R3, 0x2, R2 ;  /* 0x0000000203037824 */ /* 0x000fe200078e0202 */
[----:B------:R-:W-:-:S02]  /*65d0*/  SEL R0, R0, 0xffffffe0, !P1 ;  /* 0xffffffe000007807 */ /* 0x000fc40004800000 */
[----:B-1----:R-:W-:Y:S02]  /*65e0*/  F2FP.BF16.F32.PACK_AB R13, R187, R186 ;  /* 0x000000babb0d723e */ /* 0x002fe400000010ff */
[--C-:B------:R-:W-:Y:S01]  /*65f0*/  IADD3 R21, R4, 0x4000, R3.reuse ;  /* 0x0000400004157810 */ /* 0x100fe20007ffe003 */
[----:B------:R1:W-:Y:S01]  /*6600*/  STSM.16.M88.4 [R3+0x4000], R136 ;  /* 0x0040008803007844 */ /* 0x0003e20000000200 */
[C---:B------:R-:W-:Y:S02]  /*6610*/  IADD3 R20, R0.reuse, 0x4000, R3 ;  /* 0x0000400000147810 */ /* 0x040fe40007ffe003 */
[----:B------:R-:W-:Y:S02]  /*6620*/  IADD3 R0, R0, R21, RZ ;  /* 0x0000001500007210 */ /* 0x000fe40007ffe0ff */
[----:B------:R-:W-:Y:S01]  /*6630*/  F2FP.BF16.F32.PACK_AB R4, R169, R168 ;  /* 0x000000a8a904723e */ /* 0x000fe200000010ff */
        /* <DEDUP_REMOVED lines=18> */
[----:B--2---:R-:W2:Y:S02]  /*6760*/  FENCE.VIEW.ASYNC.S ;  /* 0x00000000000073c6 */ /* 0x004ea40000000000 */
[----:B--2---:R-:W-:Y:S06]  /*6770*/  BAR.ARV 0x1, 0x120 ;  /* 0x0044800000007b1d */ /* 0x004fec0000002000 */
[----:B------:R-:W-:Y:S05]  /*6780*/  @P0 BRA `(.L_x_131) ;  /* 0x0000000000540947 */ /* 0x000fea0003800000 */
[----:B------:R-:W-:Y:S01]  /*6790*/  BAR.SYNC.DEFER_BLOCKING 0x1, 0x120 ;  /* 0x0044800000007b1d */ /* 0x000fe20000010000 */
[----:B------:R-:W-:-:S05]  /*67a0*/  ELECT P0, URZ, PT ;  /* 0x00000000003f782f */ /* 0x000fca0003800000 */
[----:B------:R-:W-:Y:S08]  /*67b0*/  BSSY B0, `(.L_x_131) ;  /* 0x0000012000007945 */ /* 0x000ff00003800000 */
[----:B------:R-:W-:Y:S05]  /*67c0*/  @!P0 BRA `(.L_x_132) ;  /* 0x0000000000408947 */ /* 0x000fea0003800000 */
[----:B------:R-:W2:Y:S01]  /*67d0*/  S2UR UR10, SR_CTAID.X ;  /* 0x00000000000a79c3 */ /* 0x000ea20000002500 */
        /* <DEDUP_REMOVED lines=9> */
[----:B------:R-:W3:Y:S01]  /*6870*/  S2UR UR11, SR_CTAID.Y ;  /* 0x00000000000b79c3 */ /* 0x000ee20000002600 */
[----:B--2---:R-:W-:-:S09]  /*6880*/  USHF.L.U32 UR10, UR10, 0x7, URZ ;  /* 0x000000070a0a7899 */ /* 0x004fd2000800063f */
[----:B---3--:R2:W-:Y:S02]  /*6890*/  UTMASTG.4D [UR8], [UR4] ;  /* 0x00000008040073b5 */ /* 0x0085e40008018000 */
[----:B--2---:R-:W-:Y:S02]  /*68a0*/  UMOV UR8, UR6 ;  /* 0x0000000600087c82 */ /* 0x004fe40008000000 */
[----:B------:R2:W-:Y:S02]  /*68b0*/  UTMASTG.4D [UR8], [UR14] ;  /* 0x000000080e0073b5 */ /* 0x0005e40008018000 */
[----:B--2---:R0:W-:Y:S02]  /*68c0*/  UTMACMDFLUSH ;  /* 0x00000000000079b7 */ /* 0x0041e40000000000 */
.L_x_132:
[----:B------:R-:W-:Y:S05]  /*68d0*/  BSYNC B0 ;  /* 0x0000000000007941 */ /* 0x000fea0003800000 */
.L_x_131:
[----:B------:R-:W-:-:S04]  /*68e0*/  DEPBAR.LE SB0, 0x0 ;  /* 0x000080000000791a */ /* 0x000fc80000000000 */
[----:B------:R-:W-:Y:S05]  /*68f0*/  BRA `(.L_x_107) ;  /* 0x0000002c00147947 */ /* 0x000fea0003800000 */
.L_x_105:
[----:B------:R-:W-:-:S08]  /*6900*/  NOP ;  /* 0x0000000000007918 */ /* 0x000fd00000000000 */
[----:B------:R-:W1:-:S00]  /*6910*/  USETMAXREG.DEALLOC.CTAPOOL 0x18 ;  /* 0x00000018000079c8 */ /* 0x000e4000080e0500 */
[----:B-1----:R-:W-:Y:S01]  /*6920*/  LOP3.LUT R2, R0, 0x3, RZ, 0xc0, !PT ;  /* 0x0000000300027812 */ /* 0x002fe200078ec0ff */
[----:B------:R-:W-:-:S05]  /*6930*/  IMAD.MOV.U32 R0, RZ, RZ, RZ ;  /* 0x000000ffff007224 */ /* 0x000fca00078e00ff */
        /* <DEDUP_REMOVED lines=10> */
[----:B------:R-:W-:Y:S01]  /*69e0*/  ULDC UR13, c[0x0][0x288] ;  /* 0x0000a200000d7ab9 */ /* 0x000fe20000000800 */
[----:B------:R-:W-:Y:S01]  /*69f0*/  ULDC.64 UR14, c[0x0][0x2e0] ;  /* 0x0000b800000e7ab9 */ /* 0x000fe20000000a00 */
[----:B------:R-:W-:-:S04]  /*6a00*/  ELECT P0, URZ, PT ;  /* 0x00000000003f782f */ /* 0x000fc80003800000 */
[----:B------:R-:W2:Y:S01]  /*6a10*/  LDC R4, c[0x0][0x280] ;  /* 0x0000a000ff047b82 */ /* 0x000ea20000000800 */
[----:B-1----:R-:W-:Y:S02]  /*6a20*/  USHF.R.S32.HI UR8, URZ, 0x1f, UR16 ;  /* 0x0000001f3f087899 */ /* 0x002fe40008011410 */
[----:B------:R-:W-:Y:S02]  /*6a30*/  UIMAD.WIDE.U32 UR4, UR16, UR10, URZ ;  /* 0x0000000a100472a5 */ /* 0x000fe4000f8e003f */
[----:B------:R-:W-:Y:S01]  /*6a40*/  UIMAD UR6, UR8, UR10, URZ ;  /* 0x0000000a080672a4 */ /* 0x000fe2000f8e023f */
[----:B--2---:R-:W-:-:S03]  /*6a50*/  ISETP.GE.AND P1, PT, R4, 0x1, PT ;  /* 0x000000010400780c */ /* 0x004fc60003f26270 */
[----:B------:R-:W-:Y:S02]  /*6a60*/  UIMAD UR7, UR16, UR11, UR6 ;  /* 0x0000000b100772a4 */ /* 0x000fe4000f8e0206 */
[----:B------:R-:W-:Y:S02]  /*6a70*/  USHF.R.S32.HI UR6, URZ, 0x1f, UR9 ;  /* 0x0000001f3f067899 */ /* 0x000fe40008011409 */
[----:B------:R-:W-:Y:S02]  /*6a80*/  UIMAD UR11, UR9, UR13, URZ ;  /* 0x0000000d090b72a4 */ /* 0x000fe4000f8e023f */
[----:B------:R-:W-:Y:S02]  /*6a90*/  UIMAD UR6, UR6, UR14, URZ ;  /* 0x0000000e060672a4 */ /* 0x000fe4000f8e023f */
[----:B------:R-:W-:Y:S02]  /*6aa0*/  UIADD3 UR5, UR5, UR7, URZ ;  /* 0x0000000705057290 */ /* 0x000fe4000fffe03f */
[----:B------:R-:W-:-:S02]  /*6ab0*/  UIADD3 UR10, UP0, UR11, UR16, URZ ;  /* 0x000000100b0a7290 */ /* 0x000fc4000ff1e03f */
[----:B------:R-:W-:Y:S02]  /*6ac0*/  UIMAD UR12, UR9, UR15, UR6 ;  /* 0x0000000f090c72a4 */ /* 0x000fe4000f8e0206 */
[----:B------:R-:W-:Y:S02]  /*6ad0*/  UIMAD.WIDE.U32 UR6, UR9, UR14, UR4 ;  /* 0x0000000e090672a5 */ /* 0x000fe4000f8e0004 */
[----:B------:R-:W-:Y:S01]  /*6ae0*/  ULEA.HI.X.SX32 UR11, UR11, UR8, 0x1, UP0 ;  /* 0x000000080b0b7291 */ /* 0x000fe200080f0e3f */
[----:B------:R-:W-:Y:S11]  /*6af0*/  @!P1 BRA `(.L_x_107) ;  /* 0x0000002800949947 */ /* 0x000ff60003800000 */
[----:B------:R-:W1:Y:S01]  /*6b00*/  S2R R5, SR_TID.X ;  /* 0x0000000000057919 */ /* 0x000e620000002100 */
[C---:B------:R-:W-:Y:S01]  /*6b10*/  VIADD R0, R4.reuse, 0x7f ;  /* 0x0000007f04007836 */ /* 0x040fe20000000000 */
[----:B------:R-:W-:Y:S01]  /*6b20*/  ISETP.GE.AND P1, PT, R4, 0x81, PT ;  /* 0x000000810400780c */ /* 0x000fe20003f26270 */
[----:B------:R-:W-:Y:S01]  /*6b30*/  ULDC UR4, c[0x0][0x760] ;  /* 0x0001d80000047ab9 */ /* 0x000fe20000000800 */
[----:B------:R-:W2:Y:S01]  /*6b40*/  S2UR UR28, SR_CTAID.X ;  /* 0x00000000001c79c3 */ /* 0x000ea20000002500 */
[----:B------:R-:W-:Y:S01]  /*6b50*/  UIMAD UR13, UR13, UR4, URZ ;  /* 0x000000040d0d72a4 */ /* 0x000fe2000f8e023f */
[----:B------:R-:W-:Y:S01]  /*6b60*/  SHF.R.S32.HI R3, RZ, 0x1f, R0 ;  /* 0x0000001fff037819 */ /* 0x000fe20000011400 */
[----:B------:R-:W-:Y:S01]  /*6b70*/  UIADD3 UR12, UR7, UR12, URZ ;  /* 0x0000000c070c7290 */ /* 0x000fe2000fffe03f */
[----:B------:R-:W-:Y:S02]  /*6b80*/  UMOV UR4, URZ ;  /* 0x0000003f00047c82 */ /* 0x000fe40008000000 */
[----:B------:R-:W-:Y:S01]  /*6b90*/  LEA.HI R3, R3, R0, RZ, 0x7 ;  /* 0x0000000003037211 */ /* 0x000fe200078f38ff */
[----:B------:R-:W-:-:S03]  /*6ba0*/  ULDC.64 UR26, c[0x0][0x208] ;  /* 0x00008200001a7ab9 */ /* 0x000fc60000000a00 */
[----:B------:R-:W-:-:S04]  /*6bb0*/  SHF.R.S32.HI R2, RZ, 0x7, R3 ;  /* 0x00000007ff027819 */ /* 0x000fc80000011403 */
[----:B------:R-:W-:Y:S02]  /*6bc0*/  VIMNMX R2, R2, 0x1, !PT ;  /* 0x0000000102027848 */ /* 0x000fe40007fe0100 */
[----:B-1----:R-:W-:Y:S02]  /*6bd0*/  LOP3.LUT R0, R5, 0x1f, RZ, 0xc0, !PT ;  /* 0x0000001f05007812 */ /* 0x002fe400078ec0ff */
[----:B------:R-:W-:Y:S01]  /*6be0*/  LOP3.LUT R5, R2, 0x1, RZ, 0xc0, !PT ;  /* 0x0000000102057812 */ /* 0x000fe200078ec0ff */
[----:B--2---:R-:W-:Y:S06]  /*6bf0*/  @!P1 BRA `(.L_x_134) ;  /* 0x0000000800ac9947 */ /* 0x004fec0003800000 */
[----:B------:R-:W-:Y:S01]  /*6c00*/  ULDC.64 UR20, c[0x0][0x2c0] ;  /* 0x0000b00000147ab9 */ /* 0x000fe20000000a00 */
[----:B------:R-:W-:Y:S01]  /*6c10*/  IADD3 R4, R2, -R5, RZ ;  /* 0x8000000502047210 */ /* 0x000fe20007ffe0ff */
        /* <DEDUP_REMOVED lines=9> */
[----:B------:R-:W-:-:S12]  /*6cb0*/  UIADD3.X UR21, URZ, UR21, URZ, UP2, !UPT ;  /* 0x000000153f157290 */ /* 0x000fd800097fe43f */
.L_x_159:
[----:B------:R-:W-:Y:S01]  /*6cc0*/  UIMAD UR22, UR13, UR4, URZ ;  /* 0x000000040d1672a4 */ /* 0x000fe2000f8e023f */
[----:B------:R-:W-:Y:S01]  /*6cd0*/  ISETP.NE.AND P1, PT, R0, RZ, PT ;  /* 0x000000ff0000720c */ /* 0x000fe20003f25270 */
[----:B------:R-:W-:Y:S01]  /*6ce0*/  ULDC.64 UR8, c[0x0][0x768] ;  /* 0x0001da0000087ab9 */ /* 0x000fe20000000a00 */
[----:B------:R-:W-:Y:S01]  /*6cf0*/  USHF.L.U32 UR14, UR5, 0xe, URZ ;  /* 0x0000000e050e7899 */ /* 0x000fe2000800063f */
[----:B------:R-:W-:Y:S01]  /*6d00*/  VIADD R4, R4, 0xfffffffe ;  /* 0xfffffffe04047836 */ /* 0x000fe20000000000 */
[----:B------:R-:W-:Y:S01]  /*6d10*/  UIADD3 UR15, UP0, UR22, UR10, URZ ;  /* 0x0000000a160f7290 */ /* 0x000fe2000ff1e03f */
[----:B------:R-:W-:Y:S01]  /*6d20*/  BSSY B0, `(.L_x_135) ;  /* 0x0000010000007945 */ /* 0x000fe20003800000 */
[----:B------:R-:W-:Y:S02]  /*6d30*/  UIMAD.WIDE UR32, UR14, 0x4, UR16 ;  /* 0x000000040e2078a5 */ /* 0x000fe4000f8e0210 */
[----:B------:R-:W-:Y:S01]  /*6d40*/  ULEA.HI.X.SX32 UR23, UR22, UR11, 0x1, UP0 ;  /* 0x0000000b16177291 */ /* 0x000fe200080f0e3f */
[----:B------:R-:W-:Y:S01]  /*6d50*/  ISETP.NE.AND P2, PT, R4, RZ, PT ;  /* 0x000000ff0400720c */ /* 0x000fe20003f45270 */
[----:B------:R-:W-:-:S02]  /*6d60*/  ULEA UR24, UP0, UR15, UR8, 0x2 ;  /* 0x000000080f187291 */ /* 0x000fc4000f80103f */
[----:B------:R-:W-:Y:S02]  /*6d70*/  UIMAD.WIDE UR30, UR14, 0x4, UR18 ;  /* 0x000000040e1e78a5 */ /* 0x000fe4000f8e0212 */
[----:B------:R-:W-:Y:S02]  /*6d80*/  ULEA.HI.X UR23, UR15, UR9, UR23, 0x2, UP0 ;  /* 0x000000090f177291 */ /* 0x000fe400080f1417 */
[----:B-1----:R-:W-:Y:S01]  /*6d90*/  IMAD.U32 R2, RZ, RZ, UR24 ;  /* 0x00000018ff027e24 */ /* 0x002fe2000f8e00ff */
[----:B------:R-:W-:-:S03]  /*6da0*/  UIMAD.WIDE UR14, UR14, 0x4, UR20 ;  /* 0x000000040e0e78a5 */ /* 0x000fc6000f8e0214 */
[----:B------:R-:W-:Y:S01]  /*6db0*/  MOV R3, UR23 ;  /* 0x0000001700037c02 */ /* 0x000fe20008000f00 */
[----:B------:R-:W-:Y:S08]  /*6dc0*/  @P1 BRA `(.L_x_136) ;  /* 0x0000000000141947 */ /* 0x000ff00003800000 */
.L_x_137:
[----:B------:R-:W2:Y:S04]  /*6dd0*/  LDG.E.STRONG.GPU R6, desc[UR26][R2.64] ;  /* 0x0000001a02067981 */ /* 0x000ea8000c1ef900 */
[----:B--2---:R-:W-:Y:S01]  /*6de0*/  CCTL.IVALL ;  /* 0x00000000ff00798f */ /* 0x004fe20002000000 */
[----:B------:R-:W-:Y:S05]  /*6df0*/  YIELD ;  /* 0x0000000000007946 */ /* 0x000fea0003800000 */
[----:B------:R-:W-:-:S13]  /*6e00*/  ISETP.NE.AND P3, PT, R6, UR28, PT ;  /* 0x0000001c06007c0c */ /* 0x000fda000bf65270 */
[----:B------:R-:W-:Y:S05]  /*6e10*/  @P3 BRA `(.L_x_137) ;  /* 0xfffffffc00ec3947 */ /* 0x000fea000383ffff */
.L_x_136:
[----:B------:R-:W-:Y:S05]  /*6e20*/  BSYNC B0 ;  /* 0x0000000000007941 */ /* 0x000fea0003800000 */
.L_x_135:
[----:B------:R-:W-:-:S03]  /*6e30*/  UMOV UR23, 0xffffffff ;  /* 0xffffffff00177882 */ /* 0x000fc60000000000 */
[----:B------:R-:W-:Y:S05]  /*6e40*/  BRA.DIV UR23, `(.L_x_138) ;  /* 0x0000002a17207947 */ /* 0x000fea000b800000 */
[----:B------:R-:W-:Y:S01]  /*6e50*/  NOP ;  /* 0x0000000000007918 */ /* 0x000fe20000000000 */
.L_x_202:
[----:B------:R-:W-:Y:S05]  /*6e60*/  WARPSYNC.ALL ;  /* 0x0000000000007948 */ /* 0x000fea0003800000 */
[----:B------:R-:W-:Y:S06]  /*6e70*/  BAR.SYNC.DEFER_BLOCKING 0xd, 0xa0 ;  /* 0x0342800000007b1d */ /* 0x000fec0000010000 */
[----:B------:R-:W-:Y:S04]  /*6e80*/  BSSY B0, `(.L_x_139) ;  /* 0x0000011000007945 */ /* 0x000fe80003800000 */
[----:B------:R-:W-:Y:S05]  /*6e90*/  @!P0 BRA `(.L_x_140) ;  /* 0x00000000003c8947 */ /* 0x000fea0003800000 */
[----:B------:R-:W1:Y:S01]  /*6ea0*/  S2UR UR34, SR_CgaCtaId ;  /* 0x00000000002279c3 */ /* 0x000e620000008800 */
[----:B------:R-:W-:Y:S01]  /*6eb0*/  USHF.L.U32 UR23, UR4, 0xd, URZ ;  /* 0x0000000d04177899 */ /* 0x000fe2000800063f */
        /* <DEDUP_REMOVED lines=13> */
.L_x_140:
[----:B------:R-:W-:Y:S05]  /*6f90*/  BSYNC B0 ;  /* 0x0000000000007941 */ /* 0x000fea0003800000 */
.L_x_139:
        /* <DEDUP_REMOVED lines=13> */
.L_x_142:
[----:B------:R-:W-:Y:S05]  /*7070*/  BSYNC B0 ;  /* 0x0000000000007941 */ /* 0x000fea0003800000 */
.L_x_141:
[----:B------:R-:W-:Y:S06]  /*7080*/  BAR.ARV 0xa, 0xa0 ;  /* 0x0282800000007b1d */ /* 0x000fec0000002000 */
[----:B------:R-:W-:Y:S04]  /*7090*/  BSSY B0, `(.L_x_143) ;  /* 0x0000003000007945 */ /* 0x000fe80003800000 */
[----:B------:R-:W-:Y:S05]  /*70a0*/  @!P0 BRA `(.L_x_144) ;  /* 0x0000000000048947 */ /* 0x000fea0003800000 */
[----:B------:R-:W-:-:S04]  /*70b0*/  DEPBAR.LE SB0, 0x0 ;  /* 0x000080000000791a */ /* 0x000fc80000000000 */
.L_x_144:
[----:B------:R-:W-:Y:S05]  /*70c0*/  BSYNC B0 ;  /* 0x0000000000007941 */ /* 0x000fea0003800000 */
.L_x_143:
[----:B------:R-:W-:Y:S06]  /*70d0*/  BAR.ARV 0xb, 0xa0 ;  /* 0x02c2800000007b1d */ /* 0x000fec0000002000 */
[----:B------:R-:W-:Y:S01]  /*70e0*/  NOP ;  /* 0x0000000000007918 */ /* 0x000fe20000000000 */
[----:B------:R-:W-:Y:S04]  /*70f0*/  BSSY B0, `(.L_x_145) ;  /* 0x0000011000007945 */ /* 0x000fe80003800000 */
[----:B------:R-:W-:Y:S05]  /*7100*/  @P1 BRA `(.L_x_146) ;  /* 0x00000000003c1947 */ /* 0x000fea0003800000 */
[----:B------:R-:W-:Y:S01]  /*7110*/  @!PT LDS RZ, [RZ] ;  /* 0x00000000fffff984 */ /* 0x000fe20000000800 */
[----:B------:R-:W-:Y:S01]  /*7120*/  @!PT LDS RZ, [RZ] ;  /* 0x00000000fffff984 */ /* 0x000fe20000000800 */
[----:B------:R-:W-:Y:S01]  /*7130*/  @!PT LDS RZ, [RZ] ;  /* 0x00000000fffff984 */ /* 0x000fe20000000800 */
[----:B------:R-:W-:Y:S01]  /*7140*/  @!PT LDS RZ, [RZ] ;  /* 0x00000000fffff984 */ /* 0x000fe20000000800 */
[----:B------:R1:W-:Y:S06]  /*7150*/  MEMBAR.ALL.CTA ;  /* 0x0000000000007992 */ /* 0x0003ec0000008000 */
[----:B-1----:R-:W-:Y:S06]  /*7160*/  MEMBAR.ALL.GPU ;  /* 0x0000000000007992 */ /* 0x002fec000000a000 */
[----:B------:R-:W-:-:S00]  /*7170*/  ERRBAR ;  /* 0x00000000000079ab */ /* 0x000fc00000000000 */
[----:B------:R-:W-:Y:S06]  /*7180*/  CGAERRBAR ;  /* 0x00000000000075ab */ /* 0x000fec0000000000 */
[----:B012345:R-:W-:Y:S01]  /*7190*/  CCTL.IVALL ;  /* 0x00000000ff00798f */ /* 0x03ffe20002000000 */
[----:B------:R-:W1:Y:S01]  /*71a0*/  S2R R6, SR_LANEID ;  /* 0x0000000000067919 */ /* 0x000e620000000000 */
[----:B------:R-:W-:Y:S02]  /*71b0*/  VOTEU.ANY UR23, UPT, PT ;  /* 0x0000000000177886 */ /* 0x000fe400038e0100 */
[----:B------:R-:W-:-:S02]  /*71c0*/  UFLO.U32 UR24, UR23 ;  /* 0x00000017001872bd */ /* 0x000fc400080e0000 */
[----:B------:R-:W2:Y:S04]  /*71d0*/  POPC R7, UR23 ;  /* 0x0000001700077d09 */ /* 0x000ea80008000000 */
[----:B-1----:R-:W-:-:S13]  /*71e0*/  ISETP.EQ.U32.AND P3, PT, R6, UR24, PT ;  /* 0x0000001806007c0c */ /* 0x002fda000bf62070 */
[----:B--2---:R1:W-:Y:S02]  /*71f0*/  @P3 REDG.E.ADD.S32.STRONG.GPU desc[UR26][R2.64], R7 ;  /* 0x000000070200398e */ /* 0x0043e4000c10e39a */
.L_x_146:
[----:B------:R-:W-:Y:S05]  /*7200*/  BSYNC B0 ;  /* 0x0000000000007941 */ /* 0x000fea0003800000 */
.L_x_145:
[----:B------:R-:W-:Y:S01]  /*7210*/  UIADD3 UR22, UR13, UR22, URZ ;  /* 0x000000160d167290 */ /* 0x000fe2000fffe03f */
[----:B------:R-:W-:Y:S03]  /*7220*/  BSSY B0, `(.L_x_147) ;  /* 0x000000d000007945 */ /* 0x000fe60003800000 */
[----:B------:R-:W-:-:S04]  /*7230*/  UIADD3 UR23, UP0, UR22, UR10, URZ ;  /* 0x0000000a16177290 */ /* 0x000fc8000ff1e03f */
[----:B------:R-:W-:Y:S02]  /*7240*/  ULEA.HI.X.SX32 UR22, UR22, UR11, 0x1, UP0 ;  /* 0x0000000b16167291 */ /* 0x000fe400080f0e3f */
[----:B------:R-:W-:-:S04]  /*7250*/  ULEA UR8, UP0, UR23, UR8, 0x2 ;  /* 0x0000000817087291 */ /* 0x000fc8000f80103f */
[----:B------:R-:W-:Y:S02]  /*7260*/  ULEA.HI.X UR22, UR23, UR9, UR22, 0x2, UP0 ;  /* 0x0000000917167291 */ /* 0x000fe400080f1416 */
[----:B-1----:R-:W-:-:S04]  /*7270*/  IMAD.U32 R2, RZ, RZ, UR8 ;  /* 0x00000008ff027e24 */ /* 0x002fc8000f8e00ff */
[----:B------:R-:W-:Y:S01]  /*7280*/  IMAD.U32 R3, RZ, RZ, UR22 ;  /* 0x00000016ff037e24 */ /* 0x000fe2000f8e00ff */
[----:B------:R-:W-:Y:S06]  /*7290*/  @P1 BRA `(.L_x_148) ;  /* 0x0000000000141947 */ /* 0x000fec0003800000 */
.L_x_149:
[----:B------:R-:W2:Y:S04]  /*72a0*/  LDG.E.STRONG.GPU R6, desc[UR26][R2.64] ;  /* 0x0000001a02067981 */ /* 0x000ea8000c1ef900 */
[----:B--2---:R-:W-:Y:S01]  /*72b0*/  CCTL.IVALL ;  /* 0x00000000ff00798f */ /* 0x004fe20002000000 */
[----:B------:R-:W-:Y:S05]  /*72c0*/  YIELD ;  /* 0x0000000000007946 */ /* 0x000fea0003800000 */
[----:B------:R-:W-:-:S13]  /*72d0*/  ISETP.NE.AND P3, PT, R6, UR28, PT ;  /* 0x0000001c06007c0c */ /* 0x000fda000bf65270 */
[----:B------:R-:W-:Y:S05]  /*72e0*/  @P3 BRA `(.L_x_149) ;  /* 0xfffffffc00ec3947 */ /* 0x000fea000383ffff */
.L_x_148:
[----:B------:R-:W-:Y:S05]  /*72f0*/  BSYNC B0 ;  /* 0x0000000000007941 */ /* 0x000fea0003800000 */
.L_x_147:
[----:B------:R-:W-:-:S03]  /*7300*/  UMOV UR8, 0xffffffff ;  /* 0xffffffff00087882 */ /* 0x000fc60000000000 */
[----:B------:R-:W-:Y:S05]  /*7310*/  BRA.DIV UR8, `(.L_x_150) ;  /* 0x0000002608087947 */ /* 0x000fea000b800000 */
[----:B------:R-:W-:Y:S01]  /*7320*/  NOP ;  /* 0x0000000000007918 */ /* 0x000fe20000000000 */
.L_x_205:
[----:B------:R-:W-:Y:S05]  /*7330*/  WARPSYNC.ALL ;  /* 0x0000000000007948 */ /* 0x000fea0003800000 */
        /* <DEDUP_REMOVED lines=12> */
.L_x_152:
[----:B------:R-:W-:Y:S05]  /*7400*/  BSYNC B0 ;  /* 0x0000000000007941 */ /* 0x000fea0003800000 */
.L_x_151:
        /* <DEDUP_REMOVED lines=13> */
.L_x_154:
[----:B------:R-:W-:Y:S05]  /*74e0*/  BSYNC B0 ;  /* 0x0000000000007941 */ /* 0x000fea0003800000 */
.L_x_153:
[----:B------:R-:W-:Y:S06]  /*74f0*/  BAR.ARV 0xa, 0xa0 ;  /* 0x0282800000007b1d */ /* 0x000fec0000002000 */
[----:B------:R-:W-:Y:S04]  /*7500*/  BSSY B0, `(.L_x_155) ;  /* 0x0000003000007945 */ /* 0x000fe80003800000 */
[----:B------:R-:W-:Y:S05]  /*7510*/  @!P0 BRA `(.L_x_156) ;  /* 0x0000000000048947 */ /* 0x000fea0003800000 */
[----:B------:R-:W-:-:S04]  /*7520*/  DEPBAR.LE SB0, 0x0 ;  /* 0x000080000000791a */ /* 0x000fc80000000000 */
.L_x_156:
[----:B------:R-:W-:Y:S05]  /*7530*/  BSYNC B0 ;  /* 0x0000000000007941 */ /* 0x000fea0003800000 */
.L_x_155:
[----:B------:R-:W-:Y:S06]  /*7540*/  BAR.ARV 0xb, 0xa0 ;  /* 0x02c2800000007b1d */ /* 0x000fec0000002000 */
[----:B------:R-:W-:Y:S01]  /*7550*/  NOP ;  /* 0x0000000000007918 */ /* 0x000fe20000000000 */
[----:B------:R-:W-:Y:S04]  /*7560*/  BSSY B0, `(.L_x_157) ;  /* 0x0000011000007945 */ /* 0x000fe80003800000 */
[----:B------:R-:W-:Y:S05]  /*7570*/  @P1 BRA `(.L_x_158) ;  /* 0x00000000003c1947 */ /* 0x000fea0003800000 */
[----:B------:R-:W1:Y:S01]  /*7580*/  S2R R6, SR_LANEID ;  /* 0x0000000000067919 */ /* 0x000e620000000000 */
[----:B------:R-:W-:Y:S01]  /*7590*/  @!PT LDS RZ, [RZ] ;  /* 0x00000000fffff984 */ /* 0x000fe20000000800 */
[----:B------:R-:W-:Y:S01]  /*75a0*/  @!PT LDS RZ, [RZ] ;  /* 0x00000000fffff984 */ /* 0x000fe20000000800 */
[----:B------:R-:W-:Y:S01]  /*75b0*/  @!PT LDS RZ, [RZ] ;  /* 0x00000000fffff984 */ /* 0x000fe20000000800 */
[----:B------:R-:W-:Y:S01]  /*75c0*/  @!PT LDS RZ, [RZ] ;  /* 0x00000000fffff984 */ /* 0x000fe20000000800 */
[----:B------:R2:W-:Y:S06]  /*75d0*/  MEMBAR.ALL.CTA ;  /* 0x0000000000007992 */ /* 0x0005ec0000008000 */
[----:B--2---:R-:W-:Y:S06]  /*75e0*/  MEMBAR.ALL.GPU ;  /* 0x0000000000007992 */ /* 0x004fec000000a000 */
[----:B------:R-:W-:-:S00]  /*75f0*/  ERRBAR ;  /* 0x00000000000079ab */ /* 0x000fc00000000000 */
[----:B------:R-:W-:Y:S06]  /*7600*/  CGAERRBAR ;  /* 0x00000000000075ab */ /* 0x000fec0000000000 */
[----:B012345:R-:W-:Y:S01]  /*7610*/  CCTL.IVALL ;  /* 0x00000000ff00798f */ /* 0x03ffe20002000000 */
[----:B------:R-:W-:Y:S02]  /*7620*/  VOTEU.ANY UR8, UPT, PT ;  /* 0x0000000000087886 */ /* 0x000fe400038e0100 */
[----:B------:R-:W-:Y:S02]  /*7630*/  UFLO.U32 UR9, UR8 ;  /* 0x00000008000972bd */ /* 0x000fe400080e0000 */
[----:B------:R-:W2:Y:S04]  /*7640*/  POPC R7, UR8 ;  /* 0x0000000800077d09 */ /* 0x000ea80008000000 */
[----:B-1----:R-:W-:-:S13]  /*7650*/  ISETP.EQ.U32.AND P1, PT, R6, UR9, PT ;  /* 0x0000000906007c0c */ /* 0x002fda000bf22070 */
[----:B--2---:R1:W-:Y:S02]  /*7660*/  @P1 REDG.E.ADD.S32.STRONG.GPU desc[UR26][R2.64], R7 ;  /* 0x000000070200198e */ /* 0x0043e4000c10e39a */
.L_x_158:
[----:B------:R-:W-:Y:S05]  /*7670*/  BSYNC B0 ;  /* 0x0000000000007941 */ /* 0x000fea0003800000 */
.L_x_157:
[----:B------:R-:W-:Y:S02]  /*7680*/  UIADD3 UR4, UR4, 0x2, URZ ;  /* 0x0000000204047890 */ /* 0x000fe4000fffe03f */
[----:B------:R-:W-:Y:S01]  /*7690*/  UIADD3 UR5, UR5, 0x1, URZ ;  /* 0x0000000105057890 */ /* 0x000fe2000fffe03f */
[----:B------:R-:W-:Y:S11]  /*76a0*/  @P2 BRA `(.L_x_159) ;  /* 0xfffffff400842947 */ /* 0x000ff6000383ffff */
.L_x_134:
[----:B------:R-:W-:-:S13]  /*76b0*/  ISETP.NE.AND P1, PT, R5, RZ, PT ;  /* 0x000000ff0500720c */ /* 0x000fda0003f25270 */
[----:B------:R-:W-:Y:S05]  /*76c0*/  @!P1 BRA `(.L_x_107) ;  /* 0x0000001c00a09947 */ /* 0x000fea0003800000 */
[----:B------:R-:W-:Y:S01]  /*76d0*/  UIMAD UR5, UR13, UR4, URZ ;  /* 0x000000040d0572a4 */ /* 0x000fe2000f8e023f */
[----:B------:R-:W-:Y:S01]  /*76e0*/  ISETP.NE.AND P1, PT, R0, RZ, PT ;  /* 0x000000ff0000720c */ /* 0x000fe20003f25270 */
[----:B------:R-:W-:Y:S01]  /*76f0*/  ULDC.64 UR14, c[0x0][0x768] ;  /* 0x0001da00000e7ab9 */ /* 0x000fe20000000a00 */
[----:B------:R-:W-:Y:S01]  /*7700*/  BSSY B0, `(.L_x_160) ;  /* 0x000000d000007945 */ /* 0x000fe20003800000 */
[----:B------:R-:W-:-:S04]  /*7710*/  UIADD3 UR8, UP0, UR5, UR10, URZ ;  /* 0x0000000a05087290 */ /* 0x000fc8000ff1e03f */
[----:B------:R-:W-:Y:S02]  /*7720*/  ULEA.HI.X.SX32 UR5, UR5, UR11, 0x1, UP0 ;  /* 0x0000000b05057291 */ /* 0x000fe400080f0e3f */
[----:B------:R-:W-:-:S04]  /*7730*/  ULEA UR9, UP0, UR8, UR14, 0x2 ;  /* 0x0000000e08097291 */ /* 0x000fc8000f80103f */
[----:B------:R-:W-:Y:S02]  /*7740*/  ULEA.HI.X UR5, UR8, UR15, UR5, 0x2, UP0 ;  /* 0x0000000f08057291 */ /* 0x000fe400080f1405 */
[----:B-1----:R-:W-:-:S04]  /*7750*/  MOV R2, UR9 ;  /* 0x0000000900027c02 */ /* 0x002fc80008000f00 */
[----:B------:R-:W-:Y:S01]  /*7760*/  IMAD.U32 R3, RZ, RZ, UR5 ;  /* 0x00000005ff037e24 */ /* 0x000fe2000f8e00ff */
[----:B------:R-:W-:Y:S06]  /*7770*/  @P1 BRA `(.L_x_161) ;  /* 0x0000000000141947 */ /* 0x000fec0003800000 */
.L_x_162:
[----:B------:R-:W2:Y:S04]  /*7780*/  LDG.E.STRONG.GPU R0, desc[UR26][R2.64] ;  /* 0x0000001a02007981 */ /* 0x000ea8000c1ef900 */
[----:B--2---:R-:W-:Y:S01]  /*7790*/  CCTL.IVALL ;  /* 0x00000000ff00798f */ /* 0x004fe20002000000 */
[----:B------:R-:W-:Y:S05]  /*77a0*/  YIELD ;  /* 0x0000000000007946 */ /* 0x000fea0003800000 */
[----:B------:R-:W-:-:S13]  /*77b0*/  ISETP.NE.AND P2, PT, R0, UR28, PT ;  /* 0x0000001c00007c0c */ /* 0x000fda000bf45270 */
[----:B------:R-:W-:Y:S05]  /*77c0*/  @P2 BRA `(.L_x_162) ;  /* 0xfffffffc00ec2947 */ /* 0x000fea000383ffff */
.L_x_161:
[----:B------:R-:W-:Y:S05]  /*77d0*/  BSYNC B0 ;  /* 0x0000000000007941 */ /* 0x000fea0003800000 */
.L_x_160:
[----:B------:R-:W-:-:S03]  /*77e0*/  UMOV UR5, 0xffffffff ;  /* 0xffffffff00057882 */ /* 0x000fc60000000000 */
[----:B------:R-:W-:Y:S05]  /*77f0*/  BRA.DIV UR5, `(.L_x_163) ;  /* 0x0000001e05ec7947 */ /* 0x000fea000b800000 */
[----:B------:R-:W-:Y:S01]  /*7800*/  NOP ;  /* 0x0000000000007918 */ /* 0x000fe20000000000 */
.L_x_208:
[----:B------:R-:W-:Y:S01]  /*7810*/  IMAD.U32 R6, RZ, RZ, UR4 ;  /* 0x00000004ff067e24 */ /* 0x000fe2000f8e00ff */
[----:B------:R-:W-:Y:S05]  /*7820*/  WARPSYNC.ALL ;  /* 0x0000000000007948 */ /* 0x000fea0003800000 */
[----:B------:R-:W-:Y:S01]  /*7830*/  BAR.SYNC.DEFER_BLOCKING 0xd, 0xa0 ;  /* 0x0342800000007b1d */ /* 0x000fe20000010000 */
[----:B------:R-:W-:-:S05]  /*7840*/  SHF.L.U32 R6, R6, 0xd, RZ ;  /* 0x0000000d06067819 */ /* 0x000fca00000006ff */
[----:B------:R-:W-:Y:S04]  /*7850*/  BSSY B0, `(.L_x_164) ;  /* 0x0000012000007945 */ /* 0x000fe80003800000 */
[----:B------:R-:W-:Y:S05]  /*7860*/  @!P0 BRA `(.L_x_165) ;  /* 0x0000000000408947 */ /* 0x000fea0003800000 */
[----:B------:R-:W1:Y:S01]  /*7870*/  LDC.64 R8, c[0x0][0x2c0] ;  /* 0x0000b000ff087b82 */ /* 0x000e620000000a00 */
[C---:B------:R-:W-:Y:S01]  /*7880*/  IADD3 R4, P2, R6.reuse, UR6, RZ ;  /* 0x0000000606047c10 */ /* 0x040fe2000ff5e0ff */
[----:B------:R-:W-:Y:S01]  /*7890*/  UMOV UR5, 0x400 ;  /* 0x0000040000057882 */ /* 0x000fe20000000000 */
[----:B------:R-:W-:Y:S01]  /*78a0*/  UMOV UR16, 0x0 ;  /* 0x0000000000107882 */ /* 0x000fe20000000000 */
[----:B------:R-:W-:Y:S01]  /*78b0*/  UMOV UR17, 0x14f00000 ;  /* 0x14f0000000117882 */ /* 0x000fe20000000000 */
[----:B------:R-:W-:-:S03]  /*78c0*/  LEA.HI.X.SX32 R5, R6, UR12, 0x1, P2 ;  /* 0x0000000c06057c11 */ /* 0x000fc600090f0eff */
[----:B------:R-:W2:Y:S01]  /*78d0*/  S2UR UR8, SR_CgaCtaId ;  /* 0x00000000000879c3 */ /* 0x000ea20000008800 */
[----:B-1----:R-:W-:-:S04]  /*78e0*/  LEA R0, P3, R4, R8, 0x2 ;  /* 0x0000000804007211 */ /* 0x002fc800078610ff */
[----:B------:R-:W-:Y:S02]  /*78f0*/  LEA.HI.X R4, R4, R9, R5, 0x2, P3 ;  /* 0x0000000904047211 */ /* 0x000fe400018f1405 */
[----:B------:R-:W-:Y:S02]  /*7900*/  R2UR UR14, R0 ;  /* 0x00000000000e72ca */ /* 0x000fe400000e0000 */
[----:B------:R-:W-:Y:S01]  /*7910*/  R2UR UR15, R4 ;  /* 0x00000000040f72ca */ /* 0x000fe200000e0000 */
[----:B--2---:R-:W-:-:S03]  /*7920*/  ULEA UR5, UR8, UR5, 0x18 ;  /* 0x0000000508057291 */ /* 0x004fc6000f8ec03f */
[----:B------:R-:W-:Y:S01]  /*7930*/  UMOV UR8, 0x400 ;  /* 0x0000040000087882 */ /* 0x000fe20000000000 */
[----:B------:R-:W-:-:S09]  /*7940*/  UIADD3 UR5, UR5, 0x8000, URZ ;  /* 0x0000800005057890 */ /* 0x000fd2000fffe03f */
[----:B------:R1:W-:Y:S02]  /*7950*/  UBLKRED.G.S.ADD.F32.RN [UR14], [UR5], UR8, desc[UR16] ;  /* 0x0000100e050073bb */ /* 0x0003e400080a1408 */
[----:B-1----:R0:W-:Y:S02]  /*7960*/  UTMACMDFLUSH ;  /* 0x00000000000079b7 */ /* 0x0021e40000000000 */
.L_x_165:
[----:B------:R-:W-:Y:S05]  /*7970*/  BSYNC B0 ;  /* 0x0000000000007941 */ /* 0x000fea0003800000 */
.L_x_164:
[----:B------:R-:W-:Y:S06]  /*7980*/  BAR.SYNC.DEFER_BLOCKING 0xe, 0xa0 ;  /* 0x0382800000007b1d */ /* 0x000fec0000010000 */
[----:B------:R-:W-:Y:S04]  /*7990*/  BSSY B0, `(.L_x_166) ;  /* 0x0000013000007945 */ /* 0x000fe80003800000 */
[----:B------:R-:W-:Y:S05]  /*79a0*/  @!P0 BRA `(.L_x_167) ;  /* 0x0000000000448947 */ /* 0x000fea0003800000 */
[----:B------:R-:W1:Y:S01]  /*79b0*/  S2UR UR15, SR_CgaCtaId ;  /* 0x00000000000f79c3 */ /* 0x000e620000008800 */
[----:B------:R-:W-:Y:S01]  /*79c0*/  R2UR UR5, R6 ;  /* 0x00000000060572ca */ /* 0x000fe200000e0000 */
[----:B------:R-:W-:Y:S01]  /*79d0*/  UMOV UR14, 0x400 ;  /* 0x00000400000e7882 */ /* 0x000fe20000000000 */
[----:B------:R-:W-:Y:S01]  /*79e0*/  ULDC.64 UR8, c[0x0][0x2c0] ;  /* 0x0000b00000087ab9 */ /* 0x000fe20000000a00 */
[----:B------:R-:W-:-:S10]  /*79f0*/  UMOV UR17, 0x14f00000 ;  /* 0x14f0000000117882 */ /* 0x000fd40000000000 */
[----:B------:R-:W-:-:S04]  /*7a00*/  UIADD3 UR5, UR5, 0x1000, URZ ;  /* 0x0000100005057890 */ /* 0x000fc8000fffe03f */
[----:B------:R-:W-:-:S04]  /*7a10*/  UIADD3 UR16, UP0, UR5, UR6, URZ ;  /* 0x0000000605107290 */ /* 0x000fc8000ff1e03f */
[----:B------:R-:W-:Y:S02]  /*7a20*/  ULEA.HI.X.SX32 UR5, UR5, UR12, 0x1, UP0 ;  /* 0x0000000c05057291 */ /* 0x000fe400080f0e3f */
[----:B-1----:R-:W-:Y:S02]  /*7a30*/  ULEA UR14, UR15, UR14, 0x18 ;  /* 0x0000000e0f0e7291 */ /* 0x002fe4000f8ec03f */
[----:B------:R-:W-:Y:S02]  /*7a40*/  ULEA UR8, UP0, UR16, UR8, 0x2 ;  /* 0x0000000810087291 */ /* 0x000fe4000f80103f */
[----:B------:R-:W-:Y:S02]  /*7a50*/  UIADD3 UR14, UR14, 0xc000, URZ ;  /* 0x0000c0000e0e7890 */ /* 0x000fe4000fffe03f */
[----:B------:R-:W-:-:S03]  /*7a60*/  ULEA.HI.X UR9, UR16, UR9, UR5, 0x2, UP0 ;  /* 0x0000000910097291 */ /* 0x000fc600080f1405 */
[----:B------:R-:W-:Y:S01]  /*7a70*/  UMOV UR5, 0x400 ;  /* 0x0000040000057882 */ /* 0x000fe20000000000 */
[----:B------:R-:W-:-:S05]  /*7a80*/  UMOV UR16, 0x0 ;  /* 0x0000000000107882 */ /* 0x000fca0000000000 */
[----:B------:R1:W-:Y:S01]  /*7a90*/  UBLKRED.G.S.ADD.F32.RN [UR8], [UR14], UR5, desc[UR16] ;  /* 0x000010080e0073bb */ /* 0x0003e200080a1405 */
[----:B------:R0:W-:Y:S01]  /*7aa0*/  UTMACMDFLUSH ;  /* 0x00000000000079b7 */ /* 0x0001e20000000000 */
[----:B-1----:R-:W-:-:S04]  /*7ab0*/  DEPBAR.LE SB0, 0x1 ;  /* 0x000080400000791a */ /* 0x002fc80000000000 */
.L_x_167:
[----:B------:R-:W-:Y:S05]  /*7ac0*/  BSYNC B0 ;  /* 0x0000000000007941 */ /* 0x000fea0003800000 */
.L_x_166:
[----:B------:R-:W-:Y:S06]  /*7ad0*/  BAR.ARV 0xa, 0xa0 ;  /* 0x0282800000007b1d */ /* 0x000fec0000002000 */
[----:B------:R-:W-:Y:S04]  /*7ae0*/  BSSY B0, `(.L_x_168) ;  /* 0x0000003000007945 */ /* 0x000fe80003800000 */
[----:B------:R-:W-:Y:S05]  /*7af0*/  @!P0 BRA `(.L_x_169) ;  /* 0x0000000000048947 */ /* 0x000fea0003800000 */
[----:B------:R-:W-:-:S04]  /*7b00*/  DEPBAR.LE SB0, 0x0 ;  /* 0x000080000000791a */ /* 0x000fc80000000000 */
.L_x_169:
[----:B------:R-:W-:Y:S05]  /*7b10*/  BSYNC B0 ;  /* 0x0000000000007941 */ /* 0x000fea0003800000 */
.L_x_168:
[----:B------:R-:W-:Y:S06]  /*7b20*/  BAR.ARV 0xb, 0xa0 ;  /* 0x02c2800000007b1d */ /* 0x000fec0000002000 */
[----:B------:R-:W-:Y:S01]  /*7b30*/  NOP ;  /* 0x0000000000007918 */ /* 0x000fe20000000000 */
        /* <DEDUP_REMOVED lines=15> */
[----:B--2---:R4:W-:Y:S01]  /*7c30*/  @P0 REDG.E.ADD.S32.STRONG.GPU desc[UR26][R2.64], R5 ;  /* 0x000000050200098e */ /* 0x0049e2000c10e39a */
[----:B------:R-:W-:Y:S05]  /*7c40*/  BRA `(.L_x_107) ;  /* 0x0000001800407947 */ /* 0x000fea0003800000 */
.L_x_133:
        /* <DEDUP_REMOVED lines=55> */
.L_x_209:
[----:B------:R-:W-:Y:S01]  /*7fc0*/  IMAD.IADD R10, R7, 0x1, R3 ;  /* 0x00000001070a7824 */ /* 0x000fe200078e0203 */
[----:B------:R-:W-:Y:S01]  /*7fd0*/  MOV R9, 0x1 ;  /* 0x0000000100097802 */ /* 0x000fe20000000f00 */
[----:B------:R-:W-:Y:S01]  /*7fe0*/  IMAD.SHL.U32 R2, R2, 0x80, RZ ;  /* 0x0000008002027824 */ /* 0x000fe200078e00ff */
[----:B------:R-:W-:Y:S06]  /*7ff0*/  @P0 BRA `(.L_x_173) ;  /* 0x0000000000180947 */ /* 0x000fec0003800000 */
[----:B------:R-:W2:Y:S01]  /*8000*/  S2R R4, SR_TID.X ;  /* 0x0000000000047919 */ /* 0x000ea20000002100 */
[----:B-1----:R-:W-:-:S04]  /*8010*/  IMAD.MOV.U32 R0, RZ, RZ, 0x4200 ;  /* 0x00004200ff007424 */ /* 0x002fc800078e00ff */
[----:B------:R3:W-:Y:S01]  /*8020*/  SYNCS.ARRIVE.TRANS64 RZ, [R11+URZ+0x30c10], R0 ;  /* 0x030c10000bff79a7 */ /* 0x0007e2000800003f */
[----:B--2---:R-:W-:-:S13]  /*8030*/  LOP3.LUT P1, RZ, R4, 0x1f, RZ, 0xc0, !PT ;  /* 0x0000001f04ff7812 */ /* 0x004fda000782c0ff */
[----:B---3--:R-:W-:Y:S05]  /*8040*/  @!P1 BRA `(.L_x_173) ;  /* 0x0000000000049947 */ /* 0x008fea0003800000 */
[----:B------:R-:W-:Y:S01]  /*8050*/  BPT.TRAP 0x1 ;  /* 0x000000040000795c */ /* 0x000fe20000300000 */
.L_x_173:
        /* <DEDUP_REMOVED lines=23> */
[----:B------:R-:W-:Y:S01]  /*81d0*/  IMAD.MOV.U32 R4, RZ, RZ, 0x8000 ;  /* 0x00008000ff047424 */ /* 0x000fe200078e00ff */
        /* <DEDUP_REMOVED lines=9> */
[----:B------:R-:W-:Y:S01]  /*8270*/  R2UR UR33, R2 ;  /* 0x00000000022172ca */ /* 0x000fe200000e0000 */
[----:B------:R-:W-:-:S05]  /*8280*/  IMAD.X R2, RZ, RZ, R0, P2 ;  /* 0x000000ffff027224 */ /* 0x000fca00010e0600 */
[----:B------:R-:W-:Y:S02]  /*8290*/  R2UR UR35, R2 ;  /* 0x00000000022372ca */ /* 0x000fe400000e0000 */
[----:B------:R-:W-:-:S04]  /*82a0*/  IADD3 R2, P1, R8, 0xf0, RZ ;  /* 0x000000f008027810 */ /* 0x000fc80007f3e0ff */
[----:B------:R-:W-:Y:S02]  /*82b0*/  IADD3.X R3, RZ, R0, RZ, P1, !PT ;  /* 0x00000000ff037210 */ /* 0x000fe40000ffe4ff */
[----:B------:R-:W-:Y:S02]  /*82c0*/  R2UR UR6, R2 ;  /* 0x00000000020672ca */ /* 0x000fe400000e0000 */
[----:B------:R-:W-:Y:S02]  /*82d0*/  R2UR UR7, R3 ;  /* 0x00000000030772ca */ /* 0x000fe400000e0000 */
[----:B---3--:R-:W-:-:S11]  /*82e0*/  ISETP.GE.AND P1, PT, R12, 0x81, PT ;  /* 0x000000810c00780c */ /* 0x008fd60003f26270 */
        /* <DEDUP_REMOVED lines=13> */
[----:B------:R-:W-:Y:S01]  /*83c0*/  LEA.HI R4, R9, R4, RZ, 0x7 ;  /* 0x0000000409047211 */ /* 0x000fe200078f38ff */
[----:B------:R-:W-:-:S03]  /*83d0*/  IMAD.MOV.U32 R9, RZ, RZ, 0x1 ;  /* 0x00000001ff097424 */ /* 0x000fc600078e00ff */
        /* <DEDUP_REMOVED lines=8> */
.L_x_184:
[----:B------:R-:W-:-:S04]  /*8460*/  SHF.L.U32 R21, R9, 0x1f, RZ ;  /* 0x0000001f09157819 */ /* 0x000fc800000006ff */
[----:B-1----:R-:W1:Y:S02]  /*8470*/  SYNCS.PHASECHK.TRANS64.TRYWAIT P1, [R11+URZ+0x30c40], R21 ;  /* 0x030c40150b0075a7 */ /* 0x002e64000802017f */
[----:B-12---:R-:W-:Y:S05]  /*8480*/  @!P1 BRA `(.L_x_176) ;  /* 0x0000001000f89947 */ /* 0x006fea0003800000 */
.L_x_210:
[----:B------:R-:W-:Y:S05]  /*8490*/  @P0 BRA `(.L_x_177) ;  /* 0x0000000000140947 */ /* 0x000fea0003800000 */
[----:B------:R-:W-:Y:S01]  /*84a0*/  ISETP.NE.AND P1, PT, R14, RZ, PT ;  /* 0x000000ff0e00720c */ /* 0x000fe20003f25270 */
[----:B------:R-:W-:-:S04]  /*84b0*/  IMAD.MOV.U32 R0, RZ, RZ, 0x4200 ;  /* 0x00004200ff007424 */ /* 0x000fc800078e00ff */
[----:B------:R2:W-:Y:S08]  /*84c0*/  SYNCS.ARRIVE.TRANS64 RZ, [R11+URZ+0x30c30], R0 ;  /* 0x030c30000bff79a7 */ /* 0x0005f0000800003f */
[----:B------:R-:W-:Y:S05]  /*84d0*/  @!P1 BRA `(.L_x_177) ;  /* 0x0000000000049947 */ /* 0x000fea0003800000 */
[----:B------:R-:W-:Y:S01]  /*84e0*/  BPT.TRAP 0x1 ;  /* 0x000000040000795c */ /* 0x000fe20000300000 */
.L_x_177:
[----:B------:R-:W3:Y:S01]  /*84f0*/  LDC.64 R12, c[0x0][0x728] ;  /* 0x0001ca00ff0c7b82 */ /* 0x000ee20000000a00 */
[----:B------:R-:W-:Y:S01]  /*8500*/  SHF.L.U32 R17, R15, 0x7, RZ ;  /* 0x000000070f117819 */ /* 0x000fe200000006ff */
[----:B------:R-:W-:Y:S01]  /*8510*/  UMOV UR14, 0x0 ;  /* 0x00000000000e7882 */ /* 0x000fe20000000000 */
[----:B------:R-:W-:Y:S01]  /*8520*/  R2UR UR6, R11 ;  /* 0x000000000b0672ca */ /* 0x000fe200000e0000 */
[----:B------:R-:W-:Y:S01]  /*8530*/  UMOV UR15, 0x14f00000 ;  /* 0x14f00000000f7882 */ /* 0x000fe20000000000 */
[C---:B--2---:R-:W-:Y:S01]  /*8540*/  IADD3 R0, P1, R17.reuse, R6, RZ ;  /* 0x0000000611007210 */ /* 0x044fe20007f3e0ff */
[----:B------:R-:W-:Y:S01]  /*8550*/  UMOV UR18, URZ ;  /* 0x0000003f00127c82 */ /* 0x000fe20008000000 */
[----:B------:R-:W-:Y:S01]  /*8560*/  R2UR UR19, R17 ;  /* 0x00000000111372ca */ /* 0x000fe200000e0000 */
[----:B------:R-:W2:Y:S01]  /*8570*/  LDC.64 R4, c[0x0][0x198] ;  /* 0x00006600ff047b82 */ /* 0x000ea20000000a00 */
[----:B------:R-:W-:-:S07]  /*8580*/  UMOV UR13, 0x20 ;  /* 0x00000020000d7882 */ /* 0x000fce0000000000 */
[----:B------:R-:W-:Y:S02]  /*8590*/  UIADD3 UR16, UR6, 0x18000, URZ ;  /* 0x0001800006107890 */ /* 0x000fe4000fffe03f */
[----:B------:R-:W-:Y:S02]  /*85a0*/  UIADD3 UR17, UR6, 0x30c30, URZ ;  /* 0x00030c3006117890 */ /* 0x000fe4000fffe03f */
[----:B------:R-:W-:Y:S01]  /*85b0*/  UIADD3 UR6, UR6, 0x20400, URZ ;  /* 0x0002040006067890 */ /* 0x000fe2000fffe03f */
[----:B---3--:R-:W-:-:S04]  /*85c0*/  LEA R2, P2, R0, R12, 0x2 ;  /* 0x0000000c00027211 */ /* 0x008fc800078410ff */
[----:B------:R-:W-:Y:S01]  /*85d0*/  UMOV UR7, UR17 ;  /* 0x0000001100077c82 */ /* 0x000fe20008000000 */
[----:B------:R-:W-:Y:S02]  /*85e0*/  R2UR UR8, R2 ;  /* 0x00000000020872ca */ /* 0x000fe400000e0000 */
[----:B------:R-:W-:Y:S01]  /*85f0*/  LEA.HI.X.SX32 R2, R17, R10, 0x1, P1 ;  /* 0x0000000a11027211 */ /* 0x000fe200008f0eff */
[----:B--2---:R-:W-:-:S03]  /*8600*/  IMAD.MOV.U32 R8, RZ, RZ, R4 ;  /* 0x000000ffff087224 */ /* 0x004fc600078e0004 */
        /* <DEDUP_REMOVED lines=11> */
.L_x_211:
[----:B------:R-:W-:Y:S05]  /*86c0*/  @P0 BRA `(.L_x_179) ;  /* 0x0000000000140947 */ /* 0x000fea0003800000 */
[----:B------:R-:W-:Y:S01]  /*86d0*/  ISETP.NE.AND P1, PT, R14, RZ, PT ;  /* 0x000000ff0e00720c */ /* 0x000fe20003f25270 */
[----:B------:R-:W-:-:S04]  /*86e0*/  IMAD.MOV.U32 R2, RZ, RZ, 0x4200 ;  /* 0x00004200ff027424 */ /* 0x000fc800078e00ff */
[----:B------:R3:W-:Y:S08]  /*86f0*/  SYNCS.ARRIVE.TRANS64 RZ, [R11+URZ+0x30c18], R2 ;  /* 0x030c18020bff79a7 */ /* 0x0007f0000800003f */
[----:B------:R-:W-:Y:S05]  /*8700*/  @!P1 BRA `(.L_x_179) ;  /* 0x0000000000049947 */ /* 0x000fea0003800000 */
[----:B------:R-:W-:Y:S01]  /*8710*/  BPT.TRAP 0x1 ;  /* 0x000000040000795c */ /* 0x000fe20000300000 */
.L_x_179:
[----:B------:R-:W-:Y:S01]  /*8720*/  VIADD R17, R17, 0x80 ;  /* 0x0000008011117836 */ /* 0x000fe20000000000 */
[----:B------:R-:W-:Y:S01]  /*8730*/  R2UR UR17, R11 ;  /* 0x000000000b1172ca */ /* 0x000fe200000e0000 */
[----:B------:R-:W-:Y:S01]  /*8740*/  UMOV UR14, 0x0 ;  /* 0x00000000000e7882 */ /* 0x000fe20000000000 */
[----:B---3--:R-:W-:Y:S01]  /*8750*/  IADD3 R2, P1, R8, 0xf0, RZ ;  /* 0x000000f008027810 */ /* 0x008fe20007f3e0ff */
[----:B------:R-:W-:Y:S01]  /*8760*/  UMOV UR15, 0x14f00000 ;  /* 0x14f00000000f7882 */ /* 0x000fe20000000000 */
[----:B------:R-:W-:Y:S01]  /*8770*/  R2UR UR19, R17 ;  /* 0x00000000111372ca */ /* 0x000fe200000e0000 */
[----:B------:R-:W-:Y:S01]  /*8780*/  UMOV UR18, URZ ;  /* 0x0000003f00127c82 */ /* 0x000fe20008000000 */
[----:B------:R-:W-:Y:S01]  /*8790*/  IADD3.X R3, RZ, R0, RZ, P1, !PT ;  /* 0x00000000ff037210 */ /* 0x000fe20000ffe4ff */
[----:B------:R-:W-:Y:S01]  /*87a0*/  UMOV UR13, 0x20 ;  /* 0x00000020000d7882 */ /* 0x000fe20000000000 */
[----:B------:R-:W-:Y:S02]  /*87b0*/  R2UR UR10, R2 ;  /* 0x00000000020a72ca */ /* 0x000fe400000e0000 */
[----:B------:R-:W-:-:S03]  /*87c0*/  R2UR UR11, R3 ;  /* 0x00000000030b72ca */ /* 0x000fc600000e0000 */
        /* <DEDUP_REMOVED lines=9> */
.L_x_212:
[----:B-123--:R-:W-:Y:S01]  /*8860*/  SHF.R.S32.HI R21, RZ, 0x1f, R17 ;  /* 0x0000001fff157819 */ /* 0x00efe20000011411 */
[----:B------:R-:W-:Y:S06]  /*8870*/  @P0 BRA `(.L_x_181) ;  /* 0x00000000001c0947 */ /* 0x000fec0003800000 */
[----:B------:R-:W-:-:S04]  /*8880*/  IMAD.MOV.U32 R14, RZ, RZ, 0x4200 ;  /* 0x00004200ff0e7424 */ /* 0x000fc800078e00ff */
[----:B------:R1:W-:Y:S02]  /*8890*/  SYNCS.ARRIVE.TRANS64 RZ, [R11+URZ+0x30c38], R14 ;  /* 0x030c380e0bff79a7 */ /* 0x0003e4000800003f */
[----:B-1----:R-:W1:Y:S02]  /*88a0*/  S2R R14, SR_TID.X ;  /* 0x00000000000e7919 */ /* 0x002e640000002100 */
[----:B-1----:R-:W-:-:S04]  /*88b0*/  LOP3.LUT R14, R14, 0x1f, RZ, 0xc0, !PT ;  /* 0x0000001f0e0e7812 */ /* 0x002fc800078ec0ff */
[----:B------:R-:W-:-:S13]  /*88c0*/  ISETP.NE.AND P1, PT, R14, RZ, PT ;  /* 0x000000ff0e00720c */ /* 0x000fda0003f25270 */
[----:B------:R-:W-:Y:S05]  /*88d0*/  @!P1 BRA `(.L_x_181) ;  /* 0x0000000000049947 */ /* 0x000fea0003800000 */
[----:B------:R-:W-:Y:S01]  /*88e0*/  BPT.TRAP 0x1 ;  /* 0x000000040000795c */ /* 0x000fe20000300000 */
.L_x_181:
        /* <DEDUP_REMOVED lines=24> */
.L_x_214:
[----:B------:R-:W-:Y:S05]  /*8a70*/  @P0 BRA `(.L_x_183) ;  /* 0x0000000000140947 */ /* 0x000fea0003800000 */
[----:B------:R-:W-:Y:S02]  /*8a80*/  ISETP.NE.AND P1, PT, R14, RZ, PT ;  /* 0x000000ff0e00720c */ /* 0x000fe40003f25270 */
[----:B-1----:R-:W-:-:S04]  /*8a90*/  MOV R4, 0x4200 ;  /* 0x0000420000047802 */ /* 0x002fc80000000f00 */
[----:B------:R2:W-:Y:S07]  /*8aa0*/  SYNCS.ARRIVE.TRANS64 RZ, [R11+URZ+0x30c10], R4 ;  /* 0x030c10040bff79a7 */ /* 0x0005ee000800003f */
[----:B------:R-:W-:Y:S05]  /*8ab0*/  @!P1 BRA `(.L_x_183) ;  /* 0x0000000000049947 */ /* 0x000fea0003800000 */
[----:B------:R-:W-:Y:S01]  /*8ac0*/  BPT.TRAP 0x1 ;  /* 0x000000040000795c */ /* 0x000fe20000300000 */
.L_x_183:
        /* <DEDUP_REMOVED lines=14> */
[----:B------:R-:W-:Y:S01]  /*8bb0*/  IMAD.U32 R15, RZ, RZ, UR6 ;  /* 0x00000006ff0f7e24 */ /* 0x000fe2000f8e00ff */
[----:B------:R-:W-:Y:S02]  /*8bc0*/  UIADD3 UR17, UR17, 0x30c10, URZ ;  /* 0x00030c1011117890 */ /* 0x000fe4000fffe03f */
[----:B------:R-:W-:-:S05]  /*8bd0*/  UIMAD.WIDE UR8, UR19, 0x4, UR4 ;  /* 0x00000004130878a5 */ /* 0x000fca000f8e0204 */
[----:B------:R-:W-:Y:S02]  /*8be0*/  UMOV UR11, UR17 ;  /* 0x00000011000b7c82 */ /* 0x000fe40008000000 */
[----:B------:R3:W-:Y:S02]  /*8bf0*/  UTMALDG.4D [UR16], [UR14], desc[UR22] ;  /* 0x000016100e0075b4 */ /* 0x0007e40008019000 */
[----:B------:R3:W-:Y:S02]  /*8c00*/  UBLKCP.S.G [UR10], [UR8], UR7 ;  /* 0x0000000a080073ba */ /* 0x0007e40008000207 */
[----:B---3--:R-:W-:Y:S05]  /*8c10*/  @P1 BRA `(.L_x_184) ;  /* 0xfffffff800101947 */ /* 0x008fea000383ffff */
[----:B------:R-:W-:-:S07]  /*8c20*/  MOV R5, UR19 ;  /* 0x0000001300057c02 */ /* 0x000fce0008000f00 */
.L_x_175:
[----:B------:R-:W-:-:S13]  /*8c30*/  ISETP.NE.AND P1, PT, R19, RZ, PT ;  /* 0x000000ff1300720c */ /* 0x000fda0003f25270 */
[----:B------:R-:W-:Y:S05]  /*8c40*/  @!P1 BRA `(.L_x_174) ;  /* 0x0000000000f09947 */ /* 0x000fea0003800000 */
[----:B------:R-:W-:-:S04]  /*8c50*/  SHF.L.U32 R12, R9, 0x1f, RZ ;  /* 0x0000001f090c7819 */ /* 0x000fc800000006ff */
[----:B------:R-:W3:Y:S02]  /*8c60*/  SYNCS.PHASECHK.TRANS64.TRYWAIT P1, [R11+URZ+0x30c40], R12 ;  /* 0x030c400c0b0075a7 */ /* 0x000ee4000802017f */
[----:B---3--:R-:W-:Y:S05]  /*8c70*/  @!P1 BRA `(.L_x_185) ;  /* 0x0000000c00509947 */ /* 0x008fea0003800000 */
.L_x_215:
[----:B------:R-:W-:Y:S05]  /*8c80*/  @P0 BRA `(.L_x_186) ;  /* 0x0000000000140947 */ /* 0x000fea0003800000 */
[----:B------:R-:W-:Y:S01]  /*8c90*/  ISETP.NE.AND P1, PT, R14, RZ, PT ;  /* 0x000000ff0e00720c */ /* 0x000fe20003f25270 */
[----:B-12---:R-:W-:-:S04]  /*8ca0*/  IMAD.MOV.U32 R4, RZ, RZ, 0x4200 ;  /* 0x00004200ff047424 */ /* 0x006fc800078e00ff */
[----:B------:R4:W-:Y:S08]  /*8cb0*/  SYNCS.ARRIVE.TRANS64 RZ, [R11+URZ+0x30c30], R4 ;  /* 0x030c30040bff79a7 */ /* 0x0009f0000800003f */
[----:B------:R-:W-:Y:S05]  /*8cc0*/  @!P1 BRA `(.L_x_186) ;  /* 0x0000000000049947 */ /* 0x000fea0003800000 */
[----:B------:R-:W-:Y:S01]  /*8cd0*/  BPT.TRAP 0x1 ;  /* 0x000000040000795c */ /* 0x000fe20000300000 */
.L_x_186:
        /* <DEDUP_REMOVED lines=26> */
.L_x_216:
[----:B------:R-:W-:Y:S05]  /*8e80*/  @P0 BRA `(.L_x_188) ;  /* 0x0000000000140947 */ /* 0x000fea0003800000 */
[----:B------:R-:W-:Y:S01]  /*8e90*/  ISETP.NE.AND P0, PT, R14, RZ, PT ;  /* 0x000000ff0e00720c */ /* 0x000fe20003f05270 */
[----:B------:R-:W-:-:S04]  /*8ea0*/  IMAD.MOV.U32 R4, RZ, RZ, 0x4200 ;  /* 0x00004200ff047424 */ /* 0x000fc800078e00ff */
[----:B------:R2:W-:Y:S08]  /*8eb0*/  SYNCS.ARRIVE.TRANS64 RZ, [R11+URZ+0x30c18], R4 ;  /* 0x030c18040bff79a7 */ /* 0x0005f0000800003f */
[----:B------:R-:W-:Y:S05]  /*8ec0*/  @!P0 BRA `(.L_x_188) ;  /* 0x0000000000048947 */ /* 0x000fea0003800000 */
[----:B------:R-:W-:Y:S01]  /*8ed0*/  BPT.TRAP 0x1 ;  /* 0x000000040000795c */ /* 0x000fe20000300000 */
.L_x_188:
        /* <DEDUP_REMOVED lines=8> */
[----:B------:R-:W-:-:S05]  /*8f60*/  IMAD.MOV.U32 R20, RZ, RZ, 0x1 ;  /* 0x00000001ff147424 */ /* 0x000fca00078e00ff */
[----:B------:R-:W-:Y:S02]  /*8f70*/  UIADD3 UR19, UR19, 0x80, URZ ;  /* 0x0000008013137890 */ /* 0x000fe4000fffe03f */
[----:B------:R-:W-:Y:S02]  /*8f80*/  UIADD3 UR8, UR17, 0x20200, URZ ;  /* 0x0002020011087890 */ /* 0x000fe4000fffe03f */
[----:B------:R-:W-:Y:S02]  /*8f90*/  UIADD3 UR16, UR17, 0x14000, URZ ;  /* 0x0001400011107890 */ /* 0x000fe4000fffe03f */
[----:B------:R-:W-:Y:S01]  /*8fa0*/  UIADD3 UR17, UR17, 0x30c18, URZ ;  /* 0x00030c1811117890 */ /* 0x000fe2000fffe03f */
[----:B------:R-:W-:Y:S01]  /*8fb0*/  MOV R5, UR19 ;  /* 0x0000001300057c02 */ /* 0x000fe20008000f00 */
[----:B------:R-:W-:-:S05]  /*8fc0*/  UIMAD.WIDE UR6, UR19, 0x4, UR4 ;  /* 0x00000004130678a5 */ /* 0x000fca000f8e0204 */
[----:B------:R-:W-:Y:S02]  /*8fd0*/  UMOV UR9, UR17 ;  /* 0x0000001100097c82 */ /* 0x000fe40008000000 */
[----:B------:R4:W-:Y:S02]  /*8fe0*/  UTMALDG.4D [UR16], [UR10], desc[UR14] ;  /* 0x00000e100a0075b4 */ /* 0x0009e40008019000 */
[----:B------:R4:W-:Y:S02]  /*8ff0*/  UBLKCP.S.G [UR8], [UR6], UR13 ;  /* 0x00000008060073ba */ /* 0x0009e4000800020d */
[----:B----4-:R-:W-:Y:S01]  /*9000*/  NOP ;  /* 0x0000000000007918 */ /* 0x010fe20000000000 */
.L_x_174:
[----:B------:R-:W4:Y:S01]  /*9010*/  S2R R2, SR_TID.X ;  /* 0x0000000000027919 */ /* 0x000f220000002100 */
[----:B------:R-:W-:Y:S01]  /*9020*/  IMAD R13, R20, 0x8, R11 ;  /* 0x00000008140d7824 */ /* 0x000fe200078e020b */
[----:B----4-:R-:W-:Y:S02]  /*9030*/  LOP3.LUT R3, R2, 0x7f, RZ, 0xc0, !PT ;  /* 0x0000007f02037812 */ /* 0x010fe400078ec0ff */
[----:B------:R-:W-:Y:S02]  /*9040*/  SHF.L.U32 R2, R9, 0x1f, RZ ;  /* 0x0000001f09027819 */ /* 0x000fe400000006ff */
[----:B------:R-:W-:Y:S02]  /*9050*/  ISETP.NE.AND P1, PT, R3, RZ, PT ;  /* 0x000000ff0300720c */ /* 0x000fe40003f25270 */
[----:B------:R-:W4:Y:S02]  /*9060*/  SYNCS.PHASECHK.TRANS64.TRYWAIT P0, [R13+URZ+0x30c40], R2 ;  /* 0x030c40020d0075a7 */ /* 0x000f24000800017f */
[----:B----4-:R-:W-:Y:S09]  /*9070*/  @!P0 BRA `(.L_x_189) ;  /* 0x0000000800788947 */ /* 0x010ff20003800000 */
.L_x_217:
[----:B------:R-:W-:Y:S05]  /*9080*/  @P1 BRA `(.L_x_190) ;  /* 0x0000000000181947 */ /* 0x000fea0003800000 */
[----:B------:R-:W5:Y:S01]  /*9090*/  S2R R3, SR_TID.X ;  /* 0x0000000000037919 */ /* 0x000f620000002100 */
[----:B----4-:R-:W-:-:S04]  /*90a0*/  MOV R2, 0x4200 ;  /* 0x0000420000027802 */ /* 0x010fc80000000f00 */
[----:B------:R4:W-:Y:S01]  /*90b0*/  SYNCS.ARRIVE.TRANS64 RZ, [R13+URZ+0x30c30], R2 ;  /* 0x030c30020dff79a7 */ /* 0x0009e2000800003f */
[----:B-----5:R-:W-:-:S13]  /*90c0*/  LOP3.LUT P0, RZ, R3, 0x1f, RZ, 0xc0, !PT ;  /* 0x0000001f03ff7812 */ /* 0x020fda000780c0ff */
[----:B----4-:R-:W-:Y:S05]  /*90d0*/  @!P0 BRA `(.L_x_190) ;  /* 0x0000000000048947 */ /* 0x010fea0003800000 */
[----:B--2---:R-:W-:Y:S01]  /*90e0*/  BPT.TRAP 0x1 ;  /* 0x000000040000795c */ /* 0x004fe20000300000 */
.L_x_190:
[----:B----4-:R-:W4:Y:S01]  /*90f0*/  LDC.64 R2, c[0x0][0x728] ;  /* 0x0001ca00ff027b82 */ /* 0x010f220000000a00 */
[C---:B------:R-:W-:Y:S01]  /*9100*/  IADD3 R6, P0, R5.reuse, R6, RZ ;  /* 0x0000000605067210 */ /* 0x040fe20007f1e0ff */
[C---:B-12---:R-:W-:Y:S01]  /*9110*/  IMAD R4, R20.reuse, 0x4000, R11 ;  /* 0x0000400014047824 */ /* 0x046fe200078e020b */
[----:B---3--:R-:W-:Y:S01]  /*9120*/  LEA R11, R20, R11, 0x9 ;  /* 0x0000000b140b7211 */ /* 0x008fe200078e48ff */
[----:B------:R-:W-:Y:S01]  /*9130*/  UMOV UR8, 0x0 ;  /* 0x0000000000087882 */ /* 0x000fe20000000000 */
        /* <DEDUP_REMOVED lines=16> */
[----:B------:R-:W-:Y:S01]  /*9240*/  R2UR UR6, R8 ;  /* 0x00000000080672ca */ /* 0x000fe200000e0000 */
[----:B------:R-:W-:Y:S01]  /*9250*/  IMAD.X R0, RZ, RZ, R0, P0 ;  /* 0x000000ffff007224 */ /* 0x000fe200000e0600 */
[----:B------:R-:W-:-:S04]  /*9260*/  R2UR UR15, R3 ;  /* 0x00000000030f72ca */ /* 0x000fc800000e0000 */
[----:B------:R-:W-:Y:S02]  /*9270*/  R2UR UR7, R0 ;  /* 0x00000000000772ca */ /* 0x000fe400000e0000 */
[----:B------:R-:W-:-:S04]  /*9280*/  IADD3 R0, R20, 0x1, RZ ;  /* 0x0000000114007810 */ /* 0x000fc80007ffe0ff */
[----:B------:R-:W-:-:S04]  /*9290*/  ISETP.NE.AND P0, PT, R0, 0x2, PT ;  /* 0x000000020000780c */ /* 0x000fc80003f05270 */
[----:B------:R-:W-:Y:S02]  /*92a0*/  SEL R2, RZ, 0x1, P0 ;  /* 0x00000001ff027807 */ /* 0x000fe40000000000 */
[----:B------:R-:W-:Y:S01]  /*92b0*/  SEL R0, R0, RZ, P0 ;  /* 0x000000ff00007207 */ /* 0x000fe20000000000 */
[----:B------:R1:W-:Y:S01]  /*92c0*/  UTMALDG.4D [UR16], [UR6], desc[UR8] ;  /* 0x00000810060075b4 */ /* 0x0003e20008019000 */
[----:B------:R-:W-:Y:S01]  /*92d0*/  LOP3.LUT R9, R9, R2, RZ, 0x3c, !PT ;  /* 0x0000000209097212 */ /* 0x000fe200078e3cff */
[----:B------:R1:W-:Y:S02]  /*92e0*/  UBLKCP.S.G [UR10], [UR14], UR13 ;  /* 0x0000000a0e0073ba */ /* 0x0003e4000800020d */
[----:B-1----:R-:W-:-:S04]  /*92f0*/  NOP ;  /* 0x0000000000007918 */ /* 0x002fc80000000000 */
.L_x_171:
[----:B------:R-:W-:Y:S05]  /*9300*/  BSYNC B0 ;  /* 0x0000000000007941 */ /* 0x000fea0003800000 */
.L_x_170:
[----:B------:R-:W-:-:S03]  /*9310*/  UMOV UR6, 0xffffffff ;  /* 0xffffffff00067882 */ /* 0x000fc60000000000 */
[----:B------:R-:W-:Y:S05]  /*9320*/  BRA.DIV UR6, `(.L_x_191) ;  /* 0x0000000606e07947 */ /* 0x000fea000b800000 */
[----:B------:R-:W-:-:S13]  /*9330*/  ELECT P0, URZ, PT ;  /* 0x00000000003f782f */ /* 0x000fda0003800000 */
.L_x_220:
[----:B------:R-:W-:Y:S05]  /*9340*/  @!P0 BRA `(.L_x_107) ;  /* 0x0000000000808947 */ /* 0x000fea0003800000 */
[----:B------:R-:W-:-:S04]  /*9350*/  LOP3.LUT R16, R16, 0x2, RZ, 0xfc, !PT ;  /* 0x0000000210107812 */ /* 0x000fc800078efcff */
[----:B------:R-:W-:-:S13]  /*9360*/  ISETP.NE.AND P0, PT, R16, 0x3, PT ;  /* 0x000000031000780c */ /* 0x000fda0003f05270 */
[----:B------:R-:W-:Y:S05]  /*9370*/  @!P0 BRA `(.L_x_192) ;  /* 0x0000000000048947 */ /* 0x000fea0003800000 */
[----:B------:R-:W-:Y:S01]  /*9380*/  BPT.TRAP 0x1 ;  /* 0x000000040000795c */ /* 0x000fe20000300000 */
.L_x_192:
[----:B------:R-:W1:Y:S01]  /*9390*/  S2R R3, SR_CgaCtaId ;  /* 0x0000000000037919 */ /* 0x000e620000008800 */
[----:B------:R-:W-:Y:S02]  /*93a0*/  MOV R2, 0x400 ;  /* 0x0000040000027802 */ /* 0x000fe40000000f00 */
[----:B------:R-:W-:Y:S02]  /*93b0*/  SHF.L.U32 R5, R9, 0x1f, RZ ;  /* 0x0000001f09057819 */ /* 0x000fe400000006ff */
[----:B-1----:R-:W-:Y:S01]  /*93c0*/  LEA R7, R3, R2, 0x18 ;  /* 0x0000000203077211 */ /* 0x002fe200078ec0ff */
[----:B------:R-:W-:-:S04]  /*93d0*/  VIADD R2, R0, 0x1 ;  /* 0x0000000100027836 */ /* 0x000fc80000000000 */
[----:B------:R-:W-:Y:S01]  /*93e0*/  VIADD R3, R7, 0x30c20 ;  /* 0x00030c2007037836 */ /* 0x000fe20000000000 */
[----:B------:R-:W-:-:S04]  /*93f0*/  ISETP.NE.AND P2, PT, R2, 0x2, PT ;  /* 0x000000020200780c */ /* 0x000fc80003f45270 */
[----:B------:R-:W-:Y:S02]  /*9400*/  LEA R6, R0, R3, 0x3 ;  /* 0x0000000300067211 */ /* 0x000fe400078e18ff */
[----:B------:R-:W-:Y:S02]  /*9410*/  SEL R4, RZ, 0x1, P2 ;  /* 0x00000001ff047807 */ /* 0x000fe40001000000 */
[----:B------:R-:W1:Y:S02]  /*9420*/  SYNCS.PHASECHK.TRANS64.TRYWAIT P1, [R6+URZ], R5 ;  /* 0x00000005060075a7 */ /* 0x000e64000802017f */
[----:B------:R-:W-:Y:S02]  /*9430*/  LOP3.LUT R9, R9, R4, RZ, 0x3c, !PT ;  /* 0x0000000409097212 */ /* 0x000fe400078e3cff */
[----:B------:R-:W-:Y:S02]  /*9440*/  SEL R4, R2, RZ, P2 ;  /* 0x000000ff02047207 */ /* 0x000fe40001000000 */
[----:B------:R-:W-:-:S02]  /*9450*/  SHF.L.U32 R2, R9, 0x1f, RZ ;  /* 0x0000001f09027819 */ /* 0x000fc400000006ff */
[----:B------:R-:W-:Y:S01]  /*9460*/  LEA R3, R4, R3, 0x3 ;  /* 0x0000000304037211 */ /* 0x000fe200078e18ff */
[----:B-1----:R-:W-:Y:S06]  /*9470*/  @!P1 BRA `(.L_x_193) ;  /* 0x0000000400b09947 */ /* 0x002fec0003800000 */
.L_x_221:
[----:B------:R-:W2:Y:S02]  /*9480*/  SYNCS.PHASECHK.TRANS64.TRYWAIT P1, [R3+URZ], R2 ;  /* 0x00000002030075a7 */ /* 0x000ea4000802017f */
[----:B--2---:R-:W-:Y:S05]  /*9490*/  @!P1 BRA `(.L_x_194) ;  /* 0x0000000400bc9947 */ /* 0x004fea0003800000 */
.L_x_222:
[----:B------:R-:W-:Y:S05]  /*94a0*/  @!P0 BRA `(.L_x_195) ;  /* 0x0000000000048947 */ /* 0x000fea0003800000 */
[----:B------:R-:W-:Y:S01]  /*94b0*/  BPT.TRAP 0x1 ;  /* 0x000000040000795c */ /* 0x000fe20000300000 */
.L_x_195:
[----:B--2---:R-:W-:-:S05]  /*94c0*/  VIADD R3, R7, 0x30c40 ;  /* 0x00030c4007037836 */ /* 0x004fca0000000000 */
[----:B------:R-:W-:-:S04]  /*94d0*/  LEA R0, R0, R3, 0x3 ;  /* 0x0000000300007211 */ /* 0x000fc800078e18ff */
[----:B------:R-:W2:Y:S02]  /*94e0*/  SYNCS.PHASECHK.TRANS64.TRYWAIT P0, [R0+URZ], R5 ;  /* 0x00000005000075a7 */ /* 0x000ea4000800017f */
[----:B--2---:R-:W-:Y:S05]  /*94f0*/  @!P0 BRA `(.L_x_196) ;  /* 0x0000000400b88947 */ /* 0x004fea0003800000 */
.L_x_223:
[----:B------:R-:W-:-:S07]  /*9500*/  IMAD R3, R4, 0x8, R3 ;  /* 0x0000000804037824 */ /* 0x000fce00078e0203 */
.L_x_197:
[----:B---3--:R3:W4:Y:S02]  /*9510*/  SYNCS.PHASECHK.TRANS64.TRYWAIT P0, [R3+URZ], R2 ;  /* 0x00000002030075a7 */ /* 0x008724000800017f */
[----:B----4-:R-:W-:Y:S05]  /*9520*/  @!P0 NANOSLEEP.SYNCS 0x989680 ;  /* 0x009896800000895d */ /* 0x010fea0003900000 */
[----:B------:R-:W4:Y:S02]  /*9530*/  @!P0 SYNCS.PHASECHK.TRANS64 P0, [R3+URZ], R2 ;  /* 0x00000002030085a7 */ /* 0x000f24000800007f */
[----:B----4-:R-:W-:Y:S05]  /*9540*/  @!P0 BRA `(.L_x_197) ;  /* 0xfffffffc00f08947 */ /* 0x010fea000383ffff */
.L_x_107:
[----:B------:R-:W-:Y:S05]  /*9550*/  BSYNC B6 ;  /* 0x0000000000067941 */ /* 0x000fea0003800000 */
.L_x_104:
[----:B------:R-:W-:Y:S05]  /*9560*/  EXIT ;  /* 0x000000000000794d */ /* 0x000fea0003800000 */
.L_x_112:
[----:B------:R-:W-:Y:S01]  /*9570*/  MOV R12, RZ ;  /* 0x000000ff000c7202 */ /* 0x000fe20000000f00 */
[----:B------:R-:W-:Y:S01]  /*9580*/  IMAD.MOV.U32 R11, RZ, RZ, 0x1f ;  /* 0x0000001fff0b7424 */ /* 0x000fe200078e00ff */
[----:B------:R-:W-:-:S07]  /*9590*/  MOV R15, 0xffffffff ;  /* 0xffffffff000f7802 */ /* 0x000fce0000000f00 */
[----:B------:R-:W-:Y:S05]  /*95a0*/  WARPSYNC.COLLECTIVE R15, `(.L_x_198) ;  /* 0x000000000f087348 */ /* 0x000fea0003c00000 */
[----:B------:R1:W2:Y:S02]  /*95b0*/  SHFL.IDX P6, R14, R13, R12, R11 ;  /* 0x0000000c0d0e7389 */ /* 0x0002a400000c000b */
[----:B-12---:R-:W-:Y:S01]  /*95c0*/  ENDCOLLECTIVE ;  /* 0x000000000000791b */ /* 0x006fe20003800000 */
.L_x_198:
[----:B------:R-:W-:Y:S05]  /*95d0*/  BRA `(.L_x_199) ;  /* 0xffffff7400707947 */ /* 0x000fea000383ffff */
.L_x_114:
[----:B--2---:R2:W3:Y:S02]  /*95e0*/  SYNCS.PHASECHK.TRANS64.TRYWAIT P0, [R2+URZ+0x30c00], R7 ;  /* 0x030c0007020075a7 */ /* 0x0044e4000800017f */
[----:B---3--:R-:W-:Y:S05]  /*95f0*/  @!P0 NANOSLEEP.SYNCS 0x989680 ;  /* 0x009896800000895d */ /* 0x008fea0003900000 */
[----:B------:R-:W3:Y:S02]  /*9600*/  @!P0 SYNCS.PHASECHK.TRANS64 P0, [R2+URZ+0x30c00], R7 ;  /* 0x030c0007020085a7 */ /* 0x000ee4000800007f */
[----:B---3--:R-:W-:Y:S05]  /*9610*/  @!P0 BRA `(.L_x_114) ;  /* 0xfffffffc00f08947 */ /* 0x008fea000383ffff */
[----:B------:R-:W-:Y:S05]  /*9620*/  BRA `(.L_x_113) ;  /* 0xffffff7400907947 */ /* 0x000fea000383ffff */
.L_x_119:
[----:B-1----:R1:W3:Y:S02]  /*9630*/  SYNCS.PHASECHK.TRANS64.TRYWAIT P1, [R21+URZ+0x30c10], R20 ;  /* 0x030c1014150075a7 */ /* 0x0022e4000802017f */
[----:B---3--:R-:W-:Y:S05]  /*9640*/  @!P1 NANOSLEEP.SYNCS 0x989680 ;  /* 0x009896800000995d */ /* 0x008fea0003900000 */
[----:B------:R-:W3:Y:S02]  /*9650*/  @!P1 SYNCS.PHASECHK.TRANS64 P1, [R21+URZ+0x30c10], R20 ;  /* 0x030c1014150095a7 */ /* 0x000ee4000802007f */
[----:B---3--:R-:W-:Y:S05]  /*9660*/  @!P1 BRA `(.L_x_119) ;  /* 0xfffffffc00f09947 */ /* 0x008fea000383ffff */
[----:B------:R-:W-:Y:S05]  /*9670*/  BRA `(.L_x_118) ;  /* 0xffffff7c00cc7947 */ /* 0x000fea000383ffff */
.L_x_123:
[----:B------:R1:W1:Y:S02]  /*9680*/  SYNCS.PHASECHK.TRANS64.TRYWAIT P1, [R21+URZ+0x30c30], R20 ;  /* 0x030c3014150075a7 */ /* 0x000264000802017f */
[----:B-1----:R-:W-:Y:S05]  /*9690*/  @!P1 NANOSLEEP.SYNCS 0x989680 ;  /* 0x009896800000995d */ /* 0x002fea0003900000 */
[----:B------:R-:W1:Y:S02]  /*96a0*/  @!P1 SYNCS.PHASECHK.TRANS64 P1, [R21+URZ+0x30c30], R20 ;  /* 0x030c3014150095a7 */ /* 0x000e64000802007f */
[----:B-1----:R-:W-:Y:S05]  /*96b0*/  @!P1 BRA `(.L_x_123) ;  /* 0xfffffffc00f09947 */ /* 0x002fea000383ffff */
[----:B------:R-:W-:Y:S05]  /*96c0*/  BRA `(.L_x_122) ;  /* 0xffffff8000d07947 */ /* 0x000fea000383ffff */
.L_x_138:
[----:B------:R-:W-:Y:S01]  /*96d0*/  BSSY B0, `(.L_x_200) ;  /* 0x0000005000007945 */ /* 0x000fe20003800000 */
[----:B------:R-:W-:-:S07]  /*96e0*/  IMAD.MOV.U32 R15, RZ, RZ, -0x1 ;  /* 0xffffffffff0f7424 */ /* 0x000fce00078e00ff */
[----:B------:R-:W-:Y:S05]  /*96f0*/  WARPSYNC.COLLECTIVE R15, `(.L_x_201) ;  /* 0x000000000f087348 */ /* 0x000fea0003c00000 */
[----:B------:R-:W-:Y:S01]  /*9700*/  NOP ;  /* 0x0000000000007918 */ /* 0x000fe20000000000 */
[----:B------:R-:W-:Y:S01]  /*9710*/  ENDCOLLECTIVE ;  /* 0x000000000000791b */ /* 0x000fe20003800000 */
.L_x_201:
[----:B------:R-:W-:Y:S05]  /*9720*/  BSYNC B0 ;  /* 0x0000000000007941 */ /* 0x000fea0003800000 */
.L_x_200:
[----:B------:R-:W-:Y:S05]  /*9730*/  BRA `(.L_x_202) ;  /* 0xffffffd400c87947 */ /* 0x000fea000383ffff */
.L_x_150:
[----:B------:R-:W-:Y:S01]  /*9740*/  BSSY B0, `(.L_x_203) ;  /* 0x0000005000007945 */ /* 0x000fe20003800000 */
[----:B------:R-:W-:-:S07]  /*9750*/  MOV R15, 0xffffffff ;  /* 0xffffffff000f7802 */ /* 0x000fce0000000f00 */
[----:B------:R-:W-:Y:S05]  /*9760*/  WARPSYNC.COLLECTIVE R15, `(.L_x_204) ;  /* 0x000000000f087348 */ /* 0x000fea0003c00000 */
[----:B------:R-:W-:Y:S01]  /*9770*/  NOP ;  /* 0x0000000000007918 */ /* 0x000fe20000000000 */
[----:B------:R-:W-:Y:S01]  /*9780*/  ENDCOLLECTIVE ;  /* 0x000000000000791b */ /* 0x000fe20003800000 */
.L_x_204:
[----:B------:R-:W-:Y:S05]  /*9790*/  BSYNC B0 ;  /* 0x0000000000007941 */ /* 0x000fea0003800000 */
.L_x_203:
[----:B------:R-:W-:Y:S05]  /*97a0*/  BRA `(.L_x_205) ;  /* 0xffffffd800e07947 */ /* 0x000fea000383ffff */
.L_x_163:
[----:B------:R-:W-:Y:S01]  /*97b0*/  BSSY B0, `(.L_x_206) ;  /* 0x0000005000007945 */ /* 0x000fe20003800000 */
[----:B------:R-:W-:-:S07]  /*97c0*/  IMAD.MOV.U32 R15, RZ, RZ, -0x1 ;  /* 0xffffffffff0f7424 */ /* 0x000fce00078e00ff */
[----:B------:R-:W-:Y:S05]  /*97d0*/  WARPSYNC.COLLECTIVE R15, `(.L_x_207) ;  /* 0x000000000f087348 */ /* 0x000fea0003c00000 */
[----:B------:R-:W-:Y:S01]  /*97e0*/  NOP ;  /* 0x0000000000007918 */ /* 0x000fe20000000000 */
[----:B------:R-:W-:Y:S01]  /*97f0*/  ENDCOLLECTIVE ;  /* 0x000000000000791b */ /* 0x000fe20003800000 */
.L_x_207:
[----:B------:R-:W-:Y:S05]  /*9800*/  BSYNC B0 ;  /* 0x0000000000007941 */ /* 0x000fea0003800000 */
.L_x_206:
[----:B------:R-:W-:Y:S05]  /*9810*/  BRA `(.L_x_208) ;  /* 0xffffffdc00fc7947 */ /* 0x000fea000383ffff */
.L_x_172:
[----:B-1----:R1:W2:Y:S02]  /*9820*/  SYNCS.PHASECHK.TRANS64.TRYWAIT P1, [R11+URZ+0x30c20], R0 ;  /* 0x030c20000b0075a7 */ /* 0x0022a4000802017f */
[----:B--2---:R-:W-:Y:S05]  /*9830*/  @!P1 NANOSLEEP.SYNCS 0x989680 ;  /* 0x009896800000995d */ /* 0x004fea0003900000 */
[----:B------:R-:W2:Y:S02]  /*9840*/  @!P1 SYNCS.PHASECHK.TRANS64 P1, [R11+URZ+0x30c20], R0 ;  /* 0x030c20000b0095a7 */ /* 0x000ea4000802007f */
[----:B--2---:R-:W-:Y:S05]  /*9850*/  @!P1 BRA `(.L_x_172) ;  /* 0xfffffffc00f09947 */ /* 0x004fea000383ffff */
[----:B------:R-:W-:Y:S05]  /*9860*/  BRA `(.L_x_209) ;  /* 0xffffffe400d47947 */ /* 0x000fea000383ffff */
.L_x_176:
[----:B-1----:R1:W2:Y:S02]  /*9870*/  SYNCS.PHASECHK.TRANS64.TRYWAIT P1, [R11+URZ+0x30c40], R21 ;  /* 0x030c40150b0075a7 */ /* 0x0022a4000802017f */
[----:B--2---:R-:W-:Y:S05]  /*9880*/  @!P1 NANOSLEEP.SYNCS 0x989680 ;  /* 0x009896800000995d */ /* 0x004fea0003900000 */
[----:B------:R-:W2:Y:S02]  /*9890*/  @!P1 SYNCS.PHASECHK.TRANS64 P1, [R11+URZ+0x30c40], R21 ;  /* 0x030c40150b0095a7 */ /* 0x000ea4000802007f */
[----:B--2---:R-:W-:Y:S05]  /*98a0*/  @!P1 BRA `(.L_x_176) ;  /* 0xfffffffc00f09947 */ /* 0x004fea000383ffff */
[----:B------:R-:W-:Y:S05]  /*98b0*/  BRA `(.L_x_210) ;  /* 0xffffffe800f47947 */ /* 0x000fea000383ffff */
.L_x_178:
[----:B--2---:R2:W3:Y:S02]  /*98c0*/  SYNCS.PHASECHK.TRANS64.TRYWAIT P1, [R11+URZ+0x30c28], R21 ;  /* 0x030c28150b0075a7 */ /* 0x0044e4000802017f */
[----:B---3--:R-:W-:Y:S05]  /*98d0*/  @!P1 NANOSLEEP.SYNCS 0x989680 ;  /* 0x009896800000995d */ /* 0x008fea0003900000 */
[----:B------:R-:W3:Y:S02]  /*98e0*/  @!P1 SYNCS.PHASECHK.TRANS64 P1, [R11+URZ+0x30c28], R21 ;  /* 0x030c28150b0095a7 */ /* 0x000ee4000802007f */
[----:B---3--:R-:W-:Y:S05]  /*98f0*/  @!P1 BRA `(.L_x_178) ;  /* 0xfffffffc00f09947 */ /* 0x008fea000383ffff */
[----:B------:R-:W-:Y:S05]  /*9900*/  BRA `(.L_x_211) ;  /* 0xffffffec006c7947 */ /* 0x000fea000383ffff */
.L_x_180:
[----:B---3--:R3:W4:Y:S02]  /*9910*/  SYNCS.PHASECHK.TRANS64.TRYWAIT P1, [R11+URZ+0x30c48], R21 ;  /* 0x030c48150b0075a7 */ /* 0x008724000802017f */
[----:B----4-:R-:W-:Y:S05]  /*9920*/  @!P1 NANOSLEEP.SYNCS 0x989680 ;  /* 0x009896800000995d */ /* 0x010fea0003900000 */
[----:B------:R-:W4:Y:S02]  /*9930*/  @!P1 SYNCS.PHASECHK.TRANS64 P1, [R11+URZ+0x30c48], R21 ;  /* 0x030c48150b0095a7 */ /* 0x000f24000802007f */
[----:B----4-:R-:W-:Y:S05]  /*9940*/  @!P1 BRA `(.L_x_180) ;  /* 0xfffffffc00f09947 */ /* 0x010fea000383ffff */
[----:B------:R-:W-:Y:S05]  /*9950*/  BRA `(.L_x_212) ;  /* 0xffffffec00c07947 */ /* 0x000fea000383ffff */
.L_x_182:
[----:B------:R-:W-:-:S07]  /*9960*/  SHF.L.U32 R4, R9, 0x1f, RZ ;  /* 0x0000001f09047819 */ /* 0x000fce00000006ff */
.L_x_213:
[----:B-1----:R1:W2:Y:S02]  /*9970*/  SYNCS.PHASECHK.TRANS64.TRYWAIT P1, [R11+URZ+0x30c20], R4 ;  /* 0x030c20040b0075a7 */ /* 0x0022a4000802017f */
[----:B--2---:R-:W-:Y:S05]  /*9980*/  @!P1 NANOSLEEP.SYNCS 0x989680 ;  /* 0x009896800000995d */ /* 0x004fea0003900000 */
[----:B------:R-:W2:Y:S02]  /*9990*/  @!P1 SYNCS.PHASECHK.TRANS64 P1, [R11+URZ+0x30c20], R4 ;  /* 0x030c20040b0095a7 */ /* 0x000ea4000802007f */
[----:B--2---:R-:W-:Y:S05]  /*99a0*/  @!P1 BRA `(.L_x_213) ;  /* 0xfffffffc00f09947 */ /* 0x004fea000383ffff */
[----:B------:R-:W-:Y:S05]  /*99b0*/  BRA `(.L_x_214) ;  /* 0xfffffff0002c7947 */ /* 0x000fea000383ffff */
.L_x_185:
[----:B---3--:R3:W4:Y:S02]  /*99c0*/  SYNCS.PHASECHK.TRANS64.TRYWAIT P1, [R11+URZ+0x30c40], R12 ;  /* 0x030c400c0b0075a7 */ /* 0x008724000802017f */
[----:B----4-:R-:W-:Y:S05]  /*99d0*/  @!P1 NANOSLEEP.SYNCS 0x989680 ;  /* 0x009896800000995d */ /* 0x010fea0003900000 */
[----:B------:R-:W4:Y:S02]  /*99e0*/  @!P1 SYNCS.PHASECHK.TRANS64 P1, [R11+URZ+0x30c40], R12 ;  /* 0x030c400c0b0095a7 */ /* 0x000f24000802007f */
[----:B----4-:R-:W-:Y:S05]  /*99f0*/  @!P1 BRA `(.L_x_185) ;  /* 0xfffffffc00f09947 */ /* 0x010fea000383ffff */
[----:B------:R-:W-:Y:S05]  /*9a00*/  BRA `(.L_x_215) ;  /* 0xfffffff0009c7947 */ /* 0x000fea000383ffff */
.L_x_187:
[----:B-1----:R1:W2:Y:S02]  /*9a10*/  SYNCS.PHASECHK.TRANS64.TRYWAIT P1, [R11+URZ+0x30c28], R12 ;  /* 0x030c280c0b0075a7 */ /* 0x0022a4000802017f */
[----:B--2---:R-:W-:Y:S05]  /*9a20*/  @!P1 NANOSLEEP.SYNCS 0x989680 ;  /* 0x009896800000995d */ /* 0x004fea0003900000 */
[----:B------:R-:W2:Y:S02]  /*9a30*/  @!P1 SYNCS.PHASECHK.TRANS64 P1, [R11+URZ+0x30c28], R12 ;  /* 0x030c280c0b0095a7 */ /* 0x000ea4000802007f */
[----:B--2---:R-:W-:Y:S05]  /*9a40*/  @!P1 BRA `(.L_x_187) ;  /* 0xfffffffc00f09947 */ /* 0x004fea000383ffff */
[----:B------:R-:W-:Y:S05]  /*9a50*/  BRA `(.L_x_216) ;  /* 0xfffffff400087947 */ /* 0x000fea000383ffff */
.L_x_189:
[----:B----4-:R4:W1:Y:S02]  /*9a60*/  SYNCS.PHASECHK.TRANS64.TRYWAIT P0, [R13+URZ+0x30c40], R2 ;  /* 0x030c40020d0075a7 */ /* 0x010864000800017f */
[----:B-1----:R-:W-:Y:S05]  /*9a70*/  @!P0 NANOSLEEP.SYNCS 0x989680 ;  /* 0x009896800000895d */ /* 0x002fea0003900000 */
[----:B------:R-:W1:Y:S02]  /*9a80*/  @!P0 SYNCS.PHASECHK.TRANS64 P0, [R13+URZ+0x30c40], R2 ;  /* 0x030c40020d0085a7 */ /* 0x000e64000800007f */
[----:B-1----:R-:W-:Y:S05]  /*9a90*/  @!P0 BRA `(.L_x_189) ;  /* 0xfffffffc00f08947 */ /* 0x002fea000383ffff */
[----:B------:R-:W-:Y:S05]  /*9aa0*/  BRA `(.L_x_217) ;  /* 0xfffffff400747947 */ /* 0x000fea000383ffff */
.L_x_191:
[----:B------:R-:W-:Y:S01]  /*9ab0*/  BSSY B0, `(.L_x_218) ;  /* 0x0000006000007945 */ /* 0x000fe20003800000 */
[----:B------:R-:W-:-:S07]  /*9ac0*/  MOV R15, 0xffffffff ;  /* 0xffffffff000f7802 */ /* 0x000fce0000000f00 */
[----:B------:R-:W-:Y:S05]  /*9ad0*/  WARPSYNC.COLLECTIVE R15, `(.L_x_219) ;  /* 0x000000000f0c7348 */ /* 0x000fea0003c00000 */
[----:B------:R-:W-:Y:S02]  /*9ae0*/  ELECT P6, UR62, PT ;  /* 0x00000000003e782f */ /* 0x000fe400038c0000 */
[----:B------:R-:W-:Y:S01]  /*9af0*/  MOV R14, UR62 ;  /* 0x0000003e000e7c02 */ /* 0x000fe20008000f00 */
[----:B------:R-:W-:Y:S10]  /*9b00*/  ENDCOLLECTIVE ;  /* 0x000000000000791b */ /* 0x000ff40003800000 */
.L_x_219:
[----:B------:R-:W-:Y:S05]  /*9b10*/  BSYNC B0 ;  /* 0x0000000000007941 */ /* 0x000fea0003800000 */
.L_x_218:
[----:B------:R-:W-:Y:S01]  /*9b20*/  PLOP3.LUT P0, PT, P6, PT, PT, 0x80, 0x0 ;  /* 0x000000000000781c */ /* 0x000fe2000370f070 */
[----:B------:R-:W-:-:S12]  /*9b30*/  BRA `(.L_x_220) ;  /* 0xfffffff800007947 */ /* 0x000fd8000383ffff */
.L_x_193:
[----:B-1----:R1:W2:Y:S02]  /*9b40*/  SYNCS.PHASECHK.TRANS64.TRYWAIT P1, [R6+URZ], R5 ;  /* 0x00000005060075a7 */ /* 0x0022a4000802017f */
[----:B--2---:R-:W-:Y:S05]  /*9b50*/  @!P1 NANOSLEEP.SYNCS 0x989680 ;  /* 0x009896800000995d */ /* 0x004fea0003900000 */
[----:B------:R-:W2:Y:S02]  /*9b60*/  @!P1 SYNCS.PHASECHK.TRANS64 P1, [R6+URZ], R5 ;  /* 0x00000005060095a7 */ /* 0x000ea4000802007f */
[----:B--2---:R-:W-:Y:S05]  /*9b70*/  @!P1 BRA `(.L_x_193) ;  /* 0xfffffffc00f09947 */ /* 0x004fea000383ffff */
[----:B------:R-:W-:Y:S05]  /*9b80*/  BRA `(.L_x_221) ;  /* 0xfffffff8003c7947 */ /* 0x000fea000383ffff */
.L_x_194:
[----:B--2---:R2:W3:Y:S02]  /*9b90*/  SYNCS.PHASECHK.TRANS64.TRYWAIT P1, [R3+URZ], R2 ;  /* 0x00000002030075a7 */ /* 0x0044e4000802017f */
[----:B---3--:R-:W-:Y:S05]  /*9ba0*/  @!P1 NANOSLEEP.SYNCS 0x989680 ;  /* 0x009896800000995d */ /* 0x008fea0003900000 */
[----:B------:R-:W3:Y:S02]  /*9bb0*/  @!P1 SYNCS.PHASECHK.TRANS64 P1, [R3+URZ], R2 ;  /* 0x00000002030095a7 */ /* 0x000ee4000802007f */
[----:B---3--:R-:W-:Y:S05]  /*9bc0*/  @!P1 BRA `(.L_x_194) ;  /* 0xfffffffc00f09947 */ /* 0x008fea000383ffff */
[----:B------:R-:W-:Y:S05]  /*9bd0*/  BRA `(.L_x_222) ;  /* 0xfffffff800307947 */ /* 0x000fea000383ffff */
.L_x_196:
[----:B--2---:R2:W3:Y:S02]  /*9be0*/  SYNCS.PHASECHK.TRANS64.TRYWAIT P0, [R0+URZ], R5 ;  /* 0x00000005000075a7 */ /* 0x0044e4000800017f */
[----:B---3--:R-:W-:Y:S05]  /*9bf0*/  @!P0 NANOSLEEP.SYNCS 0x989680 ;  /* 0x009896800000895d */ /* 0x008fea0003900000 */
[----:B------:R-:W3:Y:S02]  /*9c00*/  @!P0 SYNCS.PHASECHK.TRANS64 P0, [R0+URZ], R5 ;  /* 0x00000005000085a7 */ /* 0x000ee4000800007f */
[----:B---3--:R-:W-:Y:S05]  /*9c10*/  @!P0 BRA `(.L_x_196) ;  /* 0xfffffffc00f08947 */ /* 0x008fea000383ffff */
[----:B------:R-:W-:Y:S05]  /*9c20*/  BRA `(.L_x_223) ;  /* 0xfffffff800347947 */ /* 0x000fea000383ffff */
.L_x_224:
        /* <DEDUP_REMOVED lines=13> */
.L_x_7375:


//--------------------- .text._ZN7cutlass13device_kernelIN5flash11enable_sm90INS1_16FlashAttnBwdSm90INS1_25CollectiveMainloopBwdSm90ILi2ELi2ELi2EN4cute5tupleIJNS5_1CILi1EEES8_S8_EEENS6_IJNS7_ILi128EEESA_NS7_ILi64EEEEEENS_10bfloat16_tEfNS_4arch4Sm90ELb0ELb0ELb1ELb0ELb0ELb1ELb0ELb0ELi2ELi1ELi2ELi2ELb0EEENS1_24CollectiveEpilogueBwdGQAISC_fSF_Li256ELb0ELb0EEENS1_19SingleTileSchedulerILb0ELb0ELb0ELi128EEEEEEEEEvNT_6ParamsE --------------------------
	.section	.text._ZN7cutlass13device_kernelIN5flash11enable_sm90INS1_16FlashAttnBwdSm90INS1_25CollectiveMainloopBwdSm90ILi2ELi2ELi2EN4cute5tupleIJNS5_1CILi1EEES8_S8_EEENS6_IJNS7_ILi128EEESA_NS7_ILi64EEEEEENS_10bfloat16_tEfNS_4arch4Sm90ELb0ELb0ELb1ELb0ELb0ELb1ELb0ELb0ELi2ELi1ELi2ELi2ELb0EEENS1_24CollectiveEpilogueBwdGQAISC_fSF_Li256ELb0ELb0EEENS1_19SingleTileSchedulerILb0ELb0ELb0ELi128EEEEEEEEEvNT_6ParamsE,"ax",@progbits
	.align	128
.text._ZN7cutlass13device_kernelIN5flash11enable_sm90INS1_16FlashAttnBwdSm90INS1_25CollectiveMainloopBwdSm90ILi2ELi2ELi2EN4cute5tupleIJNS5_1CILi1EEES8_S8_EEENS6_IJNS7_ILi128EEESA_NS7_ILi64EEEEEENS_10bfloat16_tEfNS_4arch4Sm90ELb0ELb0ELb1ELb0ELb0ELb1ELb0ELb0ELi2ELi1ELi2ELi2ELb0EEENS1_24CollectiveEpilogueBwdGQAISC_fSF_Li256ELb0ELb0EEENS1_19SingleTileSchedulerILb0ELb0ELb0ELi128EEEEEEEEEvNT_6ParamsE:
        .type           _ZN7cutlass13device_kernelIN5flash11enable_sm90INS1_16FlashAttnBwdSm90INS1_25CollectiveMainloopBwdSm90ILi2ELi2ELi2EN4cute5tupleIJNS5_1CILi1EEES8_S8_EEENS6_IJNS7_ILi128EEESA_NS7_ILi64EEEEEENS_10bfloat16_tEfNS_4arch4Sm90ELb0ELb0ELb1ELb0ELb0ELb1ELb0ELb0ELi2ELi1ELi2ELi2ELb0EEENS1_24CollectiveEpilogueBwdGQAISC_fSF_Li256ELb0ELb0EEENS1_19SingleTileSchedulerILb0ELb0ELb0ELi128EEEEEEEEEvNT_6ParamsE,@function
        .size           _ZN7cutlass13device_kernelIN5flash11enable_sm90INS1_16FlashAttnBwdSm90INS1_25CollectiveMainloopBwdSm90ILi2ELi2ELi2EN4cute5tupleIJNS5_1CILi1EEES8_S8_EEENS6_IJNS7_ILi128EEESA_NS7_ILi64EEEEEENS_10bfloat16_tEfNS_4arch4Sm90ELb0ELb0ELb1ELb0ELb0ELb1ELb0ELb0ELi2ELi1ELi2ELi2ELb0EEENS1_24CollectiveEpilogueBwdGQAISC_fSF_Li256ELb0ELb0EEENS1_19SingleTileSchedulerILb0ELb0ELb0ELi128EEEEEEEEEvNT_6ParamsE,(.L_x_7376 - _ZN7cutlass13device_kernelIN5flash11enable_sm90INS1_16FlashAttnBwdSm90INS1_25CollectiveMainloopBwdSm90ILi2ELi2ELi2EN4cute5tupleIJNS5_1CILi1EEES8_S8_EEENS6_IJNS7_ILi128EEESA_NS7_ILi64EEEEEENS_10bfloat16_tEfNS_4arch4Sm90ELb0ELb0ELb1ELb0ELb0ELb1ELb0ELb0ELi2ELi1ELi2ELi2ELb0EEENS1_24CollectiveEpilogueBwdGQAISC_fSF_Li256ELb0ELb0EEENS1_19SingleTileSchedulerILb0ELb0ELb0ELi128EEEEEEEEEvNT_6ParamsE)
        .other          _ZN7cutlass13device_kernelIN5flash11enable_sm90INS1_16FlashAttnBwdSm90INS1_25CollectiveMainloopBwdSm90ILi2ELi2ELi2EN4cute5tupleIJNS5_1CILi1EEES8_S8_EEENS6_IJNS7_ILi128EEESA_NS7_ILi64EEEEEENS_10bfloat16_tEfNS_4arch4Sm90ELb0ELb0ELb1ELb0ELb0ELb1ELb0ELb0ELi2ELi1ELi2ELi2ELb0EEENS1_24CollectiveEpilogueBwdGQAISC_fSF_Li256ELb0ELb0EEENS1_19SingleTileSchedulerILb0ELb0ELb0ELi128EEEEEEEEEvNT_6ParamsE,@"STO_CUDA_ENTRY STV_DEFAULT"
_ZN7cutlass13device_kernelIN5flash11enable_sm90INS1_16FlashAttnBwdSm90INS1_25CollectiveMainloopBwdSm90ILi2ELi2ELi2EN4cute5tupleIJNS5_1CILi1EEES8_S8_EEENS6_IJNS7_ILi128EEESA_NS7_ILi64EEEEEENS_10bfloat16_tEfNS_4arch4Sm90ELb0ELb0ELb1ELb0ELb0ELb1ELb0ELb0ELi2ELi1ELi2ELi2ELb0EEENS1_24CollectiveEpilogueBwdGQAISC_fSF_Li256ELb0ELb0EEENS1_19SingleTileSchedulerILb0ELb0ELb0ELi128EEEEEEEEEvNT_6ParamsE:
        /* <DEDUP_REMOVED lines=14> */
[----:B------:R-:W-:-:S02]  /*00e0*/  UIADD3.X UR7, URZ, UR5, URZ, UP0, !UPT ;  /* 0x000000053f077290 */ /* 0x000fc400087fe43f */
[----:B------:R-:W-:Y:S02]  /*00f0*/  UIADD3.X UR9, URZ, UR5, URZ, UP1, !UPT ;  /* 0x000000053f097290 */ /* 0x000fe40008ffe43f */
[----:B------:R-:W-:Y:S02]  /*0100*/  UIADD3.X UR11, URZ, UR5, URZ, UP2, !UPT ;  /* 0x000000053f0b7290 */ /* 0x000fe400097fe43f */
[----:B------:R-:W-:-:S03]  /*0110*/  UIADD3.X UR5, URZ, UR5, URZ, UP3, !UPT ;  /* 0x000000053f057290 */ /* 0x000fc60009ffe43f */
[----:B------:R1:W-:Y:S02]  /*0120*/  UTMACCTL.PF [UR6] ;  /* 0x00000000060079b9 */ /* 0x0003e40008040000 */
[----:B------:R1:W-:Y:S02]  /*0130*/  UTMACCTL.PF [UR8] ;  /* 0x00000000080079b9 */ /* 0x0003e40008040000 */
[----:B------:R1:W-:Y:S02]  /*0140*/  UTMACCTL.PF [UR10] ;  /* 0x000000000a0079b9 */ /* 0x0003e40008040000 */
[----:B------:R1:W-:Y:S02]  /*0150*/  UTMACCTL.PF [UR4] ;  /* 0x00000000040079b9 */ /* 0x0003e40008040000 */
[----:B-1----:R-:W-:Y:S01]  /*0160*/  NOP ;  /* 0x0000000000007918 */ /* 0x002fe20000000000 */
.L_x_226:
[----:B------:R-:W-:Y:S05]  /*0170*/  BSYNC B0 ;  /* 0x0000000000007941 */ /* 0x000fea0003800000 */
.L_x_225:
        /* <DEDUP_REMOVED lines=34> */
.L_x_227:
        /* <DEDUP_REMOVED lines=22> */
.L_x_228:
[----:B---3--:R-:W-:Y:S01]  /*0500*/  ISETP.NE.AND P0, PT, R2, RZ, PT ;  /* 0x000000ff0200720c */ /* 0x008fe20003f05270 */
[----:B------:R-:W-:Y:S01]  /*0510*/  IMAD.MOV.U32 R16, RZ, RZ, 0x1 ;  /* 0x00000001ff107424 */ /* 0x000fe200078e00ff */
[----:B------:R-:W-:Y:S01]  /*0520*/  NOP ;  /* 0x0000000000007918 */ /* 0x000fe20000000000 */
[----:B------:R-:W-:Y:S03]  /*0530*/  BSSY B6, `(.L_x_229) ;  /* 0x0000851000067945 */ /* 0x000fe60003800000 */
[----:B------:R-:W-:Y:S01]  /*0540*/  SEL R16, R16, 0x2, !P0 ;  /* 0x0000000210107807 */ /* 0x000fe20004000000 */
[----:B-12-4-:R-:W-:Y:S06]  /*0550*/  BAR.SYNC.DEFER_BLOCKING 0x0 ;  /* 0x0000000000007b1d */ /* 0x016fec0000010000 */
[----:B------:R-:W-:Y:S05]  /*0560*/  @!P0 BRA `(.L_x_230) ;  /* 0x0000006000288947 */ /* 0x000fea0003800000 */
.L_x_231:
        /* <DEDUP_REMOVED lines=13> */
[----:B----4-:R-:W-:Y:S05]  /*0640*/  @!P0 BRA `(.L_x_232) ;  /* 0x0000008000fc8947 */ /* 0x010fea0003800000 */
        /* <DEDUP_REMOVED lines=21> */
.L_x_234:
        /* <DEDUP_REMOVED lines=15> */
.L_x_233:
        /* <DEDUP_REMOVED lines=22> */
.L_x_236:
        /* <DEDUP_REMOVED lines=15> */
.L_x_235:
[----:B------:R-:W-:Y:S01]  /*0ae0*/  SHF.R.S32.HI R3, RZ, 0x1f, R18 ;  /* 0x0000001fff037819 */ /* 0x000fe20000011412 */
[----:B------:R-:W-:-:S03]  /*0af0*/  UMOV UR4, 0xffffffff ;  /* 0xffffffff00047882 */ /* 0x000fc60000000000 */
[----:B------:R-:W-:-:S04]  /*0b00*/  LEA.HI R0, R3, R18, RZ, 0x7 ;  /* 0x0000001203007211 */ /* 0x000fc800078f38ff */
[----:B------:R-:W-:Y:S01]  /*0b10*/  SHF.R.S32.HI R13, RZ, 0x7, R0 ;  /* 0x00000007ff0d7819 */ /* 0x000fe20000011400 */
[----:B------:R-:W-:Y:S06]  /*0b20*/  BRA.DIV UR4, `(.L_x_237) ;  /* 0x0000007e04cc7947 */ /* 0x000fec000b800000 */
[----:B------:R1:W2:Y:S02]  /*0b30*/  SHFL.IDX PT, R14, R13, RZ, 0x1f ;  /* 0x00001fff0d0e7589 */ /* 0x0002a400000e0000 */
.L_x_306:
[----:B------:R-:W-:Y:S02]  /*0b40*/  SHF.L.U32 R9, RZ, 0x1f, RZ ;  /* 0x0000001fff097819 */ /* 0x000fe400000006ff */
[----:B--2---:R-:W-:Y:S02]  /*0b50*/  LEA.HI R4, R14, R14, RZ, 0x1 ;  /* 0x0000000e0e047211 */ /* 0x004fe400078f08ff */
[----:B------:R-:W2:Y:S01]  /*0b60*/  SYNCS.PHASECHK.TRANS64.TRYWAIT P0, [R2+URZ+0x30c00], R9 ;  /* 0x030c0009020075a7 */ /* 0x000ea2000800017f */
[----:B------:R-:W-:Y:S02]  /*0b70*/  LOP3.LUT R7, R0, 0xffffff80, RZ, 0xc0, !PT ;  /* 0xffffff8000077812 */ /* 0x000fe400078ec0ff */
[----:B------:R-:W-:-:S04]  /*0b80*/  LOP3.LUT R5, R4, 0xffffe, RZ, 0xc0, !PT ;  /* 0x000ffffe04057812 */ /* 0x000fc800078ec0ff */
[----:B------:R-:W-:Y:S01]  /*0b90*/  IADD3 R12, R14, -R5, RZ ;  /* 0x800000050e0c7210 */ /* 0x000fe20007ffe0ff */
[----:B--2---:R-:W-:Y:S06]  /*0ba0*/  @P0 BRA `(.L_x_238) ;  /* 0x0000000000080947 */ /* 0x004fec0003800000 */
[----:B------:R-:W2:Y:S02]  /*0bb0*/  SYNCS.PHASECHK.TRANS64.TRYWAIT P0, [R2+URZ+0x30c00], R9 ;  /* 0x030c0009020075a7 */ /* 0x000ea4000800017f */
[----:B--2---:R-:W-:Y:S05]  /*0bc0*/  @!P0 BRA `(.L_x_239) ;  /* 0x0000007c00c08947 */ /* 0x004fea0003800000 */
.L_x_238:
[----:B------:R-:W3:Y:S01]  /*0bd0*/  LDC R14, c[0x0][0x280] ;  /* 0x0000a000ff0e7b82 */ /* 0x000ee20000000800 */
[----:B------:R-:W-:Y:S01]  /*0be0*/  IMAD.IADD R0, R18, 0x1, -R7 ;  /* 0x0000000112007824 */ /* 0x000fe200078e0a07 */
[----:B------:R-:W-:Y:S02]  /*0bf0*/  CS2R R136, SRZ ;  /* 0x0000000000887805 */ /* 0x000fe4000001ff00 */
[----:B------:R-:W-:Y:S02]  /*0c00*/  CS2R R168, SRZ ;  /* 0x0000000000a87805 */ /* 0x000fe4000001ff00 */
[----:B------:R-:W-:Y:S01]  /*0c10*/  CS2R R170, SRZ ;  /* 0x0000000000aa7805 */ /* 0x000fe2000001ff00 */
[----:B------:R-:W-:Y:S01]  /*0c20*/  IMAD R11, R13, 0x400, R0 ;  /* 0x000004000d0b7824 */ /* 0x000fe200078e0200 */
[----:B------:R-:W-:Y:S02]  /*0c30*/  CS2R R172, SRZ ;  /* 0x0000000000ac7805 */ /* 0x000fe4000001ff00 */
[----:B------:R-:W-:-:S02]  /*0c40*/  CS2R R174, SRZ ;  /* 0x0000000000ae7805 */ /* 0x000fc4000001ff00 */
[----:B------:R-:W-:Y:S02]  /*0c50*/  CS2R R176, SRZ ;  /* 0x0000000000b07805 */ /* 0x000fe4000001ff00 */
[----:B------:R-:W-:Y:S02]  /*0c60*/  CS2R R178, SRZ ;  /* 0x0000000000b27805 */ /* 0x000fe4000001ff00 */
[----:B------:R-:W-:Y:S02]  /*0c70*/  SHF.L.U32 R11, R11, 0x2, RZ ;  /* 0x000000020b0b7819 */ /* 0x000fe400000006ff */
        /* <DEDUP_REMOVED lines=13> */
[----:B---3--:R-:W-:Y:S02]  /*0d50*/  ISETP.GE.AND P0, PT, R14, 0x1, PT ;  /* 0x000000010e00780c */ /* 0x008fe40003f06270 */
        /* <DEDUP_REMOVED lines=11> */
[----:B------:R-:W-:Y:S01]  /*0e10*/  CS2R R166, SRZ ;  /* 0x0000000000a67805 */ /* 0x000fe2000001ff00 */
[----:B------:R-:W-:Y:S01]  /*0e20*/  IMAD R11, R11, 0x4, R2 ;  /* 0x000000040b0b7824 */ /* 0x000fe200078e0202 */
[----:B------:R-:W-:Y:S06]  /*0e30*/  @!P0 BRA `(.L_x_240) ;  /* 0x0000004c00ac8947 */ /* 0x000fec0003800000 */
[CC--:B------:R-:W-:Y:S01]  /*0e40*/  LEA.HI R5, R3.reuse, R18.reuse, RZ, 0x5 ;  /* 0x0000001203057211 */ /* 0x0c0fe200078f28ff */
[----:B------:R-:W-:Y:S01]  /*0e50*/  IMAD.SHL.U32 R4, R18, 0x40, RZ ;  /* 0x0000004012047824 */ /* 0x000fe200078e00ff */
[CC--:B------:R-:W-:Y:S01]  /*0e60*/  LEA.HI R8, R3.reuse, R18.reuse, RZ, 0x4 ;  /* 0x0000001203087211 */ /* 0x0c0fe200078f20ff */
[----:B------:R-:W3:Y:S01]  /*0e70*/  S2R R20, SR_CTAID.X ;  /* 0x0000000000147919 */ /* 0x000ee20000002500 */
[CC--:B------:R-:W-:Y:S01]  /*0e80*/  LEA.HI R6, R3.reuse, R18.reuse, RZ, 0x2 ;  /* 0x0000001203067211 */ /* 0x0c0fe200078f10ff */
[----:B------:R-:W3:Y:S01]  /*0e90*/  LDC R25, c[0x0][0x290] ;  /* 0x0000a400ff197b82 */ /* 0x000ee20000000800 */
[----:B------:R-:W-:Y:S02]  /*0ea0*/  LEA.HI R15, R3, R18, RZ, 0x3 ;  /* 0x00000012030f7211 */ /* 0x000fe400078f18ff */
[----:B------:R-:W-:Y:S02]  /*0eb0*/  CS2R R198, SRZ ;  /* 0x0000000000c67805 */ /* 0x000fe4000001ff00 */
[----:B------:R-:W-:-:S02]  /*0ec0*/  LOP3.LUT R3, R5, 0xffffffe0, RZ, 0xc0, !PT ;  /* 0xffffffe005037812 */ /* 0x000fc400078ec0ff */
[----:B------:R-:W-:Y:S02]  /*0ed0*/  CS2R R196, SRZ ;  /* 0x0000000000c47805 */ /* 0x000fe4000001ff00 */
[----:B------:R-:W-:Y:S02]  /*0ee0*/  SHF.R.S32.HI R5, RZ, 0x5, R5 ;  /* 0x00000005ff057819 */ /* 0x000fe40000011405 */
[----:B------:R-:W-:Y:S02]  /*0ef0*/  CS2R R194, SRZ ;  /* 0x0000000000c27805 */ /* 0x000fe4000001ff00 */
[----:B--2---:R-:W-:Y:S02]  /*0f00*/  SHF.R.S32.HI R9, RZ, 0x4, R8 ;  /* 0x00000004ff097819 */ /* 0x004fe40000011408 */
[----:B------:R-:W-:Y:S02]  /*0f10*/  CS2R R192, SRZ ;  /* 0x0000000000c07805 */ /* 0x000fe4000001ff00 */
[----:B------:R-:W-:Y:S01]  /*0f20*/  LOP3.LUT R7, R6, 0xfffffffc, RZ, 0xc0, !PT ;  /* 0xfffffffc06077812 */ /* 0x000fe200078ec0ff */
[----:B------:R-:W-:Y:S01]  /*0f30*/  IMAD.SHL.U32 R5, R5, 0x10, RZ ;  /* 0x0000001005057824 */ /* 0x000fe200078e00ff */
[----:B------:R-:W-:-:S02]  /*0f40*/  IADD3 R14, R14, 0x7f, RZ ;  /* 0x0000007f0e0e7810 */ /* 0x000fc40007ffe0ff */
[----:B------:R-:W-:Y:S02]  /*0f50*/  CS2R R190, SRZ ;  /* 0x0000000000be7805 */ /* 0x000fe4000001ff00 */
[----:B------:R-:W-:Y:S01]  /*0f60*/  LEA.HI R8, R8, R9, RZ, 0x1 ;  /* 0x0000000908087211 */ /* 0x000fe200078f08ff */
[----:B------:R-:W-:Y:S01]  /*0f70*/  IMAD.IADD R10, R18, 0x1, -R7 ;  /* 0x00000001120a7824 */ /* 0x000fe200078e0a07 */
[----:B------:R-:W-:Y:S02]  /*0f80*/  LOP3.LUT R4, R4, 0x1c0, RZ, 0xc0, !PT ;  /* 0x000001c004047812 */ /* 0x000fe400078ec0ff */
[----:B------:R-:W-:Y:S02]  /*0f90*/  CS2R R188, SRZ ;  /* 0x0000000000bc7805 */ /* 0x000fe4000001ff00 */
[----:B------:R-:W-:Y:S02]  /*0fa0*/  SHF.R.S32.HI R17, RZ, 0x1f, R14 ;  /* 0x0000001fff117819 */ /* 0x000fe4000001140e */
[----:B------:R-:W-:-:S02]  /*0fb0*/  CS2R R186, SRZ ;  /* 0x0000000000ba7805 */ /* 0x000fc4000001ff00 */
[----:B------:R-:W-:Y:S02]  /*0fc0*/  IADD3 R3, R18, -R3, RZ ;  /* 0x8000000312037210 */ /* 0x000fe40007ffe0ff */
[----:B------:R-:W-:Y:S02]  /*0fd0*/  CS2R R184, SRZ ;  /* 0x0000000000b87805 */ /* 0x000fe4000001ff00 */
[----:B------:R-:W-:Y:S02]  /*0fe0*/  LOP3.LUT R8, R8, 0x7ffffe, RZ, 0xc0, !PT ;  /* 0x007ffffe08087812 */ /* 0x000fe400078ec0ff */
[----:B------:R-:W-:Y:S02]  /*0ff0*/  CS2R R182, SRZ ;  /* 0x0000000000b67805 */ /* 0x000fe4000001ff00 */
[----:B------:R-:W-:Y:S02]  /*1000*/  LOP3.LUT R18, R4, 0x30, R5, 0xf8, !PT ;  /* 0x0000003004127812 */ /* 0x000fe400078ef805 */
[----:B------:R-:W-:-:S02]  /*1010*/  CS2R R180, SRZ ;  /* 0x0000000000b47805 */ /* 0x000fc4000001ff00 */
[----:B------:R-:W-:Y:S02]  /*1020*/  LEA.HI R5, R13, R13, RZ, 0x1 ;  /* 0x0000000d0d057211 */ /* 0x000fe400078f08ff */
[----:B------:R-:W-:Y:S02]  /*1030*/  CS2R R178, SRZ ;  /* 0x0000000000b27805 */ /* 0x000fe4000001ff00 */
[----:B------:R-:W-:Y:S01]  /*1040*/  LEA.HI R23, R17, R14, RZ, 0x7 ;  /* 0x0000000e11177211 */ /* 0x000fe200078f38ff */
[----:B------:R-:W-:Y:S01]  /*1050*/  IMAD.IADD R14, R9, 0x1, -R8 ;  /* 0x00000001090e7824 */ /* 0x000fe200078e0a08 */
[----:B------:R-:W-:Y:S01]  /*1060*/  SHF.R.S32.HI R6, RZ, 0x1f, R3 ;  /* 0x0000001fff067819 */ /* 0x000fe20000011403 */
[----:B---3--:R-:W-:Y:S01]  /*1070*/  IMAD R20, R20, -0x80, R25 ;  /* 0xffffff8014147824 */ /* 0x008fe200078e0219 */
[----:B------:R-:W-:Y:S02]  /*1080*/  LOP3.LUT R8, R5, 0xfffffffe, RZ, 0xc0, !PT ;  /* 0xfffffffe05087812 */ /* 0x000fe400078ec0ff */
[----:B------:R-:W-:-:S02]  /*1090*/  CS2R R176, SRZ ;  /* 0x0000000000b07805 */ /* 0x000fc4000001ff00 */
[CC--:B------:R-:W-:Y:S02]  /*10a0*/  LEA.HI R5, R6.reuse, R3.reuse, RZ, 0x3 ;  /* 0x0000000306057211 */ /* 0x0c0fe400078f18ff */
[----:B------:R-:W-:Y:S02]  /*10b0*/  CS2R R174, SRZ ;  /* 0x0000000000ae7805 */ /* 0x000fe4000001ff00 */
[----:B------:R-:W-:Y:S01]  /*10c0*/  LEA.HI R7, R6, R3, RZ, 0x2 ;  /* 0x0000000306077211 */ /* 0x000fe200078f10ff */
[----:B------:R-:W-:Y:S01]  /*10d0*/  IMAD.IADD R21, R13, 0x1, -R8 ;  /* 0x000000010d157824 */ /* 0x000fe200078e0a08 */
[----:B------:R-:W-:Y:S02]  /*10e0*/  SHF.R.S32.HI R3, RZ, 0x1f, R0 ;  /* 0x0000001fff037819 */ /* 0x000fe40000011400 */
[----:B------:R-:W-:Y:S02]  /*10f0*/  CS2R R172, SRZ ;  /* 0x0000000000ac7805 */ /* 0x000fe4000001ff00 */
[----:B------:R-:W-:-:S02]  /*1100*/  SHF.R.U32.HI R8, RZ, 0x3, R4 ;  /* 0x00000003ff087819 */ /* 0x000fc40000011604 */
[----:B------:R-:W-:Y:S02]  /*1110*/  CS2R R170, SRZ ;  /* 0x0000000000aa7805 */ /* 0x000fe4000001ff00 */
[----:B------:R-:W-:Y:S02]  /*1120*/  LEA.HI R4, R3, R0, RZ, 0x2 ;  /* 0x0000000003047211 */ /* 0x000fe400078f10ff */
[----:B------:R-:W-:Y:S02]  /*1130*/  CS2R R168, SRZ ;  /* 0x0000000000a87805 */ /* 0x000fe4000001ff00 */
[----:B------:R-:W-:Y:S02]  /*1140*/  LOP3.LUT R15, R18, 0x8, R15, 0xf8, !PT ;  /* 0x00000008120f7812 */ /* 0x000fe400078ef80f */
[----:B------:R-:W-:Y:S02]  /*1150*/  CS2R R166, SRZ ;  /* 0x0000000000a67805 */ /* 0x000fe4000001ff00 */
[----:B------:R-:W-:-:S02]  /*1160*/  LOP3.LUT R9, R4, 0x7ffffffc, RZ, 0xc0, !PT ;  /* 0x7ffffffc04097812 */ /* 0x000fc400078ec0ff */
[----:B------:R-:W-:Y:S02]  /*1170*/  CS2R R164, SRZ ;  /* 0x0000000000a47805 */ /* 0x000fe4000001ff00 */
[----:B------:R-:W-:Y:S02]  /*1180*/  LEA R18, R13, R14, 0x4 ;  /* 0x0000000e0d127211 */ /* 0x000fe400078e20ff */
[----:B------:R-:W-:Y:S02]  /*1190*/  CS2R R162, SRZ ;  /* 0x0000000000a27805 */ /* 0x000fe4000001ff00 */
[----:B------:R-:W-:Y:S01]  /*11a0*/  LOP3.LUT R15, R15, R8, RZ, 0x3c, !PT ;  /* 0x000000080f0f7212 */ /* 0x000fe200078e3cff */
[----:B------:R-:W-:Y:S01]  /*11b0*/  IMAD.IADD R9, R0, 0x1, -R9 ;  /* 0x0000000100097824 */ /* 0x000fe200078e0a09 */
[----:B------:R-:W-:Y:S02]  /*11c0*/  LEA.HI R14, R3, R0, RZ, 0x5 ;  /* 0x00000000030e7211 */ /* 0x000fe400078f28ff */
[----:B------:R-:W-:-:S02]  /*11d0*/  CS2R R160, SRZ ;  /* 0x0000000000a07805 */ /* 0x000fc4000001ff00 */
[----:B------:R-:W-:Y:S01]  /*11e0*/  SHF.R.S32.HI R8, RZ, 0x2, R7 ;  /* 0x00000002ff087819 */ /* 0x000fe20000011407 */
[----:B------:R-:W-:Y:S01]  /*11f0*/  IMAD.U32 R0, R18, 0x200, R15 ;  /* 0x0000020012007824 */ /* 0x000fe200078e000f */
[--C-:B------:R-:W-:Y:S02]  /*1200*/  SHF.R.S32.HI R6, RZ, 0x3, R5.reuse ;  /* 0x00000003ff067819 */ /* 0x100fe40000011405 */
[----:B------:R-:W-:Y:S02]  /*1210*/  CS2R R158, SRZ ;  /* 0x00000000009e7805 */ /* 0x000fe4000001ff00 */
[----:B------:R-:W-:Y:S01]  /*1220*/  SHF.R.S32.HI R5, RZ, 0x1f, R5 ;  /* 0x0000001fff057819 */ /* 0x000fe20000011405 */
[----:B-1----:R-:W-:Y:S01]  /*1230*/  VIADD R13, R8, 0x10 ;  /* 0x00000010080d7836 */ /* 0x002fe20000000000 */
[----:B------:R-:W-:Y:S01]  /*1240*/  LEA.HI R7, R7, R8, RZ, 0x1 ;  /* 0x0000000807077211 */ /* 0x000fe200078f08ff */
[----:B------:R1:W-:Y:S01]  /*1250*/  STL [R1+0x4], R0 ;  /* 0x0000040001007387 */ /* 0x0003e20000100800 */
[----:B------:R-:W-:-:S02]  /*1260*/  LEA.HI R5, R5, R6, RZ, 0x4 ;  /* 0x0000000605057211 */ /* 0x000fc400078f20ff */
[----:B------:R-:W-:Y:S02]  /*1270*/  CS2R R156, SRZ ;  /* 0x00000000009c7805 */ /* 0x000fe4000001ff00 */
[----:B------:R-:W-:Y:S02]  /*1280*/  LOP3.LUT R7, R7, 0xfffffffe, RZ, 0xc0, !PT ;  /* 0xfffffffe07077812 */ /* 0x000fe400078ec0ff */
[----:B------:R-:W-:Y:S02]  /*1290*/  CS2R R154, SRZ ;  /* 0x00000000009a7805 */ /* 0x000fe4000001ff00 */
[----:B------:R-:W-:Y:S02]  /*12a0*/  LOP3.LUT R5, R5, 0x1ffffff0, RZ, 0xc0, !PT ;  /* 0x1ffffff005057812 */ /* 0x000fe400078ec0ff */
[----:B------:R-:W-:Y:S02]  /*12b0*/  CS2R R152, SRZ ;  /* 0x0000000000987805 */ /* 0x000fe4000001ff00 */
[C---:B------:R-:W-:Y:S01]  /*12c0*/  IADD3 R15, R8.reuse, 0x18, RZ ;  /* 0x00000018080f7810 */ /* 0x040fe20007ffe0ff */
[----:B------:R-:W-:Y:S01]  /*12d0*/  IMAD.IADD R7, R8, 0x1, -R7 ;  /* 0x0000000108077824 */ /* 0x000fe200078e0a07 */
[----:B------:R-:W-:Y:S01]  /*12e0*/  IADD3 R6, R6, -R5, RZ ;  /* 0x8000000506067210 */ /* 0x000fe20007ffe0ff */
[----:B-1----:R-:W-:Y:S01]  /*12f0*/  VIADD R0, R8, 0x8 ;  /* 0x0000000808007836 */ /* 0x002fe20000000000 */
[----:B------:R-:W-:-:S02]  /*1300*/  LEA.HI R8, R13, R13, RZ, 0x1 ;  /* 0x0000000d0d087211 */ /* 0x000fc400078f08ff */
[----:B------:R-:W-:Y:S02]  /*1310*/  CS2R R150, SRZ ;  /* 0x0000000000967805 */ /* 0x000fe4000001ff00 */
[----:B------:R-:W-:Y:S01]  /*1320*/  LEA.HI R17, R15, R15, RZ, 0x1 ;  /* 0x0000000f0f117211 */ /* 0x000fe200078f08ff */
[----:B------:R-:W-:Y:S01]  /*1330*/  IMAD R6, R6, 0x8, R7 ;  /* 0x0000000806067824 */ /* 0x000fe200078e0207 */
[----:B------:R-:W-:Y:S02]  /*1340*/  LEA.HI R3, R0, R0, RZ, 0x1 ;  /* 0x0000000000037211 */ /* 0x000fe400078f08ff */
[----:B------:R-:W-:Y:S02]  /*1350*/  CS2R R148, SRZ ;  /* 0x0000000000947805 */ /* 0x000fe4000001ff00 */
[----:B------:R-:W-:Y:S02]  /*1360*/  SHF.R.S32.HI R19, RZ, 0x5, R14 ;  /* 0x00000005ff137819 */ /* 0x000fe4000001140e */
[----:B------:R-:W-:-:S02]  /*1370*/  CS2R R146, SRZ ;  /* 0x0000000000927805 */ /* 0x000fc4000001ff00 */
[----:B------:R-:W-:Y:S01]  /*1380*/  LOP3.LUT R5, R3, 0xfffffffe, RZ, 0xc0, !PT ;  /* 0xfffffffe03057812 */ /* 0x000fe200078ec0ff */
[----:B------:R1:W-:Y:S01]  /*1390*/  STL [R1+0x14], R6 ;  /* 0x0000140601007387 */ /* 0x0003e20000100800 */
[----:B------:R-:W-:Y:S01]  /*13a0*/  LOP3.LUT R14, R8, 0xfffffffe, RZ, 0xc0, !PT ;  /* 0xfffffffe080e7812 */ /* 0x000fe200078ec0ff */
[----:B------:R-:W-:Y:S01]  /*13b0*/  IMAD R22, R19, -0x10, R20 ;  /* 0xfffffff013167824 */ /* 0x000fe200078e0214 */
[----:B------:R-:W-:Y:S01]  /*13c0*/  LOP3.LUT R18, R17, 0xfffffffe, RZ, 0xc0, !PT ;  /* 0xfffffffe11127812 */ /* 0x000fe200078ec0ff */
[----:B------:R-:W-:Y:S01]  /*13d0*/  IMAD.IADD R5, R0, 0x1, -R5 ;  /* 0x0000000100057824 */ /* 0x000fe200078e0a05 */
[--C-:B------:R-:W-:Y:S02]  /*13e0*/  SHF.R.S32.HI R0, RZ, 0x1, R3.reuse ;  /* 0x00000001ff007819 */ /* 0x100fe40000011403 */
[----:B------:R-:W-:Y:S02]  /*13f0*/  CS2R R144, SRZ ;  /* 0x0000000000907805 */ /* 0x000fe4000001ff00 */
[----:B------:R-:W-:Y:S01]  /*1400*/  IADD3 R14, R13, -R14, RZ ;  /* 0x8000000e0d0e7210 */ /* 0x000fe20007ffe0ff */
[----:B------:R-:W-:Y:S01]  /*1410*/  IMAD.IADD R18, R15, 0x1, -R18 ;  /* 0x000000010f127824 */ /* 0x000fe200078e0a12 */
[----:B------:R-:W-:-:S02]  /*1420*/  SHF.R.S32.HI R3, RZ, 0x1f, R3 ;  /* 0x0000001fff037819 */ /* 0x000fc40000011403 */
[----:B------:R-:W-:Y:S02]  /*1430*/  CS2R R142, SRZ ;  /* 0x00000000008e7805 */ /* 0x000fe4000001ff00 */
[--C-:B------:R-:W-:Y:S02]  /*1440*/  SHF.R.S32.HI R13, RZ, 0x1, R8.reuse ;  /* 0x00000001ff0d7819 */ /* 0x100fe40000011408 */
[----:B------:R-:W-:Y:S02]  /*1450*/  CS2R R140, SRZ ;  /* 0x00000000008c7805 */ /* 0x000fe4000001ff00 */
[----:B------:R-:W-:Y:S02]  /*1460*/  SHF.R.S32.HI R8, RZ, 0x1f, R8 ;  /* 0x0000001fff087819 */ /* 0x000fe40000011408 */
[----:B------:R-:W-:Y:S02]  /*1470*/  CS2R R138, SRZ ;  /* 0x00000000008a7805 */ /* 0x000fe4000001ff00 */
[----:B------:R-:W-:-:S02]  /*1480*/  SHF.R.S32.HI R15, RZ, 0x1, R17 ;  /* 0x00000001ff0f7819 */ /* 0x000fc40000011411 */
[----:B------:R-:W-:Y:S02]  /*1490*/  CS2R R136, SRZ ;  /* 0x0000000000887805 */ /* 0x000fe4000001ff00 */
[----:B------:R-:W-:Y:S02]  /*14a0*/  SHF.R.S32.HI R20, RZ, 0x1f, R17 ;  /* 0x0000001fff147819 */ /* 0x000fe40000011411 */
[----:B------:R-:W-:Y:S02]  /*14b0*/  LEA.HI R3, R3, R0, RZ, 0x4 ;  /* 0x0000000003037211 */ /* 0x000fe400078f20ff */
[----:B------:R-:W-:Y:S02]  /*14c0*/  LEA.HI R8, R8, R13, RZ, 0x4 ;  /* 0x0000000d08087211 */ /* 0x000fe400078f20ff */
[----:B------:R-:W-:Y:S02]  /*14d0*/  LEA.HI R20, R20, R15, RZ, 0x4 ;  /* 0x0000000f14147211 */ /* 0x000fe400078f20ff */
[----:B------:R-:W-:-:S02]  /*14e0*/  LOP3.LUT R3, R3, 0x1ffffff0, RZ, 0xc0, !PT ;  /* 0x1ffffff003037812 */ /* 0x000fc400078ec0ff */
[----:B------:R-:W-:Y:S02]  /*14f0*/  LOP3.LUT R8, R8, 0x1ffffff0, RZ, 0xc0, !PT ;  /* 0x1ffffff008087812 */ /* 0x000fe400078ec0ff */
[----:B------:R-:W-:Y:S01]  /*1500*/  LOP3.LUT R20, R20, 0x1ffffff0, RZ, 0xc0, !PT ;  /* 0x1ffffff014147812 */ /* 0x000fe200078ec0ff */
[----:B------:R-:W-:Y:S01]  /*1510*/  IMAD.IADD R0, R0, 0x1, -R3 ;  /* 0x0000000100007824 */ /* 0x000fe200078e0a03 */
[----:B------:R-:W-:Y:S02]  /*1520*/  IADD3 R13, R13, -R8, RZ ;  /* 0x800000080d0d7210 */ /* 0x000fe40007ffe0ff */
[----:B------:R-:W-:Y:S01]  /*1530*/  SHF.R.S32.HI R19, RZ, 0x2, R4 ;  /* 0x00000002ff137819 */ /* 0x000fe20000011404 */
[----:B------:R-:W-:Y:S01]  /*1540*/  IMAD.IADD R15, R15, 0x1, -R20 ;  /* 0x000000010f0f7824 */ /* 0x000fe200078e0a14 */
[----:B------:R-:W-:Y:S01]  /*1550*/  LEA R5, R0, R5, 0x3 ;  /* 0x0000000500057211 */ /* 0x000fe200078e18ff */
[----:B------:R-:W-:Y:S01]  /*1560*/  IMAD R3, R13, 0x8, R14 ;  /* 0x000000080d037824 */ /* 0x000fe200078e020e */
[----:B------:R-:W-:Y:S01]  /*1570*/  SHF.R.S32.HI R4, RZ, 0x1f, R4 ;  /* 0x0000001fff047819 */ /* 0x000fe20000011404 */
[----:B------:R-:W-:Y:S01]  /*1580*/  IMAD R0, R15, 0x8, R18 ;  /* 0x000000080f007824 */ /* 0x000fe200078e0212 */
[----:B------:R-:W-:Y:S01]  /*1590*/  LOP3.LUT R7, R16, 0x1, RZ, 0xfc, !PT ;  /* 0x0000000110077812 */ /* 0x000fe200078efcff */
[----:B------:R2:W-:Y:S01]  /*15a0*/  STL [R1+0x10], R5 ;  /* 0x0000100501007387 */ /* 0x0005e20000100800 */
[----:B------:R-:W-:-:S02]  /*15b0*/  LEA.HI R4, R4, R19, RZ, 0x3 ;  /* 0x0000001304047211 */ /* 0x000fc400078f18ff */
[----:B-1----:R-:W-:Y:S01]  /*15c0*/  MOV R6, RZ ;  /* 0x000000ff00067202 */ /* 0x002fe20000000f00 */
[----:B------:R-:W-:Y:S01]  /*15d0*/  STL [R1+0xc], R3 ;  /* 0x00000c0301007387 */ /* 0x000fe20000100800 */
[----:B------:R-:W-:-:S03]  /*15e0*/  LOP3.LUT R4, R4, 0xfffffff8, RZ, 0xc0, !PT ;  /* 0xfffffff804047812 */ /* 0x000fc600078ec0ff */
[----:B------:R1:W-:Y:S01]  /*15f0*/  STL [R1+0x8], R0 ;  /* 0x0000080001007387 */ /* 0x0003e20000100800 */
[----:B------:R-:W-:-:S05]  /*1600*/  IADD3 R4, R22, R4, -R19 ;  /* 0x0000000416047210 */ /* 0x000fca0007ffe813 */
[----:B------:R-:W-:Y:S01]  /*1610*/  IMAD R8, R21, -0x40, R4 ;  /* 0xffffffc015087824 */ /* 0x000fe200078e0204 */
[----:B--2---:R-:W-:Y:S02]  /*1620*/  CS2R R4, SRZ ;  /* 0x0000000000047805 */ /* 0x004fe4000001ff00 */
[----:B-1----:R-:W-:-:S05]  /*1630*/  SHF.R.S32.HI R0, RZ, 0x7, R23 ;  /* 0x00000007ff007819 */ /* 0x002fca0000011417 */
[----:B------:R1:W-:Y:S02]  /*1640*/  STL [R1], R0 ;  /* 0x0000000001007387 */ /* 0x0003e40000100800 */
.L_x_251:
[----:B------:R-:W-:-:S13]  /*1650*/  ISETP.NE.AND P0, PT, R7, 0x3, PT ;  /* 0x000000030700780c */ /* 0x000fda0003f05270 */
[----:B------:R-:W-:Y:S05]  /*1660*/  @!P0 BRA `(.L_x_241) ;  /* 0x0000000000048947 */ /* 0x000fea0003800000 */
[----:B------:R-:W-:Y:S01]  /*1670*/  BPT.TRAP 0x1 ;  /* 0x000000040000795c */ /* 0x000fe20000300000 */
.L_x_241:
[----:B------:R-:W-:Y:S01]  /*1680*/  IMAD R3, R4, 0x8, R2 ;  /* 0x0000000804037824 */ /* 0x000fe200078e0202 */
[----:B------:R-:W-:-:S04]  /*1690*/  SHF.L.U32 R22, R5, 0x1f, RZ ;  /* 0x0000001f05167819 */ /* 0x000fc800000006ff */
[----:B------:R2:W3:Y:S01]  /*16a0*/  SYNCS.PHASECHK.TRANS64.TRYWAIT P1, [R3+URZ+0x30c10], R22 ;  /* 0x030c1016030075a7 */ /* 0x0004e2000802017f */
[----:B------:R-:W-:Y:S05]  /*16b0*/  @!P0 BRA `(.L_x_242) ;  /* 0x0000000000048947 */ /* 0x000fea0003800000 */
[----:B------:R-:W-:Y:S01]  /*16c0*/  BPT.TRAP 0x1 ;  /* 0x000000040000795c */ /* 0x000fe20000300000 */
.L_x_242:
[----:B-1----:R-:W-:-:S05]  /*16d0*/  VIADD R0, R2, 0x10000 ;  /* 0x0001000002007836 */ /* 0x002fca0000000000 */
[----:B------:R-:W-:-:S04]  /*16e0*/  SHF.R.U32.HI R0, RZ, 0x4, R0 ;  /* 0x00000004ff007819 */ /* 0x000fc80000011600 */
[----:B------:R-:W-:Y:S01]  /*16f0*/  LOP3.LUT R0, R0, 0x3fff, RZ, 0xc0, !PT ;  /* 0x00003fff00007812 */ /* 0x000fe200078ec0ff */
[----:B---3--:R-:W-:Y:S06]  /*1700*/  @P1 BRA `(.L_x_243) ;  /* 0x0000000000081947 */ /* 0x008fec0003800000 */
[----:B------:R-:W1:Y:S02]  /*1710*/  SYNCS.PHASECHK.TRANS64.TRYWAIT P1, [R3+URZ+0x30c10], R22 ;  /* 0x030c1016030075a7 */ /* 0x000e64000802017f */
[----:B-1----:R-:W-:Y:S05]  /*1720*/  @!P1 BRA `(.L_x_244) ;  /* 0x0000007000fc9947 */ /* 0x002fea0003800000 */
.L_x_243:
[----:B------:R-:W-:Y:S05]  /*1730*/  WARPSYNC.ALL ;  /* 0x0000000000007948 */ /* 0x000fea0003800000 */
[----:B------:R-:W-:Y:S02]  /*1740*/  LOP3.LUT R13, R0, 0x10000, RZ, 0xfc, !PT ;  /* 0x00010000000d7812 */ /* 0x000fe400078efcff */
[----:B------:R-:W-:Y:S01]  /*1750*/  LEA R14, R12, R2, 0xd ;  /* 0x000000020c0e7211 */ /* 0x000fe200078e68ff */
[----:B------:R-:W3:Y:S03]  /*1760*/  LDL R18, [R1+0x14] ;  /* 0x0000140001127983 */ /* 0x000ee60000100800 */
        /* <DEDUP_REMOVED lines=34> */
[C---:B-----5:R-:W-:Y:S01]  /*1990*/  LEA R16, R4.reuse, R16, 0x7 ;  /* 0x0000001004107211 */ /* 0x060fe200078e38ff */
[C---:B----4-:R-:W-:Y:S02]  /*19a0*/  IMAD R20, R4.reuse, 0x80, R15 ;  /* 0x0000008004147824 */ /* 0x050fe400078e020f */
[----:B--2---:R-:W-:Y:S01]  /*19b0*/  IMAD R18, R4, 0x80, R17 ;  /* 0x0000008004127824 */ /* 0x004fe200078e0211 */
[C---:B------:R-:W-:Y:S01]  /*19c0*/  LEA R13, R9.reuse, R14, 0x1 ;  /* 0x0000000e090d7211 */ /* 0x040fe200078e08ff */
[C---:B------:R-:W-:Y:S01]  /*19d0*/  IMAD R15, R9.reuse, 0x2, R16 ;  /* 0x00000002090f7824 */ /* 0x040fe200078e0210 */
[C---:B------:R-:W-:Y:S01]  /*19e0*/  LEA R21, R9.reuse, R20, 0x1 ;  /* 0x0000001409157211 */ /* 0x040fe200078e08ff */
[----:B------:R-:W-:-:S02]  /*19f0*/  IMAD R19, R9, 0x2, R18 ;  /* 0x0000000209137824 */ /* 0x000fc400078e0212 */
[--C-:B------:R-:W-:Y:S02]  /*1a00*/  IMAD R202, R13, 0x4, R2.reuse ;  /* 0x000000040dca7824 */ /* 0x100fe400078e0202 */
[--C-:B------:R-:W-:Y:S01]  /*1a10*/  IMAD R23, R15, 0x4, R2.reuse ;  /* 0x000000040f177824 */ /* 0x100fe200078e0202 */
[----:B------:R-:W-:Y:S01]  /*1a20*/  LEA R17, R19, R2, 0x2 ;  /* 0x0000000213117211 */ /* 0x000fe200078e10ff */
[----:B------:R-:W-:Y:S01]  /*1a30*/  IMAD R14, R21, 0x4, R2 ;  /* 0x00000004150e7824 */ /* 0x000fe200078e0202 */
[----:B------:R-:W-:Y:S02]  /*1a40*/  WARPGROUP.DEPBAR.LE gsb0, 0x0 ;  /* 0x00008000000079c5 */ /* 0x000fe40000010000 */
[----:B------:R-:W-:-:S06]  /*1a50*/  WARPGROUP.ARRIVE ;  /* 0x00000000000079c5 */ /* 0x000fcc0000000000 */
[----:B------:R-:W-:Y:S01]  /*1a60*/  HGMMA.64x128x16.F32.BF16 R72, gdesc[UR4], R72, gsb0 ;  /* 0x01e00000044879f0 */ /* 0x000fe20008001848 */
[----:B------:R-:W-:-:S05]  /*1a70*/  VIADD R18, R2, 0x20000 ;  /* 0x0002000002127836 */ /* 0x000fca0000000000 */
[-C--:B------:R-:W-:Y:S01]  /*1a80*/  LEA R200, R13, R18.reuse, 0x2 ;  /* 0x000000120dc87211 */ /* 0x080fe200078e10ff */
[--C-:B------:R-:W-:Y:S01]  /*1a90*/  IMAD R13, R15, 0x4, R18.reuse ;  /* 0x000000040f0d7824 */ /* 0x100fe200078e0212 */
[----:B------:R-:W-:Y:S01]  /*1aa0*/  LEA R15, R21, R18, 0x2 ;  /* 0x00000012150f7211 */ /* 0x000fe200078e10ff */
        /* <DEDUP_REMOVED lines=8> */
.L_x_245:
[----:B------:R1:W1:Y:S01]  /*1b30*/  SYNCS.PHASECHK.TRANS64.TRYWAIT P1, [R3+URZ+0x30c30], R22 ;  /* 0x030c3016030075a7 */ /* 0x000262000802017f */
[----:B------:R-:W-:Y:S05]  /*1b40*/  @!P0 BRA `(.L_x_246) ;  /* 0x0000000000048947 */ /* 0x000fea0003800000 */
[----:B------:R-:W-:Y:S01]  /*1b50*/  BPT.TRAP 0x1 ;  /* 0x000000040000795c */ /* 0x000fe20000300000 */
.L_x_246:
[----:B-1----:R-:W-:Y:S05]  /*1b60*/  @P1 BRA `(.L_x_247) ;  /* 0x0000000000081947 */ /* 0x002fea0003800000 */
[----:B------:R-:W1:Y:S02]  /*1b70*/  SYNCS.PHASECHK.TRANS64.TRYWAIT P1, [R3+URZ+0x30c30], R22 ;  /* 0x030c3016030075a7 */ /* 0x000e64000802017f */
[----:B-1----:R-:W-:Y:S05]  /*1b80*/  @!P1 BRA `(.L_x_248) ;  /* 0x0000006c00f89947 */ /* 0x002fea0003800000 */
.L_x_247:
        /* <DEDUP_REMOVED lines=17> */
[----:B------:R-:W-:Y:S01]  /*1ca0*/  FMUL.FTZ R201, R78, UR10 ;  /* 0x0000000a4ec97c20 */ /* 0x000fe20008410000 */
[----:B------:R-:W-:-:S02]  /*1cb0*/  IMAD R25, R4, 0x400, R25 ;  /* 0x0000040004197824 */ /* 0x000fc400078e0219 */
[----:B------:R-:W-:Y:S01]  /*1cc0*/  FMUL.FTZ R221, R79, UR10 ;  /* 0x0000000a4fdd7c20 */ /* 0x000fe20008410000 */
        /* <DEDUP_REMOVED lines=14> */
[----:B------:R-:W2:Y:S01]  /*1db0*/  MUFU.TANH R20, R20 ;  /* 0x0000001400147308 */ /* 0x000ea20000002400 */
[----:B------:R-:W-:Y:S01]  /*1dc0*/  IADD3 R218, R10, 0x4, RZ ;  /* 0x000000040ada7810 */ /* 0x000fe20007ffe0ff */
[----:B------:R-:W-:Y:S01]  /*1dd0*/  UMOV UR6, UR8 ;  /* 0x0000000800067c82 */ /* 0x000fe20008000000 */
[----:B------:R-:W-:Y:S01]  /*1de0*/  STL [R1+0xac], R198 ;  /* 0x0000acc601007387 */ /* 0x000fe20000100800 */
[----:B------:R-:W-:Y:S01]  /*1df0*/  HGMMA.64x128x16.F32.BF16 R24, gdesc[UR4], RZ, !UPT, gsb0 ;  /* 0x01e00000041879f0 */ /* 0x000fe2000c0018ff */
[----:B------:R-:W-:Y:S01]  /*1e00*/  UIADD3 UR6, UR8, 0x2, URZ ;  /* 0x0000000208067890 */ /* 0x000fe2000fffe03f */
[----:B------:R-:W-:Y:S01]  /*1e10*/  FMUL.FTZ R109, R109, UR10 ;  /* 0x0000000a6d6d7c20 */ /* 0x000fe20008410000 */
[----:B------:R-:W-:Y:S01]  /*1e20*/  UIADD3 UR4, UR9, 0x2, URZ ;  /* 0x0000000209047890 */ /* 0x000fe2000fffe03f */
[----:B------:R-:W-:Y:S01]  /*1e30*/  STL [R1+0xa8], R197 ;  /* 0x0000a8c501007387 */ /* 0x000fe20000100800 */
[----:B------:R-:W-:Y:S01]  /*1e40*/  UMOV UR7, 0x40000040 ;  /* 0x4000004000077882 */ /* 0x000fe20000000000 */
[----:B------:R-:W-:Y:S01]  /*1e50*/  UMOV UR5, 0x40000040 ;  /* 0x4000004000057882 */ /* 0x000fe20000000000 */
[----:B-1----:R1:W-:Y:S01]  /*1e60*/  MUFU.TANH R12, R92 ;  /* 0x0000005c000c7308 */ /* 0x0023e20000002400 */
[----:B------:R-:W-:Y:S01]  /*1e70*/  STL [R1+0xa4], R196 ;  /* 0x0000a4c401007387 */ /* 0x000fe20000100800 */
[----:B------:R-:W-:Y:S01]  /*1e80*/  FMUL.FTZ R236, R89, UR10 ;  /* 0x0000000a59ec7c20 */ /* 0x000fe20008410000 */
[----:B------:R-:W-:Y:S01]  /*1e90*/  FMUL.FTZ R232, R88, UR10 ;  /* 0x0000000a58e87c20 */ /* 0x000fe20008410000 */
[----:B------:R-:W-:Y:S01]  /*1ea0*/  ISETP.GT.AND P1, PT, R8, 0x8, PT ;  /* 0x000000080800780c */ /* 0x000fe20003f24270 */
[----:B------:R-:W-:Y:S01]  /*1eb0*/  STL [R1+0xa0], R195 ;  /* 0x0000a0c301007387 */ /* 0x000fe20000100800 */
[----:B------:R-:W-:Y:S01]  /*1ec0*/  FMUL.FTZ R108, R108, UR10 ;  /* 0x0000000a6c6c7c20 */ /* 0x000fe20008410000 */
[----:B------:R-:W-:Y:S01]  /*1ed0*/  ISETP.GT.AND P2, PT, R8, RZ, PT ;  /* 0x000000ff0800720c */ /* 0x000fe20003f44270 */
[----:B------:R-:W3:Y:S01]  /*1ee0*/  MUFU.TANH R18, R18 ;  /* 0x0000001200127308 */ /* 0x000ee20000002400 */
[----:B------:R-:W-:Y:S01]  /*1ef0*/  STL [R1+0x9c], R194 ;  /* 0x00009cc201007387 */ /* 0x000fe20000100800 */
[----:B------:R-:W-:Y:S01]  /*1f00*/  FMUL.FTZ R231, R91, UR10 ;  /* 0x0000000a5be77c20 */ /* 0x000fe20008410000 */
[----:B------:R-:W-:Y:S01]  /*1f10*/  FMUL.FTZ R112, R112, UR10 ;  /* 0x0000000a70707c20 */ /* 0x000fe20008410000 */
[----:B--2---:R-:W-:Y:S01]  /*1f20*/  FSEL R91, R20, -INF , P1 ;  /* 0xff800000145b7808 */ /* 0x004fe20000800000 */
[----:B------:R-:W-:Y:S01]  /*1f30*/  STL [R1+0x98], R193 ;  /* 0x000098c101007387 */ /* 0x000fe20000100800 */
[----:B------:R-:W-:Y:S01]  /*1f40*/  FMUL.FTZ R235, R90, UR10 ;  /* 0x0000000a5aeb7c20 */ /* 0x000fe20008410000 */
[----:B------:R-:W-:Y:S01]  /*1f50*/  FMUL.FTZ R102, R102, UR10 ;  /* 0x0000000a66667c20 */ /* 0x000fe20008410000 */
[----:B------:R-:W-:Y:S01]  /*1f60*/  MUFU.TANH R19, R19 ;  /* 0x0000001300137308 */ /* 0x000fe20000002400 */
[----:B------:R-:W-:Y:S01]  /*1f70*/  STL [R1+0x94], R192 ;  /* 0x000094c001007387 */ /* 0x000fe20000100800 */
[----:B------:R-:W-:Y:S01]  /*1f80*/  FMUL.FTZ R114, R114, UR10 ;  /* 0x0000000a72727c20 */ /* 0x000fe20008410000 */
[----:B------:R-:W-:Y:S01]  /*1f90*/  FMUL.FTZ R113, R113, UR10 ;  /* 0x0000000a71717c20 */ /* 0x000fe20008410000 */
[----:B------:R-:W-:Y:S01]  /*1fa0*/  FMUL.FTZ R110, R110, UR10 ;  /* 0x0000000a6e6e7c20 */ /* 0x000fe20008410000 */
[----:B-1----:R-:W1:Y:S01]  /*1fb0*/  SHFL.IDX PT, R92, R202, R10, 0x1f ;  /* 0x00001f0aca5c7589 */ /* 0x002e6200000e0000 */
[----:B------:R-:W-:Y:S01]  /*1fc0*/  ULDC UR11, c[0x0][0x744] ;  /* 0x0001d100000b7ab9 */ /* 0x000fe20000000800 */
[----:B------:R-:W-:Y:S01]  /*1fd0*/  FMUL.FTZ R105, R105, UR10 ;  /* 0x0000000a69697c20 */ /* 0x000fe20008410000 */
[----:B------:R-:W-:Y:S01]  /*1fe0*/  MUFU.TANH R21, R21 ;  /* 0x0000001500157308 */ /* 0x000fe20000002400 */
[----:B------:R-:W-:Y:S01]  /*1ff0*/  STL [R1+0x90], R191 ;  /* 0x000090bf01007387 */ /* 0x000fe20000100800 */
[----:B---3--:R-:W-:Y:S01]  /*2000*/  FSEL R90, R18, -INF , P2 ;  /* 0xff800000125a7808 */ /* 0x008fe20001000000 */
[----:B------:R-:W-:Y:S01]  /*2010*/  FMUL.FTZ R122, R122, UR10 ;  /* 0x0000000a7a7a7c20 */ /* 0x000fe20008410000 */
[----:B------:R-:W-:Y:S01]  /*2020*/  FMUL.FTZ R111, R111, UR10 ;  /* 0x0000000a6f6f7c20 */ /* 0x000fe20008410000 */
        /* <DEDUP_REMOVED lines=8> */
[----:B------:R-:W-:Y:S01]  /*20b0*/  STL [R1+0x84], R188 ;  /* 0x000084bc01007387 */ /* 0x000fe20000100800 */
[----:B------:R-:W-:Y:S01]  /*20c0*/  FMUL.FTZ R115, R115, UR10 ;  /* 0x0000000a73737c20 */ /* 0x000fe20008410000 */
[----:B------:R-:W-:Y:S01]  /*20d0*/  FMUL.FTZ R100, R100, UR10 ;  /* 0x0000000a64647c20 */ /* 0x000fe20008410000 */
[----:B------:R-:W-:Y:S01]  /*20e0*/  MUFU.TANH R201, R201 ;  /* 0x000000c900c97308 */ /* 0x000fe20000002400 */
[----:B------:R2:W-:Y:S01]  /*20f0*/  STL [R1+0x80], R187 ;  /* 0x000080bb01007387 */ /* 0x0005e20000100800 */
[----:B------:R-:W-:Y:S01]  /*2100*/  FMUL.FTZ R103, R103, UR10 ;  /* 0x0000000a67677c20 */ /* 0x000fe20008410000 */
[----:B------:R-:W-:Y:S01]  /*2110*/  FMUL.FTZ R93, R93, UR10 ;  /* 0x0000000a5d5d7c20 */ /* 0x000fe20008410000 */
[----:B------:R-:W-:Y:S01]  /*2120*/  FMUL.FTZ R131, R131, UR10 ;  /* 0x0000000a83837c20 */ /* 0x000fe20008410000 */
[----:B------:R-:W-:Y:S01]  /*2130*/  STL [R1+0x7c], R186 ;  /* 0x00007cba01007387 */ /* 0x000fe20000100800 */
[----:B-1----:R-:W-:Y:S01]  /*2140*/  FFMA.FTZ R91, R91, UR11, -R92 ;  /* 0x0000000b5b5b7c23 */ /* 0x002fe2000801085c */
[----:B------:R-:W-:Y:S01]  /*2150*/  FMUL.FTZ R219, R135, UR10 ;  /* 0x0000000a87db7c20 */ /* 0x000fe20008410000 */
[----:B------:R-:W-:Y:S01]  /*2160*/  MUFU.TANH R193, R102 ;  /* 0x0000006600c17308 */ /* 0x000fe20000002400 */
[----:B------:R1:W-:Y:S01]  /*2170*/  STL [R1+0x78], R185 ;  /* 0x000078b901007387 */ /* 0x0003e20000100800 */
[----:B------:R-:W-:Y:S01]  /*2180*/  FMUL.FTZ R129, R129, UR10 ;  /* 0x0000000a81817c20 */ /* 0x000fe20008410000 */
[----:B------:R-:W-:Y:S01]  /*2190*/  FMUL.FTZ R107, R107, UR10 ;  /* 0x0000000a6b6b7c20 */ /* 0x000fe20008410000 */
[----:B------:R-:W-:Y:S01]  /*21a0*/  FMUL.FTZ R237, R97, UR10 ;  /* 0x0000000a61ed7c20 */ /* 0x000fe20008410000 */
[----:B------:R-:W3:Y:S01]  /*21b0*/  SHFL.IDX PT, R89, R202, R218, 0x1f ;  /* 0x00001fdaca597589 */ /* 0x000ee200000e0000 */
[----:B------:R-:W-:Y:S01]  /*21c0*/  FMUL.FTZ R101, R101, UR10 ;  /* 0x0000000a65657c20 */ /* 0x000fe20008410000 */
[----:B------:R-:W-:Y:S01]  /*21d0*/  FMUL.FTZ R104, R104, UR10 ;  /* 0x0000000a68687c20 */ /* 0x000fe20008410000 */
[----:B--2---:R2:W-:Y:S01]  /*21e0*/  MUFU.TANH R187, R108 ;  /* 0x0000006c00bb7308 */ /* 0x0045e20000002400 */
[----:B------:R4:W-:Y:S01]  /*21f0*/  STL [R1+0x74], R184 ;  /* 0x000074b801007387 */ /* 0x0009e20000100800 */
[----:B------:R-:W-:Y:S01]  /*2200*/  FMUL.FTZ R106, R106, UR10 ;  /* 0x0000000a6a6a7c20 */ /* 0x000fe20008410000 */
[----:B------:R-:W-:Y:S01]  /*2210*/  FMUL.FTZ R99, R99, UR10 ;  /* 0x0000000a63637c20 */ /* 0x000fe20008410000 */
[----:B------:R-:W-:Y:S01]  /*2220*/  FMUL.FTZ R118, R118, UR10 ;  /* 0x0000000a76767c20 */ /* 0x000fe20008410000 */
[----:B------:R-:W-:Y:S01]  /*2230*/  STL [R1+0x70], R183 ;  /* 0x000070b701007387 */ /* 0x000fe20000100800 */
[----:B------:R-:W-:Y:S01]  /*2240*/  FMUL.FTZ R126, R126, UR10 ;  /* 0x0000000a7e7e7c20 */ /* 0x000fe20008410000 */
[----:B------:R-:W-:Y:S01]  /*2250*/  FMUL.FTZ R128, R128, UR10 ;  /* 0x0000000a80807c20 */ /* 0x000fe20008410000 */
[----:B-1----:R1:W-:Y:S01]  /*2260*/  MUFU.TANH R185, R109 ;  /* 0x0000006d00b97308 */ /* 0x0023e20000002400 */
[----:B------:R3:W-:Y:S01]  /*2270*/  STL [R1+0x6c], R182 ;  /* 0x00006cb601007387 */ /* 0x0007e20000100800 */
[----:B--2---:R-:W-:-:S02]  /*2280*/  VIADD R108, R10, 0xc ;  /* 0x0000000c0a6c7836 */ /* 0x004fc40000000000 */
[----:B------:R-:W-:Y:S01]  /*2290*/  FMUL.FTZ R134, R134, UR10 ;  /* 0x0000000a86867c20 */ /* 0x000fe20008410000 */
[----:B------:R-:W-:Y:S01]  /*22a0*/  FMUL.FTZ R116, R116, UR10 ;  /* 0x0000000a74747c20 */ /* 0x000fe20008410000 */
[----:B------:R2:W-:Y:S01]  /*22b0*/  STL [R1+0x68], R181 ;  /* 0x000068b501007387 */ /* 0x0005e20000100800 */
[----:B------:R-:W-:Y:S01]  /*22c0*/  FMUL.FTZ R133, R133, UR10 ;  /* 0x0000000a85857c20 */ /* 0x000fe20008410000 */
[----:B------:R-:W-:Y:S01]  /*22d0*/  FMUL.FTZ R121, R121, UR10 ;  /* 0x0000000a79797c20 */ /* 0x000fe20008410000 */
[----:B----4-:R4:W2:Y:S01]  /*22e0*/  MUFU.TANH R184, R112 ;  /* 0x0000007000b87308 */ /* 0x0108a20000002400 */
[----:B-1----:R-:W-:Y:S01]  /*22f0*/  VIADD R109, R10, 0x8 ;  /* 0x000000080a6d7836 */ /* 0x002fe20000000000 */
[----:B------:R-:W-:Y:S01]  /*2300*/  STL [R1+0x64], R180 ;  /* 0x000064b401007387 */ /* 0x000fe20000100800 */
[----:B------:R-:W-:Y:S01]  /*2310*/  FMUL.FTZ R127, R127, UR10 ;  /* 0x0000000a7f7f7c20 */ /* 0x000fe20008410000 */
[----:B------:R-:W-:Y:S01]  /*2320*/  FMUL.FTZ R119, R119, UR10 ;  /* 0x0000000a77777c20 */ /* 0x000fe20008410000 */
[----:B------:R-:W-:Y:S01]  /*2330*/  FMUL.FTZ R117, R117, UR10 ;  /* 0x0000000a75757c20 */ /* 0x000fe20008410000 */
[----:B------:R-:W-:Y:S01]  /*2340*/  SHFL.IDX PT, R88, R202, R109, 0x1f ;  /* 0x00001f6dca587589 */ /* 0x000fe200000e0000 */
[----:B------:R-:W-:Y:S01]  /*2350*/  FMUL.FTZ R130, R130, UR10 ;  /* 0x0000000a82827c20 */ /* 0x000fe20008410000 */
[----:B---3--:R1:W-:Y:S01]  /*2360*/  MUFU.TANH R182, R114 ;  /* 0x0000007200b67308 */ /* 0x0083e20000002400 */
[----:B----4-:R-:W-:Y:S01]  /*2370*/  IADD3 R112, R10, 0x10, RZ ;  /* 0x000000100a707810 */ /* 0x010fe20007ffe0ff */
[----:B------:R-:W-:Y:S01]  /*2380*/  STL [R1+0x60], R179 ;  /* 0x000060b301007387 */ /* 0x000fe20000100800 */
[----:B------:R-:W-:Y:S01]  /*2390*/  FMUL.FTZ R125, R125, UR10 ;  /* 0x0000000a7d7d7c20 */ /* 0x000fe20008410000 */
[----:B------:R-:W-:Y:S01]  /*23a0*/  LEA R204, R4, R204, 0xa ;  /* 0x000000cc04cc7211 */ /* 0x000fe200078e50ff */
[----:B------:R-:W-:Y:S01]  /*23b0*/  FMUL.FTZ R120, R120, UR10 ;  /* 0x0000000a78787c20 */ /* 0x000fe20008410000 */
[----:B------:R-:W-:Y:S01]  /*23c0*/  STL [R1+0x5c], R178 ;  /* 0x00005cb201007387 */ /* 0x000fe20000100800 */
[----:B------:R-:W-:Y:S01]  /*23d0*/  FMUL.FTZ R123, R123, UR10 ;  /* 0x0000000a7b7b7c20 */ /* 0x000fe20008410000 */
[----:B--2---:R2:W-:Y:S01]  /*23e0*/  MUFU.TANH R181, R113 ;  /* 0x0000007100b57308 */ /* 0x0045e20000002400 */
[----:B-1----:R-:W-:Y:S01]  /*23f0*/  IADD3 R114, R10, 0x1c, RZ ;  /* 0x0000001c0a727810 */ /* 0x002fe20007ffe0ff */
        /* <DEDUP_REMOVED lines=24> */
[----:B------:R-:W-:Y:S04]  /*2580*/  SHFL.IDX PT, R102, R202, R108, 0x1f ;  /* 0x00001f6cca667589 */ /* 0x000fe800000e0000 */
[----:B------:R-:W-:Y:S01]  /*2590*/  STL [R1+0x38], R169 ;  /* 0x000038a901007387 */ /* 0x000fe20000100800 */
[----:B------:R-:W-:-:S02]  /*25a0*/  WARPGROUP.DEPBAR.LE gsb0, 0x0 ;  /* 0x00008000000079c5 */ /* 0x000fc40000010000 */
[----:B------:R-:W-:Y:S01]  /*25b0*/  WARPGROUP.ARRIVE ;  /* 0x00000000000079c5 */ /* 0x000fe20000000000 */
[----:B------:R-:W-:Y:S01]  /*25c0*/  STL [R1+0x34], R168 ;  /* 0x000034a801007387 */ /* 0x000fe20000100800 */
[----:B------:R-:W-:Y:S03]  /*25d0*/  MUFU.TANH R221, R221 ;  /* 0x000000dd00dd7308 */ /* 0x000fe60000002400 */
[----:B------:R-:W-:Y:S01]  /*25e0*/  STL [R1+0x30], R11 ;  /* 0x0000300b01007387 */ /* 0x000fe20000100800 */
[----:B------:R-:W-:Y:S01]  /*25f0*/  HGMMA.64x128x16.F32.BF16 R24, gdesc[UR4], R24, gsb0 ;  /* 0x01e00000041879f0 */ /* 0x000fe20008001818 */
[----:B------:R-:W-:Y:S02]  /*2600*/  UIADD3 UR6, UR8, 0x4, URZ ;  /* 0x0000000408067890 */ /* 0x000fe4000fffe03f */
[----:B------:R-:W-:Y:S01]  /*2610*/  UIADD3 UR4, UR9, 0x4, URZ ;  /* 0x0000000409047890 */ /* 0x000fe2000fffe03f */
[----:B------:R2:W-:Y:S01]  /*2620*/  MUFU.TANH R183, R111 ;  /* 0x0000006f00b77308 */ /* 0x0005e20000002400 */
[----:B------:R-:W-:Y:S01]  /*2630*/  UMOV UR7, 0x40000040 ;  /* 0x4000004000077882 */ /* 0x000fe20000000000 */
[----:B------:R-:W-:Y:S01]  /*2640*/  UMOV UR5, 0x40000040 ;  /* 0x4000004000057882 */ /* 0x000fe20000000000 */
[----:B-1----:R-:W1:Y:S04]  /*2650*/  SHFL.IDX PT, R122, R23, R112, 0x1f ;  /* 0x00001f70177a7589 */ /* 0x002e6800000e0000 */
[----:B------:R-:W-:Y:S01]  /*2660*/  STL [R1+0x2c], R9 ;  /* 0x00002c0901007387 */ /* 0x000fe20000100800 */
[----:B------:R3:W-:Y:S01]  /*2670*/  MUFU.EX2 R105, R91 ;  /* 0x0000005b00697308 */ /* 0x0007e20000000800 */
[----:B--2---:R-:W-:-:S02]  /*2680*/  VIADD R111, R10, 0x18 ;  /* 0x000000180a6f7836 */ /* 0x004fc40000000000 */
[----:B------:R-:W-:Y:S04]  /*2690*/  STL [R1+0x28], R7 ;  /* 0x0000280701007387 */ /* 0x000fe80000100800 */
[----:B------:R-:W2:Y:S01]  /*26a0*/  SHFL.IDX PT, R94, R202, R112, 0x1f ;  /* 0x00001f70ca5e7589 */ /* 0x000ea200000e0000 */
[----:B------:R4:W-:Y:S03]  /*26b0*/  MUFU.TANH R197, R95 ;  /* 0x0000005f00c57308 */ /* 0x0009e60000002400 */
[----:B---3--:R-:W-:Y:S04]  /*26c0*/  SHFL.IDX PT, R91, R202, R114, 0x1f ;  /* 0x00001f72ca5b7589 */ /* 0x008fe800000e0000 */
[----:B------:R-:W-:Y:S01]  /*26d0*/  STL [R1+0x24], R6 ;  /* 0x0000240601007387 */ /* 0x000fe20000100800 */
[----:B------:R-:W3:Y:S03]  /*26e0*/  MUFU.TANH R198, R96 ;  /* 0x0000006000c67308 */ /* 0x000ee60000002400 */
[----:B----4-:R-:W-:Y:S04]  /*26f0*/  SHFL.IDX PT, R95, R202, R110, 0x1f ;  /* 0x00001f6eca5f7589 */ /* 0x010fe800000e0000 */
[----:B------:R-:W-:Y:S01]  /*2700*/  STL [R1+0x20], R5 ;  /* 0x0000200501007387 */ /* 0x000fe20000100800 */
[----:B------:R-:W-:Y:S03]  /*2710*/  MUFU.TANH R230, R230 ;  /* 0x000000e600e67308 */ /* 0x000fe60000002400 */
[----:B------:R-:W-:Y:S04]  /*2720*/  SHFL.IDX PT, R135, R23, R108, 0x1f ;  /* 0x00001f6c17877589 */ /* 0x000fe800000e0000 */
[----:B------:R-:W-:Y:S01]  /*2730*/  SHFL.IDX PT, R205, R23, R114, 0x1f ;  /* 0x00001f7217cd7589 */ /* 0x000fe200000e0000 */
[----:B------:R-:W-:Y:S01]  /*2740*/  MUFU.TANH R233, R233 ;  /* 0x000000e900e97308 */ /* 0x000fe20000002400 */
[----:B---3--:R-:W-:-:S02]  /*2750*/  FSEL R211, R198, -INF , P2 ;  /* 0xff800000c6d37808 */ /* 0x008fc40001000000 */
[----:B------:R-:W-:Y:S03]  /*2760*/  STL [R1+0x1c], R3 ;  /* 0x00001c0301007387 */ /* 0x000fe60000100800 */
[----:B-1----:R-:W-:Y:S01]  /*2770*/  FFMA.FTZ R211, R211, UR11, -R122 ;  /* 0x0000000bd3d37c23 */ /* 0x002fe2000801087a */
[----:B------:R-:W-:Y:S01]  /*2780*/  STL [R1+0x18], R0 ;  /* 0x0000180001007387 */ /* 0x000fe20000100800 */
[----:B------:R-:W1:Y:S03]  /*2790*/  MUFU.TANH R220, R220 ;  /* 0x000000dc00dc7308 */ /* 0x000e660000002400 */
[----:B------:R-:W-:Y:S04]  /*27a0*/  SHFL.IDX PT, R215, R17, R108, 0x1f ;  /* 0x00001f6c11d77589 */ /* 0x000fe800000e0000 */
[----:B------:R-:W3:Y:S01]  /*27b0*/  SHFL.IDX PT, R213, R17, R112, 0x1f ;  /* 0x00001f7011d57589 */ /* 0x000ee200000e0000 */
[----:B------:R-:W4:Y:S03]  /*27c0*/  MUFU.TANH R227, R227 ;  /* 0x000000e300e37308 */ /* 0x000f260000002400 */
[----:B------:R-:W-:Y:S05]  /*27d0*/  SHFL.IDX PT, R224, R14, R109, 0x1f ;  /* 0x00001f6d0ee07589 */ /* 0x000fea00000e0000 */
        /* <DEDUP_REMOVED lines=21> */
[----:B-1----:R-:W1:Y:S07]  /*2930*/  SHFL.IDX PT, R115, R23, R10, 0x1f ;  /* 0x00001f0a17737589 */ /* 0x002e6e00000e0000 */
[----:B------:R-:W4:Y:S01]  /*2940*/  MUFU.TANH R232, R232 ;  /* 0x000000e800e87308 */ /* 0x000f220000002400 */
[----:B--2---:R-:W-:Y:S01]  /*2950*/  FSEL R93, R230, -INF , P2 ;  /* 0xff800000e65d7808 */ /* 0x004fe20001000000 */
[----:B------:R-:W-:-:S02]  /*2960*/  WARPGROUP.DEPBAR.LE gsb0, 0x0 ;  /* 0x00008000000079c5 */ /* 0x000fc40000010000 */
[----:B------:R-:W-:Y:S02]  /*2970*/  WARPGROUP.ARRIVE ;  /* 0x00000000000079c5 */ /* 0x000fe40000000000 */
[--C-:B------:R-:W-:Y:S01]  /*2980*/  FFMA.FTZ R93, R93, UR11, -R91.reuse ;  /* 0x0000000b5d5d7c23 */ /* 0x100fe2000801085b */
[----:B------:R-:W-:Y:S01]  /*2990*/  FFMA.FTZ R91, R98, UR11, -R91 ;  /* 0x0000000b625b7c23 */ /* 0x000fe2000801085b */
[----:B------:R2:W-:Y:S01]  /*29a0*/  MUFU.TANH R6, R131 ;  /* 0x0000008300067308 */ /* 0x0005e20000002400 */
[----:B---3--:R-:W-:Y:S01]  /*29b0*/  FSEL R98, R199, -INF , P2 ;  /* 0xff800000c7627808 */ /* 0x008fe20001000000 */
[----:B------:R-:W-:Y:S01]  /*29c0*/  HGMMA.64x128x16.F32.BF16 R24, gdesc[UR4], R24, gsb0 ;  /* 0x01e00000041879f0 */ /* 0x000fe20008001818 */
[----:B------:R-:W-:Y:S02]  /*29d0*/  UIADD3 UR6, UR8, 0x6, URZ ;  /* 0x0000000608067890 */ /* 0x000fe4000fffe03f */
[----:B------:R-:W-:Y:S01]  /*29e0*/  UIADD3 UR4, UR9, 0x6, URZ ;  /* 0x0000000609047890 */ /* 0x000fe2000fffe03f */
[----:B------:R-:W-:Y:S01]  /*29f0*/  FFMA.FTZ R98, R98, UR11, -R135 ;  /* 0x0000000b62627c23 */ /* 0x000fe20008010887 */
[----:B------:R-:W-:Y:S01]  /*2a00*/  UMOV UR7, 0x40000040 ;  /* 0x4000004000077882 */ /* 0x000fe20000000000 */
[----:B------:R-:W-:Y:S01]  /*2a10*/  UMOV UR5, 0x40000040 ;  /* 0x4000004000057882 */ /* 0x000fe20000000000 */
[----:B------:R-:W3:Y:S01]  /*2a20*/  MUFU.TANH R235, R235 ;  /* 0x000000eb00eb7308 */ /* 0x000ee20000002400 */
[----:B--2---:R-:W2:Y:S07]  /*2a30*/  SHFL.IDX PT, R131, R17, R10, 0x1f ;  /* 0x00001f0a11837589 */ /* 0x004eae00000e0000 */
[----:B------:R1:W-:Y:S08]  /*2a40*/  MUFU.TANH R9, R129 ;  /* 0x0000008100097308 */ /* 0x0003f00000002400 */
[----:B------:R4:W2:Y:S01]  /*2a50*/  MUFU.TANH R194, R101 ;  /* 0x0000006500c27308 */ /* 0x0008a20000002400 */
[----:B-1----:R-:W1:Y:S07]  /*2a60*/  SHFL.IDX PT, R129, R23, R110, 0x1f ;  /* 0x00001f6e17817589 */ /* 0x002e6e00000e0000 */
[----:B------:R3:W-:Y:S01]  /*2a70*/  MUFU.TANH R191, R104 ;  /* 0x0000006800bf7308 */ /* 0x0007e20000002400 */
[----:B----4-:R-:W-:Y:S01]  /*2a80*/  FFMA.FTZ R101, R89, UR11, -R88 ;  /* 0x0000000b59657c23 */ /* 0x010fe20008010858 */
        /* <DEDUP_REMOVED lines=19> */
[----:B---3--:R2:W3:Y:S07]  /*2bc0*/  SHFL.IDX PT, R90, R202, R111, 0x1f ;  /* 0x00001f6fca5a7589 */ /* 0x0084ee00000e0000 */
[----:B------:R-:W-:Y:S01]  /*2bd0*/  MUFU.TANH R196, R99 ;  /* 0x0000006300c47308 */ /* 0x000fe20000002400 */
[----:B--2---:R-:W-:-:S07]  /*2be0*/  FSEL R202, R194, -INF , P2 ;  /* 0xff800000c2ca7808 */ /* 0x004fce0001000000 */
[----:B------:R-:W-:Y:S01]  /*2bf0*/  MUFU.TANH R222, R222 ;  /* 0x000000de00de7308 */ /* 0x000fe20000002400 */
[----:B------:R-:W-:-:S07]  /*2c00*/  FFMA.FTZ R202, R202, UR11, -R205 ;  /* 0x0000000bcaca7c23 */ /* 0x000fce00080108cd */
[----:B------:R2:W4:Y:S08]  /*2c10*/  MUFU.TANH R177, R118 ;  /* 0x0000007600b17308 */ /* 0x0005300000002400 */
[----:B------:R1:W-:Y:S01]  /*2c20*/  MUFU.TANH R169, R126 ;  /* 0x0000007e00a97308 */ /* 0x0003e20000002400 */
[----:B--2---:R2:W-:Y:S07]  /*2c30*/  SHFL.IDX PT, R118, R23, R109, 0x1f ;  /* 0x00001f6d17767589 */ /* 0x0045ee00000e0000 */
[----:B------:R-:W3:Y:S01]  /*2c40*/  MUFU.TANH R229, R229 ;  /* 0x000000e500e57308 */ /* 0x000ee20000002400 */
[----:B-1----:R-:W1:Y:S01]  /*2c50*/  SHFL.IDX PT, R126, R17, R109, 0x1f ;  /* 0x00001f6d117e7589 */ /* 0x002e6200000e0000 */
[----:B----4-:R-:W-:-:S02]  /*2c60*/  FSEL R207, R177, -INF , P1 ;  /* 0xff800000b1cf7808 */ /* 0x010fc40000800000 */
[----:B--2---:R-:W-:-:S04]  /*2c70*/  FSEL R23, R233, -INF , P1 ;  /* 0xff800000e9177808 */ /* 0x004fc80000800000 */
[----:B------:R-:W2:Y:S01]  /*2c80*/  MUFU.TANH R236, R236 ;  /* 0x000000ec00ec7308 */ /* 0x000ea20000002400 */
[----:B------:R-:W-:Y:S01]  /*2c90*/  FFMA.FTZ R122, R23, UR11, -R122 ;  /* 0x0000000b177a7c23 */ /* 0x000fe2000801087a */
[----:B------:R-:W-:-:S06]  /*2ca0*/  FSEL R23, R193, -INF , P1 ;  /* 0xff800000c1177808 */ /* 0x000fcc0000800000 */
[----:B------:R-:W-:Y:S01]  /*2cb0*/  MUFU.TANH R231, R231 ;  /* 0x000000e700e77308 */ /* 0x000fe20000002400 */
[----:B---3--:R-:W-:-:S07]  /*2cc0*/  FSEL R99, R229, -INF , P1 ;  /* 0xff800000e5637808 */ /* 0x008fce0000800000 */
[----:B------:R3:W-:Y:S01]  /*2cd0*/  MUFU.TANH R0, R134 ;  /* 0x0000008600007308 */ /* 0x0007e20000002400 */
[----:B--2---:R-:W-:-:S05]  /*2ce0*/  FSEL R88, R236, -INF , P2 ;  /* 0xff800000ec587808 */ /* 0x004fca0001000000 */
[----:B------:R-:W-:Y:S01]  /*2cf0*/  FFMA.FTZ R88, R88, UR11, -R100 ;  /* 0x0000000b58587c23 */ /* 0x000fe20008010864 */
[----:B------:R-:W-:Y:S02]  /*2d00*/  WARPGROUP.DEPBAR.LE gsb0, 0x0 ;  /* 0x00008000000079c5 */ /* 0x000fe40000010000 */
[----:B------:R-:W-:Y:S01]  /*2d10*/  WARPGROUP.ARRIVE ;  /* 0x00000000000079c5 */ /* 0x000fe20000000000 */
[----:B------:R2:W-:Y:S01]  /*2d20*/  MUFU.TANH R11, R128 ;  /* 0x00000080000b7308 */ /* 0x0005e20000002400 */
[----:B---3--:R-:W-:-:S04]  /*2d30*/  FSEL R134, R195, -INF , P2 ;  /* 0xff800000c3867808 */ /* 0x008fc80001000000 */
[----:B------:R-:W-:Y:S01]  /*2d40*/  HGMMA.64x128x16.F32.BF16 R24, gdesc[UR4], R24, gsb0 ;  /* 0x01e00000041879f0 */ /* 0x000fe20008001818 */
[--C-:B------:R-:W-:Y:S01]  /*2d50*/  FFMA.FTZ R134, R134, UR11, -R132.reuse ;  /* 0x0000000b86867c23 */ /* 0x100fe20008010884 */
[----:B------:R-:W-:Y:S01]  /*2d60*/  FFMA.FTZ R132, R23, UR11, -R132 ;  /* 0x0000000b17847c23 */ /* 0x000fe20008010884 */
[----:B------:R-:W-:Y:S01]  /*2d70*/  MUFU.TANH R234, R234 ;  /* 0x000000ea00ea7308 */ /* 0x000fe20000002400 */
[----:B--2---:R-:W2:Y:S01]  /*2d80*/  SHFL.IDX PT, R128, R17, R218, 0x1f ;  /* 0x00001fda11807589 */ /* 0x004ea200000e0000 */
[----:B------:R-:W-:-:S06]  /*2d90*/  FSEL R23, R189, -INF , P1 ;  /* 0xff800000bd177808 */ /* 0x000fcc0000800000 */
[----:B------:R3:W4:Y:S08]  /*2da0*/  MUFU.TANH R179, R116 ;  /* 0x0000007400b37308 */ /* 0x0007300000002400 */
[----:B------:R1:W-:Y:S01]  /*2db0*/  MUFU.TANH R3, R133 ;  /* 0x0000008500037308 */ /* 0x0003e20000002400 */
[----:B---3--:R-:W-:-:S05]  /*2dc0*/  FSEL R116, R197, -INF , P1 ;  /* 0xff800000c5747808 */ /* 0x008fca0000800000 */
[----:B------:R-:W-:Y:S01]  /*2dd0*/  FFMA.FTZ R135, R116, UR11, -R135 ;  /* 0x0000000b74877c23 */ /* 0x000fe20008010887 */
[----:B------:R-:W-:Y:S01]  /*2de0*/  FSEL R116, R196, -INF , P1 ;  /* 0xff800000c4747808 */ /* 0x000fe20000800000 */
[----:B------:R3:W-:Y:S01]  /*2df0*/  MUFU.TANH R174, R121 ;  /* 0x0000007900ae7308 */ /* 0x0007e20000002400 */
[----:B-1----:R-:W-:Y:S02]  /*2e00*/  FSEL R133, R191, -INF , P2 ;  /* 0xff800000bf857808 */ /* 0x002fe40001000000 */
[----:B----4-:R-:W-:-:S03]  /*2e10*/  FSEL R209, R179, -INF , P2 ;  /* 0xff800000b3d17808 */ /* 0x010fc60001000000 */
[--C-:B------:R-:W-:Y:S01]  /*2e20*/  FFMA.FTZ R133, R133, UR11, -R131.reuse ;  /* 0x0000000b85857c23 */ /* 0x100fe20008010883 */
[----:B------:R-:W-:Y:S01]  /*2e30*/  FFMA.FTZ R131, R23, UR11, -R131 ;  /* 0x0000000b17837c23 */ /* 0x000fe20008010883 */
[----:B------:R1:W-:Y:S01]  /*2e40*/  MUFU.EX2 R106, R92 ;  /* 0x0000005c006a7308 */ /* 0x0003e20000000800 */
[----:B---3--:R-:W-:-:S05]  /*2e50*/  FSEL R121, R237, -INF , P2 ;  /* 0xff800000ed797808 */ /* 0x008fca0001000000 */
[--C-:B------:R-:W-:Y:S01]  /*2e60*/  FFMA.FTZ R121, R121, UR11, -R129.reuse ;  /* 0x0000000b79797c23 */ /* 0x100fe20008010881 */
[----:B------:R-:W-:Y:S01]  /*2e70*/  FFMA.FTZ R129, R116, UR11, -R129 ;  /* 0x0000000b74817c23 */ /* 0x000fe20008010881 */
[----:B------:R3:W-:Y:S01]  /*2e80*/  MUFU.TANH R168, R127 ;  /* 0x0000007f00a87308 */ /* 0x0007e20000002400 */
[----:B-1----:R-:W-:Y:S02]  /*2e90*/  FSEL R92, R222, -INF , P2 ;  /* 0xff800000de5c7808 */ /* 0x002fe40001000000 */
[----:B------:R-:W-:-:S03]  /*2ea0*/  FSEL R116, R192, -INF , P1 ;  /* 0xff800000c0747808 */ /* 0x000fc60000800000 */
[--C-:B------:R-:W-:Y:S01]  /*2eb0*/  FFMA.FTZ R92, R92, UR11, -R90.reuse ;  /* 0x0000000b5c5c7c23 */ /* 0x100fe2000801085a */
[----:B------:R-:W-:Y:S01]  /*2ec0*/  FFMA.FTZ R90, R99, UR11, -R90 ;  /* 0x0000000b635a7c23 */ /* 0x000fe2000801085a */
[----:B------:R1:W-:Y:S01]  /*2ed0*/  MUFU.EX2 R23, R115 ;  /* 0x0000007300177308 */ /* 0x0003e20000000800 */
[----:B---3--:R-:W-:Y:S01]  /*2ee0*/  FSEL R127, R187, -INF , P2 ;  /* 0xff800000bb7f7808 */ /* 0x008fe20001000000 */
[----:B------:R-:W-:Y:S01]  /*2ef0*/  FFMA.FTZ R205, R116, UR11, -R205 ;  /* 0x0000000b74cd7c23 */ /* 0x000fe200080108cd */
[----:B------:R-:W-:Y:S02]  /*2f00*/  FSEL R99, R12, -INF , P2 ;  /* 0xff8000000c637808 */ /* 0x000fe40001000000 */
[----:B------:R-:W-:Y:S01]  /*2f10*/  FSEL R116, R188, -INF , P1 ;  /* 0xff800000bc747808 */ /* 0x000fe20000800000 */
[----:B------:R-:W-:Y:S02]  /*2f20*/  FFMA.FTZ R127, R127, UR11, -R126 ;  /* 0x0000000b7f7f7c23 */ /* 0x000fe4000801087e */
[----:B------:R3:W-:Y:S01]  /*2f30*/  MUFU.TANH R176, R119 ;  /* 0x0000007700b07308 */ /* 0x0007e20000002400 */
[----:B-1----:R-:W-:Y:S01]  /*2f40*/  FSEL R115, R186, -INF , P1 ;  /* 0xff800000ba737808 */ /* 0x002fe20000800000 */
[----:B------:R-:W-:-:S04]  /*2f50*/  FFMA.FTZ R99, R99, UR11, -R118 ;  /* 0x0000000b63637c23 */ /* 0x000fc80008010876 */
[----:B------:R-:W-:Y:S02]  /*2f60*/  FFMA.FTZ R126, R115, UR11, -R126 ;  /* 0x0000000b737e7c23 */ /* 0x000fe4000801087e */
[----:B------:R1:W4:Y:S01]  /*2f70*/  MUFU.TANH R178, R117 ;  /* 0x0000007500b27308 */ /* 0x0003220000002400 */
[C---:B---3--:R-:W-:Y:S01]  /*2f80*/  FSEL R119, R231.reuse, -INF , P1 ;  /* 0xff800000e7777808 */ /* 0x048fe20000800000 */
[----:B------:R-:W-:Y:S01]  /*2f90*/  SHFL.IDX PT, R115, R17, R114, 0x1f ;  /* 0x00001f7211737589 */ /* 0x000fe200000e0000 */
[----:B------:R-:W-:-:S03]  /*2fa0*/  FFMA.FTZ R231, -R231, R231, 1 ;  /* 0x3f800000e7e77423 */ /* 0x000fc600000101e7 */
[----:B------:R-:W-:Y:S02]  /*2fb0*/  FFMA.FTZ R100, R119, UR11, -R100 ;  /* 0x0000000b77647c23 */ /* 0x000fe40008010864 */
[----:B------:R3:W-:Y:S01]  /*2fc0*/  MUFU.TANH R7, R130 ;  /* 0x0000008200077308 */ /* 0x0007e20000002400 */
[----:B-1----:R-:W-:Y:S01]  /*2fd0*/  FSEL R117, R234, -INF , P1 ;  /* 0xff800000ea757808 */ /* 0x002fe20000800000 */
[----:B------:R-:W1:Y:S04]  /*2fe0*/  SHFL.IDX PT, R119, R17, R110, 0x1f ;  /* 0x00001f6e11777589 */ /* 0x000e6800000e0000 */
[----:B------:R-:W-:Y:S02]  /*2ff0*/  FFMA.FTZ R118, R117, UR11, -R118 ;  /* 0x0000000b75767c23 */ /* 0x000fe40008010876 */
[----:B------:R4:W1:Y:S01]  /*3000*/  SHFL.IDX PT, R117, R17, R111, 0x1f ;  /* 0x00001f6f11757589 */ /* 0x00086200000e0000 */
[----:B---3--:R-:W-:Y:S01]  /*3010*/  FSEL R130, R190, -INF , P2 ;  /* 0xff800000be827808 */ /* 0x008fe20001000000 */
[----:B------:R3:W-:Y:S04]  /*3020*/  MUFU.TANH R170, R125 ;  /* 0x0000007d00aa7308 */ /* 0x0007e80000002400 */
[--C-:B--2---:R-:W-:Y:S01]  /*3030*/  FFMA.FTZ R130, R130, UR11, -R128.reuse ;  /* 0x0000000b82827c23 */ /* 0x104fe20008010880 */
[----:B------:R-:W-:Y:S01]  /*3040*/  FFMA.FTZ R128, R116, UR11, -R128 ;  /* 0x0000000b74807c23 */ /* 0x000fe20008010880 */
[----:B------:R-:W-:-:S02]  /*3050*/  FSEL R116, R183, -INF , P1 ;  /* 0xff800000b7747808 */ /* 0x000fc40000800000 */
[----:B------:R2:W-:Y:S01]  /*3060*/  MUFU.TANH R175, R120 ;  /* 0x0000007800af7308 */ /* 0x0005e20000002400 */
[----:B---3--:R-:W-:Y:S02]  /*3070*/  FSEL R125, R185, -INF , P2 ;  /* 0xff800000b97d7808 */ /* 0x008fe40001000000 */
[----:B----4-:R-:W-:-:S03]  /*3080*/  FSEL R17, R180, -INF , P1 ;  /* 0xff800000b4117808 */ /* 0x010fc60000800000 */
[--C-:B------:R-:W-:Y:S01]  /*3090*/  FFMA.FTZ R125, R125, UR11, -R215.reuse ;  /* 0x0000000b7d7d7c23 */ /* 0x100fe200080108d7 */
[----:B------:R-:W-:Y:S01]  /*30a0*/  FFMA.FTZ R215, R116, UR11, -R215 ;  /* 0x0000000b74d77c23 */ /* 0x000fe200080108d7 */
[----:B------:R-:W-:Y:S01]  /*30b0*/  FSEL R116, R182, -INF , P1 ;  /* 0xff800000b6747808 */ /* 0x000fe20000800000 */
[----:B------:R3:W-:Y:S01]  /*30c0*/  MUFU.TANH R172, R123 ;  /* 0x0000007b00ac7308 */ /* 0x0007e20000002400 */
[----:B--2---:R-:W-:-:S03]  /*30d0*/  FSEL R120, R181, -INF , P2 ;  /* 0xff800000b5787808 */ /* 0x004fc60001000000 */
[----:B------:R-:W-:Y:S01]  /*30e0*/  FFMA.FTZ R213, R116, UR11, -R213 ;  /* 0x0000000b74d57c23 */ /* 0x000fe200080108d5 */
[----:B------:R-:W-:Y:S01]  /*30f0*/  FSEL R116, R178, -INF , P2 ;  /* 0xff800000b2747808 */ /* 0x000fe20001000000 */
[--C-:B-1----:R-:W-:Y:S01]  /*3100*/  FFMA.FTZ R120, R120, UR11, -R119.reuse ;  /* 0x0000000b78787c23 */ /* 0x102fe20008010877 */
[----:B------:R-:W-:Y:S01]  /*3110*/  FFMA.FTZ R119, R17, UR11, -R119 ;  /* 0x0000000b11777c23 */ /* 0x000fe20008010877 */
[----:B------:R1:W-:Y:S01]  /*3120*/  MUFU.TANH R171, R124 ;  /* 0x0000007c00ab7308 */ /* 0x0003e20000002400 */
[----:B---3--:R-:W-:Y:S01]  /*3130*/  FSEL R123, R176, -INF , P1 ;  /* 0xff800000b07b7808 */ /* 0x008fe20000800000 */
        /* <DEDUP_REMOVED lines=470> */
[----:B------:R-:W-:Y:S01]  /*4ea0*/  F2FP.BF16.F32.PACK_AB R89, R100, R23 ;  /* 0x000000176459723e */ /* 0x000fe200000010ff */
[----:B---3--:R-:W-:-:S05]  /*4eb0*/  IMAD R25, R4, 0x4000, R222 ;  /* 0x0000400004197824 */ /* 0x008fca00078e02de */
[----:B------:R-:W-:-:S05]  /*4ec0*/  LEA R50, R25, R2, 0x1 ;  /* 0x0000000219327211 */ /* 0x000fca00078e08ff */
[----:B------:R-:W-:Y:S01]  /*4ed0*/  STSM.16.MT88.4 [R50+0x20c00], R84 ;  /* 0x020c005432007844 */ /* 0x000fe20000004200 */
[----:B------:R-:W-:-:S03]  /*4ee0*/  F2FP.BF16.F32.PACK_AB R25, R106, R105 ;  /* 0x000000696a19723e */ /* 0x000fc600000010ff */
        /* <DEDUP_REMOVED lines=144> */
.L_x_249:
[----:B-----5:R-:W-:Y:S01]  /*57f0*/  LEA R0, R4, R0, 0xa ;  /* 0x0000000004007211 */ /* 0x020fe200078e50ff */
        /* <DEDUP_REMOVED lines=12> */
[C---:B------:R-:W-:Y:S01]  /*58c0*/  IADD3 R13, R14.reuse, 0x9, RZ ;  /* 0x000000090e0d7810 */ /* 0x040fe20007ffe0ff */
        /* <DEDUP_REMOVED lines=54> */
.L_x_250:
[----:B-1----:R-:W2:Y:S01]  /*5c30*/  LDL R0, [R1] ;  /* 0x0000000001007983 */ /* 0x002ea20000100800 */
[----:B------:R-:W-:Y:S01]  /*5c40*/  IADD3 R6, R6, 0x1, RZ ;  /* 0x0000000106067810 */ /* 0x000fe20007ffe0ff */
[----:B------:R-:W-:Y:S01]  /*5c50*/  VIADD R4, R4, 0x1 ;  /* 0x0000000104047836 */ /* 0x000fe20000000000 */
[----:B------:R-:W-:-:S04]  /*5c60*/  IADD3 R3, R3, 0x30c20, RZ ;  /* 0x00030c2003037810 */ /* 0x000fc80007ffe0ff */
[C---:B------:R-:W-:Y:S02]  /*5c70*/  ISETP.NE.AND P0, PT, R4.reuse, 0x2, PT ;  /* 0x000000020400780c */ /* 0x040fe40003f05270 */
[----:B------:R-:W-:Y:S02]  /*5c80*/  PRMT R3, RZ, 0x654, R3 ;  /* 0x00000654ff037816 */ /* 0x000fe40000000003 */
[----:B------:R-:W-:Y:S02]  /*5c90*/  SEL R4, R4, RZ, P0 ;  /* 0x000000ff04047207 */ /* 0x000fe40000000000 */
[----:B------:R3:W-:Y:S01]  /*5ca0*/  SYNCS.ARRIVE.TRANS64.RED.A1T0 RZ, [R3+URZ], RZ ;  /* 0x000000ff03ff79a7 */ /* 0x0007e2000810043f */
[----:B--2---:R-:W-:Y:S02]  /*5cb0*/  ISETP.GE.AND P1, PT, R6, R0, PT ;  /* 0x000000000600720c */ /* 0x004fe40003f26270 */
[----:B------:R-:W-:-:S04]  /*5cc0*/  SEL R0, RZ, 0x1, P0 ;  /* 0x00000001ff007807 */ /* 0x000fc80000000000 */
[----:B------:R-:W-:-:S07]  /*5cd0*/  LOP3.LUT R5, R5, R0, RZ, 0x3c, !PT ;  /* 0x0000000005057212 */ /* 0x000fce00078e3cff */
[----:B---3--:R-:W-:Y:S05]  /*5ce0*/  @!P1 BRA `(.L_x_251) ;  /* 0xffffffb800589947 */ /* 0x008fea000383ffff */
.L_x_240:
[----:B------:R-:W3:Y:S01]  /*5cf0*/  S2UR UR8, SR_CTAID.Y ;  /* 0x00000000000879c3 */ /* 0x000ee20000002600 */
[----:B------:R-:W-:Y:S01]  /*5d00*/  ULDC UR5, c[0x0][0x850] ;  /* 0x0002140000057ab9 */ /* 0x000fe20000000800 */
[----:B------:R-:W-:Y:S01]  /*5d10*/  ULDC.64 UR10, c[0x0][0x818] ;  /* 0x00020600000a7ab9 */ /* 0x000fe20000000a00 */
[----:B------:R-:W-:Y:S01]  /*5d20*/  UISETP.NE.AND UP0, UPT, UR5, 0x1, UPT ;  /* 0x000000010500788c */ /* 0x000fe2000bf05270 */
[----:B------:R-:W4:Y:S01]  /*5d30*/  S2R R10, SR_TID.X ;  /* 0x00000000000a7919 */ /* 0x000f220000002100 */
[----:B------:R-:W-:-:S03]  /*5d40*/  ULDC.64 UR12, c[0x0][0x840] ;  /* 0x00021000000c7ab9 */ /* 0x000fc60000000a00 */
[----:B------:R-:W5:Y:S06]  /*5d50*/  S2UR UR4, SR_CTAID.X ;  /* 0x00000000000479c3 */ /* 0x000f6c0000002500 */
[----:B------:R-:W-:Y:S01]  /*5d60*/  @UP0 ULDC UR6, c[0x0][0x854] ;  /* 0x0002150000060ab9 */ /* 0x000fe20000000800 */
[----:B------:R-:W-:Y:S01]  /*5d70*/  @UP0 ULDC UR9, c[0x0][0x858] ;  /* 0x0002160000090ab9 */ /* 0x000fe20000000800 */
[----:B------:R-:W2:Y:S01]  /*5d80*/  S2UR UR16, SR_CTAID.Z ;  /* 0x00000000001079c3 */ /* 0x000ea20000002700 */
[----:B---3--:R-:W-:-:S07]  /*5d90*/  UIMAD.WIDE.U32 UR6, UR8, UR6, URZ ;  /* 0x00000006080672a5 */ /* 0x008fce000f8e003f */
[----:B------:R-:W3:Y:S01]  /*5da0*/  LDC.64 R14, c[0x0][0x848] ;  /* 0x00021200ff0e7b82 */ /* 0x000ee20000000a00 */
[----:B------:R-:W-:Y:S02]  /*5db0*/  @UP0 USHF.R.U32.HI UR8, URZ, UR9, UR7 ;  /* 0x000000093f080299 */ /* 0x000fe40008011607 */
[----:B-----5:R-:W-:-:S05]  /*5dc0*/  USHF.L.U32 UR4, UR4, 0xd, URZ ;  /* 0x0000000d04047899 */ /* 0x020fca000800063f */
[----:B-1----:R-:W1:Y:S01]  /*5dd0*/  LDC.64 R12, c[0x0][0x820] ;  /* 0x00020800ff0c7b82 */ /* 0x002e620000000a00 */
[----:B------:R-:W-:Y:S02]  /*5de0*/  USHF.R.S32.HI UR6, URZ, 0x1f, UR8 ;  /* 0x0000001f3f067899 */ /* 0x000fe40008011408 */
[----:B------:R-:W-:Y:S02]  /*5df0*/  USHF.R.S32.HI UR5, URZ, 0x1f, UR4 ;  /* 0x0000001f3f057899 */ /* 0x000fe40008011404 */
[----:B------:R-:W-:Y:S02]  /*5e00*/  UIMAD UR7, UR6, UR10, URZ ;  /* 0x0000000a060772a4 */ /* 0x000fe4000f8e023f */
[----:B------:R-:W-:Y:S02]  /*5e10*/  UIMAD UR6, UR6, UR12, URZ ;  /* 0x0000000c060672a4 */ /* 0x000fe4000f8e023f */
[----:B------:R-:W-:Y:S02]  /*5e20*/  UIMAD.WIDE.U32 UR14, UR8, UR10, UR4 ;  /* 0x0000000a080e72a5 */ /* 0x000fe4000f8e0004 */
[----:B------:R-:W-:-:S02]  /*5e30*/  UIMAD.WIDE.U32 UR4, UR8, UR12, UR4 ;  /* 0x0000000c080472a5 */ /* 0x000fc4000f8e0004 */
[----:B------:R-:W-:Y:S02]  /*5e40*/  UIMAD UR6, UR8, UR13, UR6 ;  /* 0x0000000d080672a4 */ /* 0x000fe4000f8e0206 */
[----:B------:R-:W-:Y:S01]  /*5e50*/  UIMAD UR7, UR8, UR11, UR7 ;  /* 0x0000000b080772a4 */ /* 0x000fe2000f8e0207 */
[----:B------:R-:W-:Y:S01]  /*5e60*/  MOV R5, UR15 ;  /* 0x0000000f00057c02 */ /* 0x000fe20008000f00 */
[----:B------:R-:W-:Y:S02]  /*5e70*/  UIADD3 UR6, UR5, UR6, URZ ;  /* 0x0000000605067290 */ /* 0x000fe4000fffe03f */
[----:B------:R-:W-:Y:S01]  /*5e80*/  IMAD.U32 R7, RZ, RZ, UR5 ;  /* 0x00000005ff077e24 */ /* 0x000fe2000f8e00ff */
[----:B--2---:R-:W-:Y:S01]  /*5e90*/  USHF.R.S32.HI UR8, URZ, 0x1f, UR16 ;  /* 0x0000001f3f087899 */ /* 0x004fe20008011410 */
[----:B------:R-:W-:Y:S01]  /*5ea0*/  MOV R6, UR4 ;  /* 0x0000000400067c02 */ /* 0x000fe20008000f00 */
[----:B------:R-:W-:Y:S01]  /*5eb0*/  UIADD3 UR7, UR15, UR7, URZ ;  /* 0x000000070f077290 */ /* 0x000fe2000fffe03f */
[----:B------:R-:W-:Y:S01]  /*5ec0*/  IMAD.U32 R4, RZ, RZ, UR14 ;  /* 0x0000000eff047e24 */ /* 0x000fe2000f8e00ff */
[----:B------:R-:W-:Y:S01]  /*5ed0*/  MOV R7, UR6 ;  /* 0x0000000600077c02 */ /* 0x000fe20008000f00 */
[----:B------:R-:W-:Y:S01]  /*5ee0*/  ULDC UR4, c[0x0][0x740] ;  /* 0x0001d00000047ab9 */ /* 0x000fe20000000800 */
[----:B---3--:R-:W-:-:S02]  /*5ef0*/  IMAD R8, R14, UR8, RZ ;  /* 0x000000080e087c24 */ /* 0x008fc4000f8e02ff */
[----:B------:R-:W-:Y:S01]  /*5f00*/  FMUL.FTZ R168, R168, UR4 ;  /* 0x00000004a8a87c20 */ /* 0x000fe20008410000 */
[----:B------:R-:W-:Y:S02]  /*5f10*/  IMAD.U32 R5, RZ, RZ, UR7 ;  /* 0x00000007ff057e24 */ /* 0x000fe4000f8e00ff */
[----:B------:R-:W-:Y:S01]  /*5f20*/  FMUL.FTZ R169, R169, UR4 ;  /* 0x00000004a9a97c20 */ /* 0x000fe20008410000 */
[----:B-1----:R-:W-:Y:S02]  /*5f30*/  IMAD R0, R12, UR8, RZ ;  /* 0x000000080c007c24 */ /* 0x002fe4000f8e02ff */
[----:B------:R-:W-:Y:S01]  /*5f40*/  FMUL.FTZ R170, R170, UR4 ;  /* 0x00000004aaaa7c20 */ /* 0x000fe20008410000 */
[----:B------:R-:W-:Y:S02]  /*5f50*/  IMAD R9, R15, UR16, R8 ;  /* 0x000000100f097c24 */ /* 0x000fe4000f8e0208 */
[----:B------:R-:W-:Y:S01]  /*5f60*/  FMUL.FTZ R171, R171, UR4 ;  /* 0x00000004abab7c20 */ /* 0x000fe20008410000 */
[----:B------:R-:W-:-:S04]  /*5f70*/  IMAD.WIDE.U32 R6, R14, UR16, R6 ;  /* 0x000000100e067c25 */ /* 0x000fc8000f8e0006 */
[----:B------:R-:W-:Y:S01]  /*5f80*/  FMUL.FTZ R172, R172, UR4 ;  /* 0x00000004acac7c20 */ /* 0x000fe20008410000 */
[----:B------:R-:W-:Y:S01]  /*5f90*/  FMUL.FTZ R173, R173, UR4 ;  /* 0x00000004adad7c20 */ /* 0x000fe20008410000 */
[----:B------:R-:W-:Y:S01]  /*5fa0*/  FMUL.FTZ R174, R174, UR4 ;  /* 0x00000004aeae7c20 */ /* 0x000fe20008410000 */
[----:B------:R-:W-:Y:S02]  /*5fb0*/  IMAD R3, R13, UR16, R0 ;  /* 0x000000100d037c24 */ /* 0x000fe4000f8e0200 */
[----:B------:R-:W-:Y:S01]  /*5fc0*/  FMUL.FTZ R175, R175, UR4 ;  /* 0x00000004afaf7c20 */ /* 0x000fe20008410000 */
[----:B------:R-:W-:-:S04]  /*5fd0*/  IMAD.WIDE.U32 R4, R12, UR16, R4 ;  /* 0x000000100c047c25 */ /* 0x000fc8000f8e0004 */
        /* <DEDUP_REMOVED lines=24> */
[----:B------:R-:W-:Y:S05]  /*6160*/  WARPSYNC.ALL ;  /* 0x0000000000007948 */ /* 0x000fea0003800000 */
[----:B------:R-:W-:Y:S01]  /*6170*/  IMAD.IADD R3, R5, 0x1, R3 ;  /* 0x0000000105037824 */ /* 0x000fe200078e0203 */
[----:B------:R-:W-:Y:S01]  /*6180*/  IADD3 R0, R7, R9, RZ ;  /* 0x0000000907007210 */ /* 0x000fe20007ffe0ff */
[----:B------:R-:W-:Y:S01]  /*6190*/  BAR.SYNC.DEFER_BLOCKING 0x1, 0x100 ;  /* 0x0044000000007b1d */ /* 0x000fe20000010000 */
[----:B----4-:R-:W-:-:S07]  /*61a0*/  ISETP.NE.AND P1, PT, R10, 0x80, PT ;  /* 0x000000800a00780c */ /* 0x010fce0003f25270 */
[----:B------:R-:W1:Y:S01]  /*61b0*/  LDC.64 R8, c[0x0][0x800] ;  /* 0x00020000ff087b82 */ /* 0x000e620000000a00 */
[----:B------:R-:W-:Y:S07]  /*61c0*/  BSSY B0, `(.L_x_252) ;  /* 0x0000024000007945 */ /* 0x000fee0003800000 */
[----:B------:R-:W2:Y:S01]  /*61d0*/  LDC.64 R12, c[0x0][0x828] ;  /* 0x00020a00ff0c7b82 */ /* 0x000ea20000000a00 */
[----:B------:R3:W-:Y:S04]  /*61e0*/  STS.128 [R11], R136 ;  /* 0x000000880b007388 */ /* 0x0007e80000000c00 */
[----:B------:R3:W-:Y:S01]  /*61f0*/  STS.128 [R11+0x800], R140 ;  /* 0x0008008c0b007388 */ /* 0x0007e20000000c00 */
[----:B-1----:R-:W-:-:S03]  /*6200*/  LEA R8, P0, R4, R8, 0x2 ;  /* 0x0000000804087211 */ /* 0x002fc600078010ff */
[----:B------:R3:W-:Y:S01]  /*6210*/  STS.128 [R11+0x1000], R144 ;  /* 0x001000900b007388 */ /* 0x0007e20000000c00 */
[----:B------:R-:W-:-:S03]  /*6220*/  LEA.HI.X R3, R4, R9, R3, 0x2, P0 ;  /* 0x0000000904037211 */ /* 0x000fc600000f1403 */
[----:B------:R3:W-:Y:S01]  /*6230*/  STS.128 [R11+0x1800], R148 ;  /* 0x001800940b007388 */ /* 0x0007e20000000c00 */
[----:B--2---:R-:W-:-:S03]  /*6240*/  LEA R12, P2, R6, R12, 0x2 ;  /* 0x0000000c060c7211 */ /* 0x004fc600078410ff */
[----:B------:R3:W-:Y:S01]  /*6250*/  STS.128 [R11+0x2000], R152 ;  /* 0x002000980b007388 */ /* 0x0007e20000000c00 */
[----:B------:R-:W-:-:S03]  /*6260*/  LEA.HI.X R0, R6, R13, R0, 0x2, P2 ;  /* 0x0000000d06007211 */ /* 0x000fc600010f1400 */
        /* <DEDUP_REMOVED lines=8> */
[----:B-1----:R-:W1:Y:S02]  /*62f0*/  FENCE.VIEW.ASYNC.S ;  /* 0x00000000000073c6 */ /* 0x002e640000000000 */
[----:B-1----:R-:W-:Y:S06]  /*6300*/  BAR.SYNC.DEFER_BLOCKING 0x1, 0x100 ;  /* 0x0044000000007b1d */ /* 0x002fec0000010000 */
[----:B------:R-:W-:Y:S05]  /*6310*/  @P1 BRA `(.L_x_253) ;  /* 0x0000000000381947 */ /* 0x000fea0003800000 */
[----:B------:R-:W-:Y:S01]  /*6320*/  R2UR UR4, R12 ;  /* 0x000000000c0472ca */ /* 0x000fe200000e0000 */
[----:B------:R-:W-:Y:S01]  /*6330*/  UMOV UR7, 0x800 ;  /* 0x0000080000077882 */ /* 0x000fe20000000000 */
[----:B------:R-:W-:Y:S01]  /*6340*/  R2UR UR5, R0 ;  /* 0x00000000000572ca */ /* 0x000fe200000e0000 */
[----:B------:R-:W-:Y:S01]  /*6350*/  UMOV UR8, 0x0 ;  /* 0x0000000000087882 */ /* 0x000fe20000000000 */
[----:B------:R-:W-:Y:S01]  /*6360*/  R2UR UR6, R2 ;  /* 0x00000000020672ca */ /* 0x000fe200000e0000 */
[----:B------:R-:W-:Y:S01]  /*6370*/  UMOV UR9, 0x14f00000 ;  /* 0x14f0000000097882 */ /* 0x000fe20000000000 */
[----:B------:R-:W-:-:S13]  /*6380*/  PLOP3.LUT P0, PT, PT, PT, PT, 0x80, 0x0 ;  /* 0x000000000000781c */ /* 0x000fda0003f0f070 */
.L_x_254:
[----:B------:R-:W-:Y:S01]  /*6390*/  @P0 ELECT P2, URZ, PT ;  /* 0x00000000003f082f */ /* 0x000fe20003840000 */
[----:B------:R1:W-:-:S12]  /*63a0*/  UBLKRED.G.S.ADD.F32.RN [UR4], [UR6], UR7, desc[UR8] ;  /* 0x00000804060073bb */ /* 0x0003d800080a1407 */
[----:B------:R-:W-:Y:S02]  /*63b0*/  @P2 PLOP3.LUT P0, PT, P2, PT, PT, 0x8, 0x0 ;  /* 0x000000000000281c */ /* 0x000fe4000170e170 */
[----:B------:R-:W-:-:S11]  /*63c0*/  PLOP3.LUT P2, PT, PT, PT, PT, 0x8, 0x0 ;  /* 0x000000000000781c */ /* 0x000fd60003f4e170 */
[----:B-1----:R-:W-:Y:S05]  /*63d0*/  @P0 BRA.U.ANY `(.L_x_254) ;  /* 0xfffffffd00ec0947 */ /* 0x002fea000393ffff */
[----:B------:R0:W-:Y:S01]  /*63e0*/  UTMACMDFLUSH ;  /* 0x00000000000079b7 */ /* 0x0001e20000000000 */
[----:B------:R-:W-:-:S04]  /*63f0*/  DEPBAR.LE SB0, 0x0 ;  /* 0x000080000000791a */ /* 0x000fc80000000000 */
.L_x_253:
[----:B------:R-:W-:Y:S05]  /*6400*/  BSYNC B0 ;  /* 0x0000000000007941 */ /* 0x000fea0003800000 */
.L_x_252:
[----:B------:R-:W-:Y:S06]  /*6410*/  BAR.SYNC.DEFER_BLOCKING 0x1, 0x100 ;  /* 0x0044000000007b1d */ /* 0x000fec0000010000 */
[----:B------:R4:W-:Y:S04]  /*6420*/  STS.128 [R11], R168 ;  /* 0x000000a80b007388 */ /* 0x0009e80000000c00 */
        /* <DEDUP_REMOVED lines=22> */
.L_x_255:
[----:B------:R-:W-:Y:S01]  /*6590*/  @P0 ELECT P1, URZ, PT ;  /* 0x00000000003f082f */ /* 0x000fe20003820000 */
[----:B------:R1:W-:-:S12]  /*65a0*/  UBLKRED.G.S.ADD.F32.RN [UR4], [UR6], UR7, desc[UR8] ;  /* 0x00000804060073bb */ /* 0x0003d800080a1407 */
[----:B------:R-:W-:Y:S02]  /*65b0*/  @P1 PLOP3.LUT P0, PT, P1, PT, PT, 0x8, 0x0 ;  /* 0x000000000000181c */ /* 0x000fe40000f0e170 */
[----:B------:R-:W-:-:S11]  /*65c0*/  PLOP3.LUT P1, PT, PT, PT, PT, 0x8, 0x0 ;  /* 0x000000000000781c */ /* 0x000fd60003f2e170 */
[----:B-1----:R-:W-:Y:S05]  /*65d0*/  @P0 BRA.U.ANY `(.L_x_255) ;  /* 0xfffffffd00ec0947 */ /* 0x002fea000393ffff */
[----:B------:R0:W-:Y:S01]  /*65e0*/  UTMACMDFLUSH ;  /* 0x00000000000079b7 */ /* 0x0001e20000000000 */
[----:B------:R-:W-:-:S04]  /*65f0*/  DEPBAR.LE SB0, 0x0 ;  /* 0x000080000000791a */ /* 0x000fc80000000000 */
[----:B------:R-:W-:Y:S05]  /*6600*/  BRA `(.L_x_232) ;  /* 0x00000024000c7947 */ /* 0x000fea0003800000 */
.L_x_230:
        /* <DEDUP_REMOVED lines=28> */
[C---:B------:R-:W-:Y:S01]  /*67d0*/  IADD3 R0, R2.reuse, 0x7f, RZ ;  /* 0x0000007f02007810 */ /* 0x040fe20007ffe0ff */
[----:B------:R-:W-:Y:S01]  /*67e0*/  UIADD3 UR10, UR7, UR10, URZ ;  /* 0x0000000a070a7290 */ /* 0x000fe2000fffe03f */
[----:B------:R-:W-:Y:S01]  /*67f0*/  ISETP.GE.AND P1, PT, R2, 0x81, PT ;  /* 0x000000810200780c */ /* 0x000fe20003f26270 */
[----:B------:R-:W-:Y:S01]  /*6800*/  UMOV UR5, URZ ;  /* 0x0000003f00057c82 */ /* 0x000fe20008000000 */
        /* <DEDUP_REMOVED lines=19> */
.L_x_270:
        /* <DEDUP_REMOVED lines=21> */
.L_x_259:
[----:B------:R-:W-:Y:S05]  /*6a90*/  BSYNC B0 ;  /* 0x0000000000007941 */ /* 0x000fea0003800000 */
.L_x_258:
        /* <DEDUP_REMOVED lines=13> */
.L_x_261:
[----:B------:R-:W-:Y:S05]  /*6b70*/  BSYNC B0 ;  /* 0x0000000000007941 */ /* 0x000fea0003800000 */
.L_x_260:
[----:B------:R-:W-:Y:S06]  /*6b80*/  BAR.ARV 0xa, 0xa0 ;  /* 0x0282800000007b1d */ /* 0x000fec0000002000 */
[----:B------:R-:W-:Y:S04]  /*6b90*/  BSSY B0, `(.L_x_262) ;  /* 0x0000003000007945 */ /* 0x000fe80003800000 */
[----:B------:R-:W-:Y:S05]  /*6ba0*/  @!P0 BRA `(.L_x_263) ;  /* 0x0000000000048947 */ /* 0x000fea0003800000 */
[----:B------:R-:W-:-:S04]  /*6bb0*/  DEPBAR.LE SB0, 0x0 ;  /* 0x000080000000791a */ /* 0x000fc80000000000 */
.L_x_263:
[----:B------:R-:W-:Y:S05]  /*6bc0*/  BSYNC B0 ;  /* 0x0000000000007941 */ /* 0x000fea0003800000 */
.L_x_262:
        /* <DEDUP_REMOVED lines=13> */
.L_x_265:
[----:B------:R-:W-:Y:S05]  /*6ca0*/  BSYNC B0 ;  /* 0x0000000000007941 */ /* 0x000fea0003800000 */
.L_x_264:
        /* <DEDUP_REMOVED lines=13> */
.L_x_267:
[----:B------:R-:W-:Y:S05]  /*6d80*/  BSYNC B0 ;  /* 0x0000000000007941 */ /* 0x000fea0003800000 */
.L_x_266:
[----:B------:R-:W-:Y:S01]  /*6d90*/  IADD3 R0, R0, -0x2, RZ ;  /* 0xfffffffe00007810 */ /* 0x000fe20007ffe0ff */
[----:B------:R-:W-:Y:S06]  /*6da0*/  BAR.ARV 0xa, 0xa0 ;  /* 0x0282800000007b1d */ /* 0x000fec0000002000 */
[----:B------:R-:W-:Y:S01]  /*6db0*/  BSSY B0, `(.L_x_268) ;  /* 0x0000004000007945 */ /* 0x000fe20003800000 */
[----:B------:R-:W-:-:S03]  /*6dc0*/  ISETP.NE.AND P1, PT, R0, RZ, PT ;  /* 0x000000ff0000720c */ /* 0x000fc60003f25270 */
[----:B------:R-:W-:Y:S10]  /*6dd0*/  @!P0 BRA `(.L_x_269) ;  /* 0x0000000000048947 */ /* 0x000ff40003800000 */
[----:B------:R-:W-:-:S04]  /*6de0*/  DEPBAR.LE SB0, 0x0 ;  /* 0x000080000000791a */ /* 0x000fc80000000000 */
.L_x_269:
[----:B------:R-:W-:Y:S05]  /*6df0*/  BSYNC B0 ;  /* 0x0000000000007941 */ /* 0x000fea0003800000 */
.L_x_268:
[----:B------:R-:W-:Y:S06]  /*6e00*/  BAR.ARV 0xb, 0xa0 ;  /* 0x02c2800000007b1d */ /* 0x000fec0000002000 */
[----:B------:R-:W-:Y:S02]  /*6e10*/  UIADD3 UR5, UR5, 0x2, URZ ;  /* 0x0000000205057890 */ /* 0x000fe4000fffe03f */
[----:B------:R-:W-:Y:S01]  /*6e20*/  UIADD3 UR4, UR4, 0x1, URZ ;  /* 0x0000000104047890 */ /* 0x000fe2000fffe03f */
[----:B------:R-:W-:Y:S11]  /*6e30*/  @P1 BRA `(.L_x_270) ;  /* 0xfffffff800c01947 */ /* 0x000ff6000383ffff */
[----:B------:R-:W-:-:S12]  /*6e40*/  USHF.L.U32 UR5, UR5, 0xd, URZ ;  /* 0x0000000d05057899 */ /* 0x000fd8000800063f */
.L_x_257:
        /* <DEDUP_REMOVED lines=19> */
.L_x_272:
[----:B------:R-:W-:Y:S05]  /*6f80*/  BSYNC B0 ;  /* 0x0000000000007941 */ /* 0x000fea0003800000 */
.L_x_271:
        /* <DEDUP_REMOVED lines=19> */
.L_x_274:
[----:B------:R-:W-:Y:S05]  /*70c0*/  BSYNC B0 ;  /* 0x0000000000007941 */ /* 0x000fea0003800000 */
.L_x_273:
[----:B------:R-:W-:Y:S06]  /*70d0*/  BAR.ARV 0xa, 0xa0 ;  /* 0x0282800000007b1d */ /* 0x000fec0000002000 */
[----:B------:R-:W-:Y:S04]  /*70e0*/  BSSY B0, `(.L_x_275) ;  /* 0x0000003000007945 */ /* 0x000fe80003800000 */
[----:B------:R-:W-:Y:S05]  /*70f0*/  @!P0 BRA `(.L_x_276) ;  /* 0x0000000000048947 */ /* 0x000fea0003800000 */
[----:B------:R-:W-:-:S04]  /*7100*/  DEPBAR.LE SB0, 0x0 ;  /* 0x000080000000791a */ /* 0x000fc80000000000 */
.L_x_276:
[----:B------:R-:W-:Y:S05]  /*7110*/  BSYNC B0 ;  /* 0x0000000000007941 */ /* 0x000fea0003800000 */
.L_x_275:
[----:B------:R-:W-:Y:S06]  /*7120*/  BAR.ARV 0xb, 0xa0 ;  /* 0x02c2800000007b1d */ /* 0x000fec0000002000 */
[----:B------:R-:W-:Y:S05]  /*7130*/  BRA `(.L_x_232) ;  /* 0x0000001800407947 */ /* 0x000fea0003800000 */
.L_x_256:
        /* <DEDUP_REMOVED lines=23> */
[----:B-----5:R-:W-:Y:S01]  /*72b0*/  IMAD R0, R13, R10, RZ ;  /* 0x0000000a0d007224 */ /* 0x020fe200078e02ff */
[----:B------:R-:W-:Y:S02]  /*72c0*/  IADD3 R3, R3, R7, RZ ;  /* 0x0000000703037210 */ /* 0x000fe40007ffe0ff */
[----:B------:R-:W1:Y:S01]  /*72d0*/  LDC.64 R6, c[0x0][0x730] ;  /* 0x0001cc00ff067b82 */ /* 0x000e620000000a00 */
[----:B------:R-:W-:Y:S02]  /*72e0*/  IMAD R11, R11, UR21, R0 ;  /* 0x000000150b0b7c24 */ /* 0x000fe4000f8e0200 */
[----:B------:R-:W-:-:S04]  /*72f0*/  IMAD.WIDE.U32 R2, R10, UR21, R2 ;  /* 0x000000150a027c25 */ /* 0x000fc8000f8e0002 */
[----:B------:R-:W-:Y:S01]  /*7300*/  IMAD.IADD R0, R3, 0x1, R11 ;  /* 0x0000000103007824 */ /* 0x000fe200078e020b */
[----:B------:R-:W-:-:S04]  /*7310*/  LEA R4, P0, R2, R4, 0x2 ;  /* 0x0000000402047211 */ /* 0x000fc800078010ff */
[----:B------:R-:W-:Y:S02]  /*7320*/  LEA.HI.X R0, R2, R5, R0, 0x2, P0 ;  /* 0x0000000502007211 */ /* 0x000fe400000f1400 */
[----:B------:R-:W-:Y:S02]  /*7330*/  ELECT P0, URZ, PT ;  /* 0x00000000003f782f */ /* 0x000fe40003800000 */
[----:B------:R-:W-:Y:S02]  /*7340*/  R2UR UR4, R4 ;  /* 0x00000000040472ca */ /* 0x000fe400000e0000 */
[----:B------:R-:W-:Y:S01]  /*7350*/  R2UR UR5, R0 ;  /* 0x00000000000572ca */ /* 0x000fe200000e0000 */
[----:B-1----:R-:W-:-:S04]  /*7360*/  IMAD R2, R15, R6, RZ ;  /* 0x000000060f027224 */ /* 0x002fc800078e02ff */
[----:B------:R-:W-:Y:S02]  /*7370*/  IMAD R5, R7, UR20, R2 ;  /* 0x0000001407057c24 */ /* 0x000fe4000f8e0202 */
[----:B------:R-:W1:Y:S01]  /*7380*/  LDC.64 R2, c[0x0][0x738] ;  /* 0x0001ce00ff027b82 */ /* 0x000e620000000a00 */
[----:B------:R-:W-:-:S05]  /*7390*/  IMAD.WIDE.U32 R6, R6, UR20, RZ ;  /* 0x0000001406067c25 */ /* 0x000fca000f8e00ff */
[----:B------:R-:W-:Y:S01]  /*73a0*/  IADD3 R7, R7, R5, RZ ;  /* 0x0000000507077210 */ /* 0x000fe20007ffe0ff */
        /* <DEDUP_REMOVED lines=16> */
.L_x_307:
[----:B------:R-:W-:Y:S01]  /*74b0*/  IMAD.IADD R10, R7, 0x1, R3 ;  /* 0x00000001070a7824 */ /* 0x000fe200078e0203 */
[----:B-1----:R-:W-:Y:S01]  /*74c0*/  SHF.L.U32 R0, R2, 0x7, RZ ;  /* 0x0000000702007819 */ /* 0x002fe200000006ff */
[----:B------:R-:W-:Y:S01]  /*74d0*/  IMAD.MOV.U32 R9, RZ, RZ, 0x1 ;  /* 0x00000001ff097424 */ /* 0x000fe200078e00ff */
[----:B------:R-:W-:Y:S06]  /*74e0*/  @P0 BRA `(.L_x_280) ;  /* 0x0000000000180947 */ /* 0x000fec0003800000 */
[----:B------:R-:W1:Y:S01]  /*74f0*/  S2R R4, SR_TID.X ;  /* 0x0000000000047919 */ /* 0x000e620000002100 */
[----:B------:R-:W-:-:S04]  /*7500*/  MOV R2, 0x4200 ;  /* 0x0000420000027802 */ /* 0x000fc80000000f00 */
[----:B------:R2:W-:Y:S01]  /*7510*/  SYNCS.ARRIVE.TRANS64 RZ, [R11+URZ+0x30c10], R2 ;  /* 0x030c10020bff79a7 */ /* 0x0005e2000800003f */
[----:B-1----:R-:W-:-:S13]  /*7520*/  LOP3.LUT P1, RZ, R4, 0x1f, RZ, 0xc0, !PT ;  /* 0x0000001f04ff7812 */ /* 0x002fda000782c0ff */
[----:B--2---:R-:W-:Y:S05]  /*7530*/  @!P1 BRA `(.L_x_280) ;  /* 0x0000000000049947 */ /* 0x004fea0003800000 */
[----:B------:R-:W-:Y:S01]  /*7540*/  BPT.TRAP 0x1 ;  /* 0x000000040000795c */ /* 0x000fe20000300000 */
.L_x_280:
[----:B------:R-:W1:Y:S01]  /*7550*/  LDC.64 R2, c[0x0][0x198] ;  /* 0x00006600ff027b82 */ /* 0x000e620000000a00 */
[----:B------:R-:W-:Y:S01]  /*7560*/  R2UR UR11, R0 ;  /* 0x00000000000b72ca */ /* 0x000fe200000e0000 */
[----:B------:R-:W-:Y:S01]  /*7570*/  UMOV UR14, 0x0 ;  /* 0x00000000000e7882 */ /* 0x000fe20000000000 */
[----:B------:R-:W-:Y:S01]  /*7580*/  R2UR UR8, R11 ;  /* 0x000000000b0872ca */ /* 0x000fe200000e0000 */
[----:B------:R-:W-:Y:S01]  /*7590*/  UMOV UR15, 0x14f00000 ;  /* 0x14f00000000f7882 */ /* 0x000fe20000000000 */
[----:B------:R-:W-:Y:S01]  /*75a0*/  UMOV UR19, URZ ;  /* 0x0000003f00137c82 */ /* 0x000fe20008000000 */
[----:B------:R-:W-:Y:S01]  /*75b0*/  UMOV UR18, URZ ;  /* 0x0000003f00127c82 */ /* 0x000fe20008000000 */
[----:B------:R-:W-:Y:S01]  /*75c0*/  MOV R4, 0x8000 ;  /* 0x0000800000047802 */ /* 0x000fe20000000f00 */
[----:B------:R-:W2:Y:S01]  /*75d0*/  LDC R12, c[0x0][0x280] ;  /* 0x0000a000ff0c7b82 */ /* 0x000ea20000000800 */
[----:B------:R-:W-:Y:S01]  /*75e0*/  UMOV UR25, 0x20 ;  /* 0x0000002000197882 */ /* 0x000fe20000000000 */
[----:B------:R-:W-:Y:S01]  /*75f0*/  UMOV UR22, 0x0 ;  /* 0x0000000000167882 */ /* 0x000fe20000000000 */
[----:B------:R-:W-:Y:S01]  /*7600*/  UMOV UR23, 0x10000000 ;  /* 0x1000000000177882 */ /* 0x000fe20000000000 */
[----:B------:R-:W-:Y:S01]  /*7610*/  UMOV UR13, UR21 ;  /* 0x00000015000d7c82 */ /* 0x000fe20008000000 */
[----:B------:R-:W-:Y:S01]  /*7620*/  UMOV UR10, UR18 ;  /* 0x00000012000a7c82 */ /* 0x000fe20008000000 */
[----:B------:R-:W-:Y:S01]  /*7630*/  UMOV UR28, UR12 ;  /* 0x0000000c001c7c82 */ /* 0x000fe20008000000 */
[----:B------:R-:W-:Y:S01]  /*7640*/  UMOV UR29, UR21 ;  /* 0x00000015001d7c82 */ /* 0x000fe20008000000 */
[----:B------:R-:W-:Y:S01]  /*7650*/  UIADD3 UR16, UR8, 0x10000, URZ ;  /* 0x0001000008107890 */ /* 0x000fe2000fffe03f */
[----:B------:R-:W-:Y:S01]  /*7660*/  IMAD.MOV.U32 R20, RZ, RZ, RZ ;  /* 0x000000ffff147224 */ /* 0x000fe200078e00ff */
[----:B------:R-:W-:Y:S01]  /*7670*/  UIADD3 UR17, UR8, 0x30c10, URZ ;  /* 0x00030c1008117890 */ /* 0x000fe2000fffe03f */
[----:B------:R-:W-:Y:S01]  /*7680*/  MOV R5, RZ ;  /* 0x000000ff00057202 */ /* 0x000fe20000000f00 */
[----:B------:R-:W-:-:S02]  /*7690*/  UIADD3 UR30, UR8, 0x20000, URZ ;  /* 0x00020000081e7890 */ /* 0x000fc4000fffe03f */
[----:B------:R-:W-:Y:S01]  /*76a0*/  UIADD3 UR9, UR8, 0x30c00, URZ ;  /* 0x00030c0008097890 */ /* 0x000fe2000fffe03f */
[----:B-1----:R-:W-:Y:S01]  /*76b0*/  IMAD.MOV.U32 R8, RZ, RZ, R2 ;  /* 0x000000ffff087224 */ /* 0x002fe200078e0002 */
[----:B------:R-:W-:Y:S01]  /*76c0*/  UIADD3 UR24, UR8, 0x4000, URZ ;  /* 0x0000400008187890 */ /* 0x000fe2000fffe03f */
[----:B------:R-:W-:Y:S01]  /*76d0*/  UMOV UR31, UR17 ;  /* 0x00000011001f7c82 */ /* 0x000fe20008000000 */
[----:B------:R-:W-:Y:S02]  /*76e0*/  UMOV UR26, UR18 ;  /* 0x00000012001a7c82 */ /* 0x000fe40008000000 */
[----:B------:R-:W-:Y:S01]  /*76f0*/  IADD3 R0, P1, R8, 0x2f0, RZ ;  /* 0x000002f008007810 */ /* 0x000fe20007f3e0ff */
[----:B------:R-:W-:-:S03]  /*7700*/  UMOV UR27, UR11 ;  /* 0x0000000b001b7c82 */ /* 0x000fc60008000000 */
[----:B------:R-:W-:Y:S02]  /*7710*/  R2UR UR32, R0 ;  /* 0x00000000002072ca */ /* 0x000fe400000e0000 */
[----:B------:R-:W-:-:S04]  /*7720*/  IADD3 R0, P2, R8, 0x3f0, RZ ;  /* 0x000003f008007810 */ /* 0x000fc80007f5e0ff */
[----:B------:R-:W-:Y:S02]  /*7730*/  R2UR UR34, R0 ;  /* 0x00000000002272ca */ /* 0x000fe400000e0000 */
[----:B------:R-:W-:-:S05]  /*7740*/  MOV R0, R3 ;  /* 0x0000000300007202 */ /* 0x000fca0000000f00 */
[----:B------:R-:W-:-:S05]  /*7750*/  IMAD.X R2, RZ, RZ, R0, P1 ;  /* 0x000000ffff027224 */ /* 0x000fca00008e0600 */
[----:B------:R-:W-:Y:S02]  /*7760*/  R2UR UR33, R2 ;  /* 0x00000000022172ca */ /* 0x000fe400000e0000 */
[----:B------:R-:W-:-:S04]  /*7770*/  IADD3.X R2, RZ, R0, RZ, P2, !PT ;  /* 0x00000000ff027210 */ /* 0x000fc800017fe4ff */
[----:B------:R-:W-:Y:S02]  /*7780*/  R2UR UR35, R2 ;  /* 0x00000000022372ca */ /* 0x000fe400000e0000 */
[----:B------:R-:W-:-:S04]  /*7790*/  IADD3 R2, P1, R8, 0xf0, RZ ;  /* 0x000000f008027810 */ /* 0x000fc80007f3e0ff */
[----:B------:R-:W-:Y:S01]  /*77a0*/  R2UR UR6, R2 ;  /* 0x00000000020672ca */ /* 0x000fe200000e0000 */
[----:B------:R-:W-:Y:S01]  /*77b0*/  IMAD.X R3, RZ, RZ, R0, P1 ;  /* 0x000000ffff037224 */ /* 0x000fe200008e0600 */
[----:B--2---:R-:W-:-:S04]  /*77c0*/  ISETP.GE.AND P1, PT, R12, 0x81, PT ;  /* 0x000000810c00780c */ /* 0x004fc80003f26270 */
        /* <DEDUP_REMOVED lines=24> */
.L_x_291:
[----:B------:R-:W-:-:S04]  /*7950*/  SHF.L.U32 R21, R9, 0x1f, RZ ;  /* 0x0000001f09157819 */ /* 0x000fc800000006ff */
[----:B-1----:R-:W1:Y:S02]  /*7960*/  SYNCS.PHASECHK.TRANS64.TRYWAIT P1, [R11+URZ+0x30c40], R21 ;  /* 0x030c40150b0075a7 */ /* 0x002e64000802017f */
[----:B-12---:R-:W-:Y:S05]  /*7970*/  @!P1 BRA `(.L_x_283) ;  /* 0x0000001000a49947 */ /* 0x006fea0003800000 */
.L_x_308:
[----:B------:R-:W-:Y:S05]  /*7980*/  @P0 BRA `(.L_x_284) ;  /* 0x0000000000140947 */ /* 0x000fea0003800000 */
[----:B------:R-:W-:Y:S02]  /*7990*/  ISETP.NE.AND P1, PT, R14, RZ, PT ;  /* 0x000000ff0e00720c */ /* 0x000fe40003f25270 */
[----:B------:R-:W-:-:S04]  /*79a0*/  MOV R0, 0x4200 ;  /* 0x0000420000007802 */ /* 0x000fc80000000f00 */
[----:B------:R2:W-:Y:S07]  /*79b0*/  SYNCS.ARRIVE.TRANS64 RZ, [R11+URZ+0x30c30], R0 ;  /* 0x030c30000bff79a7 */ /* 0x0005ee000800003f */
[----:B------:R-:W-:Y:S05]  /*79c0*/  @!P1 BRA `(.L_x_284) ;  /* 0x0000000000049947 */ /* 0x000fea0003800000 */
[----:B------:R-:W-:Y:S01]  /*79d0*/  BPT.TRAP 0x1 ;  /* 0x000000040000795c */ /* 0x000fe20000300000 */
.L_x_284:
        /* <DEDUP_REMOVED lines=29> */
.L_x_309:
[----:B------:R-:W-:Y:S05]  /*7bb0*/  @P0 BRA `(.L_x_286) ;  /* 0x0000000000140947 */ /* 0x000fea0003800000 */
[----:B------:R-:W-:Y:S01]  /*7bc0*/  ISETP.NE.AND P1, PT, R14, RZ, PT ;  /* 0x000000ff0e00720c */ /* 0x000fe20003f25270 */
[----:B------:R-:W-:-:S04]  /*7bd0*/  IMAD.MOV.U32 R2, RZ, RZ, 0x4200 ;  /* 0x00004200ff027424 */ /* 0x000fc800078e00ff */
[----:B------:R3:W-:Y:S08]  /*7be0*/  SYNCS.ARRIVE.TRANS64 RZ, [R11+URZ+0x30c18], R2 ;  /* 0x030c18020bff79a7 */ /* 0x0007f0000800003f */
[----:B------:R-:W-:Y:S05]  /*7bf0*/  @!P1 BRA `(.L_x_286) ;  /* 0x0000000000049947 */ /* 0x000fea0003800000 */
[----:B------:R-:W-:Y:S01]  /*7c00*/  BPT.TRAP 0x1 ;  /* 0x000000040000795c */ /* 0x000fe20000300000 */
.L_x_286:
        /* <DEDUP_REMOVED lines=20> */
.L_x_310:
        /* <DEDUP_REMOVED lines=9> */
.L_x_288:
        /* <DEDUP_REMOVED lines=24> */
.L_x_312:
[----:B------:R-:W-:Y:S05]  /*7f60*/  @P0 BRA `(.L_x_290) ;  /* 0x0000000000140947 */ /* 0x000fea0003800000 */
[----:B------:R-:W-:Y:S02]  /*7f70*/  ISETP.NE.AND P1, PT, R14, RZ, PT ;  /* 0x000000ff0e00720c */ /* 0x000fe40003f25270 */
[----:B-1----:R-:W-:-:S04]  /*7f80*/  MOV R4, 0x4200 ;  /* 0x0000420000047802 */ /* 0x002fc80000000f00 */
[----:B------:R2:W-:Y:S07]  /*7f90*/  SYNCS.ARRIVE.TRANS64 RZ, [R11+URZ+0x30c10], R4 ;  /* 0x030c10040bff79a7 */ /* 0x0005ee000800003f */
[----:B------:R-:W-:Y:S05]  /*7fa0*/  @!P1 BRA `(.L_x_290) ;  /* 0x0000000000049947 */ /* 0x000fea0003800000 */
[----:B------:R-:W-:Y:S01]  /*7fb0*/  BPT.TRAP 0x1 ;  /* 0x000000040000795c */ /* 0x000fe20000300000 */
.L_x_290:
        /* <DEDUP_REMOVED lines=22> */
.L_x_282:
[----:B------:R-:W-:-:S13]  /*8120*/  ISETP.NE.AND P1, PT, R19, RZ, PT ;  /* 0x000000ff1300720c */ /* 0x000fda0003f25270 */
[----:B------:R-:W-:Y:S05]  /*8130*/  @!P1 BRA `(.L_x_281) ;  /* 0x0000000000f09947 */ /* 0x000fea0003800000 */
[----:B------:R-:W-:-:S04]  /*8140*/  SHF.L.U32 R12, R9, 0x1f, RZ ;  /* 0x0000001f090c7819 */ /* 0x000fc800000006ff */
[----:B------:R-:W3:Y:S02]  /*8150*/  SYNCS.PHASECHK.TRANS64.TRYWAIT P1, [R11+URZ+0x30c40], R12 ;  /* 0x030c400c0b0075a7 */ /* 0x000ee4000802017f */
[----:B---3--:R-:W-:Y:S05]  /*8160*/  @!P1 BRA `(.L_x_292) ;  /* 0x0000000800fc9947 */ /* 0x008fea0003800000 */
.L_x_313:
[----:B------:R-:W-:Y:S05]  /*8170*/  @P0 BRA `(.L_x_293) ;  /* 0x0000000000140947 */ /* 0x000fea0003800000 */
[----:B------:R-:W-:Y:S02]  /*8180*/  ISETP.NE.AND P1, PT, R14, RZ, PT ;  /* 0x000000ff0e00720c */ /* 0x000fe40003f25270 */
[----:B-12---:R-:W-:-:S04]  /*8190*/  MOV R4, 0x4200 ;  /* 0x0000420000047802 */ /* 0x006fc80000000f00 */
[----:B------:R4:W-:Y:S07]  /*81a0*/  SYNCS.ARRIVE.TRANS64 RZ, [R11+URZ+0x30c30], R4 ;  /* 0x030c30040bff79a7 */ /* 0x0009ee000800003f */
[----:B------:R-:W-:Y:S05]  /*81b0*/  @!P1 BRA `(.L_x_293) ;  /* 0x0000000000049947 */ /* 0x000fea0003800000 */
[----:B------:R-:W-:Y:S01]  /*81c0*/  BPT.TRAP 0x1 ;  /* 0x000000040000795c */ /* 0x000fe20000300000 */
.L_x_293:
        /* <DEDUP_REMOVED lines=26> */
.L_x_314:
[----:B------:R-:W-:Y:S05]  /*8370*/  @P0 BRA `(.L_x_295) ;  /* 0x0000000000140947 */ /* 0x000fea0003800000 */
[----:B------:R-:W-:Y:S01]  /*8380*/  ISETP.NE.AND P0, PT, R14, RZ, PT ;  /* 0x000000ff0e00720c */ /* 0x000fe20003f05270 */
[----:B------:R-:W-:-:S04]  /*8390*/  IMAD.MOV.U32 R4, RZ, RZ, 0x4200 ;  /* 0x00004200ff047424 */ /* 0x000fc800078e00ff */
[----:B------:R2:W-:Y:S08]  /*83a0*/  SYNCS.ARRIVE.TRANS64 RZ, [R11+URZ+0x30c18], R4 ;  /* 0x030c18040bff79a7 */ /* 0x0005f0000800003f */
[----:B------:R-:W-:Y:S05]  /*83b0*/  @!P0 BRA `(.L_x_295) ;  /* 0x0000000000048947 */ /* 0x000fea0003800000 */
[----:B------:R-:W-:Y:S01]  /*83c0*/  BPT.TRAP 0x1 ;  /* 0x000000040000795c */ /* 0x000fe20000300000 */
.L_x_295:
        /* <DEDUP_REMOVED lines=19> */
.L_x_281:
[----:B------:R-:W4:Y:S01]  /*8500*/  S2R R2, SR_TID.X ;  /* 0x0000000000027919 */ /* 0x000f220000002100 */
[----:B------:R-:W-:Y:S02]  /*8510*/  LEA R13, R20, R11, 0x3 ;  /* 0x0000000b140d7211 */ /* 0x000fe400078e18ff */
[----:B----4-:R-:W-:Y:S02]  /*8520*/  LOP3.LUT R3, R2, 0x7f, RZ, 0xc0, !PT ;  /* 0x0000007f02037812 */ /* 0x010fe400078ec0ff */
[----:B------:R-:W-:Y:S02]  /*8530*/  SHF.L.U32 R2, R9, 0x1f, RZ ;  /* 0x0000001f09027819 */ /* 0x000fe400000006ff */
[----:B------:R-:W-:Y:S02]  /*8540*/  ISETP.NE.AND P1, PT, R3, RZ, PT ;  /* 0x000000ff0300720c */ /* 0x000fe40003f25270 */
[----:B------:R-:W4:Y:S02]  /*8550*/  SYNCS.PHASECHK.TRANS64.TRYWAIT P0, [R13+URZ+0x30c40], R2 ;  /* 0x030c40020d0075a7 */ /* 0x000f24000800017f */
[----:B----4-:R-:W-:Y:S09]  /*8560*/  @!P0 BRA `(.L_x_296) ;  /* 0x0000000800248947 */ /* 0x010ff20003800000 */
.L_x_315:
[----:B------:R-:W-:Y:S05]  /*8570*/  @P1 BRA `(.L_x_297) ;  /* 0x0000000000181947 */ /* 0x000fea0003800000 */
[----:B------:R-:W5:Y:S01]  /*8580*/  S2R R3, SR_TID.X ;  /* 0x0000000000037919 */ /* 0x000f620000002100 */
[----:B----4-:R-:W-:-:S04]  /*8590*/  IMAD.MOV.U32 R2, RZ, RZ, 0x4200 ;  /* 0x00004200ff027424 */ /* 0x010fc800078e00ff */
[----:B------:R4:W-:Y:S01]  /*85a0*/  SYNCS.ARRIVE.TRANS64 RZ, [R13+URZ+0x30c30], R2 ;  /* 0x030c30020dff79a7 */ /* 0x0009e2000800003f */
[----:B-----5:R-:W-:-:S13]  /*85b0*/  LOP3.LUT P0, RZ, R3, 0x1f, RZ, 0xc0, !PT ;  /* 0x0000001f03ff7812 */ /* 0x020fda000780c0ff */
[----:B----4-:R-:W-:Y:S05]  /*85c0*/  @!P0 BRA `(.L_x_297) ;  /* 0x0000000000048947 */ /* 0x010fea0003800000 */
[----:B--2---:R-:W-:Y:S01]  /*85d0*/  BPT.TRAP 0x1 ;  /* 0x000000040000795c */ /* 0x004fe20000300000 */
.L_x_297:
        /* <DEDUP_REMOVED lines=33> */
.L_x_278:
[----:B------:R-:W-:Y:S05]  /*87f0*/  BSYNC B0 ;  /* 0x0000000000007941 */ /* 0x000fea0003800000 */
.L_x_277:
[----:B------:R-:W-:-:S03]  /*8800*/  UMOV UR6, 0xffffffff ;  /* 0xffffffff00067882 */ /* 0x000fc60000000000 */
[----:B------:R-:W-:Y:S05]  /*8810*/  BRA.DIV UR6, `(.L_x_298) ;  /* 0x00000006068c7947 */ /* 0x000fea000b800000 */
[----:B------:R-:W-:-:S13]  /*8820*/  ELECT P0, URZ, PT ;  /* 0x00000000003f782f */ /* 0x000fda0003800000 */
.L_x_318:
[----:B------:R-:W-:Y:S05]  /*8830*/  @!P0 BRA `(.L_x_232) ;  /* 0x0000000000808947 */ /* 0x000fea0003800000 */
[----:B------:R-:W-:-:S04]  /*8840*/  LOP3.LUT R16, R16, 0x2, RZ, 0xfc, !PT ;  /* 0x0000000210107812 */ /* 0x000fc800078efcff */
[----:B------:R-:W-:-:S13]  /*8850*/  ISETP.NE.AND P0, PT, R16, 0x3, PT ;  /* 0x000000031000780c */ /* 0x000fda0003f05270 */
[----:B------:R-:W-:Y:S05]  /*8860*/  @!P0 BRA `(.L_x_299) ;  /* 0x0000000000048947 */ /* 0x000fea0003800000 */
[----:B------:R-:W-:Y:S01]  /*8870*/  BPT.TRAP 0x1 ;  /* 0x000000040000795c */ /* 0x000fe20000300000 */
.L_x_299:
        /* <DEDUP_REMOVED lines=15> */
.L_x_319:
[----:B------:R-:W2:Y:S02]  /*8970*/  SYNCS.PHASECHK.TRANS64.TRYWAIT P1, [R3+URZ], R2 ;  /* 0x00000002030075a7 */ /* 0x000ea4000802017f */
[----:B--2---:R-:W-:Y:S05]  /*8980*/  @!P1 BRA `(.L_x_301) ;  /* 0x0000000400689947 */ /* 0x004fea0003800000 */
.L_x_320:
[----:B------:R-:W-:Y:S05]  /*8990*/  @!P0 BRA `(.L_x_302) ;  /* 0x0000000000048947 */ /* 0x000fea0003800000 */
[----:B------:R-:W-:Y:S01]  /*89a0*/  BPT.TRAP 0x1 ;  /* 0x000000040000795c */ /* 0x000fe20000300000 */
.L_x_302:
[----:B--2---:R-:W-:-:S05]  /*89b0*/  IADD3 R3, R7, 0x30c40, RZ ;  /* 0x00030c4007037810 */ /* 0x004fca0007ffe0ff */
[----:B------:R-:W-:-:S04]  /*89c0*/  IMAD R0, R0, 0x8, R3 ;  /* 0x0000000800007824 */ /* 0x000fc800078e0203 */
[----:B------:R-:W2:Y:S02]  /*89d0*/  SYNCS.PHASECHK.TRANS64.TRYWAIT P0, [R0+URZ], R5 ;  /* 0x00000005000075a7 */ /* 0x000ea4000800017f */
[----:B--2---:R-:W-:Y:S05]  /*89e0*/  @!P0 BRA `(.L_x_303) ;  /* 0x0000000400648947 */ /* 0x004fea0003800000 */
.L_x_321:
[----:B------:R-:W-:-:S07]  /*89f0*/  LEA R3, R4, R3, 0x3 ;  /* 0x0000000304037211 */ /* 0x000fce00078e18ff */
.L_x_304:
[----:B---3--:R3:W4:Y:S02]  /*8a00*/  SYNCS.PHASECHK.TRANS64.TRYWAIT P0, [R3+URZ], R2 ;  /* 0x00000002030075a7 */ /* 0x008724000800017f */
[----:B----4-:R-:W-:Y:S05]  /*8a10*/  @!P0 NANOSLEEP.SYNCS 0x989680 ;  /* 0x009896800000895d */ /* 0x010fea0003900000 */
[----:B------:R-:W4:Y:S02]  /*8a20*/  @!P0 SYNCS.PHASECHK.TRANS64 P0, [R3+URZ], R2 ;  /* 0x00000002030085a7 */ /* 0x000f24000800007f */
[----:B----4-:R-:W-:Y:S05]  /*8a30*/  @!P0 BRA `(.L_x_304) ;  /* 0xfffffffc00f08947 */ /* 0x010fea000383ffff */
.L_x_232:
[----:B------:R-:W-:Y:S05]  /*8a40*/  BSYNC B6 ;  /* 0x0000000000067941 */ /* 0x000fea0003800000 */
.L_x_229:
[----:B------:R-:W-:Y:S05]  /*8a50*/  EXIT ;  /* 0x000000000000794d */ /* 0x000fea0003800000 */
.L_x_237:
[----:B------:R-:W-:Y:S01]  /*8a60*/  IMAD.MOV.U32 R12, RZ, RZ, RZ ;  /* 0x000000ffff0c7224 */ /* 0x000fe200078e00ff */
[----:B------:R-:W-:Y:S01]  /*8a70*/  MOV R11, 0x1f ;  /* 0x0000001f000b7802 */ /* 0x000fe20000000f00 */
[----:B------:R-:W-:-:S07]  /*8a80*/  IMAD.MOV.U32 R15, RZ, RZ, -0x1 ;  /* 0xffffffffff0f7424 */ /* 0x000fce00078e00ff */
[----:B------:R-:W-:Y:S05]  /*8a90*/  WARPSYNC.COLLECTIVE R15, `(.L_x_305) ;  /* 0x000000000f087348 */ /* 0x000fea0003c00000 */
[----:B------:R1:W2:Y:S02]  /*8aa0*/  SHFL.IDX P6, R14, R13, R12, R11 ;  /* 0x0000000c0d0e7389 */ /* 0x0002a400000c000b */
[----:B-12---:R-:W-:Y:S01]  /*8ab0*/  ENDCOLLECTIVE ;  /* 0x000000000000791b */ /* 0x006fe20003800000 */
.L_x_305:
[----:B------:R-:W-:Y:S05]  /*8ac0*/  BRA `(.L_x_306) ;  /* 0xffffff80001c7947 */ /* 0x000fea000383ffff */
.L_x_239:
[----:B--2---:R2:W3:Y:S02]  /*8ad0*/  SYNCS.PHASECHK.TRANS64.TRYWAIT P0, [R2+URZ+0x30c00], R9 ;  /* 0x030c0009020075a7 */ /* 0x0044e4000800017f */
[----:B---3--:R-:W-:Y:S05]  /*8ae0*/  @!P0 NANOSLEEP.SYNCS 0x989680 ;  /* 0x009896800000895d */ /* 0x008fea0003900000 */
[----:B------:R-:W3:Y:S02]  /*8af0*/  @!P0 SYNCS.PHASECHK.TRANS64 P0, [R2+URZ+0x30c00], R9 ;  /* 0x030c0009020085a7 */ /* 0x000ee4000800007f */
[----:B---3--:R-:W-:Y:S05]  /*8b00*/  @!P0 BRA `(.L_x_239) ;  /* 0xfffffffc00f08947 */ /* 0x008fea000383ffff */
[----:B------:R-:W-:Y:S05]  /*8b10*/  BRA `(.L_x_238) ;  /* 0xffffff80002c7947 */ /* 0x000fea000383ffff */
.L_x_244:
[----:B-1----:R1:W3:Y:S02]  /*8b20*/  SYNCS.PHASECHK.TRANS64.TRYWAIT P1, [R3+URZ+0x30c10], R22 ;  /* 0x030c1016030075a7 */ /* 0x0022e4000802017f */
[----:B---3--:R-:W-:Y:S05]  /*8b30*/  @!P1 NANOSLEEP.SYNCS 0x989680 ;  /* 0x009896800000995d */ /* 0x008fea0003900000 */
[----:B------:R-:W3:Y:S02]  /*8b40*/  @!P1 SYNCS.PHASECHK.TRANS64 P1, [R3+URZ+0x30c10], R22 ;  /* 0x030c1016030095a7 */ /* 0x000ee4000802007f */
[----:B---3--:R-:W-:Y:S05]  /*8b50*/  @!P1 BRA `(.L_x_244) ;  /* 0xfffffffc00f09947 */ /* 0x008fea000383ffff */
[----:B------:R-:W-:Y:S05]  /*8b60*/  BRA `(.L_x_243) ;  /* 0xffffff8800f07947 */ /* 0x000fea000383ffff */
.L_x_248:
[----:B------:R1:W1:Y:S02]  /*8b70*/  SYNCS.PHASECHK.TRANS64.TRYWAIT P1, [R3+URZ+0x30c30], R22 ;  /* 0x030c3016030075a7 */ /* 0x000264000802017f */
[----:B-1----:R-:W-:Y:S05]  /*8b80*/  @!P1 NANOSLEEP.SYNCS 0x989680 ;  /* 0x009896800000995d */ /* 0x002fea0003900000 */
[----:B------:R-:W1:Y:S02]  /*8b90*/  @!P1 SYNCS.PHASECHK.TRANS64 P1, [R3+URZ+0x30c30], R22 ;  /* 0x030c3016030095a7 */ /* 0x000e64000802007f */
[----:B-1----:R-:W-:Y:S05]  /*8ba0*/  @!P1 BRA `(.L_x_248) ;  /* 0xfffffffc00f09947 */ /* 0x002fea000383ffff */
[----:B------:R-:W-:Y:S05]  /*8bb0*/  BRA `(.L_x_247) ;  /* 0xffffff8c00f47947 */ /* 0x000fea000383ffff */
.L_x_279:
[----:B-1----:R1:W2:Y:S02]  /*8bc0*/  SYNCS.PHASECHK.TRANS64.TRYWAIT P1, [R11+URZ+0x30c20], R0 ;  /* 0x030c20000b0075a7 */ /* 0x0022a4000802017f */
[----:B--2---:R-:W-:Y:S05]  /*8bd0*/  @!P1 NANOSLEEP.SYNCS 0x989680 ;  /* 0x009896800000995d */ /* 0x004fea0003900000 */
[----:B------:R-:W2:Y:S02]  /*8be0*/  @!P1 SYNCS.PHASECHK.TRANS64 P1, [R11+URZ+0x30c20], R0 ;  /* 0x030c20000b0095a7 */ /* 0x000ea4000802007f */
[----:B--2---:R-:W-:Y:S05]  /*8bf0*/  @!P1 BRA `(.L_x_279) ;  /* 0xfffffffc00f09947 */ /* 0x004fea000383ffff */
[----:B------:R-:W-:Y:S05]  /*8c00*/  BRA `(.L_x_307) ;  /* 0xffffffe800287947 */ /* 0x000fea000383ffff */
.L_x_283:
[----:B-1----:R1:W2:Y:S02]  /*8c10*/  SYNCS.PHASECHK.TRANS64.TRYWAIT P1, [R11+URZ+0x30c40], R21 ;  /* 0x030c40150b0075a7 */ /* 0x0022a4000802017f */
[----:B--2---:R-:W-:Y:S05]  /*8c20*/  @!P1 NANOSLEEP.SYNCS 0x989680 ;  /* 0x009896800000995d */ /* 0x004fea0003900000 */
[----:B------:R-:W2:Y:S02]  /*8c30*/  @!P1 SYNCS.PHASECHK.TRANS64 P1, [R11+URZ+0x30c40], R21 ;  /* 0x030c40150b0095a7 */ /* 0x000ea4000802007f */
[----:B--2---:R-:W-:Y:S05]  /*8c40*/  @!P1 BRA `(.L_x_283) ;  /* 0xfffffffc00f09947 */ /* 0x004fea000383ffff */
[----:B------:R-:W-:Y:S05]  /*8c50*/  BRA `(.L_x_308) ;  /* 0xffffffec00487947 */ /* 0x000fea000383ffff */
.L_x_285:
[----:B--2---:R2:W3:Y:S02]  /*8c60*/  SYNCS.PHASECHK.TRANS64.TRYWAIT P1, [R11+URZ+0x30c28], R21 ;  /* 0x030c28150b0075a7 */ /* 0x0044e4000802017f */
[----:B---3--:R-:W-:Y:S05]  /*8c70*/  @!P1 NANOSLEEP.SYNCS 0x989680 ;  /* 0x009896800000995d */ /* 0x008fea0003900000 */
[----:B------:R-:W3:Y:S02]  /*8c80*/  @!P1 SYNCS.PHASECHK.TRANS64 P1, [R11+URZ+0x30c28], R21 ;  /* 0x030c28150b0095a7 */ /* 0x000ee4000802007f */
[----:B---3--:R-:W-:Y:S05]  /*8c90*/  @!P1 BRA `(.L_x_285) ;  /* 0xfffffffc00f09947 */ /* 0x008fea000383ffff */
[----:B------:R-:W-:Y:S05]  /*8ca0*/  BRA `(.L_x_309) ;  /* 0xffffffec00c07947 */ /* 0x000fea000383ffff */
.L_x_287:
[----:B---3--:R3:W4:Y:S02]  /*8cb0*/  SYNCS.PHASECHK.TRANS64.TRYWAIT P1, [R11+URZ+0x30c48], R21 ;  /* 0x030c48150b0075a7 */ /* 0x008724000802017f */
[----:B----4-:R-:W-:Y:S05]  /*8cc0*/  @!P1 NANOSLEEP.SYNCS 0x989680 ;  /* 0x009896800000995d */ /* 0x010fea0003900000 */
[----:B------:R-:W4:Y:S02]  /*8cd0*/  @!P1 SYNCS.PHASECHK.TRANS64 P1, [R11+URZ+0x30c48], R21 ;  /* 0x030c48150b0095a7 */ /* 0x000f24000802007f */
[----:B----4-:R-:W-:Y:S05]  /*8ce0*/  @!P1 BRA `(.L_x_287) ;  /* 0xfffffffc00f09947 */ /* 0x010fea000383ffff */
[----:B------:R-:W-:Y:S05]  /*8cf0*/  BRA `(.L_x_310) ;  /* 0xfffffff000147947 */ /* 0x000fea000383ffff */
.L_x_289:
[----:B------:R-:W-:-:S07]  /*8d00*/  SHF.L.U32 R4, R9, 0x1f, RZ ;  /* 0x0000001f09047819 */ /* 0x000fce00000006ff */
.L_x_311:
[----:B-1----:R1:W2:Y:S02]  /*8d10*/  SYNCS.PHASECHK.TRANS64.TRYWAIT P1, [R11+URZ+0x30c20], R4 ;  /* 0x030c20040b0075a7 */ /* 0x0022a4000802017f */
[----:B--2---:R-:W-:Y:S05]  /*8d20*/  @!P1 NANOSLEEP.SYNCS 0x989680 ;  /* 0x009896800000995d */ /* 0x004fea0003900000 */
[----:B------:R-:W2:Y:S02]  /*8d30*/  @!P1 SYNCS.PHASECHK.TRANS64 P1, [R11+URZ+0x30c20], R4 ;  /* 0x030c20040b0095a7 */ /* 0x000ea4000802007f */
[----:B--2---:R-:W-:Y:S05]  /*8d40*/  @!P1 BRA `(.L_x_311) ;  /* 0xfffffffc00f09947 */ /* 0x004fea000383ffff */
[----:B------:R-:W-:Y:S05]  /*8d50*/  BRA `(.L_x_312) ;  /* 0xfffffff000807947 */ /* 0x000fea000383ffff */
.L_x_292:
[----:B---3--:R3:W4:Y:S02]  /*8d60*/  SYNCS.PHASECHK.TRANS64.TRYWAIT P1, [R11+URZ+0x30c40], R12 ;  /* 0x030c400c0b0075a7 */ /* 0x008724000802017f */
[----:B----4-:R-:W-:Y:S05]  /*8d70*/  @!P1 NANOSLEEP.SYNCS 0x989680 ;  /* 0x009896800000995d */ /* 0x010fea0003900000 */
[----:B------:R-:W4:Y:S02]  /*8d80*/  @!P1 SYNCS.PHASECHK.TRANS64 P1, [R11+URZ+0x30c40], R12 ;  /* 0x030c400c0b0095a7 */ /* 0x000f24000802007f */
[----:B----4-:R-:W-:Y:S05]  /*8d90*/  @!P1 BRA `(.L_x_292) ;  /* 0xfffffffc00f09947 */ /* 0x010fea000383ffff */
[----:B------:R-:W-:Y:S05]  /*8da0*/  BRA `(.L_x_313) ;  /* 0xfffffff000f07947 */ /* 0x000fea000383ffff */
.L_x_294:
[----:B-1----:R1:W2:Y:S02]  /*8db0*/  SYNCS.PHASECHK.TRANS64.TRYWAIT P1, [R11+URZ+0x30c28], R12 ;  /* 0x030c280c0b0075a7 */ /* 0x0022a4000802017f */
[----:B--2---:R-:W-:Y:S05]  /*8dc0*/  @!P1 NANOSLEEP.SYNCS 0x989680 ;  /* 0x009896800000995d */ /* 0x004fea0003900000 */
[----:B------:R-:W2:Y:S02]  /*8dd0*/  @!P1 SYNCS.PHASECHK.TRANS64 P1, [R11+URZ+0x30c28], R12 ;  /* 0x030c280c0b0095a7 */ /* 0x000ea4000802007f */
[----:B--2---:R-:W-:Y:S05]  /*8de0*/  @!P1 BRA `(.L_x_294) ;  /* 0xfffffffc00f09947 */ /* 0x004fea000383ffff */
[----:B------:R-:W-:Y:S05]  /*8df0*/  BRA `(.L_x_314) ;  /* 0xfffffff4005c7947 */ /* 0x000fea000383ffff */
.L_x_296:
[----:B----4-:R4:W1:Y:S02]  /*8e00*/  SYNCS.PHASECHK.TRANS64.TRYWAIT P0, [R13+URZ+0x30c40], R2 ;  /* 0x030c40020d0075a7 */ /* 0x010864000800017f */
[----:B-1----:R-:W-:Y:S05]  /*8e10*/  @!P0 NANOSLEEP.SYNCS 0x989680 ;  /* 0x009896800000895d */ /* 0x002fea0003900000 */
[----:B------:R-:W1:Y:S02]  /*8e20*/  @!P0 SYNCS.PHASECHK.TRANS64 P0, [R13+URZ+0x30c40], R2 ;  /* 0x030c40020d0085a7 */ /* 0x000e64000800007f */
[----:B-1----:R-:W-:Y:S05]  /*8e30*/  @!P0 BRA `(.L_x_296) ;  /* 0xfffffffc00f08947 */ /* 0x002fea000383ffff */
[----:B------:R-:W-:Y:S05]  /*8e40*/  BRA `(.L_x_315) ;  /* 0xfffffff400c87947 */ /* 0x000fea000383ffff */
.L_x_298:
[----:B------:R-:W-:Y:S01]  /*8e50*/  BSSY B0, `(.L_x_316) ;  /* 0x0000006000007945 */ /* 0x000fe20003800000 */
[----:B------:R-:W-:-:S07]  /*8e60*/  MOV R15, 0xffffffff ;  /* 0xffffffff000f7802 */ /* 0x000fce0000000f00 */
[----:B------:R-:W-:Y:S05]  /*8e70*/  WARPSYNC.COLLECTIVE R15, `(.L_x_317) ;  /* 0x000000000f0c7348 */ /* 0x000fea0003c00000 */
[----:B------:R-:W-:Y:S02]  /*8e80*/  ELECT P6, UR62, PT ;  /* 0x00000000003e782f */ /* 0x000fe400038c0000 */
[----:B------:R-:W-:Y:S01]  /*8e90*/  MOV R14, UR62 ;  /* 0x0000003e000e7c02 */ /* 0x000fe20008000f00 */
[----:B------:R-:W-:Y:S10]  /*8ea0*/  ENDCOLLECTIVE ;  /* 0x000000000000791b */ /* 0x000ff40003800000 */
.L_x_317:
[----:B------:R-:W-:Y:S05]  /*8eb0*/  BSYNC B0 ;  /* 0x0000000000007941 */ /* 0x000fea0003800000 */
.L_x_316:
[----:B------:R-:W-:Y:S01]  /*8ec0*/  PLOP3.LUT P0, PT, P6, PT, PT, 0x80, 0x0 ;  /* 0x000000000000781c */ /* 0x000fe2000370f070 */
[----:B------:R-:W-:-:S12]  /*8ed0*/  BRA `(.L_x_318) ;  /* 0xfffffff800547947 */ /* 0x000fd8000383ffff */
.L_x_300:
[----:B-1----:R1:W2:Y:S02]  /*8ee0*/  SYNCS.PHASECHK.TRANS64.TRYWAIT P1, [R6+URZ], R5 ;  /* 0x00000005060075a7 */ /* 0x0022a4000802017f */
[----:B--2---:R-:W-:Y:S05]  /*8ef0*/  @!P1 NANOSLEEP.SYNCS 0x989680 ;  /* 0x009896800000995d */ /* 0x004fea0003900000 */
[----:B------:R-:W2:Y:S02]  /*8f00*/  @!P1 SYNCS.PHASECHK.TRANS64 P1, [R6+URZ], R5 ;  /* 0x00000005060095a7 */ /* 0x000ea4000802007f */
[----:B--2---:R-:W-:Y:S05]  /*8f10*/  @!P1 BRA `(.L_x_300) ;  /* 0xfffffffc00f09947 */ /* 0x004fea000383ffff */
[----:B------:R-:W-:Y:S05]  /*8f20*/  BRA `(.L_x_319) ;  /* 0xfffffff800907947 */ /* 0x000fea000383ffff */
.L_x_301:
[----:B--2---:R2:W3:Y:S02]  /*8f30*/  SYNCS.PHASECHK.TRANS64.TRYWAIT P1, [R3+URZ], R2 ;  /* 0x00000002030075a7 */ /* 0x0044e4000802017f */
[----:B---3--:R-:W-:Y:S05]  /*8f40*/  @!P1 NANOSLEEP.SYNCS 0x989680 ;  /* 0x009896800000995d */ /* 0x008fea0003900000 */
[----:B------:R-:W3:Y:S02]  /*8f50*/  @!P1 SYNCS.PHASECHK.TRANS64 P1, [R3+URZ], R2 ;  /* 0x00000002030095a7 */ /* 0x000ee4000802007f */
[----:B---3--:R-:W-:Y:S05]  /*8f60*/  @!P1 BRA `(.L_x_301) ;  /* 0xfffffffc00f09947 */ /* 0x008fea000383ffff */
[----:B------:R-:W-:Y:S05]  /*8f70*/  BRA `(.L_x_320) ;  /* 0xfffffff800847947 */ /* 0x000fea000383ffff */
.L_x_303:
[----:B--2---:R2:W3:Y:S02]  /*8f80*/  SYNCS.PHASECHK.TRANS64.TRYWAIT P0, [R0+URZ], R5 ;  /* 0x00000005000075a7 */ /* 0x0044e4000800017f */
[----:B---3--:R-:W-:Y:S05]  /*8f90*/  @!P0 NANOSLEEP.SYNCS 0x989680 ;  /* 0x009896800000895d */ /* 0x008fea0003900000 */
[----:B------:R-:W3:Y:S02]  /*8fa0*/  @!P0 SYNCS.PHASECHK.TRANS64 P0, [R0+URZ], R5 ;  /* 0x00000005000085a7 */ /* 0x000ee4000800007f */
[----:B---3--:R-:W-:Y:S05]  /*8fb0*/  @!P0 BRA `(.L_x_303) ;  /* 0xfffffffc00f08947 */ /* 0x008fea000383ffff */
[----:B------:R-:W-:Y:S05]  /*8fc0*/  BRA `(.L_x_321) ;  /* 0xfffffff800887947 */ /* 0x000fea000383ffff */
.L_x_322:
        /* <DEDUP_REMOVED lines=11> */
.L_x_7376:


//--------------------- .text._ZN7cutlass13device_kernelIN5flash11enable_sm90INS1_16FlashAttnBwdSm90INS1_25CollectiveMainloopBwdSm90ILi2ELi2ELi2EN4cute5tupleIJNS5_1CILi1EEES8_S8_EEENS6_IJNS7_ILi128EEESA_NS7_ILi64EEEEEENS_10bfloat16_tEfNS_4arch4Sm90ELb0ELb0ELb1ELb0ELb1ELb1ELb0ELb0ELi2ELi1ELi2ELi2ELb0EEENS1_24CollectiveEpilogueBwdGQAISC_fSF_Li256ELb0ELb1EEENS1_19SingleTileSchedulerILb0ELb0ELb0ELi128EEEEEEEEEvNT_6ParamsE --------------------------
	.section	.text._ZN7cutlass13device_kernelIN5flash11enable_sm90INS1_16FlashAttnBwdSm90INS1_25CollectiveMainloopBwdSm90ILi2ELi2ELi2EN4cute5tupleIJNS5_1CILi1EEES8_S8_EEENS6_IJNS7_ILi128EEESA_NS7_ILi64EEEEEENS_10bfloat16_tEfNS_4arch4Sm90ELb0ELb0ELb1ELb0ELb1ELb1ELb0ELb0ELi2ELi1ELi2ELi2ELb0EEENS1_24CollectiveEpilogueBwdGQAISC_fSF_Li256ELb0ELb1EEENS1_19SingleTileSchedulerILb0ELb0ELb0ELi128EEEEEEEEEvNT_6ParamsE,"ax",@progbits
	.align	128
.text._ZN7cutlass13device_kernelIN5flash11enable_sm90INS1_16FlashAttnBwdSm90INS1_25CollectiveMainloopBwdSm90ILi2ELi2ELi2EN4cute5tupleIJNS5_1CILi1EEES8_S8_EEENS6_IJNS7_ILi128EEESA_NS7_ILi64EEEEEENS_10bfloat16_tEfNS_4arch4Sm90ELb0ELb0ELb1ELb0ELb1ELb1ELb0ELb0ELi2ELi1ELi2ELi2ELb0EEENS1_24CollectiveEpilogueBwdGQAISC_fSF_Li256ELb0ELb1EEENS1_19SingleTileSchedulerILb0ELb0ELb0ELi128EEEEEEEEEvNT_6ParamsE:
        .type           _ZN7cutlass13device_kernelIN5flash11enable_sm90INS1_16FlashAttnBwdSm90INS1_25CollectiveMainloopBwdSm90ILi2ELi2ELi2EN4cute5tupleIJNS5_1CILi1EEES8_S8_EEENS6_IJNS7_ILi128EEESA_NS7_ILi64EEEEEENS_10bfloat16_tEfNS_4arch4Sm90ELb0ELb0ELb1ELb0ELb1ELb1ELb0ELb0ELi2ELi1ELi2ELi2ELb0EEENS1_24CollectiveEpilogueBwdGQAISC_fSF_Li256ELb0ELb1EEENS1_19SingleTileSchedulerILb0ELb0ELb0ELi128EEEEEEEEEvNT_6ParamsE,@function
        .size           _ZN7cutlass13device_kernelIN5flash11enable_sm90INS1_16FlashAttnBwdSm90INS1_25CollectiveMainloopBwdSm90ILi2ELi2ELi2EN4cute5tupleIJNS5_1CILi1EEES8_S8_EEENS6_IJNS7_ILi128EEESA_NS7_ILi64EEEEEENS_10bfloat16_tEfNS_4arch4Sm90ELb0ELb0ELb1ELb0ELb1ELb1ELb0ELb0ELi2ELi1ELi2ELi2ELb0EEENS1_24CollectiveEpilogueBwdGQAISC_fSF_Li256ELb0ELb1EEENS1_19SingleTileSchedulerILb0ELb0ELb0ELi128EEEEEEEEEvNT_6ParamsE,(.L_x_7377 - _ZN7cutlass13device_kernelIN5flash11enable_sm90INS1_16FlashAttnBwdSm90INS1_25CollectiveMainloopBwdSm90ILi2ELi2ELi2EN4cute5tupleIJNS5_1CILi1EEES8_S8_EEENS6_IJNS7_ILi128EEESA_NS7_ILi64EEEEEENS_10bfloat16_tEfNS_4arch4Sm90ELb0ELb0ELb1ELb0ELb1ELb1ELb0ELb0ELi2ELi1ELi2ELi2ELb0EEENS1_24CollectiveEpilogueBwdGQAISC_fSF_Li256ELb0ELb1EEENS1_19SingleTileSchedulerILb0ELb0ELb0ELi128EEEEEEEEEvNT_6ParamsE)
        .other          _ZN7cutlass13device_kernelIN5flash11enable_sm90INS1_16FlashAttnBwdSm90INS1_25CollectiveMainloopBwdSm90ILi2ELi2ELi2EN4cute5tupleIJNS5_1CILi1EEES8_S8_EEENS6_IJNS7_ILi128EEESA_NS7_ILi64EEEEEENS_10bfloat16_tEfNS_4arch4Sm90ELb0ELb0ELb1ELb0ELb1ELb1ELb0ELb0ELi2ELi1ELi2ELi2ELb0EEENS1_24CollectiveEpilogueBwdGQAISC_fSF_Li256ELb0ELb1EEENS1_19SingleTileSchedulerILb0ELb0ELb0ELi128EEEEEEEEEvNT_6ParamsE,@"STO_CUDA_ENTRY STV_DEFAULT"
_ZN7cutlass13device_kernelIN5flash11enable_sm90INS1_16FlashAttnBwdSm90INS1_25CollectiveMainloopBwdSm90ILi2ELi2ELi2EN4cute5tupleIJNS5_1CILi1EEES8_S8_EEENS6_IJNS7_ILi128EEESA_NS7_ILi64EEEEEENS_10bfloat16_tEfNS_4arch4Sm90ELb0ELb0ELb1ELb0ELb1ELb1ELb0ELb0ELi2ELi1ELi2ELi2ELb0EEENS1_24CollectiveEpilogueBwdGQAISC_fSF_Li256ELb0ELb1EEENS1_19SingleTileSchedulerILb0ELb0ELb0ELi128EEEEEEEEEvNT_6ParamsE:
        /* <DEDUP_REMOVED lines=23> */
.L_x_324:
[----:B------:R-:W-:Y:S05]  /*0170*/  BSYNC B0 ;  /* 0x0000000000007941 */ /* 0x000fea0003800000 */
.L_x_323:
        /* <DEDUP_REMOVED lines=34> */
.L_x_325:
        /* <DEDUP_REMOVED lines=22> */
.L_x_326:
[----:B---3--:R-:W-:Y:S01]  /*0500*/  ISETP.NE.AND P0, PT, R2, RZ, PT ;  /* 0x000000ff0200720c */ /* 0x008fe20003f05270 */
[----:B------:R-:W-:Y:S01]  /*0510*/  IMAD.MOV.U32 R16, RZ, RZ, 0x1 ;  /* 0x00000001ff107424 */ /* 0x000fe200078e00ff */
[----:B------:R-:W-:Y:S01]  /*0520*/  NOP ;  /* 0x0000000000007918 */ /* 0x000fe20000000000 */
[----:B------:R-:W-:Y:S01]  /*0530*/  ULDC.64 UR36, c[0x0][0x208] ;  /* 0x0000820000247ab9 */ /* 0x000fe20000000a00 */
[----:B------:R-:W-:Y:S02]  /*0540*/  BSSY B6, `(.L_x_327) ;  /* 0x0000915000067945 */ /* 0x000fe40003800000 */
[----:B------:R-:W-:Y:S01]  /*0550*/  SEL R16, R16, 0x2, !P0 ;  /* 0x0000000210107807 */ /* 0x000fe20004000000 */
[----:B-12-4-:R-:W-:Y:S06]  /*0560*/  BAR.SYNC.DEFER_BLOCKING 0x0 ;  /* 0x0000000000007b1d */ /* 0x016fec0000010000 */
[----:B------:R-:W-:Y:S05]  /*0570*/  @!P0 BRA `(.L_x_328) ;  /* 0x0000006400348947 */ /* 0x000fea0003800000 */
.L_x_329:
        /* <DEDUP_REMOVED lines=35> */
.L_x_332:
        /* <DEDUP_REMOVED lines=15> */
.L_x_331:
        /* <DEDUP_REMOVED lines=22> */
.L_x_334:
        /* <DEDUP_REMOVED lines=15> */
.L_x_333:
[----:B------:R-:W-:Y:S01]  /*0af0*/  SHF.R.S32.HI R3, RZ, 0x1f, R18 ;  /* 0x0000001fff037819 */ /* 0x000fe20000011412 */
[----:B------:R-:W-:-:S03]  /*0b00*/  UMOV UR4, 0xffffffff ;  /* 0xffffffff00047882 */ /* 0x000fc60000000000 */
[----:B------:R-:W-:-:S04]  /*0b10*/  LEA.HI R0, R3, R18, RZ, 0x7 ;  /* 0x0000001203007211 */ /* 0x000fc800078f38ff */
[----:B------:R-:W-:Y:S01]  /*0b20*/  SHF.R.S32.HI R13, RZ, 0x7, R0 ;  /* 0x00000007ff0d7819 */ /* 0x000fe20000011400 */
[----:B------:R-:W-:Y:S06]  /*0b30*/  BRA.DIV UR4, `(.L_x_335) ;  /* 0x0000008a04dc7947 */ /* 0x000fec000b800000 */
[----:B------:R1:W2:Y:S02]  /*0b40*/  SHFL.IDX PT, R14, R13, RZ, 0x1f ;  /* 0x00001fff0d0e7589 */ /* 0x0002a400000e0000 */
.L_x_432:
        /* <DEDUP_REMOVED lines=9> */
.L_x_336:
        /* <DEDUP_REMOVED lines=43> */
[CC--:B--2---:R-:W-:Y:S01]  /*0e90*/  LEA.HI R7, R3.reuse, R18.reuse, RZ, 0x2 ;  /* 0x0000001203077211 */ /* 0x0c4fe200078f10ff */
[----:B------:R-:W3:Y:S01]  /*0ea0*/  LDC R25, c[0x0][0x290] ;  /* 0x0000a400ff197b82 */ /* 0x000ee20000000800 */
[----:B------:R-:W-:Y:S02]  /*0eb0*/  LEA.HI R12, R3, R18, RZ, 0x3 ;  /* 0x00000012030c7211 */ /* 0x000fe400078f18ff */
[----:B------:R-:W-:Y:S02]  /*0ec0*/  CS2R R198, SRZ ;  /* 0x0000000000c67805 */ /* 0x000fe4000001ff00 */
[----:B------:R-:W-:-:S02]  /*0ed0*/  LOP3.LUT R3, R6, 0xffffffe0, RZ, 0xc0, !PT ;  /* 0xffffffe006037812 */ /* 0x000fc400078ec0ff */
[----:B------:R-:W-:Y:S02]  /*0ee0*/  CS2R R196, SRZ ;  /* 0x0000000000c47805 */ /* 0x000fe4000001ff00 */
[----:B------:R-:W-:Y:S02]  /*0ef0*/  SHF.R.S32.HI R6, RZ, 0x5, R6 ;  /* 0x00000005ff067819 */ /* 0x000fe40000011406 */
[----:B------:R-:W-:Y:S02]  /*0f00*/  CS2R R194, SRZ ;  /* 0x0000000000c27805 */ /* 0x000fe4000001ff00 */
[----:B------:R-:W-:Y:S02]  /*0f10*/  IADD3 R14, R14, 0x7f, RZ ;  /* 0x0000007f0e0e7810 */ /* 0x000fe40007ffe0ff */
[----:B------:R-:W-:Y:S02]  /*0f20*/  CS2R R192, SRZ ;  /* 0x0000000000c07805 */ /* 0x000fe4000001ff00 */
[----:B------:R-:W-:Y:S01]  /*0f30*/  SHF.R.S32.HI R9, RZ, 0x4, R8 ;  /* 0x00000004ff097819 */ /* 0x000fe20000011408 */
[----:B------:R-:W-:Y:S01]  /*0f40*/  IMAD.SHL.U32 R6, R6, 0x10, RZ ;  /* 0x0000001006067824 */ /* 0x000fe200078e00ff */
[----:B------:R-:W-:-:S02]  /*0f50*/  LOP3.LUT R7, R7, 0xfffffffc, RZ, 0xc0, !PT ;  /* 0xfffffffc07077812 */ /* 0x000fc400078ec0ff */
[----:B------:R-:W-:Y:S02]  /*0f60*/  CS2R R190, SRZ ;  /* 0x0000000000be7805 */ /* 0x000fe4000001ff00 */
[----:B------:R-:W-:Y:S02]  /*0f70*/  SHF.R.S32.HI R15, RZ, 0x1f, R14 ;  /* 0x0000001fff0f7819 */ /* 0x000fe4000001140e */
[----:B------:R-:W-:Y:S02]  /*0f80*/  CS2R R188, SRZ ;  /* 0x0000000000bc7805 */ /* 0x000fe4000001ff00 */
[----:B------:R-:W-:Y:S01]  /*0f90*/  LOP3.LUT R5, R5, 0x1c0, RZ, 0xc0, !PT ;  /* 0x000001c005057812 */ /* 0x000fe200078ec0ff */
[----:B------:R-:W-:Y:S01]  /*0fa0*/  IMAD.IADD R10, R18, 0x1, -R7 ;  /* 0x00000001120a7824 */ /* 0x000fe200078e0a07 */
[----:B------:R-:W-:Y:S02]  /*0fb0*/  LEA.HI R8, R8, R9, RZ, 0x1 ;  /* 0x0000000908087211 */ /* 0x000fe400078f08ff */
[----:B------:R-:W-:-:S02]  /*0fc0*/  CS2R R186, SRZ ;  /* 0x0000000000ba7805 */ /* 0x000fc4000001ff00 */
[----:B------:R-:W-:Y:S02]  /*0fd0*/  IADD3 R3, R18, -R3, RZ ;  /* 0x8000000312037210 */ /* 0x000fe40007ffe0ff */
[----:B------:R-:W-:Y:S02]  /*0fe0*/  CS2R R184, SRZ ;  /* 0x0000000000b87805 */ /* 0x000fe4000001ff00 */
[----:B------:R-:W-:Y:S02]  /*0ff0*/  LEA.HI R23, R15, R14, RZ, 0x7 ;  /* 0x0000000e0f177211 */ /* 0x000fe400078f38ff */
[----:B------:R-:W-:Y:S02]  /*1000*/  CS2R R182, SRZ ;  /* 0x0000000000b67805 */ /* 0x000fe4000001ff00 */
[----:B------:R-:W-:Y:S02]  /*1010*/  LOP3.LUT R15, R5, 0x30, R6, 0xf8, !PT ;  /* 0x00000030050f7812 */ /* 0x000fe400078ef806 */
[----:B------:R-:W-:-:S02]  /*1020*/  CS2R R180, SRZ ;  /* 0x0000000000b47805 */ /* 0x000fc4000001ff00 */
[----:B------:R-:W-:Y:S02]  /*1030*/  LOP3.LUT R8, R8, 0x7ffffe, RZ, 0xc0, !PT ;  /* 0x007ffffe08087812 */ /* 0x000fe400078ec0ff */
[----:B------:R-:W-:Y:S02]  /*1040*/  CS2R R178, SRZ ;  /* 0x0000000000b27805 */ /* 0x000fe4000001ff00 */
[----:B------:R-:W-:Y:S02]  /*1050*/  LEA.HI R7, R13, R13, RZ, 0x1 ;  /* 0x0000000d0d077211 */ /* 0x000fe400078f08ff */
[----:B------:R-:W-:Y:S02]  /*1060*/  CS2R R176, SRZ ;  /* 0x0000000000b07805 */ /* 0x000fe4000001ff00 */
[----:B------:R-:W-:Y:S01]  /*1070*/  SHF.R.S32.HI R6, RZ, 0x1f, R3 ;  /* 0x0000001fff067819 */ /* 0x000fe20000011403 */
[----:B------:R-:W-:Y:S01]  /*1080*/  IMAD.IADD R14, R9, 0x1, -R8 ;  /* 0x00000001090e7824 */ /* 0x000fe200078e0a08 */
[----:B------:R-:W-:Y:S01]  /*1090*/  LOP3.LUT R15, R15, 0x8, R12, 0xf8, !PT ;  /* 0x000000080f0f7812 */ /* 0x000fe200078ef80c */
[----:B---3--:R-:W-:Y:S01]  /*10a0*/  IMAD R20, R20, -0x80, R25 ;  /* 0xffffff8014147824 */ /* 0x008fe200078e0219 */
[----:B------:R-:W-:-:S02]  /*10b0*/  LOP3.LUT R12, R7, 0xfffffffe, RZ, 0xc0, !PT ;  /* 0xfffffffe070c7812 */ /* 0x000fc400078ec0ff */
[----:B------:R-:W-:Y:S02]  /*10c0*/  CS2R R174, SRZ ;  /* 0x0000000000ae7805 */ /* 0x000fe4000001ff00 */
[CC--:B------:R-:W-:Y:S02]  /*10d0*/  LEA.HI R7, R6.reuse, R3.reuse, RZ, 0x3 ;  /* 0x0000000306077211 */ /* 0x0c0fe400078f18ff */
[----:B------:R-:W-:Y:S02]  /*10e0*/  CS2R R172, SRZ ;  /* 0x0000000000ac7805 */ /* 0x000fe4000001ff00 */
[----:B------:R-:W-:Y:S01]  /*10f0*/  LEA.HI R8, R6, R3, RZ, 0x2 ;  /* 0x0000000306087211 */ /* 0x000fe200078f10ff */
[----:B------:R-:W-:Y:S01]  /*1100*/  IMAD.IADD R21, R13, 0x1, -R12 ;  /* 0x000000010d157824 */ /* 0x000fe200078e0a0c */
[----:B------:R-:W-:Y:S02]  /*1110*/  SHF.R.S32.HI R3, RZ, 0x1f, R4 ;  /* 0x0000001fff037819 */ /* 0x000fe40000011404 */
[----:B------:R-:W-:-:S02]  /*1120*/  CS2R R170, SRZ ;  /* 0x0000000000aa7805 */ /* 0x000fc4000001ff00 */
[----:B------:R-:W-:Y:S02]  /*1130*/  SHF.R.U32.HI R12, RZ, 0x3, R5 ;  /* 0x00000003ff0c7819 */ /* 0x000fe40000011605 */
[----:B------:R-:W-:Y:S02]  /*1140*/  CS2R R168, SRZ ;  /* 0x0000000000a87805 */ /* 0x000fe4000001ff00 */
[----:B------:R-:W-:Y:S02]  /*1150*/  LEA.HI R5, R3, R4, RZ, 0x2 ;  /* 0x0000000403057211 */ /* 0x000fe400078f10ff */
[----:B------:R-:W-:Y:S02]  /*1160*/  CS2R R166, SRZ ;  /* 0x0000000000a67805 */ /* 0x000fe4000001ff00 */
[----:B------:R-:W-:Y:S02]  /*1170*/  LEA R14, R13, R14, 0x4 ;  /* 0x0000000e0d0e7211 */ /* 0x000fe400078e20ff */
[----:B------:R-:W-:-:S02]  /*1180*/  CS2R R164, SRZ ;  /* 0x0000000000a47805 */ /* 0x000fc4000001ff00 */
[----:B------:R-:W-:Y:S02]  /*1190*/  LOP3.LUT R9, R5, 0x7ffffffc, RZ, 0xc0, !PT ;  /* 0x7ffffffc05097812 */ /* 0x000fe400078ec0ff */
[----:B------:R-:W-:Y:S02]  /*11a0*/  CS2R R162, SRZ ;  /* 0x0000000000a27805 */ /* 0x000fe4000001ff00 */
[----:B------:R-:W-:Y:S02]  /*11b0*/  SHF.R.S32.HI R6, RZ, 0x3, R7 ;  /* 0x00000003ff067819 */ /* 0x000fe40000011407 */
[----:B------:R-:W-:Y:S02]  /*11c0*/  CS2R R160, SRZ ;  /* 0x0000000000a07805 */ /* 0x000fe4000001ff00 */
[----:B------:R-:W-:Y:S01]  /*11d0*/  LOP3.LUT R15, R15, R12, RZ, 0x3c, !PT ;  /* 0x0000000c0f0f7212 */ /* 0x000fe200078e3cff */
[----:B------:R-:W-:Y:S01]  /*11e0*/  IMAD.IADD R9, R4, 0x1, -R9 ;  /* 0x0000000104097824 */ /* 0x000fe200078e0a09 */
[----:B------:R-:W-:-:S02]  /*11f0*/  SHF.R.S32.HI R7, RZ, 0x1f, R7 ;  /* 0x0000001fff077819 */ /* 0x000fc40000011407 */
[----:B------:R-:W-:Y:S02]  /*1200*/  CS2R R158, SRZ ;  /* 0x00000000009e7805 */ /* 0x000fe4000001ff00 */
[----:B-1----:R-:W-:Y:S01]  /*1210*/  LEA.HI R13, R3, R4, RZ, 0x5 ;  /* 0x00000004030d7211 */ /* 0x002fe200078f28ff */
[----:B------:R-:W-:Y:S01]  /*1220*/  IMAD.U32 R4, R14, 0x200, R15 ;  /* 0x000002000e047824 */ /* 0x000fe200078e000f */
[----:B------:R-:W-:Y:S02]  /*1230*/  LEA.HI R12, R7, R6, RZ, 0x4 ;  /* 0x00000006070c7211 */ /* 0x000fe400078f20ff */
[----:B------:R-:W-:Y:S02]  /*1240*/  CS2R R156, SRZ ;  /* 0x00000000009c7805 */ /* 0x000fe4000001ff00 */
[----:B------:R-:W-:Y:S02]  /*1250*/  SHF.R.S32.HI R7, RZ, 0x2, R8 ;  /* 0x00000002ff077819 */ /* 0x000fe40000011408 */
[----:B------:R-:W-:Y:S01]  /*1260*/  CS2R R154, SRZ ;  /* 0x00000000009a7805 */ /* 0x000fe2000001ff00 */
[----:B------:R1:W-:Y:S01]  /*1270*/  STL [R1+0x4], R4 ;  /* 0x0000040401007387 */ /* 0x0003e20000100800 */
[----:B------:R-:W-:-:S02]  /*1280*/  LOP3.LUT R3, R12, 0x1ffffff0, RZ, 0xc0, !PT ;  /* 0x1ffffff00c037812 */ /* 0x000fc400078ec0ff */
[----:B------:R-:W-:Y:S02]  /*1290*/  CS2R R152, SRZ ;  /* 0x0000000000987805 */ /* 0x000fe4000001ff00 */
[----:B------:R-:W-:Y:S01]  /*12a0*/  LEA.HI R8, R8, R7, RZ, 0x1 ;  /* 0x0000000708087211 */ /* 0x000fe200078f08ff */
[C---:B------:R-:W-:Y:S01]  /*12b0*/  VIADD R12, R7.reuse, 0x10 ;  /* 0x00000010070c7836 */ /* 0x040fe20000000000 */
[----:B------:R-:W-:Y:S02]  /*12c0*/  IADD3 R15, R7, 0x18, RZ ;  /* 0x00000018070f7810 */ /* 0x000fe40007ffe0ff */
[----:B------:R-:W-:Y:S02]  /*12d0*/  CS2R R150, SRZ ;  /* 0x0000000000967805 */ /* 0x000fe4000001ff00 */
[----:B------:R-:W-:Y:S02]  /*12e0*/  LOP3.LUT R8, R8, 0xfffffffe, RZ, 0xc0, !PT ;  /* 0xfffffffe08087812 */ /* 0x000fe400078ec0ff */
[----:B------:R-:W-:-:S02]  /*12f0*/  CS2R R148, SRZ ;  /* 0x0000000000947805 */ /* 0x000fc4000001ff00 */
[----:B------:R-:W-:Y:S01]  /*1300*/  IADD3 R3, R6, -R3, RZ ;  /* 0x8000000306037210 */ /* 0x000fe20007ffe0ff */
[C---:B-1----:R-:W-:Y:S01]  /*1310*/  VIADD R4, R7.reuse, 0x8 ;  /* 0x0000000807047836 */ /* 0x042fe20000000000 */
[----:B------:R-:W-:Y:S01]  /*1320*/  LEA.HI R14, R12, R12, RZ, 0x1 ;  /* 0x0000000c0c0e7211 */ /* 0x000fe200078f08ff */
[----:B------:R-:W-:Y:S01]  /*1330*/  IMAD.IADD R8, R7, 0x1, -R8 ;  /* 0x0000000107087824 */ /* 0x000fe200078e0a08 */
[----:B------:R-:W-:Y:S02]  /*1340*/  LEA.HI R17, R15, R15, RZ, 0x1 ;  /* 0x0000000f0f117211 */ /* 0x000fe400078f08ff */
[----:B------:R-:W-:Y:S02]  /*1350*/  CS2R R146, SRZ ;  /* 0x0000000000927805 */ /* 0x000fe4000001ff00 */
[----:B------:R-:W-:Y:S01]  /*1360*/  LEA.HI R6, R4, R4, RZ, 0x1 ;  /* 0x0000000404067211 */ /* 0x000fe200078f08ff */
[----:B------:R-:W-:Y:S01]  /*1370*/  IMAD R3, R3, 0x8, R8 ;  /* 0x0000000803037824 */ /* 0x000fe200078e0208 */
[----:B------:R-:W-:-:S02]  /*1380*/  SHF.R.S32.HI R19, RZ, 0x5, R13 ;  /* 0x00000005ff137819 */ /* 0x000fc4000001140d */
[----:B------:R-:W-:Y:S02]  /*1390*/  CS2R R144, SRZ ;  /* 0x0000000000907805 */ /* 0x000fe4000001ff00 */
[----:B------:R-:W-:Y:S02]  /*13a0*/  LOP3.LUT R7, R6, 0xfffffffe, RZ, 0xc0, !PT ;  /* 0xfffffffe06077812 */ /* 0x000fe400078ec0ff */
[----:B------:R-:W-:Y:S02]  /*13b0*/  CS2R R142, SRZ ;  /* 0x00000000008e7805 */ /* 0x000fe4000001ff00 */
[----:B------:R-:W-:Y:S01]  /*13c0*/  LOP3.LUT R13, R14, 0xfffffffe, RZ, 0xc0, !PT ;  /* 0xfffffffe0e0d7812 */ /* 0x000fe200078ec0ff */
[----:B------:R-:W-:Y:S01]  /*13d0*/  IMAD R22, R19, -0x10, R20 ;  /* 0xfffffff013167824 */ /* 0x000fe200078e0214 */
[----:B------:R-:W-:Y:S01]  /*13e0*/  LOP3.LUT R18, R17, 0xfffffffe, RZ, 0xc0, !PT ;  /* 0xfffffffe11127812 */ /* 0x000fe200078ec0ff */
[----:B------:R-:W-:Y:S01]  /*13f0*/  IMAD.IADD R7, R4, 0x1, -R7 ;  /* 0x0000000104077824 */ /* 0x000fe200078e0a07 */
[----:B------:R-:W-:Y:S01]  /*1400*/  IADD3 R12, R12, -R13, RZ ;  /* 0x8000000d0c0c7210 */ /* 0x000fe20007ffe0ff */
[----:B------:R1:W-:Y:S01]  /*1410*/  STL [R1+0x14], R3 ;  /* 0x0000140301007387 */ /* 0x0003e20000100800 */
[----:B------:R-:W-:Y:S01]  /*1420*/  SHF.R.S32.HI R4, RZ, 0x1, R6 ;  /* 0x00000001ff047819 */ /* 0x000fe20000011406 */
        /* <DEDUP_REMOVED lines=8> */
[----:B------:R-:W-:Y:S02]  /*14b0*/  SHF.R.S32.HI R17, RZ, 0x1f, R17 ;  /* 0x0000001fff117819 */ /* 0x000fe40000011411 */
[----:B------:R-:W-:Y:S02]  /*14c0*/  LEA.HI R13, R13, R4, RZ, 0x4 ;  /* 0x000000040d0d7211 */ /* 0x000fe400078f20ff */
[----:B------:R-:W-:Y:S02]  /*14d0*/  LEA.HI R15, R15, R6, RZ, 0x4 ;  /* 0x000000060f0f7211 */ /* 0x000fe400078f20ff */
[----:B------:R-:W-:Y:S02]  /*14e0*/  LEA.HI R17, R17, R14, RZ, 0x4 ;  /* 0x0000000e11117211 */ /* 0x000fe400078f20ff */
[----:B------:R-:W-:Y:S02]  /*14f0*/  LOP3.LUT R13, R13, 0x1ffffff0, RZ, 0xc0, !PT ;  /* 0x1ffffff00d0d7812 */ /* 0x000fe400078ec0ff */
[----:B------:R-:W-:-:S02]  /*1500*/  LOP3.LUT R15, R15, 0x1ffffff0, RZ, 0xc0, !PT ;  /* 0x1ffffff00f0f7812 */ /* 0x000fc400078ec0ff */
[----:B------:R-:W-:Y:S01]  /*1510*/  LOP3.LUT R17, R17, 0x1ffffff0, RZ, 0xc0, !PT ;  /* 0x1ffffff011117812 */ /* 0x000fe200078ec0ff */
[----:B------:R-:W-:Y:S01]  /*1520*/  IMAD.IADD R4, R4, 0x1, -R13 ;  /* 0x0000000104047824 */ /* 0x000fe200078e0a0d */
[----:B------:R-:W-:Y:S02]  /*1530*/  IADD3 R15, R6, -R15, RZ ;  /* 0x8000000f060f7210 */ /* 0x000fe40007ffe0ff */
[----:B------:R-:W-:Y:S01]  /*1540*/  SHF.R.S32.HI R19, RZ, 0x2, R5 ;  /* 0x00000002ff137819 */ /* 0x000fe20000011405 */
[----:B------:R-:W-:Y:S01]  /*1550*/  IMAD.IADD R17, R14, 0x1, -R17 ;  /* 0x000000010e117824 */ /* 0x000fe200078e0a11 */
[----:B------:R-:W-:Y:S02]  /*1560*/  SHF.R.S32.HI R20, RZ, 0x1f, R5 ;  /* 0x0000001fff147819 */ /* 0x000fe40000011405 */
[----:B------:R-:W-:Y:S01]  /*1570*/  LEA R5, R4, R7, 0x3 ;  /* 0x0000000704057211 */ /* 0x000fe200078e18ff */
[----:B------:R-:W-:Y:S01]  /*1580*/  IMAD R4, R15, 0x8, R12 ;  /* 0x000000080f047824 */ /* 0x000fe200078e020c */
[----:B------:R-:W-:Y:S01]  /*1590*/  LEA.HI R20, R20, R19, RZ, 0x3 ;  /* 0x0000001314147211 */ /* 0x000fe200078f18ff */
[----:B-1----:R-:W-:Y:S01]  /*15a0*/  IMAD R3, R17, 0x8, R18 ;  /* 0x0000000811037824 */ /* 0x002fe200078e0212 */
[----:B------:R-:W-:Y:S01]  /*15b0*/  LOP3.LUT R7, R16, 0x1, RZ, 0xfc, !PT ;  /* 0x0000000110077812 */ /* 0x000fe200078efcff */
[----:B------:R-:W-:Y:S01]  /*15c0*/  STL [R1+0x10], R5 ;  /* 0x0000100501007387 */ /* 0x000fe20000100800 */
[----:B------:R-:W-:-:S02]  /*15d0*/  LOP3.LUT R20, R20, 0xfffffff8, RZ, 0xc0, !PT ;  /* 0xfffffff814147812 */ /* 0x000fc400078ec0ff */
[----:B------:R-:W-:Y:S01]  /*15e0*/  MOV R6, RZ ;  /* 0x000000ff00067202 */ /* 0x000fe20000000f00 */
[----:B------:R1:W-:Y:S01]  /*15f0*/  STL [R1+0xc], R4 ;  /* 0x00000c0401007387 */ /* 0x0003e20000100800 */
[----:B------:R-:W-:-:S03]  /*1600*/  IADD3 R20, R22, R20, -R19 ;  /* 0x0000001416147210 */ /* 0x000fc60007ffe813 */
[----:B------:R2:W-:Y:S02]  /*1610*/  STL [R1+0x8], R3 ;  /* 0x0000080301007387 */ /* 0x0005e40000100800 */
[----:B------:R-:W-:Y:S01]  /*1620*/  IMAD R8, R21, -0x40, R20 ;  /* 0xffffffc015087824 */ /* 0x000fe200078e0214 */
[----:B-1----:R-:W-:Y:S02]  /*1630*/  CS2R R4, SRZ ;  /* 0x0000000000047805 */ /* 0x002fe4000001ff00 */
[----:B--2---:R-:W-:-:S05]  /*1640*/  SHF.R.S32.HI R3, RZ, 0x7, R23 ;  /* 0x00000007ff037819 */ /* 0x004fca0000011417 */
[----:B------:R1:W-:Y:S02]  /*1650*/  STL [R1], R3 ;  /* 0x0000000301007387 */ /* 0x0003e40000100800 */
.L_x_349:
[----:B------:R-:W-:-:S13]  /*1660*/  ISETP.NE.AND P0, PT, R7, 0x3, PT ;  /* 0x000000030700780c */ /* 0x000fda0003f05270 */
[----:B------:R-:W-:Y:S05]  /*1670*/  @!P0 BRA `(.L_x_339) ;  /* 0x0000000000048947 */ /* 0x000fea0003800000 */
[----:B------:R-:W-:Y:S01]  /*1680*/  BPT.TRAP 0x1 ;  /* 0x000000040000795c */ /* 0x000fe20000300000 */
.L_x_339:
[----:B------:R-:W-:Y:S01]  /*1690*/  IMAD R21, R4, 0x8, R2 ;  /* 0x0000000804157824 */ /* 0x000fe200078e0202 */
[----:B------:R-:W-:-:S04]  /*16a0*/  SHF.L.U32 R20, R5, 0x1f, RZ ;  /* 0x0000001f05147819 */ /* 0x000fc800000006ff */
[----:B------:R2:W3:Y:S01]  /*16b0*/  SYNCS.PHASECHK.TRANS64.TRYWAIT P1, [R21+URZ+0x30c10], R20 ;  /* 0x030c1014150075a7 */ /* 0x0004e2000802017f */
[----:B------:R-:W-:Y:S05]  /*16c0*/  @!P0 BRA `(.L_x_340) ;  /* 0x0000000000048947 */ /* 0x000fea0003800000 */
[----:B------:R-:W-:Y:S01]  /*16d0*/  BPT.TRAP 0x1 ;  /* 0x000000040000795c */ /* 0x000fe20000300000 */
.L_x_340:
[----:B-1----:R-:W-:-:S05]  /*16e0*/  VIADD R3, R2, 0x10000 ;  /* 0x0001000002037836 */ /* 0x002fca0000000000 */
[----:B------:R-:W-:-:S04]  /*16f0*/  SHF.R.U32.HI R3, RZ, 0x4, R3 ;  /* 0x00000004ff037819 */ /* 0x000fc80000011603 */
[----:B------:R-:W-:Y:S01]  /*1700*/  LOP3.LUT R3, R3, 0x3fff, RZ, 0xc0, !PT ;  /* 0x00003fff03037812 */ /* 0x000fe200078ec0ff */
[----:B---3--:R-:W-:Y:S06]  /*1710*/  @P1 BRA `(.L_x_341) ;  /* 0x0000000000081947 */ /* 0x008fec0003800000 */
[----:B------:R-:W1:Y:S02]  /*1720*/  SYNCS.PHASECHK.TRANS64.TRYWAIT P1, [R21+URZ+0x30c10], R20 ;  /* 0x030c1014150075a7 */ /* 0x000e64000802017f */
[----:B-1----:R-:W-:Y:S05]  /*1730*/  @!P1 BRA `(.L_x_342) ;  /* 0x00000080000c9947 */ /* 0x002fea0003800000 */
.L_x_341:
        /* <DEDUP_REMOVED lines=52> */
[----:B------:R-:W-:-:S04]  /*1a80*/  VIADD R14, R2, 0x20000 ;  /* 0x00020000020e7836 */ /* 0x000fc80000000000 */
[--C-:B------:R-:W-:Y:S01]  /*1a90*/  IMAD R12, R15, 0x4, R14.reuse ;  /* 0x000000040f0c7824 */ /* 0x100fe200078e020e */
[-C--:B------:R-:W-:Y:S01]  /*1aa0*/  LEA R23, R23, R14.reuse, 0x2 ;  /* 0x0000000e17177211 */ /* 0x080fe200078e10ff */
[----:B------:R-:W-:Y:S01]  /*1ab0*/  IMAD R15, R17, 0x4, R14 ;  /* 0x00000004110f7824 */ /* 0x000fe200078e020e */
[----:B------:R-:W-:Y:S01]  /*1ac0*/  LEA R14, R19, R14, 0x2 ;  /* 0x0000000e130e7211 */ /* 0x000fe200078e10ff */
[----:B------:R-:W-:Y:S02]  /*1ad0*/  WARPGROUP.DEPBAR.LE gsb0, 0x0 ;  /* 0x00008000000079c5 */ /* 0x000fe40000010000 */
[----:B------:R-:W2:Y:S04]  /*1ae0*/  LDS R202, [R202+0x20000] ;  /* 0x02000000caca7984 */ /* 0x000ea80000000800 */
[----:B------:R-:W3:Y:S04]  /*1af0*/  LDS R22, [R22+0x20000] ;  /* 0x0200000016167984 */ /* 0x000ee80000000800 */
[----:B------:R-:W4:Y:S04]  /*1b00*/  LDS R16, [R16+0x20000] ;  /* 0x0200000010107984 */ /* 0x000f280000000800 */
[----:B------:R-:W1:Y:S01]  /*1b10*/  LDS R13, [R13+0x20000] ;  /* 0x020000000d0d7984 */ /* 0x000e620000000800 */
[----:B------:R-:W-:Y:S05]  /*1b20*/  @!P0 BRA `(.L_x_343) ;  /* 0x0000000000048947 */ /* 0x000fea0003800000 */
[----:B------:R-:W-:Y:S01]  /*1b30*/  BPT.TRAP 0x1 ;  /* 0x000000040000795c */ /* 0x000fe20000300000 */
.L_x_343:
[----:B------:R1:W1:Y:S01]  /*1b40*/  SYNCS.PHASECHK.TRANS64.TRYWAIT P1, [R21+URZ+0x30c30], R20 ;  /* 0x030c3014150075a7 */ /* 0x000262000802017f */
[----:B------:R-:W-:Y:S05]  /*1b50*/  @!P0 BRA `(.L_x_344) ;  /* 0x0000000000048947 */ /* 0x000fea0003800000 */
[----:B------:R-:W-:Y:S01]  /*1b60*/  BPT.TRAP 0x1 ;  /* 0x000000040000795c */ /* 0x000fe20000300000 */
.L_x_344:
[----:B-1----:R-:W-:Y:S05]  /*1b70*/  @P1 BRA `(.L_x_345) ;  /* 0x0000000000081947 */ /* 0x002fea0003800000 */
[----:B------:R-:W1:Y:S02]  /*1b80*/  SYNCS.PHASECHK.TRANS64.TRYWAIT P1, [R21+URZ+0x30c30], R20 ;  /* 0x030c3014150075a7 */ /* 0x000e64000802017f */
[----:B-1----:R-:W-:Y:S05]  /*1b90*/  @!P1 BRA `(.L_x_346) ;  /* 0x0000007c00089947 */ /* 0x002fea0003800000 */
.L_x_345:
        /* <DEDUP_REMOVED lines=34> */
[----:B------:R-:W-:Y:S01]  /*1dc0*/  FMUL.FTZ R106, R106, UR10 ;  /* 0x0000000a6a6a7c20 */ /* 0x000fe20008410000 */
[----:B------:R-:W2:Y:S01]  /*1dd0*/  MUFU.TANH R17, R17 ;  /* 0x0000001100117308 */ /* 0x000ea20000002400 */
        /* <DEDUP_REMOVED lines=9> */
[----:B-1----:R-:W-:Y:S01]  /*1e70*/  MUFU.TANH R11, R92 ;  /* 0x0000005c000b7308 */ /* 0x002fe20000002400 */
[----:B------:R-:W-:Y:S01]  /*1e80*/  STL [R1+0xa0], R196 ;  /* 0x0000a0c401007387 */ /* 0x000fe20000100800 */
[----:B------:R-:W-:Y:S01]  /*1e90*/  FMUL.FTZ R236, R89, UR10 ;  /* 0x0000000a59ec7c20 */ /* 0x000fe20008410000 */
[----:B------:R-:W-:Y:S01]  /*1ea0*/  FMUL.FTZ R232, R88, UR10 ;  /* 0x0000000a58e87c20 */ /* 0x000fe20008410000 */
[----:B------:R-:W-:Y:S01]  /*1eb0*/  FMUL.FTZ R108, R108, UR10 ;  /* 0x0000000a6c6c7c20 */ /* 0x000fe20008410000 */
[----:B------:R-:W-:Y:S01]  /*1ec0*/  STL [R1+0x9c], R195 ;  /* 0x00009cc301007387 */ /* 0x000fe20000100800 */
[----:B------:R-:W-:Y:S01]  /*1ed0*/  ISETP.GT.AND P2, PT, R8, RZ, PT ;  /* 0x000000ff0800720c */ /* 0x000fe20003f44270 */
[----:B------:R-:W-:Y:S01]  /*1ee0*/  FMUL.FTZ R235, R90, UR10 ;  /* 0x0000000a5aeb7c20 */ /* 0x000fe20008410000 */
[----:B------:R-:W1:Y:S01]  /*1ef0*/  MUFU.TANH R19, R19 ;  /* 0x0000001300137308 */ /* 0x000e620000002400 */
[----:B------:R-:W-:Y:S01]  /*1f00*/  STL [R1+0x98], R194 ;  /* 0x000098c201007387 */ /* 0x000fe20000100800 */
[----:B------:R-:W-:Y:S01]  /*1f10*/  ISETP.GT.AND P1, PT, R8, 0x8, PT ;  /* 0x000000080800780c */ /* 0x000fe20003f24270 */
[----:B------:R-:W-:Y:S01]  /*1f20*/  FMUL.FTZ R231, R91, UR10 ;  /* 0x0000000a5be77c20 */ /* 0x000fe20008410000 */
[----:B------:R-:W-:Y:S01]  /*1f30*/  FMUL.FTZ R101, R101, UR10 ;  /* 0x0000000a65657c20 */ /* 0x000fe20008410000 */
[----:B------:R-:W-:Y:S01]  /*1f40*/  STL [R1+0x94], R193 ;  /* 0x000094c101007387 */ /* 0x000fe20000100800 */
[----:B------:R-:W-:Y:S01]  /*1f50*/  FMUL.FTZ R113, R113, UR10 ;  /* 0x0000000a71717c20 */ /* 0x000fe20008410000 */
[----:B--2---:R-:W-:Y:S01]  /*1f60*/  FSEL R90, R17, -INF , P2 ;  /* 0xff800000115a7808 */ /* 0x004fe20001000000 */
[----:B------:R-:W2:Y:S01]  /*1f70*/  MUFU.TANH R18, R18 ;  /* 0x0000001200127308 */ /* 0x000ea20000002400 */
[----:B------:R-:W-:Y:S01]  /*1f80*/  STL [R1+0x90], R192 ;  /* 0x000090c001007387 */ /* 0x000fe20000100800 */
[----:B------:R-:W-:Y:S01]  /*1f90*/  ULDC UR11, c[0x0][0x744] ;  /* 0x0001d100000b7ab9 */ /* 0x000fe20000000800 */
[----:B------:R-:W-:Y:S01]  /*1fa0*/  FMUL.FTZ R110, R110, UR10 ;  /* 0x0000000a6e6e7c20 */ /* 0x000fe20008410000 */
[----:B------:R-:W-:Y:S01]  /*1fb0*/  FMUL.FTZ R114, R114, UR10 ;  /* 0x0000000a72727c20 */ /* 0x000fe20008410000 */
[----:B------:R-:W-:Y:S01]  /*1fc0*/  STL [R1+0x8c], R191 ;  /* 0x00008cbf01007387 */ /* 0x000fe20000100800 */
[----:B------:R-:W-:Y:S01]  /*1fd0*/  FMUL.FTZ R102, R102, UR10 ;  /* 0x0000000a66667c20 */ /* 0x000fe20008410000 */
[----:B------:R-:W-:Y:S01]  /*1fe0*/  FMUL.FTZ R107, R107, UR10 ;  /* 0x0000000a6b6b7c20 */ /* 0x000fe20008410000 */
[----:B------:R-:W3:Y:S01]  /*1ff0*/  MUFU.TANH R20, R20 ;  /* 0x0000001400147308 */ /* 0x000ee20000002400 */
[----:B------:R-:W-:Y:S01]  /*2000*/  STL [R1+0x88], R190 ;  /* 0x000088be01007387 */ /* 0x000fe20000100800 */
[----:B-1----:R-:W-:Y:S01]  /*2010*/  FSEL R91, R19, -INF , P1 ;  /* 0xff800000135b7808 */ /* 0x002fe20000800000 */
[----:B------:R-:W-:Y:S01]  /*2020*/  FMUL.FTZ R234, R94, UR10 ;  /* 0x0000000a5eea7c20 */ /* 0x000fe20008410000 */
[----:B------:R-:W-:Y:S01]  /*2030*/  FMUL.FTZ R112, R112, UR10 ;  /* 0x0000000a70707c20 */ /* 0x000fe20008410000 */
[----:B------:R1:W-:Y:S01]  /*2040*/  STL [R1+0x84], R189 ;  /* 0x000084bd01007387 */ /* 0x0003e20000100800 */
[----:B------:R-:W-:Y:S01]  /*2050*/  FMUL.FTZ R116, R116, UR10 ;  /* 0x0000000a74747c20 */ /* 0x000fe20008410000 */
[----:B------:R-:W-:Y:S01]  /*2060*/  FMUL.FTZ R93, R93, UR10 ;  /* 0x0000000a5d5d7c20 */ /* 0x000fe20008410000 */
[----:B------:R-:W4:Y:S01]  /*2070*/  MUFU.TANH R21, R21 ;  /* 0x0000001500157308 */ /* 0x000f220000002400 */
[----:B------:R-:W2:Y:S01]  /*2080*/  SHFL.IDX PT, R92, R202, R10, 0x1f ;  /* 0x00001f0aca5c7589 */ /* 0x000ea200000e0000 */
        /* <DEDUP_REMOVED lines=8> */
[----:B------:R-:W-:Y:S01]  /*2110*/  FMUL.FTZ R129, R129, UR10 ;  /* 0x0000000a81817c20 */ /* 0x000fe20008410000 */
[----:B------:R-:W-:Y:S01]  /*2120*/  FMUL.FTZ R217, R135, UR10 ;  /* 0x0000000a87d97c20 */ /* 0x000fe20008410000 */
[----:B------:R-:W-:Y:S01]  /*2130*/  FMUL.FTZ R126, R126, UR10 ;  /* 0x0000000a7e7e7c20 */ /* 0x000fe20008410000 */
[----:B------:R-:W-:Y:S01]  /*2140*/  STL [R1+0x78], R186 ;  /* 0x000078ba01007387 */ /* 0x000fe20000100800 */
[----:B------:R-:W-:Y:S01]  /*2150*/  FMUL.FTZ R96, R96, UR10 ;  /* 0x0000000a60607c20 */ /* 0x000fe20008410000 */
[----:B------:R-:W-:Y:S01]  /*2160*/  FMUL.FTZ R99, R99, UR10 ;  /* 0x0000000a63637c20 */ /* 0x000fe20008410000 */
[----:B------:R-:W4:Y:S01]  /*2170*/  MUFU.TANH R200, R200 ;  /* 0x000000c800c87308 */ /* 0x000f220000002400 */
[----:B-1----:R-:W-:Y:S01]  /*2180*/  IADD3 R106, R10, 0x4, RZ ;  /* 0x000000040a6a7810 */ /* 0x002fe20007ffe0ff */
[----:B------:R1:W-:Y:S01]  /*2190*/  STL [R1+0x74], R185 ;  /* 0x000074b901007387 */ /* 0x0003e20000100800 */
[----:B------:R-:W-:Y:S01]  /*21a0*/  FMUL.FTZ R105, R105, UR10 ;  /* 0x0000000a69697c20 */ /* 0x000fe20008410000 */
[----:B------:R-:W-:Y:S01]  /*21b0*/  FMUL.FTZ R122, R122, UR10 ;  /* 0x0000000a7a7a7c20 */ /* 0x000fe20008410000 */
[----:B------:R-:W-:Y:S01]  /*21c0*/  FMUL.FTZ R100, R100, UR10 ;  /* 0x0000000a64647c20 */ /* 0x000fe20008410000 */
[----:B------:R-:W4:Y:S01]  /*21d0*/  SHFL.IDX PT, R89, R202, R106, 0x1f ;  /* 0x00001f6aca597589 */ /* 0x000f2200000e0000 */
[----:B------:R-:W-:Y:S01]  /*21e0*/  FMUL.FTZ R233, R98, UR10 ;  /* 0x0000000a62e97c20 */ /* 0x000fe20008410000 */
[----:B---3--:R3:W-:Y:S01]  /*21f0*/  MUFU.TANH R187, R108 ;  /* 0x0000006c00bb7308 */ /* 0x0087e20000002400 */
[----:B--2---:R-:W-:Y:S01]  /*2200*/  FFMA.FTZ R91, R91, UR11, -R92 ;  /* 0x0000000b5b5b7c23 */ /* 0x004fe2000801085c */
[----:B------:R-:W-:Y:S01]  /*2210*/  STL [R1+0x70], R184 ;  /* 0x000070b801007387 */ /* 0x000fe20000100800 */
[----:B------:R-:W-:Y:S01]  /*2220*/  FMUL.FTZ R128, R128, UR10 ;  /* 0x0000000a80807c20 */ /* 0x000fe20008410000 */
[----:B------:R-:W-:Y:S01]  /*2230*/  FMUL.FTZ R132, R132, UR10 ;  /* 0x0000000a84847c20 */ /* 0x000fe20008410000 */
[----:B------:R-:W-:Y:S01]  /*2240*/  FMUL.FTZ R104, R104, UR10 ;  /* 0x0000000a68687c20 */ /* 0x000fe20008410000 */
[----:B------:R-:W-:Y:S01]  /*2250*/  STL [R1+0x6c], R183 ;  /* 0x00006cb701007387 */ /* 0x000fe20000100800 */
[----:B------:R-:W-:Y:S01]  /*2260*/  FMUL.FTZ R117, R117, UR10 ;  /* 0x0000000a75757c20 */ /* 0x000fe20008410000 */
[----:B-1----:R1:W-:Y:S01]  /*2270*/  MUFU.TANH R185, R109 ;  /* 0x0000006d00b97308 */ /* 0x0023e20000002400 */
[C---:B---3--:R-:W-:Y:S01]  /*2280*/  VIADD R108, R10.reuse, 0xc ;  /* 0x0000000c0a6c7836 */ /* 0x048fe20000000000 */
[----:B------:R-:W-:Y:S01]  /*2290*/  STL [R1+0x68], R182 ;  /* 0x000068b601007387 */ /* 0x000fe20000100800 */
[----:B------:R-:W-:Y:S01]  /*22a0*/  FMUL.FTZ R119, R119, UR10 ;  /* 0x0000000a77777c20 */ /* 0x000fe20008410000 */
[----:B------:R-:W-:Y:S01]  /*22b0*/  FMUL.FTZ R131, R131, UR10 ;  /* 0x0000000a83837c20 */ /* 0x000fe20008410000 */
[----:B------:R-:W-:Y:S01]  /*22c0*/  FMUL.FTZ R121, R121, UR10 ;  /* 0x0000000a79797c20 */ /* 0x000fe20008410000 */
[----:B------:R2:W-:Y:S01]  /*22d0*/  STL [R1+0x64], R181 ;  /* 0x000064b501007387 */ /* 0x0005e20000100800 */
[----:B------:R-:W-:Y:S01]  /*22e0*/  FMUL.FTZ R127, R127, UR10 ;  /* 0x0000000a7f7f7c20 */ /* 0x000fe20008410000 */
[----:B------:R3:W-:Y:S01]  /*22f0*/  MUFU.TANH R194, R101 ;  /* 0x0000006500c27308 */ /* 0x0007e20000002400 */
[----:B-1----:R-:W-:Y:S01]  /*2300*/  VIADD R109, R10, 0x8 ;  /* 0x000000080a6d7836 */ /* 0x002fe20000000000 */
[----:B------:R-:W-:Y:S01]  /*2310*/  STL [R1+0x60], R180 ;  /* 0x000060b401007387 */ /* 0x000fe20000100800 */
[----:B------:R-:W-:Y:S01]  /*2320*/  FMUL.FTZ R115, R115, UR10 ;  /* 0x0000000a73737c20 */ /* 0x000fe20008410000 */
[----:B------:R-:W-:-:S02]  /*2330*/  IMAD R203, R4, 0x400, R203 ;  /* 0x0000040004cb7824 */ /* 0x000fc400078e02cb */
[----:B------:R-:W-:Y:S01]  /*2340*/  FMUL.FTZ R130, R130, UR10 ;  /* 0x0000000a82827c20 */ /* 0x000fe20008410000 */
[----:B------:R-:W1:Y:S01]  /*2350*/  SHFL.IDX PT, R88, R202, R109, 0x1f ;  /* 0x00001f6dca587589 */ /* 0x000e6200000e0000 */
[----:B------:R-:W-:Y:S01]  /*2360*/  FMUL.FTZ R120, R120, UR10 ;  /* 0x0000000a78787c20 */ /* 0x000fe20008410000 */
[----:B--2---:R2:W-:Y:S01]  /*2370*/  MUFU.TANH R181, R113 ;  /* 0x0000007100b57308 */ /* 0x0045e20000002400 */
[----:B------:R-:W-:Y:S01]  /*2380*/  FMUL.FTZ R123, R123, UR10 ;  /* 0x0000000a7b7b7c20 */ /* 0x000fe20008410000 */
[----:B---3--:R-:W-:Y:S01]  /*2390*/  SHFL.IDX PT, R101, R202, R108, 0x1f ;  /* 0x00001f6cca657589 */ /* 0x008fe200000e0000 */
[----:B------:R-:W-:Y:S01]  /*23a0*/  FMUL.FTZ R124, R124, UR10 ;  /* 0x0000000a7c7c7c20 */ /* 0x000fe20008410000 */
[----:B------:R-:W-:Y:S01]  /*23b0*/  FMUL.FTZ R125, R125, UR10 ;  /* 0x0000000a7d7d7c20 */ /* 0x000fe20008410000 */
[----:B------:R-:W-:Y:S01]  /*23c0*/  FMUL.FTZ R133, R133, UR10 ;  /* 0x0000000a85857c20 */ /* 0x000fe20008410000 */
[----:B------:R3:W-:Y:S01]  /*23d0*/  STL [R1+0x5c], R179 ;  /* 0x00005cb301007387 */ /* 0x0007e20000100800 */
[----:B------:R-:W-:Y:S01]  /*23e0*/  FMUL.FTZ R218, R134, UR10 ;  /* 0x0000000a86da7c20 */ /* 0x000fe20008410000 */
[----:B------:R-:W3:Y:S01]  /*23f0*/  MUFU.TANH R201, R201 ;  /* 0x000000c900c97308 */ /* 0x000ee20000002400 */
[----:B--2---:R-:W-:Y:S01]  /*2400*/  FFMA.FTZ R113, R90, UR11, -R92 ;  /* 0x0000000b5a717c23 */ /* 0x004fe2000801085c */
[----:B------:R-:W-:Y:S01]  /*2410*/  FSEL R90, R18, -INF , P2 ;  /* 0xff800000125a7808 */ /* 0x000fe20001000000 */
[----:B------:R-:W-:Y:S01]  /*2420*/  STL [R1+0x58], R178 ;  /* 0x000058b201007387 */ /* 0x000fe20000100800 */
[----:B------:R-:W-:Y:S01]  /*2430*/  FSEL R92, R20, -INF , P1 ;  /* 0xff800000145c7808 */ /* 0x000fe20000800000 */
[----:B------:R-:W-:Y:S01]  /*2440*/  FFMA.FTZ R19, -R19, R19, 1 ;  /* 0x3f80000013137423 */ /* 0x000fe20000010113 */
[----:B------:R-:W-:Y:S01]  /*2450*/  R2UR UR10, R203 ;  /* 0x00000000cb0a72ca */ /* 0x000fe200000e0000 */
[--C-:B----4-:R-:W-:Y:S01]  /*2460*/  FFMA.FTZ R90, R90, UR11, -R89.reuse ;  /* 0x0000000b5a5a7c23 */ /* 0x110fe20008010859 */
[----:B------:R2:W-:Y:S01]  /*2470*/  MUFU.TANH R186, R110 ;  /* 0x0000006e00ba7308 */ /* 0x0005e20000002400 */
[----:B------:R-:W-:Y:S01]  /*2480*/  FFMA.FTZ R92, R92, UR11, -R89 ;  /* 0x0000000b5c5c7c23 */ /* 0x000fe20008010859 */
[----:B------:R-:W-:Y:S01]  /*2490*/  FSEL R89, R21, -INF , P2 ;  /* 0xff80000015597808 */ /* 0x000fe20001000000 */
[----:B------:R-:W-:Y:S01]  /*24a0*/  STL [R1+0x54], R177 ;  /* 0x000054b101007387 */ /* 0x000fe20000100800 */
[----:B------:R-:W-:-:S03]  /*24b0*/  FFMA.FTZ R20, -R20, R20, 1 ;  /* 0x3f80000014147423 */ /* 0x000fc60000010114 */
[----:B------:R-:W-:Y:S01]  /*24c0*/  STL [R1+0x50], R176 ;  /* 0x000050b001007387 */ /* 0x000fe20000100800 */
[----:B------:R-:W-:Y:S01]  /*24d0*/  MUFU.TANH R221, R221 ;  /* 0x000000dd00dd7308 */ /* 0x000fe20000002400 */
[C---:B--2---:R-:W-:Y:S02]  /*24e0*/  VIADD R110, R10.reuse, 0x14 ;  /* 0x000000140a6e7836 */ /* 0x044fe40000000000 */
[----:B------:R-:W-:Y:S04]  /*24f0*/  STL [R1+0x4c], R175 ;  /* 0x00004caf01007387 */ /* 0x000fe80000100800 */
[----:B------:R-:W-:Y:S01]  /*2500*/  SHFL.IDX PT, R94, R202, R110, 0x1f ;  /* 0x00001f6eca5e7589 */ /* 0x000fe200000e0000 */
[----:B------:R2:W-:Y:S03]  /*2510*/  MUFU.TANH R182, R114 ;  /* 0x0000007200b67308 */ /* 0x0005e60000002400 */
[----:B------:R-:W-:Y:S04]  /*2520*/  STL [R1+0x48], R174 ;  /* 0x000048ae01007387 */ /* 0x000fe80000100800 */
[----:B------:R-:W-:Y:S01]  /*2530*/  STL [R1+0x44], R173 ;  /* 0x000044ad01007387 */ /* 0x000fe20000100800 */
[----:B------:R1:W-:Y:S01]  /*2540*/  MUFU.TANH R193, R102 ;  /* 0x0000006600c17308 */ /* 0x0003e20000002400 */
[----:B--2---:R-:W-:-:S02]  /*2550*/  VIADD R114, R10, 0x1c ;  /* 0x0000001c0a727836 */ /* 0x004fc40000000000 */
[----:B------:R-:W-:Y:S01]  /*2560*/  STL [R1+0x40], R172 ;  /* 0x000040ac01007387 */ /* 0x000fe20000100800 */
[----:B------:R-:W-:Y:S02]  /*2570*/  WARPGROUP.DEPBAR.LE gsb0, 0x0 ;  /* 0x00008000000079c5 */ /* 0x000fe40000010000 */
[----:B------:R-:W-:Y:S01]  /*2580*/  WARPGROUP.ARRIVE ;  /* 0x00000000000079c5 */ /* 0x000fe20000000000 */
[--C-:B-1----:R-:W-:Y:S01]  /*2590*/  FFMA.FTZ R102, R89, UR11, -R88.reuse ;  /* 0x0000000b59667c23 */ /* 0x102fe20008010858 */
[----:B------:R-:W-:Y:S01]  /*25a0*/  MUFU.TANH R219, R219 ;  /* 0x000000db00db7308 */ /* 0x000fe20000002400 */
[----:B------:R-:W-:Y:S01]  /*25b0*/  FSEL R89, R200, -INF , P1 ;  /* 0xff800000c8597808 */ /* 0x000fe20000800000 */
[----:B------:R-:W-:Y:S02]  /*25c0*/  STL [R1+0x3c], R171 ;  /* 0x00003cab01007387 */ /* 0x000fe40000100800 */
[----:B------:R-:W-:Y:S01]  /*25d0*/  HGMMA.64x128x16.F32.BF16 R24, gdesc[UR4], R24, gsb0 ;  /* 0x01e00000041879f0 */ /* 0x000fe20008001818 */
[----:B------:R-:W-:Y:S01]  /*25e0*/  UIADD3 UR6, UR8, 0x4, URZ ;  /* 0x0000000408067890 */ /* 0x000fe2000fffe03f */
[----:B------:R-:W-:Y:S01]  /*25f0*/  FFMA.FTZ R97, R89, UR11, -R88 ;  /* 0x0000000b59617c23 */ /* 0x000fe20008010858 */
[----:B------:R-:W-:Y:S01]  /*2600*/  UIADD3 UR4, UR9, 0x4, URZ ;  /* 0x0000000409047890 */ /* 0x000fe2000fffe03f */
[----:B------:R-:W-:Y:S01]  /*2610*/  MUFU.TANH R188, R107 ;  /* 0x0000006b00bc7308 */ /* 0x000fe20000002400 */
[----:B------:R-:W-:Y:S01]  /*2620*/  UMOV UR7, 0x40000040 ;  /* 0x4000004000077882 */ /* 0x000fe20000000000 */
[----:B------:R-:W-:Y:S01]  /*2630*/  UMOV UR5, 0x40000040 ;  /* 0x4000004000057882 */ /* 0x000fe20000000000 */
[----:B---3--:R-:W-:Y:S01]  /*2640*/  FSEL R88, R201, -INF , P2 ;  /* 0xff800000c9587808 */ /* 0x008fe20001000000 */
[----:B------:R-:W-:Y:S04]  /*2650*/  STL [R1+0x38], R170 ;  /* 0x000038aa01007387 */ /* 0x000fe80000100800 */
[----:B------:R-:W-:Y:S01]  /*2660*/  MUFU.TANH R228, R228 ;  /* 0x000000e400e47308 */ /* 0x000fe20000002400 */
[----:B------:R-:W-:Y:S04]  /*2670*/  STL [R1+0x34], R169 ;  /* 0x000034a901007387 */ /* 0x000fe80000100800 */
[----:B------:R-:W-:Y:S03]  /*2680*/  SHFL.IDX PT, R135, R22, R108, 0x1f ;  /* 0x00001f6c16877589 */ /* 0x000fe600000e0000 */
[----:B------:R1:W-:Y:S01]  /*2690*/  MUFU.EX2 R107, R90 ;  /* 0x0000005a006b7308 */ /* 0x0003e20000000800 */
[----:B------:R-:W-:Y:S04]  /*26a0*/  STL [R1+0x30], R168 ;  /* 0x000030a801007387 */ /* 0x000fe80000100800 */
[----:B------:R-:W-:Y:S03]  /*26b0*/  STL [R1+0x2c], R9 ;  /* 0x00002c0901007387 */ /* 0x000fe60000100800 */
[----:B------:R2:W3:Y:S01]  /*26c0*/  MUFU.TANH R184, R112 ;  /* 0x0000007000b87308 */ /* 0x0004e20000002400 */
[----:B-1----:R-:W-:Y:S04]  /*26d0*/  SHFL.IDX PT, R90, R202, R114, 0x1f ;  /* 0x00001f72ca5a7589 */ /* 0x002fe800000e0000 */
[----:B------:R-:W-:Y:S03]  /*26e0*/  STL [R1+0x28], R7 ;  /* 0x0000280701007387 */ /* 0x000fe60000100800 */
[----:B------:R-:W-:Y:S01]  /*26f0*/  MUFU.TANH R230, R230 ;  /* 0x000000e600e67308 */ /* 0x000fe20000002400 */
[----:B--2---:R-:W-:Y:S01]  /*2700*/  IADD3 R112, R10, 0x10, RZ ;  /* 0x000000100a707810 */ /* 0x004fe20007ffe0ff */
[----:B------:R-:W-:Y:S04]  /*2710*/  SHFL.IDX PT, R205, R22, R114, 0x1f ;  /* 0x00001f7216cd7589 */ /* 0x000fe800000e0000 */
[----:B------:R-:W-:Y:S02]  /*2720*/  STL [R1+0x24], R6 ;  /* 0x0000240601007387 */ /* 0x000fe40000100800 */
[----:B------:R1:W2:Y:S01]  /*2730*/  MUFU.TANH R179, R116 ;  /* 0x0000007400b37308 */ /* 0x0002a20000002400 */
[----:B---3--:R-:W-:Y:S01]  /*2740*/  FSEL R214, R184, -INF , P2 ;  /* 0xff800000b8d67808 */ /* 0x008fe20001000000 */
[----:B------:R-:W-:Y:S04]  /*2750*/  STL [R1+0x20], R5 ;  /* 0x0000200501007387 */ /* 0x000fe80000100800 */
[----:B------:R-:W-:Y:S02]  /*2760*/  STL [R1+0x1c], R3 ;  /* 0x00001c0301007387 */ /* 0x000fe40000100800 */
[----:B------:R-:W-:Y:S02]  /*2770*/  MUFU.TANH R227, R227 ;  /* 0x000000e300e37308 */ /* 0x000fe40000002400 */
[----:B-1----:R-:W-:Y:S04]  /*2780*/  SHFL.IDX PT, R116, R22, R10, 0x1f ;  /* 0x00001f0a16747589 */ /* 0x002fe800000e0000 */
[----:B------:R-:W-:Y:S02]  /*2790*/  SHFL.IDX PT, R215, R16, R108, 0x1f ;  /* 0x00001f6c10d77589 */ /* 0x000fe400000e0000 */
[----:B------:R-:W-:Y:S01]  /*27a0*/  MUFU.TANH R232, R232 ;  /* 0x000000e800e87308 */ /* 0x000fe20000002400 */
[----:B--2---:R-:W-:Y:S01]  /*27b0*/  FSEL R208, R179, -INF , P2 ;  /* 0xff800000b3d07808 */ /* 0x004fe20001000000 */
[----:B------:R-:W1:Y:S04]  /*27c0*/  SHFL.IDX PT, R213, R16, R112, 0x1f ;  /* 0x00001f7010d57589 */ /* 0x000e6800000e0000 */
[----:B------:R-:W-:Y:S02]  /*27d0*/  STL [R1+0x18], R0 ;  /* 0x0000180001007387 */ /* 0x000fe40000100800 */
[----:B------:R-:W2:Y:S02]  /*27e0*/  MUFU.TANH R235, R235 ;  /* 0x000000eb00eb7308 */ /* 0x000ea40000002400 */
[----:B------:R-:W-:Y:S06]  /*27f0*/  SHFL.IDX PT, R225, R13, R109, 0x1f ;  /* 0x00001f6d0de17589 */ /* 0x000fec00000e0000 */
[----:B------:R3:W-:Y:S08]  /*2800*/  MUFU.TANH R199, R93 ;  /* 0x0000005d00c77308 */ /* 0x0007f00000002400 */
[----:B------:R4:W-:Y:S01]  /*2810*/  MUFU.TANH R192, R103 ;  /* 0x0000006700c07308 */ /* 0x0009e20000002400 */
[----:B---3--:R-:W3:Y:S01]  /*2820*/  SHFL.IDX PT, R93, R202, R112, 0x1f ;  /* 0x00001f70ca5d7589 */ /* 0x008ee200000e0000 */
[----:B--2---:R-:W-:Y:S01]  /*2830*/  FSEL R98, R235, -INF , P1 ;  /* 0xff800000eb627808 */ /* 0x004fe20000800000 */
[----:B-1----:R-:W-:-:S05]  /*2840*/  FFMA.FTZ R214, R214, UR11, -R213 ;  /* 0x0000000bd6d67c23 */ /* 0x002fca00080108d5 */
[----:B------:R1:W-:Y:S01]  /*2850*/  MUFU.TANH R183, R111 ;  /* 0x0000006f00b77308 */ /* 0x0003e20000002400 */
[----:B----4-:R-:W-:Y:S01]  /*2860*/  FFMA.FTZ R103, R88, UR11, -R101 ;  /* 0x0000000b58677c23 */ /* 0x010fe20008010865 */
[----:B------:R-:W-:-:S05]  /*2870*/  FSEL R88, R221, -INF , P1 ;  /* 0xff800000dd587808 */ /* 0x000fca0000800000 */
[----:B------:R-:W-:Y:S01]  /*2880*/  FFMA.FTZ R101, R88, UR11, -R101 ;  /* 0x0000000b58657c23 */ /* 0x000fe20008010865 */
[----:B------:R-:W-:Y:S01]  /*2890*/  MUFU.TANH R220, R220 ;  /* 0x000000dc00dc7308 */ /* 0x000fe20000002400 */
[----:B-1----:R-:W-:Y:S02]  /*28a0*/  IADD3 R111, R10, 0x18, RZ ;  /* 0x000000180a6f7810 */ /* 0x002fe40007ffe0ff */
[----:B------:R-:W-:-:S03]  /*28b0*/  FSEL R88, R228, -INF , P1 ;  /* 0xff800000e4587808 */ /* 0x000fc60000800000 */
[----:B------:R1:W-:Y:S02]  /*28c0*/  SHFL.IDX PT, R89, R202, R111, 0x1f ;  /* 0x00001f6fca597589 */ /* 0x0003e400000e0000 */
[----:B------:R2:W4:Y:S08]  /*28d0*/  MUFU.TANH R177, R118 ;  /* 0x0000007600b17308 */ /* 0x0005300000002400 */
[----:B------:R-:W-:Y:S01]  /*28e0*/  MUFU.TANH R216, R216 ;  /* 0x000000d800d87308 */ /* 0x000fe20000002400 */
[----:B--2---:R-:W2:Y:S01]  /*28f0*/  SHFL.IDX PT, R118, R22, R109, 0x1f ;  /* 0x00001f6d16767589 */ /* 0x004ea200000e0000 */
[----:B-1----:R-:W-:-:S05]  /*2900*/  FSEL R202, R194, -INF , P2 ;  /* 0xff800000c2ca7808 */ /* 0x002fca0001000000 */
[----:B------:R-:W-:Y:S01]  /*2910*/  FFMA.FTZ R202, R202, UR11, -R205 ;  /* 0x0000000bcaca7c23 */ /* 0x000fe200080108cd */
[----:B------:R1:W-:Y:S01]  /*2920*/  MUFU.TANH R197, R95 ;  /* 0x0000005f00c57308 */ /* 0x0003e20000002400 */
[----:B----4-:R-:W-:-:S07]  /*2930*/  FSEL R207, R177, -INF , P1 ;  /* 0xff800000b1cf7808 */ /* 0x010fce0000800000 */
[----:B------:R4:W-:Y:S01]  /*2940*/  MUFU.TANH R7, R129 ;  /* 0x0000008100077308 */ /* 0x0009e20000002400 */
[C---:B-1----:R-:W-:Y:S01]  /*2950*/  FSEL R95, R220.reuse, -INF , P2 ;  /* 0xff800000dc5f7808 */ /* 0x042fe20001000000 */
[----:B------:R-:W-:Y:S02]  /*2960*/  WARPGROUP.DEPBAR.LE gsb0, 0x0 ;  /* 0x00008000000079c5 */ /* 0x000fe40000010000 */
[----:B------:R-:W-:Y:S01]  /*2970*/  WARPGROUP.ARRIVE ;  /* 0x00000000000079c5 */ /* 0x000fe20000000000 */
[----:B------:R-:W-:Y:S01]  /*2980*/  FFMA.FTZ R220, -R220, R220, 1 ;  /* 0x3f800000dcdc7423 */ /* 0x000fe200000101dc */
[----:B---3--:R-:W-:Y:S02]  /*2990*/  FFMA.FTZ R95, R95, UR11, -R93 ;  /* 0x0000000b5f5f7c23 */ /* 0x008fe4000801085d */
[----:B------:R1:W-:Y:S01]  /*29a0*/  MUFU.TANH R169, R126 ;  /* 0x0000007e00a97308 */ /* 0x0003e20000002400 */
[----:B----4-:R-:W-:Y:S01]  /*29b0*/  SHFL.IDX PT, R129, R22, R110, 0x1f ;  /* 0x00001f6e16817589 */ /* 0x010fe200000e0000 */
[----:B------:R-:W-:Y:S01]  /*29c0*/  HGMMA.64x128x16.F32.BF16 R24, gdesc[UR4], R24, gsb0 ;  /* 0x01e00000041879f0 */ /* 0x000fe20008001818 */
[----:B------:R-:W-:-:S02]  /*29d0*/  UIADD3 UR6, UR8, 0x6, URZ ;  /* 0x0000000608067890 */ /* 0x000fc4000fffe03f */
[----:B------:R-:W-:Y:S01]  /*29e0*/  UIADD3 UR4, UR9, 0x6, URZ ;  /* 0x0000000609047890 */ /* 0x000fe2000fffe03f */
[----:B------:R-:W-:Y:S01]  /*29f0*/  UMOV UR7, 0x40000040 ;  /* 0x4000004000077882 */ /* 0x000fe20000000000 */
[----:B------:R-:W-:Y:S01]  /*2a00*/  UMOV UR5, 0x40000040 ;  /* 0x4000004000057882 */ /* 0x000fe20000000000 */
[----:B------:R-:W-:Y:S01]  /*2a10*/  MUFU.TANH R234, R234 ;  /* 0x000000ea00ea7308 */ /* 0x000fe20000002400 */
[----:B-1----:R-:W-:Y:S07]  /*2a20*/  SHFL.IDX PT, R126, R16, R109, 0x1f ;  /* 0x00001f6d107e7589 */ /* 0x002fee00000e0000 */
[----:B------:R1:W3:Y:S08]  /*2a30*/  MUFU.TANH R198, R96 ;  /* 0x0000006000c67308 */ /* 0x0002f00000002400 */
[----:B------:R-:W-:Y:S01]  /*2a40*/  MUFU.TANH R237, R237 ;  /* 0x000000ed00ed7308 */ /* 0x000fe20000002400 */
[----:B-1----:R-:W-:-:S05]  /*2a50*/  FSEL R96, R219, -INF , P2 ;  /* 0xff800000db607808 */ /* 0x002fca0001000000 */
[--C-:B------:R-:W-:Y:S01]  /*2a60*/  FFMA.FTZ R96, R96, UR11, -R94.reuse ;  /* 0x0000000b60607c23 */ /* 0x100fe2000801085e */
[----:B------:R-:W-:Y:S01]  /*2a70*/  FFMA.FTZ R94, R88, UR11, -R94 ;  /* 0x0000000b585e7c23 */ /* 0x000fe2000801085e */
[----:B------:R1:W-:Y:S01]  /*2a80*/  MUFU.TANH R196, R99 ;  /* 0x0000006300c47308 */ /* 0x0003e20000002400 */
[C---:B------:R-:W-:Y:S01]  /*2a90*/  FSEL R88, R232.reuse, -INF , P2 ;  /* 0xff800000e8587808 */ /* 0x040fe20001000000 */
[----:B------:R-:W-:Y:S01]  /*2aa0*/  FFMA.FTZ R232, -R232, R232, 1 ;  /* 0x3f800000e8e87423 */ /* 0x000fe200000101e8 */
[----:B---3--:R-:W-:-:S03]  /*2ab0*/  FSEL R224, R198, -INF , P2 ;  /* 0xff800000c6e07808 */ /* 0x008fc60001000000 */
[--C-:B------:R-:W-:Y:S01]  /*2ac0*/  FFMA.FTZ R88, R88, UR11, -R116.reuse ;  /* 0x0000000b58587c23 */ /* 0x100fe20008010874 */
[----:B------:R-:W-:Y:S01]  /*2ad0*/  FFMA.FTZ R116, R98, UR11, -R116 ;  /* 0x0000000b62747c23 */ /* 0x000fe20008010874 */
[----:B------:R-:W-:Y:S01]  /*2ae0*/  MUFU.TANH R222, R222 ;  /* 0x000000de00de7308 */ /* 0x000fe20000002400 */
[C---:B-1----:R-:W-:Y:S01]  /*2af0*/  FSEL R99, R227.reuse, -INF , P1 ;  /* 0xff800000e3637808 */ /* 0x042fe20000800000 */
[----:B------:R-:W-:Y:S01]  /*2b00*/  FFMA.FTZ R227, -R227, R227, 1 ;  /* 0x3f800000e3e37423 */ /* 0x000fe200000101e3 */
[----:B------:R-:W-:-:S05]  /*2b10*/  FSEL R98, R11, -INF , P2 ;  /* 0xff8000000b627808 */ /* 0x000fca0001000000 */
[----:B------:R-:W-:Y:S01]  /*2b20*/  MUFU.TANH R229, R229 ;  /* 0x000000e500e57308 */ /* 0x000fe20000002400 */
[----:B--2---:R-:W-:-:S07]  /*2b30*/  FFMA.FTZ R98, R98, UR11, -R118 ;  /* 0x0000000b62627c23 */ /* 0x004fce0008010876 */
        /* <DEDUP_REMOVED lines=21> */
[----:B--2---:R-:W-:Y:S01]  /*2c90*/  FSEL R22, R233, -INF , P1 ;  /* 0xff800000e9167808 */ /* 0x004fe20000800000 */
[----:B------:R-:W-:-:S02]  /*2ca0*/  WARPGROUP.DEPBAR.LE gsb0, 0x0 ;  /* 0x00008000000079c5 */ /* 0x000fc40000010000 */
[----:B------:R-:W-:-:S04]  /*2cb0*/  WARPGROUP.ARRIVE ;  /* 0x00000000000079c5 */ /* 0x000fc80000000000 */
[----:B------:R2:W-:Y:S01]  /*2cc0*/  MUFU.EX2 R104, R91 ;  /* 0x0000005b00687308 */ /* 0x0005e20000000800 */
[----:B----4-:R-:W-:Y:S01]  /*2cd0*/  FSEL R117, R197, -INF , P1 ;  /* 0xff800000c5757808 */ /* 0x010fe20000800000 */
[----:B------:R-:W-:Y:S01]  /*2ce0*/  FFMA.FTZ R122, R22, UR11, -R122 ;  /* 0x0000000b167a7c23 */ /* 0x000fe2000801087a */
[----:B------:R-:W-:Y:S01]  /*2cf0*/  FSEL R22, R193, -INF , P1 ;  /* 0xff800000c1167808 */ /* 0x000fe20000800000 */
[----:B------:R-:W-:Y:S02]  /*2d00*/  HGMMA.64x128x16.F32.BF16 R24, gdesc[UR4], R24, gsb0 ;  /* 0x01e00000041879f0 */ /* 0x000fe40008001818 */
        /* <DEDUP_REMOVED lines=29> */
[----:B------:R3:W-:Y:S01]  /*2ee0*/  MUFU.TANH R175, R120 ;  /* 0x0000007800af7308 */ /* 0x0007e20000002400 */
        /* <DEDUP_REMOVED lines=22> */
[----:B------:R-:W-:Y:S01]  /*3050*/  MUFU.EX2 R113, R113 ;  /* 0x0000007100717308 */ /* 0x000fe20000000800 */
[----:B-1----:R-:W-:Y:S03]  /*3060*/  SHFL.IDX PT, R124, R13, R10, 0x1f ;  /* 0x00001f0a0d7c7589 */ /* 0x002fe600000e0000 */
[----:B------:R-:W-:Y:S01]  /*3070*/  FFMA.FTZ R213, R116, UR11, -R213 ;  /* 0x0000000b74d57c23 */ /* 0x000fe200080108d5 */
[----:B------:R-:W-:-:S03]  /*3080*/  FSEL R116, R178, -INF , P2 ;  /* 0xff800000b2747808 */ /* 0x000fc60001000000 */
[----:B------:R-:W-:Y:S08]  /*3090*/  MUFU.EX2 R97, R97 ;  /* 0x0000006100617308 */ /* 0x000ff00000000800 */
[----:B------:R-:W-:Y:S08]  /*30a0*/  MUFU.EX2 R103, R103 ;  /* 0x0000006700677308 */ /* 0x000ff00000000800 */
[----:B------:R-:W-:Y:S01]  /*30b0*/  MUFU.EX2 R91, R91 ;  /* 0x0000005b005b7308 */ /* 0x000fe20000000800 */
[----:B------:R-:W-:-:S02]  /*30c0*/  WARPGROUP.DEPBAR.LE gsb0, 0x0 ;  /* 0x00008000000079c5 */ /* 0x000fc40000010000 */
[----:B------:R1:W2:Y:S05]  /*30d0*/  LDS R211, [R23+0x400] ;  /* 0x0004000017d37984 */ /* 0x0002aa0000000800 */
[----:B------:R-:W3:Y:S01]  /*30e0*/  MUFU.EX2 R102, R102 ;  /* 0x0000006600667308 */ /* 0x000ee20000000800 */
[----:B------:R-:W-:Y:S01]  /*30f0*/  LDS R12, [R12+0x400] ;  /* 0x000400000c0c7984 */ /* 0x000fe20000000800 */
[----:B-1----:R-:W-:-:S06]  /*3100*/  FSEL R23, R196, -INF , P1 ;  /* 0xff800000c4177808 */ /* 0x002fcc0000800000 */
[----:B------:R-:W-:Y:S01]  /*3110*/  MUFU.TANH R218, R218 ;  /* 0x000000da00da7308 */ /* 0x000fe20000002400 */
[----:B------:R-:W-:Y:S01]  /*3120*/  FFMA.FTZ R129, R23, UR11, -R129 ;  /* 0x0000000b17817c23 */ /* 0x000fe20008010881 */
[----:B------:R-:W-:-:S05]  /*3130*/  FSEL R23, R192, -INF , P1 ;  /* 0xff800000c0177808 */ /* 0x000fca0000800000 */
[----:B------:R-:W-:Y:S01]  /*3140*/  FFMA.FTZ R205, R23, UR11, -R205 ;  /* 0x0000000b17cd7c23 */ /* 0x000fe200080108cd */
[----:B------:R-:W-:Y:S01]  /*3150*/  FSEL R23, R188, -INF , P1 ;  /* 0xff800000bc177808 */ /* 0x000fe20000800000 */
[----:B------:R-:W-:Y:S04]  /*3160*/  MUFU.TANH R217, R217 ;  /* 0x000000d900d97308 */ /* 0x000fe80000002400 */
[----:B------:R-:W-:-:S04]  /*3170*/  FFMA.FTZ R128, R23, UR11, -R128 ;  /* 0x0000000b17807c23 */ /* 0x000fc80008010880 */
[----:B------:R1:W-:Y:S08]  /*3180*/  MUFU.EX2 R23, R115 ;  /* 0x0000007300177308 */ /* 0x0003f00000000800 */
[----:B------:R-:W4:Y:S01]  /*3190*/  MUFU.EX2 R94, R94 ;  /* 0x0000005e005e7308 */ /* 0x000f220000000800 */
[----:B-1----:R1:W3:Y:S04]  /*31a0*/  SHFL.IDX PT, R115, R16, R114, 0x1f ;  /* 0x00001f7210737589 */ /* 0x0022e800000e0000 */
[----:B--2---:R-:W2:Y:S03]  /*31b0*/  SHFL.IDX PT, R203, R211, R109, 0x1f ;  /* 0x00001f6dd3cb7589 */ /* 0x004ea600000e0000 */
[----:B------:R-:W4:Y:S01]  /*31c0*/  MUFU.EX2 R101, R101 ;  /* 0x0000006500657308 */ /* 0x000f220000000800 */
[----:B------:R-:W4:Y:S01]  /*31d0*/  SHFL.IDX PT, R212, R211, R108, 0x1f ;  /* 0x00001f6cd3d47589 */ /* 0x000f2200000e0000 */
[----:B-1----:R-:W-:-:S03]  /*31e0*/  FSEL R16, R180, -INF , P1 ;  /* 0xff800000b4107808 */ /* 0x002fc60000800000 */
[----:B------:R-:W1:Y:S02]  /*31f0*/  SHFL.IDX PT, R206, R211, R10, 0x1f ;  /* 0x00001f0ad3ce7589 */ /* 0x000e6400000e0000 */
[----:B------:R-:W-:Y:S02]  /*3200*/  FFMA.FTZ R119, R16, UR11, -R119 ;  /* 0x0000000b10777c23 */ /* 0x000fe40008010877 */
[----:B------:R-:W1:Y:S01]  /*3210*/  SHFL.IDX PT, R204, R211, R106, 0x1f ;  /* 0x00001f6ad3cc7589 */ /* 0x000e6200000e0000 */
[----:B------:R2:W-:Y:S03]  /*3220*/  MUFU.EX2 R16, R118 ;  /* 0x0000007600107308 */ /* 0x0005e60000000800 */
[----:B------:R-:W1:Y:S04]  /*3230*/  SHFL.IDX PT, R226, R211, R112, 0x1f ;  /* 0x00001f70d3e27589 */ /* 0x000e6800000e0000 */
[----:B------:R-:W-:Y:S01]  /*3240*/  SHFL.IDX PT, R223, R211, R110, 0x1f ;  /* 0x00001f6ed3df7589 */ /* 0x000fe200000e0000 */
[----:B---3--:R-:W-:Y:S01]  /*3250*/  FFMA.FTZ R116, R116, UR11, -R115 ;  /* 0x0000000b74747c23 */ /* 0x008fe20008010873 */
[--C-:B--2---:R-:W-:Y:S01]  /*3260*/  FFMA.FTZ R118, R208, UR11, -R117.reuse ;  /* 0x0000000bd0767c23 */ /* 0x104fe20008010875 */
[----:B------:R-:W-:Y:S01]  /*3270*/  FFMA.FTZ R117, R207, UR11, -R117 ;  /* 0x0000000bcf757c23 */ /* 0x000fe20008010875 */
[----:B------:R-:W-:Y:S01]  /*3280*/  FADD.FTZ R207, R28, -R203 ;  /* 0x800000cb1ccf7221 */ /* 0x000fe20000010000 */
[----:B------:R-:W-:Y:S01]  /*3290*/  FFMA.FTZ R115, R123, UR11, -R115 ;  /* 0x0000000b7b737c23 */ /* 0x000fe20008010873 */
[----:B------:R2:W-:Y:S01]  /*32a0*/  MUFU.EX2 R28, R135 ;  /* 0x00000087001c7308 */ /* 0x0005e20000000800 */
[----:B------:R-:W3:Y:S01]  /*32b0*/  SHFL.IDX PT, R123, R13, R106, 0x1f ;  /* 0x00001f6a0d7b7589 */ /* 0x000ee200000e0000 */
[----:B----4-:R-:W-:Y:S01]  /*32c0*/  FADD.FTZ R208, R29, -R212 ;  /* 0x800000d41dd07221 */ /* 0x010fe20000010000 */
[----:B------:R-:W-:Y:S01]  /*32d0*/  FADD.FTZ R203, R30, -R203 ;  /* 0x800000cb1ecb7221 */ /* 0x000fe20000010000 */
[----:B------:R-:W-:Y:S01]  /*32e0*/  FMUL.FTZ R207, R102, R207 ;  /* 0x000000cf66cf7220 */ /* 0x000fe20000410000 */
[--C-:B-1----:R-:W-:Y:S01]  /*32f0*/  FADD.FTZ R210, R24, -R206.reuse ;  /* 0x800000ce18d27221 */ /* 0x102fe20000010000 */
[----:B------:R-:W-:-:S02]  /*3300*/  FADD.FTZ R206, R26, -R206 ;  /* 0x800000ce1ace7221 */ /* 0x000fc40000010000 */
[----:B------:R1:W-:Y:S01]  /*3310*/  MUFU.EX2 R30, R224 ;  /* 0x000000e0001e7308 */ /* 0x0003e20000000800 */
[----:B--2---:R-:W-:Y:S01]  /*3320*/  FADD.FTZ R135, R31, -R212 ;  /* 0x800000d41f877221 */ /* 0x004fe20000010000 */
[--C-:B------:R-:W-:Y:S01]  /*3330*/  FADD.FTZ R209, R25, -R204.reuse ;  /* 0x800000cc19d17221 */ /* 0x100fe20000010000 */
[----:B------:R-:W-:Y:S01]  /*3340*/  SHFL.IDX PT, R212, R211, R111, 0x1f ;  /* 0x00001f6fd3d47589 */ /* 0x000fe200000e0000 */
[----:B------:R-:W-:Y:S01]  /*3350*/  FADD.FTZ R204, R27, -R204 ;  /* 0x800000cc1bcc7221 */ /* 0x000fe20000010000 */
[----:B------:R-:W-:Y:S01]  /*3360*/  FSEL R27, R175, -INF , P2 ;  /* 0xff800000af1b7808 */ /* 0x000fe20001000000 */
[----:B------:R-:W-:Y:S01]  /*3370*/  FMUL.FTZ R206, R104, R206 ;  /* 0x000000ce68ce7220 */ /* 0x000fe20000410000 */
[----:B------:R-:W2:Y:S01]  /*3380*/  SHFL.IDX PT, R211, R211, R114, 0x1f ;  /* 0x00001f72d3d37589 */ /* 0x000ea200000e0000 */
[----:B------:R-:W-:Y:S01]  /*3390*/  FSEL R26, R173, -INF , P1 ;  /* 0xff800000ad1a7808 */ /* 0x000fe20000800000 */
[--C-:B-1----:R-:W-:Y:S01]  /*33a0*/  FADD.FTZ R224, R32, -R226.reuse ;  /* 0x800000e220e07221 */ /* 0x102fe20000010000 */
[----:B------:R-:W-:Y:S01]  /*33b0*/  FADD.FTZ R226, R34, -R226 ;  /* 0x800000e222e27221 */ /* 0x000fe20000010000 */
[----:B------:R-:W1:Y:S01]  /*33c0*/  SHFL.IDX PT, R31, R13, R108, 0x1f ;  /* 0x00001f6c0d1f7589 */ /* 0x000e6200000e0000 */
[----:B------:R-:W-:Y:S01]  /*33d0*/  FSEL R25, R174, -INF , P2 ;  /* 0xff800000ae197808 */ /* 0x000fe20001000000 */
[----:B------:R4:W-:Y:S01]  /*33e0*/  MUFU.EX2 R29, R122 ;  /* 0x0000007a001d7308 */ /* 0x0009e20000000800 */
[----:B------:R-:W-:Y:S01]  /*33f0*/  FSEL R24, R172, -INF , P1 ;  /* 0xff800000ac187808 */ /* 0x000fe20000800000 */
[----:B------:R-:W-:Y:S01]  /*3400*/  SHFL.IDX PT, R34, R13, R110, 0x1f ;  /* 0x00001f6e0d227589 */ /* 0x000fe200000e0000 */
[--C-:B------:R-:W-:Y:S01]  /*3410*/  FFMA.FTZ R27, R27, UR11, -R124.reuse ;  /* 0x0000000b1b1b7c23 */ /* 0x100fe2000801087c */
[----:B------:R-:W-:Y:S01]  /*3420*/  FFMA.FTZ R26, R26, UR11, -R124 ;  /* 0x0000000b1a1a7c23 */ /* 0x000fe2000801087c */
[--C-:B---3--:R-:W-:Y:S01]  /*3430*/  FFMA.FTZ R25, R25, UR11, -R123.reuse ;  /* 0x0000000b19197c23 */ /* 0x108fe2000801087b */
[----:B------:R-:W-:Y:S01]  /*3440*/  FFMA.FTZ R24, R24, UR11, -R123 ;  /* 0x0000000b18187c23 */ /* 0x000fe2000801087b */
[----:B------:R-:W-:Y:S01]  /*3450*/  FSEL R124, R171, -INF , P2 ;  /* 0xff800000ab7c7808 */ /* 0x000fe20001000000 */
[----:B------:R3:W-:Y:S01]  /*3460*/  MUFU.EX2 R32, R121 ;  /* 0x0000007900207308 */ /* 0x0007e20000000800 */
[----:B----4-:R-:W-:Y:S01]  /*3470*/  FSEL R122, R170, -INF , P2 ;  /* 0xff800000aa7a7808 */ /* 0x010fe20001000000 */
[----:B------:R-:W-:Y:S01]  /*3480*/  FADD.FTZ R33, R33, -R223 ;  /* 0x800000df21217221 */ /* 0x000fe20000010000 */
[----:B------:R-:W-:Y:S01]  /*3490*/  FSEL R123, R169, -INF , P1 ;  /* 0xff800000a97b7808 */ /* 0x000fe20000800000 */
[----:B------:R-:W-:Y:S01]  /*34a0*/  FFMA.FTZ R124, R124, UR11, -R225 ;  /* 0x0000000b7c7c7c23 */ /* 0x000fe200080108e1 */
[----:B------:R-:W-:Y:S01]  /*34b0*/  FADD.FTZ R223, R35, -R223 ;  /* 0x800000df23df7221 */ /* 0x000fe20000010000 */
[----:B------:R-:W-:Y:S01]  /*34c0*/  FMUL.FTZ R210, R113, R210 ;  /* 0x000000d271d27220 */ /* 0x000fe20000410000 */
[----:B------:R-:W4:Y:S01]  /*34d0*/  SHFL.IDX PT, R35, R13, R111, 0x1f ;  /* 0x00001f6f0d237589 */ /* 0x000f2200000e0000 */
[----:B------:R-:W-:Y:S01]  /*34e0*/  FFMA.FTZ R123, R123, UR11, -R225 ;  /* 0x0000000b7b7b7c23 */ /* 0x000fe200080108e1 */
[----:B---3--:R-:W-:Y:S01]  /*34f0*/  FSEL R121, R168, -INF , P1 ;  /* 0xff800000a8797808 */ /* 0x008fe20000800000 */
[--C-:B--2---:R-:W-:Y:S01]  /*3500*/  FADD.FTZ R37, R37, -R211.reuse ;  /* 0x800000d325257221 */ /* 0x104fe20000010000 */
[----:B------:R-:W-:Y:S01]  /*3510*/  FADD.FTZ R39, R39, -R211 ;  /* 0x800000d327277221 */ /* 0x000fe20000010000 */
[--C-:B------:R-:W-:Y:S01]  /*3520*/  FADD.FTZ R225, R36, -R212.reuse ;  /* 0x800000d424e17221 */ /* 0x100fe20000010000 */
[----:B------:R-:W2:Y:S01]  /*3530*/  SHFL.IDX PT, R211, R13, R112, 0x1f ;  /* 0x00001f700dd37589 */ /* 0x000ea200000e0000 */
[--C-:B-1----:R-:W-:Y:S01]  /*3540*/  FFMA.FTZ R122, R122, UR11, -R31.reuse ;  /* 0x0000000b7a7a7c23 */ /* 0x102fe2000801081f */
[----:B------:R-:W-:Y:S01]  /*3550*/  FFMA.FTZ R121, R121, UR11, -R31 ;  /* 0x0000000b79797c23 */ /* 0x000fe2000801081f */
[----:B------:R-:W-:Y:S01]  /*3560*/  FMUL.FTZ R36, R105, R204 ;  /* 0x000000cc69247220 */ /* 0x000fe20000410000 */
[----:B------:R1:W-:Y:S01]  /*3570*/  MUFU.EX2 R31, R129 ;  /* 0x00000081001f7308 */ /* 0x0003e20000000800 */
[----:B------:R-:W-:Y:S01]  /*3580*/  FADD.FTZ R38, R38, -R212 ;  /* 0x800000d426267221 */ /* 0x000fe20000010000 */
[----:B------:R-:W-:Y:S01]  /*3590*/  FSEL R212, R9, -INF , P2 ;  /* 0xff80000009d47808 */ /* 0x000fe20001000000 */
[----:B------:R-:W-:Y:S01]  /*35a0*/  FMUL.FTZ R203, R97, R203 ;  /* 0x000000cb61cb7220 */ /* 0x000fe20000410000 */
[----:B------:R-:W-:Y:S01]  /*35b0*/  FFMA.FTZ R204, -R21, R21, 1 ;  /* 0x3f80000015cc7423 */ /* 0x000fe20000010115 */
[----:B------:R-:W-:Y:S01]  /*35c0*/  FMUL.FTZ R223, R94, R223 ;  /* 0x000000df5edf7220 */ /* 0x000fe20000410000 */
[----:B------:R-:W-:Y:S01]  /*35d0*/  FMUL.FTZ R135, R101, R135 ;  /* 0x0000008765877220 */ /* 0x000fe20000410000 */
[----:B------:R-:W-:Y:S01]  /*35e0*/  FMUL.FTZ R209, R107, R209 ;  /* 0x000000d16bd17220 */ /* 0x000fe20000410000 */
[----:B------:R3:W-:Y:S01]  /*35f0*/  MUFU.EX2 R21, R131 ;  /* 0x0000008300157308 */ /* 0x0007e20000000800 */
[----:B-1----:R-:W-:Y:S01]  /*3600*/  FFMA.FTZ R129, -R17, R17, 1 ;  /* 0x3f80000011817423 */ /* 0x002fe20000010111 */
[----:B------:R-:W-:Y:S01]  /*3610*/  FMUL.FTZ R204, R204, R207 ;  /* 0x000000cfcccc7220 */ /* 0x000fe20000410000 */
[----:B------:R-:W-:-:S02]  /*3620*/  FSEL R207, R3, -INF , P2 ;  /* 0xff80000003cf7808 */ /* 0x000fc40001000000 */
[----:B------:R-:W-:Y:S01]  /*3630*/  FMUL.FTZ R129, R129, R210 ;  /* 0x000000d281817220 */ /* 0x000fe20000410000 */
[----:B------:R-:W-:Y:S02]  /*3640*/  FSEL R210, R7, -INF , P2 ;  /* 0xff80000007d27808 */ /* 0x000fe40001000000 */
[----:B------:R1:W-:Y:S01]  /*3650*/  MUFU.EX2 R17, R134 ;  /* 0x0000008600117308 */ /* 0x0003e20000000800 */
[----:B---3--:R-:W-:Y:S01]  /*3660*/  FFMA.FTZ R131, -R216, R216, 1 ;  /* 0x3f800000d8837423 */ /* 0x008fe200000101d8 */
[----:B----4-:R-:W-:Y:S01]  /*3670*/  FFMA.FTZ R207, R207, UR11, -R35 ;  /* 0x0000000bcfcf7c23 */ /* 0x010fe20008010823 */
[----:B------:R-:W-:Y:S01]  /*3680*/  FFMA.FTZ R210, R210, UR11, -R34 ;  /* 0x0000000bd2d27c23 */ /* 0x000fe20008010822 */
[----:B--2---:R-:W-:Y:S01]  /*3690*/  FFMA.FTZ R212, R212, UR11, -R211 ;  /* 0x0000000bd4d47c23 */ /* 0x004fe200080108d3 */
        /* <DEDUP_REMOVED lines=21> */
[----:B--2---:R-:W-:Y:S01]  /*37f0*/  FMUL.FTZ R38, R89, R38 ;  /* 0x0000002659267220 */ /* 0x004fe20000410000 */
[----:B------:R-:W-:-:S03]  /*3800*/  FFMA.FTZ R209, R209, UR11, -R19 ;  /* 0x0000000bd1d17c23 */ /* 0x000fc60008010813 */
        /* <DEDUP_REMOVED lines=20> */
[----:B------:R-:W1:Y:S01]  /*3950*/  MUFU.EX2 R90, R90 ;  /* 0x0000005a005a7308 */ /* 0x000e620000000800 */
        /* <DEDUP_REMOVED lines=10> */
[----:B------:R-:W-:Y:S01]  /*3a00*/  FMUL.FTZ R39, R90, R39 ;  /* 0x000000275a277220 */ /* 0x000fe20000410000 */
[----:B------:R-:W-:Y:S01]  /*3a10*/  FMUL.FTZ R130, R130, R223 ;  /* 0x000000df82827220 */ /* 0x000fe20000410000 */
[----:B------:R-:W-:Y:S01]  /*3a20*/  FADD.FTZ R41, R41, -R219 ;  /* 0x800000db29297221 */ /* 0x000fe20000010000 */
[----:B------:R-:W1:Y:S01]  /*3a30*/  SHFL.IDX PT, R223, R12, R112, 0x1f ;  /* 0x00001f700cdf7589 */ /* 0x000e6200000e0000 */
[----:B------:R-:W3:Y:S01]  /*3a40*/  MUFU.EX2 R100, R100 ;  /* 0x0000006400647308 */ /* 0x000ee20000000800 */
[----:B----4-:R-:W-:Y:S01]  /*3a50*/  FADD.FTZ R44, R44, -R220 ;  /* 0x800000dc2c2c7221 */ /* 0x010fe20000010000 */
[----:B------:R-:W-:Y:S01]  /*3a60*/  FADD.FTZ R49, R49, -R224 ;  /* 0x800000e031317221 */ /* 0x000fe20000010000 */
[----:B------:R-:W-:-:S05]  /*3a70*/  FMUL.FTZ R41, R23, R41 ;  /* 0x0000002917297220 */ /* 0x000fca0000410000 */
[----:B------:R-:W4:Y:S01]  /*3a80*/  MUFU.EX2 R98, R98 ;  /* 0x0000006200627308 */ /* 0x000f220000000800 */
[----:B--2---:R-:W-:-:S07]  /*3a90*/  FMUL.FTZ R40, R88, R40 ;  /* 0x0000002858287220 */ /* 0x004fce0000410000 */
[----:B------:R-:W2:Y:S01]  /*3aa0*/  MUFU.EX2 R99, R99 ;  /* 0x0000006300637308 */ /* 0x000ea20000000800 */
[----:B---3--:R-:W-:Y:S01]  /*3ab0*/  FMUL.FTZ R43, R100, R43 ;  /* 0x0000002b642b7220 */ /* 0x008fe20000410000 */
[----:B------:R-:W-:Y:S01]  /*3ac0*/  FFMA.FTZ R233, -R233, R233, 1 ;  /* 0x3f800000e9e97423 */ /* 0x000fe200000101e9 */
[----:B------:R-:W-:Y:S01]  /*3ad0*/  FFMA.FTZ R237, -R237, R237, 1 ;  /* 0x3f800000eded7423 */ /* 0x000fe200000101ed */
[----:B------:R-:W-:Y:S01]  /*3ae0*/  FADD.FTZ R46, R46, -R220 ;  /* 0x800000dc2e2e7221 */ /* 0x000fe20000010000 */
[----:B------:R-:W-:Y:S01]  /*3af0*/  FADD.FTZ R47, R47, -R225 ;  /* 0x800000e12f2f7221 */ /* 0x000fe20000010000 */
[----:B------:R-:W-:Y:S01]  /*3b00*/  FADD.FTZ R51, R51, -R224 ;  /* 0x800000e033337221 */ /* 0x000fe20000010000 */
[--C-:B-1----:R-:W-:Y:S01]  /*3b10*/  FADD.FTZ R50, R50, -R223.reuse ;  /* 0x800000df32327221 */ /* 0x102fe20000010000 */
[----:B------:R1:W-:Y:S01]  /*3b20*/  MUFU.EX2 R33, R128 ;  /* 0x0000008000217308 */ /* 0x0003e20000000800 */
[----:B------:R-:W-:Y:S01]  /*3b30*/  FADD.FTZ R48, R48, -R223 ;  /* 0x800000df30307221 */ /* 0x000fe20000010000 */
[----:B------:R-:W-:-:S06]  /*3b40*/  FADD.FTZ R52, R52, -R221 ;  /* 0x800000dd34347221 */ /* 0x000fcc0000010000 */
[----:B------:R3:W-:Y:S01]  /*3b50*/  MUFU.EX2 R19, R127 ;  /* 0x0000007f00137308 */ /* 0x0007e20000000800 */
[----:B-1----:R-:W-:Y:S01]  /*3b60*/  FFMA.FTZ R128, -R222, R222, 1 ;  /* 0x3f800000de807423 */ /* 0x002fe200000101de */
[----:B------:R-:W-:Y:S01]  /*3b70*/  FMUL.FTZ R50, R29, R50 ;  /* 0x000000321d327220 */ /* 0x000fe20000410000 */
[----:B------:R1:W1:Y:S01]  /*3b80*/  SHFL.IDX PT, R222, R12, R114, 0x1f ;  /* 0x00001f720cde7589 */ /* 0x00026200000e0000 */
[----:B----4-:R-:W-:Y:S01]  /*3b90*/  FMUL.FTZ R44, R98, R44 ;  /* 0x0000002c622c7220 */ /* 0x010fe20000410000 */
[----:B------:R-:W-:-:S03]  /*3ba0*/  FMUL.FTZ R128, R128, R20 ;  /* 0x0000001480807220 */ /* 0x000fc60000410000 */
[----:B------:R4:W4:Y:S01]  /*3bb0*/  MUFU.EX2 R15, R214 ;  /* 0x000000d6000f7308 */ /* 0x0009220000000800 */
[----:B---3--:R-:W-:Y:S01]  /*3bc0*/  FFMA.FTZ R127, -R230, R230, 1 ;  /* 0x3f800000e67f7423 */ /* 0x008fe200000101e6 */
[----:B--2---:R-:W-:Y:S01]  /*3bd0*/  FMUL.FTZ R216, R99, R216 ;  /* 0x000000d863d87220 */ /* 0x004fe20000410000 */
[----:B------:R-:W-:Y:S02]  /*3be0*/  FADD.FTZ R221, R54, -R221 ;  /* 0x800000dd36dd7221 */ /* 0x000fe40000010000 */
[----:B------:R-:W-:-:S03]  /*3bf0*/  FMUL.FTZ R127, R127, R37 ;  /* 0x000000257f7f7220 */ /* 0x000fc60000410000 */
[----:B-1----:R1:W-:Y:S01]  /*3c00*/  MUFU.EX2 R12, R126 ;  /* 0x0000007e000c7308 */ /* 0x0023e20000000800 */
[----:B----4-:R-:W-:-:S07]  /*3c10*/  FMUL.FTZ R214, R232, R40 ;  /* 0x00000028e8d67220 */ /* 0x010fce0000410000 */
[----:B------:R2:W-:Y:S01]  /*3c20*/  MUFU.EX2 R20, R125 ;  /* 0x0000007d00147308 */ /* 0x0005e20000000800 */
[----:B-1----:R-:W-:Y:S01]  /*3c30*/  FFMA.FTZ R126, -R229, R229, 1 ;  /* 0x3f800000e57e7423 */ /* 0x002fe200000101e5 */
[----:B------:R-:W-:Y:S01]  /*3c40*/  FMUL.FTZ R46, R16, R46 ;  /* 0x0000002e102e7220 */ /* 0x000fe20000410000 */
[--C-:B------:R-:W-:Y:S01]  /*3c50*/  FADD.FTZ R219, R53, -R222.reuse ;  /* 0x800000de35db7221 */ /* 0x100fe20000010000 */
[----:B------:R-:W-:Y:S01]  /*3c60*/  FADD.FTZ R222, R55, -R222 ;  /* 0x800000de37de7221 */ /* 0x000fe20000010000 */
[----:B------:R-:W-:-:S03]  /*3c70*/  FMUL.FTZ R126, R126, R38 ;  /* 0x000000267e7e7220 */ /* 0x000fc60000410000 */
[----:B------:R1:W-:Y:S01]  /*3c80*/  MUFU.EX2 R38, R213 ;  /* 0x000000d500267308 */ /* 0x0003e20000000800 */
[----:B--2---:R-:W-:-:S07]  /*3c90*/  FMUL.FTZ R125, R227, R39 ;  /* 0x00000027e37d7220 */ /* 0x004fce0000410000 */
[----:B------:R2:W-:Y:S01]  /*3ca0*/  MUFU.EX2 R37, R215 ;  /* 0x000000d700257308 */ /* 0x0005e20000000800 */
[----:B-1----:R-:W-:-:S04]  /*3cb0*/  FFMA.FTZ R213, -R235, R235, 1 ;  /* 0x3f800000ebd57423 */ /* 0x002fc800000101eb */
[----:B------:R-:W-:Y:S01]  /*3cc0*/  FMUL.FTZ R213, R213, R42 ;  /* 0x0000002ad5d57220 */ /* 0x000fe20000410000 */
[----:B------:R-:W-:Y:S02]  /*3cd0*/  FFMA.FTZ R42, -R11, R11, 1 ;  /* 0x3f8000000b2a7423 */ /* 0x000fe4000001010b */
[----:B------:R1:W-:Y:S01]  /*3ce0*/  MUFU.EX2 R39, R120 ;  /* 0x0000007800277308 */ /* 0x0003e20000000800 */
[----:B--2---:R-:W-:Y:S01]  /*3cf0*/  FFMA.FTZ R215, -R236, R236, 1 ;  /* 0x3f800000ecd77423 */ /* 0x004fe200000101ec */
[----:B------:R-:W-:Y:S01]  /*3d00*/  FMUL.FTZ R47, R28, R47 ;  /* 0x0000002f1c2f7220 */ /* 0x000fe20000410000 */
[----:B------:R-:W-:Y:S01]  /*3d10*/  FMUL.FTZ R48, R30, R48 ;  /* 0x000000301e307220 */ /* 0x000fe20000410000 */
[----:B------:R-:W-:Y:S01]  /*3d20*/  FMUL.FTZ R51, R31, R51 ;  /* 0x000000331f337220 */ /* 0x000fe20000410000 */
[----:B------:R-:W-:-:S03]  /*3d30*/  FMUL.FTZ R215, R215, R41 ;  /* 0x00000029d7d77220 */ /* 0x000fc60000410000 */
[----:B------:R2:W-:Y:S01]  /*3d40*/  MUFU.EX2 R40, R119 ;  /* 0x0000007700287308 */ /* 0x0005e20000000800 */
[----:B-1----:R-:W-:Y:S01]  /*3d50*/  FMUL.FTZ R120, R231, R43 ;  /* 0x0000002be7787220 */ /* 0x002fe20000410000 */
[----:B------:R-:W-:Y:S01]  /*3d60*/  FMUL.FTZ R43, R32, R49 ;  /* 0x00000031202b7220 */ /* 0x000fe20000410000 */
[----:B------:R-:W-:Y:S01]  /*3d70*/  FFMA.FTZ R41, -R199, R199, 1 ;  /* 0x3f800000c7297423 */ /* 0x000fe200000101c7 */
[----:B------:R-:W-:Y:S01]  /*3d80*/  FMUL.FTZ R49, R233, R50 ;  /* 0x00000032e9317220 */ /* 0x000fe20000410000 */
[----:B------:R-:W-:Y:S01]  /*3d90*/  FFMA.FTZ R55, -R234, R234, 1 ;  /* 0x3f800000ea377423 */ /* 0x000fe200000101ea */
[----:B------:R-:W-:Y:S01]  /*3da0*/  FMUL.FTZ R50, R237, R43 ;  /* 0x0000002bed327220 */ /* 0x000fe20000410000 */
[----:B------:R-:W-:Y:S01]  /*3db0*/  FFMA.FTZ R43, -R196, R196, 1 ;  /* 0x3f800000c42b7423 */ /* 0x000fe200000101c4 */
[----:B------:R-:W-:Y:S01]  /*3dc0*/  FFMA.FTZ R54, -R198, R198, 1 ;  /* 0x3f800000c6367423 */ /* 0x000fe200000101c6 */
[----:B--2---:R-:W-:Y:S01]  /*3dd0*/  FMUL.FTZ R119, R42, R44 ;  /* 0x0000002c2a777220 */ /* 0x004fe20000410000 */
[----:B------:R-:W-:Y:S01]  /*3de0*/  FFMA.FTZ R42, -R197, R197, 1 ;  /* 0x3f800000c52a7423 */ /* 0x000fe200000101c5 */
[----:B------:R-:W-:Y:S01]  /*3df0*/  FMUL.FTZ R216, R41, R216 ;  /* 0x000000d829d87220 */ /* 0x000fe20000410000 */
[----:B------:R-:W-:Y:S01]  /*3e00*/  FMUL.FTZ R51, R43, R51 ;  /* 0x000000332b337220 */ /* 0x000fe20000410000 */
[----:B------:R1:W-:Y:S01]  /*3e10*/  MUFU.EX2 R41, R118 ;  /* 0x0000007600297308 */ /* 0x0003e20000000800 */
[----:B------:R-:W-:Y:S01]  /*3e20*/  FMUL.FTZ R55, R55, R46 ;  /* 0x0000002e37377220 */ /* 0x000fe20000410000 */
[----:B------:R-:W-:Y:S01]  /*3e30*/  FMUL.FTZ R54, R54, R48 ;  /* 0x0000003036367220 */ /* 0x000fe20000410000 */
[----:B------:R-:W2:Y:S04]  /*3e40*/  SHFL.IDX PT, R46, R45, R10, 0x1f ;  /* 0x00001f0a2d2e7589 */ /* 0x000ea800000e0000 */
[----:B------:R-:W3:Y:S01]  /*3e50*/  SHFL.IDX PT, R48, R45, R109, 0x1f ;  /* 0x00001f6d2d307589 */ /* 0x000ee200000e0000 */
[----:B------:R4:W-:Y:S01]  /*3e60*/  MUFU.EX2 R43, R116 ;  /* 0x00000074002b7308 */ /* 0x0009e20000000800 */
[----:B-1----:R-:W-:-:S02]  /*3e70*/  FMUL.FTZ R118, R42, R47 ;  /* 0x0000002f2a767220 */ /* 0x002fc40000410000 */
[----:B------:R-:W1:Y:S04]  /*3e80*/  SHFL.IDX PT, R47, R45, R106, 0x1f ;  /* 0x00001f6a2d2f7589 */ /* 0x000e6800000e0000 */
[----:B------:R-:W-:Y:S01]  /*3e90*/  SHFL.IDX PT, R224, R45, R108, 0x1f ;  /* 0x00001f6c2de07589 */ /* 0x000fe200000e0000 */
[----:B------:R2:W-:Y:S03]  /*3ea0*/  MUFU.EX2 R42, R117 ;  /* 0x00000075002a7308 */ /* 0x0005e60000000800 */
[----:B------:R-:W-:Y:S04]  /*3eb0*/  SHFL.IDX PT, R223, R45, R110, 0x1f ;  /* 0x00001f6e2ddf7589 */ /* 0x000fe800000e0000 */
[----:B----4-:R-:W-:Y:S01]  /*3ec0*/  SHFL.IDX PT, R116, R45, R111, 0x1f ;  /* 0x00001f6f2d747589 */ /* 0x010fe200000e0000 */
[----:B------:R4:W-:Y:S03]  /*3ed0*/  MUFU.EX2 R44, R115 ;  /* 0x00000073002c7308 */ /* 0x0009e60000000800 */
[----:B--2---:R-:W2:Y:S04]  /*3ee0*/  SHFL.IDX PT, R117, R45, R112, 0x1f ;  /* 0x00001f702d757589 */ /* 0x004ea800000e0000 */
[----:B------:R1:W-:Y:S01]  /*3ef0*/  SHFL.IDX PT, R220, R45, R114, 0x1f ;  /* 0x00001f722ddc7589 */ /* 0x0003e200000e0000 */
[----:B------:R-:W2:Y:S01]  /*3f00*/  MUFU.EX2 R93, R93 ;  /* 0x0000005d005d7308 */ /* 0x000ea20000000800 */
[----:B----4-:R-:W-:Y:S01]  /*3f10*/  FMUL.FTZ R115, R13, R219 ;  /* 0x000000db0d737220 */ /* 0x010fe20000410000 */
[----:B------:R-:W-:Y:S01]  /*3f20*/  FFMA.FTZ R219, -R192, R192, 1 ;  /* 0x3f800000c0db7423 */ /* 0x000fe200000101c0 */
[----:B------:R-:W-:Y:S01]  /*3f30*/  FMUL.FTZ R222, R36, R222 ;  /* 0x000000de24de7220 */ /* 0x000fe20000410000 */
[----:B------:R-:W4:Y:S01]  /*3f40*/  LDL.LU R11, [R1+0xb0] ;  /* 0x0000b000010b7983 */ /* 0x000f220000300800 */
[----:B------:R-:W-:Y:S01]  /*3f50*/  FADD.FTZ R56, R56, -R46 ;  /* 0x8000002e38387221 */ /* 0x000fe20000010000 */
[----:B---3--:R-:W-:Y:S01]  /*3f60*/  FADD.FTZ R60, R60, -R48 ;  /* 0x800000303c3c7221 */ /* 0x008fe20000010000 */
[----:B-1----:R-:W-:Y:S01]  /*3f70*/  FFMA.FTZ R45, -R194, R194, 1 ;  /* 0x3f800000c22d7423 */ /* 0x002fe200000101c2 */
[----:B------:R-:W-:Y:S01]  /*3f80*/  FADD.FTZ R57, R57, -R47 ;  /* 0x8000002f39397221 */ /* 0x000fe20000010000 */
[----:B------:R1:W5:Y:S02]  /*3f90*/  LDL.LU R199, [R1+0xac] ;  /* 0x0000ac0001c77983 */ /* 0x0003640000300800 */
[----:B------:R-:W-:-:S02]  /*3fa0*/  FMUL.FTZ R115, R45, R115 ;  /* 0x000000732d737220 */ /* 0x000fc40000410000 */
[----:B------:R3:W1:Y:S01]  /*3fb0*/  MUFU.EX2 R45, R27 ;  /* 0x0000001b002d7308 */ /* 0x0006620000000800 */
[----:B--2---:R-:W-:Y:S01]  /*3fc0*/  FADD.FTZ R64, R64, -R117 ;  /* 0x8000007540407221 */ /* 0x004fe20000010000 */
[----:B------:R-:W-:Y:S01]  /*3fd0*/  FADD.FTZ R48, R62, -R48 ;  /* 0x800000303e307221 */ /* 0x000fe20000010000 */
[----:B------:R-:W-:Y:S01]  /*3fe0*/  FFMA.FTZ R53, -R195, R195, 1 ;  /* 0x3f800000c3357423 */ /* 0x000fe200000101c3 */
[----:B------:R-:W-:Y:S01]  /*3ff0*/  FMUL.FTZ R52, R17, R52 ;  /* 0x0000003411347220 */ /* 0x000fe20000410000 */
[----:B------:R-:W-:Y:S01]  /*4000*/  FADD.FTZ R58, R58, -R46 ;  /* 0x8000002e3a3a7221 */ /* 0x000fe20000010000 */
[----:B---3--:R-:W-:Y:S01]  /*4010*/  FMUL.FTZ R27, R219, R222 ;  /* 0x000000dedb1b7220 */ /* 0x008fe20000410000 */
[----:B------:R2:W5:Y:S01]  /*4020*/  LDL.LU R198, [R1+0xa8] ;  /* 0x0000a80001c67983 */ /* 0x0005620000300800 */
[----:B------:R-:W-:Y:S01]  /*4030*/  FADD.FTZ R59, R59, -R47 ;  /* 0x8000002f3b3b7221 */ /* 0x000fe20000010000 */
[--C-:B------:R-:W-:Y:S01]  /*4040*/  FADD.FTZ R63, R63, -R224.reuse ;  /* 0x800000e03f3f7221 */ /* 0x100fe20000010000 */
[----:B------:R-:W-:Y:S01]  /*4050*/  FADD.FTZ R67, R67, -R223 ;  /* 0x800000df43437221 */ /* 0x000fe20000010000 */
[----:B------:R3:W1:Y:S01]  /*4060*/  LDS R219, [R14+0x400] ;  /* 0x000400000edb7984 */ /* 0x0006620000000800 */
[----:B------:R-:W-:Y:S01]  /*4070*/  FMUL.FTZ R64, R15, R64 ;  /* 0x000000400f407220 */ /* 0x000fe20000410000 */
[----:B------:R-:W-:Y:S01]  /*4080*/  FADD.FTZ R62, R61, -R224 ;  /* 0x800000e03d3e7221 */ /* 0x000fe20000010000 */
[----:B------:R2:W-:Y:S01]  /*4090*/  MUFU.EX2 R46, R26 ;  /* 0x0000001a002e7308 */ /* 0x0005e20000000800 */
[----:B------:R1:W5:Y:S01]  /*40a0*/  LDL.LU R197, [R1+0xa4] ;  /* 0x0000a40001c57983 */ /* 0x0003620000300800 */
[----:B------:R-:W-:Y:S01]  /*40b0*/  FMUL.FTZ R221, R18, R221 ;  /* 0x000000dd12dd7220 */ /* 0x000fe20000410000 */
[----:B------:R-:W-:-:S05]  /*40c0*/  FMUL.FTZ R226, R93, R226 ;  /* 0x000000e25de27220 */ /* 0x000fca0000410000 */
[----:B---3--:R3:W-:Y:S01]  /*40d0*/  MUFU.EX2 R14, R24 ;  /* 0x00000018000e7308 */ /* 0x0087e20000000800 */
[----:B------:R-:W-:Y:S01]  /*40e0*/  FADD.FTZ R61, R68, -R116 ;  /* 0x80000074443d7221 */ /* 0x000fe20000010000 */
[----:B--2---:R-:W-:Y:S01]  /*40f0*/  FADD.FTZ R26, R65, -R223 ;  /* 0x800000df411a7221 */ /* 0x004fe20000010000 */
[----:B------:R-:W-:Y:S01]  /*4100*/  FMUL.FTZ R56, R34, R56 ;  /* 0x0000003822387220 */ /* 0x000fe20000410000 */
[----:B------:R2:W5:Y:S01]  /*4110*/  LDL.LU R196, [R1+0xa0] ;  /* 0x0000a00001c47983 */ /* 0x0005620000300800 */
[----:B------:R-:W-:Y:S01]  /*4120*/  FMUL.FTZ R57, R35, R57 ;  /* 0x0000003923397220 */ /* 0x000fe20000410000 */
[----:B------:R-:W-:Y:S01]  /*4130*/  FMUL.FTZ R53, R53, R52 ;  /* 0x0000003435357220 */ /* 0x000fe20000410000 */
[----:B------:R-:W-:Y:S01]  /*4140*/  FADD.FTZ R117, R66, -R117 ;  /* 0x8000007542757221 */ /* 0x000fe20000010000 */
[----:B------:R2:W1:Y:S01]  /*4150*/  MUFU.EX2 R47, R25 ;  /* 0x00000019002f7308 */ /* 0x0004620000000800 */
[----:B---3--:R-:W-:Y:S01]  /*4160*/  FFMA.FTZ R24, -R184, R184, 1 ;  /* 0x3f800000b8187423 */ /* 0x008fe200000101b8 */
[----:B------:R-:W-:Y:S01]  /*4170*/  FFMA.FTZ R68, -R191, R191, 1 ;  /* 0x3f800000bf447423 */ /* 0x000fe200000101bf */
[----:B------:R-:W-:Y:S01]  /*4180*/  FFMA.FTZ R65, -R190, R190, 1 ;  /* 0x3f800000be417423 */ /* 0x000fe200000101be */
[----:B------:R3:W5:Y:S01]  /*4190*/  LDL.LU R195, [R1+0x9c] ;  /* 0x00009c0001c37983 */ /* 0x0007620000300800 */
[----:B------:R-:W-:Y:S01]  /*41a0*/  FMUL.FTZ R64, R24, R64 ;  /* 0x0000004018407220 */ /* 0x000fe20000410000 */
[----:B------:R-:W-:Y:S01]  /*41b0*/  FFMA.FTZ R52, -R193, R193, 1 ;  /* 0x3f800000c1347423 */ /* 0x000fe200000101c1 */
[----:B------:R-:W-:Y:S01]  /*41c0*/  FMUL.FTZ R58, R21, R58 ;  /* 0x0000003a153a7220 */ /* 0x000fe20000410000 */
[----:B------:R3:W5:Y:S01]  /*41d0*/  LDL.LU R194, [R1+0x98] ;  /* 0x0000980001c27983 */ /* 0x0007620000300800 */
[----:B--2---:R-:W-:Y:S01]  /*41e0*/  FFMA.FTZ R25, -R189, R189, 1 ;  /* 0x3f800000bd197423 */ /* 0x004fe200000101bd */
[----:B------:R-:W-:Y:S01]  /*41f0*/  FMUL.FTZ R68, R68, R56 ;  /* 0x0000003844447220 */ /* 0x000fe20000410000 */
[----:B------:R-:W-:Y:S01]  /*4200*/  FMUL.FTZ R62, R20, R62 ;  /* 0x0000003e143e7220 */ /* 0x000fe20000410000 */
[----:B------:R3:W5:Y:S01]  /*4210*/  LDL.LU R193, [R1+0x94] ;  /* 0x0000940001c17983 */ /* 0x0007620000300800 */
[----:B------:R-:W-:Y:S01]  /*4220*/  FMUL.FTZ R60, R19, R60 ;  /* 0x0000003c133c7220 */ /* 0x000fe20000410000 */
[----:B------:R-:W-:Y:S01]  /*4230*/  FMUL.FTZ R59, R33, R59 ;  /* 0x0000003b213b7220 */ /* 0x000fe20000410000 */
[----:B------:R-:W-:Y:S01]  /*4240*/  FMUL.FTZ R63, R37, R63 ;  /* 0x0000003f253f7220 */ /* 0x000fe20000410000 */
[----:B------:R3:W5:Y:S01]  /*4250*/  LDL.LU R192, [R1+0x90] ;  /* 0x0000900001c07983 */ /* 0x0007620000300800 */
[----:B------:R-:W-:Y:S01]  /*4260*/  FMUL.FTZ R48, R12, R48 ;  /* 0x000000300c307220 */ /* 0x000fe20000410000 */
[----:B------:R-:W-:Y:S01]  /*4270*/  FMUL.FTZ R67, R40, R67 ;  /* 0x0000004328437220 */ /* 0x000fe20000410000 */
[----:B------:R-:W2:Y:S08]  /*4280*/  MUFU.EX2 R211, R211 ;  /* 0x000000d300d37308 */ /* 0x000eb00000000800 */
[----:B------:R-:W-:Y:S01]  /*4290*/  MUFU.EX2 R207, R207 ;  /* 0x000000cf00cf7308 */ /* 0x000fe20000000800 */
[----:B-1----:R-:W1:Y:S04]  /*42a0*/  SHFL.IDX PT, R24, R219, R10, 0x1f ;  /* 0x00001f0adb187589 */ /* 0x002e6800000e0000 */
[----:B------:R-:W3:Y:S04]  /*42b0*/  SHFL.IDX PT, R108, R219, R108, 0x1f ;  /* 0x00001f6cdb6c7589 */ /* 0x000ee800000e0000 */
[----:B------:R-:W2:Y:S04]  /*42c0*/  SHFL.IDX PT, R106, R219, R106, 0x1f ;  /* 0x00001f6adb6a7589 */ /* 0x000ea800000e0000 */
[----:B------:R-:W2:Y:S04]  /*42d0*/  SHFL.IDX PT, R111, R219, R111, 0x1f ;  /* 0x00001f6fdb6f7589 */ /* 0x000ea800000e0000 */
[----:B------:R-:W2:Y:S01]  /*42e0*/  SHFL.IDX PT, R112, R219, R112, 0x1f ;  /* 0x00001f70db707589 */ /* 0x000ea200000e0000 */
[----:B------:R-:W-:-:S03]  /*42f0*/  FMUL.FTZ R56, R65, R57 ;  /* 0x0000003941387220 */ /* 0x000fc60000410000 */
[----:B------:R-:W2:Y:S01]  /*4300*/  SHFL.IDX PT, R109, R219, R109, 0x1f ;  /* 0x00001f6ddb6d7589 */ /* 0x000ea200000e0000 */
[----:B------:R-:W-:-:S03]  /*4310*/  FADD.FTZ R116, R70, -R116 ;  /* 0x8000007446747221 */ /* 0x000fc60000010000 */
[----:B------:R-:W2:Y:S01]  /*4320*/  SHFL.IDX PT, R110, R219, R110, 0x1f ;  /* 0x00001f6edb6e7589 */ /* 0x000ea200000e0000 */
[----:B------:R-:W-:Y:S01]  /*4330*/  FFMA.FTZ R57, -R185, R185, 1 ;  /* 0x3f800000b9397423 */ /* 0x000fe200000101b9 */
[--C-:B------:R-:W-:Y:S01]  /*4340*/  FADD.FTZ R66, R69, -R220.reuse ;  /* 0x800000dc45427221 */ /* 0x100fe20000010000 */
[----:B------:R-:W-:Y:S01]  /*4350*/  FMUL.FTZ R25, R25, R58 ;  /* 0x0000003a19197220 */ /* 0x000fe20000410000 */
[----:B------:R1:W5:Y:S01]  /*4360*/  LDL.LU R191, [R1+0x8c] ;  /* 0x00008c0001bf7983 */ /* 0x0003620000300800 */
[----:B------:R-:W-:Y:S01]  /*4370*/  FFMA.FTZ R70, -R187, R187, 1 ;  /* 0x3f800000bb467423 */ /* 0x000fe200000101bb */
[----:B------:R-:W-:Y:S01]  /*4380*/  FFMA.FTZ R65, -R182, R182, 1 ;  /* 0x3f800000b6417423 */ /* 0x000fe200000101b6 */
[----:B------:R-:W-:Y:S01]  /*4390*/  FMUL.FTZ R117, R38, R117 ;  /* 0x0000007526757220 */ /* 0x000fe20000410000 */
[----:B------:R-:W2:Y:S01]  /*43a0*/  SHFL.IDX PT, R114, R219, R114, 0x1f ;  /* 0x00001f72db727589 */ /* 0x000ea200000e0000 */
[----:B------:R-:W-:Y:S01]  /*43b0*/  FADD.FTZ R220, R71, -R220 ;  /* 0x800000dc47dc7221 */ /* 0x000fe20000010000 */
[----:B------:R-:W-:Y:S01]  /*43c0*/  FFMA.FTZ R69, -R188, R188, 1 ;  /* 0x3f800000bc457423 */ /* 0x000fe200000101bc */
[----:B------:R-:W-:Y:S01]  /*43d0*/  FFMA.FTZ R58, -R183, R183, 1 ;  /* 0x3f800000b73a7423 */ /* 0x000fe200000101b7 */
[----:B------:R1:W5:Y:S01]  /*43e0*/  LDL.LU R190, [R1+0x88] ;  /* 0x0000880001be7983 */ /* 0x0003620000300800 */
[----:B------:R-:W-:Y:S01]  /*43f0*/  FFMA.FTZ R71, -R186, R186, 1 ;  /* 0x3f800000ba477423 */ /* 0x000fe200000101ba */
[----:B------:R-:W-:Y:S01]  /*4400*/  FMUL.FTZ R57, R57, R62 ;  /* 0x0000003e39397220 */ /* 0x000fe20000410000 */
[----:B------:R-:W2:Y:S01]  /*4410*/  MUFU.EX2 R205, R205 ;  /* 0x000000cd00cd7308 */ /* 0x000ea20000000800 */
[----:B------:R1:W5:Y:S01]  /*4420*/  LDL.LU R189, [R1+0x84] ;  /* 0x0000840001bd7983 */ /* 0x0003620000300800 */
[----:B------:R-:W-:Y:S01]  /*4430*/  FMUL.FTZ R70, R70, R60 ;  /* 0x0000003c46467220 */ /* 0x000fe20000410000 */
[----:B------:R-:W-:-:S05]  /*4440*/  FMUL.FTZ R65, R65, R117 ;  /* 0x0000007541417220 */ /* 0x000fca0000410000 */
[----:B------:R-:W2:Y:S01]  /*4450*/  MUFU.EX2 R209, R209 ;  /* 0x000000d100d17308 */ /* 0x000ea20000000800 */
[----:B------:R1:W5:Y:S01]  /*4460*/  LDL.LU R188, [R1+0x80] ;  /* 0x0000800001bc7983 */ /* 0x0003620000300800 */
[----:B------:R-:W-:Y:S01]  /*4470*/  FFMA.FTZ R62, -R179, R179, 1 ;  /* 0x3f800000b33e7423 */ /* 0x000fe200000101b3 */
[----:B------:R-:W-:-:S05]  /*4480*/  FMUL.FTZ R61, R41, R61 ;  /* 0x0000003d293d7220 */ /* 0x000fca0000410000 */
[----:B------:R-:W-:Y:S01]  /*4490*/  MUFU.EX2 R210, R210 ;  /* 0x000000d200d27308 */ /* 0x000fe20000000800 */
        /* <DEDUP_REMOVED lines=14> */
[----:B-1----:R-:W-:Y:S01]  /*4580*/  FADD.FTZ R72, R72, -R24 ;  /* 0x8000001848487221 */ /* 0x002fe20000010000 */
[----:B------:R-:W-:Y:S01]  /*4590*/  FMUL.FTZ R66, R62, R61 ;  /* 0x0000003d3e427220 */ /* 0x000fe20000410000 */
[----:B------:R1:W5:Y:S01]  /*45a0*/  LDL.LU R183, [R1+0x6c] ;  /* 0x00006c0001b77983 */ /* 0x0003620000300800 */
[----:B------:R-:W-:Y:S01]  /*45b0*/  FMUL.FTZ R61, R60, R117 ;  /* 0x000000753c3d7220 */ /* 0x000fe20000410000 */
[----:B------:R-:W-:Y:S01]  /*45c0*/  FMUL.FTZ R59, R59, R26 ;  /* 0x0000001a3b3b7220 */ /* 0x000fe20000410000 */
[----:B------:R-:W1:Y:S01]  /*45d0*/  MUFU.EX2 R208, R208 ;  /* 0x000000d000d07308 */ /* 0x000e620000000800 */
[----:B------:R1:W5:Y:S01]  /*45e0*/  LDL.LU R182, [R1+0x68] ;  /* 0x0000680001b67983 */ /* 0x0003620000300800 */
[----:B------:R-:W-:Y:S01]  /*45f0*/  FMUL.FTZ R60, R63, R220 ;  /* 0x000000dc3f3c7220 */ /* 0x000fe20000410000 */
[----:B------:R-:W-:-:S05]  /*4600*/  FMUL.FTZ R26, R48, R67 ;  /* 0x00000043301a7220 */ /* 0x000fca0000410000 */
[----:B------:R-:W-:Y:S01]  /*4610*/  MUFU.EX2 R206, R206 ;  /* 0x000000ce00ce7308 */ /* 0x000fe20000000800 */
[----:B------:R1:W5:Y:S01]  /*4620*/  LDL.LU R181, [R1+0x64] ;  /* 0x0000640001b57983 */ /* 0x0003620000300800 */
[----:B------:R-:W-:Y:S01]  /*4630*/  FFMA.FTZ R62, -R175, R175, 1 ;  /* 0x3f800000af3e7423 */ /* 0x000fe200000101af */
[----:B------:R-:W-:-:S05]  /*4640*/  FMUL.FTZ R63, R45, R72 ;  /* 0x000000482d3f7220 */ /* 0x000fca0000410000 */
[----:B------:R-:W-:Y:S01]  /*4650*/  MUFU.EX2 R124, R124 ;  /* 0x0000007c007c7308 */ /* 0x000fe20000000800 */
[----:B------:R1:W5:Y:S01]  /*4660*/  LDL.LU R180, [R1+0x60] ;  /* 0x0000600001b47983 */ /* 0x0003620000300800 */
[----:B------:R-:W-:-:S06]  /*4670*/  FFMA.FTZ R67, -R177, R177, 1 ;  /* 0x3f800000b1437423 */ /* 0x000fcc00000101b1 */
[----:B------:R-:W-:Y:S01]  /*4680*/  MUFU.EX2 R123, R123 ;  /* 0x0000007b007b7308 */ /* 0x000fe20000000800 */
[----:B------:R1:W5:Y:S01]  /*4690*/  LDL.LU R179, [R1+0x5c] ;  /* 0x00005c0001b37983 */ /* 0x0003620000300800 */
[--C-:B---3--:R-:W-:Y:S01]  /*46a0*/  FADD.FTZ R77, R77, -R108.reuse ;  /* 0x8000006c4d4d7221 */ /* 0x108fe20000010000 */
[----:B------:R-:W-:-:S05]  /*46b0*/  FADD.FTZ R79, R79, -R108 ;  /* 0x8000006c4f4f7221 */ /* 0x000fca0000010000 */
[----:B------:R-:W-:Y:S01]  /*46c0*/  MUFU.EX2 R122, R122 ;  /* 0x0000007a007a7308 */ /* 0x000fe20000000800 */
[----:B------:R3:W5:Y:S01]  /*46d0*/  LDL.LU R178, [R1+0x58] ;  /* 0x0000580001b27983 */ /* 0x0007620000300800 */
[----:B------:R-:W-:Y:S01]  /*46e0*/  FMUL.FTZ R62, R62, R63 ;  /* 0x0000003f3e3e7220 */ /* 0x000fe20000410000 */
[----:B------:R-:W-:-:S05]  /*46f0*/  FFMA.FTZ R108, -R174, R174, 1 ;  /* 0x3f800000ae6c7423 */ /* 0x000fca00000101ae */
[----:B------:R-:W-:Y:S01]  /*4700*/  MUFU.EX2 R121, R121 ;  /* 0x0000007900797308 */ /* 0x000fe20000000800 */
[----:B------:R3:W5:Y:S01]  /*4710*/  LDL.LU R177, [R1+0x54] ;  /* 0x0000540001b17983 */ /* 0x0007620000300800 */
[--C-:B--2---:R-:W-:Y:S01]  /*4720*/  FADD.FTZ R73, R73, -R106.reuse ;  /* 0x8000006a49497221 */ /* 0x104fe20000010000 */
[----:B------:R-:W-:Y:S01]  /*4730*/  FADD.FTZ R75, R75, -R106 ;  /* 0x8000006a4b4b7221 */ /* 0x000fe20000010000 */
[----:B------:R-:W-:Y:S01]  /*4740*/  FFMA.FTZ R218, -R218, R218, 1 ;  /* 0x3f800000dada7423 */ /* 0x000fe200000101da */
[----:B------:R3:W5:Y:S01]  /*4750*/  LDL.LU R176, [R1+0x50] ;  /* 0x0000500001b07983 */ /* 0x0007620000300800 */
[----:B------:R-:W-:Y:S01]  /*4760*/  FFMA.FTZ R63, -R173, R173, 1 ;  /* 0x3f800000ad3f7423 */ /* 0x000fe200000101ad */
[--C-:B------:R-:W-:Y:S01]  /*4770*/  FADD.FTZ R84, R84, -R111.reuse ;  /* 0x8000006f54547221 */ /* 0x100fe20000010000 */
[----:B------:R-:W-:Y:S01]  /*4780*/  FMUL.FTZ R131, R131, R226 ;  /* 0x000000e283837220 */ /* 0x000fe20000410000 */
        /* <DEDUP_REMOVED lines=17> */
[----:B------:R-:W-:-:S02]  /*48a0*/  FFMA.FTZ R110, -R168, R168, 1 ;  /* 0x3f800000a86e7423 */ /* 0x000fc400000101a8 */
[----:B------:R3:W5:Y:S01]  /*48b0*/  LDL.LU R170, [R1+0x38] ;  /* 0x0000380001aa7983 */ /* 0x0007620000300800 */
[----:B------:R2:W3:Y:S01]  /*48c0*/  MUFU.EX2 R48, R212 ;  /* 0x000000d400307308 */ /* 0x0004e20000000800 */
[----:B------:R-:W-:Y:S02]  /*48d0*/  FFMA.FTZ R117, -R9, R9, 1 ;  /* 0x3f80000009757423 */ /* 0x000fe40000010109 */
[----:B------:R1:W5:Y:S01]  /*48e0*/  LDL.LU R169, [R1+0x34] ;  /* 0x0000340001a97983 */ /* 0x0003620000300800 */
[--C-:B------:R-:W-:Y:S01]  /*48f0*/  FADD.FTZ R85, R85, -R114.reuse ;  /* 0x8000007255557221 */ /* 0x100fe20000010000 */
[----:B------:R-:W-:Y:S02]  /*4900*/  FADD.FTZ R87, R87, -R114 ;  /* 0x8000007257577221 */ /* 0x000fe40000010000 */
[----:B------:R1:W5:Y:S01]  /*4910*/  LDL.LU R168, [R1+0x30] ;  /* 0x0000300001a87983 */ /* 0x0003620000300800 */
[----:B------:R-:W-:Y:S01]  /*4920*/  FMUL.FTZ R67, R67, R116 ;  /* 0x0000007443437220 */ /* 0x000fe20000410000 */
[----:B--2---:R-:W-:Y:S01]  /*4930*/  FFMA.FTZ R212, -R7, R7, 1 ;  /* 0x3f80000007d47423 */ /* 0x004fe20000010107 */
[----:B------:R-:W-:Y:S01]  /*4940*/  FFMA.FTZ R114, -R6, R6, 1 ;  /* 0x3f80000006727423 */ /* 0x000fe20000010106 */
[----:B------:R2:W5:Y:S01]  /*4950*/  LDL.LU R9, [R1+0x2c] ;  /* 0x00002c0001097983 */ /* 0x0005620000300800 */
[----:B------:R-:W-:Y:S01]  /*4960*/  FFMA.FTZ R116, -R5, R5, 1 ;  /* 0x3f80000005747423 */ /* 0x000fe20000010105 */
[----:B------:R-:W-:-:S02]  /*4970*/  FFMA.FTZ R219, -R3, R3, 1 ;  /* 0x3f80000003db7423 */ /* 0x000fc40000010103 */
[----:B------:R2:W5:Y:S01]  /*4980*/  LDL.LU R7, [R1+0x28] ;  /* 0x0000280001077983 */ /* 0x0005620000300800 */
[----:B------:R-:W-:-:S03]  /*4990*/  FFMA.FTZ R220, -R0, R0, 1 ;  /* 0x3f80000000dc7423 */ /* 0x000fc60000010100 */
        /* <DEDUP_REMOVED lines=10> */
[----:B------:R-:W-:Y:S02]  /*4a40*/  FMUL.FTZ R73, R211, R82 ;  /* 0x00000052d3497220 */ /* 0x000fe40000410000 */
[----:B------:R-:W-:Y:S01]  /*4a50*/  FMUL.FTZ R63, R63, R24 ;  /* 0x000000183f3f7220 */ /* 0x000fe20000410000 */
[----:B------:R-:W-:Y:S01]  /*4a60*/  FFMA.FTZ R24, -R217, R217, 1 ;  /* 0x3f800000d9187423 */ /* 0x000fe200000101d9 */
[----:B------:R-:W-:Y:S01]  /*4a70*/  FMUL.FTZ R217, R205, R86 ;  /* 0x00000056cdd97220 */ /* 0x000fe20000410000 */
[----:B------:R-:W-:Y:S01]  /*4a80*/  F2FP.BF16.F32.PACK_AB R69, R69, R25 ;  /* 0x000000194545723e */ /* 0x000fe200000010ff */
[----:B------:R-:W-:Y:S01]  /*4a90*/  FMUL.FTZ R84, R207, R84 ;  /* 0x00000054cf547220 */ /* 0x000fe20000410000 */
[----:B------:R-:W-:Y:S01]  /*4aa0*/  FMUL.FTZ R85, R209, R85 ;  /* 0x00000055d1557220 */ /* 0x000fe20000410000 */
[----:B-1----:R-:W-:Y:S01]  /*4ab0*/  FMUL.FTZ R87, R208, R87 ;  /* 0x00000057d0577220 */ /* 0x002fe20000410000 */
[----:B------:R-:W-:Y:S01]  /*4ac0*/  FMUL.FTZ R75, R14, R75 ;  /* 0x0000004b0e4b7220 */ /* 0x000fe20000410000 */
[----:B---3--:R-:W-:Y:S01]  /*4ad0*/  FMUL.FTZ R80, R48, R80 ;  /* 0x0000005030507220 */ /* 0x008fe20000410000 */
        /* <DEDUP_REMOVED lines=59> */
[----:B--2---:R-:W-:-:S05]  /*4e90*/  IMAD R25, R4, 0x4000, R221 ;  /* 0x0000400004197824 */ /* 0x004fca00078e02dd */
        /* <DEDUP_REMOVED lines=68> */
[----:B----4-:R-:W-:Y:S01]  /*52e0*/  IMAD R12, R11, 0x2000, R50 ;  /* 0x000020000b0c7824 */ /* 0x010fe200078e0232 */
[----:B------:R-:W-:Y:S01]  /*52f0*/  F2FP.BF16.F32.PACK_AB R48, R210, R48 ;  /* 0x00000030d230723e */ /* 0x000fe200000010ff */
[----:B------:R-:W-:Y:S01]  /*5300*/  UIADD3 UR10, UR10, 0x380, URZ ;  /* 0x000003800a0a7890 */ /* 0x000fe2000fffe03f */
[----:B-1----:R-:W-:Y:S02]  /*5310*/  F2FP.BF16.F32.PACK_AB R49, R206, R211 ;  /* 0x000000d3ce31723e */ /* 0x002fe400000010ff */
[----:B------:R-:W-:Y:S02]  /*5320*/  F2FP.BF16.F32.PACK_AB R50, R209, R207 ;  /* 0x000000cfd132723e */ /* 0x000fe400000010ff */
[----:B------:R-:W-:Y:S01]  /*5330*/  F2FP.BF16.F32.PACK_AB R51, R208, R205 ;  /* 0x000000cdd033723e */ /* 0x000fe200000010ff */
[----:B------:R-:W-:Y:S01]  /*5340*/  UMOV UR11, 0x40000040 ;  /* 0x40000040000b7882 */ /* 0x000fe20000000000 */
[----:B------:R-:W-:-:S02]  /*5350*/  WARPGROUP.DEPBAR.LE gsb0, 0x0 ;  /* 0x00008000000079c5 */ /* 0x000fc40000010000 */
[----:B------:R-:W-:-:S06]  /*5360*/  WARPGROUP.ARRIVE ;  /* 0x00000000000079c5 */ /* 0x000fcc0000000000 */
[----:B------:R-:W-:Y:S01]  /*5370*/  HGMMA.64x64x16.F32.BF16 R136, R48, gdesc[UR8].tnspB, R136, gsb0 ;  /* 0x40e0000830887df0 */ /* 0x000fe20008001888 */
[----:B------:R-:W-:Y:S02]  /*5380*/  SHF.R.U32.HI R12, RZ, 0x4, R12 ;  /* 0x00000004ff0c7819 */ /* 0x000fe4000001160c */
[----:B------:R-:W-:Y:S02]  /*5390*/  R2UR UR4, R2 ;  /* 0x00000000020472ca */ /* 0x000fe400000e0000 */
[----:B------:R-:W-:-:S04]  /*53a0*/  LOP3.LUT R12, R12, 0x3fff, RZ, 0xc0, !PT ;  /* 0x00003fff0c0c7812 */ /* 0x000fc800078ec0ff */
[----:B------:R-:W-:-:S04]  /*53b0*/  LOP3.LUT R13, R12, 0x10000, RZ, 0xfc, !PT ;  /* 0x000100000c0d7812 */ /* 0x000fc800078efcff */
[----:B------:R-:W-:-:S04]  /*53c0*/  LEA R13, R4, R13, 0xb ;  /* 0x0000000d040d7211 */ /* 0x000fc800078e58ff */
[----:B------:R-:W-:Y:S01]  /*53d0*/  R2UR UR8, R13 ;  /* 0x000000000d0872ca */ /* 0x000fe200000e0000 */
[----:B------:R-:W-:-:S04]  /*53e0*/  USHF.R.U32.HI UR4, URZ, 0x4, UR4 ;  /* 0x000000043f047899 */ /* 0x000fc80008011604 */
[----:B------:R-:W-:Y:S01]  /*53f0*/  ULOP3.LUT UR9, UR4, 0x3fff, URZ, 0xc0, !UPT ;  /* 0x00003fff04097892 */ /* 0x000fe2000f8ec03f */
[----:B------:R-:W-:Y:S01]  /*5400*/  UMOV UR5, 0x40000040 ;  /* 0x4000004000057882 */ /* 0x000fe20000000000 */
[----:B------:R-:W-:Y:S01]  /*5410*/  UMOV UR7, 0x40000040 ;  /* 0x4000004000077882 */ /* 0x000fe20000000000 */
[----:B------:R-:W-:Y:S02]  /*5420*/  WARPGROUP.DEPBAR.LE gsb0, 0x0 ;  /* 0x00008000000079c5 */ /* 0x000fe40000010000 */
[----:B------:R1:W-:Y:S06]  /*5430*/  MEMBAR.ALL.CTA ;  /* 0x0000000000007992 */ /* 0x0003ec0000008000 */
[----:B-1----:R-:W1:Y:S02]  /*5440*/  FENCE.VIEW.ASYNC.S ;  /* 0x00000000000073c6 */ /* 0x002e640000000000 */
[----:B-1----:R-:W-:Y:S06]  /*5450*/  BAR.SYNC.DEFER_BLOCKING 0x9, 0x100 ;  /* 0x0244000000007b1d */ /* 0x002fec0000010000 */
[----:B------:R-:W-:Y:S01]  /*5460*/  UMOV UR4, UR8 ;  /* 0x0000000800047c82 */ /* 0x000fe20008000000 */
[----:B------:R-:W-:Y:S01]  /*5470*/  UMOV UR6, UR9 ;  /* 0x0000000900067c82 */ /* 0x000fe20008000000 */
        /* <DEDUP_REMOVED lines=52> */
[----:B------:R-:W-:Y:S05]  /*57c0*/  @!P0 BRA `(.L_x_347) ;  /* 0x0000000000048947 */ /* 0x000fea0003800000 */
[----:B------:R-:W-:Y:S01]  /*57d0*/  BPT.TRAP 0x1 ;  /* 0x000000040000795c */ /* 0x000fe20000300000 */
.L_x_347:
[C---:B-----5:R-:W-:Y:S01]  /*57e0*/  IMAD R3, R4.reuse, 0x400, R3 ;  /* 0x0000040004037824 */ /* 0x060fe200078e0203 */
[----:B------:R-:W-:Y:S01]  /*57f0*/  UMOV UR7, 0x40000040 ;  /* 0x4000004000077882 */ /* 0x000fe20000000000 */
[----:B------:R-:W-:Y:S01]  /*5800*/  IMAD R13, R4, 0x8, R2 ;  /* 0x00000008040d7824 */ /* 0x000fe200078e0202 */
[----:B------:R-:W1:Y:S02]  /*5810*/  S2R R12, SR_TID.X ;  /* 0x00000000000c7919 */ /* 0x000e640000002100 */
        /* <DEDUP_REMOVED lines=65> */
.L_x_348:
        /* <DEDUP_REMOVED lines=8> */
[----:B--2---:R-:W-:Y:S02]  /*5cb0*/  ISETP.GE.AND P1, PT, R6, R12, PT ;  /* 0x0000000c0600720c */ /* 0x004fe40003f26270 */
[----:B------:R-:W-:-:S04]  /*5cc0*/  SEL R12, RZ, 0x1, P0 ;  /* 0x00000001ff0c7807 */ /* 0x000fc80000000000 */
[----:B------:R-:W-:-:S07]  /*5cd0*/  LOP3.LUT R5, R5, R12, RZ, 0x3c, !PT ;  /* 0x0000000c05057212 */ /* 0x000fce00078e3cff */
[----:B---3--:R-:W-:Y:S05]  /*5ce0*/  @!P1 BRA `(.L_x_349) ;  /* 0xffffffb8005c9947 */ /* 0x008fea000383ffff */
.L_x_338:
[----:B------:R-:W3:Y:S01]  /*5cf0*/  LDC R15, c[0x0][0x850] ;  /* 0x00021400ff0f7b82 */ /* 0x000ee20000000800 */
[----:B------:R-:W4:Y:S01]  /*5d00*/  S2R R10, SR_CTAID.Y ;  /* 0x00000000000a7919 */ /* 0x000f220000002600 */
[----:B------:R-:W-:Y:S01]  /*5d10*/  ULDC.64 UR4, c[0x0][0x818] ;  /* 0x0002060000047ab9 */ /* 0x000fe20000000a00 */
[----:B------:R-:W-:Y:S01]  /*5d20*/  ULDC.64 UR6, c[0x0][0x840] ;  /* 0x0002100000067ab9 */ /* 0x000fe20000000a00 */
[----:B------:R-:W5:Y:S01]  /*5d30*/  S2R R20, SR_CTAID.X ;  /* 0x0000000000147919 */ /* 0x000f620000002500 */
[----:B------:R-:W1:Y:S01]  /*5d40*/  S2R R21, SR_CTAID.Z ;  /* 0x0000000000157919 */ /* 0x000e620000002700 */
[----:B---3--:R-:W-:-:S13]  /*5d50*/  ISETP.NE.AND P0, PT, R15, 0x1, PT ;  /* 0x000000010f00780c */ /* 0x008fda0003f05270 */
[----:B------:R-:W4:Y:S01]  /*5d60*/  @P0 LDC R3, c[0x0][0x854] ;  /* 0x00021500ff030b82 */ /* 0x000f220000000800 */
[----:B-----5:R-:W-:-:S05]  /*5d70*/  IMAD.SHL.U32 R6, R20, 0x2000, RZ ;  /* 0x0000200014067824 */ /* 0x020fca00078e00ff */
[----:B--2---:R-:W-:Y:S02]  /*5d80*/  SHF.R.S32.HI R7, RZ, 0x1f, R6 ;  /* 0x0000001fff077819 */ /* 0x004fe40000011406 */
[----:B------:R-:W2:Y:S01]  /*5d90*/  @P0 LDC R5, c[0x0][0x858] ;  /* 0x00021600ff050b82 */ /* 0x000ea20000000800 */
[----:B----4-:R-:W-:Y:S01]  /*5da0*/  @P0 IMAD.HI.U32 R4, R10, R3, RZ ;  /* 0x000000030a040227 */ /* 0x010fe200078e00ff */
[----:B------:R-:W-:-:S04]  /*5db0*/  MOV R3, R10 ;  /* 0x0000000a00037202 */ /* 0x000fc80000000f00 */
[----:B--2---:R-:W-:-:S04]  /*5dc0*/  @P0 SHF.R.U32.HI R3, RZ, R5, R4 ;  /* 0x00000005ff030219 */ /* 0x004fc80000011604 */
[----:B------:R-:W-:Y:S01]  /*5dd0*/  SHF.R.S32.HI R11, RZ, 0x1f, R3 ;  /* 0x0000001fff0b7819 */ /* 0x000fe20000011403 */
[----:B------:R-:W-:-:S04]  /*5de0*/  IMAD.WIDE.U32 R4, R3, UR4, R6 ;  /* 0x0000000403047c25 */ /* 0x000fc8000f8e0006 */
[C---:B------:R-:W-:Y:S02]  /*5df0*/  IMAD R8, R11.reuse, UR4, RZ ;  /* 0x000000040b087c24 */ /* 0x040fe4000f8e02ff */
[----:B------:R-:W-:Y:S02]  /*5e00*/  IMAD R12, R11, UR6, RZ ;  /* 0x000000060b0c7c24 */ /* 0x000fe4000f8e02ff */
[C---:B------:R-:W-:Y:S01]  /*5e10*/  IMAD R9, R3.reuse, UR5, R8 ;  /* 0x0000000503097c24 */ /* 0x040fe2000f8e0208 */
[----:B-1----:R-:W-:Y:S01]  /*5e20*/  SHF.R.S32.HI R8, RZ, 0x1f, R21 ;  /* 0x0000001fff087819 */ /* 0x002fe20000011415 */
[----:B------:R-:W-:Y:S01]  /*5e30*/  IMAD.WIDE.U32 R6, R3, UR6, R6 ;  /* 0x0000000603067c25 */ /* 0x000fe2000f8e0006 */
[----:B------:R-:W-:-:S03]  /*5e40*/  ULDC.64 UR4, c[0x0][0x820] ;  /* 0x0002080000047ab9 */ /* 0x000fc60000000a00 */
[----:B------:R-:W-:Y:S01]  /*5e50*/  IMAD R13, R3, UR7, R12 ;  /* 0x00000007030d7c24 */ /* 0x000fe2000f8e020c */
[----:B------:R-:W-:Y:S01]  /*5e60*/  ULDC.64 UR6, c[0x0][0x848] ;  /* 0x0002120000067ab9 */ /* 0x000fe20000000a00 */
[----:B------:R-:W-:Y:S02]  /*5e70*/  IMAD.IADD R5, R5, 0x1, R9 ;  /* 0x0000000105057824 */ /* 0x000fe400078e0209 */
[C---:B------:R-:W-:Y:S01]  /*5e80*/  IMAD R9, R8.reuse, UR4, RZ ;  /* 0x0000000408097c24 */ /* 0x040fe2000f8e02ff */
[----:B------:R-:W-:Y:S01]  /*5e90*/  IADD3 R7, R7, R13, RZ ;  /* 0x0000000d07077210 */ /* 0x000fe20007ffe0ff */
[----:B------:R-:W-:Y:S02]  /*5ea0*/  IMAD R8, R8, UR6, RZ ;  /* 0x0000000608087c24 */ /* 0x000fe4000f8e02ff */
[----:B------:R-:W-:Y:S01]  /*5eb0*/  IMAD.WIDE.U32 R4, R21, UR4, R4 ;  /* 0x0000000415047c25 */ /* 0x000fe2000f8e0004 */
[----:B------:R-:W-:-:S03]  /*5ec0*/  ULDC UR4, c[0x0][0x740] ;  /* 0x0001d00000047ab9 */ /* 0x000fc60000000800 */
[----:B------:R-:W-:Y:S01]  /*5ed0*/  FMUL.FTZ R168, R168, UR4 ;  /* 0x00000004a8a87c20 */ /* 0x000fe20008410000 */
[----:B------:R-:W-:Y:S02]  /*5ee0*/  IMAD R13, R21, UR7, R8 ;  /* 0x00000007150d7c24 */ /* 0x000fe4000f8e0208 */
[----:B------:R-:W-:Y:S01]  /*5ef0*/  FMUL.FTZ R169, R169, UR4 ;  /* 0x00000004a9a97c20 */ /* 0x000fe20008410000 */
[----:B------:R-:W1:Y:S01]  /*5f00*/  S2R R8, SR_TID.X ;  /* 0x0000000000087919 */ /* 0x000e620000002100 */
[C---:B------:R-:W-:Y:S02]  /*5f10*/  IMAD R9, R21.reuse, UR5, R9 ;  /* 0x0000000515097c24 */ /* 0x040fe4000f8e0209 */
        /* <DEDUP_REMOVED lines=32> */
[----:B------:R-:W-:-:S02]  /*6120*/  IMAD.IADD R14, R5, 0x1, R9 ;  /* 0x00000001050e7824 */ /* 0x000fc400078e0209 */
[----:B------:R-:W-:Y:S01]  /*6130*/  IMAD.IADD R13, R7, 0x1, R13 ;  /* 0x00000001070d7824 */ /* 0x000fe200078e020d */
[----:B------:R-:W-:Y:S01]  /*6140*/  BAR.SYNC.DEFER_BLOCKING 0x1, 0x100 ;  /* 0x0044000000007b1d */ /* 0x000fe20000010000 */
[----:B-1----:R-:W-:-:S05]  /*6150*/  ISETP.NE.AND P1, PT, R8, 0x80, PT ;  /* 0x000000800800780c */ /* 0x002fca0003f25270 */
[----:B------:R-:W-:Y:S02]  /*6160*/  ULDC UR4, c[0x0][0x870] ;  /* 0x00021c0000047ab9 */ /* 0x000fe40000000800 */
[----:B------:R-:W1:Y:S01]  /*6170*/  LDC.64 R16, c[0x0][0x800] ;  /* 0x00020000ff107b82 */ /* 0x000e620000000a00 */
[----:B------:R-:W-:Y:S01]  /*6180*/  IMAD R9, R20, UR4, RZ ;  /* 0x0000000414097c24 */ /* 0x000fe2000f8e02ff */
[----:B------:R-:W-:Y:S01]  /*6190*/  ULDC UR4, c[0x0][0x80c] ;  /* 0x0002030000047ab9 */ /* 0x000fe20000000800 */
[----:B------:R-:W-:Y:S01]  /*61a0*/  BSSY B0, `(.L_x_350) ;  /* 0x000001f000007945 */ /* 0x000fe20003800000 */
[----:B------:R-:W-:Y:S02]  /*61b0*/  IMAD R8, R21, UR4, RZ ;  /* 0x0000000415087c24 */ /* 0x000fe4000f8e02ff */
[----:B------:R-:W-:Y:S01]  /*61c0*/  IMAD R9, R9, UR4, RZ ;  /* 0x0000000409097c24 */ /* 0x000fe2000f8e02ff */
[----:B------:R-:W-:Y:S01]  /*61d0*/  ULDC.64 UR4, c[0x0][0x868] ;  /* 0x00021a0000047ab9 */ /* 0x000fe20000000a00 */
[----:B------:R-:W2:Y:S01]  /*61e0*/  LDC.64 R18, c[0x0][0x828] ;  /* 0x00020a00ff127b82 */ /* 0x000ea20000000a00 */
[----:B------:R-:W-:-:S02]  /*61f0*/  SHF.R.S32.HI R12, RZ, 0x1f, R8 ;  /* 0x0000001fff0c7819 */ /* 0x000fc40000011408 */
[--C-:B------:R-:W-:Y:S01]  /*6200*/  IADD3 R8, P0, P2, R9, R8, R3.reuse ;  /* 0x0000000809087210 */ /* 0x100fe20007a1e003 */
[----:B------:R-:W-:Y:S01]  /*6210*/  IMAD.MOV R3, RZ, RZ, -R3 ;  /* 0x000000ffff037224 */ /* 0x000fe200078e0a03 */
[----:B------:R-:W-:-:S03]  /*6220*/  SHF.R.S32.HI R9, RZ, 0x1f, R9 ;  /* 0x0000001fff097819 */ /* 0x000fc60000011409 */
[----:B------:R-:W-:Y:S01]  /*6230*/  IMAD R10, R15, R3, R10 ;  /* 0x000000030f0a7224 */ /* 0x000fe200078e020a */
[----:B------:R3:W-:Y:S01]  /*6240*/  STS.128 [R0], R136 ;  /* 0x0000008800007388 */ /* 0x0007e20000000c00 */
[----:B------:R-:W-:Y:S02]  /*6250*/  IADD3.X R9, R9, R12, R11, P0, P2 ;  /* 0x0000000c09097210 */ /* 0x000fe400007e440b */
[C---:B------:R-:W-:Y:S01]  /*6260*/  SHF.L.U32 R12, R8.reuse, 0x2, RZ ;  /* 0x00000002080c7819 */ /* 0x040fe200000006ff */
[----:B------:R3:W-:Y:S01]  /*6270*/  STS.128 [R0+0x800], R140 ;  /* 0x0008008c00007388 */ /* 0x0007e20000000c00 */
[----:B------:R-:W-:Y:S02]  /*6280*/  SHF.L.U64.HI R11, R8, 0x2, R9 ;  /* 0x00000002080b7819 */ /* 0x000fe40000010209 */
[----:B------:R-:W-:Y:S01]  /*6290*/  IADD3 R8, P3, R12, UR4, RZ ;  /* 0x000000040c087c10 */ /* 0x000fe2000ff7e0ff */
[----:B------:R3:W-:Y:S01]  /*62a0*/  STS.128 [R0+0x1000], R144 ;  /* 0x0010009000007388 */ /* 0x0007e20000000c00 */
[----:B-1----:R-:W-:-:S02]  /*62b0*/  LEA R16, P2, R4, R16, 0x2 ;  /* 0x0000001004107211 */ /* 0x002fc400078410ff */
[----:B------:R-:W-:Y:S01]  /*62c0*/  IADD3.X R9, R11, UR5, RZ, P3, !PT ;  /* 0x000000050b097c10 */ /* 0x000fe20009ffe4ff */
[----:B------:R3:W-:Y:S01]  /*62d0*/  STS.128 [R0+0x1800], R148 ;  /* 0x0018009400007388 */ /* 0x0007e20000000c00 */
[----:B--2---:R-:W-:-:S03]  /*62e0*/  LEA R18, P0, R6, R18, 0x2 ;  /* 0x0000001206127211 */ /* 0x004fc600078010ff */
[----:B------:R3:W-:Y:S04]  /*62f0*/  STS.128 [R0+0x2000], R152 ;  /* 0x0020009800007388 */ /* 0x0007e80000000c00 */
[----:B------:R3:W-:Y:S04]  /*6300*/  STS.128 [R0+0x2800], R156 ;  /* 0x0028009c00007388 */ /* 0x0007e80000000c00 */
[----:B------:R3:W-:Y:S04]  /*6310*/  STS.128 [R0+0x3000], R160 ;  /* 0x003000a000007388 */ /* 0x0007e80000000c00 */
[----:B------:R3:W-:Y:S01]  /*6320*/  STS.128 [R0+0x3800], R164 ;  /* 0x003800a400007388 */ /* 0x0007e20000000c00 */
[----:B------:R-:W-:Y:S05]  /*6330*/  @P1 BRA `(.L_x_351) ;  /* 0x0000000000141947 */ /* 0x000fea0003800000 */
.L_x_352:
[----:B------:R-:W2:Y:S04]  /*6340*/  LDG.E.STRONG.GPU R3, desc[UR36][R8.64] ;  /* 0x0000002408037981 */ /* 0x000ea8000c1ef900 */
[----:B--2---:R-:W-:Y:S01]  /*6350*/  CCTL.IVALL ;  /* 0x00000000ff00798f */ /* 0x004fe20002000000 */
[----:B------:R-:W-:Y:S05]  /*6360*/  YIELD ;  /* 0x0000000000007946 */ /* 0x000fea0003800000 */
[----:B------:R-:W-:-:S13]  /*6370*/  ISETP.NE.AND P3, PT, R3, R10, PT ;  /* 0x0000000a0300720c */ /* 0x000fda0003f65270 */
[----:B------:R-:W-:Y:S05]  /*6380*/  @P3 BRA `(.L_x_352) ;  /* 0xfffffffc00ec3947 */ /* 0x000fea000383ffff */
.L_x_351:
[----:B------:R-:W-:Y:S05]  /*6390*/  BSYNC B0 ;  /* 0x0000000000007941 */ /* 0x000fea0003800000 */
.L_x_350:
[----:B------:R-:W-:Y:S01]  /*63a0*/  UMOV UR4, 0xffffffff ;  /* 0xffffffff00047882 */ /* 0x000fe20000000000 */
[----:B------:R-:W-:Y:S02]  /*63b0*/  LEA.HI.X R14, R4, R17, R14, 0x2, P2 ;  /* 0x00000011040e7211 */ /* 0x000fe400010f140e */
[----:B------:R-:W-:Y:S01]  /*63c0*/  LEA.HI.X R13, R6, R19, R13, 0x2, P0 ;  /* 0x00000013060d7211 */ /* 0x000fe200000f140d */
[----:B------:R-:W-:Y:S06]  /*63d0*/  BRA.DIV UR4, `(.L_x_353) ;  /* 0x00000036040c7947 */ /* 0x000fec000b800000 */
[----:B------:R-:W-:Y:S01]  /*63e0*/  NOP ;  /* 0x0000000000007918 */ /* 0x000fe20000000000 */
.L_x_435:
[----:B------:R-:W-:Y:S01]  /*63f0*/  @!PT LDS RZ, [RZ] ;  /* 0x00000000fffff984 */ /* 0x000fe20000000800 */
[----:B------:R-:W-:Y:S01]  /*6400*/  @!PT LDS RZ, [RZ] ;  /* 0x00000000fffff984 */ /* 0x000fe20000000800 */
[----:B------:R-:W-:Y:S01]  /*6410*/  @!PT LDS RZ, [RZ] ;  /* 0x00000000fffff984 */ /* 0x000fe20000000800 */
[----:B------:R-:W-:Y:S01]  /*6420*/  @!PT LDS RZ, [RZ] ;  /* 0x00000000fffff984 */ /* 0x000fe20000000800 */
[----:B------:R1:W-:Y:S06]  /*6430*/  MEMBAR.ALL.CTA ;  /* 0x0000000000007992 */ /* 0x0003ec0000008000 */
[----:B-1----:R-:W1:Y:S01]  /*6440*/  FENCE.VIEW.ASYNC.S ;  /* 0x00000000000073c6 */ /* 0x002e620000000000 */
[----:B------:R-:W-:Y:S05]  /*6450*/  WARPSYNC.ALL ;  /* 0x0000000000007948 */ /* 0x000fea0003800000 */
[----:B------:R-:W-:Y:S01]  /*6460*/  BSSY B0, `(.L_x_354) ;  /* 0x0000011000007945 */ /* 0x000fe20003800000 */
        /* <DEDUP_REMOVED lines=9> */
.L_x_356:
[----:B------:R-:W-:Y:S01]  /*6500*/  @P0 ELECT P2, URZ, PT ;  /* 0x00000000003f082f */ /* 0x000fe20003840000 */
[----:B------:R1:W-:-:S12]  /*6510*/  UBLKRED.G.S.ADD.F32.RN [UR4], [UR6], UR7, desc[UR8] ;  /* 0x00000804060073bb */ /* 0x0003d800080a1407 */
[----:B------:R-:W-:Y:S02]  /*6520*/  @P2 PLOP3.LUT P0, PT, P2, PT, PT, 0x8, 0x0 ;  /* 0x000000000000281c */ /* 0x000fe4000170e170 */
[----:B------:R-:W-:-:S11]  /*6530*/  PLOP3.LUT P2, PT, PT, PT, PT, 0x8, 0x0 ;  /* 0x000000000000781c */ /* 0x000fd60003f4e170 */
[----:B-1----:R-:W-:Y:S05]  /*6540*/  @P0 BRA.U.ANY `(.L_x_356) ;  /* 0xfffffffd00ec0947 */ /* 0x002fea000393ffff */
[----:B------:R0:W-:Y:S01]  /*6550*/  UTMACMDFLUSH ;  /* 0x00000000000079b7 */ /* 0x0001e20000000000 */
[----:B------:R-:W-:-:S04]  /*6560*/  DEPBAR.LE SB0, 0x0 ;  /* 0x000080000000791a */ /* 0x000fc80000000000 */
.L_x_355:
[----:B------:R-:W-:Y:S05]  /*6570*/  BSYNC B0 ;  /* 0x0000000000007941 */ /* 0x000fea0003800000 */
.L_x_354:
        /* <DEDUP_REMOVED lines=12> */
[----:B------:R-:W-:-:S05]  /*6640*/  IMAD.MOV.U32 R3, RZ, RZ, 0x1 ;  /* 0x00000001ff037424 */ /* 0x000fca00078e00ff */
[----:B------:R1:W-:Y:S02]  /*6650*/  REDG.E.ADD.S32.STRONG.GPU desc[UR36][R8.64], R3 ;  /* 0x000000030800798e */ /* 0x0003e4000c10e3a4 */
.L_x_358:
[----:B------:R-:W-:Y:S05]  /*6660*/  BSYNC B0 ;  /* 0x0000000000007941 */ /* 0x000fea0003800000 */
.L_x_357:
[----:B------:R-:W-:Y:S06]  /*6670*/  BAR.SYNC.DEFER_BLOCKING 0x1, 0x100 ;  /* 0x0044000000007b1d */ /* 0x000fec0000010000 */
[----:B------:R-:W-:Y:S01]  /*6680*/  ULDC.64 UR4, c[0x0][0x860] ;  /* 0x0002180000047ab9 */ /* 0x000fe20000000a00 */
[----:B------:R-:W-:Y:S01]  /*6690*/  BSSY B0, `(.L_x_359) ;  /* 0x0000011000007945 */ /* 0x000fe20003800000 */
[----:B------:R-:W-:-:S04]  /*66a0*/  IADD3 R4, P0, R12, UR4, RZ ;  /* 0x000000040c047c10 */ /* 0x000fc8000ff1e0ff */
[----:B------:R-:W-:Y:S01]  /*66b0*/  IADD3.X R5, R11, UR5, RZ, P0, !PT ;  /* 0x000000050b057c10 */ /* 0x000fe200087fe4ff */
        /* <DEDUP_REMOVED lines=8> */
[----:B------:R-:W-:Y:S05]  /*6740*/  @P1 BRA `(.L_x_360) ;  /* 0x0000000000141947 */ /* 0x000fea0003800000 */
.L_x_361:
[----:B--23--:R-:W2:Y:S04]  /*6750*/  LDG.E.STRONG.GPU R0, desc[UR36][R4.64] ;  /* 0x0000002404007981 */ /* 0x00cea8000c1ef900 */
[----:B--2---:R-:W-:Y:S01]  /*6760*/  CCTL.IVALL ;  /* 0x00000000ff00798f */ /* 0x004fe20002000000 */
[----:B------:R-:W-:Y:S05]  /*6770*/  YIELD ;  /* 0x0000000000007946 */ /* 0x000fea0003800000 */
[----:B------:R-:W-:-:S13]  /*6780*/  ISETP.NE.AND P0, PT, R0, R10, PT ;  /* 0x0000000a0000720c */ /* 0x000fda0003f05270 */
[----:B------:R-:W-:Y:S05]  /*6790*/  @P0 BRA `(.L_x_361) ;  /* 0xfffffffc00ec0947 */ /* 0x000fea000383ffff */
.L_x_360:
[----:B------:R-:W-:Y:S05]  /*67a0*/  BSYNC B0 ;  /* 0x0000000000007941 */ /* 0x000fea0003800000 */
.L_x_359:
[----:B------:R-:W-:-:S03]  /*67b0*/  UMOV UR4, 0xffffffff ;  /* 0xffffffff00047882 */ /* 0x000fc60000000000 */
[----:B------:R-:W-:Y:S05]  /*67c0*/  BRA.DIV UR4, `(.L_x_362) ;  /* 0x00000032042c7947 */ /* 0x000fea000b800000 */
[----:B------:R-:W-:Y:S01]  /*67d0*/  NOP ;  /* 0x0000000000007918 */ /* 0x000fe20000000000 */
.L_x_438:
[----:B------:R-:W-:Y:S01]  /*67e0*/  @!PT LDS RZ, [RZ] ;  /* 0x00000000fffff984 */ /* 0x000fe20000000800 */
[----:B------:R-:W-:Y:S01]  /*67f0*/  @!PT LDS RZ, [RZ] ;  /* 0x00000000fffff984 */ /* 0x000fe20000000800 */
[----:B------:R-:W-:Y:S01]  /*6800*/  @!PT LDS RZ, [RZ] ;  /* 0x00000000fffff984 */ /* 0x000fe20000000800 */
[----:B------:R-:W-:Y:S01]  /*6810*/  @!PT LDS RZ, [RZ] ;  /* 0x00000000fffff984 */ /* 0x000fe20000000800 */
[----:B------:R4:W-:Y:S06]  /*6820*/  MEMBAR.ALL.CTA ;  /* 0x0000000000007992 */ /* 0x0009ec0000008000 */
[----:B----4-:R-:W4:Y:S01]  /*6830*/  FENCE.VIEW.ASYNC.S ;  /* 0x00000000000073c6 */ /* 0x010f220000000000 */
[----:B------:R-:W-:Y:S05]  /*6840*/  WARPSYNC.ALL ;  /* 0x0000000000007948 */ /* 0x000fea0003800000 */
[----:B------:R-:W-:Y:S01]  /*6850*/  BSSY B0, `(.L_x_363) ;  /* 0x0000011000007945 */ /* 0x000fe20003800000 */
[----:B----4-:R-:W-:Y:S06]  /*6860*/  BAR.SYNC.DEFER_BLOCKING 0x1, 0x100 ;  /* 0x0044000000007b1d */ /* 0x010fec0000010000 */
        /* <DEDUP_REMOVED lines=8> */
.L_x_365:
[----:B------:R-:W-:Y:S01]  /*68f0*/  @P0 ELECT P2, URZ, PT ;  /* 0x00000000003f082f */ /* 0x000fe20003840000 */
[----:B------:R4:W-:-:S12]  /*6900*/  UBLKRED.G.S.ADD.F32.RN [UR4], [UR6], UR7, desc[UR8] ;  /* 0x00000804060073bb */ /* 0x0009d800080a1407 */
[----:B------:R-:W-:Y:S02]  /*6910*/  @P2 PLOP3.LUT P0, PT, P2, PT, PT, 0x8, 0x0 ;  /* 0x000000000000281c */ /* 0x000fe4000170e170 */
[----:B------:R-:W-:-:S11]  /*6920*/  PLOP3.LUT P2, PT, PT, PT, PT, 0x8, 0x0 ;  /* 0x000000000000781c */ /* 0x000fd60003f4e170 */
[----:B----4-:R-:W-:Y:S05]  /*6930*/  @P0 BRA.U.ANY `(.L_x_365) ;  /* 0xfffffffd00ec0947 */ /* 0x010fea000393ffff */
[----:B------:R0:W-:Y:S01]  /*6940*/  UTMACMDFLUSH ;  /* 0x00000000000079b7 */ /* 0x0001e20000000000 */
[----:B------:R-:W-:-:S04]  /*6950*/  DEPBAR.LE SB0, 0x0 ;  /* 0x000080000000791a */ /* 0x000fc80000000000 */
.L_x_364:
[----:B------:R-:W-:Y:S05]  /*6960*/  BSYNC B0 ;  /* 0x0000000000007941 */ /* 0x000fea0003800000 */
.L_x_363:
[----:B------:R-:W-:Y:S01]  /*6970*/  NOP ;  /* 0x0000000000007918 */ /* 0x000fe20000000000 */
[----:B------:R-:W-:Y:S05]  /*6980*/  @P1 BRA `(.L_x_330) ;  /* 0x0000002c00401947 */ /* 0x000fea0003800000 */
[----:B-1----:R-:W-:Y:S01]  /*6990*/  MOV R3, 0x1 ;  /* 0x0000000100037802 */ /* 0x002fe20000000f00 */
        /* <DEDUP_REMOVED lines=8> */
[----:B012345:R-:W-:Y:S04]  /*6a20*/  CCTL.IVALL ;  /* 0x00000000ff00798f */ /* 0x03ffe80002000000 */
[----:B------:R1:W-:Y:S01]  /*6a30*/  REDG.E.ADD.S32.STRONG.GPU desc[UR36][R4.64], R3 ;  /* 0x000000030400798e */ /* 0x0003e2000c10e3a4 */
[----:B------:R-:W-:Y:S05]  /*6a40*/  BRA `(.L_x_330) ;  /* 0x0000002c00107947 */ /* 0x000fea0003800000 */
.L_x_328:
        /* <DEDUP_REMOVED lines=20> */
[----:B------:R-:W-:Y:S02]  /*6b90*/  UIMAD UR6, UR8, UR10, URZ ;  /* 0x0000000a080672a4 */ /* 0x000fe4000f8e023f */
[----:B------:R-:W-:Y:S01]  /*6ba0*/  USHF.R.S32.HI UR10, URZ, 0x1f, UR7 ;  /* 0x0000001f3f0a7899 */ /* 0x000fe20008011407 */
[----:B--2---:R-:W-:Y:S01]  /*6bb0*/  ISETP.GE.AND P1, PT, R4, 0x1, PT ;  /* 0x000000010400780c */ /* 0x004fe20003f26270 */
[----:B------:R-:W-:Y:S02]  /*6bc0*/  UIMAD UR6, UR9, UR11, UR6 ;  /* 0x0000000b090672a4 */ /* 0x000fe4000f8e0206 */
[----:B------:R-:W-:-:S02]  /*6bd0*/  UIMAD UR11, UR7, UR13, URZ ;  /* 0x0000000d070b72a4 */ /* 0x000fc4000f8e023f */
[----:B------:R-:W-:Y:S02]  /*6be0*/  UIADD3 UR5, UR5, UR6, URZ ;  /* 0x0000000605057290 */ /* 0x000fe4000fffe03f */
[----:B------:R-:W-:Y:S02]  /*6bf0*/  UIMAD UR6, UR10, UR14, URZ ;  /* 0x0000000e0a0672a4 */ /* 0x000fe4000f8e023f */
[----:B------:R-:W-:Y:S02]  /*6c00*/  UIADD3 UR10, UP0, UR11, UR9, URZ ;  /* 0x000000090b0a7290 */ /* 0x000fe4000ff1e03f */
        /* <DEDUP_REMOVED lines=13> */
[----:B------:R-:W-:-:S04]  /*6ce0*/  LEA.HI R3, R3, R0, RZ, 0x7 ;  /* 0x0000000003037211 */ /* 0x000fc800078f38ff */
        /* <DEDUP_REMOVED lines=17> */
.L_x_392:
        /* <DEDUP_REMOVED lines=17> */
.L_x_370:
[----:B------:R-:W2:Y:S04]  /*6f10*/  LDG.E.STRONG.GPU R6, desc[UR36][R2.64] ;  /* 0x0000002402067981 */ /* 0x000ea8000c1ef900 */
[----:B--2---:R-:W-:Y:S01]  /*6f20*/  CCTL.IVALL ;  /* 0x00000000ff00798f */ /* 0x004fe20002000000 */
[----:B------:R-:W-:Y:S05]  /*6f30*/  YIELD ;  /* 0x0000000000007946 */ /* 0x000fea0003800000 */
[----:B------:R-:W-:-:S13]  /*6f40*/  ISETP.NE.AND P3, PT, R6, UR26, PT ;  /* 0x0000001a06007c0c */ /* 0x000fda000bf65270 */
[----:B------:R-:W-:Y:S05]  /*6f50*/  @P3 BRA `(.L_x_370) ;  /* 0xfffffffc00ec3947 */ /* 0x000fea000383ffff */
.L_x_369:
[----:B------:R-:W-:Y:S05]  /*6f60*/  BSYNC B0 ;  /* 0x0000000000007941 */ /* 0x000fea0003800000 */
.L_x_368:
[----:B------:R-:W-:-:S03]  /*6f70*/  UMOV UR23, 0xffffffff ;  /* 0xffffffff00177882 */ /* 0x000fc60000000000 */
[----:B------:R-:W-:Y:S05]  /*6f80*/  BRA.DIV UR23, `(.L_x_371) ;  /* 0x0000002a17587947 */ /* 0x000fea000b800000 */
[----:B------:R-:W-:Y:S01]  /*6f90*/  NOP ;  /* 0x0000000000007918 */ /* 0x000fe20000000000 */
.L_x_441:
        /* <DEDUP_REMOVED lines=19> */
.L_x_373:
[----:B------:R-:W-:Y:S05]  /*70d0*/  BSYNC B0 ;  /* 0x0000000000007941 */ /* 0x000fea0003800000 */
.L_x_372:
        /* <DEDUP_REMOVED lines=13> */
.L_x_375:
[----:B------:R-:W-:Y:S05]  /*71b0*/  BSYNC B0 ;  /* 0x0000000000007941 */ /* 0x000fea0003800000 */
.L_x_374:
[----:B------:R-:W-:Y:S06]  /*71c0*/  BAR.ARV 0xa, 0xa0 ;  /* 0x0282800000007b1d */ /* 0x000fec0000002000 */
[----:B------:R-:W-:Y:S04]  /*71d0*/  BSSY B0, `(.L_x_376) ;  /* 0x0000003000007945 */ /* 0x000fe80003800000 */
[----:B------:R-:W-:Y:S05]  /*71e0*/  @!P0 BRA `(.L_x_377) ;  /* 0x0000000000048947 */ /* 0x000fea0003800000 */
[----:B------:R-:W-:-:S04]  /*71f0*/  DEPBAR.LE SB0, 0x0 ;  /* 0x000080000000791a */ /* 0x000fc80000000000 */
.L_x_377:
[----:B------:R-:W-:Y:S05]  /*7200*/  BSYNC B0 ;  /* 0x0000000000007941 */ /* 0x000fea0003800000 */
.L_x_376:
        /* <DEDUP_REMOVED lines=19> */
.L_x_379:
[----:B------:R-:W-:Y:S05]  /*7340*/  BSYNC B0 ;  /* 0x0000000000007941 */ /* 0x000fea0003800000 */
.L_x_378:
        /* <DEDUP_REMOVED lines=9> */
.L_x_382:
[----:B------:R-:W2:Y:S04]  /*73e0*/  LDG.E.STRONG.GPU R6, desc[UR36][R2.64] ;  /* 0x0000002402067981 */ /* 0x000ea8000c1ef900 */
[----:B--2---:R-:W-:Y:S01]  /*73f0*/  CCTL.IVALL ;  /* 0x00000000ff00798f */ /* 0x004fe20002000000 */
[----:B------:R-:W-:Y:S05]  /*7400*/  YIELD ;  /* 0x0000000000007946 */ /* 0x000fea0003800000 */
[----:B------:R-:W-:-:S13]  /*7410*/  ISETP.NE.AND P3, PT, R6, UR26, PT ;  /* 0x0000001a06007c0c */ /* 0x000fda000bf65270 */
[----:B------:R-:W-:Y:S05]  /*7420*/  @P3 BRA `(.L_x_382) ;  /* 0xfffffffc00ec3947 */ /* 0x000fea000383ffff */
.L_x_381:
[----:B------:R-:W-:Y:S05]  /*7430*/  BSYNC B0 ;  /* 0x0000000000007941 */ /* 0x000fea0003800000 */
.L_x_380:
[----:B------:R-:W-:-:S03]  /*7440*/  UMOV UR8, 0xffffffff ;  /* 0xffffffff00087882 */ /* 0x000fc60000000000 */
[----:B------:R-:W-:Y:S05]  /*7450*/  BRA.DIV UR8, `(.L_x_383) ;  /* 0x0000002608407947 */ /* 0x000fea000b800000 */
[----:B------:R-:W-:Y:S01]  /*7460*/  NOP ;  /* 0x0000000000007918 */ /* 0x000fe20000000000 */
.L_x_444:
        /* <DEDUP_REMOVED lines=13> */
.L_x_385:
[----:B------:R-:W-:Y:S05]  /*7540*/  BSYNC B0 ;  /* 0x0000000000007941 */ /* 0x000fea0003800000 */
.L_x_384:
        /* <DEDUP_REMOVED lines=13> */
.L_x_387:
[----:B------:R-:W-:Y:S05]  /*7620*/  BSYNC B0 ;  /* 0x0000000000007941 */ /* 0x000fea0003800000 */
.L_x_386:
[----:B------:R-:W-:Y:S06]  /*7630*/  BAR.ARV 0xa, 0xa0 ;  /* 0x0282800000007b1d */ /* 0x000fec0000002000 */
[----:B------:R-:W-:Y:S04]  /*7640*/  BSSY B0, `(.L_x_388) ;  /* 0x0000003000007945 */ /* 0x000fe80003800000 */
[----:B------:R-:W-:Y:S05]  /*7650*/  @!P0 BRA `(.L_x_389) ;  /* 0x0000000000048947 */ /* 0x000fea0003800000 */
[----:B------:R-:W-:-:S04]  /*7660*/  DEPBAR.LE SB0, 0x0 ;  /* 0x000080000000791a */ /* 0x000fc80000000000 */
.L_x_389:
[----:B------:R-:W-:Y:S05]  /*7670*/  BSYNC B0 ;  /* 0x0000000000007941 */ /* 0x000fea0003800000 */
.L_x_388:
        /* <DEDUP_REMOVED lines=19> */
.L_x_391:
[----:B------:R-:W-:Y:S05]  /*77b0*/  BSYNC B0 ;  /* 0x0000000000007941 */ /* 0x000fea0003800000 */
.L_x_390:
[----:B------:R-:W-:Y:S02]  /*77c0*/  UIADD3 UR4, UR4, 0x2, URZ ;  /* 0x0000000204047890 */ /* 0x000fe4000fffe03f */
[----:B------:R-:W-:Y:S01]  /*77d0*/  UIADD3 UR5, UR5, 0x1, URZ ;  /* 0x0000000105057890 */ /* 0x000fe2000fffe03f */
[----:B------:R-:W-:Y:S11]  /*77e0*/  @P2 BRA `(.L_x_392) ;  /* 0xfffffff400842947 */ /* 0x000ff6000383ffff */
.L_x_367:
        /* <DEDUP_REMOVED lines=13> */
.L_x_395:
[----:B------:R-:W2:Y:S04]  /*78c0*/  LDG.E.STRONG.GPU R0, desc[UR36][R2.64] ;  /* 0x0000002402007981 */ /* 0x000ea8000c1ef900 */
[----:B--2---:R-:W-:Y:S01]  /*78d0*/  CCTL.IVALL ;  /* 0x00000000ff00798f */ /* 0x004fe20002000000 */
[----:B------:R-:W-:Y:S05]  /*78e0*/  YIELD ;  /* 0x0000000000007946 */ /* 0x000fea0003800000 */
[----:B------:R-:W-:-:S13]  /*78f0*/  ISETP.NE.AND P2, PT, R0, UR26, PT ;  /* 0x0000001a00007c0c */ /* 0x000fda000bf45270 */
[----:B------:R-:W-:Y:S05]  /*7900*/  @P2 BRA `(.L_x_395) ;  /* 0xfffffffc00ec2947 */ /* 0x000fea000383ffff */
.L_x_394:
[----:B------:R-:W-:Y:S05]  /*7910*/  BSYNC B0 ;  /* 0x0000000000007941 */ /* 0x000fea0003800000 */
.L_x_393:
[----:B------:R-:W-:-:S03]  /*7920*/  UMOV UR5, 0xffffffff ;  /* 0xffffffff00057882 */ /* 0x000fc60000000000 */
[----:B------:R-:W-:Y:S05]  /*7930*/  BRA.DIV UR5, `(.L_x_396) ;  /* 0x0000002205247947 */ /* 0x000fea000b800000 */
[----:B------:R-:W-:Y:S01]  /*7940*/  NOP ;  /* 0x0000000000007918 */ /* 0x000fe20000000000 */
.L_x_447:
        /* <DEDUP_REMOVED lines=22> */
.L_x_398:
[----:B------:R-:W-:Y:S05]  /*7ab0*/  BSYNC B0 ;  /* 0x0000000000007941 */ /* 0x000fea0003800000 */
.L_x_397:
        /* <DEDUP_REMOVED lines=20> */
.L_x_400:
[----:B------:R-:W-:Y:S05]  /*7c00*/  BSYNC B0 ;  /* 0x0000000000007941 */ /* 0x000fea0003800000 */
.L_x_399:
[----:B------:R-:W-:Y:S06]  /*7c10*/  BAR.ARV 0xa, 0xa0 ;  /* 0x0282800000007b1d */ /* 0x000fec0000002000 */
[----:B------:R-:W-:Y:S04]  /*7c20*/  BSSY B0, `(.L_x_401) ;  /* 0x0000003000007945 */ /* 0x000fe80003800000 */
[----:B------:R-:W-:Y:S05]  /*7c30*/  @!P0 BRA `(.L_x_402) ;  /* 0x0000000000048947 */ /* 0x000fea0003800000 */
[----:B------:R-:W-:-:S04]  /*7c40*/  DEPBAR.LE SB0, 0x0 ;  /* 0x000080000000791a */ /* 0x000fc80000000000 */
.L_x_402:
[----:B------:R-:W-:Y:S05]  /*7c50*/  BSYNC B0 ;  /* 0x0000000000007941 */ /* 0x000fea0003800000 */
.L_x_401:
        /* <DEDUP_REMOVED lines=19> */
.L_x_366:
        /* <DEDUP_REMOVED lines=55> */
.L_x_448:
[----:B------:R-:W-:Y:S01]  /*8100*/  IMAD.IADD R10, R7, 0x1, R3 ;  /* 0x00000001070a7824 */ /* 0x000fe200078e0203 */
[----:B------:R-:W-:Y:S01]  /*8110*/  MOV R9, 0x1 ;  /* 0x0000000100097802 */ /* 0x000fe20000000f00 */
[----:B-1----:R-:W-:Y:S01]  /*8120*/  IMAD.SHL.U32 R0, R2, 0x80, RZ ;  /* 0x0000008002007824 */ /* 0x002fe200078e00ff */
[----:B------:R-:W-:Y:S06]  /*8130*/  @P0 BRA `(.L_x_406) ;  /* 0x0000000000180947 */ /* 0x000fec0003800000 */
[----:B------:R-:W1:Y:S01]  /*8140*/  S2R R4, SR_TID.X ;  /* 0x0000000000047919 */ /* 0x000e620000002100 */
[----:B------:R-:W-:-:S04]  /*8150*/  IMAD.MOV.U32 R2, RZ, RZ, 0x4200 ;  /* 0x00004200ff027424 */ /* 0x000fc800078e00ff */
[----:B------:R2:W-:Y:S01]  /*8160*/  SYNCS.ARRIVE.TRANS64 RZ, [R11+URZ+0x30c10], R2 ;  /* 0x030c10020bff79a7 */ /* 0x0005e2000800003f */
[----:B-1----:R-:W-:-:S13]  /*8170*/  LOP3.LUT P1, RZ, R4, 0x1f, RZ, 0xc0, !PT ;  /* 0x0000001f04ff7812 */ /* 0x002fda000782c0ff */
[----:B--2---:R-:W-:Y:S05]  /*8180*/  @!P1 BRA `(.L_x_406) ;  /* 0x0000000000049947 */ /* 0x004fea0003800000 */
[----:B------:R-:W-:Y:S01]  /*8190*/  BPT.TRAP 0x1 ;  /* 0x000000040000795c */ /* 0x000fe20000300000 */
.L_x_406:
[----:B------:R-:W1:Y:S01]  /*81a0*/  LDC.64 R2, c[0x0][0x198] ;  /* 0x00006600ff027b82 */ /* 0x000e620000000a00 */
[----:B------:R-:W-:Y:S01]  /*81b0*/  R2UR UR11, R0 ;  /* 0x00000000000b72ca */ /* 0x000fe200000e0000 */
[----:B------:R-:W-:Y:S01]  /*81c0*/  UMOV UR14, 0x0 ;  /* 0x00000000000e7882 */ /* 0x000fe20000000000 */
[----:B------:R-:W-:Y:S01]  /*81d0*/  R2UR UR8, R11 ;  /* 0x000000000b0872ca */ /* 0x000fe200000e0000 */
[----:B------:R-:W-:Y:S01]  /*81e0*/  UMOV UR15, 0x14f00000 ;  /* 0x14f00000000f7882 */ /* 0x000fe20000000000 */
[----:B------:R-:W-:Y:S01]  /*81f0*/  UMOV UR19, URZ ;  /* 0x0000003f00137c82 */ /* 0x000fe20008000000 */
[----:B------:R-:W-:Y:S01]  /*8200*/  UMOV UR18, URZ ;  /* 0x0000003f00127c82 */ /* 0x000fe20008000000 */
[----:B------:R-:W-:Y:S01]  /*8210*/  IMAD.MOV.U32 R4, RZ, RZ, 0x8000 ;  /* 0x00008000ff047424 */ /* 0x000fe200078e00ff */
        /* <DEDUP_REMOVED lines=32> */
[----:B--2---:R-:W-:-:S11]  /*8420*/  ISETP.GE.AND P1, PT, R12, 0x81, PT ;  /* 0x000000810c00780c */ /* 0x004fd60003f26270 */
        /* <DEDUP_REMOVED lines=23> */
.L_x_417:
[----:B------:R-:W-:-:S04]  /*85a0*/  SHF.L.U32 R21, R9, 0x1f, RZ ;  /* 0x0000001f09157819 */ /* 0x000fc800000006ff */
[----:B-1----:R-:W1:Y:S02]  /*85b0*/  SYNCS.PHASECHK.TRANS64.TRYWAIT P1, [R11+URZ+0x30c40], R21 ;  /* 0x030c40150b0075a7 */ /* 0x002e64000802017f */
[----:B-12---:R-:W-:Y:S05]  /*85c0*/  @!P1 BRA `(.L_x_409) ;  /* 0x0000001400309947 */ /* 0x006fea0003800000 */
.L_x_449:
[----:B------:R-:W-:Y:S05]  /*85d0*/  @P0 BRA `(.L_x_410) ;  /* 0x0000000000140947 */ /* 0x000fea0003800000 */
[----:B------:R-:W-:Y:S01]  /*85e0*/  ISETP.NE.AND P1, PT, R14, RZ, PT ;  /* 0x000000ff0e00720c */ /* 0x000fe20003f25270 */
[----:B------:R-:W-:-:S04]  /*85f0*/  IMAD.MOV.U32 R0, RZ, RZ, 0x4200 ;  /* 0x00004200ff007424 */ /* 0x000fc800078e00ff */
[----:B------:R2:W-:Y:S08]  /*8600*/  SYNCS.ARRIVE.TRANS64 RZ, [R11+URZ+0x30c30], R0 ;  /* 0x030c30000bff79a7 */ /* 0x0005f0000800003f */
[----:B------:R-:W-:Y:S05]  /*8610*/  @!P1 BRA `(.L_x_410) ;  /* 0x0000000000049947 */ /* 0x000fea0003800000 */
[----:B------:R-:W-:Y:S01]  /*8620*/  BPT.TRAP 0x1 ;  /* 0x000000040000795c */ /* 0x000fe20000300000 */
.L_x_410:
        /* <DEDUP_REMOVED lines=20> */
[----:B------:R-:W-:Y:S02]  /*8770*/  R2UR UR9, R0 ;  /* 0x00000000000972ca */ /* 0x000fe400000e0000 */
[----:B------:R-:W-:Y:S02]  /*8780*/  MOV R0, R5 ;  /* 0x0000000500007202 */ /* 0x000fe40000000f00 */
[----:B------:R-:W-:-:S03]  /*8790*/  R2UR UR10, R4 ;  /* 0x00000000040a72ca */ /* 0x000fc600000e0000 */
[----:B------:R-:W-:-:S05]  /*87a0*/  IMAD.X R5, RZ, RZ, R0, P1 ;  /* 0x000000ffff057224 */ /* 0x000fca00008e0600 */
[----:B------:R-:W-:-:S13]  /*87b0*/  R2UR UR11, R5 ;  /* 0x00000000050b72ca */ /* 0x000fda00000e0000 */
[----:B------:R2:W-:Y:S01]  /*87c0*/  UTMALDG.4D [UR16], [UR10], desc[UR14] ;  /* 0x00000e100a0075b4 */ /* 0x0005e20008019000 */
[----:B------:R2:W-:Y:S01]  /*87d0*/  UBLKCP.S.G [UR6], [UR8], UR13 ;  /* 0x00000006080073ba */ /* 0x0005e2000800020d */
[----:B------:R-:W3:Y:S02]  /*87e0*/  SYNCS.PHASECHK.TRANS64.TRYWAIT P1, [R11+URZ+0x30c28], R21 ;  /* 0x030c28150b0075a7 */ /* 0x000ee4000802017f */
[----:B--23--:R-:W-:Y:S05]  /*87f0*/  @!P1 BRA `(.L_x_411) ;  /* 0x0000001000b89947 */ /* 0x00cfea0003800000 */
.L_x_450:
[----:B------:R-:W-:Y:S05]  /*8800*/  @P0 BRA `(.L_x_412) ;  /* 0x0000000000140947 */ /* 0x000fea0003800000 */
[----:B------:R-:W-:Y:S02]  /*8810*/  ISETP.NE.AND P1, PT, R14, RZ, PT ;  /* 0x000000ff0e00720c */ /* 0x000fe40003f25270 */
[----:B------:R-:W-:-:S04]  /*8820*/  MOV R2, 0x4200 ;  /* 0x0000420000027802 */ /* 0x000fc80000000f00 */
[----:B------:R3:W-:Y:S07]  /*8830*/  SYNCS.ARRIVE.TRANS64 RZ, [R11+URZ+0x30c18], R2 ;  /* 0x030c18020bff79a7 */ /* 0x0007ee000800003f */
[----:B------:R-:W-:Y:S05]  /*8840*/  @!P1 BRA `(.L_x_412) ;  /* 0x0000000000049947 */ /* 0x000fea0003800000 */
[----:B------:R-:W-:Y:S01]  /*8850*/  BPT.TRAP 0x1 ;  /* 0x000000040000795c */ /* 0x000fe20000300000 */
.L_x_412:
        /* <DEDUP_REMOVED lines=20> */
.L_x_451:
        /* <DEDUP_REMOVED lines=9> */
.L_x_414:
[C---:B------:R-:W-:Y:S01]  /*8a30*/  R2UR UR19, R17.reuse ;  /* 0x00000000111372ca */ /* 0x040fe200000e0000 */
[----:B------:R-:W-:Y:S01]  /*8a40*/  UMOV UR8, 0x0 ;  /* 0x0000000000087882 */ /* 0x000fe20000000000 */
[----:B------:R-:W-:Y:S01]  /*8a50*/  IADD3 R17, P1, R17, R6, RZ ;  /* 0x0000000611117210 */ /* 0x000fe20007f3e0ff */
[----:B------:R-:W-:Y:S01]  /*8a60*/  UMOV UR9, 0x14f00000 ;  /* 0x14f0000000097882 */ /* 0x000fe20000000000 */
[----:B------:R-:W-:Y:S01]  /*8a70*/  R2UR UR10, R11 ;  /* 0x000000000b0a72ca */ /* 0x000fe200000e0000 */
[----:B------:R-:W-:Y:S01]  /*8a80*/  UMOV UR18, URZ ;  /* 0x0000003f00127c82 */ /* 0x000fe20008000000 */
[----:B------:R-:W-:Y:S01]  /*8a90*/  IADD3.X R21, R21, R10, RZ, P1, !PT ;  /* 0x0000000a15157210 */ /* 0x000fe20000ffe4ff */
[----:B------:R-:W-:Y:S01]  /*8aa0*/  UMOV UR13, 0x20 ;  /* 0x00000020000d7882 */ /* 0x000fe20000000000 */
[----:B------:R-:W-:Y:S02]  /*8ab0*/  LEA R12, P1, R17, R12, 0x2 ;  /* 0x0000000c110c7211 */ /* 0x000fe400078210ff */
[----:B------:R-:W-:-:S02]  /*8ac0*/  R2UR UR6, R4 ;  /* 0x00000000040672ca */ /* 0x000fc400000e0000 */
[----:B------:R-:W-:Y:S02]  /*8ad0*/  LEA.HI.X R21, R17, R13, R21, 0x2, P1 ;  /* 0x0000000d11157211 */ /* 0x000fe400008f1415 */
[----:B------:R-:W-:Y:S02]  /*8ae0*/  R2UR UR7, R5 ;  /* 0x00000000050772ca */ /* 0x000fe400000e0000 */
[----:B------:R-:W-:Y:S01]  /*8af0*/  R2UR UR14, R12 ;  /* 0x000000000c0e72ca */ /* 0x000fe200000e0000 */
[----:B------:R-:W-:Y:S01]  /*8b00*/  UIADD3 UR16, UR10, 0x1c000, URZ ;  /* 0x0001c0000a107890 */ /* 0x000fe2000fffe03f */
[----:B------:R-:W-:Y:S01]  /*8b10*/  R2UR UR15, R21 ;  /* 0x00000000150f72ca */ /* 0x000fe200000e0000 */
[----:B------:R-:W-:Y:S01]  /*8b20*/  UIADD3 UR17, UR10, 0x30c38, URZ ;  /* 0x00030c380a117890 */ /* 0x000fe2000fffe03f */
[----:B------:R-:W-:Y:S01]  /*8b30*/  LOP3.LUT R9, R9, 0x1, RZ, 0x3c, !PT ;  /* 0x0000000109097812 */ /* 0x000fe200078e3cff */
[----:B------:R-:W-:-:S03]  /*8b40*/  UIADD3 UR10, UR10, 0x20600, URZ ;  /* 0x000206000a0a7890 */ /* 0x000fc6000fffe03f */
[----:B------:R-:W-:Y:S02]  /*8b50*/  SHF.L.U32 R4, R9, 0x1f, RZ ;  /* 0x0000001f09047819 */ /* 0x000fe400000006ff */
[----:B------:R-:W-:Y:S02]  /*8b60*/  UMOV UR11, UR17 ;  /* 0x00000011000b7c82 */ /* 0x000fe40008000000 */
[----:B------:R1:W-:Y:S03]  /*8b70*/  UTMALDG.4D [UR16], [UR6], desc[UR8] ;  /* 0x00000810060075b4 */ /* 0x0003e60008019000 */
[----:B------:R1:W-:Y:S01]  /*8b80*/  UBLKCP.S.G [UR10], [UR14], UR13 ;  /* 0x0000000a0e0073ba */ /* 0x0003e2000800020d */
[----:B------:R-:W2:Y:S02]  /*8b90*/  SYNCS.PHASECHK.TRANS64.TRYWAIT P1, [R11+URZ+0x30c20], R4 ;  /* 0x030c20040b0075a7 */ /* 0x000ea4000802017f */
[----:B-12---:R-:W-:Y:S05]  /*8ba0*/  @!P1 BRA `(.L_x_415) ;  /* 0x0000000c00f49947 */ /* 0x006fea0003800000 */
.L_x_453:
[----:B------:R-:W-:Y:S05]  /*8bb0*/  @P0 BRA `(.L_x_416) ;  /* 0x0000000000140947 */ /* 0x000fea0003800000 */
[----:B------:R-:W-:Y:S01]  /*8bc0*/  ISETP.NE.AND P1, PT, R14, RZ, PT ;  /* 0x000000ff0e00720c */ /* 0x000fe20003f25270 */
[----:B-1----:R-:W-:-:S04]  /*8bd0*/  IMAD.MOV.U32 R4, RZ, RZ, 0x4200 ;  /* 0x00004200ff047424 */ /* 0x002fc800078e00ff */
[----:B------:R2:W-:Y:S08]  /*8be0*/  SYNCS.ARRIVE.TRANS64 RZ, [R11+URZ+0x30c10], R4 ;  /* 0x030c10040bff79a7 */ /* 0x0005f0000800003f */
[----:B------:R-:W-:Y:S05]  /*8bf0*/  @!P1 BRA `(.L_x_416) ;  /* 0x0000000000049947 */ /* 0x000fea0003800000 */
[----:B------:R-:W-:Y:S01]  /*8c00*/  BPT.TRAP 0x1 ;  /* 0x000000040000795c */ /* 0x000fe20000300000 */
.L_x_416:
[----:B------:R-:W-:Y:S01]  /*8c10*/  R2UR UR6, R15 ;  /* 0x000000000f0672ca */ /* 0x000fe200000e0000 */
[----:B------:R-:W-:Y:S01]  /*8c20*/  UMOV UR22, 0x0 ;  /* 0x0000000000167882 */ /* 0x000fe20000000000 */
[----:B------:R-:W-:Y:S01]  /*8c30*/  R2UR UR17, R11 ;  /* 0x000000000b1172ca */ /* 0x000fe200000e0000 */
[----:B------:R-:W-:Y:S01]  /*8c40*/  UMOV UR23, 0x14f00000 ;  /* 0x14f0000000177882 */ /* 0x000fe20000000000 */
[----:B------:R-:W-:Y:S01]  /*8c50*/  IADD3 R18, R18, -0x2, RZ ;  /* 0xfffffffe12127810 */ /* 0x000fe20007ffe0ff */
[----:B------:R-:W-:Y:S01]  /*8c60*/  UMOV UR18, URZ ;  /* 0x0000003f00127c82 */ /* 0x000fe20008000000 */
[----:B------:R-:W-:Y:S01]  /*8c70*/  R2UR UR14, R2 ;  /* 0x00000000020e72ca */ /* 0x000fe200000e0000 */
[----:B------:R-:W-:Y:S01]  /*8c80*/  UMOV UR7, 0x20 ;  /* 0x0000002000077882 */ /* 0x000fe20000000000 */
[----:B------:R-:W-:Y:S02]  /*8c90*/  R2UR UR15, R3 ;  /* 0x00000000030f72ca */ /* 0x000fe400000e0000 */
[----:B------:R-:W-:-:S03]  /*8ca0*/  ISETP.NE.AND P1, PT, R18, RZ, PT ;  /* 0x000000ff1200720c */ /* 0x000fc60003f25270 */
        /* <DEDUP_REMOVED lines=12> */
.L_x_408:
[----:B------:R-:W-:-:S13]  /*8d70*/  ISETP.NE.AND P1, PT, R19, RZ, PT ;  /* 0x000000ff1300720c */ /* 0x000fda0003f25270 */
[----:B------:R-:W-:Y:S05]  /*8d80*/  @!P1 BRA `(.L_x_407) ;  /* 0x0000000000f09947 */ /* 0x000fea0003800000 */
[----:B------:R-:W-:-:S04]  /*8d90*/  SHF.L.U32 R12, R9, 0x1f, RZ ;  /* 0x0000001f090c7819 */ /* 0x000fc800000006ff */
[----:B------:R-:W3:Y:S02]  /*8da0*/  SYNCS.PHASECHK.TRANS64.TRYWAIT P1, [R11+URZ+0x30c40], R12 ;  /* 0x030c400c0b0075a7 */ /* 0x000ee4000802017f */
[----:B---3--:R-:W-:Y:S05]  /*8db0*/  @!P1 BRA `(.L_x_418) ;  /* 0x0000000c00889947 */ /* 0x008fea0003800000 */
.L_x_454:
[----:B------:R-:W-:Y:S05]  /*8dc0*/  @P0 BRA `(.L_x_419) ;  /* 0x0000000000140947 */ /* 0x000fea0003800000 */
[----:B------:R-:W-:Y:S01]  /*8dd0*/  ISETP.NE.AND P1, PT, R14, RZ, PT ;  /* 0x000000ff0e00720c */ /* 0x000fe20003f25270 */
[----:B-12---:R-:W-:-:S04]  /*8de0*/  IMAD.MOV.U32 R4, RZ, RZ, 0x4200 ;  /* 0x00004200ff047424 */ /* 0x006fc800078e00ff */
[----:B------:R4:W-:Y:S08]  /*8df0*/  SYNCS.ARRIVE.TRANS64 RZ, [R11+URZ+0x30c30], R4 ;  /* 0x030c30040bff79a7 */ /* 0x0009f0000800003f */
[----:B------:R-:W-:Y:S05]  /*8e00*/  @!P1 BRA `(.L_x_419) ;  /* 0x0000000000049947 */ /* 0x000fea0003800000 */
[----:B------:R-:W-:Y:S01]  /*8e10*/  BPT.TRAP 0x1 ;  /* 0x000000040000795c */ /* 0x000fe20000300000 */
.L_x_419:
[----:B-12-4-:R-:W1:Y:S01]  /*8e20*/  LDC.64 R4, c[0x0][0x728] ;  /* 0x0001ca00ff047b82 */ /* 0x016e620000000a00 */
[----:B------:R-:W-:Y:S01]  /*8e30*/  SHF.L.U32 R15, R15, 0x7, RZ ;  /* 0x000000070f0f7819 */ /* 0x000fe200000006ff */
[----:B------:R-:W-:Y:S01]  /*8e40*/  UMOV UR8, 0x0 ;  /* 0x0000000000087882 */ /* 0x000fe20000000000 */
[----:B------:R-:W-:Y:S01]  /*8e50*/  R2UR UR10, R11 ;  /* 0x000000000b0a72ca */ /* 0x000fe200000e0000 */
[----:B------:R-:W-:Y:S01]  /*8e60*/  UMOV UR9, 0x14f00000 ;  /* 0x14f0000000097882 */ /* 0x000fe20000000000 */
[C---:B------:R-:W-:Y:S01]  /*8e70*/  IADD3 R13, P1, R15.reuse, R6, RZ ;  /* 0x000000060f0d7210 */ /* 0x040fe20007f3e0ff */
[----:B------:R-:W-:Y:S01]  /*8e80*/  UMOV UR18, URZ ;  /* 0x0000003f00127c82 */ /* 0x000fe20008000000 */
[----:B------:R-:W-:Y:S01]  /*8e90*/  R2UR UR19, R15 ;  /* 0x000000000f1372ca */ /* 0x000fe200000e0000 */
[----:B------:R-:W-:-:S08]  /*8ea0*/  UMOV UR13, 0x20 ;  /* 0x00000020000d7882 */ /* 0x000fd00000000000 */
        /* <DEDUP_REMOVED lines=10> */
[----:B------:R-:W-:Y:S01]  /*8f50*/  R2UR UR6, R4 ;  /* 0x00000000040672ca */ /* 0x000fe200000e0000 */
[----:B------:R-:W-:-:S05]  /*8f60*/  IMAD.X R4, RZ, RZ, R0, P1 ;  /* 0x000000ffff047224 */ /* 0x000fca00008e0600 */
[----:B------:R-:W-:-:S13]  /*8f70*/  R2UR UR7, R4 ;  /* 0x00000000040772ca */ /* 0x000fda00000e0000 */
[----:B------:R1:W-:Y:S01]  /*8f80*/  UTMALDG.4D [UR16], [UR6], desc[UR8] ;  /* 0x00000810060075b4 */ /* 0x0003e20008019000 */
[----:B------:R1:W-:Y:S01]  /*8f90*/  UBLKCP.S.G [UR10], [UR14], UR13 ;  /* 0x0000000a0e0073ba */ /* 0x0003e2000800020d */
[----:B------:R-:W2:Y:S02]  /*8fa0*/  SYNCS.PHASECHK.TRANS64.TRYWAIT P1, [R11+URZ+0x30c28], R12 ;  /* 0x030c280c0b0075a7 */ /* 0x000ea4000802017f */
[----:B-12---:R-:W-:Y:S05]  /*8fb0*/  @!P1 BRA `(.L_x_420) ;  /* 0x0000000c001c9947 */ /* 0x006fea0003800000 */
.L_x_455:
[----:B------:R-:W-:Y:S05]  /*8fc0*/  @P0 BRA `(.L_x_421) ;  /* 0x0000000000140947 */ /* 0x000fea0003800000 */
[----:B------:R-:W-:Y:S02]  /*8fd0*/  ISETP.NE.AND P0, PT, R14, RZ, PT ;  /* 0x000000ff0e00720c */ /* 0x000fe40003f05270 */
[----:B------:R-:W-:-:S04]  /*8fe0*/  MOV R4, 0x4200 ;  /* 0x0000420000047802 */ /* 0x000fc80000000f00 */
[----:B------:R2:W-:Y:S07]  /*8ff0*/  SYNCS.ARRIVE.TRANS64 RZ, [R11+URZ+0x30c18], R4 ;  /* 0x030c18040bff79a7 */ /* 0x0005ee000800003f */
[----:B------:R-:W-:Y:S05]  /*9000*/  @!P0 BRA `(.L_x_421) ;  /* 0x0000000000048947 */ /* 0x000fea0003800000 */
[----:B------:R-:W-:Y:S01]  /*9010*/  BPT.TRAP 0x1 ;  /* 0x000000040000795c */ /* 0x000fe20000300000 */
.L_x_421:
        /* <DEDUP_REMOVED lines=19> */
.L_x_407:
[----:B------:R-:W4:Y:S01]  /*9150*/  S2R R2, SR_TID.X ;  /* 0x0000000000027919 */ /* 0x000f220000002100 */
[----:B------:R-:W-:Y:S01]  /*9160*/  IMAD R13, R20, 0x8, R11 ;  /* 0x00000008140d7824 */ /* 0x000fe200078e020b */
[----:B----4-:R-:W-:Y:S02]  /*9170*/  LOP3.LUT R3, R2, 0x7f, RZ, 0xc0, !PT ;  /* 0x0000007f02037812 */ /* 0x010fe400078ec0ff */
[----:B------:R-:W-:Y:S02]  /*9180*/  SHF.L.U32 R2, R9, 0x1f, RZ ;  /* 0x0000001f09027819 */ /* 0x000fe400000006ff */
[----:B------:R-:W-:Y:S02]  /*9190*/  ISETP.NE.AND P1, PT, R3, RZ, PT ;  /* 0x000000ff0300720c */ /* 0x000fe40003f25270 */
[----:B------:R-:W4:Y:S02]  /*91a0*/  SYNCS.PHASECHK.TRANS64.TRYWAIT P0, [R13+URZ+0x30c40], R2 ;  /* 0x030c40020d0075a7 */ /* 0x000f24000800017f */
[----:B----4-:R-:W-:Y:S09]  /*91b0*/  @!P0 BRA `(.L_x_422) ;  /* 0x0000000800b08947 */ /* 0x010ff20003800000 */
.L_x_456:
[----:B------:R-:W-:Y:S05]  /*91c0*/  @P1 BRA `(.L_x_423) ;  /* 0x0000000000181947 */ /* 0x000fea0003800000 */
[----:B------:R-:W5:Y:S01]  /*91d0*/  S2R R3, SR_TID.X ;  /* 0x0000000000037919 */ /* 0x000f620000002100 */
[----:B----4-:R-:W-:-:S04]  /*91e0*/  MOV R2, 0x4200 ;  /* 0x0000420000027802 */ /* 0x010fc80000000f00 */
[----:B------:R4:W-:Y:S01]  /*91f0*/  SYNCS.ARRIVE.TRANS64 RZ, [R13+URZ+0x30c30], R2 ;  /* 0x030c30020dff79a7 */ /* 0x0009e2000800003f */
[----:B-----5:R-:W-:-:S13]  /*9200*/  LOP3.LUT P0, RZ, R3, 0x1f, RZ, 0xc0, !PT ;  /* 0x0000001f03ff7812 */ /* 0x020fda000780c0ff */
[----:B----4-:R-:W-:Y:S05]  /*9210*/  @!P0 BRA `(.L_x_423) ;  /* 0x0000000000048947 */ /* 0x010fea0003800000 */
[----:B--2---:R-:W-:Y:S01]  /*9220*/  BPT.TRAP 0x1 ;  /* 0x000000040000795c */ /* 0x004fe20000300000 */
.L_x_423:
        /* <DEDUP_REMOVED lines=33> */
.L_x_404:
[----:B------:R-:W-:Y:S05]  /*9440*/  BSYNC B0 ;  /* 0x0000000000007941 */ /* 0x000fea0003800000 */
.L_x_403:
[----:B------:R-:W-:-:S03]  /*9450*/  UMOV UR6, 0xffffffff ;  /* 0xffffffff00067882 */ /* 0x000fc60000000000 */
[----:B------:R-:W-:Y:S05]  /*9460*/  BRA.DIV UR6, `(.L_x_424) ;  /* 0x0000000a06187947 */ /* 0x000fea000b800000 */
[----:B------:R-:W-:-:S13]  /*9470*/  ELECT P0, URZ, PT ;  /* 0x00000000003f782f */ /* 0x000fda0003800000 */
.L_x_459:
[----:B------:R-:W-:Y:S05]  /*9480*/  @!P0 BRA `(.L_x_330) ;  /* 0x0000000000808947 */ /* 0x000fea0003800000 */
[----:B------:R-:W-:-:S04]  /*9490*/  LOP3.LUT R16, R16, 0x2, RZ, 0xfc, !PT ;  /* 0x0000000210107812 */ /* 0x000fc800078efcff */
[----:B------:R-:W-:-:S13]  /*94a0*/  ISETP.NE.AND P0, PT, R16, 0x3, PT ;  /* 0x000000031000780c */ /* 0x000fda0003f05270 */
[----:B------:R-:W-:Y:S05]  /*94b0*/  @!P0 BRA `(.L_x_425) ;  /* 0x0000000000048947 */ /* 0x000fea0003800000 */
[----:B------:R-:W-:Y:S01]  /*94c0*/  BPT.TRAP 0x1 ;  /* 0x000000040000795c */ /* 0x000fe20000300000 */
.L_x_425:
        /* <DEDUP_REMOVED lines=15> */
.L_x_460:
[----:B------:R-:W2:Y:S02]  /*95c0*/  SYNCS.PHASECHK.TRANS64.TRYWAIT P1, [R3+URZ], R2 ;  /* 0x00000002030075a7 */ /* 0x000ea4000802017f */
[----:B--2---:R-:W-:Y:S05]  /*95d0*/  @!P1 BRA `(.L_x_427) ;  /* 0x0000000400f49947 */ /* 0x004fea0003800000 */
.L_x_461:
[----:B------:R-:W-:Y:S05]  /*95e0*/  @!P0 BRA `(.L_x_428) ;  /* 0x0000000000048947 */ /* 0x000fea0003800000 */
[----:B------:R-:W-:Y:S01]  /*95f0*/  BPT.TRAP 0x1 ;  /* 0x000000040000795c */ /* 0x000fe20000300000 */
.L_x_428:
[----:B--2---:R-:W-:-:S05]  /*9600*/  VIADD R3, R7, 0x30c40 ;  /* 0x00030c4007037836 */ /* 0x004fca0000000000 */
[----:B------:R-:W-:-:S04]  /*9610*/  LEA R0, R0, R3, 0x3 ;  /* 0x0000000300007211 */ /* 0x000fc800078e18ff */
[----:B------:R-:W2:Y:S02]  /*9620*/  SYNCS.PHASECHK.TRANS64.TRYWAIT P0, [R0+URZ], R5 ;  /* 0x00000005000075a7 */ /* 0x000ea4000800017f */
[----:B--2---:R-:W-:Y:S05]  /*9630*/  @!P0 BRA `(.L_x_429) ;  /* 0x0000000400f08947 */ /* 0x004fea0003800000 */
.L_x_462:
[----:B------:R-:W-:-:S07]  /*9640*/  IMAD R3, R4, 0x8, R3 ;  /* 0x0000000804037824 */ /* 0x000fce00078e0203 */
.L_x_430:
[----:B---3--:R3:W4:Y:S02]  /*9650*/  SYNCS.PHASECHK.TRANS64.TRYWAIT P0, [R3+URZ], R2 ;  /* 0x00000002030075a7 */ /* 0x008724000800017f */
[----:B----4-:R-:W-:Y:S05]  /*9660*/  @!P0 NANOSLEEP.SYNCS 0x989680 ;  /* 0x009896800000895d */ /* 0x010fea0003900000 */
[----:B------:R-:W4:Y:S02]  /*9670*/  @!P0 SYNCS.PHASECHK.TRANS64 P0, [R3+URZ], R2 ;  /* 0x00000002030085a7 */ /* 0x000f24000800007f */
[----:B----4-:R-:W-:Y:S05]  /*9680*/  @!P0 BRA `(.L_x_430) ;  /* 0xfffffffc00f08947 */ /* 0x010fea000383ffff */
.L_x_330:
[----:B------:R-:W-:Y:S05]  /*9690*/  BSYNC B6 ;  /* 0x0000000000067941 */ /* 0x000fea0003800000 */
.L_x_327:
[----:B------:R-:W-:Y:S05]  /*96a0*/  EXIT ;  /* 0x000000000000794d */ /* 0x000fea0003800000 */
.L_x_335:
[----:B------:R-:W-:Y:S01]  /*96b0*/  MOV R12, RZ ;  /* 0x000000ff000c7202 */ /* 0x000fe20000000f00 */
[----:B------:R-:W-:Y:S01]  /*96c0*/  IMAD.MOV.U32 R11, RZ, RZ, 0x1f ;  /* 0x0000001fff0b7424 */ /* 0x000fe200078e00ff */
[----:B------:R-:W-:-:S07]  /*96d0*/  MOV R15, 0xffffffff ;  /* 0xffffffff000f7802 */ /* 0x000fce0000000f00 */
[----:B------:R-:W-:Y:S05]  /*96e0*/  WARPSYNC.COLLECTIVE R15, `(.L_x_431) ;  /* 0x000000000f087348 */ /* 0x000fea0003c00000 */
[----:B------:R1:W2:Y:S02]  /*96f0*/  SHFL.IDX P6, R14, R13, R12, R11 ;  /* 0x0000000c0d0e7389 */ /* 0x0002a400000c000b */
[----:B-12---:R-:W-:Y:S01]  /*9700*/  ENDCOLLECTIVE ;  /* 0x000000000000791b */ /* 0x006fe20003800000 */
.L_x_431:
[----:B------:R-:W-:Y:S05]  /*9710*/  BRA `(.L_x_432) ;  /* 0xffffff74000c7947 */ /* 0x000fea000383ffff */
.L_x_337:
[----:B--2---:R2:W3:Y:S02]  /*9720*/  SYNCS.PHASECHK.TRANS64.TRYWAIT P0, [R2+URZ+0x30c00], R7 ;  /* 0x030c0007020075a7 */ /* 0x0044e4000800017f */
[----:B---3--:R-:W-:Y:S05]  /*9730*/  @!P0 NANOSLEEP.SYNCS 0x989680 ;  /* 0x009896800000895d */ /* 0x008fea0003900000 */
[----:B------:R-:W3:Y:S02]  /*9740*/  @!P0 SYNCS.PHASECHK.TRANS64 P0, [R2+URZ+0x30c00], R7 ;  /* 0x030c0007020085a7 */ /* 0x000ee4000800007f */
[----:B---3--:R-:W-:Y:S05]  /*9750*/  @!P0 BRA `(.L_x_337) ;  /* 0xfffffffc00f08947 */ /* 0x008fea000383ffff */
[----:B------:R-:W-:Y:S05]  /*9760*/  BRA `(.L_x_336) ;  /* 0xffffff74001c7947 */ /* 0x000fea000383ffff */
.L_x_342:
[----:B-1----:R1:W3:Y:S02]  /*9770*/  SYNCS.PHASECHK.TRANS64.TRYWAIT P1, [R21+URZ+0x30c10], R20 ;  /* 0x030c1014150075a7 */ /* 0x0022e4000802017f */
[----:B---3--:R-:W-:Y:S05]  /*9780*/  @!P1 NANOSLEEP.SYNCS 0x989680 ;  /* 0x009896800000995d */ /* 0x008fea0003900000 */
[----:B------:R-:W3:Y:S02]  /*9790*/  @!P1 SYNCS.PHASECHK.TRANS64 P1, [R21+URZ+0x30c10], R20 ;  /* 0x030c1014150095a7 */ /* 0x000ee4000802007f */
[----:B---3--:R-:W-:Y:S05]  /*97a0*/  @!P1 BRA `(.L_x_342) ;  /* 0xfffffffc00f09947 */ /* 0x008fea000383ffff */
[----:B------:R-:W-:Y:S05]  /*97b0*/  BRA `(.L_x_341) ;  /* 0xffffff7c00e07947 */ /* 0x000fea000383ffff */
.L_x_346:
[----:B------:R1:W1:Y:S02]  /*97c0*/  SYNCS.PHASECHK.TRANS64.TRYWAIT P1, [R21+URZ+0x30c30], R20 ;  /* 0x030c3014150075a7 */ /* 0x000264000802017f */
[----:B-1----:R-:W-:Y:S05]  /*97d0*/  @!P1 NANOSLEEP.SYNCS 0x989680 ;  /* 0x009896800000995d */ /* 0x002fea0003900000 */
[----:B------:R-:W1:Y:S02]  /*97e0*/  @!P1 SYNCS.PHASECHK.TRANS64 P1, [R21+URZ+0x30c30], R20 ;  /* 0x030c3014150095a7 */ /* 0x000e64000802007f */
[----:B-1----:R-:W-:Y:S05]  /*97f0*/  @!P1 BRA `(.L_x_346) ;  /* 0xfffffffc00f09947 */ /* 0x002fea000383ffff */
[----:B------:R-:W-:Y:S05]  /*9800*/  BRA `(.L_x_345) ;  /* 0xffffff8000e47947 */ /* 0x000fea000383ffff */
.L_x_353:
[----:B------:R-:W-:Y:S01]  /*9810*/  BSSY B0, `(.L_x_433) ;  /* 0x0000005000007945 */ /* 0x000fe20003800000 */
[----:B------:R-:W-:-:S07]  /*9820*/  IMAD.MOV.U32 R15, RZ, RZ, -0x1 ;  /* 0xffffffffff0f7424 */ /* 0x000fce00078e00ff */
[----:B---3--:R-:W-:Y:S05]  /*9830*/  WARPSYNC.COLLECTIVE R15, `(.L_x_434) ;  /* 0x000000000f087348 */ /* 0x008fea0003c00000 */
[----:B------:R-:W-:Y:S01]  /*9840*/  NOP ;  /* 0x0000000000007918 */ /* 0x000fe20000000000 */
[----:B---3--:R-:W-:Y:S01]  /*9850*/  ENDCOLLECTIVE ;  /* 0x000000000000791b */ /* 0x008fe20003800000 */
.L_x_434:
[----:B------:R-:W-:Y:S05]  /*9860*/  BSYNC B0 ;  /* 0x0000000000007941 */ /* 0x000fea0003800000 */
.L_x_433:
[----:B------:R-:W-:Y:S05]  /*9870*/  BRA `(.L_x_435) ;  /* 0xffffffc800dc7947 */ /* 0x000fea000383ffff */
.L_x_362:
[----:B------:R-:W-:Y:S01]  /*9880*/  BSSY B0, `(.L_x_436) ;  /* 0x0000005000007945 */ /* 0x000fe20003800000 */
[----:B------:R-:W-:-:S07]  /*9890*/  MOV R15, 0xffffffff ;  /* 0xffffffff000f7802 */ /* 0x000fce0000000f00 */
[----:B-123--:R-:W-:Y:S05]  /*98a0*/  WARPSYNC.COLLECTIVE R15, `(.L_x_437) ;  /* 0x000000000f087348 */ /* 0x00efea0003c00000 */
[----:B------:R-:W-:Y:S01]  /*98b0*/  NOP ;  /* 0x0000000000007918 */ /* 0x000fe20000000000 */
[----:B-123--:R-:W-:Y:S01]  /*98c0*/  ENDCOLLECTIVE ;  /* 0x000000000000791b */ /* 0x00efe20003800000 */
.L_x_437:
[----:B------:R-:W-:Y:S05]  /*98d0*/  BSYNC B0 ;  /* 0x0000000000007941 */ /* 0x000fea0003800000 */
.L_x_436:
[----:B------:R-:W-:Y:S05]  /*98e0*/  BRA `(.L_x_438) ;  /* 0xffffffcc00bc7947 */ /* 0x000fea000383ffff */
.L_x_371:
[----:B------:R-:W-:Y:S01]  /*98f0*/  BSSY B0, `(.L_x_439) ;  /* 0x0000005000007945 */ /* 0x000fe20003800000 */
[----:B------:R-:W-:-:S07]  /*9900*/  IMAD.MOV.U32 R15, RZ, RZ, -0x1 ;  /* 0xffffffffff0f7424 */ /* 0x000fce00078e00ff */
[----:B------:R-:W-:Y:S05]  /*9910*/  WARPSYNC.COLLECTIVE R15, `(.L_x_440) ;  /* 0x000000000f087348 */ /* 0x000fea0003c00000 */
[----:B------:R-:W-:Y:S01]  /*9920*/  NOP ;  /* 0x0000000000007918 */ /* 0x000fe20000000000 */
[----:B------:R-:W-:Y:S01]  /*9930*/  ENDCOLLECTIVE ;  /* 0x000000000000791b */ /* 0x000fe20003800000 */
.L_x_440:
[----:B------:R-:W-:Y:S05]  /*9940*/  BSYNC B0 ;  /* 0x0000000000007941 */ /* 0x000fea0003800000 */
.L_x_439:
[----:B------:R-:W-:Y:S05]  /*9950*/  BRA `(.L_x_441) ;  /* 0xffffffd400907947 */ /* 0x000fea000383ffff */
.L_x_383:
[----:B------:R-:W-:Y:S01]  /*9960*/  BSSY B0, `(.L_x_442) ;  /* 0x0000005000007945 */ /* 0x000fe20003800000 */
[----:B------:R-:W-:-:S07]  /*9970*/  MOV R15, 0xffffffff ;  /* 0xffffffff000f7802 */ /* 0x000fce0000000f00 */
[----:B------:R-:W-:Y:S05]  /*9980*/  WARPSYNC.COLLECTIVE R15, `(.L_x_443) ;  /* 0x000000000f087348 */ /* 0x000fea0003c00000 */
[----:B------:R-:W-:Y:S01]  /*9990*/  NOP ;  /* 0x0000000000007918 */ /* 0x000fe20000000000 */
[----:B------:R-:W-:Y:S01]  /*99a0*/  ENDCOLLECTIVE ;  /* 0x000000000000791b */ /* 0x000fe20003800000 */
.L_x_443:
[----:B------:R-:W-:Y:S05]  /*99b0*/  BSYNC B0 ;  /* 0x0000000000007941 */ /* 0x000fea0003800000 */
.L_x_442:
[----:B------:R-:W-:Y:S05]  /*99c0*/  BRA `(.L_x_444) ;  /* 0xffffffd800a87947 */ /* 0x000fea000383ffff */
.L_x_396:
[----:B------:R-:W-:Y:S01]  /*99d0*/  BSSY B0, `(.L_x_445) ;  /* 0x0000005000007945 */ /* 0x000fe20003800000 */
[----:B------:R-:W-:-:S07]  /*99e0*/  IMAD.MOV.U32 R15, RZ, RZ, -0x1 ;  /* 0xffffffffff0f7424 */ /* 0x000fce00078e00ff */
[----:B------:R-:W-:Y:S05]  /*99f0*/  WARPSYNC.COLLECTIVE R15, `(.L_x_446) ;  /* 0x000000000f087348 */ /* 0x000fea0003c00000 */
[----:B------:R-:W-:Y:S01]  /*9a00*/  NOP ;  /* 0x0000000000007918 */ /* 0x000fe20000000000 */
[----:B------:R-:W-:Y:S01]  /*9a10*/  ENDCOLLECTIVE ;  /* 0x000000000000791b */ /* 0x000fe20003800000 */
.L_x_446:
[----:B------:R-:W-:Y:S05]  /*9a20*/  BSYNC B0 ;  /* 0x0000000000007941 */ /* 0x000fea0003800000 */
.L_x_445:
[----:B------:R-:W-:Y:S05]  /*9a30*/  BRA `(.L_x_447) ;  /* 0xffffffdc00c47947 */ /* 0x000fea000383ffff */
.L_x_405:
[----:B-1----:R1:W2:Y:S02]  /*9a40*/  SYNCS.PHASECHK.TRANS64.TRYWAIT P1, [R11+URZ+0x30c20], R0 ;  /* 0x030c20000b0075a7 */ /* 0x0022a4000802017f */
[----:B--2---:R-:W-:Y:S05]  /*9a50*/  @!P1 NANOSLEEP.SYNCS 0x989680 ;  /* 0x009896800000995d */ /* 0x004fea0003900000 */
[----:B------:R-:W2:Y:S02]  /*9a60*/  @!P1 SYNCS.PHASECHK.TRANS64 P1, [R11+URZ+0x30c20], R0 ;  /* 0x030c20000b0095a7 */ /* 0x000ea4000802007f */
[----:B--2---:R-:W-:Y:S05]  /*9a70*/  @!P1 BRA `(.L_x_405) ;  /* 0xfffffffc00f09947 */ /* 0x004fea000383ffff */
[----:B------:R-:W-:Y:S05]  /*9a80*/  BRA `(.L_x_448) ;  /* 0xffffffe4009c7947 */ /* 0x000fea000383ffff */
.L_x_409:
[----:B-1----:R1:W2:Y:S02]  /*9a90*/  SYNCS.PHASECHK.TRANS64.TRYWAIT P1, [R11+URZ+0x30c40], R21 ;  /* 0x030c40150b0075a7 */ /* 0x0022a4000802017f */
[----:B--2---:R-:W-:Y:S05]  /*9aa0*/  @!P1 NANOSLEEP.SYNCS 0x989680 ;  /* 0x009896800000995d */ /* 0x004fea0003900000 */
[----:B------:R-:W2:Y:S02]  /*9ab0*/  @!P1 SYNCS.PHASECHK.TRANS64 P1, [R11+URZ+0x30c40], R21 ;  /* 0x030c40150b0095a7 */ /* 0x000ea4000802007f */
[----:B--2---:R-:W-:Y:S05]  /*9ac0*/  @!P1 BRA `(.L_x_409) ;  /* 0xfffffffc00f09947 */ /* 0x004fea000383ffff */
[----:B------:R-:W-:Y:S05]  /*9ad0*/  BRA `(.L_x_449) ;  /* 0xffffffe800bc7947 */ /* 0x000fea000383ffff */
.L_x_411:
[----:B--2---:R2:W3:Y:S02]  /*9ae0*/  SYNCS.PHASECHK.TRANS64.TRYWAIT P1, [R11+URZ+0x30c28], R21 ;  /* 0x030c28150b0075a7 */ /* 0x0044e4000802017f */
[----:B---3--:R-:W-:Y:S05]  /*9af0*/  @!P1 NANOSLEEP.SYNCS 0x989680 ;  /* 0x009896800000995d */ /* 0x008fea0003900000 */
[----:B------:R-:W3:Y:S02]  /*9b00*/  @!P1 SYNCS.PHASECHK.TRANS64 P1, [R11+URZ+0x30c28], R21 ;  /* 0x030c28150b0095a7 */ /* 0x000ee4000802007f */
[----:B---3--:R-:W-:Y:S05]  /*9b10*/  @!P1 BRA `(.L_x_411) ;  /* 0xfffffffc00f09947 */ /* 0x008fea000383ffff */
[----:B------:R-:W-:Y:S05]  /*9b20*/  BRA `(.L_x_450) ;  /* 0xffffffec00347947 */ /* 0x000fea000383ffff */
.L_x_413:
[----:B---3--:R3:W4:Y:S02]  /*9b30*/  SYNCS.PHASECHK.TRANS64.TRYWAIT P1, [R11+URZ+0x30c48], R21 ;  /* 0x030c48150b0075a7 */ /* 0x008724000802017f */
[----:B----4-:R-:W-:Y:S05]  /*9b40*/  @!P1 NANOSLEEP.SYNCS 0x989680 ;  /* 0x009896800000995d */ /* 0x010fea0003900000 */
[----:B------:R-:W4:Y:S02]  /*9b50*/  @!P1 SYNCS.PHASECHK.TRANS64 P1, [R11+URZ+0x30c48], R21 ;  /* 0x030c48150b0095a7 */ /* 0x000f24000802007f */
[----:B----4-:R-:W-:Y:S05]  /*9b60*/  @!P1 BRA `(.L_x_413) ;  /* 0xfffffffc00f09947 */ /* 0x010fea000383ffff */
[----:B------:R-:W-:Y:S05]  /*9b70*/  BRA `(.L_x_451) ;  /* 0xffffffec00887947 */ /* 0x000fea000383ffff */
.L_x_415:
[----:B------:R-:W-:-:S07]  /*9b80*/  SHF.L.U32 R4, R9, 0x1f, RZ ;  /* 0x0000001f09047819 */ /* 0x000fce00000006ff */
.L_x_452:
[----:B-1----:R1:W2:Y:S02]  /*9b90*/  SYNCS.PHASECHK.TRANS64.TRYWAIT P1, [R11+URZ+0x30c20], R4 ;  /* 0x030c20040b0075a7 */ /* 0x0022a4000802017f */
[----:B--2---:R-:W-:Y:S05]  /*9ba0*/  @!P1 NANOSLEEP.SYNCS 0x989680 ;  /* 0x009896800000995d */ /* 0x004fea0003900000 */
[----:B------:R-:W2:Y:S02]  /*9bb0*/  @!P1 SYNCS.PHASECHK.TRANS64 P1, [R11+URZ+0x30c20], R4 ;  /* 0x030c20040b0095a7 */ /* 0x000ea4000802007f */
[----:B--2---:R-:W-:Y:S05]  /*9bc0*/  @!P1 BRA `(.L_x_452) ;  /* 0xfffffffc00f09947 */ /* 0x004fea000383ffff */
[----:B------:R-:W-:Y:S05]  /*9bd0*/  BRA `(.L_x_453) ;  /* 0xffffffec00f47947 */ /* 0x000fea000383ffff */
.L_x_418:
[----:B---3--:R3:W4:Y:S02]  /*9be0*/  SYNCS.PHASECHK.TRANS64.TRYWAIT P1, [R11+URZ+0x30c40], R12 ;  /* 0x030c400c0b0075a7 */ /* 0x008724000802017f */
[----:B----4-:R-:W-:Y:S05]  /*9bf0*/  @!P1 NANOSLEEP.SYNCS 0x989680 ;  /* 0x009896800000995d */ /* 0x010fea0003900000 */
[----:B------:R-:W4:Y:S02]  /*9c00*/  @!P1 SYNCS.PHASECHK.TRANS64 P1, [R11+URZ+0x30c40], R12 ;  /* 0x030c400c0b0095a7 */ /* 0x000f24000802007f */
[----:B----4-:R-:W-:Y:S05]  /*9c10*/  @!P1 BRA `(.L_x_418) ;  /* 0xfffffffc00f09947 */ /* 0x010fea000383ffff */
[----:B------:R-:W-:Y:S05]  /*9c20*/  BRA `(.L_x_454) ;  /* 0xfffffff000647947 */ /* 0x000fea000383ffff */
.L_x_420:
[----:B-1----:R1:W2:Y:S02]  /*9c30*/  SYNCS.PHASECHK.TRANS64.TRYWAIT P1, [R11+URZ+0x30c28], R12 ;  /* 0x030c280c0b0075a7 */ /* 0x0022a4000802017f */
[----:B--2---:R-:W-:Y:S05]  /*9c40*/  @!P1 NANOSLEEP.SYNCS 0x989680 ;  /* 0x009896800000995d */ /* 0x004fea0003900000 */
[----:B------:R-:W2:Y:S02]  /*9c50*/  @!P1 SYNCS.PHASECHK.TRANS64 P1, [R11+URZ+0x30c28], R12 ;  /* 0x030c280c0b0095a7 */ /* 0x000ea4000802007f */
[----:B--2---:R-:W-:Y:S05]  /*9c60*/  @!P1 BRA `(.L_x_420) ;  /* 0xfffffffc00f09947 */ /* 0x004fea000383ffff */
[----:B------:R-:W-:Y:S05]  /*9c70*/  BRA `(.L_x_455) ;  /* 0xfffffff000d07947 */ /* 0x000fea000383ffff */
.L_x_422:
[----:B----4-:R4:W1:Y:S02]  /*9c80*/  SYNCS.PHASECHK.TRANS64.TRYWAIT P0, [R13+URZ+0x30c40], R2 ;  /* 0x030c40020d0075a7 */ /* 0x010864000800017f */
[----:B-1----:R-:W-:Y:S05]  /*9c90*/  @!P0 NANOSLEEP.SYNCS 0x989680 ;  /* 0x009896800000895d */ /* 0x002fea0003900000 */
[----:B------:R-:W1:Y:S02]  /*9ca0*/  @!P0 SYNCS.PHASECHK.TRANS64 P0, [R13+URZ+0x30c40], R2 ;  /* 0x030c40020d0085a7 */ /* 0x000e64000800007f */
[----:B-1----:R-:W-:Y:S05]  /*9cb0*/  @!P0 BRA `(.L_x_422) ;  /* 0xfffffffc00f08947 */ /* 0x002fea000383ffff */
[----:B------:R-:W-:Y:S05]  /*9cc0*/  BRA `(.L_x_456) ;  /* 0xfffffff4003c7947 */ /* 0x000fea000383ffff */
.L_x_424:
[----:B------:R-:W-:Y:S01]  /*9cd0*/  BSSY B0, `(.L_x_457) ;  /* 0x0000006000007945 */ /* 0x000fe20003800000 */
[----:B------:R-:W-:-:S07]  /*9ce0*/  MOV R15, 0xffffffff ;  /* 0xffffffff000f7802 */ /* 0x000fce0000000f00 */
[----:B------:R-:W-:Y:S05]  /*9cf0*/  WARPSYNC.COLLECTIVE R15, `(.L_x_458) ;  /* 0x000000000f0c7348 */ /* 0x000fea0003c00000 */
[----:B------:R-:W-:Y:S02]  /*9d00*/  ELECT P6, UR62, PT ;  /* 0x00000000003e782f */ /* 0x000fe400038c0000 */
[----:B------:R-:W-:Y:S01]  /*9d10*/  MOV R14, UR62 ;  /* 0x0000003e000e7c02 */ /* 0x000fe20008000f00 */
[----:B------:R-:W-:Y:S10]  /*9d20*/  ENDCOLLECTIVE ;  /* 0x000000000000791b */ /* 0x000ff40003800000 */
.L_x_458:
[----:B------:R-:W-:Y:S05]  /*9d30*/  BSYNC B0 ;  /* 0x0000000000007941 */ /* 0x000fea0003800000 */
.L_x_457:
[----:B------:R-:W-:Y:S01]  /*9d40*/  PLOP3.LUT P0, PT, P6, PT, PT, 0x80, 0x0 ;  /* 0x000000000000781c */ /* 0x000fe2000370f070 */
[----:B------:R-:W-:-:S12]  /*9d50*/  BRA `(.L_x_459) ;  /* 0xfffffff400c87947 */ /* 0x000fd8000383ffff */
.L_x_426:
[----:B-1----:R1:W2:Y:S02]  /*9d60*/  SYNCS.PHASECHK.TRANS64.TRYWAIT P1, [R6+URZ], R5 ;  /* 0x00000005060075a7 */ /* 0x0022a4000802017f */
[----:B--2---:R-:W-:Y:S05]  /*9d70*/  @!P1 NANOSLEEP.SYNCS 0x989680 ;  /* 0x009896800000995d */ /* 0x004fea0003900000 */
[----:B------:R-:W2:Y:S02]  /*9d80*/  @!P1 SYNCS.PHASECHK.TRANS64 P1, [R6+URZ], R5 ;  /* 0x00000005060095a7 */ /* 0x000ea4000802007f */
[----:B--2---:R-:W-:Y:S05]  /*9d90*/  @!P1 BRA `(.L_x_426) ;  /* 0xfffffffc00f09947 */ /* 0x004fea000383ffff */
[----:B------:R-:W-:Y:S05]  /*9da0*/  BRA `(.L_x_460) ;  /* 0xfffffff800047947 */ /* 0x000fea000383ffff */
.L_x_427:
[----:B--2---:R2:W3:Y:S02]  /*9db0*/  SYNCS.PHASECHK.TRANS64.TRYWAIT P1, [R3+URZ], R2 ;  /* 0x00000002030075a7 */ /* 0x0044e4000802017f */
[----:B---3--:R-:W-:Y:S05]  /*9dc0*/  @!P1 NANOSLEEP.SYNCS 0x989680 ;  /* 0x009896800000995d */ /* 0x008fea0003900000 */
[----:B------:R-:W3:Y:S02]  /*9dd0*/  @!P1 SYNCS.PHASECHK.TRANS64 P1, [R3+URZ], R2 ;  /* 0x00000002030095a7 */ /* 0x000ee4000802007f */
[----:B---3--:R-:W-:Y:S05]  /*9de0*/  @!P1 BRA `(.L_x_427) ;  /* 0xfffffffc00f09947 */ /* 0x008fea000383ffff */
[----:B------:R-:W-:Y:S05]  /*9df0*/  BRA `(.L_x_461) ;  /* 0xfffffff400f87947 */ /* 0x000fea000383ffff */
.L_x_429:
[----:B--2---:R2:W3:Y:S02]  /*9e00*/  SYNCS.PHASECHK.TRANS64.TRYWAIT P0, [R0+URZ], R5 ;  /* 0x00000005000075a7 */ /* 0x0044e4000800017f */
[----:B---3--:R-:W-:Y:S05]  /*9e10*/  @!P0 NANOSLEEP.SYNCS 0x989680 ;  /* 0x009896800000895d */ /* 0x008fea0003900000 */
[----:B------:R-:W3:Y:S02]  /*9e20*/  @!P0 SYNCS.PHASECHK.TRANS64 P0, [R0+URZ], R5 ;  /* 0x00000005000085a7 */ /* 0x000ee4000800007f */
[----:B---3--:R-:W-:Y:S05]  /*9e30*/  @!P0 BRA `(.L_x_429) ;  /* 0xfffffffc00f08947 */ /* 0x008fea000383ffff */
[----:B------:R-:W-:Y:S05]  /*9e40*/  BRA `(.L_x_462) ;  /* 0xfffffff400fc7947 */ /* 0x000fea000383ffff */
.L_x_463:
        /* <DEDUP_REMOVED lines=11> */
.L_x_7377:


//--------------------- .text._ZN7cutlass13device_kernelIN5flash11enable_sm90INS1_16FlashAttnBwdSm90INS1_25CollectiveMainloopBwdSm90ILi2ELi2ELi2EN4cute5tupleIJNS5_1CILi1EEES8_S8_EEENS6_IJNS7_ILi128EEESA_NS7_ILi64EEEEEENS_10bfloat16_tEfNS_4arch4Sm90ELb0ELb0ELb1ELb1ELb0ELb1ELb0ELb0ELi2ELi1ELi2ELi2ELb0EEENS1_21CollectiveEpilogueBwdISC_SD_SF_Li256ELb1ELb0ELi1EEENS1_19SingleTileSchedulerILb1ELb0ELb0ELi128EEEEEEEEEvNT_6ParamsE --------------------------
	.section	.text._ZN7cutlass13device_kernelIN5flash11enable_sm90INS1_16FlashAttnBwdSm90INS1_25CollectiveMainloopBwdSm90ILi2ELi2ELi2EN4cute5tupleIJNS5_1CILi1EEES8_S8_EEENS6_IJNS7_ILi128EEESA_NS7_ILi64EEEEEENS_10bfloat16_tEfNS_4arch4Sm90ELb0ELb0ELb1ELb1ELb0ELb1ELb0ELb0ELi2ELi1ELi2ELi2ELb0EEENS1_21CollectiveEpilogueBwdISC_SD_SF_Li256ELb1ELb0ELi1EEENS1_19SingleTileSchedulerILb1ELb0ELb0ELi128EEEEEEEEEvNT_6ParamsE,"ax",@progbits
	.align	128
.text._ZN7cutlass13device_kernelIN5flash11enable_sm90INS1_16FlashAttnBwdSm90INS1_25CollectiveMainloopBwdSm90ILi2ELi2ELi2EN4cute5tupleIJNS5_1CILi1EEES8_S8_EEENS6_IJNS7_ILi128EEESA_NS7_ILi64EEEEEENS_10bfloat16_tEfNS_4arch4Sm90ELb0ELb0ELb1ELb1ELb0ELb1ELb0ELb0ELi2ELi1ELi2ELi2ELb0EEENS1_21CollectiveEpilogueBwdISC_SD_SF_Li256ELb1ELb0ELi1EEENS1_19SingleTileSchedulerILb1ELb0ELb0ELi128EEEEEEEEEvNT_6ParamsE:
        .type           _ZN7cutlass13device_kernelIN5flash11enable_sm90INS1_16FlashAttnBwdSm90INS1_25CollectiveMainloopBwdSm90ILi2ELi2ELi2EN4cute5tupleIJNS5_1CILi1EEES8_S8_EEENS6_IJNS7_ILi128EEESA_NS7_ILi64EEEEEENS_10bfloat16_tEfNS_4arch4Sm90ELb0ELb0ELb1ELb1ELb0ELb1ELb0ELb0ELi2ELi1ELi2ELi2ELb0EEENS1_21CollectiveEpilogueBwdISC_SD_SF_Li256ELb1ELb0ELi1EEENS1_19SingleTileSchedulerILb1ELb0ELb0ELi128EEEEEEEEEvNT_6ParamsE,@function
        .size           _ZN7cutlass13device_kernelIN5flash11enable_sm90INS1_16FlashAttnBwdSm90INS1_25CollectiveMainloopBwdSm90ILi2ELi2ELi2EN4cute5tupleIJNS5_1CILi1EEES8_S8_EEENS6_IJNS7_ILi128EEESA_NS7_ILi64EEEEEENS_10bfloat16_tEfNS_4arch4Sm90ELb0ELb0ELb1ELb1ELb0ELb1ELb0ELb0ELi2ELi1ELi2ELi2ELb0EEENS1_21CollectiveEpilogueBwdISC_SD_SF_Li256ELb1ELb0ELi1EEENS1_19SingleTileSchedulerILb1ELb0ELb0ELi128EEEEEEEEEvNT_6ParamsE,(.L_x_7378 - _ZN7cutlass13device_kernelIN5flash11enable_sm90INS1_16FlashAttnBwdSm90INS1_25CollectiveMainloopBwdSm90ILi2ELi2ELi2EN4cute5tupleIJNS5_1CILi1EEES8_S8_EEENS6_IJNS7_ILi128EEESA_NS7_ILi64EEEEEENS_10bfloat16_tEfNS_4arch4Sm90ELb0ELb0ELb1ELb1ELb0ELb1ELb0ELb0ELi2ELi1ELi2ELi2ELb0EEENS1_21CollectiveEpilogueBwdISC_SD_SF_Li256ELb1ELb0ELi1EEENS1_19SingleTileSchedulerILb1ELb0ELb0ELi128EEEEEEEEEvNT_6ParamsE)
        .other          _ZN7cutlass13device_kernelIN5flash11enable_sm90INS1_16FlashAttnBwdSm90INS1_25CollectiveMainloopBwdSm90ILi2ELi2ELi2EN4cute5tupleIJNS5_1CILi1EEES8_S8_EEENS6_IJNS7_ILi128EEESA_NS7_ILi64EEEEEENS_10bfloat16_tEfNS_4arch4Sm90ELb0ELb0ELb1ELb1ELb0ELb1ELb0ELb0ELi2ELi1ELi2ELi2ELb0EEENS1_21CollectiveEpilogueBwdISC_SD_SF_Li256ELb1ELb0ELi1EEENS1_19SingleTileSchedulerILb1ELb0ELb0ELi128EEEEEEEEEvNT_6ParamsE,@"STO_CUDA_ENTRY STV_DEFAULT"
_ZN7cutlass13device_kernelIN5flash11enable_sm90INS1_16FlashAttnBwdSm90INS1_25CollectiveMainloopBwdSm90ILi2ELi2ELi2EN4cute5tupleIJNS5_1CILi1EEES8_S8_EEENS6_IJNS7_ILi128EEESA_NS7_ILi64EEEEEENS_10bfloat16_tEfNS_4arch4Sm90ELb0ELb0ELb1ELb1ELb0ELb1ELb0ELb0ELi2ELi1ELi2ELi2ELb0EEENS1_21CollectiveEpilogueBwdISC_SD_SF_Li256ELb1ELb0ELi1EEENS1_19SingleTileSchedulerILb1ELb0ELb0ELi128EEEEEEEEEvNT_6ParamsE:
        /* <DEDUP_REMOVED lines=23> */
.L_x_465:
[----:B------:R-:W-:Y:S05]  /*0170*/  BSYNC B0 ;  /* 0x0000000000007941 */ /* 0x000fea0003800000 */
.L_x_464:
        /* <DEDUP_REMOVED lines=34> */
.L_x_466:
        /* <DEDUP_REMOVED lines=22> */
.L_x_467:
[----:B---3--:R-:W-:Y:S01]  /*0500*/  ISETP.NE.AND P0, PT, R2, RZ, PT ;  /* 0x000000ff0200720c */ /* 0x008fe20003f05270 */
[----:B------:R-:W-:Y:S01]  /*0510*/  IMAD.MOV.U32 R2, RZ, RZ, 0x1 ;  /* 0x00000001ff027424 */ /* 0x000fe200078e00ff */
[----:B------:R-:W-:Y:S01]  /*0520*/  NOP ;  /* 0x0000000000007918 */ /* 0x000fe20000000000 */
[----:B------:R-:W-:Y:S01]  /*0530*/  ULDC.64 UR38, c[0x0][0x208] ;  /* 0x0000820000267ab9 */ /* 0x000fe20000000a00 */
[----:B------:R-:W-:Y:S02]  /*0540*/  BSSY B6, `(.L_x_468) ;  /* 0x0000a6b000067945 */ /* 0x000fe40003800000 */
[----:B------:R-:W-:-:S05]  /*0550*/  SEL R2, R2, 0x2, !P0 ;  /* 0x0000000202027807 */ /* 0x000fca0004000000 */
[----:B------:R3:W-:Y:S01]  /*0560*/  STL [R1], R2 ;  /* 0x0000000201007387 */ /* 0x0007e20000100800 */
[----:B-12-4-:R-:W-:Y:S06]  /*0570*/  BAR.SYNC.DEFER_BLOCKING 0x0 ;  /* 0x0000000000007b1d */ /* 0x016fec0000010000 */
[----:B------:R-:W-:Y:S05]  /*0580*/  @!P0 BRA `(.L_x_469) ;  /* 0x0000007800208947 */ /* 0x000fea0003800000 */
.L_x_470:
[----:B------:R-:W-:-:S08]  /*0590*/  NOP ;  /* 0x0000000000007918 */ /* 0x000fd00000000000 */
[----:B------:R-:W1:Y:S02]  /*05a0*/  USETMAXREG.TRY_ALLOC.CTAPOOL UP0, 0xf0 ;  /* 0x000000f0000079c8 */ /* 0x000e640008000600 */
[----:B-1----:R-:W-:-:S13]  /*05b0*/  PLOP3.LUT P0, PT, PT, PT, UP0, 0x80, 0x0 ;  /* 0x000000000000781c */ /* 0x002fda0003f0f008 */
[----:B------:R-:W-:Y:S05]  /*05c0*/  @!P0 BRA `(.L_x_470) ;  /* 0xfffffffc00f08947 */ /* 0x000fea000383ffff */
[----:B------:R-:W-:Y:S01]  /*05d0*/  LOP3.LUT R0, R0, 0x3, RZ, 0xc0, !PT ;  /* 0x0000000300007812 */ /* 0x000fe200078ec0ff */
[----:B---3--:R-:W1:Y:S01]  /*05e0*/  S2R R2, SR_TID.X ;  /* 0x0000000000027919 */ /* 0x008e620000002100 */
[----:B------:R-:W-:Y:S01]  /*05f0*/  ULDC.64 UR4, c[0x0][0x8d8] ;  /* 0x0002360000047ab9 */ /* 0x000fe20000000a00 */
[----:B------:R-:W2:Y:S03]  /*0600*/  S2R R7, SR_CTAID.Z ;  /* 0x0000000000077919 */ /* 0x000ea60000002700 */
[----:B------:R-:W3:Y:S02]  /*0610*/  SHFL.IDX PT, R0, R0, RZ, 0x1f ;  /* 0x00001fff00007589 */ /* 0x000ee400000e0000 */
[----:B---3--:R-:W-:Y:S02]  /*0620*/  ISETP.NE.AND P0, PT, R0, RZ, PT ;  /* 0x000000ff0000720c */ /* 0x008fe40003f05270 */
[----:B-1----:R-:W-:-:S11]  /*0630*/  SHF.R.U32.HI R2, RZ, 0x7, R2 ;  /* 0x00000007ff027819 */ /* 0x002fd60000011602 */
[----:B------:R-:W-:-:S05]  /*0640*/  @!P0 VIADD R2, R2, 0x9 ;  /* 0x0000000902028836 */ /* 0x000fca0000000000 */
[----:B------:R1:W-:Y:S06]  /*0650*/  @!P0 BAR.ARV R2, 0xa0 ;  /* 0x000280020000851d */ /* 0x0003ec0000002000 */
[----:B------:R-:W-:-:S04]  /*0660*/  ISETP.NE.U32.AND P0, PT, RZ, UR4, PT ;  /* 0x00000004ff007c0c */ /* 0x000fc8000bf05070 */
[----:B------:R-:W-:-:S13]  /*0670*/  ISETP.NE.AND.EX P0, PT, RZ, UR5, PT, P0 ;  /* 0x00000005ff007c0c */ /* 0x000fda000bf05300 */
[----:B-12---:R-:W-:Y:S05]  /*0680*/  @!P0 BRA `(.L_x_471) ;  /* 0x0000000000108947 */ /* 0x006fea0003800000 */
[----:B------:R-:W1:Y:S02]  /*0690*/  LDC.64 R2, c[0x0][0x8d8] ;  /* 0x00023600ff027b82 */ /* 0x000e640000000a00 */
[----:B-1----:R-:W-:-:S05]  /*06a0*/  IMAD.WIDE R2, R7, 0x4, R2 ;  /* 0x0000000407027825 */ /* 0x002fca00078e0202 */
[----:B------:R1:W5:Y:S01]  /*06b0*/  LDG.E R0, desc[UR38][R2.64] ;  /* 0x0000002602007981 */ /* 0x000362000c1e1900 */
[----:B------:R-:W-:Y:S05]  /*06c0*/  BRA `(.L_x_472) ;  /* 0x00000000002c7947 */ /* 0x000fea0003800000 */
.L_x_471:
[----:B------:R-:W-:Y:S02]  /*06d0*/  ULDC.64 UR4, c[0x0][0x8d0] ;  /* 0x0002340000047ab9 */ /* 0x000fe40000000a00 */
[----:B------:R-:W-:-:S04]  /*06e0*/  ISETP.NE.U32.AND P0, PT, RZ, UR4, PT ;  /* 0x00000004ff007c0c */ /* 0x000fc8000bf05070 */
[----:B------:R-:W-:-:S13]  /*06f0*/  ISETP.NE.AND.EX P0, PT, RZ, UR5, PT, P0 ;  /* 0x00000005ff007c0c */ /* 0x000fda000bf05300 */
[----:B------:R-:W-:Y:S05]  /*0700*/  @!P0 BRA `(.L_x_473) ;  /* 0x0000000000188947 */ /* 0x000fea0003800000 */
[----:B------:R-:W1:Y:S02]  /*0710*/  LDC.64 R2, c[0x0][0x8d0] ;  /* 0x00023400ff027b82 */ /* 0x000e640000000a00 */
[----:B-1----:R-:W-:-:S05]  /*0720*/  IMAD.WIDE R2, R7, 0x4, R2 ;  /* 0x0000000407027825 */ /* 0x002fca00078e0202 */
[----:B------:R-:W2:Y:S04]  /*0730*/  LDG.E R0, desc[UR38][R2.64] ;  /* 0x0000002602007981 */ /* 0x000ea8000c1e1900 */
[----:B------:R-:W2:Y:S02]  /*0740*/  LDG.E R5, desc[UR38][R2.64+0x4] ;  /* 0x0000042602057981 */ /* 0x000ea4000c1e1900 */
[----:B--2---:R-:W-:Y:S01]  /*0750*/  IADD3 R0, -R0, R5, RZ ;  /* 0x0000000500007210 */ /* 0x004fe20007ffe1ff */
[----:B------:R-:W-:Y:S06]  /*0760*/  BRA `(.L_x_472) ;  /* 0x0000000000047947 */ /* 0x000fec0003800000 */
.L_x_473:
[----:B------:R-:W2:Y:S02]  /*0770*/  LDC R0, c[0x0][0x8bc] ;  /* 0x00022f00ff007b82 */ /* 0x000ea40000000800 */
.L_x_472:
[----:B------:R-:W3:Y:S02]  /*0780*/  S2R R19, SR_CTAID.X ;  /* 0x0000000000137919 */ /* 0x000ee40000002500 */
[----:B---3--:R-:W-:-:S05]  /*0790*/  IMAD.SHL.U32 R19, R19, 0x80, RZ ;  /* 0x0000008013137824 */ /* 0x008fca00078e00ff */
[----:B--2--5:R-:W-:-:S04]  /*07a0*/  ISETP.GE.AND P0, PT, R19, R0, PT ;  /* 0x000000001300720c */ /* 0x024fc80003f06270 */
[----:B------:R-:W-:-:S04]  /*07b0*/  SEL R4, R7, 0xffffffff, !P0 ;  /* 0xffffffff07047807 */ /* 0x000fc80004000000 */
[----:B------:R-:W-:Y:S01]  /*07c0*/  ISETP.GE.AND P0, PT, R4, RZ, PT ;  /* 0x000000ff0400720c */ /* 0x000fe20003f06270 */
[----:B------:R2:W-:-:S12]  /*07d0*/  STL [R1+0x20], R4 ;  /* 0x0000200401007387 */ /* 0x0005d80000100800 */
[----:B--2---:R-:W-:Y:S05]  /*07e0*/  @!P0 BRA `(.L_x_474) ;  /* 0x000000a400008947 */ /* 0x004fea0003800000 */
[----:B-1----:R-:W1:Y:S01]  /*07f0*/  S2R R2, SR_TID.X ;  /* 0x0000000000027919 */ /* 0x002e620000002100 */
[----:B------:R-:W-:Y:S02]  /*0800*/  ULDC.64 UR4, c[0x0][0x780] ;  /* 0x0001e00000047ab9 */ /* 0x000fe40000000a00 */
[----:B------:R-:W-:Y:S01]  /*0810*/  ISETP.NE.U32.AND P0, PT, RZ, UR4, PT ;  /* 0x00000004ff007c0c */ /* 0x000fe2000bf05070 */
[----:B------:R-:W-:Y:S02]  /*0820*/  ULDC UR4, c[0x0][0x290] ;  /* 0x0000a40000047ab9 */ /* 0x000fe40000000800 */
[----:B------:R-:W-:Y:S01]  /*0830*/  IMAD.U32 R22, RZ, RZ, UR4 ;  /* 0x00000004ff167e24 */ /* 0x000fe2000f8e00ff */
[----:B------:R-:W-:Y:S01]  /*0840*/  ISETP.NE.AND.EX P0, PT, RZ, UR5, PT, P0 ;  /* 0x00000005ff007c0c */ /* 0x000fe2000bf05300 */
[----:B-1----:R-:W-:-:S12]  /*0850*/  VIADD R18, R2, 0xffffff80 ;  /* 0xffffff8002127836 */ /* 0x002fd80000000000 */
[----:B------:R-:W-:Y:S05]  /*0860*/  @!P0 BRA `(.L_x_475) ;  /* 0x0000000000108947 */ /* 0x000fea0003800000 */
[----:B------:R-:W1:Y:S02]  /*0870*/  LDC.64 R2, c[0x0][0x780] ;  /* 0x0001e000ff027b82 */ /* 0x000e640000000a00 */
[----:B-1----:R-:W-:-:S05]  /*0880*/  IMAD.WIDE R2, R4, 0x4, R2 ;  /* 0x0000000404027825 */ /* 0x002fca00078e0202 */
[----:B------:R1:W5:Y:S01]  /*0890*/  LDG.E R23, desc[UR38][R2.64] ;  /* 0x0000002602177981 */ /* 0x000362000c1e1900 */
[----:B------:R-:W-:Y:S05]  /*08a0*/  BRA `(.L_x_476) ;  /* 0x0000000000287947 */ /* 0x000fea0003800000 */
.L_x_475:
[----:B------:R-:W-:Y:S01]  /*08b0*/  ULDC.64 UR4, c[0x0][0x770] ;  /* 0x0001dc0000047ab9 */ /* 0x000fe20000000a00 */
[----:B------:R-:W2:Y:S01]  /*08c0*/  LDC R23, c[0x0][0x280] ;  /* 0x0000a000ff177b82 */ /* 0x000ea20000000800 */
[----:B------:R-:W-:-:S04]  /*08d0*/  ISETP.NE.U32.AND P0, PT, RZ, UR4, PT ;  /* 0x00000004ff007c0c */ /* 0x000fc8000bf05070 */
[----:B------:R-:W-:-:S13]  /*08e0*/  ISETP.NE.AND.EX P0, PT, RZ, UR5, PT, P0 ;  /* 0x00000005ff007c0c */ /* 0x000fda000bf05300 */
[----:B------:R-:W-:Y:S05]  /*08f0*/  @!P0 BRA `(.L_x_476) ;  /* 0x0000000000148947 */ /* 0x000fea0003800000 */
[----:B------:R-:W1:Y:S02]  /*0900*/  LDC.64 R2, c[0x0][0x770] ;  /* 0x0001dc00ff027b82 */ /* 0x000e640000000a00 */
[----:B-1----:R-:W-:-:S05]  /*0910*/  IMAD.WIDE R2, R4, 0x4, R2 ;  /* 0x0000000404027825 */ /* 0x002fca00078e0202 */
[----:B--2---:R-:W2:Y:S04]  /*0920*/  LDG.E R23, desc[UR38][R2.64] ;  /* 0x0000002602177981 */ /* 0x004ea8000c1e1900 */
[----:B------:R-:W2:Y:S02]  /*0930*/  LDG.E R0, desc[UR38][R2.64+0x4] ;  /* 0x0000042602007981 */ /* 0x000ea4000c1e1900 */
[----:B--2---:R-:W-:-:S07]  /*0940*/  IADD3 R23, -R23, R0, RZ ;  /* 0x0000000017177210 */ /* 0x004fce0007ffe1ff */
.L_x_476:
[----:B------:R-:W-:Y:S02]  /*0950*/  ULDC.64 UR4, c[0x0][0x788] ;  /* 0x0001e20000047ab9 */ /* 0x000fe40000000a00 */
[----:B------:R-:W-:-:S04]  /*0960*/  ISETP.NE.U32.AND P0, PT, RZ, UR4, PT ;  /* 0x00000004ff007c0c */ /* 0x000fc8000bf05070 */
[----:B------:R-:W-:-:S13]  /*0970*/  ISETP.NE.AND.EX P0, PT, RZ, UR5, PT, P0 ;  /* 0x00000005ff007c0c */ /* 0x000fda000bf05300 */
[----:B------:R-:W-:Y:S05]  /*0980*/  @!P0 BRA `(.L_x_477) ;  /* 0x0000000000108947 */ /* 0x000fea0003800000 */
[----:B-1----:R-:W1:Y:S02]  /*0990*/  LDC.64 R2, c[0x0][0x788] ;  /* 0x0001e200ff027b82 */ /* 0x002e640000000a00 */
[----:B-1----:R-:W-:-:S05]  /*09a0*/  IMAD.WIDE R2, R4, 0x4, R2 ;  /* 0x0000000404027825 */ /* 0x002fca00078e0202 */
[----:B------:R1:W5:Y:S01]  /*09b0*/  LDG.E R22, desc[UR38][R2.64] ;  /* 0x0000002602167981 */ /* 0x000362000c1e1900 */
[----:B------:R-:W-:Y:S05]  /*09c0*/  BRA `(.L_x_478) ;  /* 0x0000000000247947 */ /* 0x000fea0003800000 */
.L_x_477:
[----:B------:R-:W-:Y:S02]  /*09d0*/  ULDC.64 UR4, c[0x0][0x778] ;  /* 0x0001de0000047ab9 */ /* 0x000fe40000000a00 */
[----:B------:R-:W-:-:S04]  /*09e0*/  ISETP.NE.U32.AND P0, PT, RZ, UR4, PT ;  /* 0x00000004ff007c0c */ /* 0x000fc8000bf05070 */
[----:B------:R-:W-:-:S13]  /*09f0*/  ISETP.NE.AND.EX P0, PT, RZ, UR5, PT, P0 ;  /* 0x00000005ff007c0c */ /* 0x000fda000bf05300 */
[----:B------:R-:W-:Y:S05]  /*0a00*/  @!P0 BRA `(.L_x_478) ;  /* 0x0000000000148947 */ /* 0x000fea0003800000 */
[----:B-1----:R-:W1:Y:S02]  /*0a10*/  LDC.64 R2, c[0x0][0x778] ;  /* 0x0001de00ff027b82 */ /* 0x002e640000000a00 */
[----:B-1----:R-:W-:-:S05]  /*0a20*/  IMAD.WIDE R2, R4, 0x4, R2 ;  /* 0x0000000404027825 */ /* 0x002fca00078e0202 */
[----:B------:R-:W3:Y:S04]  /*0a30*/  LDG.E R22, desc[UR38][R2.64] ;  /* 0x0000002602167981 */ /* 0x000ee8000c1e1900 */
[----:B------:R-:W3:Y:S02]  /*0a40*/  LDG.E R5, desc[UR38][R2.64+0x4] ;  /* 0x0000042602057981 */ /* 0x000ee4000c1e1900 */
[----:B---3--:R-:W-:-:S07]  /*0a50*/  IMAD.IADD R22, R5, 0x1, -R22 ;  /* 0x0000000105167824 */ /* 0x008fce00078e0a16 */
.L_x_478:
[----:B--2--5:R-:W-:Y:S02]  /*0a60*/  ISETP.GE.AND P1, PT, R23, 0x1, PT ;  /* 0x000000011700780c */ /* 0x024fe40003f26270 */
[----:B------:R-:W-:Y:S02]  /*0a70*/  CS2R R182, SRZ ;  /* 0x0000000000b67805 */ /* 0x000fe4000001ff00 */
[----:B------:R-:W-:Y:S02]  /*0a80*/  PLOP3.LUT P0, PT, PT, PT, PT, 0x80, 0x0 ;  /* 0x000000000000781c */ /* 0x000fe40003f0f070 */
        /* <DEDUP_REMOVED lines=30> */
[----:B------:R-:W-:Y:S01]  /*0c70*/  CS2R R184, SRZ ;  /* 0x0000000000b87805 */ /* 0x000fe2000001ff00 */
[----:B------:R-:W-:Y:S06]  /*0c80*/  @!P1 BRA `(.L_x_479) ;  /* 0x0000005000a89947 */ /* 0x000fec0003800000 */
[----:B------:R-:W-:Y:S01]  /*0c90*/  MOV R0, RZ ;  /* 0x000000ff00007202 */ /* 0x000fe20000000f00 */
[----:B------:R-:W-:Y:S01]  /*0ca0*/  ULDC UR36, c[0x0][0x75c] ;  /* 0x0001d70000247ab9 */ /* 0x000fe20000000800 */
[----:B------:R-:W-:Y:S02]  /*0cb0*/  ULDC UR37, c[0x0][0x744] ;  /* 0x0001d10000257ab9 */ /* 0x000fe40000000800 */
[----:B------:R-:W-:-:S13]  /*0cc0*/  LOP3.LUT P0, RZ, R0, 0x3ff, RZ, 0xc0, !PT ;  /* 0x000003ff00ff7812 */ /* 0x000fda000780c0ff */
[----:B------:R-:W-:Y:S05]  /*0cd0*/  @!P0 BRA `(.L_x_480) ;  /* 0x00000000007c8947 */ /* 0x000fea0003800000 */
[----:B-1----:R-:W-:Y:S01]  /*0ce0*/  MOV R2, 0x0 ;  /* 0x0000000000027802 */ /* 0x002fe20000000f00 */
[----:B------:R-:W-:Y:S01]  /*0cf0*/  ULDC.64 UR4, c[0x4][0x90] ;  /* 0x0100240000047ab9 */ /* 0x000fe20000000a00 */
[----:B------:R-:W-:Y:S01]  /*0d00*/  ULDC.64 UR6, c[0x4][0x8] ;  /* 0x0100020000067ab9 */ /* 0x000fe20000000a00 */
[----:B------:R-:W-:Y:S01]  /*0d10*/  IMAD.U32 R4, RZ, RZ, UR4 ;  /* 0x00000004ff047e24 */ /* 0x000fe2000f8e00ff */
        /* <DEDUP_REMOVED lines=12> */
.L_x_481:
        /* <DEDUP_REMOVED lines=8> */
[----:B------:R-:W-:Y:S02]  /*0e60*/  IMAD.U32 R7, RZ, RZ, UR7 ;  /* 0x00000007ff077e24 */ /* 0x000fe4000f8e00ff */
[----:B------:R-:W-:-:S02]  /*0e70*/  IMAD.U32 R10, RZ, RZ, UR4 ;  /* 0x00000004ff0a7e24 */ /* 0x000fc4000f8e00ff */
[----:B------:R-:W-:Y:S02]  /*0e80*/  IMAD.MOV.U32 R8, RZ, RZ, 0x70 ;  /* 0x00000070ff087424 */ /* 0x000fe400078e00ff */
[----:B------:R-:W-:Y:S02]  /*0e90*/  IMAD.MOV.U32 R12, RZ, RZ, 0x1 ;  /* 0x00000001ff0c7424 */ /* 0x000fe400078e00ff */
[----:B------:R-:W-:-:S07]  /*0ea0*/  IMAD.MOV.U32 R13, RZ, RZ, RZ ;  /* 0x000000ffff0d7224 */ /* 0x000fce00078e00ff */
[----:B------:R-:W-:-:S07]  /*0eb0*/  LEPC R20, `(.L_x_480) ;  /* 0x000000001014794e */ /* 0x000fce0000000000 */
[----:B-1----:R-:W-:Y:S05]  /*0ec0*/  CALL.ABS.NOINC R2 ;  /* 0x0000000002007343 */ /* 0x002fea0003c00000 */
.L_x_480:
[----:B-1----:R-:W1:Y:S01]  /*0ed0*/  S2R R3, SR_CgaCtaId ;  /* 0x0000000000037919 */ /* 0x002e620000008800 */
[----:B------:R-:W-:-:S04]  /*0ee0*/  MOV R2, 0x400 ;  /* 0x0000040000027802 */ /* 0x000fc80000000f00 */
[----:B-1----:R-:W-:-:S04]  /*0ef0*/  LEA R2, R3, R2, 0x18 ;  /* 0x0000000203027211 */ /* 0x002fc800078ec0ff */
[----:B------:R-:W-:-:S04]  /*0f00*/  IADD3 R0, R2, 0x20c00, RZ ;  /* 0x00020c0002007810 */ /* 0x000fc80007ffe0ff */
[----:B------:R-:W-:-:S13]  /*0f10*/  LOP3.LUT P0, RZ, R0, 0x3ff, RZ, 0xc0, !PT ;  /* 0x000003ff00ff7812 */ /* 0x000fda000780c0ff */
[----:B------:R-:W-:Y:S05]  /*0f20*/  @!P0 BRA `(.L_x_482) ;  /* 0x00000000007c8947 */ /* 0x000fea0003800000 */
[----:B------:R-:W-:Y:S01]  /*0f30*/  MOV R16, 0x0 ;  /* 0x0000000000107802 */ /* 0x000fe20000000f00 */
        /* <DEDUP_REMOVED lines=15> */
.L_x_483:
[----:B------:R-:W1:Y:S01]  /*1030*/  LDC.64 R16, c[0x4][R16] ;  /* 0x0100000010107b82 */ /* 0x000e620000000a00 */
[----:B------:R-:W-:Y:S01]  /*1040*/  ULDC.64 UR4, c[0x4][0x90] ;  /* 0x0100240000047ab9 */ /* 0x000fe20000000a00 */
[----:B------:R-:W-:Y:S01]  /*1050*/  ULDC.64 UR6, c[0x4][0x10] ;  /* 0x0100040000067ab9 */ /* 0x000fe20000000a00 */
[----:B------:R-:W-:Y:S01]  /*1060*/  IMAD.U32 R4, RZ, RZ, UR4 ;  /* 0x00000004ff047e24 */ /* 0x000fe2000f8e00ff */
[----:B------:R-:W-:Y:S01]  /*1070*/  MOV R8, 0x70 ;  /* 0x0000007000087802 */ /* 0x000fe20000000f00 */
[----:B------:R-:W-:Y:S01]  /*1080*/  IMAD.U32 R5, RZ, RZ, UR5 ;  /* 0x00000005ff057e24 */ /* 0x000fe2000f8e00ff */
[----:B------:R-:W-:Y:S01]  /*1090*/  ULDC.64 UR4, c[0x4][0x98] ;  /* 0x0100260000047ab9 */ /* 0x000fe20000000a00 */
[----:B------:R-:W-:Y:S01]  /*10a0*/  IMAD.U32 R10, RZ, RZ, UR6 ;  /* 0x00000006ff0a7e24 */ /* 0x000fe2000f8e00ff */
[----:B------:R-:W-:Y:S01]  /*10b0*/  MOV R6, UR4 ;  /* 0x0000000400067c02 */ /* 0x000fe20008000f00 */
[----:B------:R-:W-:Y:S02]  /*10c0*/  IMAD.U32 R7, RZ, RZ, UR5 ;  /* 0x00000005ff077e24 */ /* 0x000fe4000f8e00ff */
[----:B------:R-:W-:-:S02]  /*10d0*/  IMAD.U32 R11, RZ, RZ, UR7 ;  /* 0x00000007ff0b7e24 */ /* 0x000fc4000f8e00ff */
[----:B------:R-:W-:Y:S02]  /*10e0*/  IMAD.MOV.U32 R12, RZ, RZ, 0x1 ;  /* 0x00000001ff0c7424 */ /* 0x000fe400078e00ff */
[----:B------:R-:W-:-:S07]  /*10f0*/  IMAD.MOV.U32 R13, RZ, RZ, RZ ;  /* 0x000000ffff0d7224 */ /* 0x000fce00078e00ff */
[----:B------:R-:W-:-:S07]  /*1100*/  LEPC R20, `(.L_x_482) ;  /* 0x000000001014794e */ /* 0x000fce0000000000 */
[----:B-1----:R-:W-:Y:S05]  /*1110*/  CALL.ABS.NOINC R16 ;  /* 0x0000000010007343 */ /* 0x002fea0003c00000 */
.L_x_482:
[----:B------:R-:W-:Y:S01]  /*1120*/  SHF.R.S32.HI R3, RZ, 0x1f, R18 ;  /* 0x0000001fff037819 */ /* 0x000fe20000011412 */
[----:B------:R-:W-:-:S03]  /*1130*/  UMOV UR4, 0xffffffff ;  /* 0xffffffff00047882 */ /* 0x000fc60000000000 */
[----:B------:R-:W-:-:S04]  /*1140*/  LEA.HI R0, R3, R18, RZ, 0x7 ;  /* 0x0000001203007211 */ /* 0x000fc800078f38ff */
[----:B------:R-:W-:Y:S01]  /*1150*/  SHF.R.S32.HI R13, RZ, 0x7, R0 ;  /* 0x00000007ff0d7819 */ /* 0x000fe20000011400 */
[----:B------:R-:W-:Y:S06]  /*1160*/  BRA.DIV UR4, `(.L_x_484) ;  /* 0x0000009a04a87947 */ /* 0x000fec000b800000 */
[----:B------:R1:W2:Y:S02]  /*1170*/  SHFL.IDX PT, R14, R13, RZ, 0x1f ;  /* 0x00001fff0d0e7589 */ /* 0x0002a400000e0000 */
.L_x_587:
[----:B------:R-:W-:Y:S01]  /*1180*/  SHF.L.U32 R9, RZ, 0x1f, RZ ;  /* 0x0000001fff097819 */ /* 0x000fe200000006ff */
[----:B------:R-:W-:Y:S01]  /*1190*/  VIADD R23, R23, 0x7f ;  /* 0x0000007f17177836 */ /* 0x000fe20000000000 */
[----:B--2---:R-:W-:Y:S01]  /*11a0*/  LEA.HI R4, R14, R14, RZ, 0x1 ;  /* 0x0000000e0e047211 */ /* 0x004fe200078f08ff */
[----:B------:R-:W-:Y:S01]  /*11b0*/  IMAD.IADD R22, R22, 0x1, -R19 ;  /* 0x0000000116167824 */ /* 0x000fe200078e0a13 */
[----:B------:R-:W2:Y:S01]  /*11c0*/  SYNCS.PHASECHK.TRANS64.TRYWAIT P0, [R2+URZ+0x30c00], R9 ;  /* 0x030c0009020075a7 */ /* 0x000ea2000800017f */
[CC--:B------:R-:W-:Y:S02]  /*11d0*/  LEA.HI R6, R3.reuse, R18.reuse, RZ, 0x3 ;  /* 0x0000001203067211 */ /* 0x0c0fe400078f18ff */
[----:B------:R-:W-:Y:S02]  /*11e0*/  LOP3.LUT R5, R4, 0xffffe, RZ, 0xc0, !PT ;  /* 0x000ffffe04057812 */ /* 0x000fe400078ec0ff */
[----:B------:R-:W-:Y:S02]  /*11f0*/  LEA.HI R4, R3, R18, RZ, 0x5 ;  /* 0x0000001203047211 */ /* 0x000fe400078f28ff */
[----:B------:R-:W-:-:S02]  /*1200*/  IADD3 R12, R14, -R5, RZ ;  /* 0x800000050e0c7210 */ /* 0x000fc40007ffe0ff */
[----:B------:R-:W-:Y:S02]  /*1210*/  LOP3.LUT R5, R0, 0xffffff80, RZ, 0xc0, !PT ;  /* 0xffffff8000057812 */ /* 0x000fe400078ec0ff */
[CC--:B------:R-:W-:Y:S02]  /*1220*/  LEA.HI R0, R3.reuse, R18.reuse, RZ, 0x2 ;  /* 0x0000001203007211 */ /* 0x0c0fe400078f10ff */
[----:B------:R-:W-:Y:S02]  /*1230*/  LOP3.LUT R7, R4, 0xffffffe0, RZ, 0xc0, !PT ;  /* 0xffffffe004077812 */ /* 0x000fe400078ec0ff */
[----:B------:R-:W-:Y:S01]  /*1240*/  LOP3.LUT R11, R0, 0xfffffffc, RZ, 0xc0, !PT ;  /* 0xfffffffc000b7812 */ /* 0x000fe200078ec0ff */
[C---:B------:R-:W-:Y:S01]  /*1250*/  IMAD.IADD R0, R18.reuse, 0x1, -R5 ;  /* 0x0000000112007824 */ /* 0x040fe200078e0a05 */
[----:B------:R-:W-:Y:S01]  /*1260*/  LEA.HI R8, R3, R18, RZ, 0x4 ;  /* 0x0000001203087211 */ /* 0x000fe200078f20ff */
[C---:B------:R-:W-:Y:S01]  /*1270*/  IMAD.IADD R7, R18.reuse, 0x1, -R7 ;  /* 0x0000000112077824 */ /* 0x040fe200078e0a07 */
[C---:B------:R-:W-:Y:S01]  /*1280*/  IADD3 R11, R18.reuse, -R11, RZ ;  /* 0x8000000b120b7210 */ /* 0x040fe20007ffe0ff */
[----:B------:R-:W-:Y:S01]  /*1290*/  IMAD.SHL.U32 R18, R18, 0x40, RZ ;  /* 0x0000004012127824 */ /* 0x000fe200078e00ff */
[----:B------:R-:W-:-:S02]  /*12a0*/  SHF.R.S32.HI R3, RZ, 0x5, R4 ;  /* 0x00000005ff037819 */ /* 0x000fc40000011404 */
[----:B------:R-:W-:Y:S02]  /*12b0*/  SHF.R.S32.HI R4, RZ, 0x1f, R23 ;  /* 0x0000001fff047819 */ /* 0x000fe40000011417 */
[----:B------:R-:W-:Y:S01]  /*12c0*/  SHF.R.S32.HI R15, RZ, 0x4, R8 ;  /* 0x00000004ff0f7819 */ /* 0x000fe20000011408 */
[----:B------:R-:W-:Y:S01]  /*12d0*/  IMAD.SHL.U32 R5, R3, 0x10, RZ ;  /* 0x0000001003057824 */ /* 0x000fe200078e00ff */
[----:B------:R-:W-:Y:S02]  /*12e0*/  LOP3.LUT R18, R18, 0x1c0, RZ, 0xc0, !PT ;  /* 0x000001c012127812 */ /* 0x000fe400078ec0ff */
[----:B------:R-:W-:Y:S02]  /*12f0*/  LEA.HI R23, R4, R23, RZ, 0x7 ;  /* 0x0000001704177211 */ /* 0x000fe400078f38ff */
[----:B------:R-:W-:Y:S02]  /*1300*/  LEA.HI R8, R8, R15, RZ, 0x1 ;  /* 0x0000000f08087211 */ /* 0x000fe400078f08ff */
[----:B------:R-:W-:-:S02]  /*1310*/  SHF.R.S32.HI R3, RZ, 0x1f, R0 ;  /* 0x0000001fff037819 */ /* 0x000fc40000011400 */
[----:B------:R-:W-:Y:S01]  /*1320*/  LOP3.LUT R5, R18, 0x30, R5, 0xf8, !PT ;  /* 0x0000003012057812 */ /* 0x000fe200078ef805 */
[----:B--2---:R-:W-:Y:S06]  /*1330*/  @P0 BRA `(.L_x_485) ;  /* 0x0000000000080947 */ /* 0x004fec0003800000 */
[----:B------:R-:W2:Y:S02]  /*1340*/  SYNCS.PHASECHK.TRANS64.TRYWAIT P0, [R2+URZ+0x30c00], R9 ;  /* 0x030c0009020075a7 */ /* 0x000ea4000800017f */
[----:B--2---:R-:W-:Y:S05]  /*1350*/  @!P0 BRA `(.L_x_486) ;  /* 0x0000009800488947 */ /* 0x004fea0003800000 */
.L_x_485:
[----:B------:R-:W3:Y:S01]  /*1360*/  LDL.LU R21, [R1] ;  /* 0x0000000001157983 */ /* 0x000ee20000300800 */
[----:B------:R-:W-:Y:S01]  /*1370*/  LOP3.LUT R8, R8, 0x7ffffe, RZ, 0xc0, !PT ;  /* 0x007ffffe08087812 */ /* 0x000fe200078ec0ff */
[----:B------:R-:W-:Y:S01]  /*1380*/  IMAD R20, R13, 0x400, R0 ;  /* 0x000004000d147824 */ /* 0x000fe200078e0200 */
[----:B--2---:R-:W-:Y:S02]  /*1390*/  LOP3.LUT R9, R5, 0x8, R6, 0xf8, !PT ;  /* 0x0000000805097812 */ /* 0x004fe400078ef806 */
[----:B------:R-:W-:Y:S01]  /*13a0*/  SHF.R.S32.HI R4, RZ, 0x1f, R7 ;  /* 0x0000001fff047819 */ /* 0x000fe20000011407 */
[----:B------:R-:W-:Y:S01]  /*13b0*/  IMAD.IADD R16, R15, 0x1, -R8 ;  /* 0x000000010f107824 */ /* 0x000fe200078e0a08 */
[----:B------:R-:W-:Y:S02]  /*13c0*/  SHF.R.U32.HI R18, RZ, 0x3, R18 ;  /* 0x00000003ff127819 */ /* 0x000fe40000011612 */
[CC--:B------:R-:W-:Y:S02]  /*13d0*/  LEA.HI R5, R3.reuse, R0.reuse, RZ, 0x5 ;  /* 0x0000000003057211 */ /* 0x0c0fe400078f28ff */
[----:B------:R-:W-:-:S02]  /*13e0*/  LEA.HI R3, R3, R0, RZ, 0x2 ;  /* 0x0000000003037211 */ /* 0x000fc400078f10ff */
[CC--:B------:R-:W-:Y:S02]  /*13f0*/  LEA.HI R6, R4.reuse, R7.reuse, RZ, 0x3 ;  /* 0x0000000704067211 */ /* 0x0c0fe400078f18ff */
[----:B------:R-:W-:Y:S02]  /*1400*/  LOP3.LUT R18, R9, R18, RZ, 0x3c, !PT ;  /* 0x0000001209127212 */ /* 0x000fe400078e3cff */
[----:B------:R-:W-:Y:S02]  /*1410*/  LEA.HI R4, R4, R7, RZ, 0x2 ;  /* 0x0000000704047211 */ /* 0x000fe400078f10ff */
[----:B------:R-:W-:Y:S02]  /*1420*/  LEA.HI R9, R13, R13, RZ, 0x1 ;  /* 0x0000000d0d097211 */ /* 0x000fe400078f08ff */
[----:B------:R-:W-:Y:S02]  /*1430*/  SHF.R.S32.HI R5, RZ, 0x5, R5 ;  /* 0x00000005ff057819 */ /* 0x000fe40000011405 */
[----:B------:R-:W-:-:S02]  /*1440*/  SHF.R.S32.HI R7, RZ, 0x2, R3 ;  /* 0x00000002ff077819 */ /* 0x000fc40000011403 */
[----:B------:R-:W-:Y:S01]  /*1450*/  SHF.R.S32.HI R8, RZ, 0x1f, R3 ;  /* 0x0000001fff087819 */ /* 0x000fe20000011403 */
[----:B------:R-:W-:Y:S01]  /*1460*/  IMAD R22, R5, -0x10, R22 ;  /* 0xfffffff005167824 */ /* 0x000fe200078e0216 */
[----:B------:R-:W-:Y:S02]  /*1470*/  LOP3.LUT R14, R9, 0xfffffffe, RZ, 0xc0, !PT ;  /* 0xfffffffe090e7812 */ /* 0x000fe400078ec0ff */
[----:B------:R-:W-:Y:S02]  /*1480*/  LEA.HI R8, R8, R7, RZ, 0x3 ;  /* 0x0000000708087211 */ /* 0x000fe400078f18ff */
[----:B------:R-:W-:Y:S01]  /*1490*/  LOP3.LUT R5, R3, 0x7ffffffc, RZ, 0xc0, !PT ;  /* 0x7ffffffc03057812 */ /* 0x000fe200078ec0ff */
[C---:B------:R-:W-:Y:S01]  /*14a0*/  IMAD.IADD R9, R13.reuse, 0x1, -R14 ;  /* 0x000000010d097824 */ /* 0x040fe200078e0a0e */
[----:B------:R-:W-:Y:S01]  /*14b0*/  LOP3.LUT R8, R8, 0xfffffff8, RZ, 0xc0, !PT ;  /* 0xfffffff808087812 */ /* 0x000fe200078ec0ff */
[----:B-1----:R-:W-:Y:S01]  /*14c0*/  IMAD R13, R13, 0x10, R16 ;  /* 0x000000100d0d7824 */ /* 0x002fe200078e0210 */
[----:B------:R-:W-:-:S02]  /*14d0*/  IADD3 R10, R0, -R5, RZ ;  /* 0x80000005000a7210 */ /* 0x000fc40007ffe0ff */
[--C-:B------:R-:W-:Y:S02]  /*14e0*/  SHF.R.S32.HI R0, RZ, 0x3, R6.reuse ;  /* 0x00000003ff007819 */ /* 0x100fe40000011406 */
[----:B------:R-:W-:Y:S02]  /*14f0*/  SHF.R.S32.HI R5, RZ, 0x1f, R6 ;  /* 0x0000001fff057819 */ /* 0x000fe40000011406 */
[----:B------:R-:W-:Y:S02]  /*1500*/  SHF.R.S32.HI R3, RZ, 0x2, R4 ;  /* 0x00000002ff037819 */ /* 0x000fe40000011404 */
[----:B------:R-:W-:Y:S01]  /*1510*/  IADD3 R8, R22, R8, -R7 ;  /* 0x0000000816087210 */ /* 0x000fe20007ffe807 */
[----:B------:R-:W-:Y:S01]  /*1520*/  IMAD.U32 R7, R13, 0x200, R18 ;  /* 0x000002000d077824 */ /* 0x000fe200078e0012 */
[----:B------:R-:W-:Y:S02]  /*1530*/  LEA.HI R5, R5, R0, RZ, 0x4 ;  /* 0x0000000005057211 */ /* 0x000fe400078f20ff */
[----:B------:R-:W-:-:S02]  /*1540*/  IADD3 R6, R3, 0x8, RZ ;  /* 0x0000000803067810 */ /* 0x000fc40007ffe0ff */
[----:B------:R-:W-:Y:S01]  /*1550*/  LEA.HI R4, R4, R3, RZ, 0x1 ;  /* 0x0000000304047211 */ /* 0x000fe200078f08ff */
[----:B------:R1:W-:Y:S01]  /*1560*/  STL [R1+0xc], R7 ;  /* 0x00000c0701007387 */ /* 0x0003e20000100800 */
[----:B------:R-:W-:Y:S01]  /*1570*/  LOP3.LUT R5, R5, 0x1ffffff0, RZ, 0xc0, !PT ;  /* 0x1ffffff005057812 */ /* 0x000fe200078ec0ff */
[----:B------:R-:W-:Y:S01]  /*1580*/  IMAD R9, R9, -0x40, R8 ;  /* 0xffffffc009097824 */ /* 0x000fe200078e0208 */
[----:B------:R-:W-:Y:S01]  /*1590*/  LOP3.LUT R4, R4, 0xfffffffe, RZ, 0xc0, !PT ;  /* 0xfffffffe04047812 */ /* 0x000fe200078ec0ff */
[C---:B------:R-:W-:Y:S01]  /*15a0*/  VIADD R8, R3.reuse, 0x10 ;  /* 0x0000001003087836 */ /* 0x040fe20000000000 */
[C---:B------:R-:W-:Y:S02]  /*15b0*/  IADD3 R14, R3.reuse, 0x18, RZ ;  /* 0x00000018030e7810 */ /* 0x040fe40007ffe0ff */
[----:B-1----:R-:W-:Y:S01]  /*15c0*/  LEA.HI R7, R6, R6, RZ, 0x1 ;  /* 0x0000000606077211 */ /* 0x002fe200078f08ff */
[----:B------:R-:W-:Y:S02]  /*15d0*/  IMAD.IADD R5, R0, 0x1, -R5 ;  /* 0x0000000100057824 */ /* 0x000fe400078e0a05 */
[----:B------:R-:W-:Y:S01]  /*15e0*/  IMAD.IADD R4, R3, 0x1, -R4 ;  /* 0x0000000103047824 */ /* 0x000fe200078e0a04 */
[----:B------:R-:W-:-:S02]  /*15f0*/  LOP3.LUT R13, R7, 0xfffffffe, RZ, 0xc0, !PT ;  /* 0xfffffffe070d7812 */ /* 0x000fc400078ec0ff */
[----:B------:R-:W-:Y:S02]  /*1600*/  LEA.HI R3, R8, R8, RZ, 0x1 ;  /* 0x0000000808037211 */ /* 0x000fe400078f08ff */
[--C-:B------:R-:W-:Y:S02]  /*1610*/  SHF.R.S32.HI R0, RZ, 0x1, R7.reuse ;  /* 0x00000001ff007819 */ /* 0x100fe40000011407 */
[----:B------:R-:W-:Y:S01]  /*1620*/  SHF.R.S32.HI R7, RZ, 0x1f, R7 ;  /* 0x0000001fff077819 */ /* 0x000fe20000011407 */
[----:B------:R-:W-:Y:S01]  /*1630*/  IMAD.IADD R13, R6, 0x1, -R13 ;  /* 0x00000001060d7824 */ /* 0x000fe200078e0a0d */
[----:B------:R-:W-:Y:S02]  /*1640*/  LOP3.LUT R15, R3, 0xfffffffe, RZ, 0xc0, !PT ;  /* 0xfffffffe030f7812 */ /* 0x000fe400078ec0ff */
[----:B------:R-:W-:Y:S02]  /*1650*/  SHF.R.S32.HI R6, RZ, 0x1, R3 ;  /* 0x00000001ff067819 */ /* 0x000fe40000011403 */
[----:B------:R-:W-:-:S02]  /*1660*/  LEA.HI R16, R14, R14, RZ, 0x1 ;  /* 0x0000000e0e107211 */ /* 0x000fc400078f08ff */
[----:B------:R-:W-:Y:S02]  /*1670*/  SHF.R.S32.HI R3, RZ, 0x1f, R3 ;  /* 0x0000001fff037819 */ /* 0x000fe40000011403 */
[----:B------:R-:W-:Y:S02]  /*1680*/  LEA.HI R7, R7, R0, RZ, 0x4 ;  /* 0x0000000007077211 */ /* 0x000fe400078f20ff */
[--C-:B------:R-:W-:Y:S02]  /*1690*/  SHF.R.S32.HI R17, RZ, 0x1, R16.reuse ;  /* 0x00000001ff117819 */ /* 0x100fe40000011410 */
[----:B------:R-:W-:Y:S02]  /*16a0*/  SHF.R.S32.HI R18, RZ, 0x1f, R16 ;  /* 0x0000001fff127819 */ /* 0x000fe40000011410 */
[----:B------:R-:W-:Y:S02]  /*16b0*/  LEA.HI R3, R3, R6, RZ, 0x4 ;  /* 0x0000000603037211 */ /* 0x000fe400078f20ff */
[----:B------:R-:W-:-:S02]  /*16c0*/  LOP3.LUT R7, R7, 0x1ffffff0, RZ, 0xc0, !PT ;  /* 0x1ffffff007077812 */ /* 0x000fc400078ec0ff */
[----:B------:R-:W-:Y:S02]  /*16d0*/  LEA.HI R18, R18, R17, RZ, 0x4 ;  /* 0x0000001112127211 */ /* 0x000fe400078f20ff */
[----:B------:R-:W-:Y:S01]  /*16e0*/  LOP3.LUT R3, R3, 0x1ffffff0, RZ, 0xc0, !PT ;  /* 0x1ffffff003037812 */ /* 0x000fe200078ec0ff */
[----:B------:R-:W-:Y:S01]  /*16f0*/  IMAD.IADD R0, R0, 0x1, -R7 ;  /* 0x0000000100007824 */ /* 0x000fe200078e0a07 */
[----:B------:R-:W-:Y:S02]  /*1700*/  LOP3.LUT R19, R16, 0xfffffffe, RZ, 0xc0, !PT ;  /* 0xfffffffe10137812 */ /* 0x000fe400078ec0ff */
[----:B------:R-:W-:Y:S01]  /*1710*/  LOP3.LUT R18, R18, 0x1ffffff0, RZ, 0xc0, !PT ;  /* 0x1ffffff012127812 */ /* 0x000fe200078ec0ff */
[----:B------:R-:W-:Y:S01]  /*1720*/  IMAD.IADD R6, R6, 0x1, -R3 ;  /* 0x0000000106067824 */ /* 0x000fe200078e0a03 */
[----:B------:R-:W-:Y:S01]  /*1730*/  LEA R3, R5, R4, 0x3 ;  /* 0x0000000405037211 */ /* 0x000fe200078e18ff */
[----:B------:R-:W-:Y:S01]  /*1740*/  IMAD R0, R0, 0x8, R13 ;  /* 0x0000000800007824 */ /* 0x000fe200078e020d */
[----:B------:R-:W-:Y:S01]  /*1750*/  IADD3 R19, R14, -R19, RZ ;  /* 0x800000130e137210 */ /* 0x000fe20007ffe0ff */
[----:B------:R-:W-:-:S02]  /*1760*/  IMAD.IADD R15, R8, 0x1, -R15 ;  /* 0x00000001080f7824 */ /* 0x000fc400078e0a0f */
[----:B------:R-:W-:Y:S01]  /*1770*/  IMAD.IADD R18, R17, 0x1, -R18 ;  /* 0x0000000111127824 */ /* 0x000fe200078e0a12 */
[----:B------:R1:W-:Y:S04]  /*1780*/  STL [R1+0x18], R0 ;  /* 0x0000180001007387 */ /* 0x0003e80000100800 */
[----:B------:R2:W-:Y:S01]  /*1790*/  STL [R1+0x1c], R3 ;  /* 0x00001c0301007387 */ /* 0x0005e20000100800 */
[----:B-1----:R-:W-:Y:S02]  /*17a0*/  IMAD R0, R18, 0x8, R19 ;  /* 0x0000000812007824 */ /* 0x002fe400078e0213 */
[----:B--2---:R-:W-:-:S05]  /*17b0*/  IMAD R3, R6, 0x8, R15 ;  /* 0x0000000806037824 */ /* 0x004fca00078e020f */
[----:B------:R-:W-:Y:S04]  /*17c0*/  STL [R1+0x14], R3 ;  /* 0x0000140301007387 */ /* 0x000fe80000100800 */
[----:B------:R1:W-:Y:S02]  /*17d0*/  STL [R1+0x10], R0 ;  /* 0x0000100001007387 */ /* 0x0003e40000100800 */
[----:B-1----:R-:W-:-:S05]  /*17e0*/  SHF.R.S32.HI R0, RZ, 0x7, R23 ;  /* 0x00000007ff007819 */ /* 0x002fca0000011417 */
[----:B------:R1:W-:Y:S01]  /*17f0*/  STL [R1+0x8], R0 ;  /* 0x0000080001007387 */ /* 0x0003e20000100800 */
[----:B------:R-:W-:Y:S01]  /*1800*/  IMAD.SHL.U32 R3, R20, 0x4, RZ ;  /* 0x0000000414037824 */ /* 0x000fe200078e00ff */
[----:B------:R-:W-:Y:S02]  /*1810*/  CS2R R6, SRZ ;  /* 0x0000000000067805 */ /* 0x000fe4000001ff00 */
[----:B------:R-:W-:Y:S02]  /*1820*/  MOV R5, RZ ;  /* 0x000000ff00057202 */ /* 0x000fe40000000f00 */
        /* <DEDUP_REMOVED lines=33> */
[----:B-1-3--:R-:W-:-:S07]  /*1a40*/  LOP3.LUT R8, R21, 0x1, RZ, 0xfc, !PT ;  /* 0x0000000115087812 */ /* 0x00afce00078efcff */
.L_x_497:
[----:B------:R-:W-:-:S13]  /*1a50*/  ISETP.NE.AND P0, PT, R8, 0x3, PT ;  /* 0x000000030800780c */ /* 0x000fda0003f05270 */
[----:B------:R-:W-:Y:S05]  /*1a60*/  @!P0 BRA `(.L_x_487) ;  /* 0x0000000000048947 */ /* 0x000fea0003800000 */
[----:B------:R-:W-:Y:S01]  /*1a70*/  BPT.TRAP 0x1 ;  /* 0x000000040000795c */ /* 0x000fe20000300000 */
.L_x_487:
[----:B------:R-:W-:Y:S01]  /*1a80*/  IMAD R3, R5, 0x8, R2 ;  /* 0x0000000805037824 */ /* 0x000fe200078e0202 */
[----:B------:R-:W-:-:S04]  /*1a90*/  SHF.L.U32 R22, R6, 0x1f, RZ ;  /* 0x0000001f06167819 */ /* 0x000fc800000006ff */
[----:B------:R1:W2:Y:S01]  /*1aa0*/  SYNCS.PHASECHK.TRANS64.TRYWAIT P1, [R3+URZ+0x30c10], R22 ;  /* 0x030c1016030075a7 */ /* 0x0002a2000802017f */
[----:B------:R-:W-:Y:S05]  /*1ab0*/  @!P0 BRA `(.L_x_488) ;  /* 0x0000000000048947 */ /* 0x000fea0003800000 */
[----:B------:R-:W-:Y:S01]  /*1ac0*/  BPT.TRAP 0x1 ;  /* 0x000000040000795c */ /* 0x000fe20000300000 */
.L_x_488:
[----:B------:R-:W-:-:S04]  /*1ad0*/  IADD3 R0, R2, 0x10000, RZ ;  /* 0x0001000002007810 */ /* 0x000fc80007ffe0ff */
[----:B------:R-:W-:-:S04]  /*1ae0*/  SHF.R.U32.HI R0, RZ, 0x4, R0 ;  /* 0x00000004ff007819 */ /* 0x000fc80000011600 */
[----:B------:R-:W-:Y:S01]  /*1af0*/  LOP3.LUT R0, R0, 0x3fff, RZ, 0xc0, !PT ;  /* 0x00003fff00007812 */ /* 0x000fe200078ec0ff */
[----:B--2---:R-:W-:Y:S06]  /*1b00*/  @P1 BRA `(.L_x_489) ;  /* 0x0000000000081947 */ /* 0x004fec0003800000 */
[----:B------:R-:W2:Y:S02]  /*1b10*/  SYNCS.PHASECHK.TRANS64.TRYWAIT P1, [R3+URZ+0x30c10], R22 ;  /* 0x030c1016030075a7 */ /* 0x000ea4000802017f */
[----:B--2---:R-:W-:Y:S05]  /*1b20*/  @!P1 BRA `(.L_x_490) ;  /* 0x0000009000689947 */ /* 0x004fea0003800000 */
.L_x_489:
        /* <DEDUP_REMOVED lines=9> */
[----:B------:R-:W2:Y:S01]  /*1bc0*/  LDL R15, [R1+0x10] ;  /* 0x00001000010f7983 */ /* 0x000ea20000100800 */
[----:B------:R-:W-:Y:S01]  /*1bd0*/  WARPGROUP.ARRIVE ;  /* 0x00000000000079c5 */ /* 0x000fe20000000000 */
[----:B------:R-:W-:Y:S01]  /*1be0*/  USHF.R.U32.HI UR4, URZ, 0x4, UR9 ;  /* 0x000000043f047899 */ /* 0x000fe20008011609 */
[----:B------:R-:W-:Y:S01]  /*1bf0*/  UMOV UR7, 0x40000040 ;  /* 0x4000004000077882 */ /* 0x000fe20000000000 */
[----:B------:R-:W-:-:S02]  /*1c00*/  UMOV UR5, 0x40000040 ;  /* 0x4000004000057882 */ /* 0x000fc40000000000 */
[----:B------:R-:W-:Y:S02]  /*1c10*/  ULOP3.LUT UR4, UR4, 0x3fff, URZ, 0xc0, !UPT ;  /* 0x00003fff04047892 */ /* 0x000fe4000f8ec03f */
[----:B------:R-:W-:Y:S02]  /*1c20*/  UMOV UR6, UR8 ;  /* 0x0000000800067c82 */ /* 0x000fe40008000000 */
[----:B------:R-:W-:-:S07]  /*1c30*/  ULOP3.LUT UR10, UR4, 0x10000, URZ, 0xfc, !UPT ;  /* 0x00010000040a7892 */ /* 0x000fce000f8efc3f */
        /* <DEDUP_REMOVED lines=15> */
[----:B------:R-:W-:Y:S02]  /*1d30*/  WARPGROUP.DEPBAR.LE gsb0, 0x0 ;  /* 0x00008000000079c5 */ /* 0x000fe40000010000 */
[----:B------:R-:W-:Y:S01]  /*1d40*/  WARPGROUP.ARRIVE ;  /* 0x00000000000079c5 */ /* 0x000fe20000000000 */
[C---:B-----5:R-:W-:Y:S01]  /*1d50*/  IMAD R19, R5.reuse, 0x80, R16 ;  /* 0x0000008005137824 */ /* 0x060fe200078e0210 */
[----:B------:R-:W-:Y:S01]  /*1d60*/  LEA R17, R10, R17, 0x1 ;  /* 0x000000110a117211 */ /* 0x000fe200078e08ff */
[----:B--2---:R-:W-:-:S02]  /*1d70*/  IMAD R21, R5, 0x80, R15 ;  /* 0x0000008005157824 */ /* 0x004fc400078e020f */
[C---:B------:R-:W-:Y:S01]  /*1d80*/  IMAD R15, R10.reuse, 0x2, R13 ;  /* 0x000000020a0f7824 */ /* 0x040fe200078e020d */
[----:B------:R-:W-:Y:S01]  /*1d90*/  HGMMA.64x128x16.F32.BF16 R88, gdesc[UR4], R88, gsb0 ;  /* 0x01e00000045879f0 */ /* 0x000fe20008001858 */
[----:B------:R-:W-:Y:S01]  /*1da0*/  UIADD3 UR6, UR8, 0x6, URZ ;  /* 0x0000000608067890 */ /* 0x000fe2000fffe03f */
[C---:B------:R-:W-:Y:S01]  /*1db0*/  IMAD R19, R10.reuse, 0x2, R19 ;  /* 0x000000020a137824 */ /* 0x040fe200078e0213 */
[----:B------:R-:W-:Y:S01]  /*1dc0*/  UIADD3 UR4, UR10, 0x6, URZ ;  /* 0x000000060a047890 */ /* 0x000fe2000fffe03f */
[----:B------:R-:W-:Y:S01]  /*1dd0*/  IMAD R23, R10, 0x2, R21 ;  /* 0x000000020a177824 */ /* 0x000fe200078e0215 */
[----:B------:R-:W-:Y:S01]  /*1de0*/  UMOV UR7, 0x40000040 ;  /* 0x4000004000077882 */ /* 0x000fe20000000000 */
[----:B------:R-:W-:Y:S01]  /*1df0*/  UMOV UR5, 0x40000040 ;  /* 0x4000004000057882 */ /* 0x000fe20000000000 */
[--C-:B------:R-:W-:Y:S01]  /*1e00*/  IMAD R21, R15, 0x4, R2.reuse ;  /* 0x000000040f157824 */ /* 0x100fe200078e0202 */
[----:B------:R-:W-:Y:S01]  /*1e10*/  LEA R13, R17, R2, 0x2 ;  /* 0x00000002110d7211 */ /* 0x000fe200078e10ff */
[----:B------:R-:W-:-:S02]  /*1e20*/  IMAD R14, R19, 0x4, R2 ;  /* 0x00000004130e7824 */ /* 0x000fc400078e0202 */
[----:B------:R-:W-:Y:S02]  /*1e30*/  IMAD R20, R23, 0x4, R2 ;  /* 0x0000000417147824 */ /* 0x000fe400078e0202 */
[----:B------:R-:W-:-:S04]  /*1e40*/  VIADD R16, R2, 0x20000 ;  /* 0x0002000002107836 */ /* 0x000fc80000000000 */
[--C-:B------:R-:W-:Y:S01]  /*1e50*/  IMAD R18, R17, 0x4, R16.reuse ;  /* 0x0000000411127824 */ /* 0x100fe200078e0210 */
[----:B------:R-:W-:Y:S01]  /*1e60*/  LEA R15, R15, R16, 0x2 ;  /* 0x000000100f0f7211 */ /* 0x000fe200078e10ff */
[--C-:B------:R-:W-:Y:S02]  /*1e70*/  IMAD R17, R19, 0x4, R16.reuse ;  /* 0x0000000413117824 */ /* 0x100fe400078e0210 */
[----:B------:R-:W-:Y:S01]  /*1e80*/  IMAD R16, R23, 0x4, R16 ;  /* 0x0000000417107824 */ /* 0x000fe200078e0210 */
[----:B------:R-:W-:Y:S02]  /*1e90*/  WARPGROUP.DEPBAR.LE gsb0, 0x0 ;  /* 0x00008000000079c5 */ /* 0x000fe40000010000 */
[----:B------:R-:W-:-:S06]  /*1ea0*/  WARPGROUP.ARRIVE ;  /* 0x00000000000079c5 */ /* 0x000fcc0000000000 */
[----:B------:R-:W-:Y:S03]  /*1eb0*/  HGMMA.64x128x16.F32.BF16 R88, gdesc[UR4], R88, gsb0 ;  /* 0x01e00000045879f0 */ /* 0x000fe60008001858 */
[----:B------:R-:W-:Y:S02]  /*1ec0*/  WARPGROUP.DEPBAR.LE gsb0, 0x0 ;  /* 0x00008000000079c5 */ /* 0x000fe40000010000 */
[----:B------:R-:W2:Y:S04]  /*1ed0*/  LDS R21, [R21+0x20000] ;  /* 0x0200000015157984 */ /* 0x000ea80000000800 */
[----:B------:R-:W3:Y:S04]  /*1ee0*/  LDS R13, [R13+0x20000] ;  /* 0x020000000d0d7984 */ /* 0x000ee80000000800 */
[----:B------:R-:W4:Y:S04]  /*1ef0*/  LDS R14, [R14+0x20000] ;  /* 0x020000000e0e7984 */ /* 0x000f280000000800 */
[----:B------:R-:W1:Y:S01]  /*1f00*/  LDS R20, [R20+0x20000] ;  /* 0x0200000014147984 */ /* 0x000e620000000800 */
[----:B------:R-:W-:Y:S05]  /*1f10*/  @!P0 BRA `(.L_x_491) ;  /* 0x0000000000048947 */ /* 0x000fea0003800000 */
[----:B------:R-:W-:Y:S01]  /*1f20*/  BPT.TRAP 0x1 ;  /* 0x000000040000795c */ /* 0x000fe20000300000 */
.L_x_491:
[----:B------:R1:W1:Y:S01]  /*1f30*/  SYNCS.PHASECHK.TRANS64.TRYWAIT P1, [R3+URZ+0x30c30], R22 ;  /* 0x030c3016030075a7 */ /* 0x000262000802017f */
[----:B------:R-:W-:Y:S05]  /*1f40*/  @!P0 BRA `(.L_x_492) ;  /* 0x0000000000048947 */ /* 0x000fea0003800000 */
[----:B------:R-:W-:Y:S01]  /*1f50*/  BPT.TRAP 0x1 ;  /* 0x000000040000795c */ /* 0x000fe20000300000 */
.L_x_492:
[----:B------:R-:W-:-:S04]  /*1f60*/  IADD3 R19, R2, 0x18000, RZ ;  /* 0x0001800002137810 */ /* 0x000fc80007ffe0ff */
[----:B------:R-:W-:-:S04]  /*1f70*/  SHF.R.U32.HI R19, RZ, 0x4, R19 ;  /* 0x00000004ff137819 */ /* 0x000fc80000011613 */
[----:B------:R-:W-:-:S04]  /*1f80*/  LOP3.LUT R19, R19, 0x3fff, RZ, 0xc0, !PT ;  /* 0x00003fff13137812 */ /* 0x000fc800078ec0ff */
[----:B------:R-:W-:Y:S01]  /*1f90*/  LOP3.LUT R24, R19, 0x10000, RZ, 0xfc, !PT ;  /* 0x0001000013187812 */ /* 0x000fe200078efcff */
[----:B-1----:R-:W-:Y:S06]  /*1fa0*/  @P1 BRA `(.L_x_493) ;  /* 0x0000000000081947 */ /* 0x002fec0003800000 */
[----:B------:R-:W1:Y:S02]  /*1fb0*/  SYNCS.PHASECHK.TRANS64.TRYWAIT P1, [R3+URZ+0x30c30], R22 ;  /* 0x030c3016030075a7 */ /* 0x000e64000802017f */
[----:B-1----:R-:W-:Y:S05]  /*1fc0*/  @!P1 BRA `(.L_x_494) ;  /* 0x0000008c00549947 */ /* 0x002fea0003800000 */
.L_x_493:
[----:B------:R-:W-:Y:S01]  /*1fd0*/  UIADD3 UR9, UR9, 0x4000, URZ ;  /* 0x0000400009097890 */ /* 0x000fe2000fffe03f */
[----:B------:R-:W-:Y:S01]  /*1fe0*/  IMAD R24, R5, 0x400, R24 ;  /* 0x0000040005187824 */ /* 0x000fe200078e0218 */
[----:B------:R-:W-:Y:S01]  /*1ff0*/  UMOV UR7, 0x40000040 ;  /* 0x4000004000077882 */ /* 0x000fe20000000000 */
[----:B------:R-:W-:Y:S01]  /*2000*/  UMOV UR5, 0x40000040 ;  /* 0x4000004000057882 */ /* 0x000fe20000000000 */
[----:B------:R-:W-:Y:S01]  /*2010*/  USHF.R.U32.HI UR9, URZ, 0x4, UR9 ;  /* 0x000000043f097899 */ /* 0x000fe20008011609 */
[----:B------:R-:W-:Y:S01]  /*2020*/  FMUL.FTZ R22, R88, UR36 ;  /* 0x0000002458167c20 */ /* 0x000fe20008410000 */
[----:B------:R-:W-:Y:S01]  /*2030*/  R2UR UR8, R24 ;  /* 0x00000000180872ca */ /* 0x000fe200000e0000 */
[----:B------:R-:W-:Y:S01]  /*2040*/  FMUL.FTZ R88, R90, UR36 ;  /* 0x000000245a587c20 */ /* 0x000fe20008410000 */
[----:B------:R-:W-:Y:S01]  /*2050*/  ULOP3.LUT UR9, UR9, 0x3fff, URZ, 0xc0, !UPT ;  /* 0x00003fff09097892 */ /* 0x000fe2000f8ec03f */
[----:B------:R-:W-:Y:S01]  /*2060*/  WARPGROUP.ARRIVE ;  /* 0x00000000000079c5 */ /* 0x000fe20000000000 */
[----:B------:R-:W-:Y:S01]  /*2070*/  FMUL.FTZ R90, R92, UR36 ;  /* 0x000000245c5a7c20 */ /* 0x000fe20008410000 */
[----:B------:R-:W-:Y:S01]  /*2080*/  FMUL.FTZ R92, R94, UR36 ;  /* 0x000000245e5c7c20 */ /* 0x000fe20008410000 */
[----:B------:R-:W-:Y:S01]  /*2090*/  ULOP3.LUT UR9, UR9, 0x10000, URZ, 0xfc, !UPT ;  /* 0x0001000009097892 */ /* 0x000fe2000f8efc3f */
[----:B------:R-:W-:Y:S01]  /*20a0*/  FMUL.FTZ R94, R96, UR36 ;  /* 0x00000024605e7c20 */ /* 0x000fe20008410000 */
[----:B------:R-:W-:Y:S01]  /*20b0*/  FMUL.FTZ R96, R98, UR36 ;  /* 0x0000002462607c20 */ /* 0x000fe20008410000 */
[----:B------:R-:W-:Y:S01]  /*20c0*/  FMUL.FTZ R98, R100, UR36 ;  /* 0x0000002464627c20 */ /* 0x000fe20008410000 */
[----:B------:R-:W-:Y:S01]  /*20d0*/  FMUL.FTZ R100, R102, UR36 ;  /* 0x0000002466647c20 */ /* 0x000fe20008410000 */
[----:B------:R-:W-:Y:S01]  /*20e0*/  FMUL.FTZ R102, R104, UR36 ;  /* 0x0000002468667c20 */ /* 0x000fe20008410000 */
[----:B------:R-:W-:Y:S01]  /*20f0*/  FMUL.FTZ R104, R106, UR36 ;  /* 0x000000246a687c20 */ /* 0x000fe20008410000 */
[----:B------:R-:W-:Y:S01]  /*2100*/  UMOV UR6, UR8 ;  /* 0x0000000800067c82 */ /* 0x000fe20008000000 */
[----:B------:R-:W-:Y:S01]  /*2110*/  UMOV UR4, UR9 ;  /* 0x0000000900047c82 */ /* 0x000fe20008000000 */
[----:B------:R-:W-:Y:S01]  /*2120*/  FMUL.FTZ R106, R108, UR36 ;  /* 0x000000246c6a7c20 */ /* 0x000fe20008410000 */
[----:B------:R-:W-:Y:S01]  /*2130*/  HGMMA.64x128x16.F32.BF16 R24, gdesc[UR4], RZ, !UPT, gsb0 ;  /* 0x01e00000041879f0 */ /* 0x000fe2000c0018ff */
[----:B------:R-:W-:Y:S01]  /*2140*/  UIADD3 UR6, UR8, 0x2, URZ ;  /* 0x0000000208067890 */ /* 0x000fe2000fffe03f */
[----:B------:R-:W-:Y:S01]  /*2150*/  FMUL.FTZ R236, R127, UR36 ;  /* 0x000000247fec7c20 */ /* 0x000fe20008410000 */
[----:B------:R-:W-:Y:S01]  /*2160*/  UIADD3 UR4, UR9, 0x2, URZ ;  /* 0x0000000209047890 */ /* 0x000fe2000fffe03f */
[----:B------:R-:W-:Y:S01]  /*2170*/  FMUL.FTZ R108, R110, UR36 ;  /* 0x000000246e6c7c20 */ /* 0x000fe20008410000 */
[----:B------:R-:W-:Y:S01]  /*2180*/  UMOV UR7, 0x40000040 ;  /* 0x4000004000077882 */ /* 0x000fe20000000000 */
[----:B------:R-:W-:Y:S01]  /*2190*/  UMOV UR5, 0x40000040 ;  /* 0x4000004000057882 */ /* 0x000fe20000000000 */
[----:B------:R-:W-:Y:S01]  /*21a0*/  FMUL.FTZ R217, R122, UR36 ;  /* 0x000000247ad97c20 */ /* 0x000fe20008410000 */
[----:B------:R-:W-:Y:S01]  /*21b0*/  FMUL.FTZ R127, R130, UR36 ;  /* 0x00000024827f7c20 */ /* 0x000fe20008410000 */
[----:B------:R-:W-:Y:S01]  /*21c0*/  FMUL.FTZ R110, R112, UR36 ;  /* 0x00000024706e7c20 */ /* 0x000fe20008410000 */
[----:B--2---:R-:W1:Y:S01]  /*21d0*/  SHFL.IDX PT, R122, R21, R11, 0x1f ;  /* 0x00001f0b157a7589 */ /* 0x004e6200000e0000 */
[----:B------:R-:W-:-:S02]  /*21e0*/  VIADD R130, R11, 0x4 ;  /* 0x000000040b827836 */ /* 0x000fc40000000000 */
[----:B------:R-:W-:Y:S01]  /*21f0*/  FMUL.FTZ R23, R89, UR36 ;  /* 0x0000002459177c20 */ /* 0x000fe20008410000 */
[----:B------:R-:W-:Y:S01]  /*2200*/  FMUL.FTZ R112, R114, UR36 ;  /* 0x0000002472707c20 */ /* 0x000fe20008410000 */
[----:B------:R-:W2:Y:S01]  /*2210*/  MUFU.TANH R22, R22 ;  /* 0x0000001600167308 */ /* 0x000ea20000002400 */
[----:B------:R-:W-:Y:S01]  /*2220*/  FMUL.FTZ R114, R116, UR36 ;  /* 0x0000002474727c20 */ /* 0x000fe20008410000 */
[----:B------:R-:W-:Y:S01]  /*2230*/  FMUL.FTZ R134, R134, UR36 ;  /* 0x0000002486867c20 */ /* 0x000fe20008410000 */
[----:B------:R-:W-:Y:S01]  /*2240*/  FMUL.FTZ R116, R118, UR36 ;  /* 0x0000002476747c20 */ /* 0x000fe20008410000 */
[----:B------:R-:W-:Y:S01]  /*2250*/  STL [R1+0x4c], R155 ;  /* 0x00004c9b01007387 */ /* 0x000fe20000100800 */
[----:B------:R-:W-:Y:S01]  /*2260*/  FMUL.FTZ R89, R91, UR36 ;  /* 0x000000245b597c20 */ /* 0x000fe20008410000 */
[----:B------:R-:W-:Y:S01]  /*2270*/  FMUL.FTZ R118, R120, UR36 ;  /* 0x0000002478767c20 */ /* 0x000fe20008410000 */
[----:B------:R-:W-:Y:S01]  /*2280*/  FMUL.FTZ R91, R93, UR36 ;  /* 0x000000245d5b7c20 */ /* 0x000fe20008410000 */
[----:B------:R3:W-:Y:S01]  /*2290*/  STL [R1+0x48], R154 ;  /* 0x0000489a01007387 */ /* 0x0007e20000100800 */
[----:B------:R-:W-:Y:S01]  /*22a0*/  FMUL.FTZ R93, R95, UR36 ;  /* 0x000000245f5d7c20 */ /* 0x000fe20008410000 */
[----:B------:R-:W4:Y:S01]  /*22b0*/  MUFU.TANH R23, R23 ;  /* 0x0000001700177308 */ /* 0x000f220000002400 */
[----:B------:R-:W-:Y:S01]  /*22c0*/  FMUL.FTZ R95, R97, UR36 ;  /* 0x00000024615f7c20 */ /* 0x000fe20008410000 */
[----:B------:R-:W4:Y:S01]  /*22d0*/  SHFL.IDX PT, R120, R21, R130, 0x1f ;  /* 0x00001f8215787589 */ /* 0x000f2200000e0000 */
[----:B------:R-:W-:Y:S01]  /*22e0*/  FMUL.FTZ R97, R99, UR36 ;  /* 0x0000002463617c20 */ /* 0x000fe20008410000 */
[----:B------:R-:W-:Y:S01]  /*22f0*/  FMUL.FTZ R99, R101, UR36 ;  /* 0x0000002465637c20 */ /* 0x000fe20008410000 */
[----:B------:R-:W-:Y:S01]  /*2300*/  FMUL.FTZ R133, R133, UR36 ;  /* 0x0000002485857c20 */ /* 0x000fe20008410000 */
[----:B------:R-:W-:Y:S01]  /*2310*/  FMUL.FTZ R101, R103, UR36 ;  /* 0x0000002467657c20 */ /* 0x000fe20008410000 */
[----:B------:R-:W-:Y:S01]  /*2320*/  FMUL.FTZ R103, R105, UR36 ;  /* 0x0000002469677c20 */ /* 0x000fe20008410000 */
[----:B---3--:R3:W-:Y:S01]  /*2330*/  MUFU.TANH R154, R134 ;  /* 0x00000086009a7308 */ /* 0x0087e20000002400 */
[----:B------:R-:W-:Y:S01]  /*2340*/  FMUL.FTZ R216, R121, UR36 ;  /* 0x0000002479d87c20 */ /* 0x000fe20008410000 */
[----:B------:R-:W-:Y:S01]  /*2350*/  FMUL.FTZ R231, R128, UR36 ;  /* 0x0000002480e77c20 */ /* 0x000fe20008410000 */
[----:B------:R1:W-:Y:S01]  /*2360*/  STL [R1+0x44], R153 ;  /* 0x0000449901007387 */ /* 0x0003e20000100800 */
[----:B------:R-:W-:Y:S01]  /*2370*/  FMUL.FTZ R105, R107, UR36 ;  /* 0x000000246b697c20 */ /* 0x000fe20008410000 */
[----:B------:R-:W-:Y:S01]  /*2380*/  FMUL.FTZ R128, R148, UR36 ;  /* 0x0000002494807c20 */ /* 0x000fe20008410000 */
[----:B------:R-:W-:Y:S01]  /*2390*/  FMUL.FTZ R107, R109, UR36 ;  /* 0x000000246d6b7c20 */ /* 0x000fe20008410000 */
[----:B------:R-:W-:Y:S01]  /*23a0*/  FMUL.FTZ R109, R111, UR36 ;  /* 0x000000246f6d7c20 */ /* 0x000fe20008410000 */
[----:B------:R-:W4:Y:S01]  /*23b0*/  MUFU.TANH R88, R88 ;  /* 0x0000005800587308 */ /* 0x000f220000002400 */
[----:B---3--:R-:W-:-:S02]  /*23c0*/  VIADD R134, R11, 0x8 ;  /* 0x000000080b867836 */ /* 0x008fc40000000000 */
[----:B------:R-:W-:Y:S01]  /*23d0*/  FMUL.FTZ R111, R113, UR36 ;  /* 0x00000024716f7c20 */ /* 0x000fe20008410000 */
[----:B------:R-:W-:Y:S01]  /*23e0*/  ISETP.GT.AND P2, PT, R9, RZ, PT ;  /* 0x000000ff0900720c */ /* 0x000fe20003f44270 */
[----:B------:R-:W-:Y:S01]  /*23f0*/  FMUL.FTZ R113, R115, UR36 ;  /* 0x0000002473717c20 */ /* 0x000fe20008410000 */
[----:B------:R-:W-:Y:S01]  /*2400*/  FMUL.FTZ R115, R117, UR36 ;  /* 0x0000002475737c20 */ /* 0x000fe20008410000 */
[----:B------:R-:W3:Y:S01]  /*2410*/  SHFL.IDX PT, R121, R21, R134, 0x1f ;  /* 0x00001f8615797589 */ /* 0x000ee200000e0000 */
[----:B------:R-:W-:Y:S01]  /*2420*/  FMUL.FTZ R117, R119, UR36 ;  /* 0x0000002477757c20 */ /* 0x000fe20008410000 */
[----:B------:R-:W-:Y:S01]  /*2430*/  MUFU.TANH R89, R89 ;  /* 0x0000005900597308 */ /* 0x000fe20000002400 */
[----:B------:R-:W-:Y:S01]  /*2440*/  FMUL.FTZ R227, R124, UR36 ;  /* 0x000000247ce37c20 */ /* 0x000fe20008410000 */
[----:B--2---:R-:W-:Y:S01]  /*2450*/  FSEL R119, R22, -INF , P2 ;  /* 0xff80000016777808 */ /* 0x004fe20001000000 */
[----:B------:R-:W-:Y:S01]  /*2460*/  FMUL.FTZ R218, R123, UR36 ;  /* 0x000000247bda7c20 */ /* 0x000fe20008410000 */
[----:B------:R-:W-:Y:S01]  /*2470*/  ISETP.GT.AND P1, PT, R9, 0x8, PT ;  /* 0x000000080900780c */ /* 0x000fe20003f24270 */
[----:B------:R-:W-:Y:S01]  /*2480*/  FMUL.FTZ R234, R135, UR36 ;  /* 0x0000002487ea7c20 */ /* 0x000fe20008410000 */
[----:B------:R-:W-:Y:S01]  /*2490*/  FMUL.FTZ R132, R132, UR36 ;  /* 0x0000002484847c20 */ /* 0x000fe20008410000 */
[--C-:B-1----:R-:W-:Y:S01]  /*24a0*/  FFMA.FTZ R135, R119, UR37, -R122.reuse ;  /* 0x0000002577877c23 */ /* 0x102fe2000801087a */
[----:B------:R1:W-:Y:S01]  /*24b0*/  MUFU.TANH R153, R133 ;  /* 0x0000008500997308 */ /* 0x0003e20000002400 */
[----:B----4-:R-:W-:Y:S01]  /*24c0*/  FSEL R123, R23, -INF , P2 ;  /* 0xff800000177b7808 */ /* 0x010fe20001000000 */
[----:B------:R-:W-:Y:S01]  /*24d0*/  STL [R1+0x40], R152 ;  /* 0x0000409801007387 */ /* 0x000fe20000100800 */
[----:B------:R-:W-:Y:S01]  /*24e0*/  FSEL R119, R88, -INF , P1 ;  /* 0xff80000058777808 */ /* 0x000fe20000800000 */
[----:B------:R-:W-:Y:S01]  /*24f0*/  FMUL.FTZ R137, R137, UR36 ;  /* 0x0000002489897c20 */ /* 0x000fe20008410000 */
[----:B------:R-:W-:Y:S01]  /*2500*/  FMUL.FTZ R139, R139, UR36 ;  /* 0x000000248b8b7c20 */ /* 0x000fe20008410000 */
[----:B------:R-:W-:Y:S01]  /*2510*/  STL [R1+0x3c], R10 ;  /* 0x00003c0a01007387 */ /* 0x000fe20000100800 */
[----:B------:R-:W-:Y:S01]  /*2520*/  FMUL.FTZ R136, R136, UR36 ;  /* 0x0000002488887c20 */ /* 0x000fe20008410000 */
[----:B------:R-:W2:Y:S01]  /*2530*/  MUFU.TANH R90, R90 ;  /* 0x0000005a005a7308 */ /* 0x000ea20000002400 */
[----:B-1----:R-:W-:Y:S01]  /*2540*/  IADD3 R133, R11, 0xc, RZ ;  /* 0x0000000c0b857810 */ /* 0x002fe20007ffe0ff */
[----:B------:R1:W-:Y:S01]  /*2550*/  STL [R1+0x38], R8 ;  /* 0x0000380801007387 */ /* 0x0003e20000100800 */
[----:B------:R-:W-:Y:S01]  /*2560*/  FFMA.FTZ R119, R119, UR37, -R122 ;  /* 0x0000002577777c23 */ /* 0x000fe2000801087a */
[----:B------:R-:W-:Y:S01]  /*2570*/  FMUL.FTZ R141, R141, UR36 ;  /* 0x000000248d8d7c20 */ /* 0x000fe20008410000 */
[----:B------:R-:W-:Y:S01]  /*2580*/  FMUL.FTZ R140, R140, UR36 ;  /* 0x000000248c8c7c20 */ /* 0x000fe20008410000 */
[----:B------:R-:W4:Y:S01]  /*2590*/  SHFL.IDX PT, R124, R21, R133, 0x1f ;  /* 0x00001f85157c7589 */ /* 0x000f2200000e0000 */
[----:B------:R-:W-:Y:S01]  /*25a0*/  FMUL.FTZ R129, R129, UR36 ;  /* 0x0000002481817c20 */ /* 0x000fe20008410000 */
[----:B------:R-:W3:Y:S01]  /*25b0*/  MUFU.TANH R92, R92 ;  /* 0x0000005c005c7308 */ /* 0x000ee20000002400 */
[----:B------:R-:W-:Y:S01]  /*25c0*/  FMUL.FTZ R138, R138, UR36 ;  /* 0x000000248a8a7c20 */ /* 0x000fe20008410000 */
[----:B------:R3:W-:Y:S01]  /*25d0*/  STL [R1+0x34], R7 ;  /* 0x0000340701007387 */ /* 0x0007e20000100800 */
[----:B------:R-:W-:Y:S01]  /*25e0*/  FMUL.FTZ R226, R125, UR36 ;  /* 0x000000247de27c20 */ /* 0x000fe20008410000 */
[----:B------:R-:W-:Y:S01]  /*25f0*/  FMUL.FTZ R142, R142, UR36 ;  /* 0x000000248e8e7c20 */ /* 0x000fe20008410000 */
[----:B------:R-:W-:Y:S01]  /*2600*/  FMUL.FTZ R235, R131, UR36 ;  /* 0x0000002483eb7c20 */ /* 0x000fe20008410000 */
[----:B------:R-:W-:Y:S01]  /*2610*/  STL [R1+0x30], R6 ;  /* 0x0000300601007387 */ /* 0x000fe20000100800 */
[----:B------:R-:W-:Y:S01]  /*2620*/  FMUL.FTZ R143, R143, UR36 ;  /* 0x000000248f8f7c20 */ /* 0x000fe20008410000 */
[----:B------:R-:W4:Y:S01]  /*2630*/  MUFU.TANH R91, R91 ;  /* 0x0000005b005b7308 */ /* 0x000f220000002400 */
[----:B--2---:R-:W-:Y:S01]  /*2640*/  FSEL R122, R90, -INF , P2 ;  /* 0xff8000005a7a7808 */ /* 0x004fe20001000000 */
[----:B------:R-:W-:Y:S01]  /*2650*/  STL [R1+0x2c], R4 ;  /* 0x00002c0401007387 */ /* 0x000fe20000100800 */
[----:B------:R-:W-:Y:S01]  /*2660*/  FMUL.FTZ R131, R150, UR36 ;  /* 0x0000002496837c20 */ /* 0x000fe20008410000 */
[----:B------:R-:W-:Y:S01]  /*2670*/  FMUL.FTZ R237, R144, UR36 ;  /* 0x0000002490ed7c20 */ /* 0x000fe20008410000 */
[----:B------:R-:W-:Y:S01]  /*2680*/  FMUL.FTZ R232, R145, UR36 ;  /* 0x0000002491e87c20 */ /* 0x000fe20008410000 */
[----:B------:R2:W-:Y:S01]  /*2690*/  STL [R1+0x28], R3 ;  /* 0x0000280301007387 */ /* 0x0005e20000100800 */
[----:B------:R-:W-:Y:S01]  /*26a0*/  FMUL.FTZ R229, R146, UR36 ;  /* 0x0000002492e57c20 */ /* 0x000fe20008410000 */
[----:B------:R3:W-:Y:S01]  /*26b0*/  MUFU.TANH R155, R132 ;  /* 0x00000084009b7308 */ /* 0x0007e20000002400 */
[----:B------:R-:W-:Y:S01]  /*26c0*/  FMUL.FTZ R228, R147, UR36 ;  /* 0x0000002493e47c20 */ /* 0x000fe20008410000 */
[----:B------:R4:W-:Y:S01]  /*26d0*/  STL [R1+0x24], R0 ;  /* 0x0000240001007387 */ /* 0x0009e20000100800 */
[----:B------:R-:W-:-:S03]  /*26e0*/  FMUL.FTZ R126, R126, UR36 ;  /* 0x000000247e7e7c20 */ /* 0x000fc60008410000 */
[----:B------:R-:W-:Y:S02]  /*26f0*/  SHFL.IDX PT, R219, R13, R11, 0x1f ;  /* 0x00001f0b0ddb7589 */ /* 0x000fe400000e0000 */
[----:B-1----:R1:W-:Y:S01]  /*2700*/  MUFU.TANH R8, R137 ;  /* 0x0000008900087308 */ /* 0x0023e20000002400 */
[--C-:B---3--:R-:W-:Y:S01]  /*2710*/  FFMA.FTZ R132, R123, UR37, -R120.reuse ;  /* 0x000000257b847c23 */ /* 0x108fe20008010878 */
[----:B------:R-:W-:Y:S01]  /*2720*/  FSEL R123, R89, -INF , P1 ;  /* 0xff800000597b7808 */ /* 0x000fe20000800000 */
[----:B------:R-:W-:Y:S04]  /*2730*/  SHFL.IDX PT, R222, R13, R130, 0x1f ;  /* 0x00001f820dde7589 */ /* 0x000fe800000e0000 */
[----:B------:R-:W-:Y:S01]  /*2740*/  FFMA.FTZ R120, R123, UR37, -R120 ;  /* 0x000000257b787c23 */ /* 0x000fe20008010878 */
[----:B------:R3:W-:Y:S01]  /*2750*/  MUFU.TANH R7, R139 ;  /* 0x0000008b00077308 */ /* 0x0007e20000002400 */
[----:B-1----:R-:W-:-:S02]  /*2760*/  VIADD R137, R11, 0x14 ;  /* 0x000000140b897836 */ /* 0x002fc40000000000 */
[--C-:B------:R-:W-:Y:S01]  /*2770*/  FFMA.FTZ R123, R122, UR37, -R121.reuse ;  /* 0x000000257a7b7c23 */ /* 0x100fe20008010879 */
[----:B------:R-:W-:Y:S01]  /*2780*/  FSEL R122, R92, -INF , P1 ;  /* 0xff8000005c7a7808 */ /* 0x000fe20000800000 */
[----:B------:R-:W-:Y:S03]  /*2790*/  SHFL.IDX PT, R225, R13, R134, 0x1f ;  /* 0x00001f860de17589 */ /* 0x000fe600000e0000 */
[----:B------:R-:W-:Y:S01]  /*27a0*/  MUFU.TANH R93, R93 ;  /* 0x0000005d005d7308 */ /* 0x000fe20000002400 */
[----:B---3--:R-:W-:Y:S02]  /*27b0*/  VIADD R139, R11, 0x10 ;  /* 0x000000100b8b7836 */ /* 0x008fe40000000000 */
[----:B------:R-:W-:Y:S01]  /*27c0*/  FFMA.FTZ R121, R122, UR37, -R121 ;  /* 0x000000257a797c23 */ /* 0x000fe20008010879 */
[----:B------:R-:W-:Y:S04]  /*27d0*/  SHFL.IDX PT, R230, R13, R133, 0x1f ;  /* 0x00001f850de67589 */ /* 0x000fe800000e0000 */
[----:B------:R-:W-:Y:S01]  /*27e0*/  SHFL.IDX PT, R125, R21, R139, 0x1f ;  /* 0x00001f8b157d7589 */ /* 0x000fe200000e0000 */
[----:B------:R1:W-:Y:S08]  /*27f0*/  MUFU.TANH R152, R136 ;  /* 0x0000008800987308 */ /* 0x0003f00000002400 */
[----:B--2---:R4:W-:Y:S01]  /*2800*/  MUFU.TANH R3, R141 ;  /* 0x0000008d00037308 */ /* 0x0049e20000002400 */
[----:B-1----:R-:W-:-:S02]  /*2810*/  FMUL.FTZ R136, R151, UR36 ;  /* 0x0000002497887c20 */ /* 0x002fc40008410000 */
[----:B------:R-:W1:Y:S01]  /*2820*/  SHFL.IDX PT, R151, R21, R137, 0x1f ;  /* 0x00001f8915977589 */ /* 0x000e6200000e0000 */
[----:B------:R-:W-:Y:S02]  /*2830*/  WARPGROUP.DEPBAR.LE gsb0, 0x0 ;  /* 0x00008000000079c5 */ /* 0x000fe40000010000 */
[----:B------:R-:W-:Y:S02]  /*2840*/  WARPGROUP.ARRIVE ;  /* 0x00000000000079c5 */ /* 0x000fe40000000000 */
[----:B------:R2:W-:Y:S01]  /*2850*/  MUFU.TANH R6, R140 ;  /* 0x0000008c00067308 */ /* 0x0005e20000002400 */
[----:B----4-:R-:W-:-:S03]  /*2860*/  FSEL R141, R91, -INF , P2 ;  /* 0xff8000005b8d7808 */ /* 0x010fc60001000000 */
[----:B------:R-:W-:Y:S01]  /*2870*/  HGMMA.64x128x16.F32.BF16 R24, gdesc[UR4], R24, gsb0 ;  /* 0x01e00000041879f0 */ /* 0x000fe20008001818 */
[----:B------:R-:W-:Y:S01]  /*2880*/  UIADD3 UR6, UR8, 0x4, URZ ;  /* 0x0000000408067890 */ /* 0x000fe2000fffe03f */
[----:B------:R-:W-:Y:S01]  /*2890*/  FFMA.FTZ R122, R141, UR37, -R124 ;  /* 0x000000258d7a7c23 */ /* 0x000fe2000801087c */
[----:B------:R-:W-:Y:S01]  /*28a0*/  UIADD3 UR4, UR9, 0x4, URZ ;  /* 0x0000000409047890 */ /* 0x000fe2000fffe03f */
[----:B------:R3:W4:Y:S01]  /*28b0*/  MUFU.TANH R0, R129 ;  /* 0x0000008100007308 */ /* 0x0007220000002400 */
[----:B------:R-:W-:Y:S01]  /*28c0*/  UMOV UR7, 0x40000040 ;  /* 0x4000004000077882 */ /* 0x000fe20000000000 */
[----:B------:R-:W-:Y:S01]  /*28d0*/  UMOV UR5, 0x40000040 ;  /* 0x4000004000057882 */ /* 0x000fe20000000000 */
[----:B--2---:R-:W-:-:S05]  /*28e0*/  IADD3 R140, R11, 0x1c, RZ ;  /* 0x0000001c0b8c7810 */ /* 0x004fca0007ffe0ff */
[----:B------:R2:W-:Y:S01]  /*28f0*/  MUFU.TANH R10, R138 ;  /* 0x0000008a000a7308 */ /* 0x0005e20000002400 */
[----:B------:R-:W1:Y:S01]  /*2900*/  SHFL.IDX PT, R141, R21, R140, 0x1f ;  /* 0x00001f8c158d7589 */ /* 0x000e6200000e0000 */
[----:B---3--:R-:W-:Y:S01]  /*2910*/  FMUL.FTZ R129, R149, UR36 ;  /* 0x0000002495817c20 */ /* 0x008fe20008410000 */
[----:B------:R-:W-:-:S05]  /*2920*/  IMAD R149, R5, 0x400, R19 ;  /* 0x0000040005957824 */ /* 0x000fca00078e0213 */
[----:B------:R-:W-:Y:S01]  /*2930*/  MUFU.TANH R94, R94 ;  /* 0x0000005e005e7308 */ /* 0x000fe20000002400 */
[----:B--2---:R-:W-:Y:S01]  /*2940*/  VIADD R138, R11, 0x18 ;  /* 0x000000180b8a7836 */ /* 0x004fe20000000000 */
[----:B----4-:R-:W-:Y:S06]  /*2950*/  STL [R1+0x4], R0 ;  /* 0x0000040001007387 */ /* 0x010fec0000100800 */
[----:B------:R-:W-:Y:S08]  /*2960*/  MUFU.TANH R95, R95 ;  /* 0x0000005f005f7308 */ /* 0x000ff00000002400 */
[----:B------:R-:W2:Y:S08]  /*2970*/  MUFU.TANH R96, R96 ;  /* 0x0000006000607308 */ /* 0x000eb00000002400 */
[----:B------:R-:W-:Y:S08]  /*2980*/  MUFU.TANH R97, R97 ;  /* 0x0000006100617308 */ /* 0x000ff00000002400 */
[----:B------:R3:W-:Y:S01]  /*2990*/  MUFU.TANH R4, R142 ;  /* 0x0000008e00047308 */ /* 0x0007e20000002400 */
[----:B--2---:R-:W-:-:S07]  /*29a0*/  FSEL R144, R96, -INF , P1 ;  /* 0xff80000060907808 */ /* 0x004fce0000800000 */
[----:B------:R-:W2:Y:S01]  /*29b0*/  MUFU.TANH R99, R99 ;  /* 0x0000006300637308 */ /* 0x000ea20000002400 */
[----:B---3--:R3:W4:Y:S07]  /*29c0*/  SHFL.IDX PT, R142, R21, R138, 0x1f ;  /* 0x00001f8a158e7589 */ /* 0x00872e00000e0000 */
[----:B------:R-:W-:Y:S01]  /*29d0*/  MUFU.TANH R98, R98 ;  /* 0x0000006200627308 */ /* 0x000fe20000002400 */
[----:B---3--:R-:W-:-:S07]  /*29e0*/  FSEL R21, R95, -INF , P2 ;  /* 0xff8000005f157808 */ /* 0x008fce0001000000 */
[----:B------:R-:W-:Y:S01]  /*29f0*/  MUFU.TANH R101, R101 ;  /* 0x0000006500657308 */ /* 0x000fe20000002400 */
[----:B-1----:R-:W-:Y:S01]  /*2a00*/  FFMA.FTZ R21, R21, UR37, -R151 ;  /* 0x0000002515157c23 */ /* 0x002fe20008010897 */
[----:B--2---:R-:W-:-:S05]  /*2a10*/  FSEL R233, R99, -INF , P2 ;  /* 0xff80000063e97808 */ /* 0x004fca0001000000 */
[----:B------:R-:W-:Y:S01]  /*2a20*/  FFMA.FTZ R233, R233, UR37, -R141 ;  /* 0x00000025e9e97c23 */ /* 0x000fe2000801088d */
[----:B------:R-:W1:Y:S08]  /*2a30*/  MUFU.TANH R100, R100 ;  /* 0x0000006400647308 */ /* 0x000e700000002400 */
[----:B------:R-:W2:Y:S08]  /*2a40*/  MUFU.TANH R102, R102 ;  /* 0x0000006600667308 */ /* 0x000eb00000002400 */
[----:B------:R-:W3:Y:S01]  /*2a50*/  MUFU.TANH R104, R104 ;  /* 0x0000006800687308 */ /* 0x000ee20000002400 */
[----:B-1----:R-:W-:-:S07]  /*2a60*/  FSEL R145, R100, -INF , P1 ;  /* 0xff80000064917808 */ /* 0x002fce0000800000 */
[----:B------:R1:W-:Y:S08]  /*2a70*/  MUFU.TANH R0, R143 ;  /* 0x0000008f00007308 */ /* 0x0003f00000002400 */
[----:B------:R-:W-:Y:S01]  /*2a80*/  MUFU.TANH R103, R103 ;  /* 0x0000006700677308 */ /* 0x000fe20000002400 */
[----:B-1----:R-:W-:-:S05]  /*2a90*/  FSEL R143, R97, -INF , P1 ;  /* 0xff800000618f7808 */ /* 0x002fca0000800000 */
[----:B------:R-:W-:Y:S01]  /*2aa0*/  FFMA.FTZ R151, R143, UR37, -R151 ;  /* 0x000000258f977c23 */ /* 0x000fe20008010897 */
[----:B------:R-:W-:Y:S01]  /*2ab0*/  FSEL R143, R101, -INF , P1 ;  /* 0xff800000658f7808 */ /* 0x000fe20000800000 */
[----:B------:R-:W1:Y:S04]  /*2ac0*/  MUFU.TANH R105, R105 ;  /* 0x0000006900697308 */ /* 0x000e680000002400 */
[----:B------:R-:W-:Y:S01]  /*2ad0*/  FFMA.FTZ R141, R143, UR37, -R141 ;  /* 0x000000258f8d7c23 */ /* 0x000fe2000801088d */
[----:B--2---:R-:W-:-:S03]  /*2ae0*/  FSEL R143, R102, -INF , P2 ;  /* 0xff800000668f7808 */ /* 0x004fc60001000000 */
[----:B------:R-:W-:Y:S01]  /*2af0*/  MUFU.EX2 R135, R135 ;  /* 0x0000008700877308 */ /* 0x000fe20000000800 */
[----:B------:R-:W-:Y:S02]  /*2b00*/  WARPGROUP.DEPBAR.LE gsb0, 0x0 ;  /* 0x00008000000079c5 */ /* 0x000fe40000010000 */
[----:B------:R-:W-:Y:S01]  /*2b10*/  WARPGROUP.ARRIVE ;  /* 0x00000000000079c5 */ /* 0x000fe20000000000 */
[----:B------:R-:W-:-:S04]  /*2b20*/  FFMA.FTZ R143, R143, UR37, -R219 ;  /* 0x000000258f8f7c23 */ /* 0x000fc800080108db */
[----:B------:R-:W-:Y:S01]  /*2b30*/  MUFU.EX2 R119, R119 ;  /* 0x0000007700777308 */ /* 0x000fe20000000800 */
[----:B------:R-:W-:Y:S01]  /*2b40*/  HGMMA.64x128x16.F32.BF16 R24, gdesc[UR4], R24, gsb0 ;  /* 0x01e00000041879f0 */ /* 0x000fe20008001818 */
[----:B------:R-:W-:Y:S02]  /*2b50*/  UIADD3 UR6, UR8, 0x6, URZ ;  /* 0x0000000608067890 */ /* 0x000fe4000fffe03f */
[----:B------:R-:W-:Y:S01]  /*2b60*/  UIADD3 UR4, UR9, 0x6, URZ ;  /* 0x0000000609047890 */ /* 0x000fe2000fffe03f */
[----:B------:R-:W-:Y:S01]  /*2b70*/  UMOV UR7, 0x40000040 ;  /* 0x4000004000077882 */ /* 0x000fe20000000000 */
[----:B------:R-:W-:Y:S02]  /*2b80*/  UMOV UR5, 0x40000040 ;  /* 0x4000004000057882 */ /* 0x000fe40000000000 */
[----:B------:R-:W-:Y:S08]  /*2b90*/  MUFU.EX2 R132, R132 ;  /* 0x0000008400847308 */ /* 0x000ff00000000800 */
[----:B------:R-:W-:Y:S08]  /*2ba0*/  MUFU.TANH R106, R106 ;  /* 0x0000006a006a7308 */ /* 0x000ff00000002400 */
[----:B------:R-:W-:Y:S08]  /*2bb0*/  MUFU.EX2 R123, R123 ;  /* 0x0000007b007b7308 */ /* 0x000ff00000000800 */
[----:B------:R-:W-:Y:S08]  /*2bc0*/  MUFU.TANH R111, R111 ;  /* 0x0000006f006f7308 */ /* 0x000ff00000002400 */
[----:B------:R-:W-:Y:S08]  /*2bd0*/  MUFU.TANH R113, R113 ;  /* 0x0000007100717308 */ /* 0x000ff00000002400 */
[----:B------:R-:W2:Y:S08]  /*2be0*/  MUFU.EX2 R120, R120 ;  /* 0x0000007800787308 */ /* 0x000eb00000000800 */
[----:B------:R-:W-:Y:S08]  /*2bf0*/  MUFU.TANH R114, R114 ;  /* 0x0000007200727308 */ /* 0x000ff00000002400 */
[----:B------:R-:W-:Y:S08]  /*2c00*/  MUFU.TANH R116, R116 ;  /* 0x0000007400747308 */ /* 0x000ff00000002400 */
[----:B------:R-:W-:Y:S08]  /*2c10*/  MUFU.TANH R115, R115 ;  /* 0x0000007300737308 */ /* 0x000ff00000002400 */
[----:B------:R-:W-:Y:S08]  /*2c20*/  MUFU.EX2 R19, R151 ;  /* 0x0000009700137308 */ /* 0x000ff00000000800 */
[----:B------:R-:W-:Y:S08]  /*2c30*/  MUFU.TANH R117, R117 ;  /* 0x0000007500757308 */ /* 0x000ff00000002400 */
[----:B------:R-:W-:Y:S08]  /*2c40*/  MUFU.TANH R110, R110 ;  /* 0x0000006e006e7308 */ /* 0x000ff00000002400 */
[----:B------:R-:W-:Y:S08]  /*2c50*/  MUFU.TANH R112, R112 ;  /* 0x0000007000707308 */ /* 0x000ff00000002400 */
[----:B------:R-:W-:Y:S08]  /*2c60*/  MUFU.EX2 R21, R21 ;  /* 0x0000001500157308 */ /* 0x000ff00000000800 */
[----:B------:R-:W-:Y:S08]  /*2c70*/  MUFU.EX2 R121, R121 ;  /* 0x0000007900797308 */ /* 0x000ff00000000800 */
[----:B------:R-:W-:Y:S01]  /*2c80*/  MUFU.EX2 R122, R122 ;  /* 0x0000007a007a7308 */ /* 0x000fe20000000800 */
[----:B------:R-:W-:-:S02]  /*2c90*/  WARPGROUP.DEPBAR.LE gsb0, 0x0 ;  /* 0x00008000000079c5 */ /* 0x000fc40000010000 */
[----:B------:R-:W-:-:S05]  /*2ca0*/  WARPGROUP.ARRIVE ;  /* 0x00000000000079c5 */ /* 0x000fca0000000000 */
[----:B------:R-:W-:Y:S01]  /*2cb0*/  MUFU.TANH R109, R109 ;  /* 0x0000006d006d7308 */ /* 0x000fe20000002400 */
[----:B------:R-:W-:Y:S01]  /*2cc0*/  HGMMA.64x128x16.F32.BF16 R24, gdesc[UR4], R24, gsb0 ;  /* 0x01e00000041879f0 */ /* 0x000fe20008001818 */
[----:B------:R-:W-:Y:S01]  /*2cd0*/  R2UR UR4, R149 ;  /* 0x00000000950472ca */ /* 0x000fe200000e0000 */
[----:B------:R-:W-:-:S05]  /*2ce0*/  FFMA.FTZ R92, -R92, R92, 1 ;  /* 0x3f8000005c5c7423 */ /* 0x000fca000001015c */
[----:B------:R-:W-:Y:S08]  /*2cf0*/  MUFU.TANH R107, R107 ;  /* 0x0000006b006b7308 */ /* 0x000ff00000002400 */
        /* <DEDUP_REMOVED lines=15> */
[----:B------:R-:W-:Y:S01]  /*2df0*/  MUFU.TANH R232, R232 ;  /* 0x000000e800e87308 */ /* 0x000fe20000002400 */
[----:B------:R-:W-:-:S02]  /*2e00*/  WARPGROUP.DEPBAR.LE gsb0, 0x0 ;  /* 0x00008000000079c5 */ /* 0x000fc40000010000 */
[----:B------:R4:W1:Y:S05]  /*2e10*/  LDS R148, [R15+0x400] ;  /* 0x000400000f947984 */ /* 0x00086a0000000800 */
[----:B------:R-:W-:Y:S01]  /*2e20*/  MUFU.TANH R228, R228 ;  /* 0x000000e400e47308 */ /* 0x000fe20000002400 */
[----:B----4-:R-:W-:-:S07]  /*2e30*/  FSEL R15, R93, -INF , P1 ;  /* 0xff8000005d0f7808 */ /* 0x010fce0000800000 */
[----:B------:R-:W-:Y:S01]  /*2e40*/  MUFU.TANH R128, R128 ;  /* 0x0000008000807308 */ /* 0x000fe20000002400 */
[----:B------:R-:W-:Y:S01]  /*2e50*/  FFMA.FTZ R15, R15, UR37, -R124 ;  /* 0x000000250f0f7c23 */ /* 0x000fe2000801087c */
[----:B------:R-:W-:-:S05]  /*2e60*/  FSEL R124, R94, -INF , P2 ;  /* 0xff8000005e7c7808 */ /* 0x000fca0001000000 */
[--C-:B------:R-:W-:Y:S01]  /*2e70*/  FFMA.FTZ R124, R124, UR37, -R125.reuse ;  /* 0x000000257c7c7c23 */ /* 0x100fe2000801087d */
[----:B------:R-:W-:Y:S01]  /*2e80*/  FFMA.FTZ R125, R144, UR37, -R125 ;  /* 0x00000025907d7c23 */ /* 0x000fe2000801087d */
[----:B------:R-:W-:Y:S01]  /*2e90*/  FSEL R144, R98, -INF , P2 ;  /* 0xff80000062907808 */ /* 0x000fe20001000000 */
[----:B------:R-:W4:Y:S04]  /*2ea0*/  MUFU.EX2 R15, R15 ;  /* 0x0000000f000f7308 */ /* 0x000f280000000800 */
[--C-:B------:R-:W-:Y:S01]  /*2eb0*/  FFMA.FTZ R144, R144, UR37, -R142.reuse ;  /* 0x0000002590907c23 */ /* 0x100fe2000801088e */
[----:B------:R-:W-:Y:S01]  /*2ec0*/  FFMA.FTZ R142, R145, UR37, -R142 ;  /* 0x00000025918e7c23 */ /* 0x000fe2000801088e */
[----:B---3--:R-:W-:Y:S02]  /*2ed0*/  FSEL R145, R104, -INF , P1 ;  /* 0xff80000068917808 */ /* 0x008fe40000800000 */
[----:B------:R-:W3:Y:S03]  /*2ee0*/  MUFU.EX2 R125, R125 ;  /* 0x0000007d007d7308 */ /* 0x000ee60000000800 */
[----:B------:R-:W-:-:S05]  /*2ef0*/  FFMA.FTZ R219, R145, UR37, -R219 ;  /* 0x0000002591db7c23 */ /* 0x000fca00080108db */
[----:B------:R-:W-:Y:S01]  /*2f00*/  MUFU.EX2 R124, R124 ;  /* 0x0000007c007c7308 */ /* 0x000fe20000000800 */
[----:B-1----:R-:W1:Y:S04]  /*2f10*/  SHFL.IDX PT, R220, R148, R11, 0x1f ;  /* 0x00001f0b94dc7589 */ /* 0x002e6800000e0000 */
[----:B------:R-:W-:Y:S03]  /*2f20*/  SHFL.IDX PT, R150, R148, R130, 0x1f ;  /* 0x00001f8294967589 */ /* 0x000fe600000e0000 */
[----:B------:R-:W-:Y:S01]  /*2f30*/  MUFU.TANH R131, R131 ;  /* 0x0000008300837308 */ /* 0x000fe20000002400 */
[----:B------:R-:W-:Y:S04]  /*2f40*/  SHFL.IDX PT, R146, R148, R139, 0x1f ;  /* 0x00001f8b94927589 */ /* 0x000fe800000e0000 */
[----:B------:R-:W2:Y:S03]  /*2f50*/  SHFL.IDX PT, R223, R148, R133, 0x1f ;  /* 0x00001f8594df7589 */ /* 0x000ea600000e0000 */
[----:B------:R-:W-:Y:S01]  /*2f60*/  MUFU.TANH R129, R129 ;  /* 0x0000008100817308 */ /* 0x000fe20000002400 */
[----:B------:R-:W-:Y:S04]  /*2f70*/  SHFL.IDX PT, R221, R148, R137, 0x1f ;  /* 0x00001f8994dd7589 */ /* 0x000fe800000e0000 */
[----:B------:R-:W4:Y:S03]  /*2f80*/  SHFL.IDX PT, R147, R148, R134, 0x1f ;  /* 0x00001f8694937589 */ /* 0x000f2600000e0000 */
[----:B------:R-:W-:Y:S01]  /*2f90*/  MUFU.TANH R136, R136 ;  /* 0x0000008800887308 */ /* 0x000fe20000002400 */
[--C-:B-1----:R-:W-:Y:S01]  /*2fa0*/  FADD.FTZ R145, R24, -R220.reuse ;  /* 0x800000dc18917221 */ /* 0x102fe20000010000 */
[----:B------:R-:W-:Y:S01]  /*2fb0*/  FADD.FTZ R220, R26, -R220 ;  /* 0x800000dc1adc7221 */ /* 0x000fe20000010000 */
[----:B------:R-:W-:Y:S01]  /*2fc0*/  FSEL R26, R105, -INF , P1 ;  /* 0xff800000691a7808 */ /* 0x000fe20000800000 */
[----:B------:R-:W1:Y:S04]  /*2fd0*/  SHFL.IDX PT, R224, R148, R138, 0x1f ;  /* 0x00001f8a94e07589 */ /* 0x000e6800000e0000 */
[----:B------:R3:W-:Y:S01]  /*2fe0*/  MUFU.EX2 R24, R144 ;  /* 0x0000009000187308 */ /* 0x0007e20000000800 */
[--C-:B--2---:R-:W-:Y:S01]  /*2ff0*/  FADD.FTZ R149, R29, -R223.reuse ;  /* 0x800000df1d957221 */ /* 0x104fe20000010000 */
[----:B------:R-:W-:Y:S01]  /*3000*/  FADD.FTZ R31, R31, -R223 ;  /* 0x800000df1f1f7221 */ /* 0x000fe20000010000 */
[----:B------:R-:W-:Y:S01]  /*3010*/  FSEL R223, R103, -INF , P2 ;  /* 0xff80000067df7808 */ /* 0x000fe20001000000 */
[--C-:B---3--:R-:W-:Y:S01]  /*3020*/  FADD.FTZ R144, R25, -R150.reuse ;  /* 0x8000009619907221 */ /* 0x108fe20000010000 */
[----:B------:R-:W-:-:S03]  /*3030*/  FADD.FTZ R150, R27, -R150 ;  /* 0x800000961b967221 */ /* 0x000fc60000010000 */
[----:B------:R2:W-:Y:S01]  /*3040*/  MUFU.EX2 R25, R142 ;  /* 0x0000008e00197308 */ /* 0x0005e20000000800 */
[----:B------:R-:W-:Y:S01]  /*3050*/  FFMA.FTZ R223, R223, UR37, -R222 ;  /* 0x00000025dfdf7c23 */ /* 0x000fe200080108de */
[----:B----4-:R-:W-:-:S06]  /*3060*/  FADD.FTZ R151, R28, -R147 ;  /* 0x800000931c977221 */ /* 0x010fcc0000010000 */
[----:B------:R3:W4:Y:S01]  /*3070*/  MUFU.EX2 R27, R233 ;  /* 0x000000e9001b7308 */ /* 0x0007220000000800 */
[--C-:B--2---:R-:W-:Y:S01]  /*3080*/  FADD.FTZ R142, R32, -R146.reuse ;  /* 0x80000092208e7221 */ /* 0x104fe20000010000 */
[----:B------:R-:W-:Y:S01]  /*3090*/  FADD.FTZ R146, R34, -R146 ;  /* 0x8000009222927221 */ /* 0x000fe20000010000 */
[----:B------:R-:W-:Y:S01]  /*30a0*/  FFMA.FTZ R222, R26, UR37, -R222 ;  /* 0x000000251ade7c23 */ /* 0x000fe200080108de */
[----:B------:R-:W-:Y:S01]  /*30b0*/  FMUL.FTZ R150, R120, R150 ;  /* 0x0000009678967220 */ /* 0x000fe20000410000 */
[----:B------:R-:W-:Y:S01]  /*30c0*/  FFMA.FTZ R93, -R93, R93, 1 ;  /* 0x3f8000005d5d7423 */ /* 0x000fe2000001015d */
[----:B------:R-:W-:Y:S01]  /*30d0*/  FMUL.FTZ R31, R15, R31 ;  /* 0x0000001f0f1f7220 */ /* 0x000fe20000410000 */
[----:B------:R-:W-:Y:S01]  /*30e0*/  FADD.FTZ R147, R30, -R147 ;  /* 0x800000931e937221 */ /* 0x000fe20000010000 */
[----:B---3--:R-:W2:Y:S01]  /*30f0*/  LDL.LU R233, [R1+0x4] ;  /* 0x0000040001e97983 */ /* 0x008ea20000300800 */
[----:B------:R3:W4:Y:S01]  /*3100*/  MUFU.EX2 R26, R141 ;  /* 0x0000008d001a7308 */ /* 0x0007220000000800 */
[----:B------:R-:W-:Y:S01]  /*3110*/  FSEL R32, R106, -INF , P2 ;  /* 0xff8000006a207808 */ /* 0x000fe20001000000 */
[----:B------:R-:W-:Y:S01]  /*3120*/  FMUL.FTZ R151, R123, R151 ;  /* 0x000000977b977220 */ /* 0x000fe20000410000 */
[----:B------:R1:W4:Y:S01]  /*3130*/  SHFL.IDX PT, R34, R148, R140, 0x1f ;  /* 0x00001f8c94227589 */ /* 0x00032200000e0000 */
[----:B------:R-:W-:Y:S01]  /*3140*/  FMUL.FTZ R146, R125, R146 ;  /* 0x000000927d927220 */ /* 0x000fe20000410000 */
[----:B------:R-:W-:Y:S01]  /*3150*/  FFMA.FTZ R94, -R94, R94, 1 ;  /* 0x3f8000005e5e7423 */ /* 0x000fe2000001015e */
[----:B------:R-:W-:Y:S01]  /*3160*/  FFMA.FTZ R32, R32, UR37, -R225 ;  /* 0x0000002520207c23 */ /* 0x000fe200080108e1 */
[----:B------:R-:W-:Y:S01]  /*3170*/  FMUL.FTZ R149, R122, R149 ;  /* 0x000000957a957220 */ /* 0x000fe20000410000 */
[----:B------:R1:W4:Y:S01]  /*3180*/  MUFU.EX2 R28, R143 ;  /* 0x0000008f001c7308 */ /* 0x0003220000000800 */
[--C-:B---3--:R-:W-:Y:S01]  /*3190*/  FADD.FTZ R141, R35, -R221.reuse ;  /* 0x800000dd238d7221 */ /* 0x108fe20000010000 */
[----:B------:R-:W-:Y:S01]  /*31a0*/  FFMA.FTZ R35, -R22, R22, 1 ;  /* 0x3f80000016237423 */ /* 0x000fe20000010116 */
[----:B------:R-:W-:Y:S01]  /*31b0*/  FFMA.FTZ R95, -R95, R95, 1 ;  /* 0x3f8000005f5f7423 */ /* 0x000fe2000001015f */
[--C-:B-1----:R-:W-:Y:S01]  /*31c0*/  FADD.FTZ R38, R38, -R224.reuse ;  /* 0x800000e026267221 */ /* 0x102fe20000010000 */
[----:B------:R-:W-:Y:S01]  /*31d0*/  FADD.FTZ R148, R33, -R221 ;  /* 0x800000dd21947221 */ /* 0x000fe20000010000 */
[----:B------:R-:W-:Y:S01]  /*31e0*/  FFMA.FTZ R33, -R88, R88, 1 ;  /* 0x3f80000058217423 */ /* 0x000fe20000010158 */
[----:B------:R-:W-:Y:S01]  /*31f0*/  FMUL.FTZ R88, R135, R145 ;  /* 0x0000009187587220 */ /* 0x000fe20000410000 */
[----:B------:R1:W3:Y:S01]  /*3200*/  MUFU.EX2 R22, R219 ;  /* 0x000000db00167308 */ /* 0x0002e20000000800 */
[----:B------:R-:W-:Y:S01]  /*3210*/  FADD.FTZ R143, R36, -R224 ;  /* 0x800000e0248f7221 */ /* 0x000fe20000010000 */
[----:B------:R-:W-:Y:S01]  /*3220*/  FMUL.FTZ R148, R21, R148 ;  /* 0x0000009415947220 */ /* 0x000fe20000410000 */
[----:B------:R-:W-:Y:S01]  /*3230*/  SHFL.IDX PT, R36, R13, R139, 0x1f ;  /* 0x00001f8b0d247589 */ /* 0x000fe200000e0000 */
[----:B------:R-:W-:Y:S01]  /*3240*/  FSEL R221, R109, -INF , P1 ;  /* 0xff8000006ddd7808 */ /* 0x000fe20000800000 */
[----:B------:R-:W-:Y:S01]  /*3250*/  FFMA.FTZ R97, -R97, R97, 1 ;  /* 0x3f80000061617423 */ /* 0x000fe20000010161 */
[----:B------:R-:W-:Y:S01]  /*3260*/  FMUL.FTZ R141, R19, R141 ;  /* 0x0000008d138d7220 */ /* 0x000fe20000410000 */
[----:B------:R-:W-:Y:S01]  /*3270*/  FFMA.FTZ R99, -R99, R99, 1 ;  /* 0x3f80000063637423 */ /* 0x000fe20000010163 */
[----:B------:R-:W-:Y:S01]  /*3280*/  FFMA.FTZ R101, -R101, R101, 1 ;  /* 0x3f80000065657423 */ /* 0x000fe20000010165 */
[----:B-1----:R-:W1:Y:S01]  /*3290*/  SHFL.IDX PT, R219, R13, R138, 0x1f ;  /* 0x00001f8a0ddb7589 */ /* 0x002e6200000e0000 */
[----:B------:R-:W-:Y:S01]  /*32a0*/  FFMA.FTZ R221, R221, UR37, -R230 ;  /* 0x00000025dddd7c23 */ /* 0x000fe200080108e6 */
[--C-:B----4-:R-:W-:Y:S01]  /*32b0*/  FADD.FTZ R145, R37, -R34.reuse ;  /* 0x8000002225917221 */ /* 0x110fe20000010000 */
[----:B------:R-:W-:Y:S01]  /*32c0*/  FMUL.FTZ R37, R119, R220 ;  /* 0x000000dc77257220 */ /* 0x000fe20000410000 */
[----:B------:R-:W-:Y:S01]  /*32d0*/  FADD.FTZ R39, R39, -R34 ;  /* 0x8000002227277221 */ /* 0x000fe20000010000 */
[----:B------:R-:W4:Y:S01]  /*32e0*/  SHFL.IDX PT, R220, R13, R137, 0x1f ;  /* 0x00001f890ddc7589 */ /* 0x000f2200000e0000 */
[----:B------:R-:W-:Y:S01]  /*32f0*/  FMUL.FTZ R34, R35, R88 ;  /* 0x0000005823227220 */ /* 0x000fe20000410000 */
[----:B------:R-:W-:Y:S01]  /*3300*/  FFMA.FTZ R88, -R89, R89, 1 ;  /* 0x3f80000059587423 */ /* 0x000fe20000010159 */
[----:B------:R-:W-:Y:S01]  /*3310*/  FMUL.FTZ R89, R132, R144 ;  /* 0x0000009084597220 */ /* 0x000fe20000410000 */
[----:B------:R-:W-:Y:S01]  /*3320*/  FMUL.FTZ R33, R33, R37 ;  /* 0x0000002521217220 */ /* 0x000fe20000410000 */
[----:B------:R3:W-:Y:S01]  /*3330*/  LDS R144, [R18+0x400] ;  /* 0x0004000012907984 */ /* 0x0007e20000000800 */
[----:B------:R-:W-:Y:S01]  /*3340*/  FFMA.FTZ R37, -R90, R90, 1 ;  /* 0x3f8000005a257423 */ /* 0x000fe2000001015a */
[----:B------:R-:W-:Y:S01]  /*3350*/  FFMA.FTZ R35, -R23, R23, 1 ;  /* 0x3f80000017237423 */ /* 0x000fe20000010117 */
[----:B------:R-:W-:Y:S01]  /*3360*/  FMUL.FTZ R88, R88, R150 ;  /* 0x0000009658587220 */ /* 0x000fe20000410000 */
[----:B------:R1:W4:Y:S01]  /*3370*/  SHFL.IDX PT, R90, R13, R140, 0x1f ;  /* 0x00001f8c0d5a7589 */ /* 0x00032200000e0000 */
[----:B------:R-:W-:Y:S01]  /*3380*/  FSEL R150, R116, -INF , P1 ;  /* 0xff80000074967808 */ /* 0x000fe20000800000 */
[----:B------:R-:W-:Y:S01]  /*3390*/  FMUL.FTZ R89, R35, R89 ;  /* 0x0000005923597220 */ /* 0x000fe20000410000 */
[----:B------:R-:W-:Y:S01]  /*33a0*/  FMUL.FTZ R35, R37, R151 ;  /* 0x0000009725237220 */ /* 0x000fe20000410000 */
[----:B------:R-:W-:Y:S01]  /*33b0*/  FSEL R151, R113, -INF , P1 ;  /* 0xff80000071977808 */ /* 0x000fe20000800000 */
[----:B---3--:R3:W-:Y:S01]  /*33c0*/  MUFU.EX2 R18, R32 ;  /* 0x0000002000127308 */ /* 0x0087e20000000800 */
[----:B------:R-:W-:Y:S01]  /*33d0*/  FSEL R37, R112, -INF , P1 ;  /* 0xff80000070257808 */ /* 0x000fe20000800000 */
[----:B------:R-:W-:Y:S01]  /*33e0*/  FMUL.FTZ R145, R27, R145 ;  /* 0x000000911b917220 */ /* 0x000fe20000410000 */
[----:B------:R-:W-:Y:S01]  /*33f0*/  FMUL.FTZ R97, R97, R141 ;  /* 0x0000008d61617220 */ /* 0x000fe20000410000 */
[----:B------:R-:W-:Y:S01]  /*3400*/  FMUL.FTZ R141, R26, R39 ;  /* 0x000000271a8d7220 */ /* 0x000fe20000410000 */
[--C-:B-1----:R-:W-:Y:S01]  /*3410*/  FFMA.FTZ R150, R150, UR37, -R219.reuse ;  /* 0x0000002596967c23 */ /* 0x102fe200080108db */
[----:B------:R-:W-:Y:S01]  /*3420*/  FFMA.FTZ R37, R37, UR37, -R36 ;  /* 0x0000002525257c23 */ /* 0x000fe20008010824 */
[----:B------:R-:W-:Y:S01]  /*3430*/  FMUL.FTZ R143, R24, R143 ;  /* 0x0000008f188f7220 */ /* 0x000fe20000410000 */
[----:B------:R1:W-:Y:S01]  /*3440*/  MUFU.EX2 R13, R222 ;  /* 0x000000de000d7308 */ /* 0x0003e20000000800 */
[----:B---3--:R-:W-:Y:S01]  /*3450*/  FSEL R32, R114, -INF , P2 ;  /* 0xff80000072207808 */ /* 0x008fe20001000000 */
[----:B------:R-:W-:Y:S01]  /*3460*/  FFMA.FTZ R102, -R102, R102, 1 ;  /* 0x3f80000066667423 */ /* 0x000fe20000010166 */
[----:B------:R-:W-:Y:S01]  /*3470*/  FFMA.FTZ R104, -R104, R104, 1 ;  /* 0x3f80000068687423 */ /* 0x000fe20000010168 */
[----:B------:R-:W-:Y:S01]  /*3480*/  FSEL R30, R107, -INF , P2 ;  /* 0xff8000006b1e7808 */ /* 0x000fe20001000000 */
[----:B------:R-:W-:Y:S01]  /*3490*/  FFMA.FTZ R103, -R103, R103, 1 ;  /* 0x3f80000067677423 */ /* 0x000fe20000010167 */
[----:B------:R-:W-:Y:S01]  /*34a0*/  FFMA.FTZ R32, R32, UR37, -R219 ;  /* 0x0000002520207c23 */ /* 0x000fe200080108db */
[----:B------:R-:W-:Y:S01]  /*34b0*/  FSEL R29, R108, -INF , P1 ;  /* 0xff8000006c1d7808 */ /* 0x000fe20000800000 */
[----:B------:R3:W3:Y:S01]  /*34c0*/  MUFU.EX2 R23, R223 ;  /* 0x000000df00177308 */ /* 0x0006e20000000800 */
[----:B-1----:R-:W-:Y:S01]  /*34d0*/  FSEL R222, R111, -INF , P2 ;  /* 0xff8000006fde7808 */ /* 0x002fe20001000000 */
[----:B------:R-:W-:Y:S01]  /*34e0*/  FFMA.FTZ R30, R30, UR37, -R230 ;  /* 0x000000251e1e7c23 */ /* 0x000fe200080108e6 */
[----:B------:R-:W-:Y:S01]  /*34f0*/  FSEL R230, R118, -INF , P2 ;  /* 0xff80000076e67808 */ /* 0x000fe20001000000 */
[----:B------:R-:W-:Y:S01]  /*3500*/  FFMA.FTZ R29, R29, UR37, -R225 ;  /* 0x000000251d1d7c23 */ /* 0x000fe200080108e1 */
[----:B------:R-:W-:Y:S01]  /*3510*/  FFMA.FTZ R109, -R109, R109, 1 ;  /* 0x3f8000006d6d7423 */ /* 0x000fe2000001016d */
[--C-:B----4-:R-:W-:Y:S01]  /*3520*/  FFMA.FTZ R222, R222, UR37, -R220.reuse ;  /* 0x00000025dede7c23 */ /* 0x110fe200080108dc */
[----:B------:R-:W-:Y:S01]  /*3530*/  FFMA.FTZ R220, R151, UR37, -R220 ;  /* 0x0000002597dc7c23 */ /* 0x000fe200080108dc */
[----:B------:R-:W-:Y:S01]  /*3540*/  FSEL R151, R115, -INF , P2 ;  /* 0xff80000073977808 */ /* 0x000fe20001000000 */
[----:B------:R-:W-:Y:S01]  /*3550*/  MUFU.EX2 R30, R30 ;  /* 0x0000001e001e7308 */ /* 0x000fe20000000800 */
[----:B---3--:R-:W-:Y:S01]  /*3560*/  FSEL R223, R110, -INF , P2 ;  /* 0xff8000006edf7808 */ /* 0x008fe20001000000 */
[----:B------:R-:W-:Y:S01]  /*3570*/  SHFL.IDX PT, R225, R14, R130, 0x1f ;  /* 0x00001f820ee17589 */ /* 0x000fe200000e0000 */
[----:B------:R-:W-:Y:S01]  /*3580*/  FFMA.FTZ R106, -R106, R106, 1 ;  /* 0x3f8000006a6a7423 */ /* 0x000fe2000001016a */
[----:B------:R-:W-:Y:S01]  /*3590*/  FFMA.FTZ R219, R151, UR37, -R90 ;  /* 0x0000002597db7c23 */ /* 0x000fe2000801085a */
[----:B------:R-:W-:Y:S01]  /*35a0*/  FSEL R151, R117, -INF , P1 ;  /* 0xff80000075977808 */ /* 0x000fe20000800000 */
[----:B------:R-:W-:Y:S01]  /*35b0*/  FFMA.FTZ R223, R223, UR37, -R36 ;  /* 0x00000025dfdf7c23 */ /* 0x000fe20008010824 */
[----:B------:R-:W-:Y:S01]  /*35c0*/  FFMA.FTZ R36, -R91, R91, 1 ;  /* 0x3f8000005b247423 */ /* 0x000fe2000001015b */
[----:B------:R-:W-:Y:S01]  /*35d0*/  FMUL.FTZ R91, R121, R147 ;  /* 0x00000093795b7220 */ /* 0x000fe20000410000 */
[----:B------:R-:W1:Y:S01]  /*35e0*/  SHFL.IDX PT, R224, R144, R138, 0x1f ;  /* 0x00001f8a90e07589 */ /* 0x000e6200000e0000 */
[----:B------:R-:W-:Y:S01]  /*35f0*/  FFMA.FTZ R151, R151, UR37, -R90 ;  /* 0x0000002597977c23 */ /* 0x000fe2000801085a */
[----:B------:R-:W-:Y:S01]  /*3600*/  FMUL.FTZ R90, R93, R31 ;  /* 0x0000001f5d5a7220 */ /* 0x000fe20000410000 */
[----:B------:R-:W-:Y:S01]  /*3610*/  FFMA.FTZ R93, -R96, R96, 1 ;  /* 0x3f800000605d7423 */ /* 0x000fe20000010160 */
[----:B------:R-:W-:Y:S01]  /*3620*/  FMUL.FTZ R96, R124, R142 ;  /* 0x0000008e7c607220 */ /* 0x000fe20000410000 */
[----:B------:R-:W-:Y:S01]  /*3630*/  FMUL.FTZ R91, R92, R91 ;  /* 0x0000005b5c5b7220 */ /* 0x000fe20000410000 */
[----:B------:R-:W3:Y:S01]  /*3640*/  SHFL.IDX PT, R142, R144, R11, 0x1f ;  /* 0x00001f0b908e7589 */ /* 0x000ee200000e0000 */
[----:B------:R-:W-:Y:S01]  /*3650*/  FMUL.FTZ R93, R93, R146 ;  /* 0x000000925d5d7220 */ /* 0x000fe20000410000 */
[----:B------:R-:W-:Y:S01]  /*3660*/  FMUL.FTZ R96, R94, R96 ;  /* 0x000000605e607220 */ /* 0x000fe20000410000 */
[----:B------:R-:W-:Y:S01]  /*3670*/  FMUL.FTZ R94, R95, R148 ;  /* 0x000000945f5e7220 */ /* 0x000fe20000410000 */
[----:B------:R-:W4:Y:S01]  /*3680*/  SHFL.IDX PT, R146, R144, R134, 0x1f ;  /* 0x00001f8690927589 */ /* 0x000f2200000e0000 */
[----:B------:R-:W-:Y:S01]  /*3690*/  FMUL.FTZ R92, R36, R149 ;  /* 0x00000095245c7220 */ /* 0x000fe20000410000 */
[----:B------:R-:W-:Y:S01]  /*36a0*/  FFMA.FTZ R95, -R98, R98, 1 ;  /* 0x3f800000625f7423 */ /* 0x000fe20000010162 */
[----:B------:R-:W-:Y:S01]  /*36b0*/  FFMA.FTZ R98, -R100, R100, 1 ;  /* 0x3f80000064627423 */ /* 0x000fe20000010164 */
[----:B------:R-:W4:Y:S01]  /*36c0*/  SHFL.IDX PT, R147, R144, R130, 0x1f ;  /* 0x00001f8290937589 */ /* 0x000f2200000e0000 */
[----:B------:R-:W-:Y:S01]  /*36d0*/  FMUL.FTZ R100, R25, R38 ;  /* 0x0000002619647220 */ /* 0x000fe20000410000 */
[----:B------:R1:W-:Y:S01]  /*36e0*/  MUFU.EX2 R36, R223 ;  /* 0x000000df00247308 */ /* 0x0003e20000000800 */
[----:B------:R-:W-:Y:S01]  /*36f0*/  FMUL.FTZ R95, R95, R143 ;  /* 0x0000008f5f5f7220 */ /* 0x000fe20000410000 */
[----:B------:R-:W4:Y:S01]  /*3700*/  SHFL.IDX PT, R148, R144, R133, 0x1f ;  /* 0x00001f8590947589 */ /* 0x000f2200000e0000 */
[----:B------:R-:W-:Y:S01]  /*3710*/  FMUL.FTZ R98, R98, R100 ;  /* 0x0000006462627220 */ /* 0x000fe20000410000 */
[----:B------:R-:W-:Y:S01]  /*3720*/  FMUL.FTZ R100, R99, R145 ;  /* 0x0000009163647220 */ /* 0x000fe20000410000 */
[----:B------:R-:W-:Y:S01]  /*3730*/  FMUL.FTZ R99, R101, R141 ;  /* 0x0000008d65637220 */ /* 0x000fe20000410000 */
[----:B------:R-:W4:Y:S01]  /*3740*/  SHFL.IDX PT, R149, R144, R139, 0x1f ;  /* 0x00001f8b90957589 */ /* 0x000f2200000e0000 */
[----:B------:R-:W-:Y:S01]  /*3750*/  FFMA.FTZ R108, -R108, R108, 1 ;  /* 0x3f8000006c6c7423 */ /* 0x000fe2000001016c */
[----:B------:R4:W-:Y:S01]  /*3760*/  MUFU.EX2 R31, R221 ;  /* 0x000000dd001f7308 */ /* 0x0009e20000000800 */
[----:B-1----:R-:W-:Y:S01]  /*3770*/  FADD.FTZ R54, R54, -R224 ;  /* 0x800000e036367221 */ /* 0x002fe20000010000 */
[----:B------:R-:W1:Y:S01]  /*3780*/  SHFL.IDX PT, R223, R14, R11, 0x1f ;  /* 0x00001f0b0edf7589 */ /* 0x000e6200000e0000 */
[----:B------:R-:W-:Y:S01]  /*3790*/  FFMA.FTZ R111, -R111, R111, 1 ;  /* 0x3f8000006f6f7423 */ /* 0x000fe2000001016f */
[----:B------:R-:W-:Y:S01]  /*37a0*/  FFMA.FTZ R110, -R110, R110, 1 ;  /* 0x3f8000006e6e7423 */ /* 0x000fe2000001016e */
[----:B------:R-:W-:Y:S01]  /*37b0*/  FFMA.FTZ R116, -R116, R116, 1 ;  /* 0x3f80000074747423 */ /* 0x000fe20000010174 */
[--C-:B---3--:R-:W-:Y:S01]  /*37c0*/  FADD.FTZ R141, R40, -R142.reuse ;  /* 0x8000008e288d7221 */ /* 0x108fe20000010000 */
[----:B------:R-:W-:Y:S01]  /*37d0*/  FADD.FTZ R101, R42, -R142 ;  /* 0x8000008e2a657221 */ /* 0x000fe20000010000 */
[----:B------:R3:W-:Y:S01]  /*37e0*/  MUFU.EX2 R40, R32 ;  /* 0x0000002000287308 */ /* 0x0007e20000000800 */
[----:B----4-:R-:W4:Y:S01]  /*37f0*/  SHFL.IDX PT, R221, R14, R134, 0x1f ;  /* 0x00001f860edd7589 */ /* 0x010f2200000e0000 */
[----:B------:R-:W-:Y:S01]  /*3800*/  FADD.FTZ R145, R44, -R146 ;  /* 0x800000922c917221 */ /* 0x000fe20000010000 */
[----:B------:R-:W-:Y:S01]  /*3810*/  FMUL.FTZ R141, R28, R141 ;  /* 0x0000008d1c8d7220 */ /* 0x000fe20000410000 */
[----:B------:R-:W-:Y:S01]  /*3820*/  FMUL.FTZ R101, R22, R101 ;  /* 0x0000006516657220 */ /* 0x000fe20000410000 */
[----:B------:R-:W4:Y:S01]  /*3830*/  SHFL.IDX PT, R44, R144, R137, 0x1f ;  /* 0x00001f89902c7589 */ /* 0x000f2200000e0000 */
[--C-:B------:R-:W-:Y:S01]  /*3840*/  FADD.FTZ R142, R41, -R147.reuse ;  /* 0x80000093298e7221 */ /* 0x100fe20000010000 */
[----:B------:R-:W-:Y:S01]  /*3850*/  FADD.FTZ R143, R43, -R147 ;  /* 0x800000932b8f7221 */ /* 0x000fe20000010000 */
[----:B------:R1:W-:Y:S01]  /*3860*/  MUFU.EX2 R39, R220 ;  /* 0x000000dc00277308 */ /* 0x0003e20000000800 */
[----:B------:R-:W-:Y:S01]  /*3870*/  FMUL.FTZ R141, R102, R141 ;  /* 0x0000008d668d7220 */ /* 0x000fe20000410000 */
[--C-:B------:R-:W-:Y:S01]  /*3880*/  FADD.FTZ R147, R45, -R148.reuse ;  /* 0x800000942d937221 */ /* 0x100fe20000010000 */
[----:B---3--:R-:W-:Y:S01]  /*3890*/  FADD.FTZ R32, R47, -R148 ;  /* 0x800000942f207221 */ /* 0x008fe20000010000 */
[----:B------:R-:W-:Y:S01]  /*38a0*/  FMUL.FTZ R102, R23, R142 ;  /* 0x0000008e17667220 */ /* 0x000fe20000410000 */
[----:B------:R-:W-:Y:S01]  /*38b0*/  FMUL.FTZ R142, R104, R101 ;  /* 0x00000065688e7220 */ /* 0x000fe20000410000 */
[--C-:B------:R-:W-:Y:S01]  /*38c0*/  FADD.FTZ R148, R48, -R149.reuse ;  /* 0x8000009530947221 */ /* 0x100fe20000010000 */
[----:B------:R-:W-:Y:S01]  /*38d0*/  FADD.FTZ R149, R50, -R149 ;  /* 0x8000009532957221 */ /* 0x000fe20000010000 */
[----:B------:R3:W4:Y:S01]  /*38e0*/  MUFU.EX2 R38, R222 ;  /* 0x000000de00267308 */ /* 0x0007220000000800 */
[----:B------:R-:W4:Y:S01]  /*38f0*/  SHFL.IDX PT, R50, R14, R133, 0x1f ;  /* 0x00001f850e327589 */ /* 0x000f2200000e0000 */
[----:B------:R-:W-:Y:S01]  /*3900*/  FSEL R45, R217, -INF , P1 ;  /* 0xff800000d92d7808 */ /* 0x000fe20000800000 */
[--C-:B-1----:R-:W-:Y:S01]  /*3910*/  FFMA.FTZ R230, R230, UR37, -R223.reuse ;  /* 0x00000025e6e67c23 */ /* 0x102fe200080108df */
[----:B------:R-:W-:Y:S01]  /*3920*/  FSEL R41, R227, -INF , P2 ;  /* 0xff800000e3297808 */ /* 0x000fe20001000000 */
[----:B------:R-:W1:Y:S01]  /*3930*/  SHFL.IDX PT, R220, R14, R139, 0x1f ;  /* 0x00001f8b0edc7589 */ /* 0x000e6200000e0000 */
[----:B------:R-:W-:Y:S01]  /*3940*/  FSEL R48, R126, -INF , P1 ;  /* 0xff8000007e307808 */ /* 0x000fe20000800000 */
[----:B------:R-:W-:Y:S01]  /*3950*/  FFMA.FTZ R45, R45, UR37, -R223 ;  /* 0x000000252d2d7c23 */ /* 0x000fe200080108df */
[----:B------:R4:W1:Y:S01]  /*3960*/  MUFU.EX2 R42, R150 ;  /* 0x00000096002a7308 */ /* 0x0008620000000800 */
[----:B---3--:R-:W3:Y:S01]  /*3970*/  SHFL.IDX PT, R222, R144, R140, 0x1f ;  /* 0x00001f8c90de7589 */ /* 0x008ee200000e0000 */
[--C-:B----4-:R-:W-:Y:S01]  /*3980*/  FFMA.FTZ R223, R41, UR37, -R221.reuse ;  /* 0x0000002529df7c23 */ /* 0x110fe200080108dd */
[----:B------:R-:W-:Y:S01]  /*3990*/  FFMA.FTZ R48, R48, UR37, -R221 ;  /* 0x0000002530307c23 */ /* 0x000fe200080108dd */
[----:B------:R-:W-:Y:S01]  /*39a0*/  FADD.FTZ R146, R46, -R146 ;  /* 0x800000922e927221 */ /* 0x000fe20000010000 */
[----:B------:R-:W-:Y:S01]  /*39b0*/  LDS R101, [R17+0x400] ;  /* 0x0004000011657984 */ /* 0x000fe20000000800 */
[--C-:B------:R-:W-:Y:S01]  /*39c0*/  FADD.FTZ R221, R51, -R44.reuse ;  /* 0x8000002c33dd7221 */ /* 0x100fe20000010000 */
[----:B------:R-:W-:Y:S01]  /*39d0*/  FSEL R51, R127, -INF , P1 ;  /* 0xff8000007f337808 */ /* 0x000fe20000800000 */
[----:B------:R4:W3:Y:S01]  /*39e0*/  MUFU.EX2 R43, R219 ;  /* 0x000000db002b7308 */ /* 0x0008e20000000800 */
[----:B------:R-:W3:Y:S01]  /*39f0*/  SHFL.IDX PT, R144, R14, R137, 0x1f ;  /* 0x00001f890e907589 */ /* 0x000ee200000e0000 */
[----:B------:R-:W-:Y:S01]  /*3a00*/  FADD.FTZ R150, R49, -R44 ;  /* 0x8000002c31967221 */ /* 0x000fe20000010000 */
[----:B------:R-:W-:Y:S01]  /*3a10*/  FSEL R49, R236, -INF , P1 ;  /* 0xff800000ec317808 */ /* 0x000fe20000800000 */
[----:B------:R-:W-:Y:S01]  /*3a20*/  FFMA.FTZ R104, -R107, R107, 1 ;  /* 0x3f8000006b687423 */ /* 0x000fe2000001016b */
[----:B------:R-:W-:Y:S01]  /*3a30*/  FMUL.FTZ R145, R18, R145 ;  /* 0x0000009112917220 */ /* 0x000fe20000410000 */
[----:B------:R-:W-:Y:S01]  /*3a40*/  SHFL.IDX PT, R107, R20, R130, 0x1f ;  /* 0x00001f82146b7589 */ /* 0x000fe200000e0000 */
[----:B------:R-:W-:Y:S01]  /*3a50*/  FMUL.FTZ R150, R38, R150 ;  /* 0x0000009626967220 */ /* 0x000fe20000410000 */
[----:B------:R1:W-:Y:S01]  /*3a60*/  MUFU.EX2 R41, R151 ;  /* 0x0000009700297308 */ /* 0x0003e20000000800 */
[----:B----4-:R-:W-:Y:S01]  /*3a70*/  FSEL R219, R226, -INF , P2 ;  /* 0xff800000e2db7808 */ /* 0x010fe20001000000 */
[----:B------:R-:W-:Y:S01]  /*3a80*/  FFMA.FTZ R49, R49, UR37, -R50 ;  /* 0x0000002531317c23 */ /* 0x000fe20008010832 */
[----:B------:R-:W-:Y:S01]  /*3a90*/  FMUL.FTZ R150, R111, R150 ;  /* 0x000000966f967220 */ /* 0x000fe20000410000 */
[----:B------:R-:W-:Y:S01]  /*3aa0*/  FSEL R46, R216, -INF , P2 ;  /* 0xff800000d82e7808 */ /* 0x000fe20001000000 */
[----:B-1----:R-:W-:Y:S01]  /*3ab0*/  FFMA.FTZ R51, R51, UR37, -R220 ;  /* 0x0000002533337c23 */ /* 0x002fe200080108dc */
[----:B------:R-:W-:Y:S01]  /*3ac0*/  FFMA.FTZ R219, R219, UR37, -R50 ;  /* 0x00000025dbdb7c23 */ /* 0x000fe20008010832 */
[----:B------:R-:W-:Y:S01]  /*3ad0*/  FSEL R47, R218, -INF , P1 ;  /* 0xff800000da2f7808 */ /* 0x000fe20000800000 */
[----:B------:R-:W1:Y:S01]  /*3ae0*/  MUFU.EX2 R29, R29 ;  /* 0x0000001d001d7308 */ /* 0x000e620000000800 */
[----:B------:R-:W-:Y:S01]  /*3af0*/  FADD.FTZ R151, R52, -R224 ;  /* 0x800000e034977221 */ /* 0x000fe20000010000 */
[----:B------:R-:W-:Y:S01]  /*3b00*/  FSEL R52, R231, -INF , P2 ;  /* 0xff800000e7347808 */ /* 0x000fe20001000000 */
[----:B------:R-:W-:Y:S01]  /*3b10*/  FMUL.FTZ R148, R36, R148 ;  /* 0x0000009424947220 */ /* 0x000fe20000410000 */
[----:B------:R-:W-:Y:S01]  /*3b20*/  FMUL.FTZ R54, R42, R54 ;  /* 0x000000362a367220 */ /* 0x000fe20000410000 */
[--C-:B------:R-:W-:Y:S01]  /*3b30*/  FFMA.FTZ R46, R46, UR37, -R225.reuse ;  /* 0x000000252e2e7c23 */ /* 0x100fe200080108e1 */
[----:B------:R-:W-:Y:S01]  /*3b40*/  FFMA.FTZ R47, R47, UR37, -R225 ;  /* 0x000000252f2f7c23 */ /* 0x000fe200080108e1 */
[----:B------:R-:W-:Y:S01]  /*3b50*/  FFMA.FTZ R50, R52, UR37, -R220 ;  /* 0x0000002534327c23 */ /* 0x000fe200080108dc */
[--C-:B---3--:R-:W-:Y:S01]  /*3b60*/  FADD.FTZ R220, R53, -R222.reuse ;  /* 0x800000de35dc7221 */ /* 0x108fe20000010000 */
[----:B------:R-:W3:Y:S01]  /*3b70*/  MUFU.EX2 R37, R37 ;  /* 0x0000002500257308 */ /* 0x000ee20000000800 */
[----:B------:R-:W-:Y:S01]  /*3b80*/  FSEL R53, R235, -INF , P1 ;  /* 0xff800000eb357808 */ /* 0x000fe20000800000 */
[----:B------:R-:W-:Y:S01]  /*3b90*/  FADD.FTZ R222, R55, -R222 ;  /* 0x800000de37de7221 */ /* 0x000fe20000010000 */
[----:B------:R-:W-:Y:S01]  /*3ba0*/  FMUL.FTZ R220, R43, R220 ;  /* 0x000000dc2bdc7220 */ /* 0x000fe20000410000 */
[----:B------:R-:W-:Y:S01]  /*3bb0*/  SHFL.IDX PT, R55, R14, R138, 0x1f ;  /* 0x00001f8a0e377589 */ /* 0x000fe200000e0000 */
[----:B------:R-:W-:Y:S01]  /*3bc0*/  FMUL.FTZ R148, R110, R148 ;  /* 0x000000946e947220 */ /* 0x000fe20000410000 */
[----:B------:R-:W-:Y:S01]  /*3bd0*/  FFMA.FTZ R53, R53, UR37, -R144 ;  /* 0x0000002535357c23 */ /* 0x000fe20008010890 */
[----:B------:R-:W-:Y:S01]  /*3be0*/  FFMA.FTZ R114, -R114, R114, 1 ;  /* 0x3f80000072727423 */ /* 0x000fe20000010172 */
[----:B-1----:R-:W-:Y:S01]  /*3bf0*/  FMUL.FTZ R146, R29, R146 ;  /* 0x000000921d927220 */ /* 0x002fe20000410000 */
[----:B------:R-:W-:Y:S01]  /*3c00*/  MUFU.EX2 R17, R48 ;  /* 0x0000003000117308 */ /* 0x000fe20000000800 */
[----:B------:R-:W-:Y:S01]  /*3c10*/  FFMA.FTZ R117, -R117, R117, 1 ;  /* 0x3f80000075757423 */ /* 0x000fe20000010175 */
[----:B------:R-:W-:Y:S01]  /*3c20*/  FMUL.FTZ R151, R40, R151 ;  /* 0x0000009728977220 */ /* 0x000fe20000410000 */
[----:B------:R-:W1:Y:S01]  /*3c30*/  SHFL.IDX PT, R111, R101, R134, 0x1f ;  /* 0x00001f86656f7589 */ /* 0x000e6200000e0000 */
[----:B------:R-:W-:Y:S01]  /*3c40*/  FMUL.FTZ R222, R41, R222 ;  /* 0x000000de29de7220 */ /* 0x000fe20000410000 */
[----:B------:R-:W-:Y:S01]  /*3c50*/  FMUL.FTZ R221, R39, R221 ;  /* 0x000000dd27dd7220 */ /* 0x000fe20000410000 */
[----:B------:R-:W-:Y:S01]  /*3c60*/  FMUL.FTZ R151, R114, R151 ;  /* 0x0000009772977220 */ /* 0x000fe20000410000 */
[----:B------:R-:W-:Y:S01]  /*3c70*/  SHFL.IDX PT, R110, R101, R138, 0x1f ;  /* 0x00001f8a656e7589 */ /* 0x000fe200000e0000 */
[----:B---3--:R-:W-:Y:S01]  /*3c80*/  FMUL.FTZ R224, R37, R149 ;  /* 0x0000009525e07220 */ /* 0x008fe20000410000 */
[----:B------:R3:W-:Y:S01]  /*3c90*/  MUFU.EX2 R48, R219 ;  /* 0x000000db00307308 */ /* 0x0007e20000000800 */
[----:B------:R-:W-:Y:S01]  /*3ca0*/  FMUL.FTZ R114, R117, R222 ;  /* 0x000000de75727220 */ /* 0x000fe20000410000 */
[----:B------:R-:W-:Y:S01]  /*3cb0*/  FFMA.FTZ R113, -R113, R113, 1 ;  /* 0x3f80000071717423 */ /* 0x000fe20000010171 */
[----:B------:R-:W-:Y:S01]  /*3cc0*/  SHFL.IDX PT, R117, R20, R137, 0x1f ;  /* 0x00001f8914757589 */ /* 0x000fe200000e0000 */
[----:B------:R-:W-:Y:S01]  /*3cd0*/  FFMA.FTZ R218, -R218, R218, 1 ;  /* 0x3f800000dada7423 */ /* 0x000fe200000101da */
[----:B------:R-:W-:Y:S01]  /*3ce0*/  FFMA.FTZ R235, -R235, R235, 1 ;  /* 0x3f800000ebeb7423 */ /* 0x000fe200000101eb */
[----:B------:R-:W-:Y:S01]  /*3cf0*/  FMUL.FTZ R113, R113, R221 ;  /* 0x000000dd71717220 */ /* 0x000fe20000410000 */
[----:B------:R-:W-:Y:S01]  /*3d00*/  FFMA.FTZ R112, -R112, R112, 1 ;  /* 0x3f80000070707423 */ /* 0x000fe20000010170 */
[----:B------:R4:W-:Y:S01]  /*3d10*/  MUFU.EX2 R44, R230 ;  /* 0x000000e6002c7308 */ /* 0x0009e20000000800 */
[----:B---3--:R-:W-:Y:S01]  /*3d20*/  FSEL R219, R152, -INF , P2 ;  /* 0xff80000098db7808 */ /* 0x008fe20001000000 */
[----:B------:R-:W3:Y:S01]  /*3d30*/  SHFL.IDX PT, R221, R101, R139, 0x1f ;  /* 0x00001f8b65dd7589 */ /* 0x000ee200000e0000 */
[----:B------:R-:W-:Y:S01]  /*3d40*/  FMUL.FTZ R112, R112, R224 ;  /* 0x000000e070707220 */ /* 0x000fe20000410000 */
[----:B------:R-:W-:Y:S01]  /*3d50*/  FSEL R224, R6, -INF , P2 ;  /* 0xff80000006e07808 */ /* 0x000fe20001000000 */
[----:B------:R-:W-:-:S03]  /*3d60*/  FFMA.FTZ R231, -R231, R231, 1 ;  /* 0x3f800000e7e77423 */ /* 0x000fc600000101e7 */
[----:B------:R-:W-:Y:S01]  /*3d70*/  MUFU.EX2 R49, R49 ;  /* 0x0000003100317308 */ /* 0x000fe20000000800 */
[----:B----4-:R-:W4:Y:S01]  /*3d80*/  SHFL.IDX PT, R230, R20, R134, 0x1f ;  /* 0x00001f8614e67589 */ /* 0x010f2200000e0000 */
[----:B-1----:R-:W-:-:S06]  /*3d90*/  FADD.FTZ R60, R60, -R111 ;  /* 0x8000006f3c3c7221 */ /* 0x002fcc0000010000 */
[----:B------:R-:W-:Y:S08]  /*3da0*/  MUFU.EX2 R45, R45 ;  /* 0x0000002d002d7308 */ /* 0x000ff00000000800 */
[----:B------:R-:W-:Y:S01]  /*3db0*/  MUFU.EX2 R47, R47 ;  /* 0x0000002f002f7308 */ /* 0x000fe20000000800 */
[--C-:B---3--:R-:W-:Y:S01]  /*3dc0*/  FADD.FTZ R64, R64, -R221.reuse ;  /* 0x800000dd40407221 */ /* 0x108fe20000010000 */
[----:B------:R-:W-:Y:S01]  /*3dd0*/  FADD.FTZ R221, R66, -R221 ;  /* 0x800000dd42dd7221 */ /* 0x000fe20000010000 */
[----:B------:R-:W-:-:S05]  /*3de0*/  FSEL R66, R228, -INF , P1 ;  /* 0xff800000e4427808 */ /* 0x000fca0000800000 */
[----:B------:R-:W-:Y:S01]  /*3df0*/  MUFU.EX2 R53, R53 ;  /* 0x0000003500357308 */ /* 0x000fe20000000800 */
[----:B----4-:R-:W-:-:S07]  /*3e00*/  FFMA.FTZ R224, R224, UR37, -R230 ;  /* 0x00000025e0e07c23 */ /* 0x010fce00080108e6 */
[----:B------:R-:W-:Y:S08]  /*3e10*/  MUFU.EX2 R46, R46 ;  /* 0x0000002e002e7308 */ /* 0x000ff00000000800 */
[----:B------:R-:W1:Y:S08]  /*3e20*/  MUFU.EX2 R51, R51 ;  /* 0x0000003300337308 */ /* 0x000e700000000800 */
[----:B------:R-:W3:Y:S01]  /*3e30*/  MUFU.EX2 R50, R50 ;  /* 0x0000003200327308 */ /* 0x000ee20000000800 */
[----:B-1----:R-:W-:Y:S01]  /*3e40*/  FMUL.FTZ R221, R51, R221 ;  /* 0x000000dd33dd7220 */ /* 0x002fe20000410000 */
[----:B---3--:R-:W-:-:S04]  /*3e50*/  FMUL.FTZ R64, R50, R64 ;  /* 0x0000004032407220 */ /* 0x008fc80000410000 */
[----:B------:R-:W-:Y:S01]  /*3e60*/  FMUL.FTZ R64, R231, R64 ;  /* 0x00000040e7407220 */ /* 0x000fe20000410000 */
[----:B--2---:R-:W-:-:S05]  /*3e70*/  FSEL R52, R233, -INF , P2 ;  /* 0xff800000e9347808 */ /* 0x004fca0001000000 */
[----:B------:R-:W-:Y:S01]  /*3e80*/  FFMA.FTZ R52, R52, UR37, -R144 ;  /* 0x0000002534347c23 */ /* 0x000fe20008010890 */
[----:B------:R-:W-:Y:S01]  /*3e90*/  FFMA.FTZ R144, -R105, R105, 1 ;  /* 0x3f80000069907423 */ /* 0x000fe20000010169 */
[----:B------:R-:W-:Y:S01]  /*3ea0*/  FMUL.FTZ R105, R13, R143 ;  /* 0x0000008f0d697220 */ /* 0x000fe20000410000 */
[----:B------:R-:W-:Y:S02]  /*3eb0*/  FMUL.FTZ R143, R103, R102 ;  /* 0x00000066678f7220 */ /* 0x000fe40000410000 */
[----:B------:R1:W2:Y:S01]  /*3ec0*/  SHFL.IDX PT, R102, R14, R140, 0x1f ;  /* 0x00001f8c0e667589 */ /* 0x0002a200000e0000 */
[----:B------:R-:W-:Y:S01]  /*3ed0*/  FMUL.FTZ R144, R144, R105 ;  /* 0x0000006990907220 */ /* 0x000fe20000410000 */
[----:B------:R-:W-:Y:S01]  /*3ee0*/  FMUL.FTZ R105, R30, R147 ;  /* 0x000000931e697220 */ /* 0x000fe20000410000 */
[----:B------:R-:W-:Y:S01]  /*3ef0*/  FMUL.FTZ R147, R106, R145 ;  /* 0x000000916a937220 */ /* 0x000fe20000410000 */
[----:B------:R-:W3:Y:S01]  /*3f00*/  SHFL.IDX PT, R103, R20, R11, 0x1f ;  /* 0x00001f0b14677589 */ /* 0x000ee200000e0000 */
[----:B------:R-:W-:Y:S01]  /*3f10*/  FMUL.FTZ R145, R108, R146 ;  /* 0x000000926c917220 */ /* 0x000fe20000410000 */
[----:B------:R-:W-:Y:S01]  /*3f20*/  FMUL.FTZ R146, R104, R105 ;  /* 0x0000006968927220 */ /* 0x000fe20000410000 */
[----:B------:R-:W-:Y:S01]  /*3f30*/  FSEL R105, R155, -INF , P2 ;  /* 0xff8000009b697808 */ /* 0x000fe20001000000 */
[----:B------:R-:W-:Y:S01]  /*3f40*/  MUFU.EX2 R52, R52 ;  /* 0x0000003400347308 */ /* 0x000fe20000000800 */
[----:B------:R-:W-:-:S02]  /*3f50*/  FSEL R108, R154, -INF , P1 ;  /* 0xff8000009a6c7808 */ /* 0x000fc40000800000 */
[----:B------:R-:W-:Y:S01]  /*3f60*/  FSEL R106, R153, -INF , P2 ;  /* 0xff800000996a7808 */ /* 0x000fe20001000000 */
[--C-:B------:R-:W-:Y:S01]  /*3f70*/  FFMA.FTZ R105, R105, UR37, -R55.reuse ;  /* 0x0000002569697c23 */ /* 0x100fe20008010837 */
[----:B------:R-:W-:Y:S01]  /*3f80*/  FSEL R104, R234, -INF , P1 ;  /* 0xff800000ea687808 */ /* 0x000fe20000800000 */
[----:B------:R-:W-:Y:S01]  /*3f90*/  FFMA.FTZ R55, R108, UR37, -R55 ;  /* 0x000000256c377c23 */ /* 0x000fe20008010837 */
[----:B------:R-:W-:Y:S01]  /*3fa0*/  FSEL R108, R10, -INF , P1 ;  /* 0xff8000000a6c7808 */ /* 0x000fe20000800000 */
[----:B-1----:R1:W4:Y:S01]  /*3fb0*/  MUFU.EX2 R14, R223 ;  /* 0x000000df000e7308 */ /* 0x0023220000000800 */
[--C-:B--2---:R-:W-:Y:S01]  /*3fc0*/  FFMA.FTZ R106, R106, UR37, -R102.reuse ;  /* 0x000000256a6a7c23 */ /* 0x104fe20008010866 */
[----:B-1----:R-:W-:Y:S01]  /*3fd0*/  FMUL.FTZ R223, R31, R32 ;  /* 0x000000201fdf7220 */ /* 0x002fe20000410000 */
[----:B------:R-:W-:Y:S01]  /*3fe0*/  FFMA.FTZ R102, R104, UR37, -R102 ;  /* 0x0000002568667c23 */ /* 0x000fe20008010866 */
[----:B------:R-:W-:Y:S01]  /*3ff0*/  FSEL R104, R8, -INF , P2 ;  /* 0xff80000008687808 */ /* 0x000fe20001000000 */
[--C-:B---3--:R-:W-:Y:S01]  /*4000*/  FFMA.FTZ R219, R219, UR37, -R103.reuse ;  /* 0x00000025dbdb7c23 */ /* 0x108fe20008010867 */
[----:B------:R-:W-:Y:S01]  /*4010*/  FMUL.FTZ R149, R109, R223 ;  /* 0x000000df6d957220 */ /* 0x000fe20000410000 */
[----:B------:R-:W-:Y:S01]  /*4020*/  FFMA.FTZ R103, R108, UR37, -R103 ;  /* 0x000000256c677c23 */ /* 0x000fe20008010867 */
[----:B------:R-:W1:Y:S01]  /*4030*/  SHFL.IDX PT, R109, R101, R11, 0x1f ;  /* 0x00001f0b656d7589 */ /* 0x000e6200000e0000 */
[----:B------:R-:W-:Y:S01]  /*4040*/  FSEL R108, R7, -INF , P1 ;  /* 0xff800000076c7808 */ /* 0x000fe20000800000 */
[--C-:B------:R-:W-:Y:S01]  /*4050*/  FFMA.FTZ R104, R104, UR37, -R107.reuse ;  /* 0x0000002568687c23 */ /* 0x100fe2000801086b */
[----:B------:R-:W-:Y:S01]  /*4060*/  MUFU.EX2 R55, R55 ;  /* 0x0000003700377308 */ /* 0x000fe20000000800 */
[----:B------:R-:W2:Y:S01]  /*4070*/  SHFL.IDX PT, R223, R101, R130, 0x1f ;  /* 0x00001f8265df7589 */ /* 0x000ea200000e0000 */
[----:B----4-:R-:W-:Y:S01]  /*4080*/  FMUL.FTZ R60, R14, R60 ;  /* 0x0000003c0e3c7220 */ /* 0x010fe20000410000 */
[----:B------:R-:W-:Y:S01]  /*4090*/  FFMA.FTZ R32, R108, UR37, -R107 ;  /* 0x000000256c207c23 */ /* 0x000fe2000801086b */
[----:B------:R-:W-:Y:S01]  /*40a0*/  FFMA.FTZ R108, -R115, R115, 1 ;  /* 0x3f800000736c7423 */ /* 0x000fe20000010173 */
[----:B------:R-:W3:Y:S01]  /*40b0*/  SHFL.IDX PT, R107, R101, R133, 0x1f ;  /* 0x00001f85656b7589 */ /* 0x000ee200000e0000 */
[----:B------:R-:W-:-:S02]  /*40c0*/  FMUL.FTZ R115, R116, R54 ;  /* 0x0000003674737220 */ /* 0x000fc40000410000 */
[----:B------:R-:W-:Y:S01]  /*40d0*/  FMUL.FTZ R116, R108, R220 ;  /* 0x000000dc6c747220 */ /* 0x000fe20000410000 */
[----:B------:R2:W4:Y:S01]  /*40e0*/  MUFU.EX2 R54, R105 ;  /* 0x0000006900367308 */ /* 0x0005220000000800 */
[----:B------:R-:W4:Y:S04]  /*40f0*/  SHFL.IDX PT, R108, R20, R133, 0x1f ;  /* 0x00001f85146c7589 */ /* 0x000f2800000e0000 */
[----:B------:R-:W-:Y:S03]  /*4100*/  SHFL.IDX PT, R220, R101, R140, 0x1f ;  /* 0x00001f8c65dc7589 */ /* 0x000fe600000e0000 */
[----:B------:R-:W-:Y:S01]  /*4110*/  MUFU.EX2 R104, R104 ;  /* 0x0000006800687308 */ /* 0x000fe20000000800 */
[--C-:B-1----:R-:W-:Y:S01]  /*4120*/  FADD.FTZ R225, R56, -R109.reuse ;  /* 0x8000006d38e17221 */ /* 0x102fe20000010000 */
[----:B------:R-:W-:Y:S01]  /*4130*/  FADD.FTZ R58, R58, -R109 ;  /* 0x8000006d3a3a7221 */ /* 0x000fe20000010000 */
[----:B------:R-:W-:Y:S01]  /*4140*/  FSEL R56, R4, -INF , P1 ;  /* 0xff80000004387808 */ /* 0x000fe20000800000 */
[----:B------:R1:W4:Y:S01]  /*4150*/  SHFL.IDX PT, R109, R101, R137, 0x1f ;  /* 0x00001f89656d7589 */ /* 0x00032200000e0000 */
[--C-:B--2---:R-:W-:Y:S01]  /*4160*/  FADD.FTZ R105, R57, -R223.reuse ;  /* 0x800000df39697221 */ /* 0x104fe20000010000 */
[----:B------:R-:W-:Y:S01]  /*4170*/  FADD.FTZ R223, R59, -R223 ;  /* 0x800000df3bdf7221 */ /* 0x000fe20000010000 */
[----:B------:R-:W-:Y:S01]  /*4180*/  FADD.FTZ R59, R62, -R111 ;  /* 0x8000006f3e3b7221 */ /* 0x000fe20000010000 */
[--C-:B------:R-:W-:Y:S01]  /*4190*/  FADD.FTZ R62, R68, -R110.reuse ;  /* 0x8000006e443e7221 */ /* 0x100fe20000010000 */
[----:B------:R-:W2:Y:S01]  /*41a0*/  SHFL.IDX PT, R111, R20, R139, 0x1f ;  /* 0x00001f8b146f7589 */ /* 0x000ea200000e0000 */
[--C-:B---3--:R-:W-:Y:S01]  /*41b0*/  FADD.FTZ R222, R61, -R107.reuse ;  /* 0x8000006b3dde7221 */ /* 0x108fe20000010000 */
[----:B------:R-:W-:Y:S01]  /*41c0*/  FADD.FTZ R57, R63, -R107 ;  /* 0x8000006b3f397221 */ /* 0x000fe20000010000 */
[----:B------:R-:W-:Y:S01]  /*41d0*/  FSEL R107, R3, -INF , P2 ;  /* 0xff800000036b7808 */ /* 0x000fe20001000000 */
[----:B------:R-:W-:Y:S01]  /*41e0*/  FADD.FTZ R63, R70, -R110 ;  /* 0x8000006e463f7221 */ /* 0x000fe20000010000 */
[----:B-1----:R1:W3:Y:S01]  /*41f0*/  MUFU.EX2 R101, R106 ;  /* 0x0000006a00657308 */ /* 0x0022e20000000800 */
[----:B------:R-:W-:Y:S01]  /*4200*/  FSEL R61, R0, -INF , P1 ;  /* 0xff800000003d7808 */ /* 0x000fe20000800000 */
[----:B------:R-:W-:Y:S01]  /*4210*/  FMUL.FTZ R225, R44, R225 ;  /* 0x000000e12ce17220 */ /* 0x000fe20000410000 */
[----:B------:R-:W-:Y:S01]  /*4220*/  FSEL R110, R229, -INF , P1 ;  /* 0xff800000e56e7808 */ /* 0x000fe20000800000 */
[--C-:B----4-:R-:W-:Y:S01]  /*4230*/  FFMA.FTZ R107, R107, UR37, -R108.reuse ;  /* 0x000000256b6b7c23 */ /* 0x110fe2000801086c */
[----:B------:R-:W-:Y:S01]  /*4240*/  FSEL R68, R232, -INF , P2 ;  /* 0xff800000e8447808 */ /* 0x000fe20001000000 */
[----:B------:R-:W-:Y:S01]  /*4250*/  FFMA.FTZ R108, R61, UR37, -R108 ;  /* 0x000000253d6c7c23 */ /* 0x000fe2000801086c */
[----:B------:R-:W-:Y:S01]  /*4260*/  FSEL R70, R129, -INF , P2 ;  /* 0xff80000081467808 */ /* 0x000fe20001000000 */
[----:B------:R-:W4:Y:S01]  /*4270*/  SHFL.IDX PT, R61, R20, R138, 0x1f ;  /* 0x00001f8a143d7589 */ /* 0x000f2200000e0000 */
[----:B-1----:R-:W-:Y:S01]  /*4280*/  FFMA.FTZ R106, R56, UR37, -R230 ;  /* 0x00000025386a7c23 */ /* 0x002fe200080108e6 */
[----:B------:R-:W-:Y:S01]  /*4290*/  FMUL.FTZ R57, R49, R57 ;  /* 0x0000003931397220 */ /* 0x000fe20000410000 */
[----:B------:R-:W-:Y:S01]  /*42a0*/  FMUL.FTZ R58, R45, R58 ;  /* 0x0000003a2d3a7220 */ /* 0x000fe20000410000 */
[----:B------:R-:W-:Y:S01]  /*42b0*/  FMUL.FTZ R223, R47, R223 ;  /* 0x000000df2fdf7220 */ /* 0x000fe20000410000 */
[----:B------:R-:W-:Y:S01]  /*42c0*/  FMUL.FTZ R62, R54, R62 ;  /* 0x0000003e363e7220 */ /* 0x000fe20000410000 */
[--C-:B------:R-:W-:Y:S01]  /*42d0*/  FADD.FTZ R56, R65, -R109.reuse ;  /* 0x8000006d41387221 */ /* 0x100fe20000010000 */
[----:B------:R-:W-:Y:S01]  /*42e0*/  FADD.FTZ R109, R67, -R109 ;  /* 0x8000006d436d7221 */ /* 0x000fe20000010000 */
[----:B------:R-:W-:Y:S01]  /*42f0*/  FSEL R67, R237, -INF , P2 ;  /* 0xff800000ed437808 */ /* 0x000fe20001000000 */
[----:B------:R1:W3:Y:S01]  /*4300*/  SHFL.IDX PT, R65, R20, R140, 0x1f ;  /* 0x00001f8c14417589 */ /* 0x0002e200000e0000 */
[----:B------:R-:W-:Y:S01]  /*4310*/  FMUL.FTZ R56, R52, R56 ;  /* 0x0000003834387220 */ /* 0x000fe20000410000 */
[----:B--2---:R-:W-:Y:S01]  /*4320*/  FFMA.FTZ R110, R110, UR37, -R111 ;  /* 0x000000256e6e7c23 */ /* 0x004fe2000801086f */
[----:B------:R-:W-:Y:S01]  /*4330*/  FMUL.FTZ R109, R53, R109 ;  /* 0x0000006d356d7220 */ /* 0x000fe20000410000 */
[----:B------:R-:W-:Y:S01]  /*4340*/  FMUL.FTZ R63, R55, R63 ;  /* 0x0000003f373f7220 */ /* 0x000fe20000410000 */
[----:B------:R-:W-:Y:S01]  /*4350*/  MUFU.EX2 R102, R102 ;  /* 0x0000006600667308 */ /* 0x000fe20000000800 */
[----:B------:R-:W-:Y:S01]  /*4360*/  FMUL.FTZ R105, R46, R105 ;  /* 0x000000692e697220 */ /* 0x000fe20000410000 */
[----:B------:R-:W-:-:S06]  /*4370*/  FMUL.FTZ R222, R48, R222 ;  /* 0x000000de30de7220 */ /* 0x000fcc0000410000 */
[----:B-1----:R1:W2:Y:S08]  /*4380*/  MUFU.EX2 R20, R219 ;  /* 0x000000db00147308 */ /* 0x0022b00000000800 */
[----:B------:R-:W2:Y:S01]  /*4390*/  MUFU.EX2 R106, R106 ;  /* 0x0000006a006a7308 */ /* 0x000ea20000000800 */
[----:B-1----:R-:W-:Y:S01]  /*43a0*/  FFMA.FTZ R219, R67, UR37, -R111 ;  /* 0x0000002543db7c23 */ /* 0x002fe2000801086f */
[--C-:B------:R-:W-:Y:S01]  /*43b0*/  FFMA.FTZ R111, R68, UR37, -R117.reuse ;  /* 0x00000025446f7c23 */ /* 0x100fe20008010875 */
[----:B------:R-:W-:Y:S01]  /*43c0*/  FFMA.FTZ R68, -R118, R118, 1 ;  /* 0x3f80000076447423 */ /* 0x000fe20000010176 */
[----:B------:R-:W-:Y:S01]  /*43d0*/  FFMA.FTZ R117, R66, UR37, -R117 ;  /* 0x0000002542757c23 */ /* 0x000fe20008010875 */
[--C-:B------:R-:W-:Y:S01]  /*43e0*/  FADD.FTZ R66, R69, -R220.reuse ;  /* 0x800000dc45427221 */ /* 0x100fe20000010000 */
[----:B------:R-:W-:Y:S01]  /*43f0*/  FSEL R69, R128, -INF , P2 ;  /* 0xff80000080457808 */ /* 0x000fe20001000000 */
[----:B------:R-:W-:Y:S01]  /*4400*/  FMUL.FTZ R68, R68, R225 ;  /* 0x000000e144447220 */ /* 0x000fe20000410000 */
[----:B------:R-:W-:Y:S01]  /*4410*/  FSEL R67, R131, -INF , P1 ;  /* 0xff80000083437808 */ /* 0x000fe20000800000 */
[----:B------:R1:W2:Y:S01]  /*4420*/  LDS R225, [R16+0x400] ;  /* 0x0004000010e17984 */ /* 0x0002a20000000800 */
[----:B------:R-:W-:Y:S01]  /*4430*/  FADD.FTZ R220, R71, -R220 ;  /* 0x800000dc47dc7221 */ /* 0x000fe20000010000 */
[--C-:B----4-:R-:W-:Y:S01]  /*4440*/  FFMA.FTZ R118, R69, UR37, -R61.reuse ;  /* 0x0000002545767c23 */ /* 0x110fe2000801083d */
[----:B------:R-:W-:Y:S01]  /*4450*/  FFMA.FTZ R71, -R126, R126, 1 ;  /* 0x3f8000007e477423 */ /* 0x000fe2000001017e */
[----:B------:R-:W-:Y:S01]  /*4460*/  FFMA.FTZ R67, R67, UR37, -R61 ;  /* 0x0000002543437c23 */ /* 0x000fe2000801083d */
[----:B------:R-:W-:Y:S01]  /*4470*/  FFMA.FTZ R61, -R216, R216, 1 ;  /* 0x3f800000d83d7423 */ /* 0x000fe200000101d8 */
[----:B---3--:R-:W-:Y:S01]  /*4480*/  FFMA.FTZ R216, R70, UR37, -R65 ;  /* 0x0000002546d87c23 */ /* 0x008fe20008010841 */
[----:B------:R-:W-:Y:S01]  /*4490*/  FSEL R70, R136, -INF , P1 ;  /* 0xff80000088467808 */ /* 0x000fe20000800000 */
[----:B-1----:R1:W-:Y:S01]  /*44a0*/  MUFU.EX2 R16, R32 ;  /* 0x0000002000107308 */ /* 0x0023e20000000800 */
[----:B------:R-:W-:Y:S01]  /*44b0*/  FFMA.FTZ R69, -R217, R217, 1 ;  /* 0x3f800000d9457423 */ /* 0x000fe200000101d9 */
[----:B------:R-:W-:Y:S01]  /*44c0*/  FFMA.FTZ R126, -R155, R155, 1 ;  /* 0x3f8000009b7e7423 */ /* 0x000fe2000001019b */
[----:B------:R-:W-:Y:S01]  /*44d0*/  FMUL.FTZ R61, R61, R105 ;  /* 0x000000693d3d7220 */ /* 0x000fe20000410000 */
[----:B------:R3:W5:Y:S01]  /*44e0*/  LDL.LU R155, [R1+0x4c] ;  /* 0x00004c00019b7983 */ /* 0x0007620000300800 */
[----:B------:R-:W-:Y:S01]  /*44f0*/  FMUL.FTZ R69, R69, R58 ;  /* 0x0000003a45457220 */ /* 0x000fe20000410000 */
[----:B------:R-:W-:-:S02]  /*4500*/  FMUL.FTZ R58, R218, R223 ;  /* 0x000000dfda3a7220 */ /* 0x000fc40000410000 */
[----:B------:R-:W4:Y:S01]  /*4510*/  MUFU.EX2 R108, R108 ;  /* 0x0000006c006c7308 */ /* 0x000f220000000800 */
[----:B-1----:R-:W-:Y:S01]  /*4520*/  FFMA.FTZ R32, R70, UR37, -R65 ;  /* 0x0000002546207c23 */ /* 0x002fe20008010841 */
[----:B------:R-:W-:Y:S01]  /*4530*/  FMUL.FTZ R65, R17, R59 ;  /* 0x0000003b11417220 */ /* 0x000fe20000410000 */
[----:B------:R-:W-:-:S05]  /*4540*/  FFMA.FTZ R70, -R227, R227, 1 ;  /* 0x3f800000e3467423 */ /* 0x000fca00000101e3 */
[----:B------:R-:W-:Y:S01]  /*4550*/  MUFU.EX2 R103, R103 ;  /* 0x0000006700677308 */ /* 0x000fe20000000800 */
[----:B------:R-:W-:Y:S01]  /*4560*/  FMUL.FTZ R71, R71, R65 ;  /* 0x0000004147477220 */ /* 0x000fe20000410000 */
[----:B------:R-:W-:Y:S01]  /*4570*/  FFMA.FTZ R65, -R127, R127, 1 ;  /* 0x3f8000007f417423 */ /* 0x000fe2000001017f */
[----:B------:R-:W-:Y:S01]  /*4580*/  FMUL.FTZ R70, R70, R60 ;  /* 0x0000003c46467220 */ /* 0x000fe20000410000 */
[----:B------:R-:W-:-:S04]  /*4590*/  FFMA.FTZ R60, -R236, R236, 1 ;  /* 0x3f800000ec3c7423 */ /* 0x000fc800000101ec */
[----:B------:R-:W-:Y:S01]  /*45a0*/  MUFU.EX2 R107, R107 ;  /* 0x0000006b006b7308 */ /* 0x000fe20000000800 */
[----:B------:R-:W-:Y:S01]  /*45b0*/  FMUL.FTZ R60, R60, R57 ;  /* 0x000000393c3c7220 */ /* 0x000fe20000410000 */
[----:B------:R-:W-:Y:S01]  /*45c0*/  FFMA.FTZ R57, -R233, R233, 1 ;  /* 0x3f800000e9397423 */ /* 0x000fe200000101e9 */
[----:B--2---:R-:W1:Y:S03]  /*45d0*/  SHFL.IDX PT, R130, R225, R130, 0x1f ;  /* 0x00001f82e1827589 */ /* 0x004e6600000e0000 */
[----:B------:R-:W-:Y:S01]  /*45e0*/  FMUL.FTZ R57, R57, R56 ;  /* 0x0000003839397220 */ /* 0x000fe20000410000 */
[----:B------:R-:W2:Y:S04]  /*45f0*/  SHFL.IDX PT, R137, R225, R137, 0x1f ;  /* 0x00001f89e1897589 */ /* 0x000ea800000e0000 */
[----:B------:R-:W3:Y:S04]  /*4600*/  SHFL.IDX PT, R139, R225, R139, 0x1f ;  /* 0x00001f8be18b7589 */ /* 0x000ee800000e0000 */
[----:B------:R-:W-:Y:S04]  /*4610*/  SHFL.IDX PT, R138, R225, R138, 0x1f ;  /* 0x00001f8ae18a7589 */ /* 0x000fe800000e0000 */
[----:B------:R-:W-:Y:S01]  /*4620*/  SHFL.IDX PT, R140, R225, R140, 0x1f ;  /* 0x00001f8ce18c7589 */ /* 0x000fe200000e0000 */
[----:B------:R-:W-:Y:S01]  /*4630*/  FFMA.FTZ R217, -R154, R154, 1 ;  /* 0x3f8000009ad97423 */ /* 0x000fe2000001019a */
[----:B------:R-:W-:Y:S01]  /*4640*/  FMUL.FTZ R56, R235, R109 ;  /* 0x0000006deb387220 */ /* 0x000fe20000410000 */
[----:B------:R-:W-:Y:S01]  /*4650*/  FFMA.FTZ R218, -R153, R153, 1 ;  /* 0x3f80000099da7423 */ /* 0x000fe20000010199 */
[----:B------:R-:W4:Y:S01]  /*4660*/  SHFL.IDX PT, R127, R225, R11, 0x1f ;  /* 0x00001f0be17f7589 */ /* 0x000f2200000e0000 */
[----:B------:R3:W-:Y:S01]  /*4670*/  MUFU.EX2 R109, R219 ;  /* 0x000000db006d7308 */ /* 0x0007e20000000800 */
[----:B------:R-:W-:-:S02]  /*4680*/  FFMA.FTZ R59, -R226, R226, 1 ;  /* 0x3f800000e23b7423 */ /* 0x000fc400000101e2 */
[----:B------:R-:W4:Y:S01]  /*4690*/  SHFL.IDX PT, R133, R225, R133, 0x1f ;  /* 0x00001f85e1857589 */ /* 0x000f2200000e0000 */
[----:B-1----:R-:W-:-:S03]  /*46a0*/  FADD.FTZ R73, R73, -R130 ;  /* 0x8000008249497221 */ /* 0x002fc60000010000 */
[----:B------:R-:W1:Y:S01]  /*46b0*/  SHFL.IDX PT, R134, R225, R134, 0x1f ;  /* 0x00001f86e1867589 */ /* 0x000e6200000e0000 */
[--C-:B--2---:R-:W-:Y:S01]  /*46c0*/  FADD.FTZ R81, R81, -R137.reuse ;  /* 0x8000008951517221 */ /* 0x104fe20000010000 */
[----:B------:R-:W-:Y:S01]  /*46d0*/  FADD.FTZ R83, R83, -R137 ;  /* 0x8000008953537221 */ /* 0x000fe20000010000 */
[----:B------:R-:W-:Y:S01]  /*46e0*/  MUFU.EX2 R110, R110 ;  /* 0x0000006e006e7308 */ /* 0x000fe20000000800 */
[----:B------:R2:W5:Y:S01]  /*46f0*/  LDL.LU R154, [R1+0x48] ;  /* 0x00004800019a7983 */ /* 0x0005620000300800 */
[----:B---3--:R-:W-:Y:S01]  /*4700*/  FMUL.FTZ R219, R101, R66 ;  /* 0x0000004265db7220 */ /* 0x008fe20000410000 */
[--C-:B------:R-:W-:Y:S01]  /*4710*/  FADD.FTZ R80, R80, -R139.reuse ;  /* 0x8000008b50507221 */ /* 0x100fe20000010000 */
[----:B------:R-:W-:Y:S01]  /*4720*/  FADD.FTZ R82, R82, -R139 ;  /* 0x8000008b52527221 */ /* 0x000fe20000010000 */
[----:B------:R2:W5:Y:S03]  /*4730*/  LDL.LU R153, [R1+0x44] ;  /* 0x0000440001997983 */ /* 0x0005660000300800 */
[----:B------:R-:W-:Y:S08]  /*4740*/  MUFU.EX2 R111, R111 ;  /* 0x0000006f006f7308 */ /* 0x000ff00000000800 */
[----:B------:R-:W-:Y:S01]  /*4750*/  MUFU.EX2 R117, R117 ;  /* 0x0000007500757308 */ /* 0x000fe20000000800 */
[--C-:B----4-:R-:W-:Y:S01]  /*4760*/  FADD.FTZ R72, R72, -R127.reuse ;  /* 0x8000007f48487221 */ /* 0x110fe20000010000 */
[----:B------:R-:W-:Y:S01]  /*4770*/  FADD.FTZ R74, R74, -R127 ;  /* 0x8000007f4a4a7221 */ /* 0x000fe20000010000 */
[----:B------:R-:W-:Y:S01]  /*4780*/  FFMA.FTZ R127, -R152, R152, 1 ;  /* 0x3f800000987f7423 */ /* 0x000fe20000010198 */
[--C-:B------:R-:W-:Y:S01]  /*4790*/  FADD.FTZ R84, R84, -R138.reuse ;  /* 0x8000008a54547221 */ /* 0x100fe20000010000 */
[----:B------:R-:W-:Y:S01]  /*47a0*/  FMUL.FTZ R72, R20, R72 ;  /* 0x0000004814487220 */ /* 0x000fe20000410000 */
[----:B------:R2:W5:Y:S01]  /*47b0*/  LDL.LU R152, [R1+0x40] ;  /* 0x0000400001987983 */ /* 0x0005620000300800 */
[----:B------:R-:W-:Y:S01]  /*47c0*/  FFMA.FTZ R137, -R10, R10, 1 ;  /* 0x3f8000000a897423 */ /* 0x000fe2000001010a */
[----:B------:R-:W-:Y:S01]  /*47d0*/  FMUL.FTZ R66, R126, R62 ;  /* 0x0000003e7e427220 */ /* 0x000fe20000410000 */
[----:B------:R-:W-:Y:S01]  /*47e0*/  FMUL.FTZ R127, R127, R72 ;  /* 0x000000487f7f7220 */ /* 0x000fe20000410000 */
[----:B------:R-:W-:Y:S01]  /*47f0*/  FADD.FTZ R86, R86, -R138 ;  /* 0x8000008a56567221 */ /* 0x000fe20000010000 */
[----:B------:R2:W5:Y:S01]  /*4800*/  LDL.LU R10, [R1+0x3c] ;  /* 0x00003c00010a7983 */ /* 0x0005620000300800 */
[----:B------:R-:W-:Y:S01]  /*4810*/  FFMA.FTZ R139, -R8, R8, 1 ;  /* 0x3f800000088b7423 */ /* 0x000fe20000010108 */
[----:B------:R-:W-:Y:S01]  /*4820*/  FMUL.FTZ R72, R104, R73 ;  /* 0x0000004968487220 */ /* 0x000fe20000410000 */
[----:B------:R-:W-:Y:S01]  /*4830*/  FMUL.FTZ R62, R217, R63 ;  /* 0x0000003fd93e7220 */ /* 0x000fe20000410000 */
[----:B------:R2:W5:Y:S01]  /*4840*/  LDL.LU R8, [R1+0x38] ;  /* 0x0000380001087983 */ /* 0x0005620000300800 */
[----:B------:R-:W-:Y:S01]  /*4850*/  FFMA.FTZ R138, -R7, R7, 1 ;  /* 0x3f800000078a7423 */ /* 0x000fe20000010107 */
[--C-:B------:R-:W-:Y:S01]  /*4860*/  FADD.FTZ R85, R85, -R140.reuse ;  /* 0x8000008c55557221 */ /* 0x100fe20000010000 */
[----:B------:R-:W-:Y:S01]  /*4870*/  FADD.FTZ R87, R87, -R140 ;  /* 0x8000008c57577221 */ /* 0x000fe20000010000 */
[----:B------:R2:W5:Y:S01]  /*4880*/  LDL.LU R7, [R1+0x34] ;  /* 0x0000340001077983 */ /* 0x0005620000300800 */
[----:B------:R-:W-:Y:S01]  /*4890*/  FFMA.FTZ R217, -R6, R6, 1 ;  /* 0x3f80000006d97423 */ /* 0x000fe20000010106 */
[----:B------:R-:W-:Y:S01]  /*48a0*/  FMUL.FTZ R126, R218, R219 ;  /* 0x000000dbda7e7220 */ /* 0x000fe20000410000 */
[----:B------:R-:W-:Y:S01]  /*48b0*/  FFMA.FTZ R140, -R4, R4, 1 ;  /* 0x3f800000048c7423 */ /* 0x000fe20000010104 */
[----:B------:R2:W5:Y:S01]  /*48c0*/  LDL.LU R6, [R1+0x30] ;  /* 0x0000300001067983 */ /* 0x0005620000300800 */
[----:B------:R-:W-:Y:S01]  /*48d0*/  FMUL.FTZ R139, R139, R72 ;  /* 0x000000488b8b7220 */ /* 0x000fe20000410000 */
[----:B------:R-:W-:Y:S01]  /*48e0*/  FFMA.FTZ R218, -R3, R3, 1 ;  /* 0x3f80000003da7423 */ /* 0x000fe20000010103 */
[----:B------:R-:W-:Y:S01]  /*48f0*/  FFMA.FTZ R72, -R0, R0, 1 ;  /* 0x3f80000000487423 */ /* 0x000fe20000010100 */
[----:B------:R2:W5:Y:S01]  /*4900*/  LDL.LU R4, [R1+0x2c] ;  /* 0x00002c0001047983 */ /* 0x0005620000300800 */
[----:B------:R-:W-:Y:S01]  /*4910*/  MUFU.EX2 R105, R224 ;  /* 0x000000e000697308 */ /* 0x000fe20000000800 */
[----:B------:R-:W-:Y:S01]  /*4920*/  FADD.FTZ R75, R75, -R130 ;  /* 0x800000824b4b7221 */ /* 0x000fe20000010000 */
[----:B------:R-:W-:Y:S01]  /*4930*/  FFMA.FTZ R234, -R234, R234, 1 ;  /* 0x3f800000eaea7423 */ /* 0x000fe200000101ea */
[----:B------:R2:W5:Y:S01]  /*4940*/  LDL.LU R3, [R1+0x28] ;  /* 0x0000280001037983 */ /* 0x0005620000300800 */
[----:B------:R-:W-:Y:S01]  /*4950*/  FMUL.FTZ R220, R102, R220 ;  /* 0x000000dc66dc7220 */ /* 0x000fe20000410000 */
[----:B------:R-:W-:Y:S01]  /*4960*/  FMUL.FTZ R59, R59, R222 ;  /* 0x000000de3b3b7220 */ /* 0x000fe20000410000 */
[----:B------:R-:W-:Y:S01]  /*4970*/  FMUL.FTZ R65, R65, R221 ;  /* 0x000000dd41417220 */ /* 0x000fe20000410000 */
[----:B------:R2:W5:Y:S04]  /*4980*/  LDL.LU R0, [R1+0x24] ;  /* 0x0000240001007983 */ /* 0x0005680000300800 */
[----:B------:R-:W3:Y:S01]  /*4990*/  LDL R223, [R1+0xc] ;  /* 0x00000c0001df7983 */ /* 0x000ee20000100800 */
[--C-:B------:R-:W-:Y:S01]  /*49a0*/  FADD.FTZ R77, R77, -R133.reuse ;  /* 0x800000854d4d7221 */ /* 0x100fe20000010000 */
[----:B------:R-:W-:-:S02]  /*49b0*/  FADD.FTZ R79, R79, -R133 ;  /* 0x800000854f4f7221 */ /* 0x000fc40000010000 */
[----:B------:R-:W4:Y:S01]  /*49c0*/  MUFU.EX2 R133, R216 ;  /* 0x000000d800857308 */ /* 0x000f220000000800 */
[--C-:B-1----:R-:W-:Y:S01]  /*49d0*/  FADD.FTZ R76, R76, -R134.reuse ;  /* 0x800000864c4c7221 */ /* 0x102fe20000010000 */
[----:B------:R-:W-:-:S06]  /*49e0*/  FADD.FTZ R78, R78, -R134 ;  /* 0x800000864e4e7221 */ /* 0x000fcc0000010000 */
[----:B------:R-:W1:Y:S08]  /*49f0*/  MUFU.EX2 R118, R118 ;  /* 0x0000007600767308 */ /* 0x000e700000000800 */
[----:B------:R2:W1:Y:S08]  /*4a00*/  MUFU.EX2 R130, R67 ;  /* 0x0000004300827308 */ /* 0x0004700000000800 */
[----:B------:R1:W1:Y:S01]  /*4a10*/  MUFU.EX2 R134, R32 ;  /* 0x0000002000867308 */ /* 0x0002620000000800 */
[----:B------:R-:W-:Y:S01]  /*4a20*/  FMUL.FTZ R73, R106, R78 ;  /* 0x0000004e6a497220 */ /* 0x000fe20000410000 */
[----:B------:R-:W-:Y:S01]  /*4a30*/  FMUL.FTZ R79, R108, R79 ;  /* 0x0000004f6c4f7220 */ /* 0x000fe20000410000 */
[----:B--2---:R-:W-:Y:S01]  /*4a40*/  FFMA.FTZ R67, -R136, R136, 1 ;  /* 0x3f80000088437423 */ /* 0x004fe20000010188 */
[----:B----4-:R-:W-:Y:S01]  /*4a50*/  FMUL.FTZ R136, R133, R85 ;  /* 0x0000005585887220 */ /* 0x010fe20000410000 */
[----:B------:R-:W-:Y:S01]  /*4a60*/  FMUL.FTZ R63, R234, R220 ;  /* 0x000000dcea3f7220 */ /* 0x000fe20000410000 */
[----:B------:R-:W-:Y:S01]  /*4a70*/  F2FP.BF16.F32.PACK_AB R85, R88, R33 ;  /* 0x000000215855723e */ /* 0x000fe200000010ff */
[----:B------:R-:W-:Y:S01]  /*4a80*/  FFMA.FTZ R221, -R237, R237, 1 ;  /* 0x3f800000eddd7423 */ /* 0x000fe200000101ed */
[----:B------:R-:W-:Y:S01]  /*4a90*/  FFMA.FTZ R219, -R229, R229, 1 ;  /* 0x3f800000e5db7423 */ /* 0x000fe200000101e5 */
[----:B------:R-:W-:Y:S01]  /*4aa0*/  FFMA.FTZ R222, -R232, R232, 1 ;  /* 0x3f800000e8de7423 */ /* 0x000fe200000101e8 */
[----:B------:R-:W-:Y:S01]  /*4ab0*/  FFMA.FTZ R220, -R228, R228, 1 ;  /* 0x3f800000e4dc7423 */ /* 0x000fe200000101e4 */
[----:B------:R-:W-:Y:S01]  /*4ac0*/  FMUL.FTZ R80, R109, R80 ;  /* 0x000000506d507220 */ /* 0x000fe20000410000 */
[----:B------:R-:W-:Y:S01]  /*4ad0*/  FMUL.FTZ R82, R110, R82 ;  /* 0x000000526e527220 */ /* 0x000fe20000410000 */
[----:B------:R-:W-:Y:S01]  /*4ae0*/  FMUL.FTZ R81, R111, R81 ;  /* 0x000000516f517220 */ /* 0x000fe20000410000 */
[----:B------:R-:W-:Y:S01]  /*4af0*/  FMUL.FTZ R83, R117, R83 ;  /* 0x0000005375537220 */ /* 0x000fe20000410000 */
[----:B-1----:R-:W-:Y:S01]  /*4b00*/  FFMA.FTZ R32, -R131, R131, 1 ;  /* 0x3f80000083207423 */ /* 0x002fe20000010183 */
[----:B------:R-:W-:Y:S01]  /*4b10*/  FMUL.FTZ R74, R103, R74 ;  /* 0x0000004a674a7220 */ /* 0x000fe20000410000 */
[----:B------:R-:W-:Y:S01]  /*4b20*/  FMUL.FTZ R75, R16, R75 ;  /* 0x0000004b104b7220 */ /* 0x000fe20000410000 */
[----:B------:R-:W-:Y:S01]  /*4b30*/  FMUL.FTZ R76, R105, R76 ;  /* 0x0000004c694c7220 */ /* 0x000fe20000410000 */
[----:B------:R-:W-:Y:S01]  /*4b40*/  FMUL.FTZ R77, R107, R77 ;  /* 0x0000004d6b4d7220 */ /* 0x000fe20000410000 */
[----:B------:R-:W-:Y:S01]  /*4b50*/  FMUL.FTZ R140, R140, R73 ;  /* 0x000000498c8c7220 */ /* 0x000fe20000410000 */
[----:B------:R-:W-:Y:S01]  /*4b60*/  FMUL.FTZ R216, R72, R79 ;  /* 0x0000004f48d87220 */ /* 0x000fe20000410000 */
[----:B------:R-:W-:Y:S01]  /*4b70*/  FFMA.FTZ R128, -R128, R128, 1 ;  /* 0x3f80000080807423 */ /* 0x000fe20000010180 */
[----:B------:R-:W-:Y:S01]  /*4b80*/  FFMA.FTZ R129, -R129, R129, 1 ;  /* 0x3f80000081817423 */ /* 0x000fe20000010181 */
        /* <DEDUP_REMOVED lines=49> */
[----:B------:R-:W-:Y:S01]  /*4ea0*/  UMOV UR6, UR4 ;  /* 0x0000000400067c82 */ /* 0x000fe20008000000 */
[----:B------:R-:W-:Y:S01]  /*4eb0*/  UMOV UR7, 0x40000040 ;  /* 0x4000004000077882 */ /* 0x000fe20000000000 */
[----:B------:R-:W-:Y:S02]  /*4ec0*/  F2FP.BF16.F32.PACK_AB R124, R21, R124 ;  /* 0x0000007c157c723e */ /* 0x000fe400000010ff */
[----:B------:R-:W-:-:S02]  /*4ed0*/  F2FP.BF16.F32.PACK_AB R125, R19, R125 ;  /* 0x0000007d137d723e */ /* 0x000fc400000010ff */
[----:B------:R-:W-:Y:S02]  /*4ee0*/  F2FP.BF16.F32.PACK_AB R126, R27, R24 ;  /* 0x000000181b7e723e */ /* 0x000fe400000010ff */
[----:B------:R-:W-:Y:S02]  /*4ef0*/  F2FP.BF16.F32.PACK_AB R127, R26, R25 ;  /* 0x000000191a7f723e */ /* 0x000fe400000010ff */
[----:B------:R-:W-:Y:S02]  /*4f00*/  F2FP.BF16.F32.PACK_AB R24, R23, R28 ;  /* 0x0000001c1718723e */ /* 0x000fe400000010ff */
[----:B------:R-:W-:Y:S01]  /*4f10*/  F2FP.BF16.F32.PACK_AB R25, R13, R22 ;  /* 0x000000160d19723e */ /* 0x000fe200000010ff */
[----:B---3--:R-:W-:-:S04]  /*4f20*/  IMAD R33, R5, 0x4000, R223 ;  /* 0x0000400005217824 */ /* 0x008fc800078e02df */
[----:B------:R-:W-:Y:S01]  /*4f30*/  IMAD R88, R33, 0x2, R2 ;  /* 0x0000000221587824 */ /* 0x000fe200078e0202 */
[----:B------:R-:W-:-:S04]  /*4f40*/  F2FP.BF16.F32.PACK_AB R33, R120, R119 ;  /* 0x000000777821723e */ /* 0x000fc800000010ff */
[----:B------:R1:W-:Y:S04]  /*4f50*/  STSM.16.MT88.4 [R88+0x20c00], R84 ;  /* 0x020c005458007844 */ /* 0x0003e80000004200 */
[----:B------:R1:W-:Y:S04]  /*4f60*/  STSM.16.MT88.4 [R88+0x21400], R80 ;  /* 0x0214005058007844 */ /* 0x0003e80000004200 */
[----:B------:R1:W-:Y:S04]  /*4f70*/  STSM.16.MT88.4 [R88+0x21c00], R76 ;  /* 0x021c004c58007844 */ /* 0x0003e80000004200 */
[----:B------:R1:W-:Y:S04]  /*4f80*/  STSM.16.MT88.4 [R88+0x22400], R72 ;  /* 0x0224004858007844 */ /* 0x0003e80000004200 */
[----:B------:R1:W-:Y:S04]  /*4f90*/  STSM.16.MT88.4 [R88+0x22c00], R68 ;  /* 0x022c004458007844 */ /* 0x0003e80000004200 */
[----:B------:R1:W-:Y:S04]  /*4fa0*/  STSM.16.MT88.4 [R88+0x23400], R64 ;  /* 0x0234004058007844 */ /* 0x0003e80000004200 */
[----:B------:R1:W-:Y:S04]  /*4fb0*/  STSM.16.MT88.4 [R88+0x23c00], R60 ;  /* 0x023c003c58007844 */ /* 0x0003e80000004200 */
[----:B------:R1:W-:Y:S01]  /*4fc0*/  STSM.16.MT88.4 [R88+0x24400], R56 ;  /* 0x0244003858007844 */ /* 0x0003e20000004200 */
[----:B------:R-:W-:-:S06]  /*4fd0*/  WARPGROUP.ARRIVE ;  /* 0x00000000000079c5 */ /* 0x000fcc0000000000 */
[----:B------:R-:W-:Y:S01]  /*4fe0*/  HGMMA.64x64x16.F32.BF16 R184, R32, gdesc[UR4].tnspB, R184, gsb0 ;  /* 0x40e0000420b87df0 */ /* 0x000fe200080018b8 */
[----:B------:R-:W-:Y:S01]  /*4ff0*/  UIADD3 UR6, UR4, 0x80, URZ ;  /* 0x0000008004067890 */ /* 0x000fe2000fffe03f */
[----:B------:R-:W-:Y:S01]  /*5000*/  UMOV UR7, 0x40000040 ;  /* 0x4000004000077882 */ /* 0x000fe20000000000 */
[----:B------:R-:W-:Y:S02]  /*5010*/  F2FP.BF16.F32.PACK_AB R26, R30, R18 ;  /* 0x000000121e1a723e */ /* 0x000fe400000010ff */
[----:B------:R-:W-:Y:S01]  /*5020*/  F2FP.BF16.F32.PACK_AB R27, R31, R29 ;  /* 0x0000001d1f1b723e */ /* 0x000fe200000010ff */
[----:B------:R-:W-:Y:S02]  /*5030*/  WARPGROUP.DEPBAR.LE gsb0, 0x0 ;  /* 0x00008000000079c5 */ /* 0x000fe40000010000 */
[----:B------:R-:W-:-:S06]  /*5040*/  WARPGROUP.ARRIVE ;  /* 0x00000000000079c5 */ /* 0x000fcc0000000000 */
[----:B------:R-:W-:Y:S01]  /*5050*/  HGMMA.64x64x16.F32.BF16 R184, R124, gdesc[UR4].tnspB, R184, gsb0 ;  /* 0x40e000047cb87df0 */ /* 0x000fe200080018b8 */
[----:B------:R-:W-:Y:S01]  /*5060*/  UIADD3 UR6, UR4, 0x100, URZ ;  /* 0x0000010004067890 */ /* 0x000fe2000fffe03f */
[----:B------:R-:W-:Y:S01]  /*5070*/  UMOV UR7, 0x40000040 ;  /* 0x4000004000077882 */ /* 0x000fe20000000000 */
[----:B------:R-:W-:Y:S02]  /*5080*/  F2FP.BF16.F32.PACK_AB R36, R38, R36 ;  /* 0x000000242624723e */ /* 0x000fe400000010ff */
[----:B------:R-:W-:Y:S02]  /*5090*/  F2FP.BF16.F32.PACK_AB R37, R39, R37 ;  /* 0x000000252725723e */ /* 0x000fe400000010ff */
[----:B------:R-:W-:Y:S01]  /*50a0*/  F2FP.BF16.F32.PACK_AB R38, R43, R40 ;  /* 0x000000282b26723e */ /* 0x000fe200000010ff */
[----:B------:R-:W-:Y:S02]  /*50b0*/  WARPGROUP.DEPBAR.LE gsb0, 0x0 ;  /* 0x00008000000079c5 */ /* 0x000fe40000010000 */
[----:B------:R-:W-:-:S06]  /*50c0*/  WARPGROUP.ARRIVE ;  /* 0x00000000000079c5 */ /* 0x000fcc0000000000 */
[----:B------:R-:W-:Y:S01]  /*50d0*/  HGMMA.64x64x16.F32.BF16 R184, R24, gdesc[UR4].tnspB, R184, gsb0 ;  /* 0x40e0000418b87df0 */ /* 0x000fe200080018b8 */
[----:B------:R-:W-:Y:S01]  /*50e0*/  F2FP.BF16.F32.PACK_AB R39, R41, R42 ;  /* 0x0000002a2927723e */ /* 0x000fe200000010ff */
[----:B------:R-:W-:Y:S01]  /*50f0*/  UIADD3 UR6, UR4, 0x180, URZ ;  /* 0x0000018004067890 */ /* 0x000fe2000fffe03f */
        /* <DEDUP_REMOVED lines=28> */
[----:B------:R-:W-:Y:S01]  /*52c0*/  F2FP.BF16.F32.PACK_AB R116, R111, R109 ;  /* 0x0000006d6f74723e */ /* 0x000fe200000010ff */
[----:B------:R-:W-:Y:S01]  /*52d0*/  UIADD3 UR4, UR4, 0x380, URZ ;  /* 0x0000038004047890 */ /* 0x000fe2000fffe03f */
[----:B------:R-:W-:Y:S01]  /*52e0*/  F2FP.BF16.F32.PACK_AB R117, R117, R110 ;  /* 0x0000006e7575723e */ /* 0x000fe200000010ff */
[----:B------:R-:W-:Y:S02]  /*52f0*/  WARPGROUP.DEPBAR.LE gsb0, 0x0 ;  /* 0x00008000000079c5 */ /* 0x000fe40000010000 */
[----:B------:R-:W-:-:S06]  /*5300*/  WARPGROUP.ARRIVE ;  /* 0x00000000000079c5 */ /* 0x000fcc0000000000 */
[----:B------:R-:W-:Y:S01]  /*5310*/  HGMMA.64x64x16.F32.BF16 R184, R24, gdesc[UR4].tnspB, R184, gsb0 ;  /* 0x40e0000418b87df0 */ /* 0x000fe200080018b8 */
[----:B------:R-:W-:Y:S02]  /*5320*/  F2FP.BF16.F32.PACK_AB R118, R133, R118 ;  /* 0x000000768576723e */ /* 0x000fe400000010ff */
[----:B------:R-:W-:Y:S01]  /*5330*/  F2FP.BF16.F32.PACK_AB R119, R134, R130 ;  /* 0x000000828677723e */ /* 0x000fe200000010ff */
[----:B------:R-:W-:Y:S01]  /*5340*/  UMOV UR6, UR4 ;  /* 0x0000000400067c82 */ /* 0x000fe20008000000 */
[----:B------:R-:W-:Y:S01]  /*5350*/  UMOV UR7, 0x40000040 ;  /* 0x4000004000077882 */ /* 0x000fe20000000000 */
[----:B------:R-:W-:Y:S02]  /*5360*/  WARPGROUP.DEPBAR.LE gsb0, 0x0 ;  /* 0x00008000000079c5 */ /* 0x000fe40000010000 */
[----:B------:R-:W-:-:S06]  /*5370*/  WARPGROUP.ARRIVE ;  /* 0x00000000000079c5 */ /* 0x000fcc0000000000 */
[----:B------:R-:W-:Y:S01]  /*5380*/  HGMMA.64x64x16.F32.BF16 R184, R116, gdesc[UR4].tnspB, R184, gsb0 ;  /* 0x40e0000474b87df0 */ /* 0x000fe200080018b8 */
[----:B------:R-:W-:-:S05]  /*5390*/  IADD3 R89, R2, 0x20c00, RZ ;  /* 0x00020c0002597810 */ /* 0x000fca0007ffe0ff */
[----:B------:R-:W-:-:S05]  /*53a0*/  IMAD R13, R12, 0x2000, R89 ;  /* 0x000020000c0d7824 */ /* 0x000fca00078e0259 */
[----:B------:R-:W-:-:S04]  /*53b0*/  SHF.R.U32.HI R13, RZ, 0x4, R13 ;  /* 0x00000004ff0d7819 */ /* 0x000fc8000001160d */
[----:B------:R-:W-:Y:S02]  /*53c0*/  LOP3.LUT R13, R13, 0x3fff, RZ, 0xc0, !PT ;  /* 0x00003fff0d0d7812 */ /* 0x000fe400078ec0ff */
[----:B------:R-:W-:Y:S02]  /*53d0*/  R2UR UR5, R2 ;  /* 0x00000000020572ca */ /* 0x000fe400000e0000 */
[----:B------:R-:W-:-:S05]  /*53e0*/  LOP3.LUT R14, R13, 0x10000, RZ, 0xfc, !PT ;  /* 0x000100000d0e7812 */ /* 0x000fca00078efcff */
[----:B------:R-:W-:-:S05]  /*53f0*/  IMAD R14, R5, 0x800, R14 ;  /* 0x00000800050e7824 */ /* 0x000fca00078e020e */
[----:B------:R-:W-:Y:S01]  /*5400*/  R2UR UR8, R14 ;  /* 0x000000000e0872ca */ /* 0x000fe200000e0000 */
[----:B------:R-:W-:Y:S01]  /*5410*/  USHF.R.U32.HI UR5, URZ, 0x4, UR5 ;  /* 0x000000043f057899 */ /* 0x000fe20008011605 */
[----:B------:R-:W-:Y:S02]  /*5420*/  WARPGROUP.DEPBAR.LE gsb0, 0x0 ;  /* 0x00008000000079c5 */ /* 0x000fe40000010000 */
[----:B------:R2:W-:Y:S06]  /*5430*/  MEMBAR.ALL.CTA ;  /* 0x0000000000007992 */ /* 0x0005ec0000008000 */
[----:B--2---:R-:W2:Y:S01]  /*5440*/  FENCE.VIEW.ASYNC.S ;  /* 0x00000000000073c6 */ /* 0x004ea20000000000 */
[----:B------:R-:W-:Y:S01]  /*5450*/  ULOP3.LUT UR9, UR5, 0x3fff, URZ, 0xc0, !UPT ;  /* 0x00003fff05097892 */ /* 0x000fe2000f8ec03f */
[----:B--2---:R-:W-:Y:S06]  /*5460*/  BAR.SYNC.DEFER_BLOCKING 0x9, 0x100 ;  /* 0x0244000000007b1d */ /* 0x004fec0000010000 */
        /* <DEDUP_REMOVED lines=56> */
[----:B-1----:R-:W-:Y:S05]  /*57f0*/  @!P0 BRA `(.L_x_495) ;  /* 0x0000000000048947 */ /* 0x002fea0003800000 */
[----:B------:R-:W-:Y:S01]  /*5800*/  BPT.TRAP 0x1 ;  /* 0x000000040000795c */ /* 0x000fe20000300000 */
.L_x_495:
        /* <DEDUP_REMOVED lines=68> */
.L_x_496:
[----:B-1----:R-:W2:Y:S01]  /*5c50*/  LDL R0, [R1+0x8] ;  /* 0x0000080001007983 */ /* 0x002ea20000100800 */
[----:B------:R-:W-:Y:S01]  /*5c60*/  VIADD R7, R7, 0x1 ;  /* 0x0000000107077836 */ /* 0x000fe20000000000 */
[----:B------:R-:W-:Y:S01]  /*5c70*/  IADD3 R5, R5, 0x1, RZ ;  /* 0x0000000105057810 */ /* 0x000fe20007ffe0ff */
[----:B------:R-:W-:-:S03]  /*5c80*/  VIADD R3, R3, 0x30c20 ;  /* 0x00030c2003037836 */ /* 0x000fc60000000000 */
[C---:B------:R-:W-:Y:S02]  /*5c90*/  ISETP.NE.AND P0, PT, R5.reuse, 0x2, PT ;  /* 0x000000020500780c */ /* 0x040fe40003f05270 */
[----:B------:R-:W-:Y:S02]  /*5ca0*/  PRMT R3, RZ, 0x654, R3 ;  /* 0x00000654ff037816 */ /* 0x000fe40000000003 */
[----:B------:R-:W-:Y:S02]  /*5cb0*/  SEL R5, R5, RZ, P0 ;  /* 0x000000ff05057207 */ /* 0x000fe40000000000 */
[----:B------:R1:W-:Y:S02]  /*5cc0*/  SYNCS.ARRIVE.TRANS64.RED.A1T0 RZ, [R3+URZ], RZ ;  /* 0x000000ff03ff79a7 */ /* 0x0003e4000810043f */
[----:B-1----:R-:W-:-:S04]  /*5cd0*/  SEL R3, RZ, 0x1, P0 ;  /* 0x00000001ff037807 */ /* 0x002fc80000000000 */
[----:B------:R-:W-:Y:S02]  /*5ce0*/  LOP3.LUT R6, R6, R3, RZ, 0x3c, !PT ;  /* 0x0000000306067212 */ /* 0x000fe400078e3cff */
[----:B--2---:R-:W-:-:S13]  /*5cf0*/  ISETP.GE.AND P1, PT, R7, R0, PT ;  /* 0x000000000700720c */ /* 0x004fda0003f26270 */
[----:B------:R-:W-:Y:S05]  /*5d00*/  @!P1 BRA `(.L_x_497) ;  /* 0xffffffbc00509947 */ /* 0x000fea000383ffff */
[----:B------:R-:W-:Y:S01]  /*5d10*/  ULDC UR4, c[0x0][0x740] ;  /* 0x0001d00000047ab9 */ /* 0x000fe20000000800 */
[----:B------:R-:W-:Y:S01]  /*5d20*/  PLOP3.LUT P0, PT, PT, PT, PT, 0x8, 0x0 ;  /* 0x000000000000781c */ /* 0x000fe20003f0e170 */
        /* <DEDUP_REMOVED lines=31> */
[----:B------:R-:W-:-:S07]  /*5f20*/  FMUL.FTZ R183, R183, UR4 ;  /* 0x00000004b7b77c20 */ /* 0x000fce0008410000 */
.L_x_479:
[----:B------:R-:W-:Y:S05]  /*5f30*/  @P0 BRA `(.L_x_498) ;  /* 0x0000001000900947 */ /* 0x000fea0003800000 */
[----:B------:R-:W2:Y:S01]  /*5f40*/  LDL R25, [R1+0x20] ;  /* 0x0000200001197983 */ /* 0x000ea20000100800 */
[----:B------:R-:W3:Y:S01]  /*5f50*/  S2UR UR5, SR_CgaCtaId ;  /* 0x00000000000579c3 */ /* 0x000ee20000008800 */
[----:B------:R-:W-:Y:S01]  /*5f60*/  UMOV UR4, 0x400 ;  /* 0x0000040000047882 */ /* 0x000fe20000000000 */
[----:B------:R-:W-:Y:S01]  /*5f70*/  F2FP.BF16.F32.PACK_AB R184, R185, R184 ;  /* 0x000000b8b9b8723e */ /* 0x000fe200000010ff */
[----:B------:R-:W4:Y:S01]  /*5f80*/  S2R R0, SR_TID.X ;  /* 0x0000000000007919 */ /* 0x000f220000002100 */
[----:B------:R-:W-:Y:S02]  /*5f90*/  F2FP.BF16.F32.PACK_AB R185, R187, R186 ;  /* 0x000000babbb9723e */ /* 0x000fe400000010ff */
[----:B------:R-:W-:Y:S02]  /*5fa0*/  F2FP.BF16.F32.PACK_AB R192, R193, R192 ;  /* 0x000000c0c1c0723e */ /* 0x000fe400000010ff */
[----:B------:R-:W1:Y:S01]  /*5fb0*/  LDC.64 R8, c[0x0][0x870] ;  /* 0x00021c00ff087b82 */ /* 0x000e620000000a00 */
        /* <DEDUP_REMOVED lines=8> */
[----:B---3--:R-:W-:Y:S01]  /*6040*/  ULEA UR4, UR5, UR4, 0x18 ;  /* 0x0000000405047291 */ /* 0x008fe2000f8ec03f */
[----:B------:R-:W-:Y:S02]  /*6050*/  F2FP.BF16.F32.PACK_AB R194, R197, R196 ;  /* 0x000000c4c5c2723e */ /* 0x000fe400000010ff */
[----:B------:R-:W-:Y:S01]  /*6060*/  F2FP.BF16.F32.PACK_AB R176, R177, R176 ;  /* 0x000000b0b1b0723e */ /* 0x000fe200000010ff */
[----:B------:R-:W-:Y:S01]  /*6070*/  BAR.SYNC.DEFER_BLOCKING 0x1, 0x100 ;  /* 0x0044000000007b1d */ /* 0x000fe20000010000 */
[----:B------:R-:W-:Y:S02]  /*6080*/  F2FP.BF16.F32.PACK_AB R195, R199, R198 ;  /* 0x000000c6c7c3723e */ /* 0x000fe400000010ff */
[----:B------:R-:W-:Y:S02]  /*6090*/  F2FP.BF16.F32.PACK_AB R201, R203, R202 ;  /* 0x000000cacbc9723e */ /* 0x000fe400000010ff */
[----:B------:R-:W-:-:S03]  /*60a0*/  F2FP.BF16.F32.PACK_AB R202, R205, R204 ;  /* 0x000000cccdca723e */ /* 0x000fc600000010ff */
[----:B------:R-:W3:Y:S01]  /*60b0*/  LDC.64 R22, c[0x0][0x850] ;  /* 0x00021400ff167b82 */ /* 0x000ee20000000a00 */
[----:B----4-:R-:W-:Y:S01]  /*60c0*/  VIADD R11, R0, 0xffffff80 ;  /* 0xffffff80000b7836 */ /* 0x010fe20000000000 */
[----:B------:R-:W-:Y:S02]  /*60d0*/  F2FP.BF16.F32.PACK_AB R203, R207, R206 ;  /* 0x000000cecfcb723e */ /* 0x000fe400000010ff */
[----:B------:R-:W-:Y:S02]  /*60e0*/  F2FP.BF16.F32.PACK_AB R209, R211, R210 ;  /* 0x000000d2d3d1723e */ /* 0x000fe400000010ff */
[----:B------:R-:W-:Y:S02]  /*60f0*/  SHF.R.S32.HI R10, RZ, 0x1f, R11 ;  /* 0x0000001fff0a7819 */ /* 0x000fe4000001140b */
[----:B------:R-:W-:Y:S02]  /*6100*/  F2FP.BF16.F32.PACK_AB R210, R213, R212 ;  /* 0x000000d4d5d2723e */ /* 0x000fe400000010ff */
[----:B------:R-:W-:-:S02]  /*6110*/  LEA.HI R7, R10, R11, RZ, 0x4 ;  /* 0x0000000b0a077211 */ /* 0x000fc400078f20ff */
[----:B------:R-:W-:Y:S02]  /*6120*/  LEA.HI R4, R10, R11, RZ, 0x5 ;  /* 0x0000000b0a047211 */ /* 0x000fe400078f28ff */
[----:B------:R-:W-:Y:S02]  /*6130*/  LOP3.LUT R0, R7, 0xfffffff0, RZ, 0xc0, !PT ;  /* 0xfffffff007007812 */ /* 0x000fe400078ec0ff */
[----:B------:R-:W-:Y:S02]  /*6140*/  SHF.R.U32.HI R7, RZ, 0x1, R7 ;  /* 0x00000001ff077819 */ /* 0x000fe40000011607 */
[----:B------:R-:W-:Y:S01]  /*6150*/  F2FP.BF16.F32.PACK_AB R211, R215, R214 ;  /* 0x000000d6d7d3723e */ /* 0x000fe200000010ff */
[----:B------:R-:W-:Y:S01]  /*6160*/  IMAD.IADD R0, R11, 0x1, -R0 ;  /* 0x000000010b007824 */ /* 0x000fe200078e0a00 */
[----:B------:R-:W-:Y:S02]  /*6170*/  F2FP.BF16.F32.PACK_AB R153, R155, R154 ;  /* 0x0000009a9b99723e */ /* 0x000fe400000010ff */
[----:B------:R-:W-:-:S02]  /*6180*/  F2FP.BF16.F32.PACK_AB R154, R157, R156 ;  /* 0x0000009c9d9a723e */ /* 0x000fc400000010ff */
[----:B-1----:R-:W-:Y:S02]  /*6190*/  SHF.R.S32.HI R3, RZ, 0x1f, R0 ;  /* 0x0000001fff037819 */ /* 0x002fe40000011400 */
[----:B------:R-:W-:Y:S02]  /*61a0*/  F2FP.BF16.F32.PACK_AB R155, R159, R158 ;  /* 0x0000009e9f9b723e */ /* 0x000fe400000010ff */
[----:B------:R-:W-:Y:S02]  /*61b0*/  LEA.HI R3, R3, R0, RZ, 0x3 ;  /* 0x0000000003037211 */ /* 0x000fe400078f18ff */
[----:B------:R-:W-:Y:S02]  /*61c0*/  F2FP.BF16.F32.PACK_AB R161, R163, R162 ;  /* 0x000000a2a3a1723e */ /* 0x000fe400000010ff */
[C---:B------:R-:W-:Y:S01]  /*61d0*/  LOP3.LUT R5, R3.reuse, 0xfffffff8, RZ, 0xc0, !PT ;  /* 0xfffffff803057812 */ /* 0x040fe200078ec0ff */
[----:B------:R-:W-:Y:S01]  /*61e0*/  IMAD.SHL.U32 R3, R3, 0x40, RZ ;  /* 0x0000004003037824 */ /* 0x000fe200078e00ff */
[----:B------:R-:W-:-:S02]  /*61f0*/  F2FP.BF16.F32.PACK_AB R162, R165, R164 ;  /* 0x000000a4a5a2723e */ /* 0x000fc400000010ff */
[----:B------:R-:W-:Y:S02]  /*6200*/  IADD3 R5, R0, -R5, RZ ;  /* 0x8000000500057210 */ /* 0x000fe40007ffe0ff */
[----:B------:R-:W-:Y:S02]  /*6210*/  LOP3.LUT R3, R3, 0x7ffffe00, RZ, 0xc0, !PT ;  /* 0x7ffffe0003037812 */ /* 0x000fe400078ec0ff */
[C---:B------:R-:W-:Y:S01]  /*6220*/  R2P PR, R5.reuse, 0x6 ;  /* 0x0000000605007804 */ /* 0x040fe20000000000 */
[----:B------:R-:W-:Y:S01]  /*6230*/  IMAD.SHL.U32 R0, R5, 0x40, RZ ;  /* 0x0000004005007824 */ /* 0x000fe200078e00ff */
[----:B------:R-:W-:Y:S01]  /*6240*/  ISETP.NE.U32.AND P4, PT, R8, RZ, PT ;  /* 0x000000ff0800720c */ /* 0x000fe20003f85070 */
[----:B------:R-:W-:Y:S01]  /*6250*/  IMAD.MOV.U32 R5, RZ, RZ, 0x20 ;  /* 0x00000020ff057424 */ /* 0x000fe200078e00ff */
[----:B------:R-:W-:Y:S02]  /*6260*/  F2FP.BF16.F32.PACK_AB R163, R167, R166 ;  /* 0x000000a6a7a3723e */ /* 0x000fe400000010ff */
[----:B------:R-:W-:-:S02]  /*6270*/  LOP3.LUT R0, R0, 0x1c0, RZ, 0xc0, !PT ;  /* 0x000001c000007812 */ /* 0x000fc400078ec0ff */
[----:B------:R-:W-:Y:S02]  /*6280*/  SEL R5, R5, 0xffffffe0, !P1 ;  /* 0xffffffe005057807 */ /* 0x000fe40004800000 */
[----:B------:R-:W-:Y:S02]  /*6290*/  LOP3.LUT R7, R0, 0x8, R7, 0xf8, !PT ;  /* 0x0000000800077812 */ /* 0x000fe400078ef807 */
[----:B------:R-:W-:Y:S01]  /*62a0*/  SHF.R.U32.HI R2, RZ, 0x3, R0 ;  /* 0x00000003ff027819 */ /* 0x000fe20000011600 */
[----:B------:R-:W-:Y:S01]  /*62b0*/  IMAD.SHL.U32 R0, R4, 0x20, RZ ;  /* 0x0000002004007824 */ /* 0x000fe200078e00ff */
[----:B------:R-:W-:Y:S02]  /*62c0*/  F2FP.BF16.F32.PACK_AB R169, R171, R170 ;  /* 0x000000aaaba9723e */ /* 0x000fe400000010ff */
[----:B------:R-:W-:Y:S02]  /*62d0*/  LOP3.LUT R2, R7, R2, RZ, 0x3c, !PT ;  /* 0x0000000207027212 */ /* 0x000fe400078e3cff */
[----:B------:R-:W-:-:S02]  /*62e0*/  LOP3.LUT R0, R0, 0x7ffffc00, RZ, 0xc0, !PT ;  /* 0x7ffffc0000007812 */ /* 0x000fc400078ec0ff */
[----:B------:R-:W-:Y:S02]  /*62f0*/  F2FP.BF16.F32.PACK_AB R170, R173, R172 ;  /* 0x000000acadaa723e */ /* 0x000fe400000010ff */
[----:B------:R-:W-:Y:S02]  /*6300*/  IADD3 R0, R2, R3, R0 ;  /* 0x0000000302007210 */ /* 0x000fe40007ffe000 */
[----:B------:R-:W-:Y:S02]  /*6310*/  MOV R3, 0x40 ;  /* 0x0000004000037802 */ /* 0x000fe40000000f00 */
[----:B------:R-:W-:Y:S02]  /*6320*/  LEA R0, R0, UR4, 0x1 ;  /* 0x0000000400007c11 */ /* 0x000fe4000f8e08ff */
[----:B------:R-:W-:Y:S02]  /*6330*/  SEL R3, R3, 0xffffffc0, !P2 ;  /* 0xffffffc003037807 */ /* 0x000fe40005000000 */
[--C-:B------:R-:W-:Y:S01]  /*6340*/  IADD3 R6, R5, 0x4000, R0.reuse ;  /* 0x0000400005067810 */ /* 0x100fe20007ffe000 */
[----:B------:R-:W-:Y:S01]  /*6350*/  STSM.16.M88.4 [R0+0x4000], R184 ;  /* 0x004000b800007844 */ /* 0x000fe20000000200 */
[----:B------:R-:W-:-:S02]  /*6360*/  IADD3 R8, R3, 0x4000, R0 ;  /* 0x0000400003087810 */ /* 0x000fc40007ffe000 */
[----:B------:R-:W-:Y:S01]  /*6370*/  F2FP.BF16.F32.PACK_AB R171, R175, R174 ;  /* 0x000000aeafab723e */ /* 0x000fe200000010ff */
[----:B------:R-:W-:Y:S01]  /*6380*/  STSM.16.M88.4 [R6], R192 ;  /* 0x000000c006007844 */ /* 0x000fe20000000200 */
[----:B------:R-:W-:Y:S01]  /*6390*/  F2FP.BF16.F32.PACK_AB R177, R179, R178 ;  /* 0x000000b2b3b1723e */ /* 0x000fe200000010ff */
[----:B------:R-:W-:Y:S01]  /*63a0*/  IMAD.IADD R7, R5, 0x1, R8 ;  /* 0x0000000105077824 */ /* 0x000fe200078e0208 */
[----:B------:R-:W-:Y:S01]  /*63b0*/  F2FP.BF16.F32.PACK_AB R178, R181, R180 ;  /* 0x000000b4b5b2723e */ /* 0x000fe200000010ff */
[----:B------:R-:W-:Y:S01]  /*63c0*/  STSM.16.M88.4 [R8], R200 ;  /* 0x000000c808007844 */ /* 0x000fe20000000200 */
[----:B------:R-:W-:Y:S01]  /*63d0*/  F2FP.BF16.F32.PACK_AB R179, R183, R182 ;  /* 0x000000b6b7b3723e */ /* 0x000fe200000010ff */
[----:B------:R-:W2:Y:S01]  /*63e0*/  LDC.64 R2, c[0x0][0x870] ;  /* 0x00021c00ff027b82 */ /* 0x000ea20000000a00 */
[----:B------:R-:W-:Y:S01]  /*63f0*/  ISETP.NE.AND.EX P4, PT, R9, RZ, PT, P4 ;  /* 0x000000ff0900720c */ /* 0x000fe20003f85340 */
[----:B------:R-:W-:Y:S04]  /*6400*/  STSM.16.M88.4 [R7], R208 ;  /* 0x000000d007007844 */ /* 0x000fe80000000200 */
[----:B------:R1:W-:Y:S04]  /*6410*/  STSM.16.M88.4 [R0], R152 ;  /* 0x0000009800007844 */ /* 0x0003e80000000200 */
[----:B------:R4:W-:Y:S04]  /*6420*/  STSM.16.M88.4 [R6+-0x4000], R160 ;  /* 0xffc000a006007844 */ /* 0x0009e80000000200 */
[----:B------:R-:W-:Y:S04]  /*6430*/  STSM.16.M88.4 [R8+-0x4000], R168 ;  /* 0xffc000a808007844 */ /* 0x000fe80000000200 */
[----:B------:R3:W-:Y:S01]  /*6440*/  STSM.16.M88.4 [R7+-0x4000], R176 ;  /* 0xffc000b007007844 */ /* 0x0007e20000000200 */
[----:B--2---:R-:W-:Y:S01]  /*6450*/  IMAD.WIDE R4, R25, 0x4, R2 ;  /* 0x0000000419047825 */ /* 0x004fe200078e0202 */
[----:B------:R-:W-:Y:S08]  /*6460*/  BAR.SYNC.DEFER_BLOCKING 0x1, 0x100 ;  /* 0x0044000000007b1d */ /* 0x000ff00000010000 */
[----:B------:R-:W2:Y:S01]  /*6470*/  LDC.64 R2, c[0x0][0x878] ;  /* 0x00021e00ff027b82 */ /* 0x000ea20000000a00 */
[----:B------:R-:W3:Y:S01]  /*6480*/  @P4 LDG.E R9, desc[UR38][R4.64] ;  /* 0x0000002604094981 */ /* 0x000ee2000c1e1900 */
[----:B------:R-:W-:Y:S01]  /*6490*/  ULDC UR5, c[0x0][0x808] ;  /* 0x0002020000057ab9 */ /* 0x000fe20000000800 */
[----:B------:R-:W-:Y:S01]  /*64a0*/  LEA.HI R19, R10, R11, RZ, 0x3 ;  /* 0x0000000b0a137211 */ /* 0x000fe200078f18ff */
[----:B-1----:R-:W-:Y:S01]  /*64b0*/  IMAD.U32 R0, RZ, RZ, UR5 ;  /* 0x00000005ff007e24 */ /* 0x002fe2000f8e00ff */
[----:B--2---:R-:W-:-:S04]  /*64c0*/  ISETP.NE.U32.AND P0, PT, R2, RZ, PT ;  /* 0x000000ff0200720c */ /* 0x004fc80003f05070 */
[----:B------:R-:W-:-:S13]  /*64d0*/  ISETP.NE.AND.EX P0, PT, R3, RZ, PT, P0 ;  /* 0x000000ff0300720c */ /* 0x000fda0003f05300 */
[----:B------:R-:W1:Y:S01]  /*64e0*/  @P0 LDC.64 R2, c[0x0][0x878] ;  /* 0x00021e00ff020b82 */ /* 0x000e620000000a00 */
[----:B----4-:R-:W-:Y:S02]  /*64f0*/  LOP3.LUT R6, R19, 0x1ffffff8, RZ, 0xc0, !PT ;  /* 0x1ffffff813067812 */ /* 0x010fe400078ec0ff */
[----:B------:R-:W-:-:S05]  /*6500*/  SHF.R.S32.HI R19, RZ, 0x3, R19 ;  /* 0x00000003ff137819 */ /* 0x000fca0000011413 */
[----:B------:R-:W2:Y:S01]  /*6510*/  S2UR UR5, SR_CTAID.Y ;  /* 0x00000000000579c3 */ /* 0x000ea20000002600 */
[----:B------:R-:W4:Y:S01]  /*6520*/  S2R R27, SR_CTAID.X ;  /* 0x00000000001b7919 */ /* 0x000f220000002500 */
[----:B------:R-:W-:Y:S01]  /*6530*/  IADD3 R6, R11, -R6, RZ ;  /* 0x800000060b067210 */ /* 0x000fe20007ffe0ff */
[----:B---3--:R-:W-:-:S04]  /*6540*/  IMAD.SHL.U32 R7, R19, 0x40, RZ ;  /* 0x0000004013077824 */ /* 0x008fc800078e00ff */
[----:B------:R-:W-:Y:S01]  /*6550*/  IMAD.SHL.U32 R20, R6, 0x8, RZ ;  /* 0x0000000806147824 */ /* 0x000fe200078e00ff */
[----:B------:R-:W-:Y:S01]  /*6560*/  LOP3.LUT R7, R7, 0x1c0, RZ, 0xc0, !PT ;  /* 0x000001c007077812 */ /* 0x000fe200078ec0ff */
[----:B-1----:R-:W-:-:S05]  /*6570*/  @P0 IMAD.WIDE R2, R25, 0x4, R2 ;  /* 0x0000000419020825 */ /* 0x002fca00078e0202 */
[----:B------:R1:W5:Y:S01]  /*6580*/  @P0 LDG.E R0, desc[UR38][R2.64] ;  /* 0x0000002602000981 */ /* 0x000362000c1e1900 */
[----:B--2---:R-:W-:Y:S01]  /*6590*/  USHF.R.S32.HI UR6, URZ, 0x1f, UR5 ;  /* 0x0000001f3f067899 */ /* 0x004fe20008011405 */
[----:B-1----:R-:W-:Y:S02]  /*65a0*/  LEA.HI R3, R10, R11, RZ, 0x6 ;  /* 0x0000000b0a037211 */ /* 0x002fe400078f30ff */
[----:B------:R-:W-:Y:S02]  /*65b0*/  LOP3.LUT R2, R7, 0x38, R20, 0xf8, !PT ;  /* 0x0000003807027812 */ /* 0x000fe400078ef814 */
[----:B------:R-:W-:Y:S01]  /*65c0*/  SHF.R.U32.HI R7, RZ, 0x3, R7 ;  /* 0x00000003ff077819 */ /* 0x000fe20000011607 */
[----:B------:R-:W-:-:S03]  /*65d0*/  IMAD.SHL.U32 R3, R3, 0x8, RZ ;  /* 0x0000000803037824 */ /* 0x000fc600078e00ff */
[----:B------:R-:W-:-:S04]  /*65e0*/  LOP3.LUT R2, R2, R7, RZ, 0x3c, !PT ;  /* 0x0000000702027212 */ /* 0x000fc800078e3cff */
[----:B------:R-:W-:Y:S02]  /*65f0*/  LOP3.LUT R6, R2, 0x7ffffe00, R3, 0xf8, !PT ;  /* 0x7ffffe0002067812 */ /* 0x000fe400078ef803 */
[----:B------:R-:W-:Y:S02]  /*6600*/  CS2R R2, SRZ ;  /* 0x0000000000027805 */ /* 0x000fe4000001ff00 */
[----:B------:R-:W-:Y:S01]  /*6610*/  @P4 SHF.R.S32.HI R8, RZ, 0x1f, R9 ;  /* 0x0000001fff084819 */ /* 0x000fe20000011409 */
[----:B----4-:R-:W-:Y:S06]  /*6620*/  @P0 BRA `(.L_x_499) ;  /* 0x0000000000100947 */ /* 0x010fec0003800000 */
[----:B------:R-:W-:Y:S05]  /*6630*/  @!P4 BRA `(.L_x_499) ;  /* 0x00000000000cc947 */ /* 0x000fea0003800000 */
[----:B------:R-:W2:Y:S04]  /*6640*/  LDG.E R7, desc[UR38][R4.64] ;  /* 0x0000002604077981 */ /* 0x000ea8000c1e1900 */
[----:B-----5:R-:W2:Y:S02]  /*6650*/  LDG.E R0, desc[UR38][R4.64+0x4] ;  /* 0x0000042604007981 */ /* 0x020ea4000c1e1900 */
[----:B--2---:R-:W-:-:S07]  /*6660*/  IADD3 R0, -R7, R0, RZ ;  /* 0x0000000007007210 */ /* 0x004fce0007ffe1ff */
.L_x_499:
[----:B------:R-:W-:Y:S01]  /*6670*/  LEA R30, R6, UR4, 0x1 ;  /* 0x00000004061e7c11 */ /* 0x000fe2000f8e08ff */
[----:B------:R-:W-:Y:S01]  /*6680*/  @P4 IMAD.MOV.U32 R2, RZ, RZ, R9 ;  /* 0x000000ffff024224 */ /* 0x000fe200078e0009 */
[----:B------:R-:W1:Y:S01]  /*6690*/  LDC.64 R34, c[0x0][0x820] ;  /* 0x00020800ff227b82 */ /* 0x000e620000000a00 */
[----:B------:R-:W-:Y:S01]  /*66a0*/  @P4 IMAD.MOV.U32 R3, RZ, RZ, R8 ;  /* 0x000000ffff034224 */ /* 0x000fe200078e0008 */
[----:B------:R-:W-:Y:S01]  /*66b0*/  SHF.R.S32.HI R21, RZ, 0x1f, R20 ;  /* 0x0000001fff157819 */ /* 0x000fe20000011414 */
[----:B------:R2:W3:Y:S01]  /*66c0*/  LDS.128 R12, [R30+0x1000] ;  /* 0x001000001e0c7984 */ /* 0x0004e20000000c00 */
[----:B-----5:R-:W-:Y:S01]  /*66d0*/  IMAD R0, R27, -0x80, R0 ;  /* 0xffffff801b007824 */ /* 0x020fe200078e0200 */
[----:B------:R-:W-:Y:S01]  /*66e0*/  ULDC UR4, c[0x0][0x83c] ;  /* 0x00020f0000047ab9 */ /* 0x000fe20000000800 */
[----:B------:R-:W-:Y:S01]  /*66f0*/  IMAD R18, R22, UR6, RZ ;  /* 0x0000000616127c24 */ /* 0x000fe2000f8e02ff */
[----:B------:R2:W4:Y:S01]  /*6700*/  LDS.128 R8, [R30+0x2000] ;  /* 0x002000001e087984 */ /* 0x0005220000000c00 */
[----:B------:R-:W-:Y:S01]  /*6710*/  VIADD R16, R19, 0x20 ;  /* 0x0000002013107836 */ /* 0x000fe20000000000 */
[----:B------:R-:W-:Y:S01]  /*6720*/  VIMNMX R24, R0, 0x80, PT ;  /* 0x0000008000187848 */ /* 0x000fe20003fe0100 */
[----:B------:R-:W-:Y:S01]  /*6730*/  IMAD R23, R23, UR5, R18 ;  /* 0x0000000517177c24 */ /* 0x000fe2000f8e0212 */
[----:B------:R2:W1:Y:S01]  /*6740*/  LDS.128 R4, [R30+0x3000] ;  /* 0x003000001e047984 */ /* 0x0004620000000c00 */
[----:B------:R-:W-:Y:S01]  /*6750*/  SHF.R.S32.HI R18, RZ, 0x1f, R25 ;  /* 0x0000001fff127819 */ /* 0x000fe20000011419 */
[----:B------:R-:W-:Y:S01]  /*6760*/  ULDC.64 UR8, c[0x0][0x858] ;  /* 0x0002160000087ab9 */ /* 0x000fe20000000a00 */
[-C--:B------:R-:W-:Y:S01]  /*6770*/  ISETP.GE.AND P3, PT, R19, R24.reuse, PT ;  /* 0x000000181300720c */ /* 0x080fe20003f66270 */
[----:B------:R-:W-:Y:S01]  /*6780*/  BSSY B0, `(.L_x_500) ;  /* 0x0000020000007945 */ /* 0x000fe20003800000 */
[----:B------:R-:W-:Y:S01]  /*6790*/  ISETP.GE.AND P2, PT, R16, R24, PT ;  /* 0x000000181000720c */ /* 0x000fe20003f46270 */
[----:B------:R-:W-:Y:S01]  /*67a0*/  IMAD.WIDE.U32 R16, R22, UR5, R20 ;  /* 0x0000000516107c25 */ /* 0x000fe2000f8e0014 */
[----:B------:R-:W-:-:S02]  /*67b0*/  ISETP.GE.OR P6, PT, R20, UR4, P3 ;  /* 0x0000000414007c0c */ /* 0x000fc40009fc6670 */
[----:B------:R-:W-:Y:S01]  /*67c0*/  IADD3 R0, R19, 0x40, RZ ;  /* 0x0000004013007810 */ /* 0x000fe20007ffe0ff */
[----:B------:R-:W-:Y:S01]  /*67d0*/  IMAD.IADD R17, R17, 0x1, R23 ;  /* 0x0000000111117824 */ /* 0x000fe200078e0217 */
[----:B------:R-:W-:Y:S02]  /*67e0*/  SEL R36, R18, RZ, !P4 ;  /* 0x000000ff12247207 */ /* 0x000fe40006000000 */
[----:B------:R-:W-:Y:S02]  /*67f0*/  IADD3 R2, P0, R19, R2, RZ ;  /* 0x0000000213027210 */ /* 0x000fe40007f1e0ff */
[-C--:B------:R-:W-:Y:S01]  /*6800*/  ISETP.GE.AND P1, PT, R0, R24.reuse, PT ;  /* 0x000000180000720c */ /* 0x080fe20003f26270 */
[----:B------:R-:W-:Y:S01]  /*6810*/  IMAD R0, R36, UR8, RZ ;  /* 0x0000000824007c24 */ /* 0x000fe2000f8e02ff */
[----:B------:R-:W-:Y:S02]  /*6820*/  SEL R33, R25, RZ, !P4 ;  /* 0x000000ff19217207 */ /* 0x000fe40006000000 */
[C---:B------:R-:W-:Y:S01]  /*6830*/  LEA.HI.X.SX32 R3, R19.reuse, R3, 0x1, P0 ;  /* 0x0000000313037211 */ /* 0x040fe200000f0eff */
[----:B------:R-:W-:Y:S01]  /*6840*/  VIADD R19, R19, 0x60 ;  /* 0x0000006013137836 */ /* 0x000fe20000000000 */
[C---:B------:R-:W-:Y:S01]  /*6850*/  ISETP.GE.OR P5, PT, R20.reuse, UR4, P2 ;  /* 0x0000000414007c0c */ /* 0x040fe200097a6670 */
[C---:B------:R-:W-:Y:S01]  /*6860*/  IMAD R23, R33.reuse, UR9, R0 ;  /* 0x0000000921177c24 */ /* 0x040fe2000f8e0200 */
[----:B------:R-:W-:Y:S01]  /*6870*/  ISETP.GE.OR P4, PT, R20, UR4, P1 ;  /* 0x0000000414007c0c */ /* 0x000fe20008f86670 */
[----:B------:R-:W-:Y:S01]  /*6880*/  IMAD.WIDE.U32 R28, R33, UR8, R16 ;  /* 0x00000008211c7c25 */ /* 0x000fe2000f8e0010 */
[----:B------:R-:W-:-:S03]  /*6890*/  ISETP.GE.AND P0, PT, R19, R24, PT ;  /* 0x000000181300720c */ /* 0x000fc60003f06270 */
[----:B------:R-:W-:-:S04]  /*68a0*/  IMAD.WIDE R26, R27, 0x80, R2 ;  /* 0x000000801b1a7825 */ /* 0x000fc800078e0202 */
[----:B------:R-:W-:Y:S01]  /*68b0*/  IMAD.IADD R23, R29, 0x1, R23 ;  /* 0x000000011d177824 */ /* 0x000fe200078e0217 */
[----:B--23--:R-:W-:Y:S06]  /*68c0*/  @P6 BRA `(.L_x_501) ;  /* 0x00000000002c6947 */ /* 0x00cfec0003800000 */
[----:B------:R-:W2:Y:S01]  /*68d0*/  LDS.128 R16, [R30+0x4000] ;  /* 0x004000001e107984 */ /* 0x000ea20000000c00 */
[----:B------:R-:W-:Y:S01]  /*68e0*/  ULDC.64 UR8, c[0x0][0x848] ;  /* 0x0002120000087ab9 */ /* 0x000fe20000000a00 */
[----:B------:R-:W-:Y:S01]  /*68f0*/  MOV R22, R28 ;  /* 0x0000001c00167202 */ /* 0x000fe20000000f00 */
[----:B------:R-:W-:-:S04]  /*6900*/  IMAD R25, R27, UR8, RZ ;  /* 0x000000081b197c24 */ /* 0x000fc8000f8e02ff */
[----:B------:R-:W-:-:S04]  /*6910*/  IMAD.WIDE.U32 R2, R26, UR8, R22 ;  /* 0x000000081a027c25 */ /* 0x000fc8000f8e0016 */
[----:B------:R-:W-:Y:S01]  /*6920*/  IMAD R25, R26, UR9, R25 ;  /* 0x000000091a197c24 */ /* 0x000fe2000f8e0219 */
[----:B------:R-:W-:Y:S02]  /*6930*/  ULDC.64 UR8, c[0x0][0x830] ;  /* 0x00020c0000087ab9 */ /* 0x000fe40000000a00 */
[----:B------:R-:W-:Y:S01]  /*6940*/  LEA R24, P6, R2, UR8, 0x1 ;  /* 0x0000000802187c11 */ /* 0x000fe2000f8c08ff */
[----:B------:R-:W-:-:S05]  /*6950*/  IMAD.IADD R3, R3, 0x1, R25 ;  /* 0x0000000103037824 */ /* 0x000fca00078e0219 */
[----:B------:R-:W-:-:S05]  /*6960*/  LEA.HI.X R25, R2, UR9, R3, 0x1, P6 ;  /* 0x0000000902197c11 */ /* 0x000fca000b0f0c03 */
[----:B--2---:R2:W-:Y:S02]  /*6970*/  STG.E.128 desc[UR38][R24.64], R16 ;  /* 0x0000001018007986 */ /* 0x0045e4000c101d26 */
.L_x_501:
[----:B------:R-:W-:Y:S05]  /*6980*/  BSYNC B0 ;  /* 0x0000000000007941 */ /* 0x000fea0003800000 */
.L_x_500:
[----:B--2---:R2:W3:Y:S01]  /*6990*/  LDS.128 R16, [R30+0x5000] ;  /* 0x005000001e107984 */ /* 0x0044e20000000c00 */
[----:B------:R-:W-:Y:S01]  /*69a0*/  BSSY B0, `(.L_x_502) ;  /* 0x0000010000007945 */ /* 0x000fe20003800000 */
[----:B------:R-:W-:-:S03]  /*69b0*/  ISETP.GE.OR P6, PT, R20, UR4, P0 ;  /* 0x0000000414007c0c */ /* 0x000fc600087c6670 */
[----:B------:R-:W-:Y:S10]  /*69c0*/  @P5 BRA `(.L_x_503) ;  /* 0x0000000000345947 */ /* 0x000ff40003800000 */
[----:B------:R-:W-:Y:S01]  /*69d0*/  IADD3 R25, P5, R26, 0x20, RZ ;  /* 0x000000201a197810 */ /* 0x000fe20007fbe0ff */
[----:B------:R-:W-:Y:S01]  /*69e0*/  ULDC.64 UR8, c[0x0][0x848] ;  /* 0x0002120000087ab9 */ /* 0x000fe20000000a00 */
[----:B------:R-:W-:Y:S01]  /*69f0*/  MOV R3, R23 ;  /* 0x0000001700037202 */ /* 0x000fe20000000f00 */
[----:B------:R-:W-:Y:S02]  /*6a00*/  IMAD.MOV.U32 R2, RZ, RZ, R28 ;  /* 0x000000ffff027224 */ /* 0x000fe400078e001c */
[----:B------:R-:W-:Y:S02]  /*6a10*/  IMAD.X R0, RZ, RZ, R27, P5 ;  /* 0x000000ffff007224 */ /* 0x000fe400028e061b */
[----:B------:R-:W-:-:S04]  /*6a20*/  IMAD.WIDE.U32 R2, R25, UR8, R2 ;  /* 0x0000000819027c25 */ /* 0x000fc8000f8e0002 */
[----:B------:R-:W-:-:S04]  /*6a30*/  IMAD R0, R0, UR8, RZ ;  /* 0x0000000800007c24 */ /* 0x000fc8000f8e02ff */
[----:B------:R-:W-:Y:S01]  /*6a40*/  IMAD R25, R25, UR9, R0 ;  /* 0x0000000919197c24 */ /* 0x000fe2000f8e0200 */
[----:B------:R-:W-:Y:S02]  /*6a50*/  ULDC.64 UR8, c[0x0][0x830] ;  /* 0x00020c0000087ab9 */ /* 0x000fe40000000a00 */
[----:B------:R-:W-:Y:S01]  /*6a60*/  LEA R24, P5, R2, UR8, 0x1 ;  /* 0x0000000802187c11 */ /* 0x000fe2000f8a08ff */
[----:B------:R-:W-:-:S05]  /*6a70*/  IMAD.IADD R3, R3, 0x1, R25 ;  /* 0x0000000103037824 */ /* 0x000fca00078e0219 */
[----:B------:R-:W-:-:S05]  /*6a80*/  LEA.HI.X R25, R2, UR9, R3, 0x1, P5 ;  /* 0x0000000902197c11 */ /* 0x000fca000a8f0c03 */
[----:B---3--:R3:W-:Y:S02]  /*6a90*/  STG.E.128 desc[UR38][R24.64], R16 ;  /* 0x0000001018007986 */ /* 0x0087e4000c101d26 */
.L_x_503:
[----:B------:R-:W-:Y:S05]  /*6aa0*/  BSYNC B0 ;  /* 0x0000000000007941 */ /* 0x000fea0003800000 */
.L_x_502:
[----:B---3--:R3:W2:Y:S01]  /*6ab0*/  LDS.128 R16, [R30+0x6000] ;  /* 0x006000001e107984 */ /* 0x0086a20000000c00 */
[----:B------:R-:W-:Y:S01]  /*6ac0*/  BSSY B0, `(.L_x_504) ;  /* 0x0000010000007945 */ /* 0x000fe20003800000 */
[----:B-1----:R-:W-:-:S03]  /*6ad0*/  IMAD R32, R34, UR6, RZ ;  /* 0x0000000622207c24 */ /* 0x002fc6000f8e02ff */
[----:B------:R-:W-:Y:S05]  /*6ae0*/  @P4 BRA `(.L_x_505) ;  /* 0x0000000000344947 */ /* 0x000fea0003800000 */
        /* <DEDUP_REMOVED lines=12> */
[----:B--2---:R1:W-:Y:S02]  /*6bb0*/  STG.E.128 desc[UR38][R24.64], R16 ;  /* 0x0000001018007986 */ /* 0x0043e4000c101d26 */
.L_x_505:
[----:B------:R-:W-:Y:S05]  /*6bc0*/  BSYNC B0 ;  /* 0x0000000000007941 */ /* 0x000fea0003800000 */
.L_x_504:
[----:B-12---:R1:W2:Y:S01]  /*6bd0*/  LDS.128 R16, [R30+0x7000] ;  /* 0x007000001e107984 */ /* 0x0062a20000000c00 */
[----:B------:R-:W-:Y:S01]  /*6be0*/  BSSY B0, `(.L_x_506) ;  /* 0x0000011000007945 */ /* 0x000fe20003800000 */
[----:B------:R-:W-:Y:S02]  /*6bf0*/  IMAD R31, R35, UR5, R32 ;  /* 0x00000005231f7c24 */ /* 0x000fe4000f8e0220 */
[----:B------:R-:W-:Y:S01]  /*6c00*/  IMAD.WIDE.U32 R24, R34, UR5, R20 ;  /* 0x0000000522187c25 */ /* 0x000fe2000f8e0014 */
[----:B------:R-:W-:Y:S06]  /*6c10*/  @P6 BRA `(.L_x_507) ;  /* 0x0000000000346947 */ /* 0x000fec0003800000 */
        /* <DEDUP_REMOVED lines=13> */
.L_x_507:
[----:B------:R-:W-:Y:S05]  /*6cf0*/  BSYNC B0 ;  /* 0x0000000000007941 */ /* 0x000fea0003800000 */
.L_x_506:
[----:B--2---:R2:W1:Y:S01]  /*6d00*/  LDS.128 R16, [R30] ;  /* 0x000000001e107984 */ /* 0x0044620000000c00 */
[----:B------:R-:W-:Y:S01]  /*6d10*/  ULDC UR6, c[0x0][0x80c] ;  /* 0x0002030000067ab9 */ /* 0x000fe20000000800 */
[----:B------:R-:W-:Y:S01]  /*6d20*/  ULDC.64 UR4, c[0x0][0x828] ;  /* 0x00020a0000047ab9 */ /* 0x000fe20000000a00 */
[----:B------:R-:W-:Y:S01]  /*6d30*/  ISETP.GE.OR P3, PT, R20, UR6, P3 ;  /* 0x0000000614007c0c */ /* 0x000fe20009f66670 */
[----:B------:R-:W-:Y:S01]  /*6d40*/  IMAD.IADD R25, R25, 0x1, R31 ;  /* 0x0000000119197824 */ /* 0x000fe200078e021f */
[----:B------:R-:W-:Y:S01]  /*6d50*/  BSSY B0, `(.L_x_508) ;  /* 0x0000013000007945 */ /* 0x000fe20003800000 */
[----:B------:R-:W-:Y:S01]  /*6d60*/  IMAD R0, R36, UR4, RZ ;  /* 0x0000000424007c24 */ /* 0x000fe2000f8e02ff */
[C---:B------:R-:W-:Y:S01]  /*6d70*/  ISETP.GE.OR P2, PT, R20.reuse, UR6, P2 ;  /* 0x0000000614007c0c */ /* 0x040fe20009746670 */
[C---:B------:R-:W-:Y:S01]  /*6d80*/  IMAD.WIDE.U32 R24, R33.reuse, UR4, R24 ;  /* 0x0000000421187c25 */ /* 0x040fe2000f8e0018 */
[C---:B------:R-:W-:Y:S02]  /*6d90*/  ISETP.GE.OR P1, PT, R20.reuse, UR6, P1 ;  /* 0x0000000614007c0c */ /* 0x040fe40008f26670 */
[----:B------:R-:W-:Y:S01]  /*6da0*/  ISETP.GE.OR P0, PT, R20, UR6, P0 ;  /* 0x0000000614007c0c */ /* 0x000fe20008706670 */
[----:B------:R-:W-:-:S04]  /*6db0*/  IMAD R21, R33, UR5, R0 ;  /* 0x0000000521157c24 */ /* 0x000fc8000f8e0200 */
[----:B------:R-:W-:Y:S01]  /*6dc0*/  IMAD.IADD R21, R25, 0x1, R21 ;  /* 0x0000000119157824 */ /* 0x000fe200078e0215 */
[----:B------:R-:W-:Y:S07]  /*6dd0*/  @P3 BRA `(.L_x_509) ;  /* 0x0000000000283947 */ /* 0x000fee0003800000 */
        /* <DEDUP_REMOVED lines=9> */
[----:B-1----:R1:W-:Y:S02]  /*6e70*/  STG.E.128 desc[UR38][R22.64], R16 ;  /* 0x0000001016007986 */ /* 0x0023e4000c101d26 */
.L_x_509:
[----:B------:R-:W-:Y:S05]  /*6e80*/  BSYNC B0 ;  /* 0x0000000000007941 */ /* 0x000fea0003800000 */
.L_x_508:
[----:B------:R-:W-:Y:S04]  /*6e90*/  BSSY B0, `(.L_x_510) ;  /* 0x000000f000007945 */ /* 0x000fe80003800000 */
[----:B------:R-:W-:Y:S05]  /*6ea0*/  @P2 BRA `(.L_x_511) ;  /* 0x0000000000342947 */ /* 0x000fea0003800000 */
[----:B-1----:R-:W-:Y:S01]  /*6eb0*/  IADD3 R17, P2, R26, 0x20, RZ ;  /* 0x000000201a117810 */ /* 0x002fe20007f5e0ff */
        /* <DEDUP_REMOVED lines=11> */
[----:B------:R1:W-:Y:S02]  /*6f70*/  STG.E.128 desc[UR38][R16.64], R12 ;  /* 0x0000000c10007986 */ /* 0x0003e4000c101d26 */
.L_x_511:
[----:B------:R-:W-:Y:S05]  /*6f80*/  BSYNC B0 ;  /* 0x0000000000007941 */ /* 0x000fea0003800000 */
.L_x_510:
        /* <DEDUP_REMOVED lines=14> */
[----:B----4-:R1:W-:Y:S02]  /*7070*/  STG.E.128 desc[UR38][R12.64], R8 ;  /* 0x000000080c007986 */ /* 0x0103e4000c101d26 */
.L_x_513:
[----:B------:R-:W-:Y:S05]  /*7080*/  BSYNC B0 ;  /* 0x0000000000007941 */ /* 0x000fea0003800000 */
.L_x_512:
[----:B------:R-:W-:Y:S05]  /*7090*/  @P0 BRA `(.L_x_474) ;  /* 0x0000003800d40947 */ /* 0x000fea0003800000 */
[----:B-1--4-:R-:W-:Y:S01]  /*70a0*/  IADD3 R9, P0, R26, 0x60, RZ ;  /* 0x000000601a097810 */ /* 0x012fe20007f1e0ff */
        /* <DEDUP_REMOVED lines=11> */
[----:B------:R1:W-:Y:S01]  /*7160*/  STG.E.128 desc[UR38][R8.64], R4 ;  /* 0x0000000408007986 */ /* 0x0003e2000c101d26 */
[----:B------:R-:W-:Y:S05]  /*7170*/  BRA `(.L_x_474) ;  /* 0x00000038009c7947 */ /* 0x000fea0003800000 */
.L_x_498:
[----:B------:R-:W2:Y:S01]  /*7180*/  LDL R18, [R1+0x20] ;  /* 0x0000200001127983 */ /* 0x000ea20000100800 */
[----:B------:R-:W3:Y:S08]  /*7190*/  LDC.64 R4, c[0x0][0x870] ;  /* 0x00021c00ff047b82 */ /* 0x000ef00000000a00 */
[----:B-1----:R-:W2:Y:S01]  /*71a0*/  LDC.64 R2, c[0x0][0x870] ;  /* 0x00021c00ff027b82 */ /* 0x002ea20000000a00 */
[----:B------:R-:W-:Y:S01]  /*71b0*/  ULDC UR4, c[0x0][0x808] ;  /* 0x0002020000047ab9 */ /* 0x000fe20000000800 */
[----:B------:R-:W1:Y:S06]  /*71c0*/  S2R R15, SR_CTAID.X ;  /* 0x00000000000f7919 */ /* 0x000e6c0000002500 */
[----:B------:R-:W4:Y:S01]  /*71d0*/  LDC.64 R16, c[0x0][0x820] ;  /* 0x00020800ff107b82 */ /* 0x000f220000000a00 */
[----:B---3--:R-:W-:-:S07]  /*71e0*/  ISETP.NE.U32.AND P4, PT, R4, RZ, PT ;  /* 0x000000ff0400720c */ /* 0x008fce0003f85070 */
[----:B------:R-:W3:Y:S01]  /*71f0*/  LDC.64 R20, c[0x0][0x850] ;  /* 0x00021400ff147b82 */ /* 0x000ee20000000a00 */
[----:B------:R-:W-:Y:S01]  /*7200*/  ISETP.NE.AND.EX P4, PT, R5, RZ, PT, P4 ;  /* 0x000000ff0500720c */ /* 0x000fe20003f85340 */
[----:B--2---:R-:W-:-:S06]  /*7210*/  IMAD.WIDE R4, R18, 0x4, R2 ;  /* 0x0000000412047825 */ /* 0x004fcc00078e0202 */
[----:B------:R-:W2:Y:S06]  /*7220*/  LDC.64 R2, c[0x0][0x878] ;  /* 0x00021e00ff027b82 */ /* 0x000eac0000000a00 */
[----:B------:R-:W3:Y:S01]  /*7230*/  @P4 LDG.E R9, desc[UR38][R4.64] ;  /* 0x0000002604094981 */ /* 0x000ee2000c1e1900 */
[----:B------:R-:W-:Y:S01]  /*7240*/  IMAD.U32 R0, RZ, RZ, UR4 ;  /* 0x00000004ff007e24 */ /* 0x000fe2000f8e00ff */
[----:B--2---:R-:W-:-:S04]  /*7250*/  ISETP.NE.U32.AND P0, PT, R2, RZ, PT ;  /* 0x000000ff0200720c */ /* 0x004fc80003f05070 */
[----:B------:R-:W-:-:S13]  /*7260*/  ISETP.NE.AND.EX P0, PT, R3, RZ, PT, P0 ;  /* 0x000000ff0300720c */ /* 0x000fda0003f05300 */
[----:B------:R-:W2:Y:S02]  /*7270*/  @P0 LDC.64 R2, c[0x0][0x878] ;  /* 0x00021e00ff020b82 */ /* 0x000ea40000000a00 */
[----:B--2---:R-:W-:Y:S02]  /*7280*/  @P0 IMAD.WIDE R6, R18, 0x4, R2 ;  /* 0x0000000412060825 */ /* 0x004fe400078e0202 */
[----:B------:R-:W2:Y:S04]  /*7290*/  S2R R2, SR_TID.X ;  /* 0x0000000000027919 */ /* 0x000ea80000002100 */
[----:B------:R-:W1:Y:S01]  /*72a0*/  S2UR UR4, SR_CTAID.Y ;  /* 0x00000000000479c3 */ /* 0x000e620000002600 */
[----:B------:R4:W5:Y:S01]  /*72b0*/  @P0 LDG.E R0, desc[UR38][R6.64] ;  /* 0x0000002606000981 */ /* 0x000962000c1e1900 */
[----:B-1----:R-:W-:-:S06]  /*72c0*/  USHF.R.S32.HI UR5, URZ, 0x1f, UR4 ;  /* 0x0000001f3f057899 */ /* 0x002fcc0008011404 */
[----:B----4-:R-:W-:Y:S02]  /*72d0*/  IMAD R6, R16, UR5, RZ ;  /* 0x0000000510067c24 */ /* 0x010fe4000f8e02ff */
[----:B--2---:R-:W-:-:S05]  /*72e0*/  VIADD R8, R2, 0xffffff80 ;  /* 0xffffff8002087836 */ /* 0x004fca0000000000 */
[----:B------:R-:W-:-:S04]  /*72f0*/  SHF.R.S32.HI R3, RZ, 0x1f, R8 ;  /* 0x0000001fff037819 */ /* 0x000fc80000011408 */
[----:B------:R-:W-:Y:S02]  /*7300*/  LEA.HI R10, R3, R8, RZ, 0x3 ;  /* 0x00000008030a7211 */ /* 0x000fe400078f18ff */
[----:B------:R-:W-:Y:S02]  /*7310*/  CS2R R2, SRZ ;  /* 0x0000000000027805 */ /* 0x000fe4000001ff00 */
[----:B------:R-:W-:Y:S02]  /*7320*/  LOP3.LUT R11, R10, 0x1ffffff8, RZ, 0xc0, !PT ;  /* 0x1ffffff80a0b7812 */ /* 0x000fe400078ec0ff */
[----:B------:R-:W-:Y:S02]  /*7330*/  SHF.R.S32.HI R13, RZ, 0x3, R10 ;  /* 0x00000003ff0d7819 */ /* 0x000fe4000001140a */
[----:B------:R-:W-:-:S05]  /*7340*/  IADD3 R11, R8, -R11, RZ ;  /* 0x8000000b080b7210 */ /* 0x000fca0007ffe0ff */
[----:B------:R-:W-:-:S05]  /*7350*/  IMAD.SHL.U32 R10, R11, 0x8, RZ ;  /* 0x000000080b0a7824 */ /* 0x000fca00078e00ff */
[----:B------:R-:W-:Y:S01]  /*7360*/  SHF.R.S32.HI R11, RZ, 0x1f, R10 ;  /* 0x0000001fff0b7819 */ /* 0x000fe2000001140a */
[--C-:B---3--:R-:W-:Y:S01]  /*7370*/  @P4 IMAD.MOV.U32 R2, RZ, RZ, R9.reuse ;  /* 0x000000ffff024224 */ /* 0x108fe200078e0009 */
[----:B------:R-:W-:-:S04]  /*7380*/  @P4 SHF.R.S32.HI R3, RZ, 0x1f, R9 ;  /* 0x0000001fff034819 */ /* 0x000fc80000011409 */
[----:B------:R-:W-:-:S04]  /*7390*/  IADD3 R2, P1, R13, R2, RZ ;  /* 0x000000020d027210 */ /* 0x000fc80007f3e0ff */
[----:B------:R-:W-:Y:S01]  /*73a0*/  LEA.HI.X.SX32 R3, R13, R3, 0x1, P1 ;  /* 0x000000030d037211 */ /* 0x000fe200008f0eff */
[----:B------:R-:W-:Y:S08]  /*73b0*/  @P0 BRA `(.L_x_514) ;  /* 0x0000000000100947 */ /* 0x000ff00003800000 */
[----:B------:R-:W-:Y:S05]  /*73c0*/  @!P4 BRA `(.L_x_514) ;  /* 0x00000000000cc947 */ /* 0x000fea0003800000 */
[----:B------:R-:W2:Y:S04]  /*73d0*/  LDG.E R7, desc[UR38][R4.64] ;  /* 0x0000002604077981 */ /* 0x000ea8000c1e1900 */
[----:B-----5:R-:W2:Y:S02]  /*73e0*/  LDG.E R0, desc[UR38][R4.64+0x4] ;  /* 0x0000042604007981 */ /* 0x020ea4000c1e1900 */
[----:B--2---:R-:W-:-:S07]  /*73f0*/  IMAD.IADD R0, R0, 0x1, -R7 ;  /* 0x0000000100007824 */ /* 0x004fce00078e0a07 */
.L_x_514:
[----:B-----5:R-:W-:Y:S01]  /*7400*/  IMAD R0, R15, -0x80, R0 ;  /* 0xffffff800f007824 */ /* 0x020fe200078e0200 */
[----:B------:R-:W-:Y:S01]  /*7410*/  ULDC UR8, c[0x0][0x80c] ;  /* 0x0002030000087ab9 */ /* 0x000fe20000000800 */
[----:B------:R-:W-:Y:S01]  /*7420*/  IMAD R17, R17, UR4, R6 ;  /* 0x0000000411117c24 */ /* 0x000fe2000f8e0206 */
[----:B------:R-:W-:Y:S01]  /*7430*/  SHF.R.S32.HI R6, RZ, 0x1f, R18 ;  /* 0x0000001fff067819 */ /* 0x000fe20000011412 */
[C---:B------:R-:W-:Y:S01]  /*7440*/  VIADD R9, R13.reuse, 0x40 ;  /* 0x000000400d097836 */ /* 0x040fe20000000000 */
[CC--:B------:R-:W-:Y:S01]  /*7450*/  ISETP.GE.AND P3, PT, R13.reuse, R0.reuse, PT ;  /* 0x000000000d00720c */ /* 0x0c0fe20003f66270 */
[----:B------:R-:W-:Y:S01]  /*7460*/  IMAD.WIDE.U32 R4, R16, UR4, R10 ;  /* 0x0000000410047c25 */ /* 0x000fe2000f8e000a */
[C---:B------:R-:W-:Y:S01]  /*7470*/  IADD3 R7, R13.reuse, 0x20, RZ ;  /* 0x000000200d077810 */ /* 0x040fe20007ffe0ff */
[----:B------:R-:W-:Y:S01]  /*7480*/  ULDC.64 UR6, c[0x0][0x828] ;  /* 0x00020a0000067ab9 */ /* 0x000fe20000000a00 */
[----:B------:R-:W-:Y:S01]  /*7490*/  SEL R14, R6, RZ, !P4 ;  /* 0x000000ff060e7207 */ /* 0x000fe20006000000 */
[----:B------:R-:W-:Y:S01]  /*74a0*/  VIADD R13, R13, 0x60 ;  /* 0x000000600d0d7836 */ /* 0x000fe20000000000 */
[----:B------:R-:W-:Y:S01]  /*74b0*/  SEL R19, R18, RZ, !P4 ;  /* 0x000000ff12137207 */ /* 0x000fe20006000000 */
[----:B------:R-:W-:Y:S01]  /*74c0*/  IMAD.IADD R5, R5, 0x1, R17 ;  /* 0x0000000105057824 */ /* 0x000fe200078e0211 */
[----:B------:R-:W-:Y:S01]  /*74d0*/  ISETP.GE.OR P4, PT, R10, UR8, P3 ;  /* 0x000000080a007c0c */ /* 0x000fe20009f86670 */
[----:B------:R-:W-:Y:S01]  /*74e0*/  IMAD R12, R20, UR5, RZ ;  /* 0x00000005140c7c24 */ /* 0x000fe2000f8e02ff */
[-C--:B------:R-:W-:Y:S01]  /*74f0*/  ISETP.GE.AND P2, PT, R7, R0.reuse, PT ;  /* 0x000000000700720c */ /* 0x080fe20003f46270 */
[----:B------:R-:W-:Y:S01]  /*7500*/  ULDC UR9, c[0x0][0x83c] ;  /* 0x00020f0000097ab9 */ /* 0x000fe20000000800 */
[-C--:B------:R-:W-:Y:S01]  /*7510*/  ISETP.GE.AND P1, PT, R9, R0.reuse, PT ;  /* 0x000000000900720c */ /* 0x080fe20003f26270 */
[----:B------:R-:W-:Y:S01]  /*7520*/  IMAD.WIDE.U32 R8, R19, UR6, R4 ;  /* 0x0000000613087c25 */ /* 0x000fe2000f8e0004 */
[----:B------:R-:W-:Y:S01]  /*7530*/  ISETP.GE.AND P0, PT, R13, R0, PT ;  /* 0x000000000d00720c */ /* 0x000fe20003f06270 */
[----:B------:R-:W-:Y:S01]  /*7540*/  BSSY B0, `(.L_x_515) ;  /* 0x0000013000007945 */ /* 0x000fe20003800000 */
[----:B------:R-:W-:Y:S01]  /*7550*/  ISETP.GE.OR P6, PT, R10, UR8, P2 ;  /* 0x000000080a007c0c */ /* 0x000fe200097c6670 */
[----:B------:R-:W-:Y:S01]  /*7560*/  IMAD R0, R14, UR6, RZ ;  /* 0x000000060e007c24 */ /* 0x000fe2000f8e02ff */
[----:B------:R-:W-:Y:S01]  /*7570*/  ISETP.GE.OR P5, PT, R10, UR8, P1 ;  /* 0x000000080a007c0c */ /* 0x000fe20008fa6670 */
[----:B------:R-:W-:-:S04]  /*7580*/  IMAD.WIDE R6, R15, 0x80, R2 ;  /* 0x000000800f067825 */ /* 0x000fc800078e0202 */
[----:B------:R-:W-:Y:S02]  /*7590*/  IMAD R13, R19, UR7, R0 ;  /* 0x00000007130d7c24 */ /* 0x000fe4000f8e0200 */
[----:B------:R-:W-:-:S03]  /*75a0*/  IMAD R21, R21, UR4, R12 ;  /* 0x0000000415157c24 */ /* 0x000fc6000f8e020c */
[----:B------:R-:W-:Y:S01]  /*75b0*/  IADD3 R5, R9, R13, RZ ;  /* 0x0000000d09057210 */ /* 0x000fe20007ffe0ff */
[----:B------:R-:W-:Y:S06]  /*75c0*/  @P4 BRA `(.L_x_516) ;  /* 0x0000000000284947 */ /* 0x000fec0003800000 */
[----:B------:R-:W-:Y:S01]  /*75d0*/  ULDC.64 UR6, c[0x0][0x818] ;  /* 0x0002060000067ab9 */ /* 0x000fe20000000a00 */
[----:B------:R-:W-:Y:S02]  /*75e0*/  IMAD.MOV.U32 R4, RZ, RZ, R8 ;  /* 0x000000ffff047224 */ /* 0x000fe400078e0008 */
[----:B------:R-:W-:Y:S02]  /*75f0*/  IMAD R13, R7, UR6, RZ ;  /* 0x00000006070d7c24 */ /* 0x000fe4000f8e02ff */
[----:B------:R-:W-:-:S04]  /*7600*/  IMAD.WIDE.U32 R2, R6, UR6, R4 ;  /* 0x0000000606027c25 */ /* 0x000fc8000f8e0004 */
[----:B------:R-:W-:Y:S01]  /*7610*/  IMAD R13, R6, UR7, R13 ;  /* 0x00000007060d7c24 */ /* 0x000fe2000f8e020d */
[----:B------:R-:W-:Y:S02]  /*7620*/  ULDC.64 UR6, c[0x0][0x800] ;  /* 0x0002000000067ab9 */ /* 0x000fe40000000a00 */
[----:B------:R-:W-:Y:S01]  /*7630*/  LEA R12, P4, R2, UR6, 0x1 ;  /* 0x00000006020c7c11 */ /* 0x000fe2000f8808ff */
[----:B------:R-:W-:-:S05]  /*7640*/  IMAD.IADD R3, R3, 0x1, R13 ;  /* 0x0000000103037824 */ /* 0x000fca00078e020d */
[----:B------:R-:W-:-:S05]  /*7650*/  LEA.HI.X R13, R2, UR7, R3, 0x1, P4 ;  /* 0x00000007020d7c11 */ /* 0x000fca000a0f0c03 */
[----:B------:R1:W-:Y:S02]  /*7660*/  STG.E.128 desc[UR38][R12.64], RZ ;  /* 0x000000ff0c007986 */ /* 0x0003e4000c101d26 */
.L_x_516:
[----:B------:R-:W-:Y:S05]  /*7670*/  BSYNC B0 ;  /* 0x0000000000007941 */ /* 0x000fea0003800000 */
.L_x_515:
[----:B-1----:R-:W-:Y:S01]  /*7680*/  IMAD.WIDE.U32 R12, R20, UR4, R10 ;  /* 0x00000004140c7c25 */ /* 0x002fe2000f8e000a */
[----:B------:R-:W-:Y:S01]  /*7690*/  BSSY B0, `(.L_x_517) ;  /* 0x0000012000007945 */ /* 0x000fe20003800000 */
[C---:B------:R-:W-:Y:S02]  /*76a0*/  ISETP.GE.OR P4, PT, R10.reuse, UR8, P0 ;  /* 0x000000080a007c0c */ /* 0x040fe40008786670 */
[----:B------:R-:W-:Y:S01]  /*76b0*/  ISETP.GE.OR P3, PT, R10, UR9, P3 ;  /* 0x000000090a007c0c */ /* 0x000fe20009f66670 */
[----:B------:R-:W-:Y:S01]  /*76c0*/  IMAD.IADD R15, R13, 0x1, R21 ;  /* 0x000000010d0f7824 */ /* 0x000fe200078e0215 */
[----:B------:R-:W-:Y:S11]  /*76d0*/  @P6 BRA `(.L_x_518) ;  /* 0x0000000000346947 */ /* 0x000ff60003800000 */
[----:B------:R-:W-:Y:S01]  /*76e0*/  IADD3 R17, P6, R6, 0x20, RZ ;  /* 0x0000002006117810 */ /* 0x000fe20007fde0ff */
[----:B------:R-:W-:Y:S01]  /*76f0*/  ULDC.64 UR6, c[0x0][0x818] ;  /* 0x0002060000067ab9 */ /* 0x000fe20000000a00 */
[----:B------:R-:W-:Y:S02]  /*7700*/  IMAD.MOV.U32 R2, RZ, RZ, R8 ;  /* 0x000000ffff027224 */ /* 0x000fe400078e0008 */
[----:B------:R-:W-:Y:S01]  /*7710*/  IADD3.X R0, RZ, R7, RZ, P6, !PT ;  /* 0x00000007ff007210 */ /* 0x000fe200037fe4ff */
[----:B------:R-:W-:-:S04]  /*7720*/  IMAD.MOV.U32 R3, RZ, RZ, R5 ;  /* 0x000000ffff037224 */ /* 0x000fc800078e0005 */
        /* <DEDUP_REMOVED lines=8> */
.L_x_518:
[----:B------:R-:W-:Y:S05]  /*77b0*/  BSYNC B0 ;  /* 0x0000000000007941 */ /* 0x000fea0003800000 */
.L_x_517:
[----:B------:R-:W-:Y:S04]  /*77c0*/  BSSY B0, `(.L_x_519) ;  /* 0x000000f000007945 */ /* 0x000fe80003800000 */
[----:B------:R-:W-:Y:S05]  /*77d0*/  @P5 BRA `(.L_x_520) ;  /* 0x0000000000345947 */ /* 0x000fea0003800000 */
[----:B-1----:R-:W-:Y:S01]  /*77e0*/  IADD3 R17, P5, R6, 0x40, RZ ;  /* 0x0000004006117810 */ /* 0x002fe20007fbe0ff */
        /* <DEDUP_REMOVED lines=12> */
.L_x_520:
[----:B------:R-:W-:Y:S05]  /*78b0*/  BSYNC B0 ;  /* 0x0000000000007941 */ /* 0x000fea0003800000 */
.L_x_519:
[----:B------:R-:W-:Y:S04]  /*78c0*/  BSSY B0, `(.L_x_521) ;  /* 0x000000f000007945 */ /* 0x000fe80003800000 */
[----:B------:R-:W-:Y:S05]  /*78d0*/  @P4 BRA `(.L_x_522) ;  /* 0x0000000000344947 */ /* 0x000fea0003800000 */
        /* <DEDUP_REMOVED lines=13> */
.L_x_522:
[----:B------:R-:W-:Y:S05]  /*79b0*/  BSYNC B0 ;  /* 0x0000000000007941 */ /* 0x000fea0003800000 */
.L_x_521:
[----:B------:R-:W-:Y:S01]  /*79c0*/  ULDC.64 UR4, c[0x0][0x858] ;  /* 0x0002160000047ab9 */ /* 0x000fe20000000a00 */
[----:B------:R-:W-:Y:S01]  /*79d0*/  BSSY B0, `(.L_x_523) ;  /* 0x0000014000007945 */ /* 0x000fe20003800000 */
[----:B------:R-:W-:Y:S01]  /*79e0*/  IMAD R0, R14, UR4, RZ ;  /* 0x000000040e007c24 */ /* 0x000fe2000f8e02ff */
[----:B------:R-:W-:Y:S02]  /*79f0*/  MOV R14, R12 ;  /* 0x0000000c000e7202 */ /* 0x000fe40000000f00 */
[C---:B------:R-:W-:Y:S01]  /*7a00*/  ISETP.GE.OR P2, PT, R10.reuse, UR9, P2 ;  /* 0x000000090a007c0c */ /* 0x040fe20009746670 */
[C---:B---3--:R-:W-:Y:S01]  /*7a10*/  IMAD R5, R19.reuse, UR5, R0 ;  /* 0x0000000513057c24 */ /* 0x048fe2000f8e0200 */
[C---:B------:R-:W-:Y:S01]  /*7a20*/  ISETP.GE.OR P1, PT, R10.reuse, UR9, P1 ;  /* 0x000000090a007c0c */ /* 0x040fe20008f26670 */
[----:B------:R-:W-:Y:S01]  /*7a30*/  IMAD.WIDE.U32 R8, R19, UR4, R14 ;  /* 0x0000000413087c25 */ /* 0x000fe2000f8e000e */
[----:B------:R-:W-:-:S03]  /*7a40*/  ISETP.GE.OR P0, PT, R10, UR9, P0 ;  /* 0x000000090a007c0c */ /* 0x000fc60008706670 */
[----:B------:R-:W-:Y:S01]  /*7a50*/  IMAD.IADD R5, R9, 0x1, R5 ;  /* 0x0000000109057824 */ /* 0x000fe200078e0205 */
[----:B------:R-:W-:Y:S09]  /*7a60*/  @P3 BRA `(.L_x_524) ;  /* 0x0000000000283947 */ /* 0x000ff20003800000 */
        /* <DEDUP_REMOVED lines=10> */
.L_x_524:
[----:B------:R-:W-:Y:S05]  /*7b10*/  BSYNC B0 ;  /* 0x0000000000007941 */ /* 0x000fea0003800000 */
.L_x_523:
[----:B------:R-:W-:Y:S04]  /*7b20*/  BSSY B0, `(.L_x_525) ;  /* 0x000000f000007945 */ /* 0x000fe80003800000 */
[----:B------:R-:W-:Y:S05]  /*7b30*/  @P2 BRA `(.L_x_526) ;  /* 0x0000000000342947 */ /* 0x000fea0003800000 */
[----:B---3--:R-:W-:Y:S01]  /*7b40*/  IADD3 R11, P2, R6, 0x20, RZ ;  /* 0x00000020060b7810 */ /* 0x008fe20007f5e0ff */
        /* <DEDUP_REMOVED lines=12> */
.L_x_526:
[----:B------:R-:W-:Y:S05]  /*7c10*/  BSYNC B0 ;  /* 0x0000000000007941 */ /* 0x000fea0003800000 */
.L_x_525:
[----:B------:R-:W-:Y:S04]  /*7c20*/  BSSY B0, `(.L_x_527) ;  /* 0x000000f000007945 */ /* 0x000fe80003800000 */
[----:B------:R-:W-:Y:S05]  /*7c30*/  @P1 BRA `(.L_x_528) ;  /* 0x0000000000341947 */ /* 0x000fea0003800000 */
[----:B---34-:R-:W-:Y:S01]  /*7c40*/  IADD3 R11, P1, R6, 0x40, RZ ;  /* 0x00000040060b7810 */ /* 0x018fe20007f3e0ff */
        /* <DEDUP_REMOVED lines=12> */
.L_x_528:
[----:B------:R-:W-:Y:S05]  /*7d10*/  BSYNC B0 ;  /* 0x0000000000007941 */ /* 0x000fea0003800000 */
.L_x_527:
        /* <DEDUP_REMOVED lines=13> */
[----:B------:R1:W-:Y:S01]  /*7df0*/  STG.E.128 desc[UR38][R4.64], RZ ;  /* 0x000000ff04007986 */ /* 0x0003e2000c101d26 */
[----:B------:R-:W-:Y:S05]  /*7e00*/  BRA `(.L_x_474) ;  /* 0x0000002c00787947 */ /* 0x000fea0003800000 */
.L_x_469:
[----:B------:R-:W-:-:S08]  /*7e10*/  NOP ;  /* 0x0000000000007918 */ /* 0x000fd00000000000 */
[----:B---3--:R-:W1:-:S00]  /*7e20*/  USETMAXREG.DEALLOC.CTAPOOL 0x18 ;  /* 0x00000018000079c8 */ /* 0x008e4000080e0500 */
[----:B-1----:R-:W-:-:S06]  /*7e30*/  LOP3.LUT R0, R0, 0x3, RZ, 0xc0, !PT ;  /* 0x0000000300007812 */ /* 0x002fcc00078ec0ff */
[----:B------:R-:W1:Y:S02]  /*7e40*/  SHFL.IDX PT, R0, R0, RZ, 0x1f ;  /* 0x00001fff00007589 */ /* 0x000e6400000e0000 */
[----:B-1----:R-:W-:-:S13]  /*7e50*/  ISETP.NE.AND P0, PT, R0, RZ, PT ;  /* 0x000000ff0000720c */ /* 0x002fda0003f05270 */
[----:B------:R-:W-:Y:S05]  /*7e60*/  @!P0 BRA `(.L_x_529) ;  /* 0x0000000c00d48947 */ /* 0x000fea0003800000 */
[----:B------:R-:W-:-:S13]  /*7e70*/  ISETP.NE.AND P0, PT, R0, 0x1, PT ;  /* 0x000000010000780c */ /* 0x000fda0003f05270 */
[----:B------:R-:W-:Y:S05]  /*7e80*/  @P0 BRA `(.L_x_474) ;  /* 0x0000002c00580947 */ /* 0x000fea0003800000 */
[----:B------:R-:W-:Y:S01]  /*7e90*/  ULDC.64 UR4, c[0x0][0x8d8] ;  /* 0x0002360000047ab9 */ /* 0x000fe20000000a00 */
[----:B------:R-:W1:Y:S01]  /*7ea0*/  S2UR UR12, SR_CTAID.Z ;  /* 0x00000000000c79c3 */ /* 0x000e620000002700 */
[----:B------:R-:W-:-:S04]  /*7eb0*/  ISETP.NE.U32.AND P0, PT, RZ, UR4, PT ;  /* 0x00000004ff007c0c */ /* 0x000fc8000bf05070 */
[----:B------:R-:W-:-:S13]  /*7ec0*/  ISETP.NE.AND.EX P0, PT, RZ, UR5, PT, P0 ;  /* 0x00000005ff007c0c */ /* 0x000fda000bf05300 */
[----:B------:R-:W-:Y:S05]  /*7ed0*/  @!P0 BRA `(.L_x_530) ;  /* 0x00000000001c8947 */ /* 0x000fea0003800000 */
[----:B------:R-:W-:Y:S02]  /*7ee0*/  ULDC.64 UR4, c[0x0][0x8d8] ;  /* 0x0002360000047ab9 */ /* 0x000fe40000000a00 */
[----:B-1----:R-:W-:-:S06]  /*7ef0*/  UIMAD.WIDE UR4, UR12, 0x4, UR4 ;  /* 0x000000040c0478a5 */ /* 0x002fcc000f8e0204 */
[----:B------:R-:W-:Y:S01]  /*7f00*/  MOV R2, UR4 ;  /* 0x0000000400027c02 */ /* 0x000fe20008000f00 */
[----:B------:R-:W-:-:S05]  /*7f10*/  IMAD.U32 R3, RZ, RZ, UR5 ;  /* 0x00000005ff037e24 */ /* 0x000fca000f8e00ff */
[----:B------:R-:W2:Y:S02]  /*7f20*/  LDG.E R2, desc[UR38][R2.64] ;  /* 0x0000002602027981 */ /* 0x000ea4000c1e1900 */
[----:B--2---:R-:W-:Y:S01]  /*7f30*/  R2UR UR5, R2 ;  /* 0x00000000020572ca */ /* 0x004fe200000e0000 */
[----:B------:R-:W-:-:S14]  /*7f40*/  BRA `(.L_x_531) ;  /* 0x0000000000387947 */ /* 0x000fdc0003800000 */
.L_x_530:
[----:B------:R-:W-:Y:S02]  /*7f50*/  ULDC.64 UR4, c[0x0][0x8d0] ;  /* 0x0002340000047ab9 */ /* 0x000fe40000000a00 */
[----:B------:R-:W-:-:S04]  /*7f60*/  ISETP.NE.U32.AND P0, PT, RZ, UR4, PT ;  /* 0x00000004ff007c0c */ /* 0x000fc8000bf05070 */
[----:B------:R-:W-:-:S13]  /*7f70*/  ISETP.NE.AND.EX P0, PT, RZ, UR5, PT, P0 ;  /* 0x00000005ff007c0c */ /* 0x000fda000bf05300 */
[----:B------:R-:W-:Y:S05]  /*7f80*/  @!P0 BRA `(.L_x_532) ;  /* 0x0000000000248947 */ /* 0x000fea0003800000 */
[----:B------:R-:W-:Y:S02]  /*7f90*/  ULDC.64 UR4, c[0x0][0x8d0] ;  /* 0x0002340000047ab9 */ /* 0x000fe40000000a00 */
[----:B-1----:R-:W-:-:S06]  /*7fa0*/  UIMAD.WIDE UR4, UR12, 0x4, UR4 ;  /* 0x000000040c0478a5 */ /* 0x002fcc000f8e0204 */
[----:B------:R-:W-:Y:S02]  /*7fb0*/  IMAD.U32 R2, RZ, RZ, UR4 ;  /* 0x00000004ff027e24 */ /* 0x000fe4000f8e00ff */
[----:B------:R-:W-:-:S05]  /*7fc0*/  IMAD.U32 R3, RZ, RZ, UR5 ;  /* 0x00000005ff037e24 */ /* 0x000fca000f8e00ff */
[----:B------:R-:W2:Y:S04]  /*7fd0*/  LDG.E R0, desc[UR38][R2.64] ;  /* 0x0000002602007981 */ /* 0x000ea8000c1e1900 */
[----:B------:R-:W2:Y:S02]  /*7fe0*/  LDG.E R5, desc[UR38][R2.64+0x4] ;  /* 0x0000042602057981 */ /* 0x000ea4000c1e1900 */
[----:B--2---:R-:W-:-:S04]  /*7ff0*/  IADD3 R0, -R0, R5, RZ ;  /* 0x0000000500007210 */ /* 0x004fc80007ffe1ff */
[----:B------:R-:W-:Y:S01]  /*8000*/  R2UR UR5, R0 ;  /* 0x00000000000572ca */ /* 0x000fe200000e0000 */
[----:B------:R-:W-:-:S14]  /*8010*/  BRA `(.L_x_531) ;  /* 0x0000000000047947 */ /* 0x000fdc0003800000 */
.L_x_532:
[----:B------:R-:W-:-:S05]  /*8020*/  ULDC UR5, c[0x0][0x8bc] ;  /* 0x00022f0000057ab9 */ /* 0x000fca0000000800 */
.L_x_531:
[----:B------:R-:W2:Y:S02]  /*8030*/  S2UR UR4, SR_CTAID.X ;  /* 0x00000000000479c3 */ /* 0x000ea40000002500 */
[----:B--2---:R-:W-:-:S04]  /*8040*/  USHF.L.U32 UR4, UR4, 0x7, URZ ;  /* 0x0000000704047899 */ /* 0x004fc8000800063f */
[----:B------:R-:W-:-:S04]  /*8050*/  UISETP.GE.AND UP0, UPT, UR4, UR5, UPT ;  /* 0x000000050400728c */ /* 0x000fc8000bf06270 */
[----:B-1----:R-:W-:-:S06]  /*8060*/  USEL UR12, UR12, 0xffffffff, !UP0 ;  /* 0xffffffff0c0c7887 */ /* 0x002fcc000c000000 */
[----:B------:R-:W-:-:S13]  /*8070*/  ISETP.LE.AND P0, PT, RZ, UR12, PT ;  /* 0x0000000cff007c0c */ /* 0x000fda000bf03270 */
[----:B------:R-:W-:Y:S05]  /*8080*/  @!P0 BRA `(.L_x_474) ;  /* 0x0000002800d88947 */ /* 0x000fea0003800000 */
[----:B------:R-:W-:Y:S02]  /*8090*/  ULDC.64 UR4, c[0x0][0x770] ;  /* 0x0001dc0000047ab9 */ /* 0x000fe40000000a00 */
[----:B------:R-:W-:-:S04]  /*80a0*/  UISETP.NE.U32.AND UP0, UPT, UR4, URZ, UPT ;  /* 0x0000003f0400728c */ /* 0x000fc8000bf05070 */
[----:B------:R-:W-:-:S03]  /*80b0*/  UISETP.NE.AND.EX UP0, UPT, UR5, URZ, UPT, UP0 ;  /* 0x0000003f0500728c */ /* 0x000fc6000bf05300 */
[----:B------:R-:W-:Y:S02]  /*80c0*/  ULDC.64 UR4, c[0x0][0x770] ;  /* 0x0001dc0000047ab9 */ /* 0x000fe40000000a00 */
[----:B------:R-:W-:Y:S01]  /*80d0*/  UIMAD.WIDE UR4, UR12, 0x4, UR4 ;  /* 0x000000040c0478a5 */ /* 0x000fe2000f8e0204 */
[----:B------:R-:W-:-:S05]  /*80e0*/  PLOP3.LUT P0, PT, PT, PT, UP0, 0x80, 0x0 ;  /* 0x000000000000781c */ /* 0x000fca0003f0f008 */
[----:B------:R-:W-:Y:S02]  /*80f0*/  IMAD.U32 R2, RZ, RZ, UR4 ;  /* 0x00000004ff027e24 */ /* 0x000fe4000f8e00ff */
[----:B------:R-:W-:Y:S01]  /*8100*/  IMAD.U32 R3, RZ, RZ, UR5 ;  /* 0x00000005ff037e24 */ /* 0x000fe2000f8e00ff */
[----:B------:R-:W-:-:S05]  /*8110*/  ULDC.64 UR4, c[0x0][0x780] ;  /* 0x0001e00000047ab9 */ /* 0x000fca0000000a00 */
[----:B------:R-:W2:Y:S01]  /*8120*/  @P0 LDG.E R6, desc[UR38][R2.64] ;  /* 0x0000002602060981 */ /* 0x000ea2000c1e1900 */
[----:B------:R-:W-:Y:S01]  /*8130*/  UISETP.NE.U32.AND UP1, UPT, UR4, URZ, UPT ;  /* 0x0000003f0400728c */ /* 0x000fe2000bf25070 */
[----:B------:R-:W-:-:S03]  /*8140*/  ULDC UR6, c[0x0][0x280] ;  /* 0x0000a00000067ab9 */ /* 0x000fc60000000800 */
[----:B------:R-:W-:Y:S01]  /*8150*/  UISETP.NE.AND.EX UP1, UPT, UR5, URZ, UPT, UP1 ;  /* 0x0000003f0500728c */ /* 0x000fe2000bf25310 */
[----:B------:R-:W-:-:S05]  /*8160*/  IMAD.U32 R0, RZ, RZ, UR6 ;  /* 0x00000006ff007e24 */ /* 0x000fca000f8e00ff */
[----:B------:R-:W-:-:S05]  /*8170*/  PLOP3.LUT P1, PT, PT, PT, UP1, 0x80, 0x0 ;  /* 0x000000000000781c */ /* 0x000fca0003f2f018 */
[----:B------:R-:W-:Y:S02]  /*8180*/  @UP1 ULDC.64 UR4, c[0x0][0x780] ;  /* 0x0001e00000041ab9 */ /* 0x000fe40000000a00 */
[----:B------:R-:W-:-:S06]  /*8190*/  @UP1 UIMAD.WIDE UR4, UR12, 0x4, UR4 ;  /* 0x000000040c0418a5 */ /* 0x000fcc000f8e0204 */
[----:B------:R-:W-:Y:S01]  /*81a0*/  MOV R4, UR4 ;  /* 0x0000000400047c02 */ /* 0x000fe20008000f00 */
[----:B------:R-:W-:-:S05]  /*81b0*/  IMAD.U32 R5, RZ, RZ, UR5 ;  /* 0x00000005ff057e24 */ /* 0x000fca000f8e00ff */
[----:B------:R1:W5:Y:S01]  /*81c0*/  @P1 LDG.E R0, desc[UR38][R4.64] ;  /* 0x0000002604001981 */ /* 0x000362000c1e1900 */
[----:B------:R-:W-:Y:S01]  /*81d0*/  PLOP3.LUT P2, PT, PT, PT, UP0, 0x80, 0x0 ;  /* 0x000000000000781c */ /* 0x000fe20003f4f008 */
[----:B------:R-:W3:Y:S02]  /*81e0*/  S2UR UR13, SR_CTAID.Y ;  /* 0x00000000000d79c3 */ /* 0x000ee40000002600 */
[----:B---3--:R-:W-:-:S10]  /*81f0*/  USHF.R.S32.HI UR7, URZ, 0x1f, UR13 ;  /* 0x0000001f3f077899 */ /* 0x008fd4000801140d */
[----:B--2---:R-:W-:-:S13]  /*8200*/  @P2 R2UR UR4, R6 ;  /* 0x00000000060422ca */ /* 0x004fda00000e0000 */
[----:B------:R-:W-:-:S04]  /*8210*/  @UP0 ULEA UR4, UR12, UR4, 0x7 ;  /* 0x000000040c040291 */ /* 0x000fc8000f8e383f */
[----:B------:R-:W-:-:S04]  /*8220*/  @UP0 USHF.R.S32.HI UR5, URZ, 0x1f, UR4 ;  /* 0x0000001f3f050899 */ /* 0x000fc80008011404 */
[----:B------:R-:W-:-:S04]  /*8230*/  @UP0 ULEA.HI UR5, UR5, UR4, URZ, 0x7 ;  /* 0x0000000405050291 */ /* 0x000fc8000f8f383f */
[----:B------:R-:W-:-:S04]  /*8240*/  @UP0 USHF.L.U32 UR5, UR5, 0x6, URZ ;  /* 0x0000000605050899 */ /* 0x000fc8000800063f */
[----:B------:R-:W-:Y:S01]  /*8250*/  @UP0 ULOP3.LUT UR6, UR5, 0xffffe000, URZ, 0xc0, !UPT ;  /* 0xffffe00005060892 */ /* 0x000fe2000f8ec03f */
[----:B-1----:R-:W-:Y:S11]  /*8260*/  @P1 BRA `(.L_x_533) ;  /* 0x0000000000101947 */ /* 0x002ff60003800000 */
[----:B------:R-:W-:Y:S05]  /*8270*/  @!P0 BRA `(.L_x_533) ;  /* 0x00000000000c8947 */ /* 0x000fea0003800000 */
[----:B------:R-:W2:Y:S04]  /*8280*/  LDG.E R5, desc[UR38][R2.64] ;  /* 0x0000002602057981 */ /* 0x000ea8000c1e1900 */
[----:B-----5:R-:W2:Y:S02]  /*8290*/  LDG.E R0, desc[UR38][R2.64+0x4] ;  /* 0x0000042602007981 */ /* 0x020ea4000c1e1900 */
[----:B--2---:R-:W-:-:S07]  /*82a0*/  IMAD.IADD R0, R0, 0x1, -R5 ;  /* 0x0000000100007824 */ /* 0x004fce00078e0a05 */
.L_x_533:
[----:B-----5:R-:W-:Y:S01]  /*82b0*/  ISETP.GE.AND P0, PT, R0, 0x1, PT ;  /* 0x000000010000780c */ /* 0x020fe20003f06270 */
[----:B------:R-:W-:Y:S01]  /*82c0*/  @UP0 USHF.R.S32.HI UR8, URZ, 0x1f, UR6 ;  /* 0x0000001f3f080899 */ /* 0x000fe20008011406 */
[----:B------:R-:W-:Y:S01]  /*82d0*/  UMOV UR4, URZ ;  /* 0x0000003f00047c82 */ /* 0x000fe20008000000 */
[----:B------:R-:W-:Y:S01]  /*82e0*/  UMOV UR5, URZ ;  /* 0x0000003f00057c82 */ /* 0x000fe20008000000 */
[----:B------:R-:W-:-:S04]  /*82f0*/  @UP0 UMOV UR4, UR6 ;  /* 0x0000000600040c82 */ /* 0x000fc80008000000 */
[----:B------:R-:W-:-:S05]  /*8300*/  @UP0 UMOV UR5, UR8 ;  /* 0x0000000800050c82 */ /* 0x000fca0008000000 */
[----:B------:R-:W-:Y:S05]  /*8310*/  @!P0 BRA `(.L_x_474) ;  /* 0x0000002800348947 */ /* 0x000fea0003800000 */
[----:B------:R-:W-:Y:S01]  /*8320*/  ULDC.64 UR8, c[0x0][0x2d8] ;  /* 0x0000b60000087ab9 */ /* 0x000fe20000000a00 */
[C---:B------:R-:W-:Y:S01]  /*8330*/  VIADD R2, R0.reuse, 0x7f ;  /* 0x0000007f00027836 */ /* 0x040fe20000000000 */
[----:B------:R-:W-:Y:S01]  /*8340*/  UIMAD UR7, UR7, UR8, URZ ;  /* 0x00000008070772a4 */ /* 0x000fe2000f8e023f */
[----:B------:R-:W-:Y:S01]  /*8350*/  ISETP.GE.AND P1, PT, R0, 0x81, PT ;  /* 0x000000810000780c */ /* 0x000fe20003f26270 */
[----:B------:R-:W-:Y:S02]  /*8360*/  USHF.R.S32.HI UR6, URZ, 0x1f, UR12 ;  /* 0x0000001f3f067899 */ /* 0x000fe4000801140c */
[----:B------:R-:W-:Y:S01]  /*8370*/  UIMAD.WIDE.U32 UR10, UR13, UR8, URZ ;  /* 0x000000080d0a72a5 */ /* 0x000fe2000f8e003f */
[----:B------:R-:W-:Y:S01]  /*8380*/  SHF.R.S32.HI R3, RZ, 0x1f, R2 ;  /* 0x0000001fff037819 */ /* 0x000fe20000011402 */
[----:B------:R-:W-:Y:S02]  /*8390*/  UIMAD UR7, UR13, UR9, UR7 ;  /* 0x000000090d0772a4 */ /* 0x000fe4000f8e0207 */
[----:B------:R-:W-:Y:S01]  /*83a0*/  UIADD3 UR8, UP1, UR4, UR10, URZ ;  /* 0x0000000a04087290 */ /* 0x000fe2000ff3e03f */
[----:B------:R-:W-:Y:S01]  /*83b0*/  LEA.HI R3, R3, R2, RZ, 0x7 ;  /* 0x0000000203037211 */ /* 0x000fe200078f38ff */
[----:B------:R-:W-:-:S02]  /*83c0*/  UIADD3 UR7, UR11, UR7, URZ ;  /* 0x000000070b077290 */ /* 0x000fc4000fffe03f */
[----:B------:R-:W-:Y:S01]  /*83d0*/  USEL UR6, UR6, URZ, !UP0 ;  /* 0x0000003f06067287 */ /* 0x000fe2000c000000 */
[----:B------:R-:W-:Y:S01]  /*83e0*/  SHF.R.S32.HI R3, RZ, 0x7, R3 ;  /* 0x00000007ff037819 */ /* 0x000fe20000011403 */
[----:B------:R-:W-:Y:S01]  /*83f0*/  ULDC.64 UR14, c[0x0][0x2e0] ;  /* 0x0000b800000e7ab9 */ /* 0x000fe20000000a00 */
[----:B------:R-:W-:Y:S02]  /*8400*/  USEL UR13, UR12, URZ, !UP0 ;  /* 0x0000003f0c0d7287 */ /* 0x000fe4000c000000 */
[----:B------:R-:W-:Y:S01]  /*8410*/  UIADD3.X UR9, UR5, UR7, URZ, UP1, !UPT ;  /* 0x0000000705097290 */ /* 0x000fe20008ffe43f */
[----:B------:R-:W-:Y:S01]  /*8420*/  VIMNMX R3, R3, 0x1, !PT ;  /* 0x0000000103037848 */ /* 0x000fe20007fe0100 */
[----:B------:R-:W-:Y:S02]  /*8430*/  UIMAD UR6, UR6, UR14, URZ ;  /* 0x0000000e060672a4 */ /* 0x000fe4000f8e023f */
[----:B------:R-:W-:Y:S01]  /*8440*/  UIMAD.WIDE.U32 UR8, UR13, UR14, UR8 ;  /* 0x0000000e0d0872a5 */ /* 0x000fe2000f8e0008 */
[----:B------:R-:W-:Y:S01]  /*8450*/  LOP3.LUT R2, R3, 0x1, RZ, 0xc0, !PT ;  /* 0x0000000103027812 */ /* 0x000fe200078ec0ff */
[----:B------:R-:W-:Y:S01]  /*8460*/  UIMAD UR12, UR13, UR15, UR6 ;  /* 0x0000000f0d0c72a4 */ /* 0x000fe2000f8e0206 */
[----:B------:R-:W-:-:S03]  /*8470*/  ELECT P0, URZ, PT ;  /* 0x00000000003f782f */ /* 0x000fc60003800000 */
[----:B------:R-:W-:Y:S01]  /*8480*/  UIADD3 UR19, UR9, UR12, URZ ;  /* 0x0000000c09137290 */ /* 0x000fe2000fffe03f */
[----:B------:R-:W-:Y:S01]  /*8490*/  UMOV UR6, URZ ;  /* 0x0000003f00067c82 */ /* 0x000fe20008000000 */
[----:B------:R-:W-:Y:S10]  /*84a0*/  @!P1 BRA `(.L_x_534) ;  /* 0x0000000400889947 */ /* 0x000ff40003800000 */
[----:B------:R-:W-:Y:S01]  /*84b0*/  UMOV UR6, UR10 ;  /* 0x0000000a00067c82 */ /* 0x000fe20008000000 */
[----:B------:R-:W-:Y:S01]  /*84c0*/  ULDC.64 UR10, c[0x0][0x2c0] ;  /* 0x0000b000000a7ab9 */ /* 0x000fe20000000a00 */
[----:B------:R-:W-:Y:S01]  /*84d0*/  UIMAD.WIDE.U32 UR6, UR13, UR14, UR6 ;  /* 0x0000000e0d0672a5 */ /* 0x000fe2000f8e0006 */
[----:B------:R-:W-:Y:S01]  /*84e0*/  IADD3 R0, R3, -R2, RZ ;  /* 0x8000000203007210 */ /* 0x000fe20007ffe0ff */
[----:B------:R-:W-:Y:S02]  /*84f0*/  ULDC.64 UR20, c[0x0][0x2c0] ;  /* 0x0000b00000147ab9 */ /* 0x000fe40000000a00 */
[----:B------:R-:W-:-:S04]  /*8500*/  UIADD3 UR15, UP0, UR4, UR6, URZ ;  /* 0x00000006040f7290 */ /* 0x000fc8000ff1e03f */
[----:B------:R-:W-:Y:S02]  /*8510*/  UIADD3.X UR4, UR5, UR12, UR7, UP0, !UPT ;  /* 0x0000000c05047290 */ /* 0x000fe400087fe407 */
[----:B------:R-:W-:Y:S01]  /*8520*/  ULEA UR14, UP0, UR15, UR10, 0x2 ;  /* 0x0000000a0f0e7291 */ /* 0x000fe2000f80103f */
[----:B------:R-:W-:-:S03]  /*8530*/  UMOV UR5, URZ ;  /* 0x0000003f00057c82 */ /* 0x000fc60008000000 */
[----:B------:R-:W-:Y:S02]  /*8540*/  ULEA.HI.X UR15, UR15, UR11, UR4, 0x2, UP0 ;  /* 0x0000000b0f0f7291 */ /* 0x000fe400080f1404 */
[----:B------:R-:W-:Y:S02]  /*8550*/  UIADD3 UR10, UP0, UR14, 0x4000, URZ ;  /* 0x000040000e0a7890 */ /* 0x000fe4000ff1e03f */
[----:B------:R-:W-:Y:S02]  /*8560*/  UIADD3 UR12, UP1, UR14, 0x8000, URZ ;  /* 0x000080000e0c7890 */ /* 0x000fe4000ff3e03f */
[----:B------:R-:W-:Y:S02]  /*8570*/  UIADD3 UR14, UP2, UR14, 0xc000, URZ ;  /* 0x0000c0000e0e7890 */ /* 0x000fe4000ff5e03f */
[----:B------:R-:W-:Y:S02]  /*8580*/  UIADD3.X UR11, URZ, UR15, URZ, UP0, !UPT ;  /* 0x0000000f3f0b7290 */ /* 0x000fe400087fe43f */
[----:B------:R-:W-:-:S02]  /*8590*/  UIADD3.X UR13, URZ, UR15, URZ, UP1, !UPT ;  /* 0x0000000f3f0d7290 */ /* 0x000fc40008ffe43f */
[----:B------:R-:W-:Y:S01]  /*85a0*/  UIADD3.X UR15, URZ, UR15, URZ, UP2, !UPT ;  /* 0x0000000f3f0f7290 */ /* 0x000fe200097fe43f */
[----:B------:R-:W-:-:S11]  /*85b0*/  UMOV UR4, URZ ;  /* 0x0000003f00047c82 */ /* 0x000fd60008000000 */
.L_x_547:
        /* <DEDUP_REMOVED lines=21> */
.L_x_536:
[----:B------:R-:W-:Y:S05]  /*8710*/  BSYNC B0 ;  /* 0x0000000000007941 */ /* 0x000fea0003800000 */
.L_x_535:
        /* <DEDUP_REMOVED lines=13> */
.L_x_538:
[----:B------:R-:W-:Y:S05]  /*87f0*/  BSYNC B0 ;  /* 0x0000000000007941 */ /* 0x000fea0003800000 */
.L_x_537:
[----:B------:R-:W-:Y:S06]  /*8800*/  BAR.ARV 0xa, 0xa0 ;  /* 0x0282800000007b1d */ /* 0x000fec0000002000 */
[----:B------:R-:W-:Y:S04]  /*8810*/  BSSY B0, `(.L_x_539) ;  /* 0x0000003000007945 */ /* 0x000fe80003800000 */
[----:B------:R-:W-:Y:S05]  /*8820*/  @!P0 BRA `(.L_x_540) ;  /* 0x0000000000048947 */ /* 0x000fea0003800000 */
[----:B------:R-:W-:-:S04]  /*8830*/  DEPBAR.LE SB0, 0x0 ;  /* 0x000080000000791a */ /* 0x000fc80000000000 */
.L_x_540:
[----:B------:R-:W-:Y:S05]  /*8840*/  BSYNC B0 ;  /* 0x0000000000007941 */ /* 0x000fea0003800000 */
.L_x_539:
        /* <DEDUP_REMOVED lines=13> */
.L_x_542:
[----:B------:R-:W-:Y:S05]  /*8920*/  BSYNC B0 ;  /* 0x0000000000007941 */ /* 0x000fea0003800000 */
.L_x_541:
        /* <DEDUP_REMOVED lines=13> */
.L_x_544:
[----:B------:R-:W-:Y:S05]  /*8a00*/  BSYNC B0 ;  /* 0x0000000000007941 */ /* 0x000fea0003800000 */
.L_x_543:
[----:B------:R-:W-:Y:S01]  /*8a10*/  VIADD R0, R0, 0xfffffffe ;  /* 0xfffffffe00007836 */ /* 0x000fe20000000000 */
[----:B------:R-:W-:Y:S06]  /*8a20*/  BAR.ARV 0xa, 0xa0 ;  /* 0x0282800000007b1d */ /* 0x000fec0000002000 */
[----:B------:R-:W-:Y:S01]  /*8a30*/  BSSY B0, `(.L_x_545) ;  /* 0x0000004000007945 */ /* 0x000fe20003800000 */
[----:B------:R-:W-:-:S03]  /*8a40*/  ISETP.NE.AND P1, PT, R0, RZ, PT ;  /* 0x000000ff0000720c */ /* 0x000fc60003f25270 */
[----:B------:R-:W-:Y:S10]  /*8a50*/  @!P0 BRA `(.L_x_546) ;  /* 0x0000000000048947 */ /* 0x000ff40003800000 */
[----:B------:R-:W-:-:S04]  /*8a60*/  DEPBAR.LE SB0, 0x0 ;  /* 0x000080000000791a */ /* 0x000fc80000000000 */
.L_x_546:
[----:B------:R-:W-:Y:S05]  /*8a70*/  BSYNC B0 ;  /* 0x0000000000007941 */ /* 0x000fea0003800000 */
.L_x_545:
[----:B------:R-:W-:Y:S06]  /*8a80*/  BAR.ARV 0xb, 0xa0 ;  /* 0x02c2800000007b1d */ /* 0x000fec0000002000 */
[----:B------:R-:W-:Y:S02]  /*8a90*/  UIADD3 UR5, UR5, 0x2, URZ ;  /* 0x0000000205057890 */ /* 0x000fe4000fffe03f */
[----:B------:R-:W-:Y:S01]  /*8aa0*/  UIADD3 UR4, UR4, 0x1, URZ ;  /* 0x0000000104047890 */ /* 0x000fe2000fffe03f */
[----:B------:R-:W-:Y:S11]  /*8ab0*/  @P1 BRA `(.L_x_547) ;  /* 0xfffffff800c01947 */ /* 0x000ff6000383ffff */
[----:B------:R-:W-:-:S12]  /*8ac0*/  USHF.L.U32 UR6, UR5, 0xd, URZ ;  /* 0x0000000d05067899 */ /* 0x000fd8000800063f */
.L_x_534:
        /* <DEDUP_REMOVED lines=10> */
[----:B------:R-:W-:Y:S01]  /*8b70*/  ULEA UR4, UP0, UR11, UR4, 0x2 ;  /* 0x000000040b047291 */ /* 0x000fe2000f80103f */
[----:B------:R-:W-:-:S03]  /*8b80*/  UMOV UR13, 0x14f00000 ;  /* 0x14f00000000d7882 */ /* 0x000fc60000000000 */
[----:B------:R-:W-:-:S03]  /*8b90*/  ULEA.HI.X UR5, UR11, UR5, UR12, 0x2, UP0 ;  /* 0x000000050b057291 */ /* 0x000fc600080f140c */
[----:B------:R-:W-:Y:S01]  /*8ba0*/  UMOV UR12, 0x0 ;  /* 0x00000000000c7882 */ /* 0x000fe20000000000 */
[----:B-1----:R-:W-:-:S03]  /*8bb0*/  ULEA UR7, UR10, UR7, 0x18 ;  /* 0x000000070a077291 */ /* 0x002fc6000f8ec03f */
[----:B------:R-:W-:Y:S01]  /*8bc0*/  UMOV UR10, 0x400 ;  /* 0x00000400000a7882 */ /* 0x000fe20000000000 */
[----:B------:R-:W-:-:S09]  /*8bd0*/  UIADD3 UR7, UR7, 0x8000, URZ ;  /* 0x0000800007077890 */ /* 0x000fd2000fffe03f */
[----:B------:R1:W-:Y:S02]  /*8be0*/  UBLKRED.G.S.ADD.F32.RN [UR4], [UR7], UR10, desc[UR12] ;  /* 0x00000c04070073bb */ /* 0x0003e400080a140a */
[----:B-1----:R0:W-:Y:S02]  /*8bf0*/  UTMACMDFLUSH ;  /* 0x00000000000079b7 */ /* 0x0021e40000000000 */
.L_x_549:
[----:B------:R-:W-:Y:S05]  /*8c00*/  BSYNC B0 ;  /* 0x0000000000007941 */ /* 0x000fea0003800000 */
.L_x_548:
[----:B------:R-:W-:Y:S06]  /*8c10*/  BAR.SYNC.DEFER_BLOCKING 0xe, 0xa0 ;  /* 0x0382800000007b1d */ /* 0x000fec0000010000 */
[----:B------:R-:W-:Y:S04]  /*8c20*/  BSSY B0, `(.L_x_550) ;  /* 0x0000012000007945 */ /* 0x000fe80003800000 */
[----:B------:R-:W-:Y:S05]  /*8c30*/  @!P0 BRA `(.L_x_551) ;  /* 0x0000000000408947 */ /* 0x000fea0003800000 */
[----:B------:R-:W1:Y:S01]  /*8c40*/  S2UR UR7, SR_CgaCtaId ;  /* 0x00000000000779c3 */ /* 0x000e620000008800 */
[----:B------:R-:W-:Y:S01]  /*8c50*/  UIADD3 UR4, UR6, 0x1000, URZ ;  /* 0x0000100006047890 */ /* 0x000fe2000fffe03f */
[----:B------:R-:W-:Y:S01]  /*8c60*/  UMOV UR5, 0x400 ;  /* 0x0000040000057882 */ /* 0x000fe20000000000 */
[----:B------:R-:W-:Y:S02]  /*8c70*/  ULDC.64 UR10, c[0x0][0x2c0] ;  /* 0x0000b000000a7ab9 */ /* 0x000fe40000000a00 */
[----:B------:R-:W-:Y:S01]  /*8c80*/  UIADD3 UR12, UP0, UR4, UR8, URZ ;  /* 0x00000008040c7290 */ /* 0x000fe2000ff1e03f */
[----:B------:R-:W-:Y:S01]  /*8c90*/  UMOV UR13, 0x14f00000 ;  /* 0x14f00000000d7882 */ /* 0x000fe20000000000 */
[----:B-1----:R-:W-:Y:S02]  /*8ca0*/  ULEA UR7, UR7, UR5, 0x18 ;  /* 0x0000000507077291 */ /* 0x002fe4000f8ec03f */
[----:B------:R-:W-:Y:S02]  /*8cb0*/  ULEA.HI.X.SX32 UR5, UR4, UR19, 0x1, UP0 ;  /* 0x0000001304057291 */ /* 0x000fe400080f0e3f */
[----:B------:R-:W-:-:S02]  /*8cc0*/  ULEA UR4, UP0, UR12, UR10, 0x2 ;  /* 0x0000000a0c047291 */ /* 0x000fc4000f80103f */
[----:B------:R-:W-:Y:S02]  /*8cd0*/  UIADD3 UR7, UR7, 0xc000, URZ ;  /* 0x0000c00007077890 */ /* 0x000fe4000fffe03f */
[----:B------:R-:W-:Y:S01]  /*8ce0*/  ULEA.HI.X UR5, UR12, UR11, UR5, 0x2, UP0 ;  /* 0x0000000b0c057291 */ /* 0x000fe200080f1405 */
[----:B------:R-:W-:Y:S02]  /*8cf0*/  UMOV UR10, 0x400 ;  /* 0x00000400000a7882 */ /* 0x000fe40000000000 */
[----:B------:R-:W-:-:S06]  /*8d00*/  UMOV UR12, 0x0 ;  /* 0x00000000000c7882 */ /* 0x000fcc0000000000 */
[----:B------:R1:W-:Y:S01]  /*8d10*/  UBLKRED.G.S.ADD.F32.RN [UR4], [UR7], UR10, desc[UR12] ;  /* 0x00000c04070073bb */ /* 0x0003e200080a140a */
[----:B------:R0:W-:Y:S01]  /*8d20*/  UTMACMDFLUSH ;  /* 0x00000000000079b7 */ /* 0x0001e20000000000 */
[----:B-1----:R-:W-:-:S04]  /*8d30*/  DEPBAR.LE SB0, 0x1 ;  /* 0x000080400000791a */ /* 0x002fc80000000000 */
.L_x_551:
[----:B------:R-:W-:Y:S05]  /*8d40*/  BSYNC B0 ;  /* 0x0000000000007941 */ /* 0x000fea0003800000 */
.L_x_550:
[----:B------:R-:W-:Y:S06]  /*8d50*/  BAR.ARV 0xa, 0xa0 ;  /* 0x0282800000007b1d */ /* 0x000fec0000002000 */
[----:B------:R-:W-:Y:S04]  /*8d60*/  BSSY B0, `(.L_x_552) ;  /* 0x0000003000007945 */ /* 0x000fe80003800000 */
[----:B------:R-:W-:Y:S05]  /*8d70*/  @!P0 BRA `(.L_x_553) ;  /* 0x0000000000048947 */ /* 0x000fea0003800000 */
[----:B------:R-:W-:-:S04]  /*8d80*/  DEPBAR.LE SB0, 0x0 ;  /* 0x000080000000791a */ /* 0x000fc80000000000 */
.L_x_553:
[----:B------:R-:W-:Y:S05]  /*8d90*/  BSYNC B0 ;  /* 0x0000000000007941 */ /* 0x000fea0003800000 */
.L_x_552:
[----:B------:R-:W-:Y:S06]  /*8da0*/  BAR.ARV 0xb, 0xa0 ;  /* 0x02c2800000007b1d */ /* 0x000fec0000002000 */
[----:B------:R-:W-:Y:S05]  /*8db0*/  BRA `(.L_x_474) ;  /* 0x0000001c008c7947 */ /* 0x000fea0003800000 */
.L_x_529:
[----:B------:R-:W-:Y:S01]  /*8dc0*/  ULDC.64 UR4, c[0x0][0x8d8] ;  /* 0x0002360000047ab9 */ /* 0x000fe20000000a00 */
[----:B------:R-:W1:Y:S01]  /*8dd0*/  S2R R7, SR_CTAID.Z ;  /* 0x0000000000077919 */ /* 0x000e620000002700 */
[----:B------:R-:W-:Y:S01]  /*8de0*/  ISETP.NE.U32.AND P0, PT, RZ, UR4, PT ;  /* 0x00000004ff007c0c */ /* 0x000fe2000bf05070 */
[----:B------:R-:W2:Y:S03]  /*8df0*/  S2UR UR20, SR_CTAID.Y ;  /* 0x00000000001479c3 */ /* 0x000ea60000002600 */
[----:B------:R-:W-:-:S13]  /*8e00*/  ISETP.NE.AND.EX P0, PT, RZ, UR5, PT, P0 ;  /* 0x00000005ff007c0c */ /* 0x000fda000bf05300 */
[----:B------:R-:W-:Y:S05]  /*8e10*/  @!P0 BRA `(.L_x_554) ;  /* 0x0000000000108947 */ /* 0x000fea0003800000 */
[----:B------:R-:W1:Y:S02]  /*8e20*/  LDC.64 R2, c[0x0][0x8d8] ;  /* 0x00023600ff027b82 */ /* 0x000e640000000a00 */
[----:B-1----:R-:W-:-:S05]  /*8e30*/  IMAD.WIDE R2, R7, 0x4, R2 ;  /* 0x0000000407027825 */ /* 0x002fca00078e0202 */
[----:B------:R1:W5:Y:S01]  /*8e40*/  LDG.E R5, desc[UR38][R2.64] ;  /* 0x0000002602057981 */ /* 0x000362000c1e1900 */
[----:B------:R-:W-:Y:S05]  /*8e50*/  BRA `(.L_x_555) ;  /* 0x00000000002c7947 */ /* 0x000fea0003800000 */
.L_x_554:
[----:B------:R-:W-:Y:S02]  /*8e60*/  ULDC.64 UR4, c[0x0][0x8d0] ;  /* 0x0002340000047ab9 */ /* 0x000fe40000000a00 */
[----:B------:R-:W-:-:S04]  /*8e70*/  ISETP.NE.U32.AND P0, PT, RZ, UR4, PT ;  /* 0x00000004ff007c0c */ /* 0x000fc8000bf05070 */
[----:B------:R-:W-:-:S13]  /*8e80*/  ISETP.NE.AND.EX P0, PT, RZ, UR5, PT, P0 ;  /* 0x00000005ff007c0c */ /* 0x000fda000bf05300 */
[----:B------:R-:W-:Y:S05]  /*8e90*/  @!P0 BRA `(.L_x_556) ;  /* 0x0000000000188947 */ /* 0x000fea0003800000 */
[----:B------:R-:W1:Y:S02]  /*8ea0*/  LDC.64 R2, c[0x0][0x8d0] ;  /* 0x00023400ff027b82 */ /* 0x000e640000000a00 */
[----:B-1----:R-:W-:-:S05]  /*8eb0*/  IMAD.WIDE R2, R7, 0x4, R2 ;  /* 0x0000000407027825 */ /* 0x002fca00078e0202 */
[----:B------:R-:W3:Y:S04]  /*8ec0*/  LDG.E R5, desc[UR38][R2.64] ;  /* 0x0000002602057981 */ /* 0x000ee8000c1e1900 */
[----:B------:R-:W3:Y:S02]  /*8ed0*/  LDG.E R0, desc[UR38][R2.64+0x4] ;  /* 0x0000042602007981 */ /* 0x000ee4000c1e1900 */
[----:B---3--:R-:W-:Y:S01]  /*8ee0*/  IMAD.IADD R5, R0, 0x1, -R5 ;  /* 0x0000000100057824 */ /* 0x008fe200078e0a05 */
[----:B------:R-:W-:Y:S06]  /*8ef0*/  BRA `(.L_x_555) ;  /* 0x0000000000047947 */ /* 0x000fec0003800000 */
.L_x_556:
[----:B------:R-:W3:Y:S02]  /*8f00*/  LDC R5, c[0x0][0x8bc] ;  /* 0x00022f00ff057b82 */ /* 0x000ee40000000800 */
.L_x_555:
[----:B------:R-:W4:Y:S01]  /*8f10*/  S2R R14, SR_CTAID.X ;  /* 0x00000000000e7919 */ /* 0x000f220000002500 */
[----:B------:R-:W-:Y:S02]  /*8f20*/  IMAD.MOV.U32 R0, RZ, RZ, 0x1 ;  /* 0x00000001ff007424 */ /* 0x000fe400078e00ff */
[----:B------:R-:W-:Y:S01]  /*8f30*/  IMAD.MOV.U32 R9, RZ, RZ, RZ ;  /* 0x000000ffff097224 */ /* 0x000fe200078e00ff */
[----:B----4-:R-:W-:-:S04]  /*8f40*/  SHF.L.U32 R14, R14, 0x7, RZ ;  /* 0x000000070e0e7819 */ /* 0x010fc800000006ff */
[----:B---3-5:R-:W-:-:S04]  /*8f50*/  ISETP.GE.AND P0, PT, R14, R5, PT ;  /* 0x000000050e00720c */ /* 0x028fc80003f06270 */
[----:B-1----:R-:W-:-:S04]  /*8f60*/  SEL R8, R7, 0xffffffff, !P0 ;  /* 0xffffffff07087807 */ /* 0x002fc80004000000 */
[----:B------:R-:W-:-:S13]  /*8f70*/  ISETP.GE.AND P0, PT, R8, RZ, PT ;  /* 0x000000ff0800720c */ /* 0x000fda0003f06270 */
[----:B------:R-:W-:Y:S05]  /*8f80*/  @!P0 BRA `(.L_x_557) ;  /* 0x0000001800848947 */ /* 0x000fea0003800000 */
[----:B------:R-:W1:Y:S08]  /*8f90*/  LDC.64 R10, c[0x0][0x770] ;  /* 0x0001dc00ff0a7b82 */ /* 0x000e700000000a00 */
[----:B------:R-:W3:Y:S08]  /*8fa0*/  LDC.64 R6, c[0x0][0x770] ;  /* 0x0001dc00ff067b82 */ /* 0x000ef00000000a00 */
[----:B------:R-:W4:Y:S01]  /*8fb0*/  LDC.64 R4, c[0x0][0x778] ;  /* 0x0001de00ff047b82 */ /* 0x000f220000000a00 */
[----:B-1----:R-:W-:-:S07]  /*8fc0*/  ISETP.NE.U32.AND P1, PT, R10, RZ, PT ;  /* 0x000000ff0a00720c */ /* 0x002fce0003f25070 */
[----:B------:R-:W1:Y:S01]  /*8fd0*/  LDC.64 R2, c[0x0][0x780] ;  /* 0x0001e000ff027b82 */ /* 0x000e620000000a00 */
[----:B------:R-:W-:Y:S01]  /*8fe0*/  ISETP.NE.AND.EX P1, PT, R11, RZ, PT, P1 ;  /* 0x000000ff0b00720c */ /* 0x000fe20003f25310 */
[----:B---3--:R-:W-:Y:S01]  /*8ff0*/  IMAD.WIDE R6, R8, 0x4, R6 ;  /* 0x0000000408067825 */ /* 0x008fe200078e0206 */
[----:B----4-:R-:W-:-:S11]  /*9000*/  ISETP.NE.U32.AND P0, PT, R4, RZ, PT ;  /* 0x000000ff0400720c */ /* 0x010fd60003f05070 */
[----:B------:R-:W3:Y:S01]  /*9010*/  @P1 LDG.E R9, desc[UR38][R6.64] ;  /* 0x0000002606091981 */ /* 0x000ee2000c1e1900 */
[----:B------:R-:W-:-:S03]  /*9020*/  ISETP.NE.AND.EX P0, PT, R5, RZ, PT, P0 ;  /* 0x000000ff0500720c */ /* 0x000fc60003f05300 */
[----:B------:R-:W4:Y:S01]  /*9030*/  @P1 LDG.E R15, desc[UR38][R6.64] ;  /* 0x00000026060f1981 */ /* 0x000f22000c1e1900 */
[----:B-1----:R-:W-:-:S04]  /*9040*/  ISETP.NE.U32.AND P2, PT, R2, RZ, PT ;  /* 0x000000ff0200720c */ /* 0x002fc80003f45070 */
[----:B------:R-:W-:-:S05]  /*9050*/  ISETP.NE.AND.EX P2, PT, R3, RZ, PT, P2 ;  /* 0x000000ff0300720c */ /* 0x000fca0003f45320 */
[----:B------:R-:W1:Y:S08]  /*9060*/  @P0 LDC.64 R2, c[0x0][0x778] ;  /* 0x0001de00ff020b82 */ /* 0x000e700000000a00 */
[----:B------:R-:W2:Y:S01]  /*9070*/  @P2 LDC.64 R12, c[0x0][0x780] ;  /* 0x0001e000ff0c2b82 */ /* 0x000ea20000000a00 */
[----:B------:R-:W-:Y:S01]  /*9080*/  MOV R5, RZ ;  /* 0x000000ff00057202 */ /* 0x000fe20000000f00 */
[----:B------:R-:W-:Y:S01]  /*9090*/  ULDC UR4, c[0x0][0x280] ;  /* 0x0000a00000047ab9 */ /* 0x000fe20000000800 */
[----:B-1----:R-:W-:-:S05]  /*90a0*/  @P0 IMAD.WIDE R2, R8, 0x4, R2 ;  /* 0x0000000408020825 */ /* 0x002fca00078e0202 */
[----:B------:R2:W5:Y:S01]  /*90b0*/  @P0 LDG.E R5, desc[UR38][R2.64] ;  /* 0x0000002602050981 */ /* 0x000562000c1e1900 */
[----:B------:R-:W-:Y:S02]  /*90c0*/  IMAD.U32 R4, RZ, RZ, UR4 ;  /* 0x00000004ff047e24 */ /* 0x000fe4000f8e00ff */
[----:B--2---:R-:W-:Y:S01]  /*90d0*/  @P2 IMAD.WIDE R2, R8, 0x4, R12 ;  /* 0x0000000408022825 */ /* 0x004fe200078e020c */
[----:B------:R-:W-:-:S04]  /*90e0*/  VOTEU.ANY UP0, P1 ;  /* 0x00000000003f7886 */ /* 0x000fc80000800100 */
[----:B------:R1:W5:Y:S02]  /*90f0*/  @P2 LDG.E R4, desc[UR38][R2.64] ;  /* 0x0000002602042981 */ /* 0x000364000c1e1900 */
[----:B-1----:R-:W-:Y:S01]  /*9100*/  CS2R R2, SRZ ;  /* 0x0000000000027805 */ /* 0x002fe2000001ff00 */
[----:B---3--:R-:W-:-:S05]  /*9110*/  @P1 IMAD R9, R8, 0x80, R9 ;  /* 0x0000008008091824 */ /* 0x008fca00078e0209 */
[----:B------:R-:W-:-:S04]  /*9120*/  @P1 SHF.R.S32.HI R12, RZ, 0x1f, R9 ;  /* 0x0000001fff0c1819 */ /* 0x000fc80000011409 */
[----:B------:R-:W-:-:S04]  /*9130*/  @P1 LEA.HI R12, R12, R9, RZ, 0x7 ;  /* 0x000000090c0c1211 */ /* 0x000fc800078f38ff */
[----:B------:R-:W-:Y:S02]  /*9140*/  @P1 LOP3.LUT R12, R12, 0xffffff80, RZ, 0xc0, !PT ;  /* 0xffffff800c0c1812 */ /* 0x000fe400078ec0ff */
[----:B----4-:R-:W-:Y:S02]  /*9150*/  @P1 R2UR UR4, R15 ;  /* 0x000000000f0412ca */ /* 0x010fe400000e0000 */
[----:B------:R-:W-:Y:S02]  /*9160*/  @P1 SHF.R.S32.HI R9, RZ, 0x1f, R12 ;  /* 0x0000001fff091819 */ /* 0x000fe4000001140c */
[----:B------:R-:W-:-:S03]  /*9170*/  @P1 MOV R2, R12 ;  /* 0x0000000c00021202 */ /* 0x000fc60000000f00 */
[----:B------:R-:W-:Y:S01]  /*9180*/  @P1 IMAD.MOV.U32 R3, RZ, RZ, R9 ;  /* 0x000000ffff031224 */ /* 0x000fe200078e0009 */
[----:B------:R-:W-:Y:S07]  /*9190*/  @P2 BRA `(.L_x_558) ;  /* 0x0000000000102947 */ /* 0x000fee0003800000 */
[----:B------:R-:W-:Y:S05]  /*91a0*/  @!P1 BRA `(.L_x_558) ;  /* 0x00000000000c9947 */ /* 0x000fea0003800000 */
[----:B------:R-:W2:Y:S04]  /*91b0*/  LDG.E R9, desc[UR38][R6.64] ;  /* 0x0000002606097981 */ /* 0x000ea8000c1e1900 */
[----:B-----5:R-:W2:Y:S02]  /*91c0*/  LDG.E R4, desc[UR38][R6.64+0x4] ;  /* 0x0000042606047981 */ /* 0x020ea4000c1e1900 */
[----:B--2---:R-:W-:-:S07]  /*91d0*/  IMAD.IADD R4, R4, 0x1, -R9 ;  /* 0x0000000104047824 */ /* 0x004fce00078e0a09 */
.L_x_558:
[----:B-----5:R-:W-:Y:S01]  /*91e0*/  ISETP.GE.AND P1, PT, R4, 0x1, PT ;  /* 0x000000010400780c */ /* 0x020fe20003f26270 */
[----:B------:R-:W-:Y:S01]  /*91f0*/  UMOV UR27, URZ ;  /* 0x0000003f001b7c82 */ /* 0x000fe20008000000 */
[----:B------:R-:W-:Y:S01]  /*9200*/  @UP0 UMOV UR27, UR4 ;  /* 0x00000004001b0c82 */ /* 0x000fe20008000000 */
[----:B------:R-:W-:-:S10]  /*9210*/  MOV R9, RZ ;  /* 0x000000ff00097202 */ /* 0x000fd40000000f00 */
[----:B------:R-:W-:Y:S05]  /*9220*/  @!P1 BRA `(.L_x_557) ;  /* 0x0000001400dc9947 */ /* 0x000fea0003800000 */
[----:B------:R-:W1:Y:S01]  /*9230*/  S2R R9, SR_CTAID.Y ;  /* 0x0000000000097919 */ /* 0x000e620000002600 */
[----:B------:R-:W2:Y:S01]  /*9240*/  LDC.64 R12, c[0x0][0x718] ;  /* 0x0001c600ff0c7b82 */ /* 0x000ea20000000a00 */
[----:B------:R-:W-:Y:S01]  /*9250*/  ISETP.NE.U32.AND P1, PT, R10, RZ, PT ;  /* 0x000000ff0a00720c */ /* 0x000fe20003f25070 */
[----:B------:R-:W-:Y:S01]  /*9260*/  IMAD.MOV.U32 R7, RZ, RZ, R3 ;  /* 0x000000ffff077224 */ /* 0x000fe200078e0003 */
[----:B------:R-:W-:Y:S01]  /*9270*/  R2UR UR13, R8 ;  /* 0x00000000080d72ca */ /* 0x000fe200000e0000 */
[----:B------:R-:W-:Y:S01]  /*9280*/  ULDC UR4, c[0x0][0x2e8] ;  /* 0x0000ba0000047ab9 */ /* 0x000fe20000000800 */
[----:B------:R-:W-:Y:S01]  /*9290*/  ISETP.NE.AND.EX P1, PT, R11, RZ, PT, P1 ;  /* 0x000000ff0b00720c */ /* 0x000fe20003f25310 */
[----:B------:R-:W-:Y:S01]  /*92a0*/  VOTEU.ANY UP1, P0 ;  /* 0x00000000003f7886 */ /* 0x000fe20000020100 */
[----:B------:R-:W-:Y:S01]  /*92b0*/  SHF.R.S32.HI R8, RZ, 0x1f, R8 ;  /* 0x0000001fff087819 */ /* 0x000fe20000011408 */
[----:B------:R-:W3:Y:S01]  /*92c0*/  LDC.64 R10, c[0x0][0x720] ;  /* 0x0001c800ff0a7b82 */ /* 0x000ee20000000a00 */
[----:B------:R-:W-:-:S02]  /*92d0*/  R2UR UR11, R14 ;  /* 0x000000000e0b72ca */ /* 0x000fc400000e0000 */
[----:B------:R-:W-:Y:S02]  /*92e0*/  ELECT P0, URZ, PT ;  /* 0x00000000003f782f */ /* 0x000fe40003800000 */
[----:B------:R-:W-:Y:S01]  /*92f0*/  SEL R8, R8, RZ, !P1 ;  /* 0x000000ff08087207 */ /* 0x000fe20004800000 */
[----:B------:R-:W-:Y:S01]  /*9300*/  UMOV UR12, UR20 ;  /* 0x00000014000c7c82 */ /* 0x000fe20008000000 */
[----:B------:R-:W-:Y:S01]  /*9310*/  R2UR UR8, R5 ;  /* 0x00000000050872ca */ /* 0x000fe200000e0000 */
[----:B------:R-:W-:Y:S02]  /*9320*/  BSSY B0, `(.L_x_557) ;  /* 0x0000167000007945 */ /* 0x000fe40003800000 */
[----:B------:R-:W-:Y:S01]  /*9330*/  VOTEU.ANY UP0, P1 ;  /* 0x00000000003f7886 */ /* 0x000fe20000800100 */
[----:B------:R-:W-:Y:S02]  /*9340*/  USEL UR21, UR13, URZ, !UP0 ;  /* 0x0000003f0d157287 */ /* 0x000fe4000c000000 */
[----:B------:R-:W-:-:S02]  /*9350*/  UISETP.NE.AND UP0, UPT, UR4, 0x1, UPT ;  /* 0x000000010400788c */ /* 0x000fc4000bf05270 */
[----:B------:R-:W-:-:S05]  /*9360*/  USEL UR13, UR13, URZ, !UP1 ;  /* 0x0000003f0d0d7287 */ /* 0x000fca000c800000 */
[----:B------:R-:W-:Y:S01]  /*9370*/  UIADD3 UR11, UR11, UR8, URZ ;  /* 0x000000080b0b7290 */ /* 0x000fe2000fffe03f */
[----:B-1----:R-:W-:-:S03]  /*9380*/  SHF.R.S32.HI R9, RZ, 0x1f, R9 ;  /* 0x0000001fff097819 */ /* 0x002fc60000011409 */
[----:B------:R-:W-:Y:S01]  /*9390*/  @UP0 ULDC UR6, c[0x0][0x2ec] ;  /* 0x0000bb0000060ab9 */ /* 0x000fe20000000800 */
[----:B------:R-:W-:Y:S01]  /*93a0*/  @UP0 ULDC UR8, c[0x0][0x2f0] ;  /* 0x0000bc0000080ab9 */ /* 0x000fe20000000800 */
[----:B------:R-:W-:Y:S01]  /*93b0*/  UIMAD.WIDE.U32 UR6, UR20, UR6, URZ ;  /* 0x00000006140672a5 */ /* 0x000fe2000f8e003f */
[----:B--2---:R-:W-:-:S03]  /*93c0*/  IMAD R6, R9, R12, RZ ;  /* 0x0000000c09067224 */ /* 0x004fc600078e02ff */
[----:B------:R-:W-:Y:S01]  /*93d0*/  @UP0 USHF.R.U32.HI UR12, URZ, UR8, UR7 ;  /* 0x000000083f0c0299 */ /* 0x000fe20008011607 */
[----:B------:R-:W-:Y:S02]  /*93e0*/  IMAD R13, R13, UR20, R6 ;  /* 0x000000140d0d7c24 */ /* 0x000fe4000f8e0206 */
[----:B------:R-:W-:-:S04]  /*93f0*/  IMAD.MOV.U32 R6, RZ, RZ, R2 ;  /* 0x000000ffff067224 */ /* 0x000fc800078e0002 */
[----:B------:R-:W-:-:S04]  /*9400*/  IMAD.WIDE.U32 R2, R12, UR20, R6 ;  /* 0x000000140c027c25 */ /* 0x000fc8000f8e0006 */
[----:B---3--:R-:W-:Y:S01]  /*9410*/  IMAD R12, R8, R10, RZ ;  /* 0x0000000a080c7224 */ /* 0x008fe200078e02ff */
[----:B------:R-:W-:-:S03]  /*9420*/  IADD3 R3, R3, R13, RZ ;  /* 0x0000000d03037210 */ /* 0x000fc60007ffe0ff */
[----:B------:R-:W-:Y:S02]  /*9430*/  IMAD R15, R11, UR21, R12 ;  /* 0x000000150b0f7c24 */ /* 0x000fe4000f8e020c */
[----:B------:R-:W1:Y:S01]  /*9440*/  LDC.64 R12, c[0x0][0x700] ;  /* 0x0001c000ff0c7b82 */ /* 0x000e620000000a00 */
[----:B------:R-:W-:-:S04]  /*9450*/  IMAD.WIDE.U32 R2, R10, UR21, R2 ;  /* 0x000000150a027c25 */ /* 0x000fc8000f8e0002 */
[----:B------:R-:W-:-:S03]  /*9460*/  IMAD.IADD R3, R3, 0x1, R15 ;  /* 0x0000000103037824 */ /* 0x000fc600078e020f */
[----:B------:R-:W2:Y:S01]  /*9470*/  LDC.64 R10, c[0x0][0x730] ;  /* 0x0001cc00ff0a7b82 */ /* 0x000ea20000000a00 */
[----:B-1----:R-:W-:-:S04]  /*9480*/  LEA R12, P1, R2, R12, 0x2 ;  /* 0x0000000c020c7211 */ /* 0x002fc800078210ff */
[----:B------:R-:W-:Y:S02]  /*9490*/  LEA.HI.X R13, R2, R13, R3, 0x2, P1 ;  /* 0x0000000d020d7211 */ /* 0x000fe400008f1403 */
[----:B------:R-:W-:Y:S01]  /*94a0*/  R2UR UR4, R12 ;  /* 0x000000000c0472ca */ /* 0x000fe200000e0000 */
[----:B--2---:R-:W-:Y:S01]  /*94b0*/  IMAD R2, R9, R10, RZ ;  /* 0x0000000a09027224 */ /* 0x004fe200078e02ff */
[----:B------:R-:W-:Y:S01]  /*94c0*/  R2UR UR5, R13 ;  /* 0x000000000d0572ca */ /* 0x000fe200000e0000 */
[----:B------:R-:W-:Y:S01]  /*94d0*/  IMAD.WIDE.U32 R6, R10, UR20, R6 ;  /* 0x000000140a067c25 */ /* 0x000fe2000f8e0006 */
[----:B------:R-:W-:-:S03]  /*94e0*/  MOV R9, RZ ;  /* 0x000000ff00097202 */ /* 0x000fc60000000f00 */
[----:B------:R-:W-:Y:S02]  /*94f0*/  IMAD R11, R11, UR20, R2 ;  /* 0x000000140b0b7c24 */ /* 0x000fe4000f8e0202 */
[----:B------:R-:W1:Y:S02]  /*9500*/  LDC.64 R2, c[0x0][0x738] ;  /* 0x0001ce00ff027b82 */ /* 0x000e640000000a00 */
[----:B------:R-:W-:Y:S02]  /*9510*/  IMAD.IADD R7, R7, 0x1, R11 ;  /* 0x0000000107077824 */ /* 0x000fe400078e020b */
[----:B-1----:R-:W-:Y:S02]  /*9520*/  IMAD R8, R8, R2, RZ ;  /* 0x0000000208087224 */ /* 0x002fe400078e02ff */
[----:B------:R-:W-:-:S04]  /*9530*/  IMAD.WIDE.U32 R6, R2, UR21, R6 ;  /* 0x0000001502067c25 */ /* 0x000fc8000f8e0006 */
[----:B------:R-:W-:Y:S01]  /*9540*/  IMAD R11, R3, UR21, R8 ;  /* 0x00000015030b7c24 */ /* 0x000fe2000f8e0208 */
[----:B------:R-:W-:Y:S06]  /*9550*/  @!P0 BRA `(.L_x_559) ;  /* 0x00000014000c8947 */ /* 0x000fec0003800000 */
[----:B------:R-:W1:Y:S01]  /*9560*/  S2R R3, SR_CgaCtaId ;  /* 0x0000000000037919 */ /* 0x000e620000008800 */
[----:B------:R-:W-:Y:S01]  /*9570*/  MOV R12, 0x400 ;  /* 0x00000400000c7802 */ /* 0x000fe20000000f00 */
[----:B------:R-:W2:Y:S03]  /*9580*/  S2R R16, SR_TID.X ;  /* 0x0000000000107919 */ /* 0x000ea60000002100 */
[----:B-1----:R-:W-:Y:S01]  /*9590*/  LEA R12, R3, R12, 0x18 ;  /* 0x0000000c030c7211 */ /* 0x002fe200078ec0ff */
[----:B------:R-:W-:Y:S01]  /*95a0*/  IMAD.MOV.U32 R3, RZ, RZ, 0x1 ;  /* 0x00000001ff037424 */ /* 0x000fe200078e00ff */
[----:B--2---:R-:W-:-:S04]  /*95b0*/  LOP3.LUT R16, R16, 0x7f, RZ, 0xc0, !PT ;  /* 0x0000007f10107812 */ /* 0x004fc800078ec0ff */
[----:B------:R-:W-:Y:S02]  /*95c0*/  SHF.L.U32 R3, R3, 0x1f, RZ ;  /* 0x0000001f03037819 */ /* 0x000fe400000006ff */
[----:B------:R-:W-:Y:S02]  /*95d0*/  ISETP.NE.AND P0, PT, R16, RZ, PT ;  /* 0x000000ff1000720c */ /* 0x000fe40003f05270 */
[----:B------:R-:W1:Y:S02]  /*95e0*/  SYNCS.PHASECHK.TRANS64.TRYWAIT P1, [R12+URZ+0x30c20], R3 ;  /* 0x030c20030c0075a7 */ /* 0x000e64000802017f */
[----:B-1----:R-:W-:Y:S09]  /*95f0*/  @!P1 BRA `(.L_x_560) ;  /* 0x0000001400dc9947 */ /* 0x002ff20003800000 */
.L_x_588:
[----:B------:R-:W-:Y:S01]  /*9600*/  IMAD.IADD R11, R7, 0x1, R11 ;  /* 0x00000001070b7824 */ /* 0x000fe200078e020b */
[----:B------:R-:W-:Y:S01]  /*9610*/  MOV R10, 0x1 ;  /* 0x00000001000a7802 */ /* 0x000fe20000000f00 */
[----:B------:R-:W-:Y:S06]  /*9620*/  @P0 BRA `(.L_x_561) ;  /* 0x0000000000180947 */ /* 0x000fec0003800000 */
[----:B------:R-:W2:Y:S01]  /*9630*/  S2R R0, SR_TID.X ;  /* 0x0000000000007919 */ /* 0x000ea20000002100 */
[----:B-1----:R-:W-:-:S04]  /*9640*/  IMAD.MOV.U32 R3, RZ, RZ, 0x4200 ;  /* 0x00004200ff037424 */ /* 0x002fc800078e00ff */
[----:B------:R3:W-:Y:S01]  /*9650*/  SYNCS.ARRIVE.TRANS64 RZ, [R12+URZ+0x30c10], R3 ;  /* 0x030c10030cff79a7 */ /* 0x0007e2000800003f */
[----:B--2---:R-:W-:-:S13]  /*9660*/  LOP3.LUT P1, RZ, R0, 0x1f, RZ, 0xc0, !PT ;  /* 0x0000001f00ff7812 */ /* 0x004fda000782c0ff */
[----:B---3--:R-:W-:Y:S05]  /*9670*/  @!P1 BRA `(.L_x_561) ;  /* 0x0000000000049947 */ /* 0x008fea0003800000 */
[----:B------:R-:W-:Y:S01]  /*9680*/  BPT.TRAP 0x1 ;  /* 0x000000040000795c */ /* 0x000fe20000300000 */
.L_x_561:
[----:B-1----:R-:W1:Y:S01]  /*9690*/  LDC.64 R2, c[0x0][0x198] ;  /* 0x00006600ff027b82 */ /* 0x002e620000000a00 */
[----:B------:R-:W-:Y:S01]  /*96a0*/  R2UR UR8, R12 ;  /* 0x000000000c0872ca */ /* 0x000fe200000e0000 */
[----:B------:R-:W-:Y:S01]  /*96b0*/  UMOV UR14, 0x0 ;  /* 0x00000000000e7882 */ /* 0x000fe20000000000 */
[----:B------:R-:W-:Y:S01]  /*96c0*/  UMOV UR15, 0x14f00000 ;  /* 0x14f00000000f7882 */ /* 0x000fe20000000000 */
[----:B------:R-:W-:Y:S01]  /*96d0*/  UMOV UR26, URZ ;  /* 0x0000003f001a7c82 */ /* 0x000fe20008000000 */
[----:B------:R-:W-:Y:S01]  /*96e0*/  UMOV UR28, UR20 ;  /* 0x00000014001c7c82 */ /* 0x000fe20008000000 */
[----:B------:R-:W-:Y:S01]  /*96f0*/  UMOV UR29, UR21 ;  /* 0x00000015001d7c82 */ /* 0x000fe20008000000 */
[----:B------:R-:W-:Y:S01]  /*9700*/  IMAD.MOV.U32 R5, RZ, RZ, 0x8000 ;  /* 0x00008000ff057424 */ /* 0x000fe200078e00ff */
[----:B------:R-:W-:Y:S01]  /*9710*/  UMOV UR22, 0x20 ;  /* 0x0000002000167882 */ /* 0x000fe20000000000 */
[----:B------:R-:W-:Y:S01]  /*9720*/  UMOV UR16, 0x0 ;  /* 0x0000000000107882 */ /* 0x000fe20000000000 */
[----:B------:R-:W-:Y:S01]  /*9730*/  UMOV UR17, 0x10000000 ;  /* 0x1000000000117882 */ /* 0x000fe20000000000 */
[----:B------:R-:W-:Y:S01]  /*9740*/  UMOV UR10, UR26 ;  /* 0x0000001a000a7c82 */ /* 0x000fe20008000000 */
[----:B------:R-:W-:Y:S01]  /*9750*/  UMOV UR35, UR11 ;  /* 0x0000000b00237c82 */ /* 0x000fe20008000000 */
[----:B------:R-:W-:Y:S01]  /*9760*/  UMOV UR36, UR12 ;  /* 0x0000000c00247c82 */ /* 0x000fe20008000000 */
[----:B------:R-:W-:-:S02]  /*9770*/  UIADD3 UR24, UR8, 0x10000, URZ ;  /* 0x0001000008187890 */ /* 0x000fc4000fffe03f */
[----:B------:R-:W-:Y:S02]  /*9780*/  UIADD3 UR25, UR8, 0x30c10, URZ ;  /* 0x00030c1008197890 */ /* 0x000fe4000fffe03f */
[----:B------:R-:W-:Y:S02]  /*9790*/  UIADD3 UR18, UR8, 0x20000, URZ ;  /* 0x0002000008127890 */ /* 0x000fe4000fffe03f */
[----:B------:R-:W-:Y:S02]  /*97a0*/  UIADD3 UR9, UR8, 0x30c00, URZ ;  /* 0x00030c0008097890 */ /* 0x000fe4000fffe03f */
[----:B------:R-:W-:Y:S01]  /*97b0*/  UIADD3 UR32, UR8, 0x4000, URZ ;  /* 0x0000400008207890 */ /* 0x000fe2000fffe03f */
[----:B-1----:R-:W-:Y:S01]  /*97c0*/  IMAD.MOV.U32 R9, RZ, RZ, R2 ;  /* 0x000000ffff097224 */ /* 0x002fe200078e0002 */
[----:B------:R-:W-:Y:S01]  /*97d0*/  MOV R8, R3 ;  /* 0x0000000300087202 */ /* 0x000fe20000000f00 */
[----:B------:R-:W-:Y:S01]  /*97e0*/  UMOV UR19, UR25 ;  /* 0x0000001900137c82 */ /* 0x000fe20008000000 */
[----:B------:R-:W-:Y:S01]  /*97f0*/  UMOV UR37, UR13 ;  /* 0x0000000d00257c82 */ /* 0x000fe20008000000 */
[----:B------:R-:W-:Y:S01]  /*9800*/  UMOV UR34, UR26 ;  /* 0x0000001a00227c82 */ /* 0x000fe20008000000 */
[----:B------:R-:W-:Y:S01]  /*9810*/  IADD3 R0, P1, R9, 0x2f0, RZ ;  /* 0x000002f009007810 */ /* 0x000fe20007f3e0ff */
[----:B------:R-:W-:-:S03]  /*9820*/  UMOV UR33, UR9 ;  /* 0x0000000900217c82 */ /* 0x000fc60008000000 */
[----:B------:R-:W-:Y:S02]  /*9830*/  R2UR UR30, R0 ;  /* 0x00000000001e72ca */ /* 0x000fe400000e0000 */
[----:B------:R-:W-:-:S04]  /*9840*/  IADD3 R0, P2, R9, 0x3f0, RZ ;  /* 0x000003f009007810 */ /* 0x000fc80007f5e0ff */
[----:B------:R-:W-:Y:S01]  /*9850*/  R2UR UR40, R0 ;  /* 0x00000000002872ca */ /* 0x000fe200000e0000 */
[----:B------:R-:W-:Y:S01]  /*9860*/  IMAD.X R0, RZ, RZ, R8, P1 ;  /* 0x000000ffff007224 */ /* 0x000fe200008e0608 */
[----:B------:R-:W-:-:S04]  /*9870*/  IADD3 R2, P1, R9, 0xf0, RZ ;  /* 0x000000f009027810 */ /* 0x000fc80007f3e0ff */
[----:B------:R-:W-:Y:S02]  /*9880*/  IADD3.X R3, RZ, R8, RZ, P1, !PT ;  /* 0x00000008ff037210 */ /* 0x000fe40000ffe4ff */
[----:B------:R-:W-:Y:S01]  /*9890*/  R2UR UR31, R0 ;  /* 0x00000000001f72ca */ /* 0x000fe200000e0000 */
[----:B------:R-:W-:Y:S01]  /*98a0*/  IMAD.X R0, RZ, RZ, R8, P2 ;  /* 0x000000ffff007224 */ /* 0x000fe200010e0608 */
[----:B------:R-:W-:Y:S02]  /*98b0*/  R2UR UR6, R2 ;  /* 0x00000000020672ca */ /* 0x000fe400000e0000 */
[----:B------:R-:W-:Y:S02]  /*98c0*/  R2UR UR7, R3 ;  /* 0x00000000030772ca */ /* 0x000fe400000e0000 */
[----:B------:R-:W-:Y:S02]  /*98d0*/  R2UR UR41, R0 ;  /* 0x00000000002972ca */ /* 0x000fe400000e0000 */
[----:B------:R-:W-:-:S02]  /*98e0*/  ISETP.GE.AND P1, PT, R4, 0x81, PT ;  /* 0x000000810400780c */ /* 0x000fc40003f26270 */
[----:B------:R-:W-:-:S07]  /*98f0*/  MOV R0, RZ ;  /* 0x000000ff00007202 */ /* 0x000fce0000000f00 */
[----:B------:R1:W-:Y:S01]  /*9900*/  UTMALDG.4D [UR24], [UR6], desc[UR14] ;  /* 0x00000e18060075b4 */ /* 0x0003e20008019000 */
[----:B------:R1:W-:Y:S01]  /*9910*/  UBLKCP.S.G [UR18], [UR4], UR22 ;  /* 0x00000012040073ba */ /* 0x0003e20008000216 */
[----:B------:R2:W-:Y:S01]  /*9920*/  SYNCS.ARRIVE.TRANS64 RZ, [R12+URZ+0x30c00], R5 ;  /* 0x030c00050cff79a7 */ /* 0x0005e2000800003f */
[----:B------:R1:W-:Y:S01]  /*9930*/  UTMALDG.4D [UR8], [UR30], desc[UR16] ;  /* 0x000010081e0075b4 */ /* 0x0003e20008019000 */
[----:B--2---:R-:W-:Y:S01]  /*9940*/  IMAD.MOV.U32 R5, RZ, RZ, RZ ;  /* 0x000000ffff057224 */ /* 0x004fe200078e00ff */
[----:B------:R1:W-:Y:S02]  /*9950*/  UTMALDG.4D [UR32], [UR40], desc[UR16] ;  /* 0x00001020280075b4 */ /* 0x0003e40008019000 */
[----:B-1----:R-:W-:Y:S05]  /*9960*/  @!P1 BRA `(.L_x_562) ;  /* 0x0000000c00489947 */ /* 0x002fea0003800000 */
[----:B------:R-:W1:Y:S01]  /*9970*/  S2R R13, SR_TID.X ;  /* 0x00000000000d7919 */ /* 0x000e620000002100 */
[C---:B------:R-:W-:Y:S01]  /*9980*/  VIADD R0, R4.reuse, 0x7f ;  /* 0x0000007f04007836 */ /* 0x040fe20000000000 */
[----:B------:R-:W-:Y:S01]  /*9990*/  ISETP.GE.AND P1, PT, R4, 0x101, PT ;  /* 0x000001010400780c */ /* 0x000fe20003f26270 */
[----:B------:R-:W-:Y:S02]  /*99a0*/  IMAD.MOV.U32 R10, RZ, RZ, 0x1 ;  /* 0x00000001ff0a7424 */ /* 0x000fe400078e00ff */
[----:B------:R-:W-:Y:S01]  /*99b0*/  IMAD.MOV.U32 R19, RZ, RZ, RZ ;  /* 0x000000ffff137224 */ /* 0x000fe200078e00ff */
[----:B------:R-:W-:-:S04]  /*99c0*/  SHF.R.S32.HI R5, RZ, 0x1f, R0 ;  /* 0x0000001fff057819 */ /* 0x000fc80000011400 */
[----:B------:R-:W-:Y:S02]  /*99d0*/  LEA.HI R5, R5, R0, RZ, 0x7 ;  /* 0x0000000005057211 */ /* 0x000fe400078f38ff */
[----:B------:R-:W-:Y:S02]  /*99e0*/  MOV R0, RZ ;  /* 0x000000ff00007202 */ /* 0x000fe40000000f00 */
[----:B------:R-:W-:-:S04]  /*99f0*/  LEA.HI.SX32 R5, R5, 0xffffffff, 0x19 ;  /* 0xffffffff05057811 */ /* 0x000fc800078fcaff */
[----:B------:R-:W-:Y:S01]  /*9a00*/  VIMNMX R17, R5, 0x1, !PT ;  /* 0x0000000105117848 */ /* 0x000fe20007fe0100 */
[----:B------:R-:W-:-:S03]  /*9a10*/  IMAD.MOV.U32 R5, RZ, RZ, RZ ;  /* 0x000000ffff057224 */ /* 0x000fc600078e00ff */
[----:B------:R-:W-:Y:S02]  /*9a20*/  LOP3.LUT R18, R17, 0x1, RZ, 0xc0, !PT ;  /* 0x0000000111127812 */ /* 0x000fe400078ec0ff */
[----:B-1----:R-:W-:Y:S01]  /*9a30*/  LOP3.LUT R20, R13, 0x1f, RZ, 0xc0, !PT ;  /* 0x0000001f0d147812 */ /* 0x002fe200078ec0ff */
[----:B------:R-:W-:Y:S06]  /*9a40*/  @!P1 BRA `(.L_x_563) ;  /* 0x0000000800109947 */ /* 0x000fec0003800000 */
[----:B------:R-:W-:Y:S01]  /*9a50*/  IADD3 R17, R17, -R18, RZ ;  /* 0x8000001211117210 */ /* 0x000fe20007ffe0ff */
[----:B------:R-:W-:Y:S02]  /*9a60*/  IMAD.MOV.U32 R19, RZ, RZ, RZ ;  /* 0x000000ffff137224 */ /* 0x000fe400078e00ff */
[----:B------:R-:W-:-:S07]  /*9a70*/  IMAD.MOV.U32 R10, RZ, RZ, 0x1 ;  /* 0x00000001ff0a7424 */ /* 0x000fce00078e00ff */
.L_x_572:
[----:B------:R-:W-:-:S04]  /*9a80*/  SHF.L.U32 R21, R10, 0x1f, RZ ;  /* 0x0000001f0a157819 */ /* 0x000fc800000006ff */
[----:B-1----:R-:W1:Y:S02]  /*9a90*/  SYNCS.PHASECHK.TRANS64.TRYWAIT P1, [R12+URZ+0x30c40], R21 ;  /* 0x030c40150c0075a7 */ /* 0x002e64000802017f */
[----:B-12--5:R-:W-:Y:S05]  /*9aa0*/  @!P1 BRA `(.L_x_564) ;  /* 0x0000001000c49947 */ /* 0x026fea0003800000 */
.L_x_589:
[----:B------:R-:W-:Y:S05]  /*9ab0*/  @P0 BRA `(.L_x_565) ;  /* 0x0000000000140947 */ /* 0x000fea0003800000 */
[----:B------:R-:W-:Y:S02]  /*9ac0*/  ISETP.NE.AND P1, PT, R20, RZ, PT ;  /* 0x000000ff1400720c */ /* 0x000fe40003f25270 */
[----:B------:R-:W-:-:S04]  /*9ad0*/  MOV R3, 0x4200 ;  /* 0x0000420000037802 */ /* 0x000fc80000000f00 */
[----:B------:R2:W-:Y:S07]  /*9ae0*/  SYNCS.ARRIVE.TRANS64 RZ, [R12+URZ+0x30c30], R3 ;  /* 0x030c30030cff79a7 */ /* 0x0005ee000800003f */
[----:B------:R-:W-:Y:S05]  /*9af0*/  @!P1 BRA `(.L_x_565) ;  /* 0x0000000000049947 */ /* 0x000fea0003800000 */
[----:B------:R-:W-:Y:S01]  /*9b00*/  BPT.TRAP 0x1 ;  /* 0x000000040000795c */ /* 0x000fe20000300000 */
.L_x_565:
[----:B------:R-:W2:Y:S01]  /*9b10*/  LDC.64 R14, c[0x0][0x728] ;  /* 0x0001ca00ff0e7b82 */ /* 0x000ea20000000a00 */
[----:B------:R-:W-:Y:S01]  /*9b20*/  IMAD.SHL.U32 R16, R19, 0x80, RZ ;  /* 0x0000008013107824 */ /* 0x000fe200078e00ff */
[----:B------:R-:W-:Y:S01]  /*9b30*/  R2UR UR6, R12 ;  /* 0x000000000c0672ca */ /* 0x000fe200000e0000 */
[----:B------:R-:W-:Y:S01]  /*9b40*/  UMOV UR22, 0x0 ;  /* 0x0000000000167882 */ /* 0x000fe20000000000 */
[----:B------:R-:W-:Y:S01]  /*9b50*/  UMOV UR23, 0x14f00000 ;  /* 0x14f0000000177882 */ /* 0x000fe20000000000 */
[----:B------:R-:W-:Y:S01]  /*9b60*/  UMOV UR18, URZ ;  /* 0x0000003f00127c82 */ /* 0x000fe20008000000 */
[C---:B------:R-:W-:Y:S01]  /*9b70*/  IADD3 R2, P1, R16.reuse, R6, RZ ;  /* 0x0000000610027210 */ /* 0x040fe20007f3e0ff */
[----:B------:R-:W-:Y:S01]  /*9b80*/  UMOV UR10, 0x20 ;  /* 0x00000020000a7882 */ /* 0x000fe20000000000 */
[----:B------:R-:W3:Y:S01]  /*9b90*/  LDC.64 R4, c[0x0][0x198] ;  /* 0x00006600ff047b82 */ /* 0x000ee20000000a00 */
[----:B------:R-:W-:-:S06]  /*9ba0*/  R2UR UR19, R16 ;  /* 0x00000000101372ca */ /* 0x000fcc00000e0000 */
[----:B------:R-:W-:Y:S02]  /*9bb0*/  UIADD3 UR16, UR6, 0x18000, URZ ;  /* 0x0001800006107890 */ /* 0x000fe4000fffe03f */
[----:B------:R-:W-:Y:S02]  /*9bc0*/  UIADD3 UR17, UR6, 0x30c30, URZ ;  /* 0x00030c3006117890 */ /* 0x000fe4000fffe03f */
[----:B------:R-:W-:-:S03]  /*9bd0*/  UIADD3 UR6, UR6, 0x20400, URZ ;  /* 0x0002040006067890 */ /* 0x000fc6000fffe03f */
[----:B------:R-:W-:Y:S01]  /*9be0*/  UIADD3 UR19, UR19, UR27, URZ ;  /* 0x0000001b13137290 */ /* 0x000fe2000fffe03f */
[----:B--2---:R-:W-:Y:S01]  /*9bf0*/  LEA R3, P2, R2, R14, 0x2 ;  /* 0x0000000e02037211 */ /* 0x004fe200078410ff */
[----:B------:R-:W-:-:S03]  /*9c00*/  UMOV UR7, UR17 ;  /* 0x0000001100077c82 */ /* 0x000fc60008000000 */
[----:B------:R-:W-:Y:S02]  /*9c10*/  R2UR UR8, R3 ;  /* 0x00000000030872ca */ /* 0x000fe400000e0000 */
[----:B------:R-:W-:Y:S01]  /*9c20*/  LEA.HI.X.SX32 R3, R16, R11, 0x1, P1 ;  /* 0x0000000b10037211 */ /* 0x000fe200008f0eff */
[----:B---3--:R-:W-:Y:S01]  /*9c30*/  IMAD.MOV.U32 R9, RZ, RZ, R4 ;  /* 0x000000ffff097224 */ /* 0x008fe200078e0004 */
[----:B------:R-:W-:Y:S02]  /*9c40*/  MOV R8, R5 ;  /* 0x0000000500087202 */ /* 0x000fe40000000f00 */
[----:B------:R-:W-:Y:S02]  /*9c50*/  LEA.HI.X R2, R2, R15, R3, 0x2, P2 ;  /* 0x0000000f02027211 */ /* 0x000fe400010f1403 */
[----:B------:R-:W-:Y:S02]  /*9c60*/  IADD3 R4, P1, R9, 0x1f0, RZ ;  /* 0x000001f009047810 */ /* 0x000fe40007f3e0ff */
[----:B------:R-:W-:-:S02]  /*9c70*/  R2UR UR9, R2 ;  /* 0x00000000020972ca */ /* 0x000fc400000e0000 */
[----:B------:R-:W-:Y:S01]  /*9c80*/  R2UR UR14, R4 ;  /* 0x00000000040e72ca */ /* 0x000fe200000e0000 */
[----:B------:R-:W-:-:S05]  /*9c90*/  IMAD.X R5, RZ, RZ, R8, P1 ;  /* 0x000000ffff057224 */ /* 0x000fca00008e0608 */
[----:B------:R-:W-:-:S13]  /*9ca0*/  R2UR UR15, R5 ;  /* 0x00000000050f72ca */ /* 0x000fda00000e0000 */
[----:B------:R2:W-:Y:S01]  /*9cb0*/  UTMALDG.4D [UR16], [UR14], desc[UR22] ;  /* 0x000016100e0075b4 */ /* 0x0005e20008019000 */
[----:B------:R2:W-:Y:S01]  /*9cc0*/  UBLKCP.S.G [UR6], [UR8], UR10 ;  /* 0x00000006080073ba */ /* 0x0005e2000800020a */
[----:B------:R-:W3:Y:S02]  /*9cd0*/  SYNCS.PHASECHK.TRANS64.TRYWAIT P1, [R12+URZ+0x30c28], R21 ;  /* 0x030c28150c0075a7 */ /* 0x000ee4000802017f */
[----:B--23--:R-:W-:Y:S05]  /*9ce0*/  @!P1 BRA `(.L_x_566) ;  /* 0x0000001000489947 */ /* 0x00cfea0003800000 */
.L_x_590:
[----:B------:R-:W-:Y:S05]  /*9cf0*/  @P0 BRA `(.L_x_567) ;  /* 0x0000000000140947 */ /* 0x000fea0003800000 */
[----:B------:R-:W-:Y:S01]  /*9d00*/  ISETP.NE.AND P1, PT, R20, RZ, PT ;  /* 0x000000ff1400720c */ /* 0x000fe20003f25270 */
[----:B------:R-:W-:-:S04]  /*9d10*/  IMAD.MOV.U32 R2, RZ, RZ, 0x4200 ;  /* 0x00004200ff027424 */ /* 0x000fc800078e00ff */
[----:B------:R3:W-:Y:S08]  /*9d20*/  SYNCS.ARRIVE.TRANS64 RZ, [R12+URZ+0x30c18], R2 ;  /* 0x030c18020cff79a7 */ /* 0x0007f0000800003f */
[----:B------:R-:W-:Y:S05]  /*9d30*/  @!P1 BRA `(.L_x_567) ;  /* 0x0000000000049947 */ /* 0x000fea0003800000 */
[----:B------:R-:W-:Y:S01]  /*9d40*/  BPT.TRAP 0x1 ;  /* 0x000000040000795c */ /* 0x000fe20000300000 */
.L_x_567:
[----:B------:R-:W-:Y:S01]  /*9d50*/  IADD3 R16, R16, 0x80, RZ ;  /* 0x0000008010107810 */ /* 0x000fe20007ffe0ff */
[----:B------:R-:W-:Y:S01]  /*9d60*/  UMOV UR22, 0x0 ;  /* 0x0000000000167882 */ /* 0x000fe20000000000 */
[----:B------:R-:W-:Y:S01]  /*9d70*/  R2UR UR17, R12 ;  /* 0x000000000c1172ca */ /* 0x000fe200000e0000 */
[----:B------:R-:W-:Y:S01]  /*9d80*/  UMOV UR23, 0x14f00000 ;  /* 0x14f0000000177882 */ /* 0x000fe20000000000 */
[----:B---3--:R-:W-:Y:S01]  /*9d90*/  IADD3 R2, P1, R9, 0xf0, RZ ;  /* 0x000000f009027810 */ /* 0x008fe20007f3e0ff */
[C---:B------:R-:W-:Y:S01]  /*9da0*/  VIADD R13, R16.reuse, UR27 ;  /* 0x0000001b100d7c36 */ /* 0x040fe20008000000 */
[----:B------:R-:W-:Y:S01]  /*9db0*/  R2UR UR6, R16 ;  /* 0x00000000100672ca */ /* 0x000fe200000e0000 */
[----:B------:R-:W-:Y:S01]  /*9dc0*/  UMOV UR18, URZ ;  /* 0x0000003f00127c82 */ /* 0x000fe20008000000 */
[----:B------:R-:W-:Y:S01]  /*9dd0*/  R2UR UR14, R2 ;  /* 0x00000000020e72ca */ /* 0x000fe200000e0000 */
[----:B------:R-:W-:Y:S01]  /*9de0*/  IMAD.X R3, RZ, RZ, R8, P1 ;  /* 0x000000ffff037224 */ /* 0x000fe200008e0608 */
[----:B------:R-:W-:Y:S01]  /*9df0*/  R2UR UR19, R13 ;  /* 0x000000000d1372ca */ /* 0x000fe200000e0000 */
[----:B------:R-:W-:-:S03]  /*9e00*/  UMOV UR10, 0x20 ;  /* 0x00000020000a7882 */ /* 0x000fc60000000000 */
        /* <DEDUP_REMOVED lines=10> */
.L_x_591:
[----:B-123--:R-:W-:Y:S01]  /*9eb0*/  SHF.R.S32.HI R21, RZ, 0x1f, R16 ;  /* 0x0000001fff157819 */ /* 0x00efe20000011410 */
[----:B------:R-:W-:Y:S06]  /*9ec0*/  @P0 BRA `(.L_x_569) ;  /* 0x00000000001c0947 */ /* 0x000fec0003800000 */
[----:B------:R1:W-:Y:S02]  /*9ed0*/  STL [R1+0x24], R0 ;  /* 0x0000240001007387 */ /* 0x0003e40000100800 */
[----:B-1----:R-:W-:-:S04]  /*9ee0*/  MOV R0, 0x4200 ;  /* 0x0000420000007802 */ /* 0x002fc80000000f00 */
[----:B------:R1:W-:Y:S02]  /*9ef0*/  SYNCS.ARRIVE.TRANS64 RZ, [R12+URZ+0x30c38], R0 ;  /* 0x030c38000cff79a7 */ /* 0x0003e4000800003f */
[----:B-1----:R1:W5:Y:S01]  /*9f00*/  LDL.LU R0, [R1+0x24] ;  /* 0x0000240001007983 */ /* 0x0023620000300800 */
[----:B------:R-:W-:-:S13]  /*9f10*/  ISETP.NE.AND P1, PT, R20, RZ, PT ;  /* 0x000000ff1400720c */ /* 0x000fda0003f25270 */
[----:B-1----:R-:W-:Y:S05]  /*9f20*/  @!P1 BRA `(.L_x_569) ;  /* 0x0000000000049947 */ /* 0x002fea0003800000 */
[----:B------:R-:W-:Y:S01]  /*9f30*/  BPT.TRAP 0x1 ;  /* 0x000000040000795c */ /* 0x000fe20000300000 */
.L_x_569:
[----:B------:R-:W-:Y:S01]  /*9f40*/  IADD3 R16, P1, R16, R6, RZ ;  /* 0x0000000610107210 */ /* 0x000fe20007f3e0ff */
[----:B------:R-:W-:Y:S01]  /*9f50*/  UMOV UR8, 0x0 ;  /* 0x0000000000087882 */ /* 0x000fe20000000000 */
[----:B------:R-:W-:Y:S01]  /*9f60*/  R2UR UR14, R12 ;  /* 0x000000000c0e72ca */ /* 0x000fe200000e0000 */
[----:B------:R-:W-:Y:S01]  /*9f70*/  UMOV UR9, 0x14f00000 ;  /* 0x14f0000000097882 */ /* 0x000fe20000000000 */
[----:B------:R-:W-:Y:S01]  /*9f80*/  R2UR UR19, R13 ;  /* 0x000000000d1372ca */ /* 0x000fe200000e0000 */
[----:B------:R-:W-:Y:S01]  /*9f90*/  IMAD.X R21, R21, 0x1, R11, P1 ;  /* 0x0000000115157824 */ /* 0x000fe200008e060b */
[----:B------:R-:W-:Y:S01]  /*9fa0*/  LEA R14, P1, R16, R14, 0x2 ;  /* 0x0000000e100e7211 */ /* 0x000fe200078210ff */
[----:B------:R-:W-:Y:S01]  /*9fb0*/  UMOV UR18, URZ ;  /* 0x0000003f00127c82 */ /* 0x000fe20008000000 */
[----:B------:R-:W-:Y:S01]  /*9fc0*/  R2UR UR6, R4 ;  /* 0x00000000040672ca */ /* 0x000fe200000e0000 */
[----:B------:R-:W-:Y:S01]  /*9fd0*/  UMOV UR10, 0x20 ;  /* 0x00000020000a7882 */ /* 0x000fe20000000000 */
[----:B------:R-:W-:-:S02]  /*9fe0*/  LEA.HI.X R21, R16, R15, R21, 0x2, P1 ;  /* 0x0000000f10157211 */ /* 0x000fc400008f1415 */
        /* <DEDUP_REMOVED lines=13> */
.L_x_593:
[----:B------:R-:W-:Y:S05]  /*a0c0*/  @P0 BRA `(.L_x_571) ;  /* 0x0000000000140947 */ /* 0x000fea0003800000 */
[----:B------:R-:W-:Y:S01]  /*a0d0*/  ISETP.NE.AND P1, PT, R20, RZ, PT ;  /* 0x000000ff1400720c */ /* 0x000fe20003f25270 */
[----:B-1----:R-:W-:-:S04]  /*a0e0*/  IMAD.MOV.U32 R5, RZ, RZ, 0x4200 ;  /* 0x00004200ff057424 */ /* 0x002fc800078e00ff */
[----:B------:R2:W-:Y:S08]  /*a0f0*/  SYNCS.ARRIVE.TRANS64 RZ, [R12+URZ+0x30c10], R5 ;  /* 0x030c10050cff79a7 */ /* 0x0005f0000800003f */
[----:B------:R-:W-:Y:S05]  /*a100*/  @!P1 BRA `(.L_x_571) ;  /* 0x0000000000049947 */ /* 0x000fea0003800000 */
[----:B------:R-:W-:Y:S01]  /*a110*/  BPT.TRAP 0x1 ;  /* 0x000000040000795c */ /* 0x000fe20000300000 */
.L_x_571:
        /* <DEDUP_REMOVED lines=16> */
[----:B------:R-:W-:-:S02]  /*a220*/  UIADD3 UR19, UR7, UR27, URZ ;  /* 0x0000001b07137290 */ /* 0x000fc4000fffe03f */
[----:B------:R-:W-:-:S03]  /*a230*/  UIMAD.WIDE UR8, UR7, 0x4, UR4 ;  /* 0x00000004070878a5 */ /* 0x000fc6000f8e0204 */
[----:B------:R-:W-:-:S04]  /*a240*/  UMOV UR15, UR17 ;  /* 0x00000011000f7c82 */ /* 0x000fc80008000000 */
[----:B------:R3:W-:Y:S02]  /*a250*/  UTMALDG.4D [UR16], [UR22], desc[UR24] ;  /* 0x00001810160075b4 */ /* 0x0007e40008019000 */
[----:B------:R3:W-:Y:S02]  /*a260*/  UBLKCP.S.G [UR14], [UR8], UR10 ;  /* 0x0000000e080073ba */ /* 0x0007e4000800020a */
[----:B---3--:R-:W-:Y:S05]  /*a270*/  @P1 BRA `(.L_x_572) ;  /* 0xfffffff800001947 */ /* 0x008fea000383ffff */
[----:B-12---:R-:W-:-:S07]  /*a280*/  IMAD.U32 R5, RZ, RZ, UR7 ;  /* 0x00000007ff057e24 */ /* 0x006fce000f8e00ff */
.L_x_563:
[----:B------:R-:W-:-:S13]  /*a290*/  ISETP.NE.AND P1, PT, R18, RZ, PT ;  /* 0x000000ff1200720c */ /* 0x000fda0003f25270 */
[----:B------:R-:W-:Y:S05]  /*a2a0*/  @!P1 BRA `(.L_x_562) ;  /* 0x0000000000f89947 */ /* 0x000fea0003800000 */
[----:B------:R-:W-:-:S04]  /*a2b0*/  SHF.L.U32 R13, R10, 0x1f, RZ ;  /* 0x0000001f0a0d7819 */ /* 0x000fc800000006ff */
[----:B------:R-:W1:Y:S02]  /*a2c0*/  SYNCS.PHASECHK.TRANS64.TRYWAIT P1, [R12+URZ+0x30c40], R13 ;  /* 0x030c400d0c0075a7 */ /* 0x000e64000802017f */
[----:B-1----:R-:W-:Y:S05]  /*a2d0*/  @!P1 BRA `(.L_x_573) ;  /* 0x0000000c000c9947 */ /* 0x002fea0003800000 */
.L_x_594:
[----:B------:R-:W-:Y:S05]  /*a2e0*/  @P0 BRA `(.L_x_574) ;  /* 0x0000000000140947 */ /* 0x000fea0003800000 */
[----:B------:R-:W-:Y:S02]  /*a2f0*/  ISETP.NE.AND P1, PT, R20, RZ, PT ;  /* 0x000000ff1400720c */ /* 0x000fe40003f25270 */
[----:B------:R-:W-:-:S04]  /*a300*/  MOV R5, 0x4200 ;  /* 0x0000420000057802 */ /* 0x000fc80000000f00 */
[----:B------:R2:W-:Y:S07]  /*a310*/  SYNCS.ARRIVE.TRANS64 RZ, [R12+URZ+0x30c30], R5 ;  /* 0x030c30050cff79a7 */ /* 0x0005ee000800003f */
[----:B------:R-:W-:Y:S05]  /*a320*/  @!P1 BRA `(.L_x_574) ;  /* 0x0000000000049947 */ /* 0x000fea0003800000 */
[----:B------:R-:W-:Y:S01]  /*a330*/  BPT.TRAP 0x1 ;  /* 0x000000040000795c */ /* 0x000fe20000300000 */
.L_x_574:
[----:B--2---:R-:W2:Y:S01]  /*a340*/  LDC.64 R4, c[0x0][0x728] ;  /* 0x0001ca00ff047b82 */ /* 0x004ea20000000a00 */
[----:B------:R-:W-:Y:S01]  /*a350*/  IMAD.SHL.U32 R19, R19, 0x80, RZ ;  /* 0x0000008013137824 */ /* 0x000fe200078e00ff */
[----:B------:R-:W-:Y:S01]  /*a360*/  R2UR UR14, R12 ;  /* 0x000000000c0e72ca */ /* 0x000fe200000e0000 */
[----:B------:R-:W-:Y:S01]  /*a370*/  UMOV UR8, 0x0 ;  /* 0x0000000000087882 */ /* 0x000fe20000000000 */
[----:B------:R-:W-:Y:S01]  /*a380*/  UMOV UR9, 0x14f00000 ;  /* 0x14f0000000097882 */ /* 0x000fe20000000000 */
[----:B------:R-:W-:Y:S01]  /*a390*/  UMOV UR18, URZ ;  /* 0x0000003f00127c82 */ /* 0x000fe20008000000 */
[C---:B-----5:R-:W-:Y:S01]  /*a3a0*/  IADD3 R0, P1, R19.reuse, R6, RZ ;  /* 0x0000000613007210 */ /* 0x060fe20007f3e0ff */
[----:B------:R-:W-:Y:S01]  /*a3b0*/  UMOV UR10, 0x20 ;  /* 0x00000020000a7882 */ /* 0x000fe20000000000 */
[----:B------:R-:W-:-:S07]  /*a3c0*/  R2UR UR19, R19 ;  /* 0x00000000131372ca */ /* 0x000fce00000e0000 */
[----:B------:R-:W-:Y:S02]  /*a3d0*/  UIADD3 UR16, UR14, 0x18000, URZ ;  /* 0x000180000e107890 */ /* 0x000fe4000fffe03f */
[----:B------:R-:W-:Y:S02]  /*a3e0*/  UIADD3 UR17, UR14, 0x30c30, URZ ;  /* 0x00030c300e117890 */ /* 0x000fe4000fffe03f */
[----:B------:R-:W-:Y:S02]  /*a3f0*/  UIADD3 UR14, UR14, 0x20400, URZ ;  /* 0x000204000e0e7890 */ /* 0x000fe4000fffe03f */
[----:B------:R-:W-:Y:S01]  /*a400*/  UIADD3 UR19, UR19, UR27, URZ ;  /* 0x0000001b13137290 */ /* 0x000fe2000fffe03f */
[----:B--2---:R-:W-:Y:S02]  /*a410*/  LEA R4, P2, R0, R4, 0x2 ;  /* 0x0000000400047211 */ /* 0x004fe400078410ff */
[----:B------:R-:W-:Y:S02]  /*a420*/  UMOV UR15, UR17 ;  /* 0x00000011000f7c82 */ /* 0x000fe40008000000 */
[----:B------:R-:W-:-:S02]  /*a430*/  R2UR UR22, R4 ;  /* 0x00000000041672ca */ /* 0x000fc400000e0000 */
        /* <DEDUP_REMOVED lines=9> */
[----:B------:R-:W3:Y:S02]  /*a4d0*/  SYNCS.PHASECHK.TRANS64.TRYWAIT P1, [R12+URZ+0x30c28], R13 ;  /* 0x030c280d0c0075a7 */ /* 0x000ee4000802017f */
[----:B--23--:R-:W-:Y:S05]  /*a4e0*/  @!P1 BRA `(.L_x_575) ;  /* 0x00000008009c9947 */ /* 0x00cfea0003800000 */
.L_x_595:
[----:B------:R-:W-:Y:S05]  /*a4f0*/  @P0 BRA `(.L_x_576) ;  /* 0x0000000000140947 */ /* 0x000fea0003800000 */
[----:B------:R-:W-:Y:S02]  /*a500*/  ISETP.NE.AND P0, PT, R20, RZ, PT ;  /* 0x000000ff1400720c */ /* 0x000fe40003f05270 */
[----:B------:R-:W-:-:S04]  /*a510*/  MOV R5, 0x4200 ;  /* 0x0000420000057802 */ /* 0x000fc80000000f00 */
[----:B------:R3:W-:Y:S07]  /*a520*/  SYNCS.ARRIVE.TRANS64 RZ, [R12+URZ+0x30c18], R5 ;  /* 0x030c18050cff79a7 */ /* 0x0007ee000800003f */
[----:B------:R-:W-:Y:S05]  /*a530*/  @!P0 BRA `(.L_x_576) ;  /* 0x0000000000048947 */ /* 0x000fea0003800000 */
[----:B------:R-:W-:Y:S01]  /*a540*/  BPT.TRAP 0x1 ;  /* 0x000000040000795c */ /* 0x000fe20000300000 */
.L_x_576:
        /* <DEDUP_REMOVED lines=13> */
[----:B---3--:R-:W-:Y:S01]  /*a620*/  IMAD.U32 R5, RZ, RZ, UR6 ;  /* 0x00000006ff057e24 */ /* 0x008fe2000f8e00ff */
[----:B------:R-:W-:Y:S02]  /*a630*/  UIADD3 UR19, UR6, UR27, URZ ;  /* 0x0000001b06137290 */ /* 0x000fe4000fffe03f */
[----:B------:R-:W-:-:S03]  /*a640*/  UIMAD.WIDE UR8, UR6, 0x4, UR4 ;  /* 0x00000004060878a5 */ /* 0x000fc6000f8e0204 */
[----:B------:R-:W-:-:S04]  /*a650*/  UMOV UR15, UR17 ;  /* 0x00000011000f7c82 */ /* 0x000fc80008000000 */
[----:B------:R3:W-:Y:S02]  /*a660*/  UTMALDG.4D [UR16], [UR22], desc[UR24] ;  /* 0x00001810160075b4 */ /* 0x0007e40008019000 */
[----:B------:R3:W-:Y:S02]  /*a670*/  UBLKCP.S.G [UR14], [UR8], UR7 ;  /* 0x0000000e080073ba */ /* 0x0007e40008000207 */
[----:B---3--:R-:W-:Y:S01]  /*a680*/  NOP ;  /* 0x0000000000007918 */ /* 0x008fe20000000000 */
.L_x_562:
[----:B------:R-:W3:Y:S01]  /*a690*/  S2R R2, SR_TID.X ;  /* 0x0000000000027919 */ /* 0x000ee20000002100 */
[----:B-12--5:R-:W-:Y:S02]  /*a6a0*/  LEA R13, R0, R12, 0x3 ;  /* 0x0000000c000d7211 */ /* 0x026fe400078e18ff */
[----:B---3--:R-:W-:Y:S02]  /*a6b0*/  LOP3.LUT R3, R2, 0x7f, RZ, 0xc0, !PT ;  /* 0x0000007f02037812 */ /* 0x008fe400078ec0ff */
[----:B------:R-:W-:Y:S02]  /*a6c0*/  SHF.L.U32 R2, R10, 0x1f, RZ ;  /* 0x0000001f0a027819 */ /* 0x000fe400000006ff */
[----:B------:R-:W-:Y:S02]  /*a6d0*/  ISETP.NE.AND P1, PT, R3, RZ, PT ;  /* 0x000000ff0300720c */ /* 0x000fe40003f25270 */
[----:B------:R-:W1:Y:S02]  /*a6e0*/  SYNCS.PHASECHK.TRANS64.TRYWAIT P0, [R13+URZ+0x30c40], R2 ;  /* 0x030c40020d0075a7 */ /* 0x000e64000800017f */
[----:B-1----:R-:W-:Y:S09]  /*a6f0*/  @!P0 BRA `(.L_x_577) ;  /* 0x00000008002c8947 */ /* 0x002ff20003800000 */
.L_x_596:
[----:B------:R-:W-:Y:S05]  /*a700*/  @P1 BRA `(.L_x_578) ;  /* 0x0000000000181947 */ /* 0x000fea0003800000 */
[----:B------:R-:W2:Y:S01]  /*a710*/  S2R R3, SR_TID.X ;  /* 0x0000000000037919 */ /* 0x000ea20000002100 */
[----:B-1----:R-:W-:-:S04]  /*a720*/  IMAD.MOV.U32 R2, RZ, RZ, 0x4200 ;  /* 0x00004200ff027424 */ /* 0x002fc800078e00ff */
[----:B------:R3:W-:Y:S01]  /*a730*/  SYNCS.ARRIVE.TRANS64 RZ, [R13+URZ+0x30c30], R2 ;  /* 0x030c30020dff79a7 */ /* 0x0007e2000800003f */
[----:B--2---:R-:W-:-:S13]  /*a740*/  LOP3.LUT P0, RZ, R3, 0x1f, RZ, 0xc0, !PT ;  /* 0x0000001f03ff7812 */ /* 0x004fda000780c0ff */
[----:B---3--:R-:W-:Y:S05]  /*a750*/  @!P0 BRA `(.L_x_578) ;  /* 0x0000000000048947 */ /* 0x008fea0003800000 */
[----:B------:R-:W-:Y:S01]  /*a760*/  BPT.TRAP 0x1 ;  /* 0x000000040000795c */ /* 0x000fe20000300000 */
.L_x_578:
[----:B-1----:R-:W1:Y:S01]  /*a770*/  LDC.64 R2, c[0x0][0x728] ;  /* 0x0001ca00ff027b82 */ /* 0x002e620000000a00 */
[C---:B------:R-:W-:Y:S01]  /*a780*/  IADD3 R6, P0, R5.reuse, R6, RZ ;  /* 0x0000000605067210 */ /* 0x040fe20007f1e0ff */
[C---:B------:R-:W-:Y:S01]  /*a790*/  IMAD R4, R0.reuse, 0x4000, R12 ;  /* 0x0000400000047824 */ /* 0x040fe200078e020c */
[----:B------:R-:W-:Y:S01]  /*a7a0*/  LEA R12, R0, R12, 0x9 ;  /* 0x0000000c000c7211 */ /* 0x000fe200078e48ff */
[----:B------:R-:W-:Y:S01]  /*a7b0*/  UMOV UR8, 0x0 ;  /* 0x0000000000087882 */ /* 0x000fe20000000000 */
[C---:B------:R-:W-:Y:S01]  /*a7c0*/  LEA.HI.X.SX32 R11, R5.reuse, R11, 0x1, P0 ;  /* 0x0000000b050b7211 */ /* 0x040fe200000f0eff */
[----:B------:R-:W-:Y:S01]  /*a7d0*/  UMOV UR9, 0x14f00000 ;  /* 0x14f0000000097882 */ /* 0x000fe20000000000 */
[----:B------:R-:W-:Y:S01]  /*a7e0*/  R2UR UR19, R5 ;  /* 0x00000000051372ca */ /* 0x000fe200000e0000 */
[----:B------:R-:W-:Y:S01]  /*a7f0*/  UMOV UR18, URZ ;  /* 0x0000003f00127c82 */ /* 0x000fe20008000000 */
[----:B------:R-:W-:Y:S02]  /*a800*/  R2UR UR17, R13 ;  /* 0x000000000d1172ca */ /* 0x000fe400000e0000 */
[----:B------:R-:W-:-:S02]  /*a810*/  R2UR UR16, R4 ;  /* 0x00000000041072ca */ /* 0x000fc400000e0000 */
[----:B------:R-:W-:-:S07]  /*a820*/  R2UR UR10, R12 ;  /* 0x000000000c0a72ca */ /* 0x000fce00000e0000 */
[----:B------:R-:W-:Y:S02]  /*a830*/  UIADD3 UR19, UR19, UR27, URZ ;  /* 0x0000001b13137290 */ /* 0x000fe4000fffe03f */
[----:B------:R-:W-:Y:S01]  /*a840*/  UIADD3 UR17, UR17, 0x30c30, URZ ;  /* 0x00030c3011117890 */ /* 0x000fe2000fffe03f */
[C---:B-1----:R-:W-:Y:S01]  /*a850*/  LEA R2, P0, R6.reuse, R2, 0x2 ;  /* 0x0000000206027211 */ /* 0x042fe200078010ff */
[----:B------:R-:W-:Y:S02]  /*a860*/  UIADD3 UR16, UR16, 0x18000, URZ ;  /* 0x0001800010107890 */ /* 0x000fe4000fffe03f */
[----:B------:R-:W-:Y:S01]  /*a870*/  UIADD3 UR14, UR10, 0x20400, URZ ;  /* 0x000204000a0e7890 */ /* 0x000fe2000fffe03f */
[----:B------:R-:W-:Y:S02]  /*a880*/  LEA.HI.X R3, R6, R3, R11, 0x2, P0 ;  /* 0x0000000306037211 */ /* 0x000fe400000f140b */
[----:B------:R-:W-:Y:S01]  /*a890*/  UMOV UR15, UR17 ;  /* 0x00000011000f7c82 */ /* 0x000fe20008000000 */
[----:B------:R-:W-:Y:S01]  /*a8a0*/  IADD3 R9, P0, R9, 0x1f0, RZ ;  /* 0x000001f009097810 */ /* 0x000fe20007f1e0ff */
[----:B------:R-:W-:Y:S01]  /*a8b0*/  UMOV UR10, 0x20 ;  /* 0x00000020000a7882 */ /* 0x000fe20000000000 */
[----:B------:R-:W-:-:S02]  /*a8c0*/  R2UR UR22, R2 ;  /* 0x00000000021672ca */ /* 0x000fc400000e0000 */
[----:B------:R-:W-:Y:S01]  /*a8d0*/  R2UR UR6, R9 ;  /* 0x00000000090672ca */ /* 0x000fe200000e0000 */
[----:B------:R-:W-:Y:S01]  /*a8e0*/  IMAD.X R8, RZ, RZ, R8, P0 ;  /* 0x000000ffff087224 */ /* 0x000fe200000e0608 */
[----:B------:R-:W-:Y:S01]  /*a8f0*/  R2UR UR23, R3 ;  /* 0x00000000031772ca */ /* 0x000fe200000e0000 */
[----:B------:R-:W-:-:S03]  /*a900*/  VIADD R9, R0, 0x1 ;  /* 0x0000000100097836 */ /* 0x000fc60000000000 */
[----:B------:R-:W-:Y:S02]  /*a910*/  R2UR UR7, R8 ;  /* 0x00000000080772ca */ /* 0x000fe400000e0000 */
[----:B------:R-:W-:-:S04]  /*a920*/  ISETP.NE.AND P0, PT, R9, 0x2, PT ;  /* 0x000000020900780c */ /* 0x000fc80003f05270 */
[----:B------:R-:W-:Y:S02]  /*a930*/  SEL R3, RZ, 0x1, P0 ;  /* 0x00000001ff037807 */ /* 0x000fe40000000000 */
[----:B------:R-:W-:Y:S02]  /*a940*/  SEL R9, R9, RZ, P0 ;  /* 0x000000ff09097207 */ /* 0x000fe40000000000 */
[----:B------:R-:W-:-:S03]  /*a950*/  LOP3.LUT R0, R10, R3, RZ, 0x3c, !PT ;  /* 0x000000030a007212 */ /* 0x000fc600078e3cff */
[----:B------:R1:W-:Y:S01]  /*a960*/  UTMALDG.4D [UR16], [UR6], desc[UR8] ;  /* 0x00000810060075b4 */ /* 0x0003e20008019000 */
[----:B------:R1:W-:Y:S02]  /*a970*/  UBLKCP.S.G [UR14], [UR22], UR10 ;  /* 0x0000000e160073ba */ /* 0x0003e4000800020a */
[----:B-1----:R-:W-:Y:S01]  /*a980*/  NOP ;  /* 0x0000000000007918 */ /* 0x002fe20000000000 */
.L_x_559:
[----:B------:R-:W-:Y:S05]  /*a990*/  BSYNC B0 ;  /* 0x0000000000007941 */ /* 0x000fea0003800000 */
.L_x_557:
[----:B------:R-:W-:-:S03]  /*a9a0*/  UMOV UR6, 0xffffffff ;  /* 0xffffffff00067882 */ /* 0x000fc60000000000 */
[----:B------:R-:W-:Y:S05]  /*a9b0*/  BRA.DIV UR6, `(.L_x_579) ;  /* 0x0000000606907947 */ /* 0x000fea000b800000 */
[----:B------:R-:W-:-:S13]  /*a9c0*/  ELECT P6, URZ, PT ;  /* 0x00000000003f782f */ /* 0x000fda00038c0000 */
.L_x_599:
[----:B------:R-:W-:Y:S05]  /*a9d0*/  @!P6 BRA `(.L_x_474) ;  /* 0x000000000084e947 */ /* 0x000fea0003800000 */
[----:B------:R-:W3:Y:S02]  /*a9e0*/  LDL.LU R2, [R1] ;  /* 0x0000000001027983 */ /* 0x000ee40000300800 */
[----:B---3--:R-:W-:-:S04]  /*a9f0*/  LOP3.LUT R2, R2, 0x2, RZ, 0xfc, !PT ;  /* 0x0000000202027812 */ /* 0x008fc800078efcff */
[----:B------:R-:W-:-:S13]  /*aa00*/  ISETP.NE.AND P2, PT, R2, 0x3, PT ;  /* 0x000000030200780c */ /* 0x000fda0003f45270 */
[----:B------:R-:W-:Y:S05]  /*aa10*/  @!P2 BRA `(.L_x_580) ;  /* 0x000000000004a947 */ /* 0x000fea0003800000 */
[----:B--2---:R-:W-:Y:S01]  /*aa20*/  BPT.TRAP 0x1 ;  /* 0x000000040000795c */ /* 0x004fe20000300000 */
.L_x_580:
[----:B------:R-:W1:Y:S01]  /*aa30*/  S2R R3, SR_CgaCtaId ;  /* 0x0000000000037919 */ /* 0x000e620000008800 */
[----:B------:R-:W-:Y:S02]  /*aa40*/  MOV R2, 0x400 ;  /* 0x0000040000027802 */ /* 0x000fe40000000f00 */
[----:B------:R-:W-:Y:S02]  /*aa50*/  SHF.L.U32 R4, R0, 0x1f, RZ ;  /* 0x0000001f00047819 */ /* 0x000fe400000006ff */
[----:B-1----:R-:W-:Y:S01]  /*aa60*/  LEA R6, R3, R2, 0x18 ;  /* 0x0000000203067211 */ /* 0x002fe200078ec0ff */
[----:B------:R-:W-:-:S03]  /*aa70*/  VIADD R3, R9, 0x1 ;  /* 0x0000000109037836 */ /* 0x000fc60000000000 */
[----:B------:R-:W-:Y:S02]  /*aa80*/  IADD3 R2, R6, 0x30c20, RZ ;  /* 0x00030c2006027810 */ /* 0x000fe40007ffe0ff */
[----:B------:R-:W-:-:S03]  /*aa90*/  ISETP.NE.AND P1, PT, R3, 0x2, PT ;  /* 0x000000020300780c */ /* 0x000fc60003f25270 */
[----:B------:R-:W-:Y:S01]  /*aaa0*/  IMAD R7, R9, 0x8, R2 ;  /* 0x0000000809077824 */ /* 0x000fe200078e0202 */
[----:B------:R-:W-:Y:S02]  /*aab0*/  SEL R5, RZ, 0x1, P1 ;  /* 0x00000001ff057807 */ /* 0x000fe40000800000 */
[----:B------:R-:W-:Y:S01]  /*aac0*/  SEL R3, R3, RZ, P1 ;  /* 0x000000ff03037207 */ /* 0x000fe20000800000 */
[----:B------:R-:W1:Y:S01]  /*aad0*/  SYNCS.PHASECHK.TRANS64.TRYWAIT P0, [R7+URZ], R4 ;  /* 0x00000004070075a7 */ /* 0x000e62000800017f */
[----:B------:R-:W-:Y:S02]  /*aae0*/  LOP3.LUT R5, R0, R5, RZ, 0x3c, !PT ;  /* 0x0000000500057212 */ /* 0x000fe400078e3cff */
[----:B------:R-:W-:Y:S02]  /*aaf0*/  LEA R11, R3, R2, 0x3 ;  /* 0x00000002030b7211 */ /* 0x000fe400078e18ff */
[----:B------:R-:W-:Y:S01]  /*ab00*/  SHF.L.U32 R2, R5, 0x1f, RZ ;  /* 0x0000001f05027819 */ /* 0x000fe200000006ff */
[----:B-1----:R-:W-:Y:S06]  /*ab10*/  @!P0 BRA `(.L_x_581) ;  /* 0x0000000400588947 */ /* 0x002fec0003800000 */
.L_x_600:
[----:B------:R-:W3:Y:S02]  /*ab20*/  SYNCS.PHASECHK.TRANS64.TRYWAIT P0, [R11+URZ], R2 ;  /* 0x000000020b0075a7 */ /* 0x000ee4000800017f */
[----:B---3--:R-:W-:Y:S05]  /*ab30*/  @!P0 BRA `(.L_x_582) ;  /* 0x0000000400648947 */ /* 0x008fea0003800000 */
.L_x_601:
[----:B------:R-:W-:Y:S05]  /*ab40*/  @!P2 BRA `(.L_x_583) ;  /* 0x000000000004a947 */ /* 0x000fea0003800000 */
[----:B--2---:R-:W-:Y:S01]  /*ab50*/  BPT.TRAP 0x1 ;  /* 0x000000040000795c */ /* 0x004fe20000300000 */
.L_x_583:
[----:B------:R-:W-:-:S04]  /*ab60*/  VIADD R0, R6, 0x30c40 ;  /* 0x00030c4006007836 */ /* 0x000fc80000000000 */
[----:B------:R-:W-:-:S04]  /*ab70*/  IMAD R9, R9, 0x8, R0 ;  /* 0x0000000809097824 */ /* 0x000fc800078e0200 */
[----:B------:R-:W4:Y:S02]  /*ab80*/  SYNCS.PHASECHK.TRANS64.TRYWAIT P0, [R9+URZ], R4 ;  /* 0x00000004090075a7 */ /* 0x000f24000800017f */
[----:B----4-:R-:W-:Y:S05]  /*ab90*/  @!P0 BRA `(.L_x_584) ;  /* 0x0000000400608947 */ /* 0x010fea0003800000 */
.L_x_602:
[----:B------:R-:W-:-:S07]  /*aba0*/  LEA R3, R3, R0, 0x3 ;  /* 0x0000000003037211 */ /* 0x000fce00078e18ff */
.L_x_585:
[----:B------:R1:W1:Y:S02]  /*abb0*/  SYNCS.PHASECHK.TRANS64.TRYWAIT P0, [R3+URZ], R2 ;  /* 0x00000002030075a7 */ /* 0x000264000800017f */
[----:B-1----:R-:W-:Y:S05]  /*abc0*/  @!P0 NANOSLEEP.SYNCS 0x989680 ;  /* 0x009896800000895d */ /* 0x002fea0003900000 */
[----:B------:R-:W1:Y:S02]  /*abd0*/  @!P0 SYNCS.PHASECHK.TRANS64 P0, [R3+URZ], R2 ;  /* 0x00000002030085a7 */ /* 0x000e64000800007f */
[----:B-1----:R-:W-:Y:S05]  /*abe0*/  @!P0 BRA `(.L_x_585) ;  /* 0xfffffffc00f08947 */ /* 0x002fea000383ffff */
.L_x_474:
[----:B--2---:R-:W-:Y:S05]  /*abf0*/  BSYNC B6 ;  /* 0x0000000000067941 */ /* 0x004fea0003800000 */
.L_x_468:
[----:B------:R-:W-:Y:S05]  /*ac00*/  EXIT ;  /* 0x000000000000794d */ /* 0x000fea0003800000 */
.L_x_484:
[----:B------:R-:W-:Y:S01]  /*ac10*/  IMAD.MOV.U32 R12, RZ, RZ, RZ ;  /* 0x000000ffff0c7224 */ /* 0x000fe200078e00ff */
[----:B------:R-:W-:Y:S01]  /*ac20*/  MOV R15, 0xffffffff ;  /* 0xffffffff000f7802 */ /* 0x000fe20000000f00 */
[----:B------:R-:W-:-:S07]  /*ac30*/  IMAD.MOV.U32 R11, RZ, RZ, 0x1f ;  /* 0x0000001fff0b7424 */ /* 0x000fce00078e00ff */
[----:B------:R-:W-:Y:S05]  /*ac40*/  WARPSYNC.COLLECTIVE R15, `(.L_x_586) ;  /* 0x000000000f087348 */ /* 0x000fea0003c00000 */
[----:B------:R1:W2:Y:S02]  /*ac50*/  SHFL.IDX P6, R14, R13, R12, R11 ;  /* 0x0000000c0d0e7389 */ /* 0x0002a400000c000b */
[----:B-12---:R-:W-:Y:S01]  /*ac60*/  ENDCOLLECTIVE ;  /* 0x000000000000791b */ /* 0x006fe20003800000 */
.L_x_586:
[----:B------:R-:W-:Y:S05]  /*ac70*/  BRA `(.L_x_587) ;  /* 0xffffff6400407947 */ /* 0x000fea000383ffff */
.L_x_486:
[----:B--2---:R2:W3:Y:S02]  /*ac80*/  SYNCS.PHASECHK.TRANS64.TRYWAIT P0, [R2+URZ+0x30c00], R9 ;  /* 0x030c0009020075a7 */ /* 0x0044e4000800017f */
[----:B---3--:R-:W-:Y:S05]  /*ac90*/  @!P0 NANOSLEEP.SYNCS 0x989680 ;  /* 0x009896800000895d */ /* 0x008fea0003900000 */
[----:B------:R-:W3:Y:S02]  /*aca0*/  @!P0 SYNCS.PHASECHK.TRANS64 P0, [R2+URZ+0x30c00], R9 ;  /* 0x030c0009020085a7 */ /* 0x000ee4000800007f */
[----:B---3--:R-:W-:Y:S05]  /*acb0*/  @!P0 BRA `(.L_x_486) ;  /* 0xfffffffc00f08947 */ /* 0x008fea000383ffff */
[----:B------:R-:W-:Y:S05]  /*acc0*/  BRA `(.L_x_485) ;  /* 0xffffff6400a47947 */ /* 0x000fea000383ffff */
.L_x_490:
[----:B--2---:R2:W3:Y:S02]  /*acd0*/  SYNCS.PHASECHK.TRANS64.TRYWAIT P1, [R3+URZ+0x30c10], R22 ;  /* 0x030c1016030075a7 */ /* 0x0044e4000802017f */
[----:B---3--:R-:W-:Y:S05]  /*ace0*/  @!P1 NANOSLEEP.SYNCS 0x989680 ;  /* 0x009896800000995d */ /* 0x008fea0003900000 */
[----:B------:R-:W3:Y:S02]  /*acf0*/  @!P1 SYNCS.PHASECHK.TRANS64 P1, [R3+URZ+0x30c10], R22 ;  /* 0x030c1016030095a7 */ /* 0x000ee4000802007f */
[----:B---3--:R-:W-:Y:S05]  /*ad00*/  @!P1 BRA `(.L_x_490) ;  /* 0xfffffffc00f09947 */ /* 0x008fea000383ffff */
[----:B------:R-:W-:Y:S05]  /*ad10*/  BRA `(.L_x_489) ;  /* 0xffffff6c00847947 */ /* 0x000fea000383ffff */
.L_x_494:
[----:B------:R1:W1:Y:S02]  /*ad20*/  SYNCS.PHASECHK.TRANS64.TRYWAIT P1, [R3+URZ+0x30c30], R22 ;  /* 0x030c3016030075a7 */ /* 0x000264000802017f */
[----:B-1----:R-:W-:Y:S05]  /*ad30*/  @!P1 NANOSLEEP.SYNCS 0x989680 ;  /* 0x009896800000995d */ /* 0x002fea0003900000 */
[----:B------:R-:W1:Y:S02]  /*ad40*/  @!P1 SYNCS.PHASECHK.TRANS64 P1, [R3+URZ+0x30c30], R22 ;  /* 0x030c3016030095a7 */ /* 0x000e64000802007f */
[----:B-1----:R-:W-:Y:S05]  /*ad50*/  @!P1 BRA `(.L_x_494) ;  /* 0xfffffffc00f09947 */ /* 0x002fea000383ffff */
[----:B------:R-:W-:Y:S05]  /*ad60*/  BRA `(.L_x_493) ;  /* 0xffffff7000987947 */ /* 0x000fea000383ffff */
.L_x_560:
[----:B-1----:R1:W2:Y:S02]  /*ad70*/  SYNCS.PHASECHK.TRANS64.TRYWAIT P1, [R12+URZ+0x30c20], R3 ;  /* 0x030c20030c0075a7 */ /* 0x0022a4000802017f */
[----:B--2---:R-:W-:Y:S05]  /*ad80*/  @!P1 NANOSLEEP.SYNCS 0x989680 ;  /* 0x009896800000995d */ /* 0x004fea0003900000 */
[----:B------:R-:W2:Y:S02]  /*ad90*/  @!P1 SYNCS.PHASECHK.TRANS64 P1, [R12+URZ+0x30c20], R3 ;  /* 0x030c20030c0095a7 */ /* 0x000ea4000802007f */
[----:B--2---:R-:W-:Y:S05]  /*ada0*/  @!P1 BRA `(.L_x_560) ;  /* 0xfffffffc00f09947 */ /* 0x004fea000383ffff */
[----:B------:R-:W-:Y:S05]  /*adb0*/  BRA `(.L_x_588) ;  /* 0xffffffe800107947 */ /* 0x000fea000383ffff */
.L_x_564:
[----:B-1----:R1:W2:Y:S02]  /*adc0*/  SYNCS.PHASECHK.TRANS64.TRYWAIT P1, [R12+URZ+0x30c40], R21 ;  /* 0x030c40150c0075a7 */ /* 0x0022a4000802017f */
[----:B--2---:R-:W-:Y:S05]  /*add0*/  @!P1 NANOSLEEP.SYNCS 0x989680 ;  /* 0x009896800000995d */ /* 0x004fea0003900000 */
[----:B------:R-:W2:Y:S02]  /*ade0*/  @!P1 SYNCS.PHASECHK.TRANS64 P1, [R12+URZ+0x30c40], R21 ;  /* 0x030c40150c0095a7 */ /* 0x000ea4000802007f */
[----:B--2---:R-:W-:Y:S05]  /*adf0*/  @!P1 BRA `(.L_x_564) ;  /* 0xfffffffc00f09947 */ /* 0x004fea000383ffff */
[----:B------:R-:W-:Y:S05]  /*ae00*/  BRA `(.L_x_589) ;  /* 0xffffffec00287947 */ /* 0x000fea000383ffff */
.L_x_566:
[----:B--2---:R2:W3:Y:S02]  /*ae10*/  SYNCS.PHASECHK.TRANS64.TRYWAIT P1, [R12+URZ+0x30c28], R21 ;  /* 0x030c28150c0075a7 */ /* 0x0044e4000802017f */
[----:B---3--:R-:W-:Y:S05]  /*ae20*/  @!P1 NANOSLEEP.SYNCS 0x989680 ;  /* 0x009896800000995d */ /* 0x008fea0003900000 */
[----:B------:R-:W3:Y:S02]  /*ae30*/  @!P1 SYNCS.PHASECHK.TRANS64 P1, [R12+URZ+0x30c28], R21 ;  /* 0x030c28150c0095a7 */ /* 0x000ee4000802007f */
[----:B---3--:R-:W-:Y:S05]  /*ae40*/  @!P1 BRA `(.L_x_566) ;  /* 0xfffffffc00f09947 */ /* 0x008fea000383ffff */
[----:B------:R-:W-:Y:S05]  /*ae50*/  BRA `(.L_x_590) ;  /* 0xffffffec00a47947 */ /* 0x000fea000383ffff */
.L_x_568:
[----:B---3--:R3:W4:Y:S02]  /*ae60*/  SYNCS.PHASECHK.TRANS64.TRYWAIT P1, [R12+URZ+0x30c48], R21 ;  /* 0x030c48150c0075a7 */ /* 0x008724000802017f */
[----:B----4-:R-:W-:Y:S05]  /*ae70*/  @!P1 NANOSLEEP.SYNCS 0x989680 ;  /* 0x009896800000995d */ /* 0x010fea0003900000 */
[----:B------:R-:W4:Y:S02]  /*ae80*/  @!P1 SYNCS.PHASECHK.TRANS64 P1, [R12+URZ+0x30c48], R21 ;  /* 0x030c48150c0095a7 */ /* 0x000f24000802007f */
[----:B----4-:R-:W-:Y:S05]  /*ae90*/  @!P1 BRA `(.L_x_568) ;  /* 0xfffffffc00f09947 */ /* 0x010fea000383ffff */
[----:B------:R-:W-:Y:S05]  /*aea0*/  BRA `(.L_x_591) ;  /* 0xfffffff000007947 */ /* 0x000fea000383ffff */
.L_x_570:
[----:B------:R-:W-:-:S07]  /*aeb0*/  SHF.L.U32 R5, R10, 0x1f, RZ ;  /* 0x0000001f0a057819 */ /* 0x000fce00000006ff */
.L_x_592:
[----:B-1----:R1:W2:Y:S02]  /*aec0*/  SYNCS.PHASECHK.TRANS64.TRYWAIT P1, [R12+URZ+0x30c20], R5 ;  /* 0x030c20050c0075a7 */ /* 0x0022a4000802017f */
[----:B--2---:R-:W-:Y:S05]  /*aed0*/  @!P1 NANOSLEEP.SYNCS 0x989680 ;  /* 0x009896800000995d */ /* 0x004fea0003900000 */
[----:B------:R-:W2:Y:S02]  /*aee0*/  @!P1 SYNCS.PHASECHK.TRANS64 P1, [R12+URZ+0x30c20], R5 ;  /* 0x030c20050c0095a7 */ /* 0x000ea4000802007f */
[----:B--2---:R-:W-:Y:S05]  /*aef0*/  @!P1 BRA `(.L_x_592) ;  /* 0xfffffffc00f09947 */ /* 0x004fea000383ffff */
[----:B------:R-:W-:Y:S05]  /*af00*/  BRA `(.L_x_593) ;  /* 0xfffffff0006c7947 */ /* 0x000fea000383ffff */
.L_x_573:
[----:B-1----:R1:W2:Y:S02]  /*af10*/  SYNCS.PHASECHK.TRANS64.TRYWAIT P1, [R12+URZ+0x30c40], R13 ;  /* 0x030c400d0c0075a7 */ /* 0x0022a4000802017f */
[----:B--2---:R-:W-:Y:S05]  /*af20*/  @!P1 NANOSLEEP.SYNCS 0x989680 ;  /* 0x009896800000995d */ /* 0x004fea0003900000 */
[----:B------:R-:W2:Y:S02]  /*af30*/  @!P1 SYNCS.PHASECHK.TRANS64 P1, [R12+URZ+0x30c40], R13 ;  /* 0x030c400d0c0095a7 */ /* 0x000ea4000802007f */
[----:B--2---:R-:W-:Y:S05]  /*af40*/  @!P1 BRA `(.L_x_573) ;  /* 0xfffffffc00f09947 */ /* 0x004fea000383ffff */
[----:B------:R-:W-:Y:S05]  /*af50*/  BRA `(.L_x_594) ;  /* 0xfffffff000e07947 */ /* 0x000fea000383ffff */
.L_x_575:
[----:B--2---:R2:W3:Y:S02]  /*af60*/  SYNCS.PHASECHK.TRANS64.TRYWAIT P1, [R12+URZ+0x30c28], R13 ;  /* 0x030c280d0c0075a7 */ /* 0x0044e4000802017f */
[----:B---3--:R-:W-:Y:S05]  /*af70*/  @!P1 NANOSLEEP.SYNCS 0x989680 ;  /* 0x009896800000995d */ /* 0x008fea0003900000 */
[----:B------:R-:W3:Y:S02]  /*af80*/  @!P1 SYNCS.PHASECHK.TRANS64 P1, [R12+URZ+0x30c28], R13 ;  /* 0x030c280d0c0095a7 */ /* 0x000ee4000802007f */
[----:B---3--:R-:W-:Y:S05]  /*af90*/  @!P1 BRA `(.L_x_575) ;  /* 0xfffffffc00f09947 */ /* 0x008fea000383ffff */
[----:B------:R-:W-:Y:S05]  /*afa0*/  BRA `(.L_x_595) ;  /* 0xfffffff400507947 */ /* 0x000fea000383ffff */
.L_x_577:
[----:B-1----:R1:W2:Y:S02]  /*afb0*/  SYNCS.PHASECHK.TRANS64.TRYWAIT P0, [R13+URZ+0x30c40], R2 ;  /* 0x030c40020d0075a7 */ /* 0x0022a4000800017f */
[----:B--2---:R-:W-:Y:S05]  /*afc0*/  @!P0 NANOSLEEP.SYNCS 0x989680 ;  /* 0x009896800000895d */ /* 0x004fea0003900000 */
[----:B------:R-:W2:Y:S02]  /*afd0*/  @!P0 SYNCS.PHASECHK.TRANS64 P0, [R13+URZ+0x30c40], R2 ;  /* 0x030c40020d0085a7 */ /* 0x000ea4000800007f */
[----:B--2---:R-:W-:Y:S05]  /*afe0*/  @!P0 BRA `(.L_x_577) ;  /* 0xfffffffc00f08947 */ /* 0x004fea000383ffff */
[----:B------:R-:W-:Y:S05]  /*aff0*/  BRA `(.L_x_596) ;  /* 0xfffffff400c07947 */ /* 0x000fea000383ffff */
.L_x_579:
[----:B------:R-:W-:Y:S01]  /*b000*/  BSSY B0, `(.L_x_597) ;  /* 0x0000006000007945 */ /* 0x000fe20003800000 */
[----:B------:R-:W-:-:S07]  /*b010*/  IMAD.MOV.U32 R15, RZ, RZ, -0x1 ;  /* 0xffffffffff0f7424 */ /* 0x000fce00078e00ff */
[----:B--2---:R-:W-:Y:S05]  /*b020*/  WARPSYNC.COLLECTIVE R15, `(.L_x_598) ;  /* 0x000000000f0c7348 */ /* 0x004fea0003c00000 */
[----:B------:R-:W-:Y:S02]  /*b030*/  ELECT P6, UR62, PT ;  /* 0x00000000003e782f */ /* 0x000fe400038c0000 */
[----:B------:R-:W-:Y:S01]  /*b040*/  MOV R14, UR62 ;  /* 0x0000003e000e7c02 */ /* 0x000fe20008000f00 */
[----:B--2---:R-:W-:Y:S10]  /*b050*/  ENDCOLLECTIVE ;  /* 0x000000000000791b */ /* 0x004ff40003800000 */
.L_x_598:
[----:B------:R-:W-:Y:S05]  /*b060*/  BSYNC B0 ;  /* 0x0000000000007941 */ /* 0x000fea0003800000 */
.L_x_597:
[----:B------:R-:W-:Y:S05]  /*b070*/  BRA `(.L_x_599) ;  /* 0xfffffff800547947 */ /* 0x000fea000383ffff */
.L_x_581:
[----:B-1----:R1:W3:Y:S02]  /*b080*/  SYNCS.PHASECHK.TRANS64.TRYWAIT P0, [R7+URZ], R4 ;  /* 0x00000004070075a7 */ /* 0x0022e4000800017f */
[----:B---3--:R-:W-:Y:S05]  /*b090*/  @!P0 NANOSLEEP.SYNCS 0x989680 ;  /* 0x009896800000895d */ /* 0x008fea0003900000 */
[----:B------:R-:W3:Y:S02]  /*b0a0*/  @!P0 SYNCS.PHASECHK.TRANS64 P0, [R7+URZ], R4 ;  /* 0x00000004070085a7 */ /* 0x000ee4000800007f */
[----:B---3--:R-:W-:Y:S05]  /*b0b0*/  @!P0 BRA `(.L_x_581) ;  /* 0xfffffffc00f08947 */ /* 0x008fea000383ffff */
[----:B------:R-:W-:Y:S05]  /*b0c0*/  BRA `(.L_x_600) ;  /* 0xfffffff800947947 */ /* 0x000fea000383ffff */
.L_x_582:
[----:B---3--:R3:W4:Y:S02]  /*b0d0*/  SYNCS.PHASECHK.TRANS64.TRYWAIT P0, [R11+URZ], R2 ;  /* 0x000000020b0075a7 */ /* 0x008724000800017f */
[----:B----4-:R-:W-:Y:S05]  /*b0e0*/  @!P0 NANOSLEEP.SYNCS 0x989680 ;  /* 0x009896800000895d */ /* 0x010fea0003900000 */
[----:B------:R-:W4:Y:S02]  /*b0f0*/  @!P0 SYNCS.PHASECHK.TRANS64 P0, [R11+URZ], R2 ;  /* 0x000000020b0085a7 */ /* 0x000f24000800007f */
[----:B----4-:R-:W-:Y:S05]  /*b100*/  @!P0 BRA `(.L_x_582) ;  /* 0xfffffffc00f08947 */ /* 0x010fea000383ffff */
[----:B------:R-:W-:Y:S05]  /*b110*/  BRA `(.L_x_601) ;  /* 0xfffffff800887947 */ /* 0x000fea000383ffff */
.L_x_584:
[----:B----4-:R4:W1:Y:S02]  /*b120*/  SYNCS.PHASECHK.TRANS64.TRYWAIT P0, [R9+URZ], R4 ;  /* 0x00000004090075a7 */ /* 0x010864000800017f */
[----:B-1----:R-:W-:Y:S05]  /*b130*/  @!P0 NANOSLEEP.SYNCS 0x989680 ;  /* 0x009896800000895d */ /* 0x002fea0003900000 */
[----:B------:R-:W1:Y:S02]  /*b140*/  @!P0 SYNCS.PHASECHK.TRANS64 P0, [R9+URZ], R4 ;  /* 0x00000004090085a7 */ /* 0x000e64000800007f */
[----:B-1----:R-:W-:Y:S05]  /*b150*/  @!P0 BRA `(.L_x_584) ;  /* 0xfffffffc00f08947 */ /* 0x002fea000383ffff */
[----:B------:R-:W-:Y:S05]  /*b160*/  BRA `(.L_x_602) ;  /* 0xfffffff8008c7947 */ /* 0x000fea000383ffff */
.L_x_603:
        /* <DEDUP_REMOVED lines=9> */
.L_x_7378:


//--------------------- .text._ZN7cutlass13device_kernelIN5flash11enable_sm90INS1_16FlashAttnBwdSm90INS1_25CollectiveMainloopBwdSm90ILi2ELi2ELi2EN4cute5tupleIJNS5_1CILi1EEES8_S8_EEENS6_IJNS7_ILi128EEESA_NS7_ILi64EEEEEENS_10bfloat16_tEfNS_4arch4Sm90ELb0ELb0ELb1ELb1ELb1ELb1ELb0ELb0ELi2ELi1ELi2ELi2ELb0EEENS1_21CollectiveEpilogueBwdISC_SD_SF_Li256ELb1ELb0ELi1EEENS1_19SingleTileSchedulerILb1ELb0ELb0ELi128EEEEEEEEEvNT_6ParamsE --------------------------
	.section	.text._ZN7cutlass13device_kernelIN5flash11enable_sm90INS1_16FlashAttnBwdSm90INS1_25CollectiveMainloopBwdSm90ILi2ELi2ELi2EN4cute5tupleIJNS5_1CILi1EEES8_S8_EEENS6_IJNS7_ILi128EEESA_NS7_ILi64EEEEEENS_10bfloat16_tEfNS_4arch4Sm90ELb0ELb0ELb1ELb1ELb1ELb1ELb0ELb0ELi2ELi1ELi2ELi2ELb0EEENS1_21CollectiveEpilogueBwdISC_SD_SF_Li256ELb1ELb0ELi1EEENS1_19SingleTileSchedulerILb1ELb0ELb0ELi128EEEEEEEEEvNT_6ParamsE,"ax",@progbits
	.align	128
.text._ZN7cutlass13device_kernelIN5flash11enable_sm90INS1_16FlashAttnBwdSm90INS1_25CollectiveMainloopBwdSm90ILi2ELi2ELi2EN4cute5tupleIJNS5_1CILi1EEES8_S8_EEENS6_IJNS7_ILi128EEESA_NS7_ILi64EEEEEENS_10bfloat16_tEfNS_4arch4Sm90ELb0ELb0ELb1ELb1ELb1ELb1ELb0ELb0ELi2ELi1ELi2ELi2ELb0EEENS1_21CollectiveEpilogueBwdISC_SD_SF_Li256ELb1ELb0ELi1EEENS1_19SingleTileSchedulerILb1ELb0ELb0ELi128EEEEEEEEEvNT_6ParamsE:
        .type           _ZN7cutlass13device_kernelIN5flash11enable_sm90INS1_16FlashAttnBwdSm90INS1_25CollectiveMainloopBwdSm90ILi2ELi2ELi2EN4cute5tupleIJNS5_1CILi1EEES8_S8_EEENS6_IJNS7_ILi128EEESA_NS7_ILi64EEEEEENS_10bfloat16_tEfNS_4arch4Sm90ELb0ELb0ELb1ELb1ELb1ELb1ELb0ELb0ELi2ELi1ELi2ELi2ELb0EEENS1_21CollectiveEpilogueBwdISC_SD_SF_Li256ELb1ELb0ELi1EEENS1_19SingleTileSchedulerILb1ELb0ELb0ELi128EEEEEEEEEvNT_6ParamsE,@function
        .size           _ZN7cutlass13device_kernelIN5flash11enable_sm90INS1_16FlashAttnBwdSm90INS1_25CollectiveMainloopBwdSm90ILi2ELi2ELi2EN4cute5tupleIJNS5_1CILi1EEES8_S8_EEENS6_IJNS7_ILi128EEESA_NS7_ILi64EEEEEENS_10bfloat16_tEfNS_4arch4Sm90ELb0ELb0ELb1ELb1ELb1ELb1ELb0ELb0ELi2ELi1ELi2ELi2ELb0EEENS1_21CollectiveEpilogueBwdISC_SD_SF_Li256ELb1ELb0ELi1EEENS1_19SingleTileSchedulerILb1ELb0ELb0ELi128EEEEEEEEEvNT_6ParamsE,(.L_x_7379 - _ZN7cutlass13device_kernelIN5flash11enable_sm90INS1_16FlashAttnBwdSm90INS1_25CollectiveMainloopBwdSm90ILi2ELi2ELi2EN4cute5tupleIJNS5_1CILi1EEES8_S8_EEENS6_IJNS7_ILi128EEESA_NS7_ILi64EEEEEENS_10bfloat16_tEfNS_4arch4Sm90ELb0ELb0ELb1ELb1ELb1ELb1ELb0ELb0ELi2ELi1ELi2ELi2ELb0EEENS1_21CollectiveEpilogueBwdISC_SD_SF_Li256ELb1ELb0ELi1EEENS1_19SingleTileSchedulerILb1ELb0ELb0ELi128EEEEEEEEEvNT_6ParamsE)
        .other          _ZN7cutlass13device_kernelIN5flash11enable_sm90INS1_16FlashAttnBwdSm90INS1_25CollectiveMainloopBwdSm90ILi2ELi2ELi2EN4cute5tupleIJNS5_1CILi1EEES8_S8_EEENS6_IJNS7_ILi128EEESA_NS7_ILi64EEEEEENS_10bfloat16_tEfNS_4arch4Sm90ELb0ELb0ELb1ELb1ELb1ELb1ELb0ELb0ELi2ELi1ELi2ELi2ELb0EEENS1_21CollectiveEpilogueBwdISC_SD_SF_Li256ELb1ELb0ELi1EEENS1_19SingleTileSchedulerILb1ELb0ELb0ELi128EEEEEEEEEvNT_6ParamsE,@"STO_CUDA_ENTRY STV_DEFAULT"
_ZN7cutlass13device_kernelIN5flash11enable_sm90INS1_16FlashAttnBwdSm90INS1_25CollectiveMainloopBwdSm90ILi2ELi2ELi2EN4cute5tupleIJNS5_1CILi1EEES8_S8_EEENS6_IJNS7_ILi128EEESA_NS7_ILi64EEEEEENS_10bfloat16_tEfNS_4arch4Sm90ELb0ELb0ELb1ELb1ELb1ELb1ELb0ELb0ELi2ELi1ELi2ELi2ELb0EEENS1_21CollectiveEpilogueBwdISC_SD_SF_Li256ELb1ELb0ELi1EEENS1_19SingleTileSchedulerILb1ELb0ELb0ELi128EEEEEEEEEvNT_6ParamsE:
        /* <DEDUP_REMOVED lines=23> */
.L_x_605:
[----:B------:R-:W-:Y:S05]  /*0170*/  BSYNC B0 ;  /* 0x0000000000007941 */ /* 0x000fea0003800000 */
.L_x_604:
        /* <DEDUP_REMOVED lines=34> */
.L_x_606:
        /* <DEDUP_REMOVED lines=22> */
.L_x_607:
        /* <DEDUP_REMOVED lines=9> */
.L_x_610:
        /* <DEDUP_REMOVED lines=20> */
.L_x_611:
        /* <DEDUP_REMOVED lines=10> */
.L_x_613:
[----:B------:R-:W2:Y:S02]  /*0770*/  LDC R0, c[0x0][0x8bc] ;  /* 0x00022f00ff007b82 */ /* 0x000ea40000000800 */
.L_x_612:
        /* <DEDUP_REMOVED lines=19> */
.L_x_615:
        /* <DEDUP_REMOVED lines=10> */
.L_x_616:
        /* <DEDUP_REMOVED lines=8> */
.L_x_617:
        /* <DEDUP_REMOVED lines=9> */
.L_x_618:
        /* <DEDUP_REMOVED lines=56> */
.L_x_621:
        /* <DEDUP_REMOVED lines=15> */
.L_x_620:
        /* <DEDUP_REMOVED lines=22> */
.L_x_623:
        /* <DEDUP_REMOVED lines=15> */
.L_x_622:
[----:B------:R-:W-:Y:S01]  /*1120*/  SHF.R.S32.HI R3, RZ, 0x1f, R18 ;  /* 0x0000001fff037819 */ /* 0x000fe20000011412 */
[----:B------:R-:W-:-:S03]  /*1130*/  UMOV UR4, 0xffffffff ;  /* 0xffffffff00047882 */ /* 0x000fc60000000000 */
[----:B------:R-:W-:-:S04]  /*1140*/  LEA.HI R0, R3, R18, RZ, 0x7 ;  /* 0x0000001203007211 */ /* 0x000fc800078f38ff */
[----:B------:R-:W-:Y:S01]  /*1150*/  SHF.R.S32.HI R13, RZ, 0x7, R0 ;  /* 0x00000007ff0d7819 */ /* 0x000fe20000011400 */
[----:B------:R-:W-:Y:S06]  /*1160*/  BRA.DIV UR4, `(.L_x_624) ;  /* 0x000000a2049c7947 */ /* 0x000fec000b800000 */
[----:B------:R1:W2:Y:S02]  /*1170*/  SHFL.IDX PT, R14, R13, RZ, 0x1f ;  /* 0x00001fff0d0e7589 */ /* 0x0002a400000e0000 */
.L_x_743:
[----:B------:R-:W-:Y:S01]  /*1180*/  SHF.L.U32 R17, RZ, 0x1f, RZ ;  /* 0x0000001fff117819 */ /* 0x000fe200000006ff */
[----:B------:R-:W-:Y:S01]  /*1190*/  VIADD R23, R23, 0x7f ;  /* 0x0000007f17177836 */ /* 0x000fe20000000000 */
[----:B--2---:R-:W-:Y:S01]  /*11a0*/  LEA.HI R4, R14, R14, RZ, 0x1 ;  /* 0x0000000e0e047211 */ /* 0x004fe200078f08ff */
[----:B------:R-:W-:Y:S01]  /*11b0*/  IMAD.IADD R19, R22, 0x1, -R19 ;  /* 0x0000000116137824 */ /* 0x000fe200078e0a13 */
[----:B------:R-:W2:Y:S01]  /*11c0*/  SYNCS.PHASECHK.TRANS64.TRYWAIT P0, [R2+URZ+0x30c00], R17 ;  /* 0x030c0011020075a7 */ /* 0x000ea2000800017f */
[----:B------:R-:W-:Y:S02]  /*11d0*/  LOP3.LUT R5, R0, 0xffffff80, RZ, 0xc0, !PT ;  /* 0xffffff8000057812 */ /* 0x000fe400078ec0ff */
[----:B------:R-:W-:Y:S02]  /*11e0*/  LOP3.LUT R11, R4, 0xffffe, RZ, 0xc0, !PT ;  /* 0x000ffffe040b7812 */ /* 0x000fe400078ec0ff */
[CC--:B------:R-:W-:Y:S02]  /*11f0*/  LEA.HI R4, R3.reuse, R18.reuse, RZ, 0x5 ;  /* 0x0000001203047211 */ /* 0x0c0fe400078f28ff */
[----:B------:R-:W-:-:S02]  /*1200*/  LEA.HI R0, R3, R18, RZ, 0x2 ;  /* 0x0000001203007211 */ /* 0x000fc400078f10ff */
[----:B------:R-:W-:Y:S02]  /*1210*/  LOP3.LUT R7, R4, 0xffffffe0, RZ, 0xc0, !PT ;  /* 0xffffffe004077812 */ /* 0x000fe400078ec0ff */
[----:B------:R-:W-:Y:S01]  /*1220*/  LOP3.LUT R9, R0, 0xfffffffc, RZ, 0xc0, !PT ;  /* 0xfffffffc00097812 */ /* 0x000fe200078ec0ff */
[C---:B------:R-:W-:Y:S01]  /*1230*/  IMAD.IADD R0, R18.reuse, 0x1, -R5 ;  /* 0x0000000112007824 */ /* 0x040fe200078e0a05 */
[CC--:B------:R-:W-:Y:S01]  /*1240*/  LEA.HI R6, R3.reuse, R18.reuse, RZ, 0x3 ;  /* 0x0000001203067211 */ /* 0x0c0fe200078f18ff */
[C---:B------:R-:W-:Y:S01]  /*1250*/  IMAD.IADD R7, R18.reuse, 0x1, -R7 ;  /* 0x0000000112077824 */ /* 0x040fe200078e0a07 */
[----:B------:R-:W-:Y:S02]  /*1260*/  LEA.HI R8, R3, R18, RZ, 0x4 ;  /* 0x0000001203087211 */ /* 0x000fe400078f20ff */
[C---:B------:R-:W-:Y:S01]  /*1270*/  IADD3 R10, R18.reuse, -R9, RZ ;  /* 0x80000009120a7210 */ /* 0x040fe20007ffe0ff */
[----:B------:R-:W-:Y:S01]  /*1280*/  IMAD.SHL.U32 R18, R18, 0x40, RZ ;  /* 0x0000004012127824 */ /* 0x000fe200078e00ff */
[----:B------:R-:W-:-:S02]  /*1290*/  SHF.R.S32.HI R3, RZ, 0x5, R4 ;  /* 0x00000005ff037819 */ /* 0x000fc40000011404 */
[----:B------:R-:W-:Y:S02]  /*12a0*/  SHF.R.S32.HI R4, RZ, 0x1f, R23 ;  /* 0x0000001fff047819 */ /* 0x000fe40000011417 */
[----:B------:R-:W-:Y:S01]  /*12b0*/  SHF.R.S32.HI R15, RZ, 0x4, R8 ;  /* 0x00000004ff0f7819 */ /* 0x000fe20000011408 */
[----:B------:R-:W-:Y:S01]  /*12c0*/  IMAD.SHL.U32 R5, R3, 0x10, RZ ;  /* 0x0000001003057824 */ /* 0x000fe200078e00ff */
[----:B------:R-:W-:Y:S02]  /*12d0*/  LOP3.LUT R18, R18, 0x1c0, RZ, 0xc0, !PT ;  /* 0x000001c012127812 */ /* 0x000fe400078ec0ff */
[----:B------:R-:W-:Y:S02]  /*12e0*/  IADD3 R11, R14, -R11, RZ ;  /* 0x8000000b0e0b7210 */ /* 0x000fe40007ffe0ff */
[----:B------:R-:W-:Y:S02]  /*12f0*/  LEA.HI R23, R4, R23, RZ, 0x7 ;  /* 0x0000001704177211 */ /* 0x000fe400078f38ff */
[----:B------:R-:W-:-:S02]  /*1300*/  LEA.HI R8, R8, R15, RZ, 0x1 ;  /* 0x0000000f08087211 */ /* 0x000fc400078f08ff */
[----:B------:R-:W-:Y:S02]  /*1310*/  SHF.R.S32.HI R3, RZ, 0x1f, R0 ;  /* 0x0000001fff037819 */ /* 0x000fe40000011400 */
[----:B------:R-:W-:Y:S01]  /*1320*/  LOP3.LUT R5, R18, 0x30, R5, 0xf8, !PT ;  /* 0x0000003012057812 */ /* 0x000fe200078ef805 */
[----:B--2---:R-:W-:Y:S06]  /*1330*/  @P0 BRA `(.L_x_625) ;  /* 0x0000000000080947 */ /* 0x004fec0003800000 */
[----:B------:R-:W2:Y:S02]  /*1340*/  SYNCS.PHASECHK.TRANS64.TRYWAIT P0, [R2+URZ+0x30c00], R17 ;  /* 0x030c0011020075a7 */ /* 0x000ea4000800017f */
[----:B--2---:R-:W-:Y:S05]  /*1350*/  @!P0 BRA `(.L_x_626) ;  /* 0x000000a0003c8947 */ /* 0x004fea0003800000 */
.L_x_625:
[----:B------:R-:W3:Y:S01]  /*1360*/  LDL.LU R21, [R1] ;  /* 0x0000000001157983 */ /* 0x000ee20000300800 */
[----:B------:R-:W-:Y:S01]  /*1370*/  LOP3.LUT R9, R5, 0x8, R6, 0xf8, !PT ;  /* 0x0000000805097812 */ /* 0x000fe200078ef806 */
[----:B------:R-:W-:Y:S01]  /*1380*/  IMAD R20, R13, 0x400, R0 ;  /* 0x000004000d147824 */ /* 0x000fe200078e0200 */
[CC--:B------:R-:W-:Y:S02]  /*1390*/  LEA.HI R5, R3.reuse, R0.reuse, RZ, 0x5 ;  /* 0x0000000003057211 */ /* 0x0c0fe400078f28ff */
[----:B------:R-:W-:Y:S02]  /*13a0*/  SHF.R.S32.HI R4, RZ, 0x1f, R7 ;  /* 0x0000001fff047819 */ /* 0x000fe40000011407 */
[----:B------:R-:W-:Y:S02]  /*13b0*/  SHF.R.S32.HI R6, RZ, 0x5, R5 ;  /* 0x00000005ff067819 */ /* 0x000fe40000011405 */
[----:B------:R-:W-:Y:S02]  /*13c0*/  SHF.R.U32.HI R18, RZ, 0x3, R18 ;  /* 0x00000003ff127819 */ /* 0x000fe40000011612 */
[----:B------:R-:W-:Y:S01]  /*13d0*/  LEA.HI R3, R3, R0, RZ, 0x2 ;  /* 0x0000000003037211 */ /* 0x000fe200078f10ff */
[----:B------:R-:W-:Y:S01]  /*13e0*/  IMAD R19, R6, -0x10, R19 ;  /* 0xfffffff006137824 */ /* 0x000fe200078e0213 */
[----:B------:R-:W-:-:S02]  /*13f0*/  LOP3.LUT R8, R8, 0x7ffffe, RZ, 0xc0, !PT ;  /* 0x007ffffe08087812 */ /* 0x000fc400078ec0ff */
[CC--:B------:R-:W-:Y:S02]  /*1400*/  LEA.HI R5, R4.reuse, R7.reuse, RZ, 0x3 ;  /* 0x0000000704057211 */ /* 0x0c0fe400078f18ff */
[----:B------:R-:W-:Y:S01]  /*1410*/  LEA.HI R4, R4, R7, RZ, 0x2 ;  /* 0x0000000704047211 */ /* 0x000fe200078f10ff */
[----:B------:R-:W-:Y:S01]  /*1420*/  IMAD.IADD R12, R15, 0x1, -R8 ;  /* 0x000000010f0c7824 */ /* 0x000fe200078e0a08 */
[----:B------:R-:W-:Y:S02]  /*1430*/  LOP3.LUT R18, R9, R18, RZ, 0x3c, !PT ;  /* 0x0000001209127212 */ /* 0x000fe400078e3cff */
[----:B------:R-:W-:Y:S02]  /*1440*/  LEA.HI R7, R13, R13, RZ, 0x1 ;  /* 0x0000000d0d077211 */ /* 0x000fe400078f08ff */
[----:B------:R-:W-:Y:S02]  /*1450*/  LOP3.LUT R9, R3, 0x7ffffffc, RZ, 0xc0, !PT ;  /* 0x7ffffffc03097812 */ /* 0x000fe400078ec0ff */
[----:B------:R-:W-:-:S02]  /*1460*/  SHF.R.S32.HI R6, RZ, 0x2, R3 ;  /* 0x00000002ff067819 */ /* 0x000fc40000011403 */
[----:B------:R-:W-:Y:S02]  /*1470*/  SHF.R.S32.HI R3, RZ, 0x1f, R3 ;  /* 0x0000001fff037819 */ /* 0x000fe40000011403 */
[----:B------:R-:W-:Y:S02]  /*1480*/  LOP3.LUT R8, R7, 0xfffffffe, RZ, 0xc0, !PT ;  /* 0xfffffffe07087812 */ /* 0x000fe400078ec0ff */
[----:B------:R-:W-:Y:S02]  /*1490*/  LEA.HI R3, R3, R6, RZ, 0x3 ;  /* 0x0000000603037211 */ /* 0x000fe400078f18ff */
[----:B------:R-:W-:Y:S01]  /*14a0*/  IADD3 R9, R0, -R9, RZ ;  /* 0x8000000900097210 */ /* 0x000fe20007ffe0ff */
[----:B------:R-:W-:Y:S01]  /*14b0*/  IMAD.IADD R8, R13, 0x1, -R8 ;  /* 0x000000010d087824 */ /* 0x000fe200078e0a08 */
[----:B------:R-:W-:Y:S01]  /*14c0*/  LOP3.LUT R7, R3, 0xfffffff8, RZ, 0xc0, !PT ;  /* 0xfffffff803077812 */ /* 0x000fe200078ec0ff */
[----:B-1----:R-:W-:Y:S01]  /*14d0*/  IMAD R13, R13, 0x10, R12 ;  /* 0x000000100d0d7824 */ /* 0x002fe200078e020c */
[----:B------:R-:W-:-:S02]  /*14e0*/  SHF.R.S32.HI R3, RZ, 0x2, R4 ;  /* 0x00000002ff037819 */ /* 0x000fc40000011404 */
[----:B------:R-:W-:Y:S01]  /*14f0*/  IADD3 R19, R19, R7, -R6 ;  /* 0x0000000713137210 */ /* 0x000fe20007ffe806 */
[----:B------:R-:W-:Y:S01]  /*1500*/  IMAD.U32 R7, R13, 0x200, R18 ;  /* 0x000002000d077824 */ /* 0x000fe200078e0012 */
[C---:B------:R-:W-:Y:S02]  /*1510*/  IADD3 R6, R3.reuse, 0x8, RZ ;  /* 0x0000000803067810 */ /* 0x040fe40007ffe0ff */
[----:B------:R-:W-:Y:S02]  /*1520*/  LEA.HI R4, R4, R3, RZ, 0x1 ;  /* 0x0000000304047211 */ /* 0x000fe400078f08ff */
[--C-:B------:R-:W-:Y:S01]  /*1530*/  SHF.R.S32.HI R0, RZ, 0x3, R5.reuse ;  /* 0x00000003ff007819 */ /* 0x100fe20000011405 */
[----:B------:R1:W-:Y:S01]  /*1540*/  STL [R1+0x8], R7 ;  /* 0x0000080701007387 */ /* 0x0003e20000100800 */
[----:B------:R-:W-:Y:S01]  /*1550*/  SHF.R.S32.HI R5, RZ, 0x1f, R5 ;  /* 0x0000001fff057819 */ /* 0x000fe20000011405 */
[----:B------:R-:W-:Y:S01]  /*1560*/  VIADD R12, R3, 0x10 ;  /* 0x00000010030c7836 */ /* 0x000fe20000000000 */
[----:B------:R-:W-:-:S02]  /*1570*/  LOP3.LUT R4, R4, 0xfffffffe, RZ, 0xc0, !PT ;  /* 0xfffffffe04047812 */ /* 0x000fc400078ec0ff */
[----:B------:R-:W-:Y:S02]  /*1580*/  LEA.HI R5, R5, R0, RZ, 0x4 ;  /* 0x0000000005057211 */ /* 0x000fe400078f20ff */
[----:B-1----:R-:W-:Y:S01]  /*1590*/  LEA.HI R7, R6, R6, RZ, 0x1 ;  /* 0x0000000606077211 */ /* 0x002fe200078f08ff */
[C---:B------:R-:W-:Y:S01]  /*15a0*/  IMAD.IADD R4, R3.reuse, 0x1, -R4 ;  /* 0x0000000103047824 */ /* 0x040fe200078e0a04 */
[----:B------:R-:W-:Y:S02]  /*15b0*/  IADD3 R14, R3, 0x18, RZ ;  /* 0x00000018030e7810 */ /* 0x000fe40007ffe0ff */
[----:B------:R-:W-:Y:S02]  /*15c0*/  LOP3.LUT R13, R7, 0xfffffffe, RZ, 0xc0, !PT ;  /* 0xfffffffe070d7812 */ /* 0x000fe400078ec0ff */
[----:B------:R-:W-:Y:S02]  /*15d0*/  LOP3.LUT R5, R5, 0x1ffffff0, RZ, 0xc0, !PT ;  /* 0x1ffffff005057812 */ /* 0x000fe400078ec0ff */
[----:B------:R-:W-:Y:S01]  /*15e0*/  LEA.HI R3, R12, R12, RZ, 0x1 ;  /* 0x0000000c0c037211 */ /* 0x000fe200078f08ff */
[----:B------:R-:W-:Y:S01]  /*15f0*/  IMAD.IADD R13, R6, 0x1, -R13 ;  /* 0x00000001060d7824 */ /* 0x000fe200078e0a0d */
[----:B------:R-:W-:Y:S01]  /*1600*/  LEA.HI R16, R14, R14, RZ, 0x1 ;  /* 0x0000000e0e107211 */ /* 0x000fe200078f08ff */
[----:B------:R-:W-:Y:S01]  /*1610*/  IMAD.IADD R5, R0, 0x1, -R5 ;  /* 0x0000000100057824 */ /* 0x000fe200078e0a05 */
[----:B------:R-:W-:-:S02]  /*1620*/  LOP3.LUT R15, R3, 0xfffffffe, RZ, 0xc0, !PT ;  /* 0xfffffffe030f7812 */ /* 0x000fc400078ec0ff */
[--C-:B------:R-:W-:Y:S02]  /*1630*/  SHF.R.S32.HI R6, RZ, 0x1, R3.reuse ;  /* 0x00000001ff067819 */ /* 0x100fe40000011403 */
[----:B------:R-:W-:Y:S02]  /*1640*/  SHF.R.S32.HI R3, RZ, 0x1f, R3 ;  /* 0x0000001fff037819 */ /* 0x000fe40000011403 */
[--C-:B------:R-:W-:Y:S02]  /*1650*/  SHF.R.S32.HI R0, RZ, 0x1, R7.reuse ;  /* 0x00000001ff007819 */ /* 0x100fe40000011407 */
[----:B------:R-:W-:Y:S02]  /*1660*/  SHF.R.S32.HI R7, RZ, 0x1f, R7 ;  /* 0x0000001fff077819 */ /* 0x000fe40000011407 */
[--C-:B--2---:R-:W-:Y:S02]  /*1670*/  SHF.R.S32.HI R17, RZ, 0x1, R16.reuse ;  /* 0x00000001ff117819 */ /* 0x104fe40000011410 */
[----:B------:R-:W-:-:S02]  /*1680*/  SHF.R.S32.HI R18, RZ, 0x1f, R16 ;  /* 0x0000001fff127819 */ /* 0x000fc40000011410 */
[----:B------:R-:W-:Y:S02]  /*1690*/  LEA.HI R3, R3, R6, RZ, 0x4 ;  /* 0x0000000603037211 */ /* 0x000fe400078f20ff */
[----:B------:R-:W-:Y:S02]  /*16a0*/  LEA.HI R7, R7, R0, RZ, 0x4 ;  /* 0x0000000007077211 */ /* 0x000fe400078f20ff */
[----:B------:R-:W-:Y:S02]  /*16b0*/  LEA.HI R18, R18, R17, RZ, 0x4 ;  /* 0x0000001112127211 */ /* 0x000fe400078f20ff */
[----:B------:R-:W-:Y:S01]  /*16c0*/  LOP3.LUT R3, R3, 0x1ffffff0, RZ, 0xc0, !PT ;  /* 0x1ffffff003037812 */ /* 0x000fe200078ec0ff */
[----:B------:R-:W-:Y:S01]  /*16d0*/  IMAD R8, R8, -0x40, R19 ;  /* 0xffffffc008087824 */ /* 0x000fe200078e0213 */
[----:B------:R-:W-:Y:S02]  /*16e0*/  LOP3.LUT R7, R7, 0x1ffffff0, RZ, 0xc0, !PT ;  /* 0x1ffffff007077812 */ /* 0x000fe400078ec0ff */
[----:B------:R-:W-:Y:S01]  /*16f0*/  LOP3.LUT R19, R16, 0xfffffffe, RZ, 0xc0, !PT ;  /* 0xfffffffe10137812 */ /* 0x000fe200078ec0ff */
[----:B------:R-:W-:Y:S01]  /*1700*/  IMAD.IADD R6, R6, 0x1, -R3 ;  /* 0x0000000106067824 */ /* 0x000fe200078e0a03 */
[----:B------:R-:W-:Y:S01]  /*1710*/  LOP3.LUT R18, R18, 0x1ffffff0, RZ, 0xc0, !PT ;  /* 0x1ffffff012127812 */ /* 0x000fe200078ec0ff */
[----:B------:R-:W-:Y:S01]  /*1720*/  IMAD.IADD R0, R0, 0x1, -R7 ;  /* 0x0000000100007824 */ /* 0x000fe200078e0a07 */
[----:B------:R-:W-:Y:S01]  /*1730*/  LEA R3, R5, R4, 0x3 ;  /* 0x0000000405037211 */ /* 0x000fe200078e18ff */
[----:B------:R-:W-:Y:S01]  /*1740*/  IMAD.IADD R15, R12, 0x1, -R15 ;  /* 0x000000010c0f7824 */ /* 0x000fe200078e0a0f */
[----:B------:R-:W-:Y:S01]  /*1750*/  IADD3 R19, R14, -R19, RZ ;  /* 0x800000130e137210 */ /* 0x000fe20007ffe0ff */
[----:B------:R-:W-:-:S02]  /*1760*/  IMAD.IADD R18, R17, 0x1, -R18 ;  /* 0x0000000111127824 */ /* 0x000fc400078e0a12 */
[----:B------:R1:W-:Y:S01]  /*1770*/  STL [R1+0x18], R3 ;  /* 0x0000180301007387 */ /* 0x0003e20000100800 */
[----:B------:R-:W-:Y:S02]  /*1780*/  IMAD R4, R0, 0x8, R13 ;  /* 0x0000000800047824 */ /* 0x000fe400078e020d */
[----:B------:R-:W-:-:S03]  /*1790*/  IMAD R0, R18, 0x8, R19 ;  /* 0x0000000812007824 */ /* 0x000fc600078e0213 */
[----:B------:R-:W-:Y:S01]  /*17a0*/  STL [R1+0x14], R4 ;  /* 0x0000140401007387 */ /* 0x000fe20000100800 */
[----:B-1----:R-:W-:-:S05]  /*17b0*/  IMAD R3, R6, 0x8, R15 ;  /* 0x0000000806037824 */ /* 0x002fca00078e020f */
[----:B------:R-:W-:Y:S04]  /*17c0*/  STL [R1+0x10], R3 ;  /* 0x0000100301007387 */ /* 0x000fe80000100800 */
[----:B------:R1:W-:Y:S02]  /*17d0*/  STL [R1+0xc], R0 ;  /* 0x00000c0001007387 */ /* 0x0003e40000100800 */
[----:B-1----:R-:W-:-:S05]  /*17e0*/  SHF.R.S32.HI R0, RZ, 0x7, R23 ;  /* 0x00000007ff007819 */ /* 0x002fca0000011417 */
[----:B------:R1:W-:Y:S01]  /*17f0*/  STL [R1+0x4], R0 ;  /* 0x0000040001007387 */ /* 0x0003e20000100800 */
[----:B------:R-:W-:Y:S01]  /*1800*/  IMAD.SHL.U32 R3, R20, 0x4, RZ ;  /* 0x0000000414037824 */ /* 0x000fe200078e00ff */
[----:B------:R-:W-:Y:S02]  /*1810*/  MOV R6, RZ ;  /* 0x000000ff00067202 */ /* 0x000fe40000000f00 */
        /* <DEDUP_REMOVED lines=35> */
.L_x_637:
[----:B------:R-:W-:-:S13]  /*1a50*/  ISETP.NE.AND P0, PT, R7, 0x3, PT ;  /* 0x000000030700780c */ /* 0x000fda0003f05270 */
[----:B------:R-:W-:Y:S05]  /*1a60*/  @!P0 BRA `(.L_x_627) ;  /* 0x0000000000048947 */ /* 0x000fea0003800000 */
[----:B------:R-:W-:Y:S01]  /*1a70*/  BPT.TRAP 0x1 ;  /* 0x000000040000795c */ /* 0x000fe20000300000 */
.L_x_627:
[----:B------:R-:W-:Y:S01]  /*1a80*/  IMAD R25, R4, 0x8, R2 ;  /* 0x0000000804197824 */ /* 0x000fe200078e0202 */
[----:B------:R-:W-:-:S04]  /*1a90*/  SHF.L.U32 R22, R5, 0x1f, RZ ;  /* 0x0000001f05167819 */ /* 0x000fc800000006ff */
[----:B------:R1:W2:Y:S01]  /*1aa0*/  SYNCS.PHASECHK.TRANS64.TRYWAIT P1, [R25+URZ+0x30c10], R22 ;  /* 0x030c1016190075a7 */ /* 0x0002a2000802017f */
[----:B------:R-:W-:Y:S05]  /*1ab0*/  @!P0 BRA `(.L_x_628) ;  /* 0x0000000000048947 */ /* 0x000fea0003800000 */
[----:B------:R-:W-:Y:S01]  /*1ac0*/  BPT.TRAP 0x1 ;  /* 0x000000040000795c */ /* 0x000fe20000300000 */
.L_x_628:
[----:B------:R-:W-:-:S04]  /*1ad0*/  IADD3 R0, R2, 0x10000, RZ ;  /* 0x0001000002007810 */ /* 0x000fc80007ffe0ff */
[----:B------:R-:W-:-:S04]  /*1ae0*/  SHF.R.U32.HI R0, RZ, 0x4, R0 ;  /* 0x00000004ff007819 */ /* 0x000fc80000011600 */
[----:B------:R-:W-:Y:S01]  /*1af0*/  LOP3.LUT R0, R0, 0x3fff, RZ, 0xc0, !PT ;  /* 0x00003fff00007812 */ /* 0x000fe200078ec0ff */
[----:B--2---:R-:W-:Y:S06]  /*1b00*/  @P1 BRA `(.L_x_629) ;  /* 0x0000000000081947 */ /* 0x004fec0003800000 */
[----:B------:R-:W2:Y:S02]  /*1b10*/  SYNCS.PHASECHK.TRANS64.TRYWAIT P1, [R25+URZ+0x30c10], R22 ;  /* 0x030c1016190075a7 */ /* 0x000ea4000802017f */
[----:B--2---:R-:W-:Y:S05]  /*1b20*/  @!P1 BRA `(.L_x_630) ;  /* 0x00000098005c9947 */ /* 0x004fea0003800000 */
.L_x_629:
        /* <DEDUP_REMOVED lines=64> */
.L_x_631:
[----:B------:R1:W1:Y:S01]  /*1f30*/  SYNCS.PHASECHK.TRANS64.TRYWAIT P1, [R25+URZ+0x30c30], R22 ;  /* 0x030c3016190075a7 */ /* 0x000262000802017f */
[----:B------:R-:W-:Y:S05]  /*1f40*/  @!P0 BRA `(.L_x_632) ;  /* 0x0000000000048947 */ /* 0x000fea0003800000 */
[----:B------:R-:W-:Y:S01]  /*1f50*/  BPT.TRAP 0x1 ;  /* 0x000000040000795c */ /* 0x000fe20000300000 */
.L_x_632:
[----:B------:R-:W-:-:S04]  /*1f60*/  IADD3 R18, R2, 0x18000, RZ ;  /* 0x0001800002127810 */ /* 0x000fc80007ffe0ff */
[----:B------:R-:W-:-:S04]  /*1f70*/  SHF.R.U32.HI R18, RZ, 0x4, R18 ;  /* 0x00000004ff127819 */ /* 0x000fc80000011612 */
[----:B------:R-:W-:-:S04]  /*1f80*/  LOP3.LUT R18, R18, 0x3fff, RZ, 0xc0, !PT ;  /* 0x00003fff12127812 */ /* 0x000fc800078ec0ff */
[----:B------:R-:W-:Y:S01]  /*1f90*/  LOP3.LUT R21, R18, 0x10000, RZ, 0xfc, !PT ;  /* 0x0001000012157812 */ /* 0x000fe200078efcff */
[----:B-1----:R-:W-:Y:S06]  /*1fa0*/  @P1 BRA `(.L_x_633) ;  /* 0x0000000000081947 */ /* 0x002fec0003800000 */
[----:B------:R-:W1:Y:S02]  /*1fb0*/  SYNCS.PHASECHK.TRANS64.TRYWAIT P1, [R25+URZ+0x30c30], R22 ;  /* 0x030c3016190075a7 */ /* 0x000e64000802017f */
[----:B-1----:R-:W-:Y:S05]  /*1fc0*/  @!P1 BRA `(.L_x_634) ;  /* 0x0000009400489947 */ /* 0x002fea0003800000 */
.L_x_633:
[----:B------:R-:W-:Y:S01]  /*1fd0*/  UIADD3 UR9, UR9, 0x4000, URZ ;  /* 0x0000400009097890 */ /* 0x000fe2000fffe03f */
[----:B------:R-:W-:Y:S01]  /*1fe0*/  IMAD R22, R4, 0x400, R21 ;  /* 0x0000040004167824 */ /* 0x000fe200078e0215 */
[----:B------:R-:W-:Y:S01]  /*1ff0*/  WARPGROUP.ARRIVE ;  /* 0x00000000000079c5 */ /* 0x000fe20000000000 */
[----:B------:R-:W-:Y:S01]  /*2000*/  UMOV UR7, 0x40000040 ;  /* 0x4000004000077882 */ /* 0x000fe20000000000 */
[----:B------:R-:W-:Y:S01]  /*2010*/  USHF.R.U32.HI UR9, URZ, 0x4, UR9 ;  /* 0x000000043f097899 */ /* 0x000fe20008011609 */
[----:B------:R-:W-:Y:S01]  /*2020*/  FMUL.FTZ R23, R90, UR36 ;  /* 0x000000245a177c20 */ /* 0x000fe20008410000 */
[----:B------:R-:W-:Y:S01]  /*2030*/  R2UR UR8, R22 ;  /* 0x00000000160872ca */ /* 0x000fe200000e0000 */
[----:B------:R-:W-:Y:S01]  /*2040*/  UMOV UR5, 0x40000040 ;  /* 0x4000004000057882 */ /* 0x000fe20000000000 */
[----:B------:R-:W-:Y:S01]  /*2050*/  ULOP3.LUT UR9, UR9, 0x3fff, URZ, 0xc0, !UPT ;  /* 0x00003fff09097892 */ /* 0x000fe2000f8ec03f */
[----:B------:R-:W-:Y:S01]  /*2060*/  FMUL.FTZ R90, R93, UR36 ;  /* 0x000000245d5a7c20 */ /* 0x000fe20008410000 */
        /* <DEDUP_REMOVED lines=11> */
[----:B--2---:R-:W1:Y:S01]  /*2120*/  SHFL.IDX PT, R122, R20, R10, 0x1f ;  /* 0x00001f0a147a7589 */ /* 0x004e6200000e0000 */
[----:B------:R-:W-:Y:S01]  /*2130*/  HGMMA.64x128x16.F32.BF16 R24, gdesc[UR4], RZ, !UPT, gsb0 ;  /* 0x01e00000041879f0 */ /* 0x000fe2000c0018ff */
[----:B------:R-:W-:Y:S01]  /*2140*/  UIADD3 UR6, UR8, 0x2, URZ ;  /* 0x0000000208067890 */ /* 0x000fe2000fffe03f */
[----:B------:R-:W-:Y:S01]  /*2150*/  VIADD R131, R10, 0x4 ;  /* 0x000000040a837836 */ /* 0x000fe20000000000 */
[----:B------:R-:W-:Y:S01]  /*2160*/  UIADD3 UR4, UR9, 0x2, URZ ;  /* 0x0000000209047890 */ /* 0x000fe2000fffe03f */
[----:B------:R-:W-:Y:S01]  /*2170*/  FMUL.FTZ R22, R89, UR36 ;  /* 0x0000002459167c20 */ /* 0x000fe20008410000 */
[----:B------:R-:W-:Y:S01]  /*2180*/  UMOV UR7, 0x40000040 ;  /* 0x4000004000077882 */ /* 0x000fe20000000000 */
[----:B------:R-:W-:Y:S01]  /*2190*/  UMOV UR5, 0x40000040 ;  /* 0x4000004000057882 */ /* 0x000fe20000000000 */
[----:B------:R-:W-:Y:S01]  /*21a0*/  FMUL.FTZ R88, R91, UR36 ;  /* 0x000000245b587c20 */ /* 0x000fe20008410000 */
[----:B------:R-:W-:Y:S01]  /*21b0*/  FMUL.FTZ R108, R111, UR36 ;  /* 0x000000246f6c7c20 */ /* 0x000fe20008410000 */
[----:B------:R-:W2:Y:S01]  /*21c0*/  MUFU.TANH R21, R21 ;  /* 0x0000001500157308 */ /* 0x000ea20000002400 */
[----:B------:R-:W-:Y:S01]  /*21d0*/  FMUL.FTZ R91, R94, UR36 ;  /* 0x000000245e5b7c20 */ /* 0x000fe20008410000 */
[----:B------:R-:W-:Y:S01]  /*21e0*/  FMUL.FTZ R111, R114, UR36 ;  /* 0x00000024726f7c20 */ /* 0x000fe20008410000 */
[----:B------:R-:W-:Y:S01]  /*21f0*/  FMUL.FTZ R94, R97, UR36 ;  /* 0x00000024615e7c20 */ /* 0x000fe20008410000 */
[----:B------:R-:W-:Y:S01]  /*2200*/  FMUL.FTZ R114, R117, UR36 ;  /* 0x0000002475727c20 */ /* 0x000fe20008410000 */
[----:B------:R-:W-:Y:S01]  /*2210*/  FMUL.FTZ R97, R100, UR36 ;  /* 0x0000002464617c20 */ /* 0x000fe20008410000 */
[----:B------:R-:W-:Y:S01]  /*2220*/  FMUL.FTZ R117, R120, UR36 ;  /* 0x0000002478757c20 */ /* 0x000fe20008410000 */
[----:B------:R-:W-:Y:S01]  /*2230*/  FMUL.FTZ R100, R103, UR36 ;  /* 0x0000002467647c20 */ /* 0x000fe20008410000 */
[----:B------:R-:W4:Y:S01]  /*2240*/  SHFL.IDX PT, R120, R20, R131, 0x1f ;  /* 0x00001f8314787589 */ /* 0x000f2200000e0000 */
[----:B------:R-:W-:Y:S01]  /*2250*/  FMUL.FTZ R103, R106, UR36 ;  /* 0x000000246a677c20 */ /* 0x000fe20008410000 */
[----:B------:R-:W-:Y:S01]  /*2260*/  FMUL.FTZ R232, R135, UR36 ;  /* 0x0000002487e87c20 */ /* 0x000fe20008410000 */
[----:B------:R-:W3:Y:S01]  /*2270*/  MUFU.TANH R22, R22 ;  /* 0x0000001600167308 */ /* 0x000ee20000002400 */
[----:B------:R-:W-:Y:S01]  /*2280*/  FMUL.FTZ R106, R109, UR36 ;  /* 0x000000246d6a7c20 */ /* 0x000fe20008410000 */
[----:B------:R-:W-:-:S02]  /*2290*/  VIADD R135, R10, 0x8 ;  /* 0x000000080a877836 */ /* 0x000fc40000000000 */
[----:B------:R-:W-:Y:S01]  /*22a0*/  FMUL.FTZ R89, R92, UR36 ;  /* 0x000000245c597c20 */ /* 0x000fe20008410000 */
[----:B------:R-:W-:Y:S01]  /*22b0*/  FMUL.FTZ R109, R112, UR36 ;  /* 0x00000024706d7c20 */ /* 0x000fe20008410000 */
[----:B------:R-:W-:Y:S01]  /*22c0*/  FMUL.FTZ R112, R115, UR36 ;  /* 0x0000002473707c20 */ /* 0x000fe20008410000 */
[----:B------:R-:W-:Y:S01]  /*22d0*/  FMUL.FTZ R92, R95, UR36 ;  /* 0x000000245f5c7c20 */ /* 0x000fe20008410000 */
[----:B------:R-:W-:Y:S01]  /*22e0*/  FMUL.FTZ R115, R118, UR36 ;  /* 0x0000002476737c20 */ /* 0x000fe20008410000 */
[----:B------:R-:W4:Y:S01]  /*22f0*/  MUFU.TANH R23, R23 ;  /* 0x0000001700177308 */ /* 0x000f220000002400 */
[----:B------:R-:W-:Y:S01]  /*2300*/  FMUL.FTZ R95, R98, UR36 ;  /* 0x00000024625f7c20 */ /* 0x000fe20008410000 */
[----:B------:R-:W-:Y:S01]  /*2310*/  FMUL.FTZ R118, R121, UR36 ;  /* 0x0000002479767c20 */ /* 0x000fe20008410000 */
[----:B------:R-:W-:Y:S01]  /*2320*/  STL [R1+0x44], R155 ;  /* 0x0000449b01007387 */ /* 0x000fe20000100800 */
[----:B------:R-:W-:Y:S01]  /*2330*/  FMUL.FTZ R98, R101, UR36 ;  /* 0x0000002465627c20 */ /* 0x000fe20008410000 */
[----:B------:R-:W-:Y:S01]  /*2340*/  FMUL.FTZ R101, R104, UR36 ;  /* 0x0000002468657c20 */ /* 0x000fe20008410000 */
[----:B------:R-:W-:Y:S01]  /*2350*/  FMUL.FTZ R237, R134, UR36 ;  /* 0x0000002486ed7c20 */ /* 0x000fe20008410000 */
[----:B------:R-:W4:Y:S01]  /*2360*/  SHFL.IDX PT, R121, R20, R135, 0x1f ;  /* 0x00001f8714797589 */ /* 0x000f2200000e0000 */
[----:B------:R-:W-:Y:S01]  /*2370*/  MUFU.TANH R88, R88 ;  /* 0x0000005800587308 */ /* 0x000fe20000002400 */
[----:B------:R-:W-:Y:S01]  /*2380*/  FMUL.FTZ R104, R107, UR36 ;  /* 0x000000246b687c20 */ /* 0x000fe20008410000 */
[----:B------:R-:W-:Y:S01]  /*2390*/  FMUL.FTZ R137, R137, UR36 ;  /* 0x0000002489897c20 */ /* 0x000fe20008410000 */
[----:B------:R-:W-:Y:S01]  /*23a0*/  STL [R1+0x40], R154 ;  /* 0x0000409a01007387 */ /* 0x000fe20000100800 */
[----:B------:R-:W-:Y:S01]  /*23b0*/  IADD3 R134, R10, 0xc, RZ ;  /* 0x0000000c0a867810 */ /* 0x000fe20007ffe0ff */
[----:B------:R-:W-:Y:S01]  /*23c0*/  FMUL.FTZ R107, R110, UR36 ;  /* 0x000000246e6b7c20 */ /* 0x000fe20008410000 */
[----:B------:R-:W-:Y:S01]  /*23d0*/  ISETP.GT.AND P2, PT, R8, RZ, PT ;  /* 0x000000ff0800720c */ /* 0x000fe20003f44270 */
[----:B------:R-:W-:Y:S01]  /*23e0*/  STL [R1+0x3c], R153 ;  /* 0x00003c9901007387 */ /* 0x000fe20000100800 */
[----:B------:R-:W4:Y:S01]  /*23f0*/  MUFU.TANH R89, R89 ;  /* 0x0000005900597308 */ /* 0x000f220000002400 */
[----:B------:R-:W-:Y:S01]  /*2400*/  FMUL.FTZ R110, R113, UR36 ;  /* 0x00000024716e7c20 */ /* 0x000fe20008410000 */
[----:B------:R-:W-:Y:S01]  /*2410*/  FMUL.FTZ R113, R116, UR36 ;  /* 0x0000002474717c20 */ /* 0x000fe20008410000 */
[----:B------:R-:W-:Y:S01]  /*2420*/  STL [R1+0x38], R152 ;  /* 0x0000389801007387 */ /* 0x000fe20000100800 */
[----:B------:R-:W-:Y:S01]  /*2430*/  FMUL.FTZ R116, R119, UR36 ;  /* 0x0000002477747c20 */ /* 0x000fe20008410000 */
[----:B------:R-:W-:Y:S01]  /*2440*/  FMUL.FTZ R227, R124, UR36 ;  /* 0x000000247ce37c20 */ /* 0x000fe20008410000 */
[----:B------:R-:W-:Y:S01]  /*2450*/  FMUL.FTZ R136, R136, UR36 ;  /* 0x0000002488887c20 */ /* 0x000fe20008410000 */
[----:B------:R-:W-:Y:S01]  /*2460*/  STL [R1+0x34], R9 ;  /* 0x0000340901007387 */ /* 0x000fe20000100800 */
[----:B--2---:R-:W-:Y:S01]  /*2470*/  FSEL R119, R21, -INF , P2 ;  /* 0xff80000015777808 */ /* 0x004fe20001000000 */
[----:B------:R-:W2:Y:S01]  /*2480*/  MUFU.TANH R91, R91 ;  /* 0x0000005b005b7308 */ /* 0x000ea20000002400 */
[----:B------:R-:W-:Y:S01]  /*2490*/  FMUL.FTZ R138, R138, UR36 ;  /* 0x000000248a8a7c20 */ /* 0x000fe20008410000 */
[----:B------:R1:W-:Y:S01]  /*24a0*/  STL [R1+0x30], R7 ;  /* 0x0000300701007387 */ /* 0x0003e20000100800 */
[----:B------:R-:W-:Y:S01]  /*24b0*/  ISETP.GT.AND P1, PT, R8, 0x8, PT ;  /* 0x000000080800780c */ /* 0x000fe20003f24270 */
[----:B------:R-:W-:Y:S01]  /*24c0*/  FMUL.FTZ R217, R123, UR36 ;  /* 0x000000247bd97c20 */ /* 0x000fe20008410000 */
[----:B------:R-:W-:Y:S01]  /*24d0*/  FMUL.FTZ R133, R133, UR36 ;  /* 0x0000002485857c20 */ /* 0x000fe20008410000 */
[----:B------:R-:W2:Y:S01]  /*24e0*/  SHFL.IDX PT, R124, R20, R134, 0x1f ;  /* 0x00001f86147c7589 */ /* 0x000ea200000e0000 */
[----:B---3--:R-:W-:Y:S01]  /*24f0*/  FSEL R123, R22, -INF , P2 ;  /* 0xff800000167b7808 */ /* 0x008fe20001000000 */
[----:B------:R-:W3:Y:S01]  /*2500*/  MUFU.TANH R90, R90 ;  /* 0x0000005a005a7308 */ /* 0x000ee20000002400 */
[----:B------:R-:W-:Y:S01]  /*2510*/  FMUL.FTZ R141, R141, UR36 ;  /* 0x000000248d8d7c20 */ /* 0x000fe20008410000 */
[----:B------:R-:W-:Y:S01]  /*2520*/  STL [R1+0x2c], R6 ;  /* 0x00002c0601007387 */ /* 0x000fe20000100800 */
[----:B------:R-:W-:Y:S01]  /*2530*/  FMUL.FTZ R139, R139, UR36 ;  /* 0x000000248b8b7c20 */ /* 0x000fe20008410000 */
[----:B------:R-:W-:Y:S01]  /*2540*/  FMUL.FTZ R231, R145, UR36 ;  /* 0x0000002491e77c20 */ /* 0x000fe20008410000 */
[----:B------:R-:W-:Y:S01]  /*2550*/  FMUL.FTZ R140, R140, UR36 ;  /* 0x000000248c8c7c20 */ /* 0x000fe20008410000 */
[----:B------:R-:W-:Y:S01]  /*2560*/  STL [R1+0x28], R5 ;  /* 0x0000280501007387 */ /* 0x000fe20000100800 */
[----:B------:R-:W-:Y:S01]  /*2570*/  FMUL.FTZ R142, R142, UR36 ;  /* 0x000000248e8e7c20 */ /* 0x000fe20008410000 */
[----:B-1----:R1:W-:Y:S01]  /*2580*/  MUFU.TANH R7, R137 ;  /* 0x0000008900077308 */ /* 0x0023e20000002400 */
[----:B------:R-:W-:Y:S01]  /*2590*/  FMUL.FTZ R226, R125, UR36 ;  /* 0x000000247de27c20 */ /* 0x000fe20008410000 */
[----:B------:R-:W-:Y:S01]  /*25a0*/  STL [R1+0x24], R3 ;  /* 0x0000240301007387 */ /* 0x000fe20000100800 */
[----:B------:R-:W-:Y:S01]  /*25b0*/  FMUL.FTZ R129, R129, UR36 ;  /* 0x0000002481817c20 */ /* 0x000fe20008410000 */
[----:B------:R-:W-:Y:S01]  /*25c0*/  FMUL.FTZ R228, R146, UR36 ;  /* 0x0000002492e47c20 */ /* 0x000fe20008410000 */
[----:B------:R-:W-:Y:S01]  /*25d0*/  FMUL.FTZ R235, R144, UR36 ;  /* 0x0000002490eb7c20 */ /* 0x000fe20008410000 */
[----:B------:R3:W-:Y:S01]  /*25e0*/  STL [R1+0x20], R0 ;  /* 0x0000200001007387 */ /* 0x0007e20000100800 */
[----:B------:R-:W-:Y:S01]  /*25f0*/  FMUL.FTZ R234, R127, UR36 ;  /* 0x000000247fea7c20 */ /* 0x000fe20008410000 */
[----:B------:R4:W-:Y:S01]  /*2600*/  MUFU.TANH R152, R136 ;  /* 0x0000008800987308 */ /* 0x0009e20000002400 */
[----:B-1----:R-:W-:Y:S01]  /*2610*/  FMUL.FTZ R137, R151, UR36 ;  /* 0x0000002497897c20 */ /* 0x002fe20008410000 */
[----:B------:R-:W-:Y:S01]  /*2620*/  SHFL.IDX PT, R144, R12, R10, 0x1f ;  /* 0x00001f0a0c907589 */ /* 0x000fe200000e0000 */
[----:B------:R-:W-:Y:S01]  /*2630*/  FMUL.FTZ R127, R130, UR36 ;  /* 0x00000024827f7c20 */ /* 0x000fe20008410000 */
[----:B------:R-:W-:Y:S01]  /*2640*/  FMUL.FTZ R130, R149, UR36 ;  /* 0x0000002495827c20 */ /* 0x000fe20008410000 */
[----:B------:R-:W-:Y:S01]  /*2650*/  FMUL.FTZ R236, R143, UR36 ;  /* 0x000000248fec7c20 */ /* 0x000fe20008410000 */
[----:B------:R-:W-:Y:S01]  /*2660*/  FMUL.FTZ R229, R128, UR36 ;  /* 0x0000002480e57c20 */ /* 0x000fe20008410000 */
[----:B------:R-:W-:Y:S01]  /*2670*/  SHFL.IDX PT, R221, R12, R131, 0x1f ;  /* 0x00001f830cdd7589 */ /* 0x000fe200000e0000 */
[----:B------:R1:W-:Y:S01]  /*2680*/  MUFU.TANH R9, R138 ;  /* 0x0000008a00097308 */ /* 0x0003e20000002400 */
[----:B----4-:R-:W-:Y:S01]  /*2690*/  FFMA.FTZ R136, R119, UR37, -R122 ;  /* 0x0000002577887c23 */ /* 0x010fe2000801087a */
[----:B------:R-:W-:Y:S01]  /*26a0*/  FSEL R119, R23, -INF , P1 ;  /* 0xff80000017777808 */ /* 0x000fe20000800000 */
[----:B------:R-:W-:-:S02]  /*26b0*/  IMAD R218, R4, 0x400, R18 ;  /* 0x0000040004da7824 */ /* 0x000fc400078e0212 */
[----:B------:R-:W-:Y:S01]  /*26c0*/  FMUL.FTZ R128, R147, UR36 ;  /* 0x0000002493807c20 */ /* 0x000fe20008410000 */
[----:B------:R-:W-:Y:S01]  /*26d0*/  FMUL.FTZ R132, R132, UR36 ;  /* 0x0000002484847c20 */ /* 0x000fe20008410000 */
[----:B------:R-:W-:Y:S01]  /*26e0*/  SHFL.IDX PT, R230, R12, R134, 0x1f ;  /* 0x00001f860ce67589 */ /* 0x000fe200000e0000 */
[----:B------:R-:W-:Y:S01]  /*26f0*/  FFMA.FTZ R119, R119, UR37, -R122 ;  /* 0x0000002577777c23 */ /* 0x000fe2000801087a */
[----:B------:R4:W-:Y:S01]  /*2700*/  MUFU.TANH R153, R133 ;  /* 0x0000008500997308 */ /* 0x0009e20000002400 */
[----:B-1----:R-:W-:Y:S01]  /*2710*/  VIADD R138, R10, 0x14 ;  /* 0x000000140a8a7836 */ /* 0x002fe20000000000 */
[----:B------:R-:W-:Y:S01]  /*2720*/  FSEL R122, R89, -INF , P2 ;  /* 0xff800000597a7808 */ /* 0x000fe20001000000 */
[----:B------:R-:W-:Y:S01]  /*2730*/  SHFL.IDX PT, R225, R12, R135, 0x1f ;  /* 0x00001f870ce17589 */ /* 0x000fe200000e0000 */
[----:B------:R-:W-:-:S03]  /*2740*/  FMUL.FTZ R126, R126, UR36 ;  /* 0x000000247e7e7c20 */ /* 0x000fc60008410000 */
[----:B------:R-:W-:Y:S01]  /*2750*/  SHFL.IDX PT, R223, R20, R138, 0x1f ;  /* 0x00001f8a14df7589 */ /* 0x000fe200000e0000 */
[----:B---3--:R1:W-:Y:S01]  /*2760*/  MUFU.TANH R0, R141 ;  /* 0x0000008d00007308 */ /* 0x0083e20000002400 */
[----:B----4-:R-:W-:Y:S01]  /*2770*/  FFMA.FTZ R133, R123, UR37, -R120 ;  /* 0x000000257b857c23 */ /* 0x010fe20008010878 */
[C---:B------:R-:W-:Y:S01]  /*2780*/  FSEL R123, R88.reuse, -INF , P1 ;  /* 0xff800000587b7808 */ /* 0x040fe20000800000 */
[----:B------:R-:W-:-:S04]  /*2790*/  FFMA.FTZ R88, -R88, R88, 1 ;  /* 0x3f80000058587423 */ /* 0x000fc80000010158 */
[----:B------:R-:W-:Y:S01]  /*27a0*/  FFMA.FTZ R120, R123, UR37, -R120 ;  /* 0x000000257b787c23 */ /* 0x000fe20008010878 */
[----:B------:R-:W-:Y:S01]  /*27b0*/  MUFU.TANH R94, R94 ;  /* 0x0000005e005e7308 */ /* 0x000fe20000002400 */
[----:B-1----:R-:W-:Y:S01]  /*27c0*/  IADD3 R141, R10, 0x1c, RZ ;  /* 0x0000001c0a8d7810 */ /* 0x002fe20007ffe0ff */
[--C-:B------:R-:W-:Y:S01]  /*27d0*/  FFMA.FTZ R123, R122, UR37, -R121.reuse ;  /* 0x000000257a7b7c23 */ /* 0x100fe20008010879 */
[C---:B--2---:R-:W-:Y:S01]  /*27e0*/  FSEL R122, R91.reuse, -INF , P1 ;  /* 0xff8000005b7a7808 */ /* 0x044fe20000800000 */
[----:B------:R-:W-:Y:S02]  /*27f0*/  FFMA.FTZ R91, -R91, R91, 1 ;  /* 0x3f8000005b5b7423 */ /* 0x000fe4000001015b */
[----:B------:R-:W1:Y:S02]  /*2800*/  SHFL.IDX PT, R145, R20, R141, 0x1f ;  /* 0x00001f8d14917589 */ /* 0x000e6400000e0000 */
[----:B------:R-:W-:Y:S01]  /*2810*/  MUFU.TANH R96, R96 ;  /* 0x0000006000607308 */ /* 0x000fe20000002400 */
[----:B------:R-:W-:-:S07]  /*2820*/  FFMA.FTZ R121, R122, UR37, -R121 ;  /* 0x000000257a797c23 */ /* 0x000fce0008010879 */
[----:B------:R2:W-:Y:S08]  /*2830*/  MUFU.TANH R6, R139 ;  /* 0x0000008b00067308 */ /* 0x0005f00000002400 */
[----:B------:R-:W3:Y:S01]  /*2840*/  MUFU.TANH R98, R98 ;  /* 0x0000006200627308 */ /* 0x000ee20000002400 */
[----:B------:R-:W-:Y:S02]  /*2850*/  WARPGROUP.DEPBAR.LE gsb0, 0x0 ;  /* 0x00008000000079c5 */ /* 0x000fe40000010000 */
[----:B------:R-:W-:Y:S01]  /*2860*/  WARPGROUP.ARRIVE ;  /* 0x00000000000079c5 */ /* 0x000fe20000000000 */
[C---:B--2---:R-:W-:Y:S01]  /*2870*/  FSEL R139, R90.reuse, -INF , P2 ;  /* 0xff8000005a8b7808 */ /* 0x044fe20001000000 */
[----:B------:R-:W-:-:S03]  /*2880*/  FFMA.FTZ R90, -R90, R90, 1 ;  /* 0x3f8000005a5a7423 */ /* 0x000fc6000001015a */
[----:B------:R-:W2:Y:S01]  /*2890*/  MUFU.TANH R100, R100 ;  /* 0x0000006400647308 */ /* 0x000ea20000002400 */
[----:B------:R-:W-:Y:S01]  /*28a0*/  HGMMA.64x128x16.F32.BF16 R24, gdesc[UR4], R24, gsb0 ;  /* 0x01e00000041879f0 */ /* 0x000fe20008001818 */
[----:B------:R-:W-:Y:S01]  /*28b0*/  UIADD3 UR6, UR8, 0x4, URZ ;  /* 0x0000000408067890 */ /* 0x000fe2000fffe03f */
[----:B------:R-:W-:Y:S01]  /*28c0*/  FFMA.FTZ R122, R139, UR37, -R124 ;  /* 0x000000258b7a7c23 */ /* 0x000fe2000801087c */
[----:B------:R-:W-:Y:S01]  /*28d0*/  UIADD3 UR4, UR9, 0x4, URZ ;  /* 0x0000000409047890 */ /* 0x000fe2000fffe03f */
[----:B------:R-:W-:Y:S01]  /*28e0*/  VIADD R139, R10, 0x18 ;  /* 0x000000180a8b7836 */ /* 0x000fe20000000000 */
[----:B------:R-:W-:Y:S01]  /*28f0*/  UMOV UR7, 0x40000040 ;  /* 0x4000004000077882 */ /* 0x000fe20000000000 */
[----:B------:R-:W-:Y:S01]  /*2900*/  UMOV UR5, 0x40000040 ;  /* 0x4000004000057882 */ /* 0x000fe20000000000 */
[----:B------:R4:W-:Y:S01]  /*2910*/  MUFU.TANH R5, R140 ;  /* 0x0000008c00057308 */ /* 0x0009e20000002400 */
[----:B---3--:R-:W-:Y:S01]  /*2920*/  FSEL R219, R98, -INF , P2 ;  /* 0xff80000062db7808 */ /* 0x008fe20001000000 */
[----:B------:R-:W3:Y:S04]  /*2930*/  SHFL.IDX PT, R222, R20, R139, 0x1f ;  /* 0x00001f8b14de7589 */ /* 0x000ee800000e0000 */
[----:B-1----:R-:W-:-:S02]  /*2940*/  FFMA.FTZ R219, R219, UR37, -R145 ;  /* 0x00000025dbdb7c23 */ /* 0x002fc40008010891 */
[----:B------:R1:W-:Y:S01]  /*2950*/  MUFU.TANH R3, R142 ;  /* 0x0000008e00037308 */ /* 0x0003e20000002400 */
[----:B----4-:R-:W-:-:S05]  /*2960*/  VIADD R140, R10, 0x10 ;  /* 0x000000100a8c7836 */ /* 0x010fca0000000000 */
[----:B------:R4:W3:Y:S02]  /*2970*/  SHFL.IDX PT, R125, R20, R140, 0x1f ;  /* 0x00001f8c147d7589 */ /* 0x0008e400000e0000 */
[----:B------:R-:W-:Y:S01]  /*2980*/  MUFU.TANH R92, R92 ;  /* 0x0000005c005c7308 */ /* 0x000fe20000002400 */
[C---:B-1----:R-:W-:Y:S01]  /*2990*/  FSEL R142, R96.reuse, -INF , P1 ;  /* 0xff800000608e7808 */ /* 0x042fe20000800000 */
[----:B------:R-:W-:Y:S01]  /*29a0*/  FFMA.FTZ R96, -R96, R96, 1 ;  /* 0x3f80000060607423 */ /* 0x000fe20000010160 */
[----:B----4-:R-:W-:-:S05]  /*29b0*/  FSEL R20, R94, -INF , P2 ;  /* 0xff8000005e147808 */ /* 0x010fca0001000000 */
[----:B------:R-:W-:Y:S01]  /*29c0*/  MUFU.TANH R93, R93 ;  /* 0x0000005d005d7308 */ /* 0x000fe20000002400 */
[----:B------:R-:W-:Y:S01]  /*29d0*/  FFMA.FTZ R94, -R94, R94, 1 ;  /* 0x3f8000005e5e7423 */ /* 0x000fe2000001015e */
[--C-:B------:R-:W-:Y:S01]  /*29e0*/  FFMA.FTZ R20, R20, UR37, -R223.reuse ;  /* 0x0000002514147c23 */ /* 0x100fe200080108df */
[----:B------:R-:W-:Y:S01]  /*29f0*/  FFMA.FTZ R223, R142, UR37, -R223 ;  /* 0x000000258edf7c23 */ /* 0x000fe200080108df */
[----:B--2---:R-:W-:-:S04]  /*2a00*/  FSEL R142, R100, -INF , P1 ;  /* 0xff800000648e7808 */ /* 0x004fc80000800000 */
[----:B------:R-:W1:Y:S01]  /*2a10*/  MUFU.TANH R95, R95 ;  /* 0x0000005f005f7308 */ /* 0x000e620000002400 */
[----:B------:R-:W-:-:S07]  /*2a20*/  FFMA.FTZ R145, R142, UR37, -R145 ;  /* 0x000000258e917c23 */ /* 0x000fce0008010891 */
[----:B------:R2:W-:Y:S08]  /*2a30*/  MUFU.TANH R155, R129 ;  /* 0x00000081009b7308 */ /* 0x0005f00000002400 */
[----:B------:R-:W4:Y:S01]  /*2a40*/  MUFU.TANH R97, R97 ;  /* 0x0000006100617308 */ /* 0x000f220000002400 */
[----:B--2---:R-:W-:Y:S01]  /*2a50*/  FMUL.FTZ R129, R148, UR36 ;  /* 0x0000002494817c20 */ /* 0x004fe20008410000 */
[C---:B-1----:R-:W-:Y:S01]  /*2a60*/  FSEL R143, R95.reuse, -INF , P1 ;  /* 0xff8000005f8f7808 */ /* 0x042fe20000800000 */
[----:B------:R-:W-:-:S05]  /*2a70*/  FFMA.FTZ R95, -R95, R95, 1 ;  /* 0x3f8000005f5f7423 */ /* 0x000fca000001015f */
[----:B------:R-:W-:Y:S08]  /*2a80*/  MUFU.TANH R99, R99 ;  /* 0x0000006300637308 */ /* 0x000ff00000002400 */
[----:B------:R-:W1:Y:S01]  /*2a90*/  MUFU.TANH R101, R101 ;  /* 0x0000006500657308 */ /* 0x000e620000002400 */
[----:B----4-:R-:W-:-:S05]  /*2aa0*/  FSEL R147, R97, -INF , P2 ;  /* 0xff80000061937808 */ /* 0x010fca0001000000 */
[----:B---3--:R-:W-:Y:S02]  /*2ab0*/  FFMA.FTZ R147, R147, UR37, -R222 ;  /* 0x0000002593937c23 */ /* 0x008fe400080108de */
[----:B------:R-:W2:Y:S08]  /*2ac0*/  MUFU.TANH R103, R103 ;  /* 0x0000006700677308 */ /* 0x000eb00000002400 */
[----:B------:R-:W-:Y:S08]  /*2ad0*/  MUFU.TANH R102, R102 ;  /* 0x0000006600667308 */ /* 0x000ff00000002400 */
[----:B------:R-:W-:Y:S08]  /*2ae0*/  MUFU.EX2 R18, R223 ;  /* 0x000000df00127308 */ /* 0x000ff00000000800 */
[----:B------:R-:W-:Y:S08]  /*2af0*/  MUFU.TANH R104, R104 ;  /* 0x0000006800687308 */ /* 0x000ff00000002400 */
[----:B------:R3:W-:Y:S08]  /*2b00*/  MUFU.TANH R154, R132 ;  /* 0x00000084009a7308 */ /* 0x0007f00000002400 */
[----:B------:R-:W-:Y:S01]  /*2b10*/  MUFU.EX2 R120, R120 ;  /* 0x0000007800787308 */ /* 0x000fe20000000800 */
[----:B---3--:R-:W-:Y:S01]  /*2b20*/  FMUL.FTZ R132, R150, UR36 ;  /* 0x0000002496847c20 */ /* 0x008fe20008410000 */
[C---:B-1----:R-:W-:Y:S01]  /*2b30*/  FSEL R150, R101.reuse, -INF , P2 ;  /* 0xff80000065967808 */ /* 0x042fe20001000000 */
[----:B------:R-:W-:-:S04]  /*2b40*/  FFMA.FTZ R101, -R101, R101, 1 ;  /* 0x3f80000065657423 */ /* 0x000fc80000010165 */
[----:B------:R-:W-:Y:S01]  /*2b50*/  FFMA.FTZ R150, R150, UR37, -R144 ;  /* 0x0000002596967c23 */ /* 0x000fe20008010890 */
[----:B------:R-:W-:Y:S01]  /*2b60*/  MUFU.TANH R108, R108 ;  /* 0x0000006c006c7308 */ /* 0x000fe20000002400 */
[----:B------:R-:W-:Y:S02]  /*2b70*/  WARPGROUP.DEPBAR.LE gsb0, 0x0 ;  /* 0x00008000000079c5 */ /* 0x000fe40000010000 */
[----:B------:R-:W-:-:S05]  /*2b80*/  WARPGROUP.ARRIVE ;  /* 0x00000000000079c5 */ /* 0x000fca0000000000 */
[----:B------:R-:W-:Y:S01]  /*2b90*/  MUFU.EX2 R136, R136 ;  /* 0x0000008800887308 */ /* 0x000fe20000000800 */
[----:B------:R-:W-:Y:S01]  /*2ba0*/  HGMMA.64x128x16.F32.BF16 R24, gdesc[UR4], R24, gsb0 ;  /* 0x01e00000041879f0 */ /* 0x000fe20008001818 */
[----:B------:R-:W-:Y:S02]  /*2bb0*/  UIADD3 UR6, UR8, 0x6, URZ ;  /* 0x0000000608067890 */ /* 0x000fe4000fffe03f */
[----:B------:R-:W-:-:S04]  /*2bc0*/  UIADD3 UR4, UR9, 0x6, URZ ;  /* 0x0000000609047890 */ /* 0x000fc8000fffe03f */
[----:B------:R-:W-:Y:S01]  /*2bd0*/  MUFU.TANH R105, R105 ;  /* 0x0000006900697308 */ /* 0x000fe20000002400 */
[----:B------:R-:W-:Y:S01]  /*2be0*/  UMOV UR7, 0x40000040 ;  /* 0x4000004000077882 */ /* 0x000fe20000000000 */
[----:B------:R-:W-:-:S06]  /*2bf0*/  UMOV UR5, 0x40000040 ;  /* 0x4000004000057882 */ /* 0x000fcc0000000000 */
[----:B------:R-:W-:Y:S08]  /*2c00*/  MUFU.EX2 R119, R119 ;  /* 0x0000007700777308 */ /* 0x000ff00000000800 */
[----:B------:R-:W-:Y:S08]  /*2c10*/  MUFU.EX2 R133, R133 ;  /* 0x0000008500857308 */ /* 0x000ff00000000800 */
[----:B------:R-:W1:Y:S08]  /*2c20*/  MUFU.EX2 R123, R123 ;  /* 0x0000007b007b7308 */ /* 0x000e700000000800 */
[----:B------:R-:W-:Y:S08]  /*2c30*/  MUFU.TANH R107, R107 ;  /* 0x0000006b006b7308 */ /* 0x000ff00000002400 */
[----:B------:R-:W-:Y:S08]  /*2c40*/  MUFU.TANH R109, R109 ;  /* 0x0000006d006d7308 */ /* 0x000ff00000002400 */
[----:B------:R-:W-:Y:S08]  /*2c50*/  MUFU.TANH R111, R111 ;  /* 0x0000006f006f7308 */ /* 0x000ff00000002400 */
[----:B------:R-:W-:Y:S08]  /*2c60*/  MUFU.TANH R110, R110 ;  /* 0x0000006e006e7308 */ /* 0x000ff00000002400 */
[----:B------:R-:W-:Y:S08]  /*2c70*/  MUFU.TANH R112, R112 ;  /* 0x0000007000707308 */ /* 0x000ff00000002400 */
[----:B------:R-:W-:Y:S08]  /*2c80*/  MUFU.TANH R113, R113 ;  /* 0x0000007100717308 */ /* 0x000ff00000002400 */
[----:B------:R-:W-:Y:S08]  /*2c90*/  MUFU.TANH R115, R115 ;  /* 0x0000007300737308 */ /* 0x000ff00000002400 */
[----:B------:R-:W-:Y:S08]  /*2ca0*/  MUFU.EX2 R122, R122 ;  /* 0x0000007a007a7308 */ /* 0x000ff00000000800 */
[----:B------:R-:W-:Y:S08]  /*2cb0*/  MUFU.EX2 R20, R20 ;  /* 0x0000001400147308 */ /* 0x000ff00000000800 */
[----:B------:R-:W3:Y:S08]  /*2cc0*/  MUFU.EX2 R121, R121 ;  /* 0x0000007900797308 */ /* 0x000ef00000000800 */
[----:B------:R-:W-:Y:S08]  /*2cd0*/  MUFU.TANH R114, R114 ;  /* 0x0000007200727308 */ /* 0x000ff00000002400 */
[----:B------:R-:W-:Y:S08]  /*2ce0*/  MUFU.TANH R116, R116 ;  /* 0x0000007400747308 */ /* 0x000ff00000002400 */
[----:B------:R-:W-:Y:S01]  /*2cf0*/  MUFU.TANH R117, R117 ;  /* 0x0000007500757308 */ /* 0x000fe20000002400 */
[----:B------:R-:W-:-:S02]  /*2d00*/  WARPGROUP.DEPBAR.LE gsb0, 0x0 ;  /* 0x00008000000079c5 */ /* 0x000fc40000010000 */
[----:B------:R-:W-:-:S05]  /*2d10*/  WARPGROUP.ARRIVE ;  /* 0x00000000000079c5 */ /* 0x000fca0000000000 */
[----:B------:R-:W-:Y:S01]  /*2d20*/  MUFU.TANH R216, R216 ;  /* 0x000000d800d87308 */ /* 0x000fe20000002400 */
[----:B------:R-:W-:Y:S01]  /*2d30*/  HGMMA.64x128x16.F32.BF16 R24, gdesc[UR4], R24, gsb0 ;  /* 0x01e00000041879f0 */ /* 0x000fe20008001818 */
[----:B------:R-:W-:-:S06]  /*2d40*/  R2UR UR4, R218 ;  /* 0x00000000da0472ca */ /* 0x000fcc00000e0000 */
        /* <DEDUP_REMOVED lines=22> */
[C---:B------:R-:W-:Y:S01]  /*2eb0*/  FSEL R124, R93.reuse, -INF , P2 ;  /* 0xff8000005d7c7808 */ /* 0x040fe20001000000 */
[----:B------:R-:W-:-:S05]  /*2ec0*/  FFMA.FTZ R93, -R93, R93, 1 ;  /* 0x3f8000005d5d7423 */ /* 0x000fca000001015d */
[----:B------:R-:W-:Y:S01]  /*2ed0*/  MUFU.TANH R132, R132 ;  /* 0x0000008400847308 */ /* 0x000fe20000002400 */
[--C-:B------:R-:W-:Y:S01]  /*2ee0*/  FFMA.FTZ R124, R124, UR37, -R125.reuse ;  /* 0x000000257c7c7c23 */ /* 0x100fe2000801087d */
[----:B------:R-:W-:Y:S01]  /*2ef0*/  FFMA.FTZ R125, R143, UR37, -R125 ;  /* 0x000000258f7d7c23 */ /* 0x000fe2000801087d */
[----:B------:R-:W-:-:S05]  /*2f00*/  FSEL R143, R99, -INF , P1 ;  /* 0xff800000638f7808 */ /* 0x000fca0000800000 */
[----:B------:R-:W-:Y:S01]  /*2f10*/  MUFU.EX2 R124, R124 ;  /* 0x0000007c007c7308 */ /* 0x000fe20000000800 */
[----:B------:R-:W-:Y:S01]  /*2f20*/  FFMA.FTZ R222, R143, UR37, -R222 ;  /* 0x000000258fde7c23 */ /* 0x000fe200080108de */
[C---:B--2---:R-:W-:Y:S01]  /*2f30*/  FSEL R143, R103.reuse, -INF , P1 ;  /* 0xff800000678f7808 */ /* 0x044fe20000800000 */
[----:B------:R-:W-:-:S04]  /*2f40*/  FFMA.FTZ R103, -R103, R103, 1 ;  /* 0x3f80000067677423 */ /* 0x000fc80000010167 */
[----:B------:R-:W-:Y:S01]  /*2f50*/  FFMA.FTZ R144, R143, UR37, -R144 ;  /* 0x000000258f907c23 */ /* 0x000fe20008010890 */
[----:B------:R-:W-:Y:S01]  /*2f60*/  MUFU.EX2 R125, R125 ;  /* 0x0000007d007d7308 */ /* 0x000fe20000000800 */
[----:B-1----:R-:W1:Y:S07]  /*2f70*/  SHFL.IDX PT, R146, R151, R135, 0x1f ;  /* 0x00001f8797927589 */ /* 0x002e6e00000e0000 */
[----:B------:R-:W2:Y:S01]  /*2f80*/  MUFU.EX2 R14, R14 ;  /* 0x0000000e000e7308 */ /* 0x000ea20000000800 */
[----:B------:R-:W4:Y:S04]  /*2f90*/  SHFL.IDX PT, R148, R151, R134, 0x1f ;  /* 0x00001f8697947589 */ /* 0x000f2800000e0000 */
[----:B------:R-:W2:Y:S03]  /*2fa0*/  SHFL.IDX PT, R142, R151, R140, 0x1f ;  /* 0x00001f8c978e7589 */ /* 0x000ea600000e0000 */
[----:B------:R-:W-:Y:S01]  /*2fb0*/  MUFU.TANH R130, R130 ;  /* 0x0000008200827308 */ /* 0x000fe20000002400 */
[----:B------:R-:W2:Y:S04]  /*2fc0*/  SHFL.IDX PT, R220, R151, R10, 0x1f ;  /* 0x00001f0a97dc7589 */ /* 0x000ea800000e0000 */
[----:B------:R-:W-:Y:S03]  /*2fd0*/  SHFL.IDX PT, R149, R151, R131, 0x1f ;  /* 0x00001f8397957589 */ /* 0x000fe600000e0000 */
[----:B------:R-:W-:Y:S01]  /*2fe0*/  MUFU.TANH R137, R137 ;  /* 0x0000008900897308 */ /* 0x000fe20000002400 */
[----:B------:R-:W2:Y:S01]  /*2ff0*/  SHFL.IDX PT, R223, R151, R138, 0x1f ;  /* 0x00001f8a97df7589 */ /* 0x000ea200000e0000 */
[--C-:B-1----:R-:W-:Y:S01]  /*3000*/  FADD.FTZ R218, R28, -R146.reuse ;  /* 0x800000921cda7221 */ /* 0x102fe20000010000 */
[----:B------:R-:W-:-:S05]  /*3010*/  FADD.FTZ R30, R30, -R146 ;  /* 0x800000921e1e7221 */ /* 0x000fca0000010000 */
[----:B------:R-:W-:Y:S01]  /*3020*/  MUFU.EX2 R28, R150 ;  /* 0x00000096001c7308 */ /* 0x000fe20000000800 */
[----:B------:R-:W1:Y:S01]  /*3030*/  SHFL.IDX PT, R224, R151, R139, 0x1f ;  /* 0x00001f8b97e07589 */ /* 0x000e6200000e0000 */
[--C-:B----4-:R-:W-:Y:S01]  /*3040*/  FADD.FTZ R146, R29, -R148.reuse ;  /* 0x800000941d927221 */ /* 0x110fe20000010000 */
[----:B------:R-:W-:Y:S01]  /*3050*/  FADD.FTZ R148, R31, -R148 ;  /* 0x800000941f947221 */ /* 0x000fe20000010000 */
[----:B------:R-:W-:Y:S01]  /*3060*/  FMUL.FTZ R218, R123, R218 ;  /* 0x000000da7bda7220 */ /* 0x000fe20000410000 */
[----:B---3--:R-:W-:Y:S01]  /*3070*/  FMUL.FTZ R30, R121, R30 ;  /* 0x0000001e791e7220 */ /* 0x008fe20000410000 */
[--C-:B--2---:R-:W-:Y:S01]  /*3080*/  FADD.FTZ R31, R32, -R142.reuse ;  /* 0x8000008e201f7221 */ /* 0x104fe20000010000 */
[----:B------:R-:W-:Y:S01]  /*3090*/  FADD.FTZ R142, R34, -R142 ;  /* 0x8000008e228e7221 */ /* 0x000fe20000010000 */
[----:B------:R-:W-:Y:S01]  /*30a0*/  FMUL.FTZ R148, R14, R148 ;  /* 0x000000940e947220 */ /* 0x000fe20000410000 */
[----:B------:R2:W3:Y:S01]  /*30b0*/  SHFL.IDX PT, R34, R151, R141, 0x1f ;  /* 0x00001f8d97227589 */ /* 0x0004e200000e0000 */
[--C-:B------:R-:W-:Y:S01]  /*30c0*/  FADD.FTZ R143, R24, -R220.reuse ;  /* 0x800000dc188f7221 */ /* 0x100fe20000010000 */
[----:B------:R-:W-:Y:S01]  /*30d0*/  FADD.FTZ R220, R26, -R220 ;  /* 0x800000dc1adc7221 */ /* 0x000fe20000010000 */
[----:B------:R4:W-:Y:S01]  /*30e0*/  MUFU.EX2 R24, R147 ;  /* 0x0000009300187308 */ /* 0x0009e20000000800 */
[----:B------:R-:W-:Y:S01]  /*30f0*/  FSEL R26, R104, -INF , P1 ;  /* 0xff800000681a7808 */ /* 0x000fe20000800000 */
[----:B------:R-:W-:Y:S01]  /*3100*/  FMUL.FTZ R31, R124, R31 ;  /* 0x0000001f7c1f7220 */ /* 0x000fe20000410000 */
[----:B------:R-:W-:Y:S01]  /*3110*/  FMUL.FTZ R220, R119, R220 ;  /* 0x000000dc77dc7220 */ /* 0x000fe20000410000 */
[----:B------:R-:W-:Y:S01]  /*3120*/  FMUL.FTZ R91, R91, R30 ;  /* 0x0000001e5b5b7220 */ /* 0x000fe20000410000 */
[----:B------:R-:W-:Y:S01]  /*3130*/  FSEL R29, R106, -INF , P2 ;  /* 0xff8000006a1d7808 */ /* 0x000fe20001000000 */
[----:B------:R-:W-:Y:S01]  /*3140*/  FADD.FTZ R32, R35, -R223 ;  /* 0x800000df23207221 */ /* 0x000fe20000010000 */
[----:B------:R-:W-:Y:S01]  /*3150*/  FFMA.FTZ R35, -R21, R21, 1 ;  /* 0x3f80000015237423 */ /* 0x000fe20000010115 */
[----:B--2---:R-:W-:Y:S01]  /*3160*/  FSEL R151, R107, -INF , P1 ;  /* 0xff8000006b977808 */ /* 0x004fe20000800000 */
[--C-:B----4-:R-:W-:Y:S01]  /*3170*/  FADD.FTZ R147, R25, -R149.reuse ;  /* 0x8000009519937221 */ /* 0x110fe20000010000 */
[----:B------:R-:W-:Y:S01]  /*3180*/  FADD.FTZ R149, R27, -R149 ;  /* 0x800000951b957221 */ /* 0x000fe20000010000 */
[----:B------:R2:W4:Y:S01]  /*3190*/  MUFU.EX2 R25, R222 ;  /* 0x000000de00197308 */ /* 0x0005220000000800 */
[----:B------:R-:W-:Y:S01]  /*31a0*/  FMUL.FTZ R32, R18, R32 ;  /* 0x0000002012207220 */ /* 0x000fe20000410000 */
[----:B------:R-:W-:Y:S01]  /*31b0*/  FFMA.FTZ R151, R151, UR37, -R225 ;  /* 0x0000002597977c23 */ /* 0x000fe200080108e1 */
[----:B------:R-:W-:Y:S01]  /*31c0*/  FMUL.FTZ R149, R120, R149 ;  /* 0x0000009578957220 */ /* 0x000fe20000410000 */
[--C-:B-1----:R-:W-:Y:S01]  /*31d0*/  FADD.FTZ R36, R36, -R224.reuse ;  /* 0x800000e024247221 */ /* 0x102fe20000010000 */
[----:B------:R-:W-:Y:S01]  /*31e0*/  FMUL.FTZ R96, R96, R32 ;  /* 0x0000002060607220 */ /* 0x000fe20000410000 */
[----:B------:R-:W-:Y:S01]  /*31f0*/  FADD.FTZ R38, R38, -R224 ;  /* 0x800000e026267221 */ /* 0x000fe20000010000 */
[----:B------:R-:W-:Y:S01]  /*3200*/  FMUL.FTZ R88, R88, R149 ;  /* 0x0000009558587220 */ /* 0x000fe20000410000 */
[----:B------:R3:W-:Y:S01]  /*3210*/  MUFU.EX2 R21, R144 ;  /* 0x0000009000157308 */ /* 0x0007e20000000800 */
[C---:B--2---:R-:W-:Y:S01]  /*3220*/  FSEL R222, R102.reuse, -INF , P2 ;  /* 0xff80000066de7808 */ /* 0x044fe20001000000 */
[----:B------:R1:W-:Y:S01]  /*3230*/  LDS R149, [R17+0x400] ;  /* 0x0004000011957984 */ /* 0x0003e20000000800 */
[----:B------:R-:W-:Y:S01]  /*3240*/  FFMA.FTZ R29, R29, UR37, -R230 ;  /* 0x000000251d1d7c23 */ /* 0x000fe200080108e6 */
[----:B------:R-:W-:Y:S01]  /*3250*/  FFMA.FTZ R102, -R102, R102, 1 ;  /* 0x3f80000066667423 */ /* 0x000fe20000010166 */
[----:B------:R-:W-:Y:S01]  /*3260*/  FFMA.FTZ R104, -R104, R104, 1 ;  /* 0x3f80000068687423 */ /* 0x000fe20000010168 */
[--C-:B------:R-:W-:Y:S01]  /*3270*/  FFMA.FTZ R222, R222, UR37, -R221.reuse ;  /* 0x00000025dede7c23 */ /* 0x100fe200080108dd */
[----:B------:R-:W-:Y:S01]  /*3280*/  FFMA.FTZ R221, R26, UR37, -R221 ;  /* 0x000000251add7c23 */ /* 0x000fe200080108dd */
[----:B------:R2:W1:Y:S01]  /*3290*/  MUFU.EX2 R27, R219 ;  /* 0x000000db001b7308 */ /* 0x0004620000000800 */
[----:B---3--:R-:W-:Y:S01]  /*32a0*/  FADD.FTZ R144, R39, -R34 ;  /* 0x8000002227907221 */ /* 0x008fe20000010000 */
[----:B----4-:R-:W-:Y:S01]  /*32b0*/  FMUL.FTZ R38, R25, R38 ;  /* 0x0000002619267220 */ /* 0x010fe20000410000 */
[----:B------:R-:W3:Y:S01]  /*32c0*/  SHFL.IDX PT, R39, R12, R138, 0x1f ;  /* 0x00001f8a0c277589 */ /* 0x000ee200000e0000 */
[----:B------:R-:W-:-:S04]  /*32d0*/  FFMA.FTZ R107, -R107, R107, 1 ;  /* 0x3f8000006b6b7423 */ /* 0x000fc8000001016b */
[----:B------:R4:W3:Y:S01]  /*32e0*/  MUFU.EX2 R26, R145 ;  /* 0x00000091001a7308 */ /* 0x0008e20000000800 */
[C---:B--2---:R-:W-:Y:S01]  /*32f0*/  FSEL R219, R105.reuse, -INF , P2 ;  /* 0xff80000069db7808 */ /* 0x044fe20001000000 */
[----:B------:R-:W-:-:S04]  /*3300*/  FFMA.FTZ R105, -R105, R105, 1 ;  /* 0x3f80000069697423 */ /* 0x000fc80000010169 */
[----:B------:R-:W-:Y:S02]  /*3310*/  FFMA.FTZ R219, R219, UR37, -R225 ;  /* 0x00000025dbdb7c23 */ /* 0x000fe400080108e1 */
[----:B------:R-:W-:Y:S01]  /*3320*/  MUFU.EX2 R29, R29 ;  /* 0x0000001d001d7308 */ /* 0x000fe20000000800 */
[----:B----4-:R-:W-:Y:S01]  /*3330*/  FADD.FTZ R145, R33, -R223 ;  /* 0x800000df21917221 */ /* 0x010fe20000010000 */
[----:B------:R-:W-:Y:S01]  /*3340*/  FSEL R33, R108, -INF , P1 ;  /* 0xff8000006c217808 */ /* 0x000fe20000800000 */
[----:B------:R-:W-:Y:S01]  /*3350*/  FMUL.FTZ R223, R136, R143 ;  /* 0x0000008f88df7220 */ /* 0x000fe20000410000 */
[----:B------:R-:W-:Y:S01]  /*3360*/  FADD.FTZ R143, R37, -R34 ;  /* 0x80000022258f7221 */ /* 0x000fe20000010000 */
[----:B------:R-:W-:Y:S01]  /*3370*/  FFMA.FTZ R37, -R89, R89, 1 ;  /* 0x3f80000059257423 */ /* 0x000fe20000010159 */
[----:B------:R-:W-:Y:S01]  /*3380*/  FMUL.FTZ R89, R133, R147 ;  /* 0x0000009385597220 */ /* 0x000fe20000410000 */
[----:B------:R-:W-:Y:S01]  /*3390*/  FFMA.FTZ R150, R33, UR37, -R230 ;  /* 0x0000002521967c23 */ /* 0x000fe200080108e6 */
[----:B------:R-:W-:Y:S01]  /*33a0*/  FFMA.FTZ R33, -R23, R23, 1 ;  /* 0x3f80000017217423 */ /* 0x000fe20000010117 */
[----:B------:R-:W-:Y:S01]  /*33b0*/  FMUL.FTZ R34, R35, R223 ;  /* 0x000000df23227220 */ /* 0x000fe20000410000 */
[----:B------:R-:W2:Y:S01]  /*33c0*/  SHFL.IDX PT, R23, R12, R140, 0x1f ;  /* 0x00001f8c0c177589 */ /* 0x000ea200000e0000 */
[----:B------:R-:W-:Y:S01]  /*33d0*/  FFMA.FTZ R35, -R22, R22, 1 ;  /* 0x3f80000016237423 */ /* 0x000fe20000010116 */
[----:B------:R-:W-:Y:S01]  /*33e0*/  FMUL.FTZ R33, R33, R220 ;  /* 0x000000dc21217220 */ /* 0x000fe20000410000 */
[----:B------:R4:W2:Y:S01]  /*33f0*/  MUFU.EX2 R22, R222 ;  /* 0x000000de00167308 */ /* 0x0008a20000000800 */
[----:B------:R-:W2:Y:S01]  /*3400*/  SHFL.IDX PT, R223, R12, R139, 0x1f ;  /* 0x00001f8b0cdf7589 */ /* 0x000ea200000e0000 */
[----:B------:R-:W-:Y:S01]  /*3410*/  FMUL.FTZ R89, R35, R89 ;  /* 0x0000005923597220 */ /* 0x000fe20000410000 */
[----:B------:R-:W-:Y:S01]  /*3420*/  FMUL.FTZ R35, R37, R218 ;  /* 0x000000da25237220 */ /* 0x000fe20000410000 */
[----:B------:R-:W-:Y:S01]  /*3430*/  FSEL R220, R111, -INF , P1 ;  /* 0xff8000006fdc7808 */ /* 0x000fe20000800000 */
[----:B------:R-:W-:Y:S01]  /*3440*/  FMUL.FTZ R145, R20, R145 ;  /* 0x0000009114917220 */ /* 0x000fe20000410000 */
[----:B------:R-:W-:Y:S01]  /*3450*/  FSEL R37, R110, -INF , P2 ;  /* 0xff8000006e257808 */ /* 0x000fe20001000000 */
[----:B-1----:R-:W-:Y:S01]  /*3460*/  FMUL.FTZ R143, R27, R143 ;  /* 0x0000008f1b8f7220 */ /* 0x002fe20000410000 */
[----:B------:R-:W-:Y:S01]  /*3470*/  FSEL R147, R112, -INF , P1 ;  /* 0xff80000070937808 */ /* 0x000fe20000800000 */
[----:B----4-:R1:W4:Y:S01]  /*3480*/  SHFL.IDX PT, R222, R12, R141, 0x1f ;  /* 0x00001f8d0cde7589 */ /* 0x01032200000e0000 */
[----:B------:R1:W-:Y:S01]  /*3490*/  MUFU.EX2 R17, R219 ;  /* 0x000000db00117308 */ /* 0x0003e20000000800 */
[----:B------:R-:W-:Y:S01]  /*34a0*/  FSEL R218, R115, -INF , P1 ;  /* 0xff80000073da7808 */ /* 0x000fe20000800000 */
[--C-:B---3--:R-:W-:Y:S01]  /*34b0*/  FFMA.FTZ R37, R37, UR37, -R39.reuse ;  /* 0x0000002525257c23 */ /* 0x108fe20008010827 */
[----:B------:R-:W-:Y:S01]  /*34c0*/  FFMA.FTZ R147, R147, UR37, -R39 ;  /* 0x0000002593937c23 */ /* 0x000fe20008010827 */
[----:B------:R-:W-:Y:S01]  /*34d0*/  FMUL.FTZ R94, R94, R145 ;  /* 0x000000915e5e7220 */ /* 0x000fe20000410000 */
[----:B------:R-:W-:Y:S01]  /*34e0*/  FMUL.FTZ R144, R26, R144 ;  /* 0x000000901a907220 */ /* 0x000fe20000410000 */
[----:B------:R-:W-:Y:S01]  /*34f0*/  SHFL.IDX PT, R145, R149, R10, 0x1f ;  /* 0x00001f0a95917589 */ /* 0x000fe200000e0000 */
[----:B------:R-:W-:Y:S01]  /*3500*/  FFMA.FTZ R115, -R115, R115, 1 ;  /* 0x3f80000073737423 */ /* 0x000fe20000010173 */
[----:B------:R-:W-:Y:S01]  /*3510*/  MUFU.EX2 R30, R150 ;  /* 0x00000096001e7308 */ /* 0x000fe20000000800 */
[----:B-1----:R-:W-:Y:S01]  /*3520*/  FSEL R219, R113, -INF , P2 ;  /* 0xff80000071db7808 */ /* 0x002fe20001000000 */
[----:B------:R-:W-:Y:S01]  /*3530*/  SHFL.IDX PT, R32, R149, R134, 0x1f ;  /* 0x00001f8695207589 */ /* 0x000fe200000e0000 */
[----:B--2---:R-:W-:Y:S01]  /*3540*/  FFMA.FTZ R220, R220, UR37, -R23 ;  /* 0x00000025dcdc7c23 */ /* 0x004fe20008010817 */
[----:B------:R-:W-:Y:S01]  /*3550*/  FFMA.FTZ R111, -R111, R111, 1 ;  /* 0x3f8000006f6f7423 */ /* 0x000fe2000001016f */
[----:B------:R-:W-:Y:S01]  /*3560*/  FFMA.FTZ R113, -R113, R113, 1 ;  /* 0x3f80000071717423 */ /* 0x000fe20000010171 */
[----:B------:R-:W1:Y:S01]  /*3570*/  SHFL.IDX PT, R224, R149, R138, 0x1f ;  /* 0x00001f8a95e07589 */ /* 0x000e6200000e0000 */
[----:B------:R-:W-:Y:S01]  /*3580*/  FFMA.FTZ R39, R219, UR37, -R223 ;  /* 0x00000025db277c23 */ /* 0x000fe200080108df */
[----:B------:R2:W3:Y:S01]  /*3590*/  MUFU.EX2 R12, R221 ;  /* 0x000000dd000c7308 */ /* 0x0004e20000000800 */
[----:B------:R-:W-:Y:S01]  /*35a0*/  FSEL R219, R114, -INF , P2 ;  /* 0xff80000072db7808 */ /* 0x000fe20001000000 */
[----:B------:R-:W3:Y:S04]  /*35b0*/  SHFL.IDX PT, R225, R149, R139, 0x1f ;  /* 0x00001f8b95e17589 */ /* 0x000ee800000e0000 */
[----:B------:R-:W-:Y:S01]  /*35c0*/  SHFL.IDX PT, R230, R13, R131, 0x1f ;  /* 0x00001f830de67589 */ /* 0x000fe200000e0000 */
[----:B----4-:R-:W-:Y:S01]  /*35d0*/  FFMA.FTZ R219, R219, UR37, -R222 ;  /* 0x00000025dbdb7c23 */ /* 0x010fe200080108de */
[----:B------:R-:W-:Y:S01]  /*35e0*/  MUFU.EX2 R37, R37 ;  /* 0x0000002500257308 */ /* 0x000fe20000000800 */
[C---:B--2---:R-:W-:Y:S01]  /*35f0*/  FSEL R221, R109.reuse, -INF , P2 ;  /* 0xff8000006ddd7808 */ /* 0x044fe20001000000 */
[----:B------:R-:W-:-:S04]  /*3600*/  FFMA.FTZ R109, -R109, R109, 1 ;  /* 0x3f8000006d6d7423 */ /* 0x000fc8000001016d */
[----:B------:R-:W-:Y:S02]  /*3610*/  FFMA.FTZ R221, R221, UR37, -R23 ;  /* 0x00000025dddd7c23 */ /* 0x000fe40008010817 */
[----:B------:R2:W4:Y:S01]  /*3620*/  MUFU.EX2 R23, R151 ;  /* 0x0000009700177308 */ /* 0x0005220000000800 */
[----:B-1----:R-:W-:-:S07]  /*3630*/  FADD.FTZ R51, R51, -R224 ;  /* 0x800000e033337221 */ /* 0x002fce0000010000 */
[----:B------:R-:W-:Y:S01]  /*3640*/  MUFU.EX2 R39, R39 ;  /* 0x0000002700277308 */ /* 0x000fe20000000800 */
[----:B--2---:R-:W-:Y:S01]  /*3650*/  FFMA.FTZ R151, R218, UR37, -R223 ;  /* 0x00000025da977c23 */ /* 0x004fe200080108df */
[----:B------:R-:W-:Y:S01]  /*3660*/  FFMA.FTZ R223, -R92, R92, 1 ;  /* 0x3f8000005cdf7423 */ /* 0x000fe2000001015c */
[----:B------:R-:W-:Y:S01]  /*3670*/  FMUL.FTZ R92, R122, R146 ;  /* 0x000000927a5c7220 */ /* 0x000fe20000410000 */
[----:B------:R-:W-:Y:S01]  /*3680*/  FMUL.FTZ R146, R125, R142 ;  /* 0x0000008e7d927220 */ /* 0x000fe20000410000 */
[----:B------:R-:W-:Y:S01]  /*3690*/  FMUL.FTZ R142, R93, R31 ;  /* 0x0000001f5d8e7220 */ /* 0x000fe20000410000 */
[----:B------:R-:W-:Y:S01]  /*36a0*/  FSEL R218, R116, -INF , P1 ;  /* 0xff80000074da7808 */ /* 0x000fe20000800000 */
[----:B------:R-:W-:Y:S01]  /*36b0*/  FMUL.FTZ R92, R90, R92 ;  /* 0x0000005c5a5c7220 */ /* 0x000fe20000410000 */
[----:B------:R-:W-:Y:S01]  /*36c0*/  FMUL.FTZ R93, R95, R146 ;  /* 0x000000925f5d7220 */ /* 0x000fe20000410000 */
[----:B------:R-:W-:Y:S01]  /*36d0*/  FFMA.FTZ R95, -R97, R97, 1 ;  /* 0x3f800000615f7423 */ /* 0x000fe20000010161 */
[----:B------:R-:W1:Y:S01]  /*36e0*/  SHFL.IDX PT, R146, R149, R131, 0x1f ;  /* 0x00001f8395927589 */ /* 0x000e6200000e0000 */
[----:B------:R-:W-:Y:S01]  /*36f0*/  FMUL.FTZ R97, R24, R36 ;  /* 0x0000002418617220 */ /* 0x000fe20000410000 */
[----:B------:R-:W-:Y:S01]  /*3700*/  FMUL.FTZ R90, R223, R148 ;  /* 0x00000094df5a7220 */ /* 0x000fe20000410000 */
[----:B------:R2:W-:Y:S01]  /*3710*/  MUFU.EX2 R36, R220 ;  /* 0x000000dc00247308 */ /* 0x0005e20000000800 */
[----:B------:R-:W4:Y:S01]  /*3720*/  SHFL.IDX PT, R148, R149, R135, 0x1f ;  /* 0x00001f8795947589 */ /* 0x000f2200000e0000 */
[----:B------:R-:W-:Y:S01]  /*3730*/  FMUL.FTZ R95, R95, R97 ;  /* 0x000000615f5f7220 */ /* 0x000fe20000410000 */
[----:B------:R-:W-:Y:S01]  /*3740*/  FFMA.FTZ R97, -R99, R99, 1 ;  /* 0x3f80000063617423 */ /* 0x000fe20000010163 */
[----:B------:R-:W-:Y:S01]  /*3750*/  FFMA.FTZ R99, -R98, R98, 1 ;  /* 0x3f80000062637423 */ /* 0x000fe20000010162 */
[----:B------:R-:W-:Y:S01]  /*3760*/  FFMA.FTZ R98, -R100, R100, 1 ;  /* 0x3f80000064627423 */ /* 0x000fe20000010164 */
[----:B------:R-:W4:Y:S01]  /*3770*/  SHFL.IDX PT, R223, R13, R10, 0x1f ;  /* 0x00001f0a0ddf7589 */ /* 0x000f2200000e0000 */
[----:B------:R-:W-:Y:S01]  /*3780*/  FFMA.FTZ R218, R218, UR37, -R222 ;  /* 0x00000025dada7c23 */ /* 0x000fe200080108de */
[----:B------:R-:W-:Y:S01]  /*3790*/  FMUL.FTZ R99, R99, R143 ;  /* 0x0000008f63637220 */ /* 0x000fe20000410000 */
[----:B------:R-:W-:Y:S01]  /*37a0*/  FMUL.FTZ R98, R98, R144 ;  /* 0x0000009062627220 */ /* 0x000fe20000410000 */
[----:B--2---:R-:W2:Y:S01]  /*37b0*/  SHFL.IDX PT, R220, R149, R140, 0x1f ;  /* 0x00001f8c95dc7589 */ /* 0x004ea200000e0000 */
[--C-:B------:R-:W-:Y:S01]  /*37c0*/  FADD.FTZ R143, R40, -R145.reuse ;  /* 0x80000091288f7221 */ /* 0x100fe20000010000 */
[----:B------:R-:W-:Y:S01]  /*37d0*/  FADD.FTZ R144, R42, -R145 ;  /* 0x800000912a907221 */ /* 0x000fe20000010000 */
[----:B------:R1:W2:Y:S01]  /*37e0*/  MUFU.EX2 R31, R221 ;  /* 0x000000dd001f7308 */ /* 0x0002a20000000800 */
[----:B------:R-:W-:Y:S01]  /*37f0*/  SHFL.IDX PT, R222, R13, R140, 0x1f ;  /* 0x00001f8c0dde7589 */ /* 0x000fe200000e0000 */
[----:B------:R-:W-:Y:S01]  /*3800*/  FMUL.FTZ R97, R97, R38 ;  /* 0x0000002661617220 */ /* 0x000fe20000410000 */
[----:B------:R-:W-:Y:S01]  /*3810*/  FMUL.FTZ R143, R28, R143 ;  /* 0x0000008f1c8f7220 */ /* 0x000fe20000410000 */
[----:B------:R-:W-:Y:S01]  /*3820*/  FMUL.FTZ R144, R21, R144 ;  /* 0x0000009015907220 */ /* 0x000fe20000410000 */
[----:B---3--:R-:W-:Y:S01]  /*3830*/  FADD.FTZ R54, R54, -R225 ;  /* 0x800000e136367221 */ /* 0x008fe20000010000 */
[----:B------:R-:W-:Y:S01]  /*3840*/  FFMA.FTZ R116, -R116, R116, 1 ;  /* 0x3f80000074747423 */ /* 0x000fe20000010174 */
[----:B------:R-:W-:Y:S01]  /*3850*/  FMUL.FTZ R143, R101, R143 ;  /* 0x0000008f658f7220 */ /* 0x000fe20000410000 */
[--C-:B-1----:R-:W-:Y:S01]  /*3860*/  FADD.FTZ R145, R41, -R146.reuse ;  /* 0x8000009229917221 */ /* 0x102fe20000010000 */
[----:B------:R-:W-:Y:S01]  /*3870*/  FADD.FTZ R146, R43, -R146 ;  /* 0x800000922b927221 */ /* 0x000fe20000010000 */
[----:B------:R1:W3:Y:S01]  /*3880*/  SHFL.IDX PT, R221, R149, R141, 0x1f ;  /* 0x00001f8d95dd7589 */ /* 0x0002e200000e0000 */
[----:B------:R1:W-:Y:S01]  /*3890*/  MUFU.EX2 R40, R219 ;  /* 0x000000db00287308 */ /* 0x0003e20000000800 */
[----:B----4-:R-:W-:Y:S01]  /*38a0*/  FADD.FTZ R100, R44, -R148 ;  /* 0x800000942c647221 */ /* 0x010fe20000010000 */
[----:B------:R-:W-:Y:S01]  /*38b0*/  FSEL R44, R216, -INF , P1 ;  /* 0xff800000d82c7808 */ /* 0x000fe20000800000 */
[----:B------:R-:W4:Y:S01]  /*38c0*/  SHFL.IDX PT, R43, R13, R135, 0x1f ;  /* 0x00001f870d2b7589 */ /* 0x000f2200000e0000 */
[----:B------:R-:W-:Y:S01]  /*38d0*/  FMUL.FTZ R145, R22, R145 ;  /* 0x0000009116917220 */ /* 0x000fe20000410000 */
[----:B------:R-:W-:Y:S01]  /*38e0*/  FMUL.FTZ R144, R103, R144 ;  /* 0x0000009067907220 */ /* 0x000fe20000410000 */
[----:B------:R-:W-:Y:S01]  /*38f0*/  FFMA.FTZ R103, -R106, R106, 1 ;  /* 0x3f8000006a677423 */ /* 0x000fe2000001016a */
[----:B------:R-:W-:Y:S01]  /*3900*/  FFMA.FTZ R44, R44, UR37, -R223 ;  /* 0x000000252c2c7c23 */ /* 0x000fe200080108df */
[----:B------:R3:W-:Y:S01]  /*3910*/  MUFU.EX2 R38, R147 ;  /* 0x0000009300267308 */ /* 0x0007e20000000800 */
[----:B-1----:R-:W-:Y:S01]  /*3920*/  SHFL.IDX PT, R219, R13, R138, 0x1f ;  /* 0x00001f8a0ddb7589 */ /* 0x002fe200000e0000 */
[--C-:B--2---:R-:W-:Y:S01]  /*3930*/  FADD.FTZ R150, R48, -R220.reuse ;  /* 0x800000dc30967221 */ /* 0x104fe20000010000 */
[----:B------:R-:W-:Y:S01]  /*3940*/  FADD.FTZ R50, R50, -R220 ;  /* 0x800000dc32327221 */ /* 0x000fe20000010000 */
[----:B------:R-:W-:Y:S01]  /*3950*/  FSEL R149, R227, -INF , P2 ;  /* 0xff800000e3957808 */ /* 0x000fe20001000000 */
[----:B------:R-:W1:Y:S01]  /*3960*/  SHFL.IDX PT, R48, R13, R134, 0x1f ;  /* 0x00001f860d307589 */ /* 0x000e6200000e0000 */
[----:B------:R-:W-:Y:S01]  /*3970*/  FADD.FTZ R220, R49, -R224 ;  /* 0x800000e031dc7221 */ /* 0x000fe20000010000 */
[----:B------:R-:W-:Y:S01]  /*3980*/  FSEL R224, R226, -INF , P2 ;  /* 0xff800000e2e07808 */ /* 0x000fe20001000000 */
[----:B------:R2:W1:Y:S01]  /*3990*/  MUFU.EX2 R42, R151 ;  /* 0x00000097002a7308 */ /* 0x0004620000000800 */
[----:B---3--:R-:W-:Y:S01]  /*39a0*/  FADD.FTZ R147, R46, -R148 ;  /* 0x800000942e937221 */ /* 0x008fe20000010000 */
[--C-:B------:R-:W-:Y:S01]  /*39b0*/  FADD.FTZ R148, R45, -R32.reuse ;  /* 0x800000202d947221 */ /* 0x100fe20000010000 */
[----:B------:R-:W-:Y:S01]  /*39c0*/  FADD.FTZ R32, R47, -R32 ;  /* 0x800000202f207221 */ /* 0x000fe20000010000 */
[----:B------:R-:W-:Y:S01]  /*39d0*/  FSEL R47, R126, -INF , P1 ;  /* 0xff8000007e2f7808 */ /* 0x000fe20000800000 */
[----:B------:R-:W3:Y:S01]  /*39e0*/  SHFL.IDX PT, R101, R13, R139, 0x1f ;  /* 0x00001f8b0d657589 */ /* 0x000ee200000e0000 */
[----:B------:R-:W-:Y:S01]  /*39f0*/  FSEL R49, R234, -INF , P1 ;  /* 0xff800000ea317808 */ /* 0x000fe20000800000 */
[--C-:B------:R-:W-:Y:S01]  /*3a00*/  FADD.FTZ R53, R53, -R221.reuse ;  /* 0x800000dd35357221 */ /* 0x100fe20000010000 */
[----:B------:R1:W3:Y:S01]  /*3a10*/  MUFU.EX2 R41, R218 ;  /* 0x000000da00297308 */ /* 0x0002e20000000800 */
[----:B--2---:R-:W-:Y:S01]  /*3a20*/  FSEL R151, R117, -INF , P2 ;  /* 0xff80000075977808 */ /* 0x004fe20001000000 */
[----:B------:R-:W-:Y:S01]  /*3a30*/  FADD.FTZ R221, R55, -R221 ;  /* 0x800000dd37dd7221 */ /* 0x000fe20000010000 */
[--C-:B----4-:R-:W-:Y:S01]  /*3a40*/  FFMA.FTZ R149, R149, UR37, -R43.reuse ;  /* 0x0000002595957c23 */ /* 0x110fe2000801082b */
[----:B------:R-:W-:Y:S01]  /*3a50*/  FFMA.FTZ R47, R47, UR37, -R43 ;  /* 0x000000252f2f7c23 */ /* 0x000fe2000801082b */
[----:B------:R2:W4:Y:S01]  /*3a60*/  LDS R55, [R16+0x400] ;  /* 0x0004000010377984 */ /* 0x0005220000000800 */
[----:B------:R-:W-:Y:S01]  /*3a70*/  FFMA.FTZ R151, R151, UR37, -R223 ;  /* 0x0000002597977c23 */ /* 0x000fe200080108df */
[----:B------:R-:W-:Y:S01]  /*3a80*/  FSEL R223, R229, -INF , P2 ;  /* 0xff800000e5df7808 */ /* 0x000fe20001000000 */
[----:B------:R-:W-:Y:S01]  /*3a90*/  FMUL.FTZ R145, R102, R145 ;  /* 0x0000009166917220 */ /* 0x000fe20000410000 */
[----:B-1----:R-:W-:Y:S01]  /*3aa0*/  FADD.FTZ R218, R52, -R225 ;  /* 0x800000e134da7221 */ /* 0x002fe20000010000 */
[----:B------:R-:W-:Y:S01]  /*3ab0*/  FSEL R52, R127, -INF , P1 ;  /* 0xff8000007f347808 */ /* 0x000fe20000800000 */
[----:B------:R1:W4:Y:S01]  /*3ac0*/  MUFU.EX2 R43, R151 ;  /* 0x00000097002b7308 */ /* 0x0003220000000800 */
[----:B------:R-:W-:Y:S01]  /*3ad0*/  SHFL.IDX PT, R102, R19, R10, 0x1f ;  /* 0x00001f0a13667589 */ /* 0x000fe200000e0000 */
[----:B------:R-:W-:Y:S01]  /*3ae0*/  FMUL.FTZ R146, R12, R146 ;  /* 0x000000920c927220 */ /* 0x000fe20000410000 */
[----:B------:R-:W-:Y:S01]  /*3af0*/  FMUL.FTZ R100, R17, R100 ;  /* 0x0000006411647220 */ /* 0x000fe20000410000 */
[----:B------:R-:W-:Y:S01]  /*3b00*/  FMUL.FTZ R148, R29, R148 ;  /* 0x000000941d947220 */ /* 0x000fe20000410000 */
[----:B------:R-:W-:Y:S01]  /*3b10*/  SHFL.IDX PT, R106, R19, R131, 0x1f ;  /* 0x00001f83136a7589 */ /* 0x000fe200000e0000 */
[----:B------:R-:W-:Y:S01]  /*3b20*/  FMUL.FTZ R147, R23, R147 ;  /* 0x0000009317937220 */ /* 0x000fe20000410000 */
[----:B------:R-:W-:Y:S01]  /*3b30*/  FMUL.FTZ R146, R104, R146 ;  /* 0x0000009268927220 */ /* 0x000fe20000410000 */
[----:B------:R-:W-:Y:S01]  /*3b40*/  FMUL.FTZ R148, R103, R148 ;  /* 0x0000009467947220 */ /* 0x000fe20000410000 */
[--C-:B-1----:R-:W-:Y:S01]  /*3b50*/  FFMA.FTZ R151, R224, UR37, -R48.reuse ;  /* 0x00000025e0977c23 */ /* 0x102fe20008010830 */
[----:B------:R-:W-:Y:S01]  /*3b60*/  FFMA.FTZ R48, R49, UR37, -R48 ;  /* 0x0000002531307c23 */ /* 0x000fe20008010830 */
[--C-:B------:R-:W-:Y:S01]  /*3b70*/  FFMA.FTZ R49, R223, UR37, -R222.reuse ;  /* 0x00000025df317c23 */ /* 0x100fe200080108de */
[----:B------:R-:W-:Y:S01]  /*3b80*/  FFMA.FTZ R222, R52, UR37, -R222 ;  /* 0x0000002534de7c23 */ /* 0x000fe200080108de */
[----:B------:R-:W-:Y:S01]  /*3b90*/  FSEL R223, R155, -INF , P2 ;  /* 0xff8000009bdf7808 */ /* 0x000fe20001000000 */
[----:B------:R-:W-:Y:S01]  /*3ba0*/  FMUL.FTZ R147, R107, R147 ;  /* 0x000000936b937220 */ /* 0x000fe20000410000 */
[----:B------:R-:W-:Y:S01]  /*3bb0*/  FSEL R52, R233, -INF , P1 ;  /* 0xff800000e9347808 */ /* 0x000fe20000800000 */
[----:B--2---:R-:W-:Y:S01]  /*3bc0*/  MUFU.EX2 R16, R47 ;  /* 0x0000002f00107308 */ /* 0x004fe20000000800 */
[----:B------:R-:W-:Y:S01]  /*3bd0*/  FSEL R103, R154, -INF , P2 ;  /* 0xff8000009a677808 */ /* 0x000fe20001000000 */
[--C-:B------:R-:W-:Y:S01]  /*3be0*/  FFMA.FTZ R223, R223, UR37, -R219.reuse ;  /* 0x00000025dfdf7c23 */ /* 0x100fe200080108db */
[----:B------:R-:W-:Y:S01]  /*3bf0*/  FSEL R104, R153, -INF , P2 ;  /* 0xff80000099687808 */ /* 0x000fe20001000000 */
[----:B------:R-:W-:Y:S01]  /*3c00*/  FFMA.FTZ R52, R52, UR37, -R219 ;  /* 0x0000002534347c23 */ /* 0x000fe200080108db */
[----:B------:R-:W-:Y:S01]  /*3c10*/  FSEL R107, R152, -INF , P2 ;  /* 0xff800000986b7808 */ /* 0x000fe20001000000 */
[----:B------:R1:W2:Y:S01]  /*3c20*/  SHFL.IDX PT, R219, R13, R141, 0x1f ;  /* 0x00001f8d0ddb7589 */ /* 0x0002a200000e0000 */
[----:B---3--:R-:W-:Y:S01]  /*3c30*/  FFMA.FTZ R103, R103, UR37, -R101 ;  /* 0x0000002567677c23 */ /* 0x008fe20008010865 */
[----:B------:R3:W-:Y:S01]  /*3c40*/  MUFU.EX2 R47, R151 ;  /* 0x00000097002f7308 */ /* 0x0007e20000000800 */
[----:B------:R-:W-:Y:S01]  /*3c50*/  FMUL.FTZ R150, R31, R150 ;  /* 0x000000961f967220 */ /* 0x000fe20000410000 */
[----:B------:R-:W-:Y:S01]  /*3c60*/  FMUL.FTZ R220, R37, R220 ;  /* 0x000000dc25dc7220 */ /* 0x000fe20000410000 */
[----:B------:R-:W-:Y:S01]  /*3c70*/  FMUL.FTZ R54, R42, R54 ;  /* 0x000000362a367220 */ /* 0x000fe20000410000 */
[----:B------:R-:W-:Y:S01]  /*3c80*/  FMUL.FTZ R53, R40, R53 ;  /* 0x0000003528357220 */ /* 0x000fe20000410000 */
[----:B------:R-:W-:Y:S01]  /*3c90*/  FMUL.FTZ R150, R109, R150 ;  /* 0x000000966d967220 */ /* 0x000fe20000410000 */
[----:B------:R-:W-:Y:S01]  /*3ca0*/  FMUL.FTZ R109, R38, R51 ;  /* 0x00000033266d7220 */ /* 0x000fe20000410000 */
[----:B------:R-:W-:Y:S01]  /*3cb0*/  FSEL R45, R118, -INF , P2 ;  /* 0xff800000762d7808 */ /* 0x000fe20001000000 */
[----:B-1----:R1:W-:Y:S01]  /*3cc0*/  MUFU.EX2 R13, R149 ;  /* 0x00000095000d7308 */ /* 0x0023e20000000800 */
[----:B---3--:R-:W-:Y:S01]  /*3cd0*/  FFMA.FTZ R151, -R108, R108, 1 ;  /* 0x3f8000006c977423 */ /* 0x008fe2000001016c */
[----:B------:R-:W-:Y:S01]  /*3ce0*/  FMUL.FTZ R108, R30, R32 ;  /* 0x000000201e6c7220 */ /* 0x000fe20000410000 */
[----:B------:R-:W-:Y:S01]  /*3cf0*/  FSEL R46, R217, -INF , P1 ;  /* 0xff800000d92e7808 */ /* 0x000fe20000800000 */
[--C-:B------:R-:W-:Y:S01]  /*3d00*/  FFMA.FTZ R45, R45, UR37, -R230.reuse ;  /* 0x000000252d2d7c23 */ /* 0x100fe200080108e6 */
[----:B------:R-:W-:Y:S01]  /*3d10*/  FMUL.FTZ R50, R36, R50 ;  /* 0x0000003224327220 */ /* 0x000fe20000410000 */
[----:B------:R-:W-:Y:S01]  /*3d20*/  FMUL.FTZ R151, R151, R108 ;  /* 0x0000006c97977220 */ /* 0x000fe20000410000 */
[----:B------:R-:W-:Y:S01]  /*3d30*/  FMUL.FTZ R218, R39, R218 ;  /* 0x000000da27da7220 */ /* 0x000fe20000410000 */
[----:B----4-:R-:W3:Y:S01]  /*3d40*/  SHFL.IDX PT, R108, R55, R10, 0x1f ;  /* 0x00001f0a376c7589 */ /* 0x010ee200000e0000 */
[----:B-1----:R-:W-:Y:S01]  /*3d50*/  FMUL.FTZ R149, R105, R100 ;  /* 0x0000006469957220 */ /* 0x002fe20000410000 */
[----:B------:R-:W-:Y:S01]  /*3d60*/  FSEL R105, R237, -INF , P1 ;  /* 0xff800000ed697808 */ /* 0x000fe20000800000 */
[----:B------:R-:W-:Y:S01]  /*3d70*/  FFMA.FTZ R46, R46, UR37, -R230 ;  /* 0x000000252e2e7c23 */ /* 0x000fe200080108e6 */
[----:B------:R-:W-:Y:S01]  /*3d80*/  FSEL R100, R232, -INF , P1 ;  /* 0xff800000e8647808 */ /* 0x000fe20000800000 */
[----:B------:R-:W-:Y:S01]  /*3d90*/  MUFU.EX2 R51, R223 ;  /* 0x000000df00337308 */ /* 0x000fe20000000800 */
[----:B--2---:R-:W-:Y:S01]  /*3da0*/  FFMA.FTZ R104, R104, UR37, -R219 ;  /* 0x0000002568687c23 */ /* 0x004fe200080108db */
[----:B------:R-:W-:Y:S01]  /*3db0*/  FFMA.FTZ R105, R105, UR37, -R101 ;  /* 0x0000002569697c23 */ /* 0x000fe20008010865 */
[----:B------:R-:W-:Y:S01]  /*3dc0*/  FSEL R101, R9, -INF , P1 ;  /* 0xff80000009657808 */ /* 0x000fe20000800000 */
[----:B------:R-:W-:Y:S01]  /*3dd0*/  FFMA.FTZ R100, R100, UR37, -R219 ;  /* 0x0000002564647c23 */ /* 0x000fe200080108db */
[--C-:B------:R-:W-:Y:S01]  /*3de0*/  FFMA.FTZ R219, R107, UR37, -R102.reuse ;  /* 0x000000256bdb7c23 */ /* 0x100fe20008010866 */
[----:B------:R-:W-:Y:S01]  /*3df0*/  FSEL R107, R7, -INF , P2 ;  /* 0xff800000076b7808 */ /* 0x000fe20001000000 */
[----:B------:R-:W-:Y:S01]  /*3e00*/  SHFL.IDX PT, R230, R19, R135, 0x1f ;  /* 0x00001f8713e67589 */ /* 0x000fe200000e0000 */
[----:B------:R-:W-:Y:S01]  /*3e10*/  FFMA.FTZ R101, R101, UR37, -R102 ;  /* 0x0000002565657c23 */ /* 0x000fe20008010866 */
[----:B------:R-:W-:Y:S01]  /*3e20*/  FMUL.FTZ R221, R41, R221 ;  /* 0x000000dd29dd7220 */ /* 0x000fe20000410000 */
[----:B------:R-:W-:Y:S01]  /*3e30*/  FMUL.FTZ R111, R111, R50 ;  /* 0x000000326f6f7220 */ /* 0x000fe20000410000 */
[--C-:B------:R-:W-:Y:S01]  /*3e40*/  FFMA.FTZ R102, R107, UR37, -R106.reuse ;  /* 0x000000256b667c23 */ /* 0x100fe2000801086a */
[----:B------:R-:W-:Y:S01]  /*3e50*/  FSEL R107, R6, -INF , P1 ;  /* 0xff800000066b7808 */ /* 0x000fe20000800000 */
[----:B------:R-:W-:Y:S01]  /*3e60*/  MUFU.EX2 R50, R222 ;  /* 0x000000de00327308 */ /* 0x000fe20000000800 */
[----:B------:R-:W-:Y:S01]  /*3e70*/  FMUL.FTZ R218, R113, R218 ;  /* 0x000000da71da7220 */ /* 0x000fe20000410000 */
[----:B------:R-:W-:Y:S01]  /*3e80*/  FMUL.FTZ R113, R116, R221 ;  /* 0x000000dd74717220 */ /* 0x000fe20000410000 */
[----:B------:R-:W-:Y:S01]  /*3e90*/  FFMA.FTZ R217, -R217, R217, 1 ;  /* 0x3f800000d9d97423 */ /* 0x000fe200000101d9 */
[----:B------:R-:W-:Y:S01]  /*3ea0*/  FFMA.FTZ R32, R107, UR37, -R106 ;  /* 0x000000256b207c23 */ /* 0x000fe2000801086a */
[----:B------:R-:W-:Y:S01]  /*3eb0*/  FFMA.FTZ R106, -R110, R110, 1 ;  /* 0x3f8000006e6a7423 */ /* 0x000fe2000001016e */
[----:B------:R-:W1:Y:S01]  /*3ec0*/  SHFL.IDX PT, R107, R55, R131, 0x1f ;  /* 0x00001f83376b7589 */ /* 0x000e6200000e0000 */
[----:B------:R-:W-:Y:S01]  /*3ed0*/  FFMA.FTZ R110, -R112, R112, 1 ;  /* 0x3f800000706e7423 */ /* 0x000fe20000010170 */
[--C-:B---3--:R-:W-:Y:S01]  /*3ee0*/  FADD.FTZ R225, R56, -R108.reuse ;  /* 0x8000006c38e17221 */ /* 0x108fe20000010000 */
[----:B------:R-:W-:Y:S01]  /*3ef0*/  FMUL.FTZ R112, R106, R220 ;  /* 0x000000dc6a707220 */ /* 0x000fe20000410000 */
[----:B------:R-:W-:Y:S01]  /*3f00*/  FFMA.FTZ R106, -R114, R114, 1 ;  /* 0x3f800000726a7423 */ /* 0x000fe20000010172 */
[----:B------:R-:W-:Y:S01]  /*3f10*/  FMUL.FTZ R110, R110, R109 ;  /* 0x0000006d6e6e7220 */ /* 0x000fe20000410000 */
[----:B------:R-:W2:Y:S01]  /*3f20*/  SHFL.IDX PT, R220, R55, R135, 0x1f ;  /* 0x00001f8737dc7589 */ /* 0x000ea200000e0000 */
[----:B------:R-:W-:Y:S01]  /*3f30*/  FMUL.FTZ R114, R115, R54 ;  /* 0x0000003673727220 */ /* 0x000fe20000410000 */
[----:B------:R-:W-:Y:S01]  /*3f40*/  FMUL.FTZ R115, R106, R53 ;  /* 0x000000356a737220 */ /* 0x000fe20000410000 */
[----:B------:R-:W-:Y:S01]  /*3f50*/  FADD.FTZ R58, R58, -R108 ;  /* 0x8000006c3a3a7221 */ /* 0x000fe20000010000 */
[----:B------:R-:W3:Y:S01]  /*3f60*/  SHFL.IDX PT, R109, R55, R134, 0x1f ;  /* 0x00001f86376d7589 */ /* 0x000ee200000e0000 */
[----:B------:R1:W-:Y:S01]  /*3f70*/  MUFU.EX2 R53, R103 ;  /* 0x0000006700357308 */ /* 0x0003e20000000800 */
[----:B------:R-:W-:Y:S01]  /*3f80*/  FSEL R56, R3, -INF , P1 ;  /* 0xff80000003387808 */ /* 0x000fe20000800000 */
[----:B------:R-:W-:Y:S01]  /*3f90*/  FMUL.FTZ R225, R43, R225 ;  /* 0x000000e12be17220 */ /* 0x000fe20000410000 */
[----:B------:R-:W4:Y:S01]  /*3fa0*/  SHFL.IDX PT, R108, R55, R139, 0x1f ;  /* 0x00001f8b376c7589 */ /* 0x000f2200000e0000 */
[----:B------:R-:W-:Y:S01]  /*3fb0*/  FSEL R224, R5, -INF , P2 ;  /* 0xff80000005e07808 */ /* 0x000fe20001000000 */
[----:B------:R-:W-:-:S02]  /*3fc0*/  FFMA.FTZ R229, -R229, R229, 1 ;  /* 0x3f800000e5e57423 */ /* 0x000fc400000101e5 */
[----:B------:R-:W4:Y:S01]  /*3fd0*/  SHFL.IDX PT, R106, R19, R134, 0x1f ;  /* 0x00001f86136a7589 */ /* 0x000f2200000e0000 */
[----:B------:R2:W-:Y:S08]  /*3fe0*/  MUFU.EX2 R54, R105 ;  /* 0x0000006900367308 */ /* 0x0005f00000000800 */
[----:B------:R-:W4:Y:S01]  /*3ff0*/  MUFU.EX2 R44, R44 ;  /* 0x0000002c002c7308 */ /* 0x000f220000000800 */
[--C-:B-1----:R-:W-:Y:S01]  /*4000*/  FADD.FTZ R103, R57, -R107.reuse ;  /* 0x8000006b39677221 */ /* 0x102fe20000010000 */
[----:B------:R-:W-:Y:S01]  /*4010*/  FADD.FTZ R223, R59, -R107 ;  /* 0x8000006b3bdf7221 */ /* 0x000fe20000010000 */
[----:B------:R-:W-:Y:S01]  /*4020*/  SHFL.IDX PT, R116, R19, R138, 0x1f ;  /* 0x00001f8a13747589 */ /* 0x000fe200000e0000 */
[--C-:B--2---:R-:W-:Y:S01]  /*4030*/  FADD.FTZ R60, R60, -R220.reuse ;  /* 0x800000dc3c3c7221 */ /* 0x104fe20000010000 */
[----:B------:R-:W-:Y:S01]  /*4040*/  FADD.FTZ R59, R62, -R220 ;  /* 0x800000dc3e3b7221 */ /* 0x000fe20000010000 */
[----:B------:R-:W-:Y:S01]  /*4050*/  FSEL R105, R0, -INF , P2 ;  /* 0xff80000000697808 */ /* 0x000fe20001000000 */
[----:B------:R-:W-:Y:S01]  /*4060*/  SHFL.IDX PT, R107, R55, R138, 0x1f ;  /* 0x00001f8a376b7589 */ /* 0x000fe200000e0000 */
[--C-:B---3--:R-:W-:Y:S01]  /*4070*/  FADD.FTZ R222, R61, -R109.reuse ;  /* 0x8000006d3dde7221 */ /* 0x108fe20000010000 */
[----:B------:R-:W-:Y:S01]  /*4080*/  FADD.FTZ R57, R63, -R109 ;  /* 0x8000006d3f397221 */ /* 0x000fe20000010000 */
[----:B------:R-:W-:Y:S01]  /*4090*/  FSEL R61, R236, -INF , P1 ;  /* 0xff800000ec3d7808 */ /* 0x000fe20000800000 */
[----:B------:R-:W1:Y:S01]  /*40a0*/  SHFL.IDX PT, R109, R19, R140, 0x1f ;  /* 0x00001f8c136d7589 */ /* 0x000e6200000e0000 */
[--C-:B----4-:R-:W-:Y:S01]  /*40b0*/  FADD.FTZ R62, R68, -R108.reuse ;  /* 0x8000006c443e7221 */ /* 0x110fe20000010000 */
[----:B------:R-:W-:Y:S01]  /*40c0*/  FADD.FTZ R63, R70, -R108 ;  /* 0x8000006c463f7221 */ /* 0x000fe20000010000 */
[----:B------:R-:W-:Y:S01]  /*40d0*/  FSEL R108, R228, -INF , P1 ;  /* 0xff800000e46c7808 */ /* 0x000fe20000800000 */
[----:B------:R-:W2:Y:S01]  /*40e0*/  SHFL.IDX PT, R221, R55, R140, 0x1f ;  /* 0x00001f8c37dd7589 */ /* 0x000ea200000e0000 */
[--C-:B------:R-:W-:Y:S01]  /*40f0*/  FFMA.FTZ R105, R105, UR37, -R106.reuse ;  /* 0x0000002569697c23 */ /* 0x100fe2000801086a */
[----:B------:R-:W-:Y:S01]  /*4100*/  FSEL R68, R231, -INF , P2 ;  /* 0xff800000e7447808 */ /* 0x000fe20001000000 */
[----:B------:R-:W-:Y:S01]  /*4110*/  FFMA.FTZ R106, R61, UR37, -R106 ;  /* 0x000000253d6a7c23 */ /* 0x000fe2000801086a */
[----:B------:R3:W4:Y:S01]  /*4120*/  SHFL.IDX PT, R220, R55, R141, 0x1f ;  /* 0x00001f8d37dc7589 */ /* 0x00072200000e0000 */
[----:B------:R-:W3:Y:S01]  /*4130*/  MUFU.EX2 R46, R46 ;  /* 0x0000002e002e7308 */ /* 0x000ee20000000800 */
[----:B------:R-:W-:Y:S01]  /*4140*/  FSEL R70, R130, -INF , P2 ;  /* 0xff80000082467808 */ /* 0x000fe20001000000 */
[----:B------:R-:W-:Y:S01]  /*4150*/  FMUL.FTZ R58, R44, R58 ;  /* 0x0000003a2c3a7220 */ /* 0x000fe20000410000 */
[----:B------:R-:W4:Y:S01]  /*4160*/  SHFL.IDX PT, R61, R19, R139, 0x1f ;  /* 0x00001f8b133d7589 */ /* 0x000f2200000e0000 */
[----:B------:R-:W-:-:S04]  /*4170*/  FMUL.FTZ R60, R13, R60 ;  /* 0x0000003c0d3c7220 */ /* 0x000fc80000410000 */
[----:B------:R-:W4:Y:S01]  /*4180*/  MUFU.EX2 R48, R48 ;  /* 0x0000003000307308 */ /* 0x000f220000000800 */
[----:B------:R-:W-:Y:S01]  /*4190*/  FMUL.FTZ R222, R47, R222 ;  /* 0x000000de2fde7220 */ /* 0x000fe20000410000 */
[----:B------:R-:W-:Y:S01]  /*41a0*/  FFMA.FTZ R233, -R233, R233, 1 ;  /* 0x3f800000e9e97423 */ /* 0x000fe200000101e9 */
[----:B------:R-:W-:Y:S01]  /*41b0*/  FFMA.FTZ R224, R224, UR37, -R230 ;  /* 0x00000025e0e07c23 */ /* 0x000fe200080108e6 */
[----:B-1----:R-:W-:-:S04]  /*41c0*/  FFMA.FTZ R108, R108, UR37, -R109 ;  /* 0x000000256c6c7c23 */ /* 0x002fc8000801086d */
[----:B---3--:R1:W-:Y:S01]  /*41d0*/  MUFU.EX2 R55, R104 ;  /* 0x0000006800377308 */ /* 0x0083e20000000800 */
[----:B------:R-:W-:Y:S01]  /*41e0*/  FMUL.FTZ R223, R46, R223 ;  /* 0x000000df2edf7220 */ /* 0x000fe20000410000 */
[--C-:B--2---:R-:W-:Y:S01]  /*41f0*/  FADD.FTZ R64, R64, -R221.reuse ;  /* 0x800000dd40407221 */ /* 0x104fe20000010000 */
[----:B------:R-:W-:Y:S01]  /*4200*/  FADD.FTZ R221, R66, -R221 ;  /* 0x800000dd42dd7221 */ /* 0x000fe20000010000 */
[----:B------:R-:W-:-:S04]  /*4210*/  FSEL R66, R128, -INF , P1 ;  /* 0xff80000080427808 */ /* 0x000fc80000800000 */
[----:B------:R-:W-:Y:S01]  /*4220*/  MUFU.EX2 R102, R102 ;  /* 0x0000006600667308 */ /* 0x000fe20000000800 */
[----:B-1----:R-:W-:Y:S01]  /*4230*/  FFMA.FTZ R104, R56, UR37, -R230 ;  /* 0x0000002538687c23 */ /* 0x002fe200080108e6 */
[--C-:B------:R-:W-:Y:S01]  /*4240*/  FADD.FTZ R56, R65, -R107.reuse ;  /* 0x8000006b41387221 */ /* 0x100fe20000010000 */
[----:B------:R-:W-:Y:S01]  /*4250*/  FADD.FTZ R107, R67, -R107 ;  /* 0x8000006b436b7221 */ /* 0x000fe20000010000 */
[----:B------:R-:W-:Y:S01]  /*4260*/  FSEL R67, R235, -INF , P2 ;  /* 0xff800000eb437808 */ /* 0x000fe20001000000 */
[----:B------:R1:W2:Y:S01]  /*4270*/  SHFL.IDX PT, R65, R19, R141, 0x1f ;  /* 0x00001f8d13417589 */ /* 0x0002a200000e0000 */
[----:B------:R-:W-:Y:S01]  /*4280*/  FMUL.FTZ R62, R53, R62 ;  /* 0x0000003e353e7220 */ /* 0x000fe20000410000 */
[----:B----4-:R-:W-:Y:S01]  /*4290*/  FMUL.FTZ R57, R48, R57 ;  /* 0x0000003930397220 */ /* 0x010fe20000410000 */
[----:B------:R-:W3:Y:S08]  /*42a0*/  MUFU.EX2 R45, R45 ;  /* 0x0000002d002d7308 */ /* 0x000ef00000000800 */
[----:B------:R-:W4:Y:S08]  /*42b0*/  MUFU.EX2 R52, R52 ;  /* 0x0000003400347308 */ /* 0x000f300000000800 */
[----:B------:R-:W-:Y:S01]  /*42c0*/  MUFU.EX2 R100, R100 ;  /* 0x0000006400647308 */ /* 0x000fe20000000800 */
[----:B---3--:R-:W-:-:S07]  /*42d0*/  FMUL.FTZ R103, R45, R103 ;  /* 0x000000672d677220 */ /* 0x008fce0000410000 */
[----:B------:R-:W-:Y:S01]  /*42e0*/  MUFU.EX2 R101, R101 ;  /* 0x0000006500657308 */ /* 0x000fe20000000800 */
[----:B------:R-:W-:Y:S01]  /*42f0*/  FFMA.FTZ R237, -R237, R237, 1 ;  /* 0x3f800000eded7423 */ /* 0x000fe200000101ed */
[----:B------:R-:W-:Y:S01]  /*4300*/  FMUL.FTZ R63, R54, R63 ;  /* 0x0000003f363f7220 */ /* 0x000fe20000410000 */
[----:B------:R-:W-:Y:S01]  /*4310*/  FFMA.FTZ R232, -R232, R232, 1 ;  /* 0x3f800000e8e87423 */ /* 0x000fe200000101e8 */
[----:B------:R-:W-:-:S04]  /*4320*/  FMUL.FTZ R221, R50, R221 ;  /* 0x000000dd32dd7220 */ /* 0x000fc80000410000 */
[----:B-1----:R1:W3:Y:S08]  /*4330*/  MUFU.EX2 R19, R219 ;  /* 0x000000db00137308 */ /* 0x0022f00000000800 */
[----:B------:R-:W-:Y:S01]  /*4340*/  MUFU.EX2 R105, R105 ;  /* 0x0000006900697308 */ /* 0x000fe20000000800 */
        /* <DEDUP_REMOVED lines=8> */
[----:B------:R1:W3:Y:S01]  /*43d0*/  LDS R225, [R15+0x400] ;  /* 0x000400000fe17984 */ /* 0x0002e20000000800 */
[----:B------:R-:W-:Y:S01]  /*43e0*/  FADD.FTZ R220, R71, -R220 ;  /* 0x800000dc47dc7221 */ /* 0x000fe20000010000 */
[--C-:B------:R-:W-:Y:S01]  /*43f0*/  FFMA.FTZ R117, R69, UR37, -R61.reuse ;  /* 0x0000002545757c23 */ /* 0x100fe2000801083d */
[----:B------:R-:W-:Y:S01]  /*4400*/  FFMA.FTZ R69, -R216, R216, 1 ;  /* 0x3f800000d8457423 */ /* 0x000fe200000101d8 */
[----:B------:R-:W-:Y:S01]  /*4410*/  FFMA.FTZ R67, R67, UR37, -R61 ;  /* 0x0000002543437c23 */ /* 0x000fe2000801083d */
[----:B------:R-:W-:Y:S01]  /*4420*/  FFMA.FTZ R61, -R118, R118, 1 ;  /* 0x3f800000763d7423 */ /* 0x000fe20000010176 */
[----:B--2---:R-:W-:Y:S01]  /*4430*/  FFMA.FTZ R216, R70, UR37, -R65 ;  /* 0x0000002546d87c23 */ /* 0x004fe20008010841 */
[----:B------:R-:W-:Y:S01]  /*4440*/  FSEL R70, R137, -INF , P1 ;  /* 0xff80000089467808 */ /* 0x000fe20000800000 */
[----:B-1----:R1:W-:Y:S01]  /*4450*/  MUFU.EX2 R15, R32 ;  /* 0x00000020000f7308 */ /* 0x0023e20000000800 */
[----:B------:R-:W-:Y:S01]  /*4460*/  FFMA.FTZ R71, -R126, R126, 1 ;  /* 0x3f8000007e477423 */ /* 0x000fe2000001017e */
[----:B------:R-:W-:Y:S01]  /*4470*/  FMUL.FTZ R69, R69, R58 ;  /* 0x0000003a45457220 */ /* 0x000fe20000410000 */
[----:B------:R-:W-:Y:S01]  /*4480*/  FMUL.FTZ R58, R217, R223 ;  /* 0x000000dfd93a7220 */ /* 0x000fe20000410000 */
[----:B------:R-:W-:Y:S01]  /*4490*/  FMUL.FTZ R56, R51, R56 ;  /* 0x0000003833387220 */ /* 0x000fe20000410000 */
[----:B----4-:R-:W-:Y:S01]  /*44a0*/  FMUL.FTZ R107, R52, R107 ;  /* 0x0000006b346b7220 */ /* 0x010fe20000410000 */
[----:B------:R-:W-:-:S02]  /*44b0*/  FMUL.FTZ R61, R61, R103 ;  /* 0x000000673d3d7220 */ /* 0x000fc40000410000 */
[----:B------:R-:W-:Y:S01]  /*44c0*/  MUFU.EX2 R108, R108 ;  /* 0x0000006c006c7308 */ /* 0x000fe20000000800 */
[----:B-1----:R-:W-:Y:S01]  /*44d0*/  FFMA.FTZ R32, R70, UR37, -R65 ;  /* 0x0000002546207c23 */ /* 0x002fe20008010841 */
[----:B------:R-:W-:Y:S01]  /*44e0*/  FMUL.FTZ R65, R16, R59 ;  /* 0x0000003b10417220 */ /* 0x000fe20000410000 */
[----:B------:R-:W-:-:S05]  /*44f0*/  FFMA.FTZ R70, -R227, R227, 1 ;  /* 0x3f800000e3467423 */ /* 0x000fca00000101e3 */
[----:B------:R-:W1:Y:S01]  /*4500*/  MUFU.EX2 R49, R49 ;  /* 0x0000003100317308 */ /* 0x000e620000000800 */
[----:B------:R-:W-:Y:S01]  /*4510*/  FMUL.FTZ R71, R71, R65 ;  /* 0x0000004147477220 */ /* 0x000fe20000410000 */
[----:B------:R-:W-:-:S06]  /*4520*/  FFMA.FTZ R65, -R127, R127, 1 ;  /* 0x3f8000007f417423 */ /* 0x000fcc000001017f */
[----:B------:R-:W-:Y:S01]  /*4530*/  MUFU.EX2 R104, R104 ;  /* 0x0000006800687308 */ /* 0x000fe20000000800 */
[----:B---3--:R-:W2:Y:S04]  /*4540*/  SHFL.IDX PT, R118, R225, R10, 0x1f ;  /* 0x00001f0ae1767589 */ /* 0x008ea800000e0000 */
[----:B------:R-:W3:Y:S04]  /*4550*/  SHFL.IDX PT, R131, R225, R131, 0x1f ;  /* 0x00001f83e1837589 */ /* 0x000ee800000e0000 */
[----:B------:R-:W4:Y:S04]  /*4560*/  SHFL.IDX PT, R139, R225, R139, 0x1f ;  /* 0x00001f8be18b7589 */ /* 0x000f2800000e0000 */
[----:B------:R-:W1:Y:S04]  /*4570*/  SHFL.IDX PT, R135, R225, R135, 0x1f ;  /* 0x00001f87e1877589 */ /* 0x000e6800000e0000 */
[----:B------:R-:W1:Y:S04]  /*4580*/  SHFL.IDX PT, R138, R225, R138, 0x1f ;  /* 0x00001f8ae18a7589 */ /* 0x000e6800000e0000 */
[----:B------:R-:W1:Y:S01]  /*4590*/  SHFL.IDX PT, R140, R225, R140, 0x1f ;  /* 0x00001f8ce18c7589 */ /* 0x000e6200000e0000 */
[----:B------:R-:W-:Y:S01]  /*45a0*/  FFMA.FTZ R126, -R154, R154, 1 ;  /* 0x3f8000009a7e7423 */ /* 0x000fe2000001019a */
[----:B------:R-:W-:Y:S01]  /*45b0*/  FFMA.FTZ R127, -R153, R153, 1 ;  /* 0x3f800000997f7423 */ /* 0x000fe20000010199 */
[----:B------:R-:W-:Y:S01]  /*45c0*/  FMUL.FTZ R217, R55, R66 ;  /* 0x0000004237d97220 */ /* 0x000fe20000410000 */
[----:B--2---:R-:W-:Y:S01]  /*45d0*/  FADD.FTZ R72, R72, -R118 ;  /* 0x8000007648487221 */ /* 0x004fe20000010000 */
[----:B------:R-:W-:Y:S01]  /*45e0*/  FMUL.FTZ R70, R70, R60 ;  /* 0x0000003c46467220 */ /* 0x000fe20000410000 */
[----:B------:R-:W-:Y:S01]  /*45f0*/  FFMA.FTZ R60, -R234, R234, 1 ;  /* 0x3f800000ea3c7423 */ /* 0x000fe200000101ea */
[----:B------:R-:W-:Y:S01]  /*4600*/  FMUL.FTZ R66, R126, R62 ;  /* 0x0000003e7e427220 */ /* 0x000fe20000410000 */
[----:B------:R-:W-:Y:S01]  /*4610*/  FMUL.FTZ R126, R127, R217 ;  /* 0x000000d97f7e7220 */ /* 0x000fe20000410000 */
[----:B------:R-:W-:Y:S01]  /*4620*/  FFMA.FTZ R127, -R152, R152, 1 ;  /* 0x3f800000987f7423 */ /* 0x000fe20000010198 */
[----:B------:R-:W-:Y:S01]  /*4630*/  FMUL.FTZ R72, R19, R72 ;  /* 0x0000004813487220 */ /* 0x000fe20000410000 */
[----:B---3--:R-:W-:Y:S01]  /*4640*/  FADD.FTZ R73, R73, -R131 ;  /* 0x8000008349497221 */ /* 0x008fe20000010000 */
[----:B------:R-:W-:Y:S01]  /*4650*/  FMUL.FTZ R60, R60, R57 ;  /* 0x000000393c3c7220 */ /* 0x000fe20000410000 */
[----:B------:R-:W-:Y:S01]  /*4660*/  FFMA.FTZ R57, -R155, R155, 1 ;  /* 0x3f8000009b397423 */ /* 0x000fe2000001019b */
[--C-:B----4-:R-:W-:Y:S01]  /*4670*/  FADD.FTZ R84, R84, -R139.reuse ;  /* 0x8000008b54547221 */ /* 0x110fe20000010000 */
[----:B------:R2:W5:Y:S01]  /*4680*/  LDL.LU R155, [R1+0x44] ;  /* 0x00004400019b7983 */ /* 0x0005620000300800 */
[----:B------:R-:W-:Y:S01]  /*4690*/  FADD.FTZ R86, R86, -R139 ;  /* 0x8000008b56567221 */ /* 0x000fe20000010000 */
[----:B------:R-:W-:Y:S01]  /*46a0*/  FMUL.FTZ R127, R127, R72 ;  /* 0x000000487f7f7220 */ /* 0x000fe20000410000 */
[----:B------:R-:W-:Y:S01]  /*46b0*/  FFMA.FTZ R139, -R7, R7, 1 ;  /* 0x3f800000078b7423 */ /* 0x000fe20000010107 */
[----:B------:R2:W5:Y:S01]  /*46c0*/  LDL.LU R154, [R1+0x40] ;  /* 0x00004000019a7983 */ /* 0x0005620000300800 */
[----:B------:R-:W-:Y:S01]  /*46d0*/  FMUL.FTZ R72, R102, R73 ;  /* 0x0000004966487220 */ /* 0x000fe20000410000 */
[--C-:B-1----:R-:W-:Y:S01]  /*46e0*/  FADD.FTZ R76, R76, -R135.reuse ;  /* 0x800000874c4c7221 */ /* 0x102fe20000010000 */
[----:B------:R-:W-:Y:S01]  /*46f0*/  FADD.FTZ R78, R78, -R135 ;  /* 0x800000874e4e7221 */ /* 0x000fe20000010000 */
[----:B------:R2:W5:Y:S01]  /*4700*/  LDL.LU R153, [R1+0x3c] ;  /* 0x00003c0001997983 */ /* 0x0005620000300800 */
[----:B------:R-:W-:Y:S01]  /*4710*/  FFMA.FTZ R135, -R9, R9, 1 ;  /* 0x3f80000009877423 */ /* 0x000fe20000010109 */
[--C-:B------:R-:W-:Y:S01]  /*4720*/  FADD.FTZ R81, R81, -R138.reuse ;  /* 0x8000008a51517221 */ /* 0x100fe20000010000 */
[----:B------:R-:W-:Y:S01]  /*4730*/  FADD.FTZ R83, R83, -R138 ;  /* 0x8000008a53537221 */ /* 0x000fe20000010000 */
[----:B------:R2:W5:Y:S01]  /*4740*/  LDL.LU R152, [R1+0x38] ;  /* 0x0000380001987983 */ /* 0x0005620000300800 */
[----:B------:R-:W-:Y:S01]  /*4750*/  FFMA.FTZ R59, -R226, R226, 1 ;  /* 0x3f800000e23b7423 */ /* 0x000fe200000101e2 */
[----:B------:R-:W-:Y:S01]  /*4760*/  FFMA.FTZ R138, -R6, R6, 1 ;  /* 0x3f800000068a7423 */ /* 0x000fe20000010106 */
[----:B------:R-:W-:Y:S01]  /*4770*/  FMUL.FTZ R139, R139, R72 ;  /* 0x000000488b8b7220 */ /* 0x000fe20000410000 */
[----:B------:R2:W5:Y:S01]  /*4780*/  LDL.LU R9, [R1+0x34] ;  /* 0x0000340001097983 */ /* 0x0005620000300800 */
[--C-:B------:R-:W-:Y:S01]  /*4790*/  FADD.FTZ R80, R80, -R140.reuse ;  /* 0x8000008c50507221 */ /* 0x100fe20000010000 */
[----:B------:R-:W-:Y:S01]  /*47a0*/  FADD.FTZ R82, R82, -R140 ;  /* 0x8000008c52527221 */ /* 0x000fe20000010000 */
[----:B------:R-:W-:Y:S01]  /*47b0*/  FFMA.FTZ R72, -R5, R5, 1 ;  /* 0x3f80000005487423 */ /* 0x000fe20000010105 */
[----:B------:R2:W5:Y:S01]  /*47c0*/  LDL.LU R7, [R1+0x30] ;  /* 0x0000300001077983 */ /* 0x0005620000300800 */
[----:B------:R-:W-:Y:S01]  /*47d0*/  FFMA.FTZ R140, -R3, R3, 1 ;  /* 0x3f800000038c7423 */ /* 0x000fe20000010103 */
[----:B------:R-:W-:Y:S01]  /*47e0*/  FFMA.FTZ R217, -R0, R0, 1 ;  /* 0x3f80000000d97423 */ /* 0x000fe20000010100 */
[----:B------:R-:W-:Y:S01]  /*47f0*/  FMUL.FTZ R59, R59, R222 ;  /* 0x000000de3b3b7220 */ /* 0x000fe20000410000 */
[----:B------:R2:W5:Y:S01]  /*4800*/  LDL.LU R6, [R1+0x2c] ;  /* 0x00002c0001067983 */ /* 0x0005620000300800 */
[----:B------:R-:W1:Y:S03]  /*4810*/  MUFU.EX2 R103, R224 ;  /* 0x000000e000677308 */ /* 0x000e660000000800 */
[----:B------:R-:W3:Y:S04]  /*4820*/  SHFL.IDX PT, R134, R225, R134, 0x1f ;  /* 0x00001f86e1867589 */ /* 0x000ee800000e0000 */
[----:B------:R-:W4:Y:S01]  /*4830*/  SHFL.IDX PT, R141, R225, R141, 0x1f ;  /* 0x00001f8de18d7589 */ /* 0x000f2200000e0000 */
[----:B------:R-:W-:Y:S01]  /*4840*/  MUFU.EX2 R109, R109 ;  /* 0x0000006d006d7308 */ /* 0x000fe20000000800 */
[----:B------:R-:W-:-:S07]  /*4850*/  FMUL.FTZ R220, R100, R220 ;  /* 0x000000dc64dc7220 */ /* 0x000fce0000410000 */
[----:B------:R-:W-:Y:S01]  /*4860*/  MUFU.EX2 R106, R106 ;  /* 0x0000006a006a7308 */ /* 0x000fe20000000800 */
[----:B------:R2:W5:Y:S01]  /*4870*/  LDL.LU R5, [R1+0x28] ;  /* 0x0000280001057983 */ /* 0x0005620000300800 */
[----:B------:R-:W-:Y:S01]  /*4880*/  FFMA.FTZ R130, -R130, R130, 1 ;  /* 0x3f80000082827423 */ /* 0x000fe20000010182 */
[----:B------:R-:W-:-:S05]  /*4890*/  FMUL.FTZ R65, R65, R221 ;  /* 0x000000dd41417220 */ /* 0x000fca0000410000 */
[----:B------:R-:W-:Y:S01]  /*48a0*/  MUFU.EX2 R116, R116 ;  /* 0x0000007400747308 */ /* 0x000fe20000000800 */
[----:B------:R2:W5:Y:S01]  /*48b0*/  LDL.LU R3, [R1+0x24] ;  /* 0x0000240001037983 */ /* 0x0005620000300800 */
[----:B------:R-:W-:Y:S01]  /*48c0*/  FFMA.FTZ R228, -R228, R228, 1 ;  /* 0x3f800000e4e47423 */ /* 0x000fe200000101e4 */
[----:B------:R-:W-:Y:S01]  /*48d0*/  FFMA.FTZ R129, -R129, R129, 1 ;  /* 0x3f80000081817423 */ /* 0x000fe20000010181 */
[----:B------:R-:W-:Y:S01]  /*48e0*/  FMUL.FTZ R64, R49, R64 ;  /* 0x0000004031407220 */ /* 0x000fe20000410000 */
[----:B------:R2:W5:Y:S01]  /*48f0*/  LDL.LU R0, [R1+0x20] ;  /* 0x0000200001007983 */ /* 0x0005620000300800 */
[----:B------:R-:W-:Y:S01]  /*4900*/  FMUL.FTZ R57, R57, R56 ;  /* 0x0000003839397220 */ /* 0x000fe20000410000 */
[----:B------:R-:W-:Y:S01]  /*4910*/  FADD.FTZ R75, R75, -R131 ;  /* 0x800000834b4b7221 */ /* 0x000fe20000010000 */
[----:B------:R-:W-:Y:S01]  /*4920*/  MUFU.EX2 R117, R117 ;  /* 0x0000007500757308 */ /* 0x000fe20000000800 */
[----:B------:R-:W2:Y:S01]  /*4930*/  LDL R222, [R1+0x8] ;  /* 0x0000080001de7983 */ /* 0x000ea20000100800 */
[----:B------:R-:W-:Y:S01]  /*4940*/  FMUL.FTZ R56, R233, R107 ;  /* 0x0000006be9387220 */ /* 0x000fe20000410000 */
[----:B------:R-:W-:Y:S01]  /*4950*/  FADD.FTZ R74, R74, -R118 ;  /* 0x800000764a4a7221 */ /* 0x000fe20000010000 */
[--C-:B---3--:R-:W-:Y:S01]  /*4960*/  FADD.FTZ R77, R77, -R134.reuse ;  /* 0x800000864d4d7221 */ /* 0x108fe20000010000 */
[----:B------:R-:W-:Y:S01]  /*4970*/  FADD.FTZ R79, R79, -R134 ;  /* 0x800000864f4f7221 */ /* 0x000fe20000010000 */
[----:B------:R-:W-:Y:S01]  /*4980*/  FMUL.FTZ R62, R237, R63 ;  /* 0x0000003fed3e7220 */ /* 0x000fe20000410000 */
[--C-:B----4-:R-:W-:Y:S01]  /*4990*/  FADD.FTZ R85, R85, -R141.reuse ;  /* 0x8000008d55557221 */ /* 0x110fe20000010000 */
[----:B------:R-:W3:Y:S01]  /*49a0*/  MUFU.EX2 R107, R219 ;  /* 0x000000db006b7308 */ /* 0x000ee20000000800 */
[----:B-1----:R-:W-:Y:S01]  /*49b0*/  FMUL.FTZ R73, R103, R76 ;  /* 0x0000004c67497220 */ /* 0x002fe20000410000 */
[----:B------:R-:W-:Y:S01]  /*49c0*/  FFMA.FTZ R221, -R231, R231, 1 ;  /* 0x3f800000e7dd7423 */ /* 0x000fe200000101e7 */
[----:B------:R-:W-:Y:S01]  /*49d0*/  FADD.FTZ R87, R87, -R141 ;  /* 0x8000008d57577221 */ /* 0x000fe20000010000 */
[----:B------:R-:W-:-:S04]  /*49e0*/  FMUL.FTZ R64, R229, R64 ;  /* 0x00000040e5407220 */ /* 0x000fc80000410000 */
[----:B------:R-:W1:Y:S01]  /*49f0*/  MUFU.EX2 R131, R216 ;  /* 0x000000d800837308 */ /* 0x000e620000000800 */
[----:B------:R-:W-:-:S07]  /*4a00*/  FMUL.FTZ R63, R232, R220 ;  /* 0x000000dce83f7220 */ /* 0x000fce0000410000 */
[----:B------:R3:W4:Y:S01]  /*4a10*/  MUFU.EX2 R118, R67 ;  /* 0x0000004300767308 */ /* 0x0007220000000800 */
[----:B------:R-:W-:-:S07]  /*4a20*/  FMUL.FTZ R74, R101, R74 ;  /* 0x0000004a654a7220 */ /* 0x000fce0000410000 */
[----:B------:R4:W4:Y:S01]  /*4a30*/  MUFU.EX2 R134, R32 ;  /* 0x0000002000867308 */ /* 0x0009220000000800 */
[----:B------:R-:W-:Y:S01]  /*4a40*/  FFMA.FTZ R220, -R235, R235, 1 ;  /* 0x3f800000ebdc7423 */ /* 0x000fe200000101eb */
[----:B---3--:R-:W-:Y:S01]  /*4a50*/  FMUL.FTZ R67, R107, R80 ;  /* 0x000000506b437220 */ /* 0x008fe20000410000 */
[----:B-1----:R-:W-:Y:S01]  /*4a60*/  FMUL.FTZ R85, R131, R85 ;  /* 0x0000005583557220 */ /* 0x002fe20000410000 */
[----:B------:R-:W-:Y:S01]  /*4a70*/  FMUL.FTZ R75, R15, R75 ;  /* 0x0000004b0f4b7220 */ /* 0x000fe20000410000 */
[----:B------:R-:W-:Y:S01]  /*4a80*/  FMUL.FTZ R135, R135, R74 ;  /* 0x0000004a87877220 */ /* 0x000fe20000410000 */
        /* <DEDUP_REMOVED lines=8> */
[----:B------:R-:W-:Y:S01]  /*4b10*/  F2FP.BF16.F32.PACK_AB R85, R88, R33 ;  /* 0x000000215855723e */ /* 0x000fe200000010ff */
        /* <DEDUP_REMOVED lines=9> */
[----:B----4-:R-:W-:Y:S01]  /*4bb0*/  FFMA.FTZ R32, -R132, R132, 1 ;  /* 0x3f80000084207423 */ /* 0x010fe20000010184 */
        /* <DEDUP_REMOVED lines=49> */
[----:B------:R-:W-:Y:S02]  /*4ed0*/  F2FP.BF16.F32.PACK_AB R25, R12, R21 ;  /* 0x000000150c19723e */ /* 0x000fe400000010ff */
[----:B------:R-:W-:Y:S01]  /*4ee0*/  F2FP.BF16.F32.PACK_AB R26, R29, R17 ;  /* 0x000000111d1a723e */ /* 0x000fe200000010ff */
[----:B--2---:R-:W-:-:S04]  /*4ef0*/  IMAD R33, R4, 0x4000, R222 ;  /* 0x0000400004217824 */ /* 0x004fc800078e02de */
        /* <DEDUP_REMOVED lines=14> */
[----:B------:R-:W-:Y:S01]  /*4fe0*/  F2FP.BF16.F32.PACK_AB R27, R30, R23 ;  /* 0x000000171e1b723e */ /* 0x000fe200000010ff */
        /* <DEDUP_REMOVED lines=11> */
[----:B------:R-:W-:Y:S02]  /*50a0*/  F2FP.BF16.F32.PACK_AB R24, R37, R31 ;  /* 0x0000001f2518723e */ /* 0x000fe400000010ff */
[----:B------:R-:W-:Y:S02]  /*50b0*/  F2FP.BF16.F32.PACK_AB R25, R38, R36 ;  /* 0x000000242619723e */ /* 0x000fe400000010ff */
[----:B------:R-:W-:Y:S02]  /*50c0*/  F2FP.BF16.F32.PACK_AB R26, R40, R39 ;  /* 0x00000027281a723e */ /* 0x000fe400000010ff */
[----:B------:R-:W-:-:S04]  /*50d0*/  F2FP.BF16.F32.PACK_AB R27, R41, R42 ;  /* 0x0000002a291b723e */ /* 0x000fc800000010ff */
        /* <DEDUP_REMOVED lines=13> */
[----:B------:R-:W-:Y:S01]  /*51b0*/  F2FP.BF16.F32.PACK_AB R101, R15, R101 ;  /* 0x000000650f65723e */ /* 0x000fe200000010ff */
[----:B------:R-:W-:Y:S02]  /*51c0*/  WARPGROUP.DEPBAR.LE gsb0, 0x0 ;  /* 0x00008000000079c5 */ /* 0x000fe40000010000 */
[----:B------:R-:W-:Y:S02]  /*51d0*/  F2FP.BF16.F32.PACK_AB R24, R51, R49 ;  /* 0x000000313318723e */ /* 0x000fe400000010ff */
[----:B------:R-:W-:Y:S02]  /*51e0*/  F2FP.BF16.F32.PACK_AB R25, R52, R50 ;  /* 0x000000323419723e */ /* 0x000fe400000010ff */
[----:B------:R-:W-:-:S02]  /*51f0*/  F2FP.BF16.F32.PACK_AB R26, R55, R53 ;  /* 0x00000035371a723e */ /* 0x000fc400000010ff */
[----:B------:R-:W-:-:S04]  /*5200*/  F2FP.BF16.F32.PACK_AB R27, R100, R54 ;  /* 0x00000036641b723e */ /* 0x000fc800000010ff */
[----:B------:R-:W-:-:S06]  /*5210*/  WARPGROUP.ARRIVE ;  /* 0x00000000000079c5 */ /* 0x000fcc0000000000 */
[----:B------:R-:W-:Y:S01]  /*5220*/  HGMMA.64x64x16.F32.BF16 R184, R24, gdesc[UR4].tnspB, R184, gsb0 ;  /* 0x40e0000418b87df0 */ /* 0x000fe200080018b8 */
[----:B------:R-:W-:Y:S02]  /*5230*/  F2FP.BF16.F32.PACK_AB R100, R102, R19 ;  /* 0x000000136664723e */ /* 0x000fe400000010ff */
[----:B------:R-:W-:Y:S01]  /*5240*/  F2FP.BF16.F32.PACK_AB R102, R105, R103 ;  /* 0x000000676966723e */ /* 0x000fe200000010ff */
[----:B------:R-:W-:Y:S01]  /*5250*/  UIADD3 UR6, UR4, 0x300, URZ ;  /* 0x0000030004067890 */ /* 0x000fe2000fffe03f */
[----:B------:R-:W-:Y:S01]  /*5260*/  F2FP.BF16.F32.PACK_AB R103, R106, R104 ;  /* 0x000000686a67723e */ /* 0x000fe200000010ff */
[----:B------:R-:W-:Y:S01]  /*5270*/  UMOV UR7, 0x40000040 ;  /* 0x4000004000077882 */ /* 0x000fe20000000000 */
[----:B------:R-:W-:Y:S01]  /*5280*/  UIADD3 UR4, UR4, 0x380, URZ ;  /* 0x0000038004047890 */ /* 0x000fe2000fffe03f */
[----:B------:R-:W-:Y:S02]  /*5290*/  WARPGROUP.DEPBAR.LE gsb0, 0x0 ;  /* 0x00008000000079c5 */ /* 0x000fe40000010000 */
[----:B------:R-:W-:-:S06]  /*52a0*/  WARPGROUP.ARRIVE ;  /* 0x00000000000079c5 */ /* 0x000fcc0000000000 */
[----:B------:R-:W-:Y:S01]  /*52b0*/  HGMMA.64x64x16.F32.BF16 R184, R100, gdesc[UR4].tnspB, R184, gsb0 ;  /* 0x40e0000464b87df0 */ /* 0x000fe200080018b8 */
[----:B------:R-:W-:Y:S02]  /*52c0*/  F2FP.BF16.F32.PACK_AB R24, R109, R107 ;  /* 0x0000006b6d18723e */ /* 0x000fe400000010ff */
[----:B------:R-:W-:Y:S02]  /*52d0*/  F2FP.BF16.F32.PACK_AB R25, R116, R108 ;  /* 0x0000006c7419723e */ /* 0x000fe400000010ff */
[----:B------:R-:W-:Y:S02]  /*52e0*/  F2FP.BF16.F32.PACK_AB R26, R131, R117 ;  /* 0x00000075831a723e */ /* 0x000fe400000010ff */
[----:B------:R-:W-:Y:S01]  /*52f0*/  F2FP.BF16.F32.PACK_AB R27, R134, R118 ;  /* 0x00000076861b723e */ /* 0x000fe200000010ff */
[----:B------:R-:W-:Y:S01]  /*5300*/  UMOV UR6, UR4 ;  /* 0x0000000400067c82 */ /* 0x000fe20008000000 */
[----:B------:R-:W-:Y:S01]  /*5310*/  UMOV UR7, 0x40000040 ;  /* 0x4000004000077882 */ /* 0x000fe20000000000 */
[----:B------:R-:W-:-:S02]  /*5320*/  WARPGROUP.DEPBAR.LE gsb0, 0x0 ;  /* 0x00008000000079c5 */ /* 0x000fc40000010000 */
        /* <DEDUP_REMOVED lines=74> */
.L_x_635:
        /* <DEDUP_REMOVED lines=69> */
.L_x_636:
[----:B-1----:R-:W2:Y:S01]  /*5c20*/  LDL R12, [R1+0x4] ;  /* 0x00000400010c7983 */ /* 0x002ea20000100800 */
        /* <DEDUP_REMOVED lines=45> */
.L_x_619:
        /* <DEDUP_REMOVED lines=34> */
[----:B------:R-:W-:Y:S02]  /*6120*/  IADD3 R0, R11, -R0, RZ ;  /* 0x800000000b007210 */ /* 0x000fe40007ffe0ff */
[----:B------:R-:W-:Y:S02]  /*6130*/  F2FP.BF16.F32.PACK_AB R211, R215, R214 ;  /* 0x000000d6d7d3723e */ /* 0x000fe400000010ff */
[----:B-1----:R-:W-:-:S02]  /*6140*/  SHF.R.S32.HI R3, RZ, 0x1f, R0 ;  /* 0x0000001fff037819 */ /* 0x002fc40000011400 */
[----:B------:R-:W-:Y:S02]  /*6150*/  F2FP.BF16.F32.PACK_AB R153, R155, R154 ;  /* 0x0000009a9b99723e */ /* 0x000fe400000010ff */
[----:B------:R-:W-:Y:S02]  /*6160*/  LEA.HI R3, R3, R0, RZ, 0x3 ;  /* 0x0000000003037211 */ /* 0x000fe400078f18ff */
[----:B------:R-:W-:Y:S02]  /*6170*/  F2FP.BF16.F32.PACK_AB R154, R157, R156 ;  /* 0x0000009c9d9a723e */ /* 0x000fe400000010ff */
[C---:B------:R-:W-:Y:S02]  /*6180*/  LOP3.LUT R5, R3.reuse, 0xfffffff8, RZ, 0xc0, !PT ;  /* 0xfffffff803057812 */ /* 0x040fe400078ec0ff */
[----:B------:R-:W-:Y:S02]  /*6190*/  SHF.L.U32 R3, R3, 0x6, RZ ;  /* 0x0000000603037819 */ /* 0x000fe400000006ff */
[----:B------:R-:W-:Y:S01]  /*61a0*/  F2FP.BF16.F32.PACK_AB R155, R159, R158 ;  /* 0x0000009e9f9b723e */ /* 0x000fe200000010ff */
[----:B------:R-:W-:Y:S01]  /*61b0*/  IMAD.IADD R5, R0, 0x1, -R5 ;  /* 0x0000000100057824 */ /* 0x000fe200078e0a05 */
[----:B------:R-:W-:-:S02]  /*61c0*/  LOP3.LUT R3, R3, 0x7ffffe00, RZ, 0xc0, !PT ;  /* 0x7ffffe0003037812 */ /* 0x000fc400078ec0ff */
[----:B------:R-:W-:Y:S01]  /*61d0*/  F2FP.BF16.F32.PACK_AB R161, R163, R162 ;  /* 0x000000a2a3a1723e */ /* 0x000fe200000010ff */
[C---:B------:R-:W-:Y:S01]  /*61e0*/  IMAD.SHL.U32 R0, R5.reuse, 0x40, RZ ;  /* 0x0000004005007824 */ /* 0x040fe200078e00ff */
[----:B------:R-:W-:Y:S01]  /*61f0*/  R2P PR, R5, 0x6 ;  /* 0x0000000605007804 */ /* 0x000fe20000000000 */
[----:B------:R-:W-:Y:S01]  /*6200*/  IMAD.MOV.U32 R5, RZ, RZ, 0x20 ;  /* 0x00000020ff057424 */ /* 0x000fe200078e00ff */
[----:B------:R-:W-:Y:S02]  /*6210*/  ISETP.NE.U32.AND P4, PT, R8, RZ, PT ;  /* 0x000000ff0800720c */ /* 0x000fe40003f85070 */
[----:B------:R-:W-:Y:S02]  /*6220*/  LOP3.LUT R0, R0, 0x1c0, RZ, 0xc0, !PT ;  /* 0x000001c000007812 */ /* 0x000fe400078ec0ff */
[----:B------:R-:W-:Y:S02]  /*6230*/  SEL R5, R5, 0xffffffe0, !P1 ;  /* 0xffffffe005057807 */ /* 0x000fe40004800000 */
[----:B------:R-:W-:-:S02]  /*6240*/  LOP3.LUT R7, R0, 0x8, R7, 0xf8, !PT ;  /* 0x0000000800077812 */ /* 0x000fc400078ef807 */
[----:B------:R-:W-:Y:S01]  /*6250*/  SHF.R.U32.HI R2, RZ, 0x3, R0 ;  /* 0x00000003ff027819 */ /* 0x000fe20000011600 */
[----:B------:R-:W-:Y:S01]  /*6260*/  IMAD.SHL.U32 R0, R4, 0x20, RZ ;  /* 0x0000002004007824 */ /* 0x000fe200078e00ff */
[----:B------:R-:W-:Y:S02]  /*6270*/  F2FP.BF16.F32.PACK_AB R162, R165, R164 ;  /* 0x000000a4a5a2723e */ /* 0x000fe400000010ff */
[----:B------:R-:W-:Y:S02]  /*6280*/  LOP3.LUT R2, R7, R2, RZ, 0x3c, !PT ;  /* 0x0000000207027212 */ /* 0x000fe400078e3cff */
[----:B------:R-:W-:Y:S02]  /*6290*/  LOP3.LUT R0, R0, 0x7ffffc00, RZ, 0xc0, !PT ;  /* 0x7ffffc0000007812 */ /* 0x000fe400078ec0ff */
[----:B------:R-:W-:Y:S02]  /*62a0*/  F2FP.BF16.F32.PACK_AB R163, R167, R166 ;  /* 0x000000a6a7a3723e */ /* 0x000fe400000010ff */
[----:B------:R-:W-:Y:S01]  /*62b0*/  IADD3 R0, R2, R3, R0 ;  /* 0x0000000302007210 */ /* 0x000fe20007ffe000 */
[----:B------:R-:W-:Y:S01]  /*62c0*/  IMAD.MOV.U32 R3, RZ, RZ, 0x40 ;  /* 0x00000040ff037424 */ /* 0x000fe200078e00ff */
[----:B------:R-:W-:-:S02]  /*62d0*/  F2FP.BF16.F32.PACK_AB R169, R171, R170 ;  /* 0x000000aaaba9723e */ /* 0x000fc400000010ff */
[----:B------:R-:W-:Y:S02]  /*62e0*/  LEA R0, R0, UR4, 0x1 ;  /* 0x0000000400007c11 */ /* 0x000fe4000f8e08ff */
[----:B------:R-:W-:Y:S02]  /*62f0*/  SEL R3, R3, 0xffffffc0, !P2 ;  /* 0xffffffc003037807 */ /* 0x000fe40005000000 */
[--C-:B------:R-:W-:Y:S01]  /*6300*/  IADD3 R6, R5, 0x4000, R0.reuse ;  /* 0x0000400005067810 */ /* 0x100fe20007ffe000 */
[----:B------:R-:W-:Y:S01]  /*6310*/  STSM.16.M88.4 [R0+0x4000], R184 ;  /* 0x004000b800007844 */ /* 0x000fe20000000200 */
[----:B------:R-:W-:Y:S02]  /*6320*/  IADD3 R8, R3, 0x4000, R0 ;  /* 0x0000400003087810 */ /* 0x000fe40007ffe000 */
        /* <DEDUP_REMOVED lines=8> */
[----:B------:R-:W-:Y:S01]  /*63b0*/  F2FP.BF16.F32.PACK_AB R179, R183, R182 ;  /* 0x000000b6b7b3723e */ /* 0x000fe200000010ff */
[----:B------:R-:W-:Y:S01]  /*63c0*/  STSM.16.M88.4 [R7], R208 ;  /* 0x000000d007007844 */ /* 0x000fe20000000200 */
[----:B------:R-:W-:-:S03]  /*63d0*/  ISETP.NE.AND.EX P4, PT, R9, RZ, PT, P4 ;  /* 0x000000ff0900720c */ /* 0x000fc60003f85340 */
        /* <DEDUP_REMOVED lines=9> */
[----:B------:R-:W-:-:S02]  /*6470*/  LEA.HI R19, R10, R11, RZ, 0x3 ;  /* 0x0000000b0a137211 */ /* 0x000fc400078f18ff */
[----:B-1----:R-:W-:Y:S02]  /*6480*/  MOV R0, UR5 ;  /* 0x0000000500007c02 */ /* 0x002fe40008000f00 */
[----:B--2---:R-:W-:-:S04]  /*6490*/  ISETP.NE.U32.AND P0, PT, R2, RZ, PT ;  /* 0x000000ff0200720c */ /* 0x004fc80003f05070 */
[----:B------:R-:W-:-:S13]  /*64a0*/  ISETP.NE.AND.EX P0, PT, R3, RZ, PT, P0 ;  /* 0x000000ff0300720c */ /* 0x000fda0003f05300 */
[----:B------:R-:W1:Y:S01]  /*64b0*/  @P0 LDC.64 R2, c[0x0][0x878] ;  /* 0x00021e00ff020b82 */ /* 0x000e620000000a00 */
[----:B----4-:R-:W-:Y:S02]  /*64c0*/  LOP3.LUT R6, R19, 0x1ffffff8, RZ, 0xc0, !PT ;  /* 0x1ffffff813067812 */ /* 0x010fe400078ec0ff */
[----:B------:R-:W-:-:S05]  /*64d0*/  SHF.R.S32.HI R19, RZ, 0x3, R19 ;  /* 0x00000003ff137819 */ /* 0x000fca0000011413 */
[----:B------:R-:W2:Y:S01]  /*64e0*/  S2UR UR5, SR_CTAID.Y ;  /* 0x00000000000579c3 */ /* 0x000ea20000002600 */
[----:B------:R-:W4:Y:S01]  /*64f0*/  S2R R27, SR_CTAID.X ;  /* 0x00000000001b7919 */ /* 0x000f220000002500 */
[----:B------:R-:W-:Y:S02]  /*6500*/  IMAD.IADD R6, R11, 0x1, -R6 ;  /* 0x000000010b067824 */ /* 0x000fe400078e0a06 */
[----:B---3--:R-:W-:Y:S02]  /*6510*/  IMAD.SHL.U32 R7, R19, 0x40, RZ ;  /* 0x0000004013077824 */ /* 0x008fe400078e00ff */
[----:B------:R-:W-:-:S03]  /*6520*/  IMAD.SHL.U32 R20, R6, 0x8, RZ ;  /* 0x0000000806147824 */ /* 0x000fc600078e00ff */
[----:B------:R-:W-:Y:S01]  /*6530*/  LOP3.LUT R7, R7, 0x1c0, RZ, 0xc0, !PT ;  /* 0x000001c007077812 */ /* 0x000fe200078ec0ff */
[----:B-1----:R-:W-:-:S05]  /*6540*/  @P0 IMAD.WIDE R2, R25, 0x4, R2 ;  /* 0x0000000419020825 */ /* 0x002fca00078e0202 */
[----:B------:R1:W5:Y:S01]  /*6550*/  @P0 LDG.E R0, desc[UR38][R2.64] ;  /* 0x0000002602000981 */ /* 0x000362000c1e1900 */
[----:B--2---:R-:W-:Y:S01]  /*6560*/  USHF.R.S32.HI UR6, URZ, 0x1f, UR5 ;  /* 0x0000001f3f067899 */ /* 0x004fe20008011405 */
[----:B-1----:R-:W-:Y:S02]  /*6570*/  LOP3.LUT R2, R7, 0x38, R20, 0xf8, !PT ;  /* 0x0000003807027812 */ /* 0x002fe400078ef814 */
[----:B------:R-:W-:Y:S02]  /*6580*/  SHF.R.U32.HI R7, RZ, 0x3, R7 ;  /* 0x00000003ff077819 */ /* 0x000fe40000011607 */
[----:B------:R-:W-:Y:S02]  /*6590*/  LEA.HI R3, R10, R11, RZ, 0x6 ;  /* 0x0000000b0a037211 */ /* 0x000fe400078f30ff */
[----:B------:R-:W-:Y:S02]  /*65a0*/  LOP3.LUT R2, R2, R7, RZ, 0x3c, !PT ;  /* 0x0000000702027212 */ /* 0x000fe400078e3cff */
[----:B------:R-:W-:-:S04]  /*65b0*/  SHF.L.U32 R3, R3, 0x3, RZ ;  /* 0x0000000303037819 */ /* 0x000fc800000006ff */
[----:B------:R-:W-:Y:S02]  /*65c0*/  LOP3.LUT R6, R2, 0x7ffffe00, R3, 0xf8, !PT ;  /* 0x7ffffe0002067812 */ /* 0x000fe400078ef803 */
[----:B------:R-:W-:Y:S02]  /*65d0*/  CS2R R2, SRZ ;  /* 0x0000000000027805 */ /* 0x000fe4000001ff00 */
[----:B------:R-:W-:Y:S01]  /*65e0*/  @P4 SHF.R.S32.HI R8, RZ, 0x1f, R9 ;  /* 0x0000001fff084819 */ /* 0x000fe20000011409 */
[----:B----4-:R-:W-:Y:S06]  /*65f0*/  @P0 BRA `(.L_x_639) ;  /* 0x0000000000100947 */ /* 0x010fec0003800000 */
[----:B------:R-:W-:Y:S05]  /*6600*/  @!P4 BRA `(.L_x_639) ;  /* 0x00000000000cc947 */ /* 0x000fea0003800000 */
[----:B------:R-:W2:Y:S04]  /*6610*/  LDG.E R7, desc[UR38][R4.64] ;  /* 0x0000002604077981 */ /* 0x000ea8000c1e1900 */
[----:B-----5:R-:W2:Y:S02]  /*6620*/  LDG.E R0, desc[UR38][R4.64+0x4] ;  /* 0x0000042604007981 */ /* 0x020ea4000c1e1900 */
[----:B--2---:R-:W-:-:S07]  /*6630*/  IMAD.IADD R0, R0, 0x1, -R7 ;  /* 0x0000000100007824 */ /* 0x004fce00078e0a07 */
.L_x_639:
[----:B------:R-:W-:Y:S01]  /*6640*/  LEA R30, R6, UR4, 0x1 ;  /* 0x00000004061e7c11 */ /* 0x000fe2000f8e08ff */
[----:B------:R-:W-:Y:S01]  /*6650*/  @P4 IMAD.MOV.U32 R2, RZ, RZ, R9 ;  /* 0x000000ffff024224 */ /* 0x000fe200078e0009 */
[----:B------:R-:W1:Y:S01]  /*6660*/  LDC.64 R34, c[0x0][0x820] ;  /* 0x00020800ff227b82 */ /* 0x000e620000000a00 */
[----:B------:R-:W-:Y:S01]  /*6670*/  @P4 IMAD.MOV.U32 R3, RZ, RZ, R8 ;  /* 0x000000ffff034224 */ /* 0x000fe200078e0008 */
[----:B------:R-:W-:Y:S01]  /*6680*/  IADD3 R16, R19, 0x20, RZ ;  /* 0x0000002013107810 */ /* 0x000fe20007ffe0ff */
[----:B------:R2:W3:Y:S01]  /*6690*/  LDS.128 R12, [R30+0x1000] ;  /* 0x001000001e0c7984 */ /* 0x0004e20000000c00 */
[----:B-----5:R-:W-:Y:S01]  /*66a0*/  IMAD R0, R27, -0x80, R0 ;  /* 0xffffff801b007824 */ /* 0x020fe200078e0200 */
[----:B------:R-:W-:Y:S01]  /*66b0*/  SHF.R.S32.HI R21, RZ, 0x1f, R20 ;  /* 0x0000001fff157819 */ /* 0x000fe20000011414 */
[----:B------:R-:W-:Y:S01]  /*66c0*/  IMAD R18, R22, UR6, RZ ;  /* 0x0000000616127c24 */ /* 0x000fe2000f8e02ff */
[----:B------:R2:W4:Y:S01]  /*66d0*/  LDS.128 R8, [R30+0x2000] ;  /* 0x002000001e087984 */ /* 0x0005220000000c00 */
[----:B------:R-:W-:Y:S01]  /*66e0*/  ULDC UR4, c[0x0][0x83c] ;  /* 0x00020f0000047ab9 */ /* 0x000fe20000000800 */
[----:B------:R-:W-:Y:S01]  /*66f0*/  VIMNMX R24, R0, 0x80, PT ;  /* 0x0000008000187848 */ /* 0x000fe20003fe0100 */
[----:B------:R-:W-:Y:S01]  /*6700*/  IMAD R23, R23, UR5, R18 ;  /* 0x0000000517177c24 */ /* 0x000fe2000f8e0212 */
[----:B------:R2:W1:Y:S01]  /*6710*/  LDS.128 R4, [R30+0x3000] ;  /* 0x003000001e047984 */ /* 0x0004620000000c00 */
[----:B------:R-:W-:Y:S01]  /*6720*/  SHF.R.S32.HI R18, RZ, 0x1f, R25 ;  /* 0x0000001fff127819 */ /* 0x000fe20000011419 */
[C---:B------:R-:W-:Y:S01]  /*6730*/  VIADD R0, R19.reuse, 0x40 ;  /* 0x0000004013007836 */ /* 0x040fe20000000000 */
[-C--:B------:R-:W-:Y:S01]  /*6740*/  ISETP.GE.AND P3, PT, R19, R24.reuse, PT ;  /* 0x000000181300720c */ /* 0x080fe20003f66270 */
[----:B------:R-:W-:Y:S01]  /*6750*/  ULDC.64 UR8, c[0x0][0x858] ;  /* 0x0002160000087ab9 */ /* 0x000fe20000000a00 */
[----:B------:R-:W-:Y:S01]  /*6760*/  ISETP.GE.AND P2, PT, R16, R24, PT ;  /* 0x000000181000720c */ /* 0x000fe20003f46270 */
[----:B------:R-:W-:Y:S01]  /*6770*/  IMAD.WIDE.U32 R16, R22, UR5, R20 ;  /* 0x0000000516107c25 */ /* 0x000fe2000f8e0014 */
[----:B------:R-:W-:Y:S01]  /*6780*/  ISETP.GE.OR P6, PT, R20, UR4, P3 ;  /* 0x0000000414007c0c */ /* 0x000fe20009fc6670 */
[----:B------:R-:W-:Y:S01]  /*6790*/  BSSY B0, `(.L_x_640) ;  /* 0x000001c000007945 */ /* 0x000fe20003800000 */
[----:B------:R-:W-:Y:S01]  /*67a0*/  SEL R36, R18, RZ, !P4 ;  /* 0x000000ff12247207 */ /* 0x000fe20006000000 */
[----:B------:R-:W-:Y:S01]  /*67b0*/  IMAD.IADD R17, R17, 0x1, R23 ;  /* 0x0000000111117824 */ /* 0x000fe200078e0217 */
[----:B------:R-:W-:-:S02]  /*67c0*/  IADD3 R2, P0, R19, R2, RZ ;  /* 0x0000000213027210 */ /* 0x000fc40007f1e0ff */
        /* <DEDUP_REMOVED lines=10> */
[----:B------:R-:W-:Y:S01]  /*6870*/  IMAD.WIDE R26, R27, 0x80, R2 ;  /* 0x000000801b1a7825 */ /* 0x000fe200078e0202 */
[----:B------:R-:W-:Y:S01]  /*6880*/  IADD3 R23, R29, R23, RZ ;  /* 0x000000171d177210 */ /* 0x000fe20007ffe0ff */
[----:B--2---:R-:W-:Y:S08]  /*6890*/  @P6 BRA `(.L_x_641) ;  /* 0x00000000002c6947 */ /* 0x004ff00003800000 */
[----:B------:R-:W2:Y:S01]  /*68a0*/  LDS.128 R16, [R30+0x4000] ;  /* 0x004000001e107984 */ /* 0x000ea20000000c00 */
        /* <DEDUP_REMOVED lines=9> */
[----:B--2---:R2:W-:Y:S02]  /*6940*/  STG.E.128 desc[UR38][R24.64], R16 ;  /* 0x0000001018007986 */ /* 0x0045e4000c101d26 */
.L_x_641:
[----:B------:R-:W-:Y:S05]  /*6950*/  BSYNC B0 ;  /* 0x0000000000007941 */ /* 0x000fea0003800000 */
.L_x_640:
[----:B--2---:R2:W1:Y:S01]  /*6960*/  LDS.128 R16, [R30+0x5000] ;  /* 0x005000001e107984 */ /* 0x0044620000000c00 */
        /* <DEDUP_REMOVED lines=15> */
[----:B-1----:R1:W-:Y:S02]  /*6a60*/  STG.E.128 desc[UR38][R24.64], R16 ;  /* 0x0000001018007986 */ /* 0x0023e4000c101d26 */
.L_x_643:
[----:B------:R-:W-:Y:S05]  /*6a70*/  BSYNC B0 ;  /* 0x0000000000007941 */ /* 0x000fea0003800000 */
.L_x_642:
[----:B-1----:R1:W1:Y:S01]  /*6a80*/  LDS.128 R16, [R30+0x6000] ;  /* 0x006000001e107984 */ /* 0x0022620000000c00 */
[----:B------:R-:W-:Y:S01]  /*6a90*/  BSSY B0, `(.L_x_644) ;  /* 0x0000010000007945 */ /* 0x000fe20003800000 */
[----:B------:R-:W-:-:S03]  /*6aa0*/  IMAD R32, R34, UR6, RZ ;  /* 0x0000000622207c24 */ /* 0x000fc6000f8e02ff */
        /* <DEDUP_REMOVED lines=14> */
.L_x_645:
[----:B------:R-:W-:Y:S05]  /*6b90*/  BSYNC B0 ;  /* 0x0000000000007941 */ /* 0x000fea0003800000 */
.L_x_644:
[----:B-1----:R1:W1:Y:S01]  /*6ba0*/  LDS.128 R16, [R30+0x7000] ;  /* 0x007000001e107984 */ /* 0x0022620000000c00 */
        /* <DEDUP_REMOVED lines=17> */
.L_x_647:
[----:B------:R-:W-:Y:S05]  /*6cc0*/  BSYNC B0 ;  /* 0x0000000000007941 */ /* 0x000fea0003800000 */
.L_x_646:
[----:B-1----:R1:W1:Y:S01]  /*6cd0*/  LDS.128 R16, [R30] ;  /* 0x000000001e107984 */ /* 0x0022620000000c00 */
        /* <DEDUP_REMOVED lines=10> */
[----:B------:R-:W-:-:S05]  /*6d80*/  IMAD R21, R33, UR5, R0 ;  /* 0x0000000521157c24 */ /* 0x000fca000f8e0200 */
        /* <DEDUP_REMOVED lines=11> */
[----:B-1----:R1:W-:Y:S02]  /*6e40*/  STG.E.128 desc[UR38][R22.64], R16 ;  /* 0x0000001016007986 */ /* 0x0023e4000c101d26 */
.L_x_649:
[----:B------:R-:W-:Y:S05]  /*6e50*/  BSYNC B0 ;  /* 0x0000000000007941 */ /* 0x000fea0003800000 */
.L_x_648:
        /* <DEDUP_REMOVED lines=15> */
.L_x_651:
[----:B------:R-:W-:Y:S05]  /*6f50*/  BSYNC B0 ;  /* 0x0000000000007941 */ /* 0x000fea0003800000 */
.L_x_650:
[----:B------:R-:W-:Y:S04]  /*6f60*/  BSSY B0, `(.L_x_652) ;  /* 0x000000f000007945 */ /* 0x000fe80003800000 */
[----:B------:R-:W-:Y:S05]  /*6f70*/  @P1 BRA `(.L_x_653) ;  /* 0x0000000000341947 */ /* 0x000fea0003800000 */
[----:B-1-3--:R-:W-:Y:S01]  /*6f80*/  IADD3 R13, P1, R26, 0x40, RZ ;  /* 0x000000401a0d7810 */ /* 0x00afe20007f3e0ff */
        /* <DEDUP_REMOVED lines=12> */
.L_x_653:
[----:B------:R-:W-:Y:S05]  /*7050*/  BSYNC B0 ;  /* 0x0000000000007941 */ /* 0x000fea0003800000 */
.L_x_652:
        /* <DEDUP_REMOVED lines=15> */
.L_x_638:
        /* <DEDUP_REMOVED lines=21> */
[----:B----4-:R-:W-:Y:S01]  /*72a0*/  IMAD R6, R16, UR5, RZ ;  /* 0x0000000510067c24 */ /* 0x010fe2000f8e02ff */
[----:B--2---:R-:W-:-:S04]  /*72b0*/  IADD3 R8, R2, -0x80, RZ ;  /* 0xffffff8002087810 */ /* 0x004fc80007ffe0ff */
[----:B------:R-:W-:-:S04]  /*72c0*/  SHF.R.S32.HI R3, RZ, 0x1f, R8 ;  /* 0x0000001fff037819 */ /* 0x000fc80000011408 */
[----:B------:R-:W-:Y:S02]  /*72d0*/  LEA.HI R10, R3, R8, RZ, 0x3 ;  /* 0x00000008030a7211 */ /* 0x000fe400078f18ff */
[----:B------:R-:W-:Y:S02]  /*72e0*/  CS2R R2, SRZ ;  /* 0x0000000000027805 */ /* 0x000fe4000001ff00 */
[----:B------:R-:W-:Y:S02]  /*72f0*/  LOP3.LUT R11, R10, 0x1ffffff8, RZ, 0xc0, !PT ;  /* 0x1ffffff80a0b7812 */ /* 0x000fe400078ec0ff */
[----:B------:R-:W-:-:S03]  /*7300*/  SHF.R.S32.HI R13, RZ, 0x3, R10 ;  /* 0x00000003ff0d7819 */ /* 0x000fc6000001140a */
[----:B------:R-:W-:-:S04]  /*7310*/  IMAD.IADD R11, R8, 0x1, -R11 ;  /* 0x00000001080b7824 */ /* 0x000fc800078e0a0b */
        /* <DEDUP_REMOVED lines=10> */
[----:B--2---:R-:W-:-:S07]  /*73c0*/  IADD3 R0, -R7, R0, RZ ;  /* 0x0000000007007210 */ /* 0x004fce0007ffe1ff */
.L_x_654:
[----:B-----5:R-:W-:Y:S01]  /*73d0*/  IMAD R0, R15, -0x80, R0 ;  /* 0xffffff800f007824 */ /* 0x020fe200078e0200 */
[----:B------:R-:W-:Y:S01]  /*73e0*/  ULDC UR8, c[0x0][0x80c] ;  /* 0x0002030000087ab9 */ /* 0x000fe20000000800 */
[----:B------:R-:W-:Y:S01]  /*73f0*/  IMAD R17, R17, UR4, R6 ;  /* 0x0000000411117c24 */ /* 0x000fe2000f8e0206 */
[----:B------:R-:W-:Y:S01]  /*7400*/  SHF.R.S32.HI R6, RZ, 0x1f, R18 ;  /* 0x0000001fff067819 */ /* 0x000fe20000011412 */
[C---:B------:R-:W-:Y:S01]  /*7410*/  VIADD R7, R13.reuse, 0x20 ;  /* 0x000000200d077836 */ /* 0x040fe20000000000 */
[CC--:B------:R-:W-:Y:S01]  /*7420*/  ISETP.GE.AND P3, PT, R13.reuse, R0.reuse, PT ;  /* 0x000000000d00720c */ /* 0x0c0fe20003f66270 */
[C---:B------:R-:W-:Y:S01]  /*7430*/  VIADD R9, R13.reuse, 0x40 ;  /* 0x000000400d097836 */ /* 0x040fe20000000000 */
[----:B------:R-:W-:Y:S01]  /*7440*/  SEL R14, R6, RZ, !P4 ;  /* 0x000000ff060e7207 */ /* 0x000fe20006000000 */
[----:B------:R-:W-:Y:S01]  /*7450*/  IMAD.WIDE.U32 R4, R16, UR4, R10 ;  /* 0x0000000410047c25 */ /* 0x000fe2000f8e000a */
[----:B------:R-:W-:Y:S01]  /*7460*/  SEL R19, R18, RZ, !P4 ;  /* 0x000000ff12137207 */ /* 0x000fe20006000000 */
[----:B------:R-:W-:Y:S01]  /*7470*/  ULDC.64 UR6, c[0x0][0x828] ;  /* 0x00020a0000067ab9 */ /* 0x000fe20000000a00 */
[----:B------:R-:W-:Y:S01]  /*7480*/  ISETP.GE.OR P4, PT, R10, UR8, P3 ;  /* 0x000000080a007c0c */ /* 0x000fe20009f86670 */
[----:B------:R-:W-:Y:S01]  /*7490*/  VIADD R13, R13, 0x60 ;  /* 0x000000600d0d7836 */ /* 0x000fe20000000000 */
[----:B------:R-:W-:Y:S01]  /*74a0*/  IADD3 R5, R5, R17, RZ ;  /* 0x0000001105057210 */ /* 0x000fe20007ffe0ff */
        /* <DEDUP_REMOVED lines=12> */
[----:B------:R-:W-:Y:S02]  /*7570*/  IMAD R21, R21, UR4, R12 ;  /* 0x0000000415157c24 */ /* 0x000fe4000f8e020c */
[----:B------:R-:W-:Y:S01]  /*7580*/  IMAD.IADD R5, R9, 0x1, R13 ;  /* 0x0000000109057824 */ /* 0x000fe200078e020d */
        /* <DEDUP_REMOVED lines=11> */
.L_x_656:
[----:B------:R-:W-:Y:S05]  /*7640*/  BSYNC B0 ;  /* 0x0000000000007941 */ /* 0x000fea0003800000 */
.L_x_655:
[----:B-1----:R-:W-:Y:S01]  /*7650*/  IMAD.WIDE.U32 R12, R20, UR4, R10 ;  /* 0x00000004140c7c25 */ /* 0x002fe2000f8e000a */
[----:B------:R-:W-:Y:S01]  /*7660*/  BSSY B0, `(.L_x_657) ;  /* 0x0000012000007945 */ /* 0x000fe20003800000 */
[C---:B------:R-:W-:Y:S02]  /*7670*/  ISETP.GE.OR P4, PT, R10.reuse, UR8, P0 ;  /* 0x000000080a007c0c */ /* 0x040fe40008786670 */
[----:B------:R-:W-:Y:S02]  /*7680*/  ISETP.GE.OR P3, PT, R10, UR9, P3 ;  /* 0x000000090a007c0c */ /* 0x000fe40009f66670 */
[----:B------:R-:W-:Y:S01]  /*7690*/  IADD3 R15, R13, R21, RZ ;  /* 0x000000150d0f7210 */ /* 0x000fe20007ffe0ff */
[----:B------:R-:W-:Y:S10]  /*76a0*/  @P6 BRA `(.L_x_658) ;  /* 0x0000000000346947 */ /* 0x000ff40003800000 */
[----:B------:R-:W-:Y:S01]  /*76b0*/  IADD3 R17, P6, R6, 0x20, RZ ;  /* 0x0000002006117810 */ /* 0x000fe20007fde0ff */
[----:B------:R-:W-:Y:S01]  /*76c0*/  ULDC.64 UR6, c[0x0][0x818] ;  /* 0x0002060000067ab9 */ /* 0x000fe20000000a00 */
[----:B------:R-:W-:Y:S02]  /*76d0*/  IMAD.MOV.U32 R2, RZ, RZ, R8 ;  /* 0x000000ffff027224 */ /* 0x000fe400078e0008 */
[----:B------:R-:W-:Y:S02]  /*76e0*/  IMAD.MOV.U32 R3, RZ, RZ, R5 ;  /* 0x000000ffff037224 */ /* 0x000fe400078e0005 */
[----:B------:R-:W-:Y:S02]  /*76f0*/  IMAD.X R0, RZ, RZ, R7, P6 ;  /* 0x000000ffff007224 */ /* 0x000fe400030e0607 */
[----:B------:R-:W-:-:S04]  /*7700*/  IMAD.WIDE.U32 R2, R17, UR6, R2 ;  /* 0x0000000611027c25 */ /* 0x000fc8000f8e0002 */
[----:B------:R-:W-:-:S04]  /*7710*/  IMAD R0, R0, UR6, RZ ;  /* 0x0000000600007c24 */ /* 0x000fc8000f8e02ff */
[----:B------:R-:W-:Y:S01]  /*7720*/  IMAD R17, R17, UR7, R0 ;  /* 0x0000000711117c24 */ /* 0x000fe2000f8e0200 */
[----:B------:R-:W-:Y:S02]  /*7730*/  ULDC.64 UR6, c[0x0][0x800] ;  /* 0x0002000000067ab9 */ /* 0x000fe40000000a00 */
[----:B------:R-:W-:Y:S02]  /*7740*/  LEA R16, P6, R2, UR6, 0x1 ;  /* 0x0000000602107c11 */ /* 0x000fe4000f8c08ff */
[----:B------:R-:W-:-:S04]  /*7750*/  IADD3 R3, R3, R17, RZ ;  /* 0x0000001103037210 */ /* 0x000fc80007ffe0ff */
[----:B------:R-:W-:-:S05]  /*7760*/  LEA.HI.X R17, R2, UR7, R3, 0x1, P6 ;  /* 0x0000000702117c11 */ /* 0x000fca000b0f0c03 */
[----:B------:R1:W-:Y:S02]  /*7770*/  STG.E.128 desc[UR38][R16.64], RZ ;  /* 0x000000ff10007986 */ /* 0x0003e4000c101d26 */
.L_x_658:
[----:B------:R-:W-:Y:S05]  /*7780*/  BSYNC B0 ;  /* 0x0000000000007941 */ /* 0x000fea0003800000 */
.L_x_657:
[----:B------:R-:W-:Y:S04]  /*7790*/  BSSY B0, `(.L_x_659) ;  /* 0x000000f000007945 */ /* 0x000fe80003800000 */
[----:B------:R-:W-:Y:S05]  /*77a0*/  @P5 BRA `(.L_x_660) ;  /* 0x0000000000345947 */ /* 0x000fea0003800000 */
[----:B-1----:R-:W-:Y:S01]  /*77b0*/  IADD3 R17, P5, R6, 0x40, RZ ;  /* 0x0000004006117810 */ /* 0x002fe20007fbe0ff */
        /* <DEDUP_REMOVED lines=12> */
.L_x_660:
[----:B------:R-:W-:Y:S05]  /*7880*/  BSYNC B0 ;  /* 0x0000000000007941 */ /* 0x000fea0003800000 */
.L_x_659:
[----:B------:R-:W-:Y:S04]  /*7890*/  BSSY B0, `(.L_x_661) ;  /* 0x000000f000007945 */ /* 0x000fe80003800000 */
[----:B------:R-:W-:Y:S05]  /*78a0*/  @P4 BRA `(.L_x_662) ;  /* 0x0000000000344947 */ /* 0x000fea0003800000 */
        /* <DEDUP_REMOVED lines=13> */
.L_x_662:
[----:B------:R-:W-:Y:S05]  /*7980*/  BSYNC B0 ;  /* 0x0000000000007941 */ /* 0x000fea0003800000 */
.L_x_661:
[----:B------:R-:W-:Y:S01]  /*7990*/  ULDC.64 UR4, c[0x0][0x858] ;  /* 0x0002160000047ab9 */ /* 0x000fe20000000a00 */
[----:B------:R-:W-:Y:S01]  /*79a0*/  BSSY B0, `(.L_x_663) ;  /* 0x0000014000007945 */ /* 0x000fe20003800000 */
[----:B------:R-:W-:Y:S01]  /*79b0*/  IMAD R0, R14, UR4, RZ ;  /* 0x000000040e007c24 */ /* 0x000fe2000f8e02ff */
[C---:B------:R-:W-:Y:S01]  /*79c0*/  ISETP.GE.OR P2, PT, R10.reuse, UR9, P2 ;  /* 0x000000090a007c0c */ /* 0x040fe20009746670 */
[----:B------:R-:W-:Y:S01]  /*79d0*/  IMAD.MOV.U32 R14, RZ, RZ, R12 ;  /* 0x000000ffff0e7224 */ /* 0x000fe200078e000c */
[C---:B------:R-:W-:Y:S01]  /*79e0*/  ISETP.GE.OR P1, PT, R10.reuse, UR9, P1 ;  /* 0x000000090a007c0c */ /* 0x040fe20008f26670 */
[C---:B---3--:R-:W-:Y:S01]  /*79f0*/  IMAD R5, R19.reuse, UR5, R0 ;  /* 0x0000000513057c24 */ /* 0x048fe2000f8e0200 */
[----:B------:R-:W-:Y:S01]  /*7a00*/  ISETP.GE.OR P0, PT, R10, UR9, P0 ;  /* 0x000000090a007c0c */ /* 0x000fe20008706670 */
[----:B------:R-:W-:-:S04]  /*7a10*/  IMAD.WIDE.U32 R8, R19, UR4, R14 ;  /* 0x0000000413087c25 */ /* 0x000fc8000f8e000e */
[----:B------:R-:W-:Y:S01]  /*7a20*/  IMAD.IADD R5, R9, 0x1, R5 ;  /* 0x0000000109057824 */ /* 0x000fe200078e0205 */
[----:B------:R-:W-:Y:S07]  /*7a30*/  @P3 BRA `(.L_x_664) ;  /* 0x0000000000283947 */ /* 0x000fee0003800000 */
[----:B------:R-:W-:Y:S01]  /*7a40*/  ULDC.64 UR4, c[0x0][0x848] ;  /* 0x0002120000047ab9 */ /* 0x000fe20000000a00 */
[----:B------:R-:W-:Y:S02]  /*7a50*/  IMAD.MOV.U32 R4, RZ, RZ, R8 ;  /* 0x000000ffff047224 */ /* 0x000fe400078e0008 */
[----:B------:R-:W-:Y:S02]  /*7a60*/  IMAD R11, R7, UR4, RZ ;  /* 0x00000004070b7c24 */ /* 0x000fe4000f8e02ff */
[----:B------:R-:W-:-:S04]  /*7a70*/  IMAD.WIDE.U32 R2, R6, UR4, R4 ;  /* 0x0000000406027c25 */ /* 0x000fc8000f8e0004 */
[----:B------:R-:W-:Y:S01]  /*7a80*/  IMAD R11, R6, UR5, R11 ;  /* 0x00000005060b7c24 */ /* 0x000fe2000f8e020b */
[----:B------:R-:W-:Y:S02]  /*7a90*/  ULDC.64 UR4, c[0x0][0x830] ;  /* 0x00020c0000047ab9 */ /* 0x000fe40000000a00 */
[----:B------:R-:W-:Y:S02]  /*7aa0*/  LEA R10, P3, R2, UR4, 0x1 ;  /* 0x00000004020a7c11 */ /* 0x000fe4000f8608ff */
[----:B------:R-:W-:-:S04]  /*7ab0*/  IADD3 R3, R3, R11, RZ ;  /* 0x0000000b03037210 */ /* 0x000fc80007ffe0ff */
[----:B------:R-:W-:-:S05]  /*7ac0*/  LEA.HI.X R11, R2, UR5, R3, 0x1, P3 ;  /* 0x00000005020b7c11 */ /* 0x000fca00098f0c03 */
[----:B------:R3:W-:Y:S02]  /*7ad0*/  STG.E.128 desc[UR38][R10.64], RZ ;  /* 0x000000ff0a007986 */ /* 0x0007e4000c101d26 */
.L_x_664:
[----:B------:R-:W-:Y:S05]  /*7ae0*/  BSYNC B0 ;  /* 0x0000000000007941 */ /* 0x000fea0003800000 */
.L_x_663:
[----:B------:R-:W-:Y:S04]  /*7af0*/  BSSY B0, `(.L_x_665) ;  /* 0x000000f000007945 */ /* 0x000fe80003800000 */
[----:B------:R-:W-:Y:S05]  /*7b00*/  @P2 BRA `(.L_x_666) ;  /* 0x0000000000342947 */ /* 0x000fea0003800000 */
[----:B---3--:R-:W-:Y:S01]  /*7b10*/  IADD3 R11, P2, R6, 0x20, RZ ;  /* 0x00000020060b7810 */ /* 0x008fe20007f5e0ff */
        /* <DEDUP_REMOVED lines=12> */
.L_x_666:
[----:B------:R-:W-:Y:S05]  /*7be0*/  BSYNC B0 ;  /* 0x0000000000007941 */ /* 0x000fea0003800000 */
.L_x_665:
[----:B------:R-:W-:Y:S04]  /*7bf0*/  BSSY B0, `(.L_x_667) ;  /* 0x000000f000007945 */ /* 0x000fe80003800000 */
[----:B------:R-:W-:Y:S05]  /*7c00*/  @P1 BRA `(.L_x_668) ;  /* 0x0000000000341947 */ /* 0x000fea0003800000 */
[----:B---34-:R-:W-:Y:S01]  /*7c10*/  IADD3 R11, P1, R6, 0x40, RZ ;  /* 0x00000040060b7810 */ /* 0x018fe20007f3e0ff */
        /* <DEDUP_REMOVED lines=12> */
.L_x_668:
[----:B------:R-:W-:Y:S05]  /*7ce0*/  BSYNC B0 ;  /* 0x0000000000007941 */ /* 0x000fea0003800000 */
.L_x_667:
        /* <DEDUP_REMOVED lines=13> */
[----:B------:R1:W-:Y:S01]  /*7dc0*/  STG.E.128 desc[UR38][R4.64], RZ ;  /* 0x000000ff04007986 */ /* 0x0003e2000c101d26 */
[----:B------:R-:W-:Y:S05]  /*7dd0*/  BRA `(.L_x_614) ;  /* 0x0000003400787947 */ /* 0x000fea0003800000 */
.L_x_609:
        /* <DEDUP_REMOVED lines=9> */
[----:B------:R-:W1:Y:S01]  /*7e70*/  S2UR UR24, SR_CTAID.X ;  /* 0x00000000001879c3 */ /* 0x000e620000002500 */
[----:B------:R-:W-:-:S04]  /*7e80*/  ISETP.NE.U32.AND P0, PT, RZ, UR4, PT ;  /* 0x00000004ff007c0c */ /* 0x000fc8000bf05070 */
[----:B------:R-:W-:-:S03]  /*7e90*/  ISETP.NE.AND.EX P0, PT, RZ, UR5, PT, P0 ;  /* 0x00000005ff007c0c */ /* 0x000fc6000bf05300 */
[----:B------:R-:W2:Y:S10]  /*7ea0*/  S2UR UR12, SR_CTAID.Z ;  /* 0x00000000000c79c3 */ /* 0x000eb40000002700 */
[----:B------:R-:W-:Y:S05]  /*7eb0*/  @!P0 BRA `(.L_x_670) ;  /* 0x00000000001c8947 */ /* 0x000fea0003800000 */
[----:B------:R-:W-:Y:S02]  /*7ec0*/  ULDC.64 UR4, c[0x0][0x8d8] ;  /* 0x0002360000047ab9 */ /* 0x000fe40000000a00 */
[----:B--2---:R-:W-:-:S06]  /*7ed0*/  UIMAD.WIDE UR4, UR12, 0x4, UR4 ;  /* 0x000000040c0478a5 */ /* 0x004fcc000f8e0204 */
[----:B------:R-:W-:Y:S02]  /*7ee0*/  IMAD.U32 R2, RZ, RZ, UR4 ;  /* 0x00000004ff027e24 */ /* 0x000fe4000f8e00ff */
[----:B------:R-:W-:-:S05]  /*7ef0*/  IMAD.U32 R3, RZ, RZ, UR5 ;  /* 0x00000005ff037e24 */ /* 0x000fca000f8e00ff */
[----:B------:R-:W2:Y:S02]  /*7f00*/  LDG.E R2, desc[UR38][R2.64] ;  /* 0x0000002602027981 */ /* 0x000ea4000c1e1900 */
[----:B--2---:R-:W-:Y:S01]  /*7f10*/  R2UR UR4, R2 ;  /* 0x00000000020472ca */ /* 0x004fe200000e0000 */
[----:B------:R-:W-:-:S14]  /*7f20*/  BRA `(.L_x_671) ;  /* 0x0000000000387947 */ /* 0x000fdc0003800000 */
.L_x_670:
[----:B------:R-:W-:Y:S02]  /*7f30*/  ULDC.64 UR4, c[0x0][0x8d0] ;  /* 0x0002340000047ab9 */ /* 0x000fe40000000a00 */
[----:B------:R-:W-:-:S04]  /*7f40*/  ISETP.NE.U32.AND P0, PT, RZ, UR4, PT ;  /* 0x00000004ff007c0c */ /* 0x000fc8000bf05070 */
[----:B------:R-:W-:-:S13]  /*7f50*/  ISETP.NE.AND.EX P0, PT, RZ, UR5, PT, P0 ;  /* 0x00000005ff007c0c */ /* 0x000fda000bf05300 */
[----:B------:R-:W-:Y:S05]  /*7f60*/  @!P0 BRA `(.L_x_672) ;  /* 0x0000000000248947 */ /* 0x000fea0003800000 */
[----:B------:R-:W-:Y:S02]  /*7f70*/  ULDC.64 UR4, c[0x0][0x8d0] ;  /* 0x0002340000047ab9 */ /* 0x000fe40000000a00 */
[----:B--2---:R-:W-:-:S06]  /*7f80*/  UIMAD.WIDE UR4, UR12, 0x4, UR4 ;  /* 0x000000040c0478a5 */ /* 0x004fcc000f8e0204 */
[----:B------:R-:W-:Y:S01]  /*7f90*/  IMAD.U32 R2, RZ, RZ, UR4 ;  /* 0x00000004ff027e24 */ /* 0x000fe2000f8e00ff */
[----:B------:R-:W-:-:S05]  /*7fa0*/  MOV R3, UR5 ;  /* 0x0000000500037c02 */ /* 0x000fca0008000f00 */
[----:B------:R-:W2:Y:S04]  /*7fb0*/  LDG.E R0, desc[UR38][R2.64] ;  /* 0x0000002602007981 */ /* 0x000ea8000c1e1900 */
[----:B------:R-:W2:Y:S02]  /*7fc0*/  LDG.E R5, desc[UR38][R2.64+0x4] ;  /* 0x0000042602057981 */ /* 0x000ea4000c1e1900 */
[----:B--2---:R-:W-:-:S05]  /*7fd0*/  IMAD.IADD R0, R5, 0x1, -R0 ;  /* 0x0000000105007824 */ /* 0x004fca00078e0a00 */
[----:B------:R-:W-:Y:S01]  /*7fe0*/  R2UR UR4, R0 ;  /* 0x00000000000472ca */ /* 0x000fe200000e0000 */
[----:B------:R-:W-:-:S14]  /*7ff0*/  BRA `(.L_x_671) ;  /* 0x0000000000047947 */ /* 0x000fdc0003800000 */
.L_x_672:
[----:B------:R-:W-:-:S05]  /*8000*/  ULDC UR4, c[0x0][0x8bc] ;  /* 0x00022f0000047ab9 */ /* 0x000fca0000000800 */
.L_x_671:
[----:B-1----:R-:W-:-:S04]  /*8010*/  USHF.L.U32 UR5, UR24, 0x7, URZ ;  /* 0x0000000718057899 */ /* 0x002fc8000800063f */
[----:B------:R-:W-:-:S04]  /*8020*/  UISETP.GE.AND UP0, UPT, UR5, UR4, UPT ;  /* 0x000000040500728c */ /* 0x000fc8000bf06270 */
[----:B--2---:R-:W-:-:S06]  /*8030*/  USEL UR12, UR12, 0xffffffff, !UP0 ;  /* 0xffffffff0c0c7887 */ /* 0x004fcc000c000000 */
        /* <DEDUP_REMOVED lines=15> */
[----:B------:R-:W-:-:S05]  /*8130*/  MOV R0, UR6 ;  /* 0x0000000600007c02 */ /* 0x000fca0008000f00 */
[----:B------:R-:W-:-:S05]  /*8140*/  PLOP3.LUT P1, PT, PT, PT, UP1, 0x80, 0x0 ;  /* 0x000000000000781c */ /* 0x000fca0003f2f018 */
[----:B------:R-:W-:Y:S02]  /*8150*/  @UP1 ULDC.64 UR4, c[0x0][0x780] ;  /* 0x0001e00000041ab9 */ /* 0x000fe40000000a00 */
[----:B------:R-:W-:-:S06]  /*8160*/  @UP1 UIMAD.WIDE UR4, UR12, 0x4, UR4 ;  /* 0x000000040c0418a5 */ /* 0x000fcc000f8e0204 */
[----:B------:R-:W-:Y:S02]  /*8170*/  IMAD.U32 R4, RZ, RZ, UR4 ;  /* 0x00000004ff047e24 */ /* 0x000fe4000f8e00ff */
[----:B------:R-:W-:-:S05]  /*8180*/  IMAD.U32 R5, RZ, RZ, UR5 ;  /* 0x00000005ff057e24 */ /* 0x000fca000f8e00ff */
[----:B------:R1:W5:Y:S01]  /*8190*/  @P1 LDG.E R0, desc[UR38][R4.64] ;  /* 0x0000002604001981 */ /* 0x000362000c1e1900 */
[----:B------:R-:W-:Y:S01]  /*81a0*/  PLOP3.LUT P2, PT, PT, PT, UP0, 0x80, 0x0 ;  /* 0x000000000000781c */ /* 0x000fe20003f4f008 */
[----:B------:R-:W3:-:S12]  /*81b0*/  S2UR UR11, SR_CTAID.Y ;  /* 0x00000000000b79c3 */ /* 0x000ed80000002600 */
[----:B--2---:R-:W-:-:S13]  /*81c0*/  @P2 R2UR UR4, R6 ;  /* 0x00000000060422ca */ /* 0x004fda00000e0000 */
[----:B------:R-:W-:-:S04]  /*81d0*/  @UP0 ULEA UR4, UR12, UR4, 0x7 ;  /* 0x000000040c040291 */ /* 0x000fc8000f8e383f */
[----:B------:R-:W-:-:S04]  /*81e0*/  @UP0 USHF.R.S32.HI UR5, URZ, 0x1f, UR4 ;  /* 0x0000001f3f050899 */ /* 0x000fc80008011404 */
[----:B------:R-:W-:-:S04]  /*81f0*/  @UP0 ULEA.HI UR5, UR5, UR4, URZ, 0x7 ;  /* 0x0000000405050291 */ /* 0x000fc8000f8f383f */
[----:B------:R-:W-:Y:S01]  /*8200*/  @UP0 USHF.L.U32 UR5, UR5, 0x6, URZ ;  /* 0x0000000605050899 */ /* 0x000fe2000800063f */
[----:B-1-3--:R-:W-:Y:S11]  /*8210*/  @P1 BRA `(.L_x_673) ;  /* 0x0000000000101947 */ /* 0x00aff60003800000 */
[----:B------:R-:W-:Y:S05]  /*8220*/  @!P0 BRA `(.L_x_673) ;  /* 0x00000000000c8947 */ /* 0x000fea0003800000 */
[----:B------:R-:W2:Y:S04]  /*8230*/  LDG.E R5, desc[UR38][R2.64] ;  /* 0x0000002602057981 */ /* 0x000ea8000c1e1900 */
[----:B-----5:R-:W2:Y:S02]  /*8240*/  LDG.E R0, desc[UR38][R2.64+0x4] ;  /* 0x0000042602007981 */ /* 0x020ea4000c1e1900 */
[----:B--2---:R-:W-:-:S07]  /*8250*/  IMAD.IADD R0, R0, 0x1, -R5 ;  /* 0x0000000100007824 */ /* 0x004fce00078e0a05 */
.L_x_673:
[----:B-----5:R-:W-:Y:S01]  /*8260*/  ISETP.GE.AND P0, PT, R0, 0x1, PT ;  /* 0x000000010000780c */ /* 0x020fe20003f06270 */
[----:B------:R-:W-:Y:S01]  /*8270*/  @UP0 ULOP3.LUT UR5, UR5, 0xffffe000, URZ, 0xc0, !UPT ;  /* 0xffffe00005050892 */ /* 0x000fe2000f8ec03f */
[----:B------:R-:W-:Y:S01]  /*8280*/  UMOV UR6, URZ ;  /* 0x0000003f00067c82 */ /* 0x000fe20008000000 */
[----:B------:R-:W-:Y:S02]  /*8290*/  UMOV UR7, URZ ;  /* 0x0000003f00077c82 */ /* 0x000fe40008000000 */
[----:B------:R-:W-:Y:S02]  /*82a0*/  @UP0 USHF.R.S32.HI UR4, URZ, 0x1f, UR5 ;  /* 0x0000001f3f040899 */ /* 0x000fe40008011405 */
[----:B------:R-:W-:Y:S01]  /*82b0*/  USHF.R.S32.HI UR19, URZ, 0x1f, UR11 ;  /* 0x0000001f3f137899 */ /* 0x000fe2000801140b */
[----:B------:R-:W-:-:S04]  /*82c0*/  @UP0 UMOV UR6, UR5 ;  /* 0x0000000500060c82 */ /* 0x000fc80008000000 */
[----:B------:R-:W-:Y:S01]  /*82d0*/  @UP0 UMOV UR7, UR4 ;  /* 0x0000000400070c82 */ /* 0x000fe20008000000 */
[----:B------:R-:W-:Y:S06]  /*82e0*/  @!P0 BRA `(.L_x_614) ;  /* 0x0000003000348947 */ /* 0x000fec0003800000 */
[----:B------:R-:W1:Y:S01]  /*82f0*/  S2R R4, SR_TID.X ;  /* 0x0000000000047919 */ /* 0x000e620000002100 */
[----:B------:R-:W-:Y:S01]  /*8300*/  ULDC.64 UR8, c[0x0][0x2d8] ;  /* 0x0000b60000087ab9 */ /* 0x000fe20000000a00 */
[----:B------:R-:W-:Y:S01]  /*8310*/  USHF.R.S32.HI UR4, URZ, 0x1f, UR12 ;  /* 0x0000001f3f047899 */ /* 0x000fe2000801140c */
[C---:B------:R-:W-:Y:S01]  /*8320*/  IADD3 R2, R0.reuse, 0x7f, RZ ;  /* 0x0000007f00027810 */ /* 0x040fe20007ffe0ff */
[----:B------:R-:W-:Y:S01]  /*8330*/  UIMAD UR5, UR19, UR8, URZ ;  /* 0x00000008130572a4 */ /* 0x000fe2000f8e023f */
[----:B------:R-:W-:Y:S01]  /*8340*/  ISETP.GE.AND P1, PT, R0, 0x81, PT ;  /* 0x000000810000780c */ /* 0x000fe20003f26270 */
[----:B------:R-:W-:Y:S01]  /*8350*/  UIMAD.WIDE.U32 UR14, UR11, UR8, URZ ;  /* 0x000000080b0e72a5 */ /* 0x000fe2000f8e003f */
[----:B------:R-:W-:Y:S01]  /*8360*/  SHF.R.S32.HI R3, RZ, 0x1f, R2 ;  /* 0x0000001fff037819 */ /* 0x000fe20000011402 */
[----:B------:R-:W-:Y:S02]  /*8370*/  UIMAD UR5, UR11, UR9, UR5 ;  /* 0x000000090b0572a4 */ /* 0x000fe4000f8e0205 */
[----:B------:R-:W-:Y:S01]  /*8380*/  USEL UR18, UR12, URZ, !UP0 ;  /* 0x0000003f0c127287 */ /* 0x000fe2000c000000 */
[----:B------:R-:W-:Y:S01]  /*8390*/  LEA.HI R3, R3, R2, RZ, 0x7 ;  /* 0x0000000203037211 */ /* 0x000fe200078f38ff */
[----:B------:R-:W-:Y:S01]  /*83a0*/  USEL UR4, UR4, URZ, !UP0 ;  /* 0x0000003f04047287 */ /* 0x000fe2000c000000 */
[----:B------:R-:W-:Y:S01]  /*83b0*/  ULDC UR10, c[0x0][0x288] ;  /* 0x0000a200000a7ab9 */ /* 0x000fe20000000800 */
[----:B------:R-:W-:Y:S01]  /*83c0*/  UIADD3 UR8, UP0, UR6, UR14, URZ ;  /* 0x0000000e06087290 */ /* 0x000fe2000ff1e03f */
[----:B------:R-:W-:Y:S01]  /*83d0*/  SHF.R.S32.HI R3, RZ, 0x7, R3 ;  /* 0x00000007ff037819 */ /* 0x000fe20000011403 */
[----:B------:R-:W-:Y:S01]  /*83e0*/  UIADD3 UR5, UR15, UR5, URZ ;  /* 0x000000050f057290 */ /* 0x000fe2000fffe03f */
[----:B------:R-:W-:Y:S01]  /*83f0*/  ULDC UR9, c[0x0][0x760] ;  /* 0x0001d80000097ab9 */ /* 0x000fe20000000800 */
[----:B------:R-:W-:Y:S01]  /*8400*/  ULDC.64 UR16, c[0x0][0x2e0] ;  /* 0x0000b80000107ab9 */ /* 0x000fe20000000a00 */
[----:B------:R-:W-:Y:S01]  /*8410*/  UIMAD UR12, UR12, UR10, URZ ;  /* 0x0000000a0c0c72a4 */ /* 0x000fe2000f8e023f */
[----:B------:R-:W-:Y:S01]  /*8420*/  VIMNMX R3, R3, 0x1, !PT ;  /* 0x0000000103037848 */ /* 0x000fe20007fe0100 */
[----:B------:R-:W-:-:S02]  /*8430*/  UIMAD UR10, UR10, UR9, URZ ;  /* 0x000000090a0a72a4 */ /* 0x000fc4000f8e023f */
[----:B------:R-:W-:Y:S01]  /*8440*/  UIADD3.X UR9, UR7, UR5, URZ, UP0, !UPT ;  /* 0x0000000507097290 */ /* 0x000fe200087fe43f */
[----:B------:R-:W-:Y:S01]  /*8450*/  LOP3.LUT R6, R3, 0x1, RZ, 0xc0, !PT ;  /* 0x0000000103067812 */ /* 0x000fe200078ec0ff */
[----:B------:R-:W-:Y:S02]  /*8460*/  UIMAD UR4, UR4, UR16, URZ ;  /* 0x00000010040472a4 */ /* 0x000fe4000f8e023f */
[----:B------:R-:W-:Y:S02]  /*8470*/  UIADD3 UR11, UP0, UR12, UR11, URZ ;  /* 0x0000000b0c0b7290 */ /* 0x000fe4000ff1e03f */
[----:B------:R-:W-:Y:S01]  /*8480*/  UIMAD UR13, UR18, UR17, UR4 ;  /* 0x00000011120d72a4 */ /* 0x000fe2000f8e0204 */
[----:B-1----:R-:W-:Y:S01]  /*8490*/  LOP3.LUT R0, R4, 0x1f, RZ, 0xc0, !PT ;  /* 0x0000001f04007812 */ /* 0x002fe200078ec0ff */
[----:B------:R-:W-:Y:S01]  /*84a0*/  UIMAD.WIDE.U32 UR8, UR18, UR16, UR8 ;  /* 0x00000010120872a5 */ /* 0x000fe2000f8e0008 */
[----:B------:R-:W-:Y:S01]  /*84b0*/  ELECT P0, URZ, PT ;  /* 0x00000000003f782f */ /* 0x000fe20003800000 */
[----:B------:R-:W-:-:S02]  /*84c0*/  ULEA.HI.X.SX32 UR12, UR12, UR19, 0x1, UP0 ;  /* 0x000000130c0c7291 */ /* 0x000fc400080f0e3f */
[----:B------:R-:W-:Y:S01]  /*84d0*/  UIADD3 UR25, UR9, UR13, URZ ;  /* 0x0000000d09197290 */ /* 0x000fe2000fffe03f */
[----:B------:R-:W-:Y:S01]  /*84e0*/  UMOV UR4, URZ ;  /* 0x0000003f00047c82 */ /* 0x000fe20008000000 */
[----:B------:R-:W-:Y:S10]  /*84f0*/  @!P1 BRA `(.L_x_674) ;  /* 0x0000000800bc9947 */ /* 0x000ff40003800000 */
[----:B------:R-:W-:Y:S01]  /*8500*/  UMOV UR4, UR14 ;  /* 0x0000000e00047c82 */ /* 0x000fe20008000000 */
[----:B------:R-:W-:Y:S01]  /*8510*/  ULDC.64 UR14, c[0x0][0x2c0] ;  /* 0x0000b000000e7ab9 */ /* 0x000fe20000000a00 */
[----:B------:R-:W-:Y:S01]  /*8520*/  UIMAD.WIDE.U32 UR4, UR18, UR16, UR4 ;  /* 0x00000010120472a5 */ /* 0x000fe2000f8e0004 */
[----:B------:R-:W-:-:S03]  /*8530*/  IMAD.IADD R4, R3, 0x1, -R6 ;  /* 0x0000000103047824 */ /* 0x000fc600078e0a06 */
        /* <DEDUP_REMOVED lines=12> */
.L_x_699:
        /* <DEDUP_REMOVED lines=17> */
.L_x_677:
[----:B------:R-:W2:Y:S04]  /*8710*/  LDG.E.STRONG.GPU R5, desc[UR38][R2.64] ;  /* 0x0000002602057981 */ /* 0x000ea8000c1ef900 */
[----:B--2---:R-:W-:Y:S01]  /*8720*/  CCTL.IVALL ;  /* 0x00000000ff00798f */ /* 0x004fe20002000000 */
[----:B------:R-:W-:Y:S05]  /*8730*/  YIELD ;  /* 0x0000000000007946 */ /* 0x000fea0003800000 */
[----:B------:R-:W-:-:S13]  /*8740*/  ISETP.NE.AND P1, PT, R5, UR24, PT ;  /* 0x0000001805007c0c */ /* 0x000fda000bf25270 */
[----:B------:R-:W-:Y:S05]  /*8750*/  @P1 BRA `(.L_x_677) ;  /* 0xfffffffc00ec1947 */ /* 0x000fea000383ffff */
.L_x_676:
[----:B------:R-:W-:Y:S05]  /*8760*/  BSYNC B0 ;  /* 0x0000000000007941 */ /* 0x000fea0003800000 */
.L_x_675:
[----:B------:R-:W-:-:S03]  /*8770*/  UMOV UR22, 0xffffffff ;  /* 0xffffffff00167882 */ /* 0x000fc60000000000 */
[----:B------:R-:W-:Y:S05]  /*8780*/  BRA.DIV UR22, `(.L_x_678) ;  /* 0x0000002e166c7947 */ /* 0x000fea000b800000 */
[----:B------:R-:W-:Y:S01]  /*8790*/  NOP ;  /* 0x0000000000007918 */ /* 0x000fe20000000000 */
.L_x_746:
        /* <DEDUP_REMOVED lines=8> */
[----:B------:R-:W-:Y:S02]  /*8820*/  UIADD3 UR33, UP0, UR22, UR8, URZ ;  /* 0x0000000816217290 */ /* 0x000fe4000ff1e03f */
[----:B-1----:R-:W-:Y:S02]  /*8830*/  ULEA UR32, UR32, UR23, 0x18 ;  /* 0x0000001720207291 */ /* 0x002fe4000f8ec03f */
[----:B------:R-:W-:Y:S02]  /*8840*/  ULEA.HI.X.SX32 UR23, UR22, UR25, 0x1, UP0 ;  /* 0x0000001916177291 */ /* 0x000fe400080f0e3f */
[----:B------:R-:W-:-:S02]  /*8850*/  ULEA UR22, UP0, UR33, UR28, 0x2 ;  /* 0x0000001c21167291 */ /* 0x000fc4000f80103f */
[----:B------:R-:W-:Y:S02]  /*8860*/  UIADD3 UR28, UR32, 0x8000, URZ ;  /* 0x00008000201c7890 */ /* 0x000fe4000fffe03f */
[----:B------:R-:W-:Y:S01]  /*8870*/  ULEA.HI.X UR23, UR33, UR29, UR23, 0x2, UP0 ;  /* 0x0000001d21177291 */ /* 0x000fe200080f1417 */
[----:B------:R-:W-:Y:S02]  /*8880*/  UMOV UR32, 0x0 ;  /* 0x0000000000207882 */ /* 0x000fe40000000000 */
[----:B------:R-:W-:Y:S01]  /*8890*/  UMOV UR29, 0x400 ;  /* 0x00000400001d7882 */ /* 0x000fe20000000000 */
[----:B------:R-:W-:-:S05]  /*88a0*/  UMOV UR33, 0x14f00000 ;  /* 0x14f0000000217882 */ /* 0x000fca0000000000 */
[----:B------:R1:W-:Y:S02]  /*88b0*/  UBLKRED.G.S.ADD.F32.RN [UR22], [UR28], UR29, desc[UR32] ;  /* 0x000020161c0073bb */ /* 0x0003e400080a141d */
[----:B-1----:R0:W-:Y:S02]  /*88c0*/  UTMACMDFLUSH ;  /* 0x00000000000079b7 */ /* 0x0021e40000000000 */
.L_x_680:
[----:B------:R-:W-:Y:S05]  /*88d0*/  BSYNC B0 ;  /* 0x0000000000007941 */ /* 0x000fea0003800000 */
.L_x_679:
        /* <DEDUP_REMOVED lines=13> */
.L_x_682:
[----:B------:R-:W-:Y:S05]  /*89b0*/  BSYNC B0 ;  /* 0x0000000000007941 */ /* 0x000fea0003800000 */
.L_x_681:
[----:B------:R-:W-:Y:S06]  /*89c0*/  BAR.ARV 0xa, 0xa0 ;  /* 0x0282800000007b1d */ /* 0x000fec0000002000 */
[----:B------:R-:W-:Y:S04]  /*89d0*/  BSSY B0, `(.L_x_683) ;  /* 0x0000003000007945 */ /* 0x000fe80003800000 */
[----:B------:R-:W-:Y:S05]  /*89e0*/  @!P0 BRA `(.L_x_684) ;  /* 0x0000000000048947 */ /* 0x000fea0003800000 */
[----:B------:R-:W-:-:S04]  /*89f0*/  DEPBAR.LE SB0, 0x0 ;  /* 0x000080000000791a */ /* 0x000fc80000000000 */
.L_x_684:
[----:B------:R-:W-:Y:S05]  /*8a00*/  BSYNC B0 ;  /* 0x0000000000007941 */ /* 0x000fea0003800000 */
.L_x_683:
        /* <DEDUP_REMOVED lines=15> */
[----:B------:R-:W-:-:S06]  /*8b00*/  UFLO.U32 UR23, UR22 ;  /* 0x00000016001772bd */ /* 0x000fcc00080e0000 */
[----:B-1----:R-:W-:Y:S02]  /*8b10*/  ISETP.EQ.U32.AND P1, PT, R5, UR23, PT ;  /* 0x0000001705007c0c */ /* 0x002fe4000bf22070 */
[----:B------:R-:W1:Y:S11]  /*8b20*/  POPC R5, UR22 ;  /* 0x0000001600057d09 */ /* 0x000e760008000000 */
[----:B-1----:R1:W-:Y:S02]  /*8b30*/  @P1 REDG.E.ADD.S32.STRONG.GPU desc[UR38][R2.64], R5 ;  /* 0x000000050200198e */ /* 0x0023e4000c10e3a6 */
.L_x_686:
[----:B------:R-:W-:Y:S05]  /*8b40*/  BSYNC B0 ;  /* 0x0000000000007941 */ /* 0x000fea0003800000 */
.L_x_685:
        /* <DEDUP_REMOVED lines=9> */
.L_x_689:
[----:B------:R-:W2:Y:S04]  /*8be0*/  LDG.E.STRONG.GPU R5, desc[UR38][R2.64] ;  /* 0x0000002602057981 */ /* 0x000ea8000c1ef900 */
[----:B--2---:R-:W-:Y:S01]  /*8bf0*/  CCTL.IVALL ;  /* 0x00000000ff00798f */ /* 0x004fe20002000000 */
[----:B------:R-:W-:Y:S05]  /*8c00*/  YIELD ;  /* 0x0000000000007946 */ /* 0x000fea0003800000 */
[----:B------:R-:W-:-:S13]  /*8c10*/  ISETP.NE.AND P1, PT, R5, UR24, PT ;  /* 0x0000001805007c0c */ /* 0x000fda000bf25270 */
[----:B------:R-:W-:Y:S05]  /*8c20*/  @P1 BRA `(.L_x_689) ;  /* 0xfffffffc00ec1947 */ /* 0x000fea000383ffff */
.L_x_688:
[----:B------:R-:W-:Y:S05]  /*8c30*/  BSYNC B0 ;  /* 0x0000000000007941 */ /* 0x000fea0003800000 */
.L_x_687:
[----:B------:R-:W-:-:S03]  /*8c40*/  UMOV UR6, 0xffffffff ;  /* 0xffffffff00067882 */ /* 0x000fc60000000000 */
[----:B------:R-:W-:Y:S05]  /*8c50*/  BRA.DIV UR6, `(.L_x_690) ;  /* 0x0000002a06547947 */ /* 0x000fea000b800000 */
[----:B------:R-:W-:Y:S01]  /*8c60*/  NOP ;  /* 0x0000000000007918 */ /* 0x000fe20000000000 */
.L_x_749:
        /* <DEDUP_REMOVED lines=13> */
.L_x_692:
[----:B------:R-:W-:Y:S05]  /*8d40*/  BSYNC B0 ;  /* 0x0000000000007941 */ /* 0x000fea0003800000 */
.L_x_691:
        /* <DEDUP_REMOVED lines=13> */
.L_x_694:
[----:B------:R-:W-:Y:S05]  /*8e20*/  BSYNC B0 ;  /* 0x0000000000007941 */ /* 0x000fea0003800000 */
.L_x_693:
[----:B------:R-:W-:Y:S06]  /*8e30*/  BAR.ARV 0xa, 0xa0 ;  /* 0x0282800000007b1d */ /* 0x000fec0000002000 */
[----:B------:R-:W-:Y:S04]  /*8e40*/  BSSY B0, `(.L_x_695) ;  /* 0x0000003000007945 */ /* 0x000fe80003800000 */
[----:B------:R-:W-:Y:S05]  /*8e50*/  @!P0 BRA `(.L_x_696) ;  /* 0x0000000000048947 */ /* 0x000fea0003800000 */
[----:B------:R-:W-:-:S04]  /*8e60*/  DEPBAR.LE SB0, 0x0 ;  /* 0x000080000000791a */ /* 0x000fc80000000000 */
.L_x_696:
[----:B------:R-:W-:Y:S05]  /*8e70*/  BSYNC B0 ;  /* 0x0000000000007941 */ /* 0x000fea0003800000 */
.L_x_695:
        /* <DEDUP_REMOVED lines=15> */
[----:B------:R-:W-:-:S06]  /*8f70*/  UFLO.U32 UR7, UR6 ;  /* 0x00000006000772bd */ /* 0x000fcc00080e0000 */
[----:B-1----:R-:W-:Y:S02]  /*8f80*/  ISETP.EQ.U32.AND P1, PT, R5, UR7, PT ;  /* 0x0000000705007c0c */ /* 0x002fe4000bf22070 */
[----:B------:R-:W1:Y:S11]  /*8f90*/  POPC R5, UR6 ;  /* 0x0000000600057d09 */ /* 0x000e760008000000 */
[----:B-1----:R1:W-:Y:S02]  /*8fa0*/  @P1 REDG.E.ADD.S32.STRONG.GPU desc[UR38][R2.64], R5 ;  /* 0x000000050200198e */ /* 0x0023e4000c10e3a6 */
.L_x_698:
[----:B------:R-:W-:Y:S05]  /*8fb0*/  BSYNC B0 ;  /* 0x0000000000007941 */ /* 0x000fea0003800000 */
.L_x_697:
[----:B------:R-:W-:Y:S02]  /*8fc0*/  UIADD3 UR4, UR4, 0x2, URZ ;  /* 0x0000000204047890 */ /* 0x000fe4000fffe03f */
[----:B------:R-:W-:Y:S01]  /*8fd0*/  UIADD3 UR5, UR5, 0x1, URZ ;  /* 0x0000000105057890 */ /* 0x000fe2000fffe03f */
[----:B------:R-:W-:Y:S11]  /*8fe0*/  @P3 BRA `(.L_x_699) ;  /* 0xfffffff400843947 */ /* 0x000ff6000383ffff */
.L_x_674:
        /* <DEDUP_REMOVED lines=10> */
[----:B-1----:R-:W-:-:S04]  /*9090*/  IMAD.U32 R2, RZ, RZ, UR7 ;  /* 0x00000007ff027e24 */ /* 0x002fc8000f8e00ff */
[----:B------:R-:W-:Y:S01]  /*90a0*/  MOV R3, UR5 ;  /* 0x0000000500037c02 */ /* 0x000fe20008000f00 */
[----:B------:R-:W-:Y:S06]  /*90b0*/  @P3 BRA `(.L_x_701) ;  /* 0x0000000000143947 */ /* 0x000fec0003800000 */
.L_x_702:
[----:B------:R-:W2:Y:S04]  /*90c0*/  LDG.E.STRONG.GPU R0, desc[UR38][R2.64] ;  /* 0x0000002602007981 */ /* 0x000ea8000c1ef900 */
[----:B--2---:R-:W-:Y:S01]  /*90d0*/  CCTL.IVALL ;  /* 0x00000000ff00798f */ /* 0x004fe20002000000 */
[----:B------:R-:W-:Y:S05]  /*90e0*/  YIELD ;  /* 0x0000000000007946 */ /* 0x000fea0003800000 */
[----:B------:R-:W-:-:S13]  /*90f0*/  ISETP.NE.AND P1, PT, R0, UR24, PT ;  /* 0x0000001800007c0c */ /* 0x000fda000bf25270 */
[----:B------:R-:W-:Y:S05]  /*9100*/  @P1 BRA `(.L_x_702) ;  /* 0xfffffffc00ec1947 */ /* 0x000fea000383ffff */
.L_x_701:
[----:B------:R-:W-:Y:S05]  /*9110*/  BSYNC B0 ;  /* 0x0000000000007941 */ /* 0x000fea0003800000 */
.L_x_700:
[----:B------:R-:W-:-:S03]  /*9120*/  UMOV UR5, 0xffffffff ;  /* 0xffffffff00057882 */ /* 0x000fc60000000000 */
[----:B------:R-:W-:Y:S05]  /*9130*/  BRA.DIV UR5, `(.L_x_703) ;  /* 0x0000002605387947 */ /* 0x000fea000b800000 */
[----:B------:R-:W-:Y:S01]  /*9140*/  NOP ;  /* 0x0000000000007918 */ /* 0x000fe20000000000 */
.L_x_752:
[----:B------:R-:W-:Y:S01]  /*9150*/  IMAD.U32 R6, RZ, RZ, UR4 ;  /* 0x00000004ff067e24 */ /* 0x000fe2000f8e00ff */
[----:B------:R-:W-:Y:S05]  /*9160*/  WARPSYNC.ALL ;  /* 0x0000000000007948 */ /* 0x000fea0003800000 */
[----:B------:R-:W-:Y:S01]  /*9170*/  BAR.SYNC.DEFER_BLOCKING 0xd, 0xa0 ;  /* 0x0342800000007b1d */ /* 0x000fe20000010000 */
[----:B------:R-:W-:-:S05]  /*9180*/  IMAD.SHL.U32 R6, R6, 0x2000, RZ ;  /* 0x0000200006067824 */ /* 0x000fca00078e00ff */
        /* <DEDUP_REMOVED lines=18> */
.L_x_705:
[----:B------:R-:W-:Y:S05]  /*92b0*/  BSYNC B0 ;  /* 0x0000000000007941 */ /* 0x000fea0003800000 */
.L_x_704:
[----:B------:R-:W-:Y:S06]  /*92c0*/  BAR.SYNC.DEFER_BLOCKING 0xe, 0xa0 ;  /* 0x0382800000007b1d */ /* 0x000fec0000010000 */
[----:B------:R-:W-:Y:S04]  /*92d0*/  BSSY B0, `(.L_x_706) ;  /* 0x0000013000007945 */ /* 0x000fe80003800000 */
[----:B------:R-:W-:Y:S05]  /*92e0*/  @!P0 BRA `(.L_x_707) ;  /* 0x0000000000448947 */ /* 0x000fea0003800000 */
[----:B------:R-:W1:Y:S01]  /*92f0*/  S2UR UR14, SR_CgaCtaId ;  /* 0x00000000000e79c3 */ /* 0x000e620000008800 */
[----:B------:R-:W-:Y:S01]  /*9300*/  R2UR UR5, R6 ;  /* 0x00000000060572ca */ /* 0x000fe200000e0000 */
[----:B------:R-:W-:Y:S01]  /*9310*/  UMOV UR13, 0x400 ;  /* 0x00000400000d7882 */ /* 0x000fe20000000000 */
[----:B------:R-:W-:-:S11]  /*9320*/  ULDC.64 UR6, c[0x0][0x2c0] ;  /* 0x0000b00000067ab9 */ /* 0x000fd60000000a00 */
[----:B------:R-:W-:-:S04]  /*9330*/  UIADD3 UR5, UR5, 0x1000, URZ ;  /* 0x0000100005057890 */ /* 0x000fc8000fffe03f */
[----:B------:R-:W-:-:S04]  /*9340*/  UIADD3 UR15, UP0, UR5, UR8, URZ ;  /* 0x00000008050f7290 */ /* 0x000fc8000ff1e03f */
[----:B------:R-:W-:Y:S02]  /*9350*/  ULEA.HI.X.SX32 UR5, UR5, UR25, 0x1, UP0 ;  /* 0x0000001905057291 */ /* 0x000fe400080f0e3f */
[----:B-1----:R-:W-:Y:S02]  /*9360*/  ULEA UR13, UR14, UR13, 0x18 ;  /* 0x0000000d0e0d7291 */ /* 0x002fe4000f8ec03f */
[----:B------:R-:W-:Y:S02]  /*9370*/  ULEA UR6, UP0, UR15, UR6, 0x2 ;  /* 0x000000060f067291 */ /* 0x000fe4000f80103f */
[----:B------:R-:W-:Y:S02]  /*9380*/  UIADD3 UR13, UR13, 0xc000, URZ ;  /* 0x0000c0000d0d7890 */ /* 0x000fe4000fffe03f */
[----:B------:R-:W-:Y:S01]  /*9390*/  ULEA.HI.X UR7, UR15, UR7, UR5, 0x2, UP0 ;  /* 0x000000070f077291 */ /* 0x000fe200080f1405 */
[----:B------:R-:W-:Y:S02]  /*93a0*/  UMOV UR14, 0x0 ;  /* 0x00000000000e7882 */ /* 0x000fe40000000000 */
[----:B------:R-:W-:Y:S01]  /*93b0*/  UMOV UR5, 0x400 ;  /* 0x0000040000057882 */ /* 0x000fe20000000000 */
[----:B------:R-:W-:-:S05]  /*93c0*/  UMOV UR15, 0x14f00000 ;  /* 0x14f00000000f7882 */ /* 0x000fca0000000000 */
[----:B------:R1:W-:Y:S01]  /*93d0*/  UBLKRED.G.S.ADD.F32.RN [UR6], [UR13], UR5, desc[UR14] ;  /* 0x00000e060d0073bb */ /* 0x0003e200080a1405 */
[----:B------:R0:W-:Y:S01]  /*93e0*/  UTMACMDFLUSH ;  /* 0x00000000000079b7 */ /* 0x0001e20000000000 */
[----:B-1----:R-:W-:-:S04]  /*93f0*/  DEPBAR.LE SB0, 0x1 ;  /* 0x000080400000791a */ /* 0x002fc80000000000 */
.L_x_707:
[----:B------:R-:W-:Y:S05]  /*9400*/  BSYNC B0 ;  /* 0x0000000000007941 */ /* 0x000fea0003800000 */
.L_x_706:
[----:B------:R-:W-:Y:S06]  /*9410*/  BAR.ARV 0xa, 0xa0 ;  /* 0x0282800000007b1d */ /* 0x000fec0000002000 */
[----:B------:R-:W-:Y:S04]  /*9420*/  BSSY B0, `(.L_x_708) ;  /* 0x0000003000007945 */ /* 0x000fe80003800000 */
[----:B------:R-:W-:Y:S05]  /*9430*/  @!P0 BRA `(.L_x_709) ;  /* 0x0000000000048947 */ /* 0x000fea0003800000 */
[----:B------:R-:W-:-:S04]  /*9440*/  DEPBAR.LE SB0, 0x0 ;  /* 0x000080000000791a */ /* 0x000fc80000000000 */
.L_x_709:
[----:B------:R-:W-:Y:S05]  /*9450*/  BSYNC B0 ;  /* 0x0000000000007941 */ /* 0x000fea0003800000 */
.L_x_708:
        /* <DEDUP_REMOVED lines=19> */
.L_x_669:
        /* <DEDUP_REMOVED lines=10> */
.L_x_710:
        /* <DEDUP_REMOVED lines=10> */
.L_x_712:
[----:B------:R-:W3:Y:S02]  /*96d0*/  LDC R5, c[0x0][0x8bc] ;  /* 0x00022f00ff057b82 */ /* 0x000ee40000000800 */
.L_x_711:
[----:B------:R-:W1:Y:S01]  /*96e0*/  S2R R14, SR_CTAID.X ;  /* 0x00000000000e7919 */ /* 0x000e620000002500 */
[----:B------:R-:W-:Y:S02]  /*96f0*/  IMAD.MOV.U32 R0, RZ, RZ, 0x1 ;  /* 0x00000001ff007424 */ /* 0x000fe400078e00ff */
[----:B------:R-:W-:Y:S01]  /*9700*/  IMAD.MOV.U32 R9, RZ, RZ, RZ ;  /* 0x000000ffff097224 */ /* 0x000fe200078e00ff */
[----:B-1----:R-:W-:-:S04]  /*9710*/  SHF.L.U32 R14, R14, 0x7, RZ ;  /* 0x000000070e0e7819 */ /* 0x002fc800000006ff */
[----:B---3-5:R-:W-:-:S04]  /*9720*/  ISETP.GE.AND P0, PT, R14, R5, PT ;  /* 0x000000050e00720c */ /* 0x028fc80003f06270 */
[----:B------:R-:W-:-:S04]  /*9730*/  SEL R8, R7, 0xffffffff, !P0 ;  /* 0xffffffff07087807 */ /* 0x000fc80004000000 */
[----:B------:R-:W-:-:S13]  /*9740*/  ISETP.GE.AND P0, PT, R8, RZ, PT ;  /* 0x000000ff0800720c */ /* 0x000fda0003f06270 */
[----:B------:R-:W-:Y:S05]  /*9750*/  @!P0 BRA `(.L_x_713) ;  /* 0x0000001800848947 */ /* 0x000fea0003800000 */
[----:B------:R-:W1:Y:S08]  /*9760*/  LDC.64 R10, c[0x0][0x770] ;  /* 0x0001dc00ff0a7b82 */ /* 0x000e700000000a00 */
[----:B------:R-:W3:Y:S08]  /*9770*/  LDC.64 R6, c[0x0][0x770] ;  /* 0x0001dc00ff067b82 */ /* 0x000ef00000000a00 */
[----:B------:R-:W2:Y:S01]  /*9780*/  LDC.64 R4, c[0x0][0x778] ;  /* 0x0001de00ff047b82 */ /* 0x000ea20000000a00 */
[----:B-1----:R-:W-:-:S07]  /*9790*/  ISETP.NE.U32.AND P1, PT, R10, RZ, PT ;  /* 0x000000ff0a00720c */ /* 0x002fce0003f25070 */
[----:B----4-:R-:W1:Y:S01]  /*97a0*/  LDC.64 R2, c[0x0][0x780] ;  /* 0x0001e000ff027b82 */ /* 0x010e620000000a00 */
[----:B------:R-:W-:Y:S01]  /*97b0*/  ISETP.NE.AND.EX P1, PT, R11, RZ, PT, P1 ;  /* 0x000000ff0b00720c */ /* 0x000fe20003f25310 */
[----:B---3--:R-:W-:Y:S01]  /*97c0*/  IMAD.WIDE R6, R8, 0x4, R6 ;  /* 0x0000000408067825 */ /* 0x008fe200078e0206 */
[----:B--2---:R-:W-:-:S11]  /*97d0*/  ISETP.NE.U32.AND P0, PT, R4, RZ, PT ;  /* 0x000000ff0400720c */ /* 0x004fd60003f05070 */
[----:B------:R-:W2:Y:S01]  /*97e0*/  @P1 LDG.E R9, desc[UR38][R6.64] ;  /* 0x0000002606091981 */ /* 0x000ea2000c1e1900 */
[----:B------:R-:W-:-:S03]  /*97f0*/  ISETP.NE.AND.EX P0, PT, R5, RZ, PT, P0 ;  /* 0x000000ff0500720c */ /* 0x000fc60003f05300 */
[----:B------:R-:W3:Y:S01]  /*9800*/  @P1 LDG.E R15, desc[UR38][R6.64] ;  /* 0x00000026060f1981 */ /* 0x000ee2000c1e1900 */
[----:B-1----:R-:W-:-:S04]  /*9810*/  ISETP.NE.U32.AND P2, PT, R2, RZ, PT ;  /* 0x000000ff0200720c */ /* 0x002fc80003f45070 */
[----:B------:R-:W-:-:S05]  /*9820*/  ISETP.NE.AND.EX P2, PT, R3, RZ, PT, P2 ;  /* 0x000000ff0300720c */ /* 0x000fca0003f45320 */
[----:B------:R-:W1:Y:S08]  /*9830*/  @P0 LDC.64 R2, c[0x0][0x778] ;  /* 0x0001de00ff020b82 */ /* 0x000e700000000a00 */
[----:B------:R-:W4:Y:S01]  /*9840*/  @P2 LDC.64 R12, c[0x0][0x780] ;  /* 0x0001e000ff0c2b82 */ /* 0x000f220000000a00 */
[----:B------:R-:W-:Y:S01]  /*9850*/  IMAD.MOV.U32 R5, RZ, RZ, RZ ;  /* 0x000000ffff057224 */ /* 0x000fe200078e00ff */
[----:B------:R-:W-:Y:S01]  /*9860*/  ULDC UR4, c[0x0][0x280] ;  /* 0x0000a00000047ab9 */ /* 0x000fe20000000800 */
[----:B-1----:R-:W-:-:S05]  /*9870*/  @P0 IMAD.WIDE R2, R8, 0x4, R2 ;  /* 0x0000000408020825 */ /* 0x002fca00078e0202 */
[----:B------:R4:W5:Y:S01]  /*9880*/  @P0 LDG.E R5, desc[UR38][R2.64] ;  /* 0x0000002602050981 */ /* 0x000962000c1e1900 */
[----:B------:R-:W-:Y:S01]  /*9890*/  MOV R4, UR4 ;  /* 0x0000000400047c02 */ /* 0x000fe20008000f00 */
[----:B----4-:R-:W-:Y:S01]  /*98a0*/  @P2 IMAD.WIDE R2, R8, 0x4, R12 ;  /* 0x0000000408022825 */ /* 0x010fe200078e020c */
[----:B------:R-:W-:-:S04]  /*98b0*/  VOTEU.ANY UP0, P1 ;  /* 0x00000000003f7886 */ /* 0x000fc80000800100 */
[----:B------:R1:W5:Y:S02]  /*98c0*/  @P2 LDG.E R4, desc[UR38][R2.64] ;  /* 0x0000002602042981 */ /* 0x000364000c1e1900 */
[----:B-1----:R-:W-:Y:S01]  /*98d0*/  CS2R R2, SRZ ;  /* 0x0000000000027805 */ /* 0x002fe2000001ff00 */
[----:B--2---:R-:W-:-:S05]  /*98e0*/  @P1 IMAD R9, R8, 0x80, R9 ;  /* 0x0000008008091824 */ /* 0x004fca00078e0209 */
[----:B------:R-:W-:-:S04]  /*98f0*/  @P1 SHF.R.S32.HI R12, RZ, 0x1f, R9 ;  /* 0x0000001fff0c1819 */ /* 0x000fc80000011409 */
[----:B------:R-:W-:-:S04]  /*9900*/  @P1 LEA.HI R12, R12, R9, RZ, 0x7 ;  /* 0x000000090c0c1211 */ /* 0x000fc800078f38ff */
[----:B------:R-:W-:Y:S02]  /*9910*/  @P1 LOP3.LUT R12, R12, 0xffffff80, RZ, 0xc0, !PT ;  /* 0xffffff800c0c1812 */ /* 0x000fe400078ec0ff */
[----:B---3--:R-:W-:Y:S02]  /*9920*/  @P1 R2UR UR4, R15 ;  /* 0x000000000f0412ca */ /* 0x008fe400000e0000 */
[--C-:B------:R-:W-:Y:S01]  /*9930*/  @P1 SHF.R.S32.HI R9, RZ, 0x1f, R12.reuse ;  /* 0x0000001fff091819 */ /* 0x100fe2000001140c */
[----:B------:R-:W-:-:S04]  /*9940*/  @P1 IMAD.MOV.U32 R2, RZ, RZ, R12 ;  /* 0x000000ffff021224 */ /* 0x000fc800078e000c */
[----:B------:R-:W-:Y:S01]  /*9950*/  @P1 IMAD.MOV.U32 R3, RZ, RZ, R9 ;  /* 0x000000ffff031224 */ /* 0x000fe200078e0009 */
[----:B------:R-:W-:Y:S07]  /*9960*/  @P2 BRA `(.L_x_714) ;  /* 0x0000000000102947 */ /* 0x000fee0003800000 */
[----:B------:R-:W-:Y:S05]  /*9970*/  @!P1 BRA `(.L_x_714) ;  /* 0x00000000000c9947 */ /* 0x000fea0003800000 */
[----:B------:R-:W2:Y:S04]  /*9980*/  LDG.E R9, desc[UR38][R6.64] ;  /* 0x0000002606097981 */ /* 0x000ea8000c1e1900 */
[----:B-----5:R-:W2:Y:S02]  /*9990*/  LDG.E R4, desc[UR38][R6.64+0x4] ;  /* 0x0000042606047981 */ /* 0x020ea4000c1e1900 */
[----:B--2---:R-:W-:-:S07]  /*99a0*/  IADD3 R4, -R9, R4, RZ ;  /* 0x0000000409047210 */ /* 0x004fce0007ffe1ff */
.L_x_714:
[----:B-----5:R-:W-:Y:S01]  /*99b0*/  ISETP.GE.AND P1, PT, R4, 0x1, PT ;  /* 0x000000010400780c */ /* 0x020fe20003f26270 */
[----:B------:R-:W-:Y:S01]  /*99c0*/  UMOV UR27, URZ ;  /* 0x0000003f001b7c82 */ /* 0x000fe20008000000 */
[----:B------:R-:W-:Y:S01]  /*99d0*/  @UP0 UMOV UR27, UR4 ;  /* 0x00000004001b0c82 */ /* 0x000fe20008000000 */
[----:B------:R-:W-:-:S10]  /*99e0*/  IMAD.MOV.U32 R9, RZ, RZ, RZ ;  /* 0x000000ffff097224 */ /* 0x000fd400078e00ff */
        /* <DEDUP_REMOVED lines=43> */
[----:B------:R-:W-:-:S04]  /*9ca0*/  IMAD.WIDE.U32 R6, R10, UR20, R6 ;  /* 0x000000140a067c25 */ /* 0x000fc8000f8e0006 */
[----:B------:R-:W-:Y:S02]  /*9cb0*/  IMAD R11, R11, UR20, R2 ;  /* 0x000000140b0b7c24 */ /* 0x000fe4000f8e0202 */
[----:B------:R-:W1:Y:S01]  /*9cc0*/  LDC.64 R2, c[0x0][0x738] ;  /* 0x0001ce00ff027b82 */ /* 0x000e620000000a00 */
[----:B------:R-:W-:Y:S02]  /*9cd0*/  IMAD.MOV.U32 R9, RZ, RZ, RZ ;  /* 0x000000ffff097224 */ /* 0x000fe400078e00ff */
        /* <DEDUP_REMOVED lines=8> */
[----:B-1----:R-:W-:Y:S02]  /*9d60*/  LEA R12, R3, R12, 0x18 ;  /* 0x0000000c030c7211 */ /* 0x002fe400078ec0ff */
[----:B------:R-:W-:Y:S02]  /*9d70*/  MOV R3, 0x1 ;  /* 0x0000000100037802 */ /* 0x000fe40000000f00 */
[----:B--2---:R-:W-:Y:S02]  /*9d80*/  LOP3.LUT R16, R16, 0x7f, RZ, 0xc0, !PT ;  /* 0x0000007f10107812 */ /* 0x004fe400078ec0ff */
[----:B------:R-:W-:-:S02]  /*9d90*/  SHF.L.U32 R3, R3, 0x1f, RZ ;  /* 0x0000001f03037819 */ /* 0x000fc400000006ff */
[----:B------:R-:W-:Y:S02]  /*9da0*/  ISETP.NE.AND P0, PT, R16, RZ, PT ;  /* 0x000000ff1000720c */ /* 0x000fe40003f05270 */
[----:B------:R-:W1:Y:S02]  /*9db0*/  SYNCS.PHASECHK.TRANS64.TRYWAIT P1, [R12+URZ+0x30c20], R3 ;  /* 0x030c20030c0075a7 */ /* 0x000e64000802017f */
[----:B-1----:R-:W-:Y:S09]  /*9dc0*/  @!P1 BRA `(.L_x_716) ;  /* 0x0000001800309947 */ /* 0x002ff20003800000 */
.L_x_753:
[----:B------:R-:W-:Y:S02]  /*9dd0*/  IMAD.IADD R11, R7, 0x1, R11 ;  /* 0x00000001070b7824 */ /* 0x000fe400078e020b */
[----:B------:R-:W-:Y:S01]  /*9de0*/  IMAD.MOV.U32 R10, RZ, RZ, 0x1 ;  /* 0x00000001ff0a7424 */ /* 0x000fe200078e00ff */
[----:B------:R-:W-:Y:S06]  /*9df0*/  @P0 BRA `(.L_x_717) ;  /* 0x0000000000180947 */ /* 0x000fec0003800000 */
[----:B------:R-:W2:Y:S01]  /*9e00*/  S2R R0, SR_TID.X ;  /* 0x0000000000007919 */ /* 0x000ea20000002100 */
[----:B-1----:R-:W-:-:S04]  /*9e10*/  IMAD.MOV.U32 R3, RZ, RZ, 0x4200 ;  /* 0x00004200ff037424 */ /* 0x002fc800078e00ff */
[----:B------:R3:W-:Y:S01]  /*9e20*/  SYNCS.ARRIVE.TRANS64 RZ, [R12+URZ+0x30c10], R3 ;  /* 0x030c10030cff79a7 */ /* 0x0007e2000800003f */
[----:B--2---:R-:W-:-:S13]  /*9e30*/  LOP3.LUT P1, RZ, R0, 0x1f, RZ, 0xc0, !PT ;  /* 0x0000001f00ff7812 */ /* 0x004fda000782c0ff */
[----:B---3--:R-:W-:Y:S05]  /*9e40*/  @!P1 BRA `(.L_x_717) ;  /* 0x0000000000049947 */ /* 0x008fea0003800000 */
[----:B------:R-:W-:Y:S01]  /*9e50*/  BPT.TRAP 0x1 ;  /* 0x000000040000795c */ /* 0x000fe20000300000 */
.L_x_717:
        /* <DEDUP_REMOVED lines=19> */
[----:B-1----:R-:W-:Y:S01]  /*9f90*/  MOV R9, R2 ;  /* 0x0000000200097202 */ /* 0x002fe20000000f00 */
[----:B------:R-:W-:Y:S01]  /*9fa0*/  IMAD.MOV.U32 R8, RZ, RZ, R3 ;  /* 0x000000ffff087224 */ /* 0x000fe200078e0003 */
[----:B------:R-:W-:Y:S01]  /*9fb0*/  UMOV UR19, UR25 ;  /* 0x0000001900137c82 */ /* 0x000fe20008000000 */
[----:B------:R-:W-:Y:S01]  /*9fc0*/  UMOV UR37, UR13 ;  /* 0x0000000d00257c82 */ /* 0x000fe20008000000 */
[----:B------:R-:W-:Y:S01]  /*9fd0*/  IADD3 R0, P1, R9, 0x2f0, RZ ;  /* 0x000002f009007810 */ /* 0x000fe20007f3e0ff */
[----:B------:R-:W-:Y:S01]  /*9fe0*/  UMOV UR34, UR26 ;  /* 0x0000001a00227c82 */ /* 0x000fe20008000000 */
[----:B------:R-:W-:-:S02]  /*9ff0*/  UMOV UR33, UR9 ;  /* 0x0000000900217c82 */ /* 0x000fc40008000000 */
        /* <DEDUP_REMOVED lines=10> */
[----:B------:R-:W-:Y:S01]  /*a0a0*/  R2UR UR41, R0 ;  /* 0x00000000002972ca */ /* 0x000fe200000e0000 */
[----:B------:R-:W-:Y:S01]  /*a0b0*/  IMAD.MOV.U32 R0, RZ, RZ, RZ ;  /* 0x000000ffff007224 */ /* 0x000fe200078e00ff */
[----:B------:R-:W-:-:S09]  /*a0c0*/  ISETP.GE.AND P1, PT, R4, 0x81, PT ;  /* 0x000000810400780c */ /* 0x000fd20003f26270 */
        /* <DEDUP_REMOVED lines=8> */
[C---:B------:R-:W-:Y:S01]  /*a150*/  IADD3 R0, R4.reuse, 0x7f, RZ ;  /* 0x0000007f04007810 */ /* 0x040fe20007ffe0ff */
[----:B------:R-:W-:Y:S01]  /*a160*/  IMAD.MOV.U32 R10, RZ, RZ, 0x1 ;  /* 0x00000001ff0a7424 */ /* 0x000fe200078e00ff */
[----:B------:R-:W-:Y:S02]  /*a170*/  ISETP.GE.AND P1, PT, R4, 0x101, PT ;  /* 0x000001010400780c */ /* 0x000fe40003f26270 */
[----:B------:R-:W-:Y:S02]  /*a180*/  SHF.R.S32.HI R5, RZ, 0x1f, R0 ;  /* 0x0000001fff057819 */ /* 0x000fe40000011400 */
[----:B------:R-:W-:Y:S02]  /*a190*/  MOV R19, RZ ;  /* 0x000000ff00137202 */ /* 0x000fe40000000f00 */
[----:B------:R-:W-:Y:S01]  /*a1a0*/  LEA.HI R5, R5, R0, RZ, 0x7 ;  /* 0x0000000005057211 */ /* 0x000fe200078f38ff */
[----:B------:R-:W-:-:S03]  /*a1b0*/  IMAD.MOV.U32 R0, RZ, RZ, RZ ;  /* 0x000000ffff007224 */ /* 0x000fc600078e00ff */
[----:B------:R-:W-:-:S04]  /*a1c0*/  LEA.HI.SX32 R5, R5, 0xffffffff, 0x19 ;  /* 0xffffffff05057811 */ /* 0x000fc800078fcaff */
[----:B------:R-:W-:Y:S01]  /*a1d0*/  VIMNMX R17, R5, 0x1, !PT ;  /* 0x0000000105117848 */ /* 0x000fe20007fe0100 */
[----:B------:R-:W-:-:S03]  /*a1e0*/  IMAD.MOV.U32 R5, RZ, RZ, RZ ;  /* 0x000000ffff057224 */ /* 0x000fc600078e00ff */
[----:B------:R-:W-:Y:S02]  /*a1f0*/  LOP3.LUT R18, R17, 0x1, RZ, 0xc0, !PT ;  /* 0x0000000111127812 */ /* 0x000fe400078ec0ff */
[----:B-1----:R-:W-:Y:S01]  /*a200*/  LOP3.LUT R20, R13, 0x1f, RZ, 0xc0, !PT ;  /* 0x0000001f0d147812 */ /* 0x002fe200078ec0ff */
[----:B------:R-:W-:Y:S06]  /*a210*/  @!P1 BRA `(.L_x_719) ;  /* 0x0000000800109947 */ /* 0x000fec0003800000 */
[----:B------:R-:W-:Y:S02]  /*a220*/  IMAD.IADD R17, R17, 0x1, -R18 ;  /* 0x0000000111117824 */ /* 0x000fe400078e0a12 */
[----:B------:R-:W-:Y:S02]  /*a230*/  IMAD.MOV.U32 R19, RZ, RZ, RZ ;  /* 0x000000ffff137224 */ /* 0x000fe400078e00ff */
[----:B------:R-:W-:-:S07]  /*a240*/  IMAD.MOV.U32 R10, RZ, RZ, 0x1 ;  /* 0x00000001ff0a7424 */ /* 0x000fce00078e00ff */
.L_x_728:
[----:B------:R-:W-:-:S04]  /*a250*/  SHF.L.U32 R21, R10, 0x1f, RZ ;  /* 0x0000001f0a157819 */ /* 0x000fc800000006ff */
[----:B-1----:R-:W1:Y:S02]  /*a260*/  SYNCS.PHASECHK.TRANS64.TRYWAIT P1, [R12+URZ+0x30c40], R21 ;  /* 0x030c40150c0075a7 */ /* 0x002e64000802017f */
[----:B-12--5:R-:W-:Y:S05]  /*a270*/  @!P1 BRA `(.L_x_720) ;  /* 0x0000001400189947 */ /* 0x026fea0003800000 */
.L_x_754:
[----:B------:R-:W-:Y:S05]  /*a280*/  @P0 BRA `(.L_x_721) ;  /* 0x0000000000140947 */ /* 0x000fea0003800000 */
[----:B------:R-:W-:Y:S02]  /*a290*/  ISETP.NE.AND P1, PT, R20, RZ, PT ;  /* 0x000000ff1400720c */ /* 0x000fe40003f25270 */
[----:B------:R-:W-:-:S04]  /*a2a0*/  MOV R3, 0x4200 ;  /* 0x0000420000037802 */ /* 0x000fc80000000f00 */
[----:B------:R2:W-:Y:S07]  /*a2b0*/  SYNCS.ARRIVE.TRANS64 RZ, [R12+URZ+0x30c30], R3 ;  /* 0x030c30030cff79a7 */ /* 0x0005ee000800003f */
[----:B------:R-:W-:Y:S05]  /*a2c0*/  @!P1 BRA `(.L_x_721) ;  /* 0x0000000000049947 */ /* 0x000fea0003800000 */
[----:B------:R-:W-:Y:S01]  /*a2d0*/  BPT.TRAP 0x1 ;  /* 0x000000040000795c */ /* 0x000fe20000300000 */
.L_x_721:
        /* <DEDUP_REMOVED lines=18> */
[----:B---3--:R-:W-:Y:S02]  /*a400*/  IMAD.MOV.U32 R9, RZ, RZ, R4 ;  /* 0x000000ffff097224 */ /* 0x008fe400078e0004 */
[----:B------:R-:W-:Y:S01]  /*a410*/  IMAD.MOV.U32 R8, RZ, RZ, R5 ;  /* 0x000000ffff087224 */ /* 0x000fe200078e0005 */
[----:B------:R-:W-:Y:S02]  /*a420*/  LEA.HI.X R2, R2, R15, R3, 0x2, P2 ;  /* 0x0000000f02027211 */ /* 0x000fe400010f1403 */
[----:B------:R-:W-:Y:S02]  /*a430*/  IADD3 R4, P1, R9, 0x1f0, RZ ;  /* 0x000001f009047810 */ /* 0x000fe40007f3e0ff */
[----:B------:R-:W-:-:S02]  /*a440*/  R2UR UR9, R2 ;  /* 0x00000000020972ca */ /* 0x000fc400000e0000 */
[----:B------:R-:W-:Y:S02]  /*a450*/  IADD3.X R5, RZ, R8, RZ, P1, !PT ;  /* 0x00000008ff057210 */ /* 0x000fe40000ffe4ff */
[----:B------:R-:W-:Y:S02]  /*a460*/  R2UR UR14, R4 ;  /* 0x00000000040e72ca */ /* 0x000fe400000e0000 */
[----:B------:R-:W-:-:S13]  /*a470*/  R2UR UR15, R5 ;  /* 0x00000000050f72ca */ /* 0x000fda00000e0000 */
[----:B------:R2:W-:Y:S01]  /*a480*/  UTMALDG.4D [UR16], [UR14], desc[UR22] ;  /* 0x000016100e0075b4 */ /* 0x0005e20008019000 */
[----:B------:R2:W-:Y:S01]  /*a490*/  UBLKCP.S.G [UR6], [UR8], UR10 ;  /* 0x00000006080073ba */ /* 0x0005e2000800020a */
[----:B------:R-:W3:Y:S02]  /*a4a0*/  SYNCS.PHASECHK.TRANS64.TRYWAIT P1, [R12+URZ+0x30c28], R21 ;  /* 0x030c28150c0075a7 */ /* 0x000ee4000802017f */
[----:B--23--:R-:W-:Y:S05]  /*a4b0*/  @!P1 BRA `(.L_x_722) ;  /* 0x00000010009c9947 */ /* 0x00cfea0003800000 */
.L_x_755:
[----:B------:R-:W-:Y:S05]  /*a4c0*/  @P0 BRA `(.L_x_723) ;  /* 0x0000000000140947 */ /* 0x000fea0003800000 */
[----:B------:R-:W-:Y:S01]  /*a4d0*/  ISETP.NE.AND P1, PT, R20, RZ, PT ;  /* 0x000000ff1400720c */ /* 0x000fe20003f25270 */
[----:B------:R-:W-:-:S04]  /*a4e0*/  IMAD.MOV.U32 R2, RZ, RZ, 0x4200 ;  /* 0x00004200ff027424 */ /* 0x000fc800078e00ff */
[----:B------:R3:W-:Y:S08]  /*a4f0*/  SYNCS.ARRIVE.TRANS64 RZ, [R12+URZ+0x30c18], R2 ;  /* 0x030c18020cff79a7 */ /* 0x0007f0000800003f */
[----:B------:R-:W-:Y:S05]  /*a500*/  @!P1 BRA `(.L_x_723) ;  /* 0x0000000000049947 */ /* 0x000fea0003800000 */
[----:B------:R-:W-:Y:S01]  /*a510*/  BPT.TRAP 0x1 ;  /* 0x000000040000795c */ /* 0x000fe20000300000 */
.L_x_723:
[----:B------:R-:W-:Y:S01]  /*a520*/  VIADD R16, R16, 0x80 ;  /* 0x0000008010107836 */ /* 0x000fe20000000000 */
[----:B------:R-:W-:Y:S01]  /*a530*/  R2UR UR17, R12 ;  /* 0x000000000c1172ca */ /* 0x000fe200000e0000 */
[----:B------:R-:W-:Y:S01]  /*a540*/  UMOV UR22, 0x0 ;  /* 0x0000000000167882 */ /* 0x000fe20000000000 */
[----:B---3--:R-:W-:Y:S01]  /*a550*/  IADD3 R2, P1, R9, 0xf0, RZ ;  /* 0x000000f009027810 */ /* 0x008fe20007f3e0ff */
[----:B------:R-:W-:Y:S01]  /*a560*/  UMOV UR23, 0x14f00000 ;  /* 0x14f0000000177882 */ /* 0x000fe20000000000 */
[C---:B------:R-:W-:Y:S01]  /*a570*/  R2UR UR6, R16.reuse ;  /* 0x00000000100672ca */ /* 0x040fe200000e0000 */
[----:B------:R-:W-:Y:S01]  /*a580*/  UMOV UR18, URZ ;  /* 0x0000003f00127c82 */ /* 0x000fe20008000000 */
[----:B------:R-:W-:Y:S01]  /*a590*/  IADD3 R13, R16, UR27, RZ ;  /* 0x0000001b100d7c10 */ /* 0x000fe2000fffe0ff */
[----:B------:R-:W-:Y:S01]  /*a5a0*/  IMAD.X R3, RZ, RZ, R8, P1 ;  /* 0x000000ffff037224 */ /* 0x000fe200008e0608 */
[----:B------:R-:W-:Y:S01]  /*a5b0*/  R2UR UR14, R2 ;  /* 0x00000000020e72ca */ /* 0x000fe200000e0000 */
[----:B------:R-:W-:Y:S01]  /*a5c0*/  UMOV UR10, 0x20 ;  /* 0x00000020000a7882 */ /* 0x000fe20000000000 */
[----:B------:R-:W-:-:S02]  /*a5d0*/  R2UR UR19, R13 ;  /* 0x000000000d1372ca */ /* 0x000fc400000e0000 */
        /* <DEDUP_REMOVED lines=10> */
.L_x_756:
[----:B-123--:R-:W-:Y:S01]  /*a680*/  SHF.R.S32.HI R21, RZ, 0x1f, R16 ;  /* 0x0000001fff157819 */ /* 0x00efe20000011410 */
[----:B------:R-:W-:Y:S06]  /*a690*/  @P0 BRA `(.L_x_725) ;  /* 0x00000000001c0947 */ /* 0x000fec0003800000 */
[----:B------:R1:W-:Y:S02]  /*a6a0*/  STL [R1+0x20], R0 ;  /* 0x0000200001007387 */ /* 0x0003e40000100800 */
[----:B-1----:R-:W-:-:S04]  /*a6b0*/  IMAD.MOV.U32 R0, RZ, RZ, 0x4200 ;  /* 0x00004200ff007424 */ /* 0x002fc800078e00ff */
[----:B------:R1:W-:Y:S02]  /*a6c0*/  SYNCS.ARRIVE.TRANS64 RZ, [R12+URZ+0x30c38], R0 ;  /* 0x030c38000cff79a7 */ /* 0x0003e4000800003f */
[----:B-1----:R1:W5:Y:S01]  /*a6d0*/  LDL.LU R0, [R1+0x20] ;  /* 0x0000200001007983 */ /* 0x0023620000300800 */
[----:B------:R-:W-:-:S13]  /*a6e0*/  ISETP.NE.AND P1, PT, R20, RZ, PT ;  /* 0x000000ff1400720c */ /* 0x000fda0003f25270 */
[----:B-1----:R-:W-:Y:S05]  /*a6f0*/  @!P1 BRA `(.L_x_725) ;  /* 0x0000000000049947 */ /* 0x002fea0003800000 */
[----:B------:R-:W-:Y:S01]  /*a700*/  BPT.TRAP 0x1 ;  /* 0x000000040000795c */ /* 0x000fe20000300000 */
.L_x_725:
        /* <DEDUP_REMOVED lines=24> */
.L_x_758:
[----:B------:R-:W-:Y:S05]  /*a890*/  @P0 BRA `(.L_x_727) ;  /* 0x0000000000140947 */ /* 0x000fea0003800000 */
[----:B------:R-:W-:Y:S01]  /*a8a0*/  ISETP.NE.AND P1, PT, R20, RZ, PT ;  /* 0x000000ff1400720c */ /* 0x000fe20003f25270 */
[----:B-1----:R-:W-:-:S04]  /*a8b0*/  IMAD.MOV.U32 R5, RZ, RZ, 0x4200 ;  /* 0x00004200ff057424 */ /* 0x002fc800078e00ff */
[----:B------:R2:W-:Y:S08]  /*a8c0*/  SYNCS.ARRIVE.TRANS64 RZ, [R12+URZ+0x30c10], R5 ;  /* 0x030c10050cff79a7 */ /* 0x0005f0000800003f */
[----:B------:R-:W-:Y:S05]  /*a8d0*/  @!P1 BRA `(.L_x_727) ;  /* 0x0000000000049947 */ /* 0x000fea0003800000 */
[----:B------:R-:W-:Y:S01]  /*a8e0*/  BPT.TRAP 0x1 ;  /* 0x000000040000795c */ /* 0x000fe20000300000 */
.L_x_727:
        /* <DEDUP_REMOVED lines=23> */
.L_x_719:
[----:B------:R-:W-:-:S13]  /*aa60*/  ISETP.NE.AND P1, PT, R18, RZ, PT ;  /* 0x000000ff1200720c */ /* 0x000fda0003f25270 */
[----:B------:R-:W-:Y:S05]  /*aa70*/  @!P1 BRA `(.L_x_718) ;  /* 0x0000000000f89947 */ /* 0x000fea0003800000 */
[----:B------:R-:W-:-:S04]  /*aa80*/  SHF.L.U32 R13, R10, 0x1f, RZ ;  /* 0x0000001f0a0d7819 */ /* 0x000fc800000006ff */
[----:B------:R-:W1:Y:S02]  /*aa90*/  SYNCS.PHASECHK.TRANS64.TRYWAIT P1, [R12+URZ+0x30c40], R13 ;  /* 0x030c400d0c0075a7 */ /* 0x000e64000802017f */
[----:B-1----:R-:W-:Y:S05]  /*aaa0*/  @!P1 BRA `(.L_x_729) ;  /* 0x0000000c00609947 */ /* 0x002fea0003800000 */
.L_x_759:
[----:B------:R-:W-:Y:S05]  /*aab0*/  @P0 BRA `(.L_x_730) ;  /* 0x0000000000140947 */ /* 0x000fea0003800000 */
[----:B------:R-:W-:Y:S01]  /*aac0*/  ISETP.NE.AND P1, PT, R20, RZ, PT ;  /* 0x000000ff1400720c */ /* 0x000fe20003f25270 */
[----:B------:R-:W-:-:S04]  /*aad0*/  IMAD.MOV.U32 R5, RZ, RZ, 0x4200 ;  /* 0x00004200ff057424 */ /* 0x000fc800078e00ff */
[----:B------:R2:W-:Y:S08]  /*aae0*/  SYNCS.ARRIVE.TRANS64 RZ, [R12+URZ+0x30c30], R5 ;  /* 0x030c30050cff79a7 */ /* 0x0005f0000800003f */
[----:B------:R-:W-:Y:S05]  /*aaf0*/  @!P1 BRA `(.L_x_730) ;  /* 0x0000000000049947 */ /* 0x000fea0003800000 */
[----:B------:R-:W-:Y:S01]  /*ab00*/  BPT.TRAP 0x1 ;  /* 0x000000040000795c */ /* 0x000fe20000300000 */
.L_x_730:
[----:B--2---:R-:W2:Y:S01]  /*ab10*/  LDC.64 R4, c[0x0][0x728] ;  /* 0x0001ca00ff047b82 */ /* 0x004ea20000000a00 */
[----:B------:R-:W-:Y:S01]  /*ab20*/  SHF.L.U32 R19, R19, 0x7, RZ ;  /* 0x0000000713137819 */ /* 0x000fe200000006ff */
[----:B------:R-:W-:Y:S01]  /*ab30*/  UMOV UR8, 0x0 ;  /* 0x0000000000087882 */ /* 0x000fe20000000000 */
[----:B------:R-:W-:Y:S01]  /*ab40*/  R2UR UR14, R12 ;  /* 0x000000000c0e72ca */ /* 0x000fe200000e0000 */
[----:B------:R-:W-:Y:S01]  /*ab50*/  UMOV UR9, 0x14f00000 ;  /* 0x14f0000000097882 */ /* 0x000fe20000000000 */
[C---:B-----5:R-:W-:Y:S01]  /*ab60*/  IADD3 R0, P1, R19.reuse, R6, RZ ;  /* 0x0000000613007210 */ /* 0x060fe20007f3e0ff */
[----:B------:R-:W-:Y:S01]  /*ab70*/  UMOV UR18, URZ ;  /* 0x0000003f00127c82 */ /* 0x000fe20008000000 */
[----:B------:R-:W-:Y:S01]  /*ab80*/  R2UR UR19, R19 ;  /* 0x00000000131372ca */ /* 0x000fe200000e0000 */
[----:B------:R-:W-:-:S08]  /*ab90*/  UMOV UR10, 0x20 ;  /* 0x00000020000a7882 */ /* 0x000fd00000000000 */
[----:B------:R-:W-:Y:S02]  /*aba0*/  UIADD3 UR16, UR14, 0x18000, URZ ;  /* 0x000180000e107890 */ /* 0x000fe4000fffe03f */
[----:B------:R-:W-:Y:S02]  /*abb0*/  UIADD3 UR17, UR14, 0x30c30, URZ ;  /* 0x00030c300e117890 */ /* 0x000fe4000fffe03f */
[----:B------:R-:W-:Y:S02]  /*abc0*/  UIADD3 UR19, UR19, UR27, URZ ;  /* 0x0000001b13137290 */ /* 0x000fe4000fffe03f */
[----:B------:R-:W-:Y:S01]  /*abd0*/  UIADD3 UR14, UR14, 0x20400, URZ ;  /* 0x000204000e0e7890 */ /* 0x000fe2000fffe03f */
        /* <DEDUP_REMOVED lines=14> */
.L_x_760:
[----:B------:R-:W-:Y:S05]  /*acc0*/  @P0 BRA `(.L_x_732) ;  /* 0x0000000000140947 */ /* 0x000fea0003800000 */
[----:B------:R-:W-:Y:S01]  /*acd0*/  ISETP.NE.AND P0, PT, R20, RZ, PT ;  /* 0x000000ff1400720c */ /* 0x000fe20003f05270 */
[----:B------:R-:W-:-:S04]  /*ace0*/  IMAD.MOV.U32 R5, RZ, RZ, 0x4200 ;  /* 0x00004200ff057424 */ /* 0x000fc800078e00ff */
[----:B------:R3:W-:Y:S08]  /*acf0*/  SYNCS.ARRIVE.TRANS64 RZ, [R12+URZ+0x30c18], R5 ;  /* 0x030c18050cff79a7 */ /* 0x0007f0000800003f */
[----:B------:R-:W-:Y:S05]  /*ad00*/  @!P0 BRA `(.L_x_732) ;  /* 0x0000000000048947 */ /* 0x000fea0003800000 */
[----:B------:R-:W-:Y:S01]  /*ad10*/  BPT.TRAP 0x1 ;  /* 0x000000040000795c */ /* 0x000fe20000300000 */
.L_x_732:
        /* <DEDUP_REMOVED lines=13> */
[----:B---3--:R-:W-:Y:S01]  /*adf0*/  MOV R5, UR6 ;  /* 0x0000000600057c02 */ /* 0x008fe20008000f00 */
[----:B------:R-:W-:Y:S02]  /*ae00*/  UIADD3 UR19, UR6, UR27, URZ ;  /* 0x0000001b06137290 */ /* 0x000fe4000fffe03f */
[----:B------:R-:W-:-:S03]  /*ae10*/  UIMAD.WIDE UR8, UR6, 0x4, UR4 ;  /* 0x00000004060878a5 */ /* 0x000fc6000f8e0204 */
[----:B------:R-:W-:-:S04]  /*ae20*/  UMOV UR15, UR17 ;  /* 0x00000011000f7c82 */ /* 0x000fc80008000000 */
[----:B------:R3:W-:Y:S02]  /*ae30*/  UTMALDG.4D [UR16], [UR22], desc[UR24] ;  /* 0x00001810160075b4 */ /* 0x0007e40008019000 */
[----:B------:R3:W-:Y:S02]  /*ae40*/  UBLKCP.S.G [UR14], [UR8], UR7 ;  /* 0x0000000e080073ba */ /* 0x0007e40008000207 */
[----:B---3--:R-:W-:Y:S01]  /*ae50*/  NOP ;  /* 0x0000000000007918 */ /* 0x008fe20000000000 */
.L_x_718:
[----:B------:R-:W3:Y:S01]  /*ae60*/  S2R R2, SR_TID.X ;  /* 0x0000000000027919 */ /* 0x000ee20000002100 */
[----:B-12--5:R-:W-:Y:S01]  /*ae70*/  IMAD R13, R0, 0x8, R12 ;  /* 0x00000008000d7824 */ /* 0x026fe200078e020c */
[----:B---3--:R-:W-:Y:S02]  /*ae80*/  LOP3.LUT R3, R2, 0x7f, RZ, 0xc0, !PT ;  /* 0x0000007f02037812 */ /* 0x008fe400078ec0ff */
[----:B------:R-:W-:Y:S02]  /*ae90*/  SHF.L.U32 R2, R10, 0x1f, RZ ;  /* 0x0000001f0a027819 */ /* 0x000fe400000006ff */
[----:B------:R-:W-:Y:S02]  /*aea0*/  ISETP.NE.AND P1, PT, R3, RZ, PT ;  /* 0x000000ff0300720c */ /* 0x000fe40003f25270 */
[----:B------:R-:W1:Y:S02]  /*aeb0*/  SYNCS.PHASECHK.TRANS64.TRYWAIT P0, [R13+URZ+0x30c40], R2 ;  /* 0x030c40020d0075a7 */ /* 0x000e64000800017f */
[----:B-1----:R-:W-:Y:S09]  /*aec0*/  @!P0 BRA `(.L_x_733) ;  /* 0x0000000800808947 */ /* 0x002ff20003800000 */
.L_x_761:
[----:B------:R-:W-:Y:S05]  /*aed0*/  @P1 BRA `(.L_x_734) ;  /* 0x0000000000181947 */ /* 0x000fea0003800000 */
[----:B------:R-:W2:Y:S01]  /*aee0*/  S2R R3, SR_TID.X ;  /* 0x0000000000037919 */ /* 0x000ea20000002100 */
[----:B-1----:R-:W-:-:S04]  /*aef0*/  IMAD.MOV.U32 R2, RZ, RZ, 0x4200 ;  /* 0x00004200ff027424 */ /* 0x002fc800078e00ff */
[----:B------:R3:W-:Y:S01]  /*af00*/  SYNCS.ARRIVE.TRANS64 RZ, [R13+URZ+0x30c30], R2 ;  /* 0x030c30020dff79a7 */ /* 0x0007e2000800003f */
[----:B--2---:R-:W-:-:S13]  /*af10*/  LOP3.LUT P0, RZ, R3, 0x1f, RZ, 0xc0, !PT ;  /* 0x0000001f03ff7812 */ /* 0x004fda000780c0ff */
[----:B---3--:R-:W-:Y:S05]  /*af20*/  @!P0 BRA `(.L_x_734) ;  /* 0x0000000000048947 */ /* 0x008fea0003800000 */
[----:B------:R-:W-:Y:S01]  /*af30*/  BPT.TRAP 0x1 ;  /* 0x000000040000795c */ /* 0x000fe20000300000 */
.L_x_734:
        /* <DEDUP_REMOVED lines=34> */
.L_x_715:
[----:B------:R-:W-:Y:S05]  /*b160*/  BSYNC B0 ;  /* 0x0000000000007941 */ /* 0x000fea0003800000 */
.L_x_713:
[----:B------:R-:W-:-:S03]  /*b170*/  UMOV UR6, 0xffffffff ;  /* 0xffffffff00067882 */ /* 0x000fc60000000000 */
[----:B------:R-:W-:Y:S05]  /*b180*/  BRA.DIV UR6, `(.L_x_735) ;  /* 0x0000000606e47947 */ /* 0x000fea000b800000 */
[----:B------:R-:W-:-:S13]  /*b190*/  ELECT P6, URZ, PT ;  /* 0x00000000003f782f */ /* 0x000fda00038c0000 */
.L_x_764:
[----:B------:R-:W-:Y:S05]  /*b1a0*/  @!P6 BRA `(.L_x_614) ;  /* 0x000000000084e947 */ /* 0x000fea0003800000 */
[----:B----4-:R-:W3:Y:S02]  /*b1b0*/  LDL.LU R2, [R1] ;  /* 0x0000000001027983 */ /* 0x010ee40000300800 */
[----:B---3--:R-:W-:-:S04]  /*b1c0*/  LOP3.LUT R2, R2, 0x2, RZ, 0xfc, !PT ;  /* 0x0000000202027812 */ /* 0x008fc800078efcff */
[----:B------:R-:W-:-:S13]  /*b1d0*/  ISETP.NE.AND P2, PT, R2, 0x3, PT ;  /* 0x000000030200780c */ /* 0x000fda0003f45270 */
[----:B------:R-:W-:Y:S05]  /*b1e0*/  @!P2 BRA `(.L_x_736) ;  /* 0x000000000004a947 */ /* 0x000fea0003800000 */
[----:B--2---:R-:W-:Y:S01]  /*b1f0*/  BPT.TRAP 0x1 ;  /* 0x000000040000795c */ /* 0x004fe20000300000 */
.L_x_736:
        /* <DEDUP_REMOVED lines=15> */
.L_x_765:
[----:B------:R-:W3:Y:S02]  /*b2f0*/  SYNCS.PHASECHK.TRANS64.TRYWAIT P0, [R11+URZ], R2 ;  /* 0x000000020b0075a7 */ /* 0x000ee4000800017f */
[----:B---3--:R-:W-:Y:S05]  /*b300*/  @!P0 BRA `(.L_x_738) ;  /* 0x0000000400b88947 */ /* 0x008fea0003800000 */
.L_x_766:
[----:B------:R-:W-:Y:S05]  /*b310*/  @!P2 BRA `(.L_x_739) ;  /* 0x000000000004a947 */ /* 0x000fea0003800000 */
[----:B--2---:R-:W-:Y:S01]  /*b320*/  BPT.TRAP 0x1 ;  /* 0x000000040000795c */ /* 0x004fe20000300000 */
.L_x_739:
[----:B------:R-:W-:-:S04]  /*b330*/  VIADD R0, R6, 0x30c40 ;  /* 0x00030c4006007836 */ /* 0x000fc80000000000 */
[----:B------:R-:W-:-:S04]  /*b340*/  IMAD R9, R9, 0x8, R0 ;  /* 0x0000000809097824 */ /* 0x000fc800078e0200 */
[----:B------:R-:W4:Y:S02]  /*b350*/  SYNCS.PHASECHK.TRANS64.TRYWAIT P0, [R9+URZ], R4 ;  /* 0x00000004090075a7 */ /* 0x000f24000800017f */
[----:B----4-:R-:W-:Y:S05]  /*b360*/  @!P0 BRA `(.L_x_740) ;  /* 0x0000000400b48947 */ /* 0x010fea0003800000 */
.L_x_767:
[----:B------:R-:W-:-:S07]  /*b370*/  LEA R3, R3, R0, 0x3 ;  /* 0x0000000003037211 */ /* 0x000fce00078e18ff */
.L_x_741:
[----:B------:R1:W1:Y:S02]  /*b380*/  SYNCS.PHASECHK.TRANS64.TRYWAIT P0, [R3+URZ], R2 ;  /* 0x00000002030075a7 */ /* 0x000264000800017f */
[----:B-1----:R-:W-:Y:S05]  /*b390*/  @!P0 NANOSLEEP.SYNCS 0x989680 ;  /* 0x009896800000895d */ /* 0x002fea0003900000 */
[----:B------:R-:W1:Y:S02]  /*b3a0*/  @!P0 SYNCS.PHASECHK.TRANS64 P0, [R3+URZ], R2 ;  /* 0x00000002030085a7 */ /* 0x000e64000800007f */
[----:B-1----:R-:W-:Y:S05]  /*b3b0*/  @!P0 BRA `(.L_x_741) ;  /* 0xfffffffc00f08947 */ /* 0x002fea000383ffff */
.L_x_614:
[----:B--2---:R-:W-:Y:S05]  /*b3c0*/  BSYNC B6 ;  /* 0x0000000000067941 */ /* 0x004fea0003800000 */
.L_x_608:
[----:B------:R-:W-:Y:S05]  /*b3d0*/  EXIT ;  /* 0x000000000000794d */ /* 0x000fea0003800000 */
.L_x_624:
[----:B------:R-:W-:Y:S01]  /*b3e0*/  IMAD.MOV.U32 R12, RZ, RZ, RZ ;  /* 0x000000ffff0c7224 */ /* 0x000fe200078e00ff */
[----:B------:R-:W-:Y:S01]  /*b3f0*/  MOV R15, 0xffffffff ;  /* 0xffffffff000f7802 */ /* 0x000fe20000000f00 */
[----:B------:R-:W-:-:S07]  /*b400*/  IMAD.MOV.U32 R11, RZ, RZ, 0x1f ;  /* 0x0000001fff0b7424 */ /* 0x000fce00078e00ff */
[----:B------:R-:W-:Y:S05]  /*b410*/  WARPSYNC.COLLECTIVE R15, `(.L_x_742) ;  /* 0x000000000f087348 */ /* 0x000fea0003c00000 */
[----:B------:R1:W2:Y:S02]  /*b420*/  SHFL.IDX P6, R14, R13, R12, R11 ;  /* 0x0000000c0d0e7389 */ /* 0x0002a400000c000b */
[----:B-12---:R-:W-:Y:S01]  /*b430*/  ENDCOLLECTIVE ;  /* 0x000000000000791b */ /* 0x006fe20003800000 */
.L_x_742:
[----:B------:R-:W-:Y:S05]  /*b440*/  BRA `(.L_x_743) ;  /* 0xffffff5c004c7947 */ /* 0x000fea000383ffff */
.L_x_626:
[----:B--2---:R2:W3:Y:S02]  /*b450*/  SYNCS.PHASECHK.TRANS64.TRYWAIT P0, [R2+URZ+0x30c00], R17 ;  /* 0x030c0011020075a7 */ /* 0x0044e4000800017f */
[----:B---3--:R-:W-:Y:S05]  /*b460*/  @!P0 NANOSLEEP.SYNCS 0x989680 ;  /* 0x009896800000895d */ /* 0x008fea0003900000 */
[----:B------:R-:W3:Y:S02]  /*b470*/  @!P0 SYNCS.PHASECHK.TRANS64 P0, [R2+URZ+0x30c00], R17 ;  /* 0x030c0011020085a7 */ /* 0x000ee4000800007f */
[----:B---3--:R-:W-:Y:S05]  /*b480*/  @!P0 BRA `(.L_x_626) ;  /* 0xfffffffc00f08947 */ /* 0x008fea000383ffff */
[----:B------:R-:W-:Y:S05]  /*b490*/  BRA `(.L_x_625) ;  /* 0xffffff5c00b07947 */ /* 0x000fea000383ffff */
.L_x_630:
[----:B--2---:R2:W3:Y:S02]  /*b4a0*/  SYNCS.PHASECHK.TRANS64.TRYWAIT P1, [R25+URZ+0x30c10], R22 ;  /* 0x030c1016190075a7 */ /* 0x0044e4000802017f */
[----:B---3--:R-:W-:Y:S05]  /*b4b0*/  @!P1 NANOSLEEP.SYNCS 0x989680 ;  /* 0x009896800000995d */ /* 0x008fea0003900000 */
[----:B------:R-:W3:Y:S02]  /*b4c0*/  @!P1 SYNCS.PHASECHK.TRANS64 P1, [R25+URZ+0x30c10], R22 ;  /* 0x030c1016190095a7 */ /* 0x000ee4000802007f */
[----:B---3--:R-:W-:Y:S05]  /*b4d0*/  @!P1 BRA `(.L_x_630) ;  /* 0xfffffffc00f09947 */ /* 0x008fea000383ffff */
[----:B------:R-:W-:Y:S05]  /*b4e0*/  BRA `(.L_x_629) ;  /* 0xffffff6400907947 */ /* 0x000fea000383ffff */
.L_x_634:
[----:B------:R1:W1:Y:S02]  /*b4f0*/  SYNCS.PHASECHK.TRANS64.TRYWAIT P1, [R25+URZ+0x30c30], R22 ;  /* 0x030c3016190075a7 */ /* 0x000264000802017f */
[----:B-1----:R-:W-:Y:S05]  /*b500*/  @!P1 NANOSLEEP.SYNCS 0x989680 ;  /* 0x009896800000995d */ /* 0x002fea0003900000 */
[----:B------:R-:W1:Y:S02]  /*b510*/  @!P1 SYNCS.PHASECHK.TRANS64 P1, [R25+URZ+0x30c30], R22 ;  /* 0x030c3016190095a7 */ /* 0x000e64000802007f */
[----:B-1----:R-:W-:Y:S05]  /*b520*/  @!P1 BRA `(.L_x_634) ;  /* 0xfffffffc00f09947 */ /* 0x002fea000383ffff */
[----:B------:R-:W-:Y:S05]  /*b530*/  BRA `(.L_x_633) ;  /* 0xffffff6800a47947 */ /* 0x000fea000383ffff */
.L_x_678:
[----:B------:R-:W-:Y:S01]  /*b540*/  BSSY B0, `(.L_x_744) ;  /* 0x0000005000007945 */ /* 0x000fe20003800000 */
[----:B------:R-:W-:-:S07]  /*b550*/  IMAD.MOV.U32 R15, RZ, RZ, -0x1 ;  /* 0xffffffffff0f7424 */ /* 0x000fce00078e00ff */
[----:B------:R-:W-:Y:S05]  /*b560*/  WARPSYNC.COLLECTIVE R15, `(.L_x_745) ;  /* 0x000000000f087348 */ /* 0x000fea0003c00000 */
[----:B------:R-:W-:Y:S01]  /*b570*/  NOP ;  /* 0x0000000000007918 */ /* 0x000fe20000000000 */
[----:B------:R-:W-:Y:S01]  /*b580*/  ENDCOLLECTIVE ;  /* 0x000000000000791b */ /* 0x000fe20003800000 */
.L_x_745:
[----:B------:R-:W-:Y:S05]  /*b590*/  BSYNC B0 ;  /* 0x0000000000007941 */ /* 0x000fea0003800000 */
.L_x_744:
[----:B------:R-:W-:Y:S05]  /*b5a0*/  BRA `(.L_x_746) ;  /* 0xffffffd0007c7947 */ /* 0x000fea000383ffff */
.L_x_690:
[----:B------:R-:W-:Y:S01]  /*b5b0*/  BSSY B0, `(.L_x_747) ;  /* 0x0000005000007945 */ /* 0x000fe20003800000 */
[----:B------:R-:W-:-:S07]  /*b5c0*/  IMAD.MOV.U32 R15, RZ, RZ, -0x1 ;  /* 0xffffffffff0f7424 */ /* 0x000fce00078e00ff */
[----:B------:R-:W-:Y:S05]  /*b5d0*/  WARPSYNC.COLLECTIVE R15, `(.L_x_748) ;  /* 0x000000000f087348 */ /* 0x000fea0003c00000 */
[----:B------:R-:W-:Y:S01]  /*b5e0*/  NOP ;  /* 0x0000000000007918 */ /* 0x000fe20000000000 */
[----:B------:R-:W-:Y:S01]  /*b5f0*/  ENDCOLLECTIVE ;  /* 0x000000000000791b */ /* 0x000fe20003800000 */
.L_x_748:
[----:B------:R-:W-:Y:S05]  /*b600*/  BSYNC B0 ;  /* 0x0000000000007941 */ /* 0x000fea0003800000 */
.L_x_747:
[----:B------:R-:W-:Y:S05]  /*b610*/  BRA `(.L_x_749) ;  /* 0xffffffd400947947 */ /* 0x000fea000383ffff */
.L_x_703:
[----:B------:R-:W-:Y:S01]  /*b620*/  BSSY B0, `(.L_x_750) ;  /* 0x0000005000007945 */ /* 0x000fe20003800000 */
[----:B------:R-:W-:-:S07]  /*b630*/  MOV R15, 0xffffffff ;  /* 0xffffffff000f7802 */ /* 0x000fce0000000f00 */
[----:B------:R-:W-:Y:S05]  /*b640*/  WARPSYNC.COLLECTIVE R15, `(.L_x_751) ;  /* 0x000000000f087348 */ /* 0x000fea0003c00000 */
[----:B------:R-:W-:Y:S01]  /*b650*/  NOP ;  /* 0x0000000000007918 */ /* 0x000fe20000000000 */
[----:B------:R-:W-:Y:S01]  /*b660*/  ENDCOLLECTIVE ;  /* 0x000000000000791b */ /* 0x000fe20003800000 */
.L_x_751:
[----:B------:R-:W-:Y:S05]  /*b670*/  BSYNC B0 ;  /* 0x0000000000007941 */ /* 0x000fea0003800000 */
.L_x_750:
[----:B------:R-:W-:Y:S05]  /*b680*/  BRA `(.L_x_752) ;  /* 0xffffffd800b07947 */ /* 0x000fea000383ffff */
.L_x_716:
[----:B-1----:R1:W2:Y:S02]  /*b690*/  SYNCS.PHASECHK.TRANS64.TRYWAIT P1, [R12+URZ+0x30c20], R3 ;  /* 0x030c20030c0075a7 */ /* 0x0022a4000802017f */
[----:B--2---:R-:W-:Y:S05]  /*b6a0*/  @!P1 NANOSLEEP.SYNCS 0x989680 ;  /* 0x009896800000995d */ /* 0x004fea0003900000 */
[----:B------:R-:W2:Y:S02]  /*b6b0*/  @!P1 SYNCS.PHASECHK.TRANS64 P1, [R12+URZ+0x30c20], R3 ;  /* 0x030c20030c0095a7 */ /* 0x000ea4000802007f */
[----:B--2---:R-:W-:Y:S05]  /*b6c0*/  @!P1 BRA `(.L_x_716) ;  /* 0xfffffffc00f09947 */ /* 0x004fea000383ffff */
[----:B------:R-:W-:Y:S05]  /*b6d0*/  BRA `(.L_x_753) ;  /* 0xffffffe400bc7947 */ /* 0x000fea000383ffff */
.L_x_720:
[----:B-1----:R1:W2:Y:S02]  /*b6e0*/  SYNCS.PHASECHK.TRANS64.TRYWAIT P1, [R12+URZ+0x30c40], R21 ;  /* 0x030c40150c0075a7 */ /* 0x0022a4000802017f */
[----:B--2---:R-:W-:Y:S05]  /*b6f0*/  @!P1 NANOSLEEP.SYNCS 0x989680 ;  /* 0x009896800000995d */ /* 0x004fea0003900000 */
[----:B------:R-:W2:Y:S02]  /*b700*/  @!P1 SYNCS.PHASECHK.TRANS64 P1, [R12+URZ+0x30c40], R21 ;  /* 0x030c40150c0095a7 */ /* 0x000ea4000802007f */
[----:B--2---:R-:W-:Y:S05]  /*b710*/  @!P1 BRA `(.L_x_720) ;  /* 0xfffffffc00f09947 */ /* 0x004fea000383ffff */
[----:B------:R-:W-:Y:S05]  /*b720*/  BRA `(.L_x_754) ;  /* 0xffffffe800d47947 */ /* 0x000fea000383ffff */
.L_x_722:
[----:B--2---:R2:W3:Y:S02]  /*b730*/  SYNCS.PHASECHK.TRANS64.TRYWAIT P1, [R12+URZ+0x30c28], R21 ;  /* 0x030c28150c0075a7 */ /* 0x0044e4000802017f */
[----:B---3--:R-:W-:Y:S05]  /*b740*/  @!P1 NANOSLEEP.SYNCS 0x989680 ;  /* 0x009896800000995d */ /* 0x008fea0003900000 */
[----:B------:R-:W3:Y:S02]  /*b750*/  @!P1 SYNCS.PHASECHK.TRANS64 P1, [R12+URZ+0x30c28], R21 ;  /* 0x030c28150c0095a7 */ /* 0x000ee4000802007f */
[----:B---3--:R-:W-:Y:S05]  /*b760*/  @!P1 BRA `(.L_x_722) ;  /* 0xfffffffc00f09947 */ /* 0x008fea000383ffff */
[----:B------:R-:W-:Y:S05]  /*b770*/  BRA `(.L_x_755) ;  /* 0xffffffec00507947 */ /* 0x000fea000383ffff */
.L_x_724:
[----:B---3--:R3:W4:Y:S02]  /*b780*/  SYNCS.PHASECHK.TRANS64.TRYWAIT P1, [R12+URZ+0x30c48], R21 ;  /* 0x030c48150c0075a7 */ /* 0x008724000802017f */
[----:B----4-:R-:W-:Y:S05]  /*b790*/  @!P1 NANOSLEEP.SYNCS 0x989680 ;  /* 0x009896800000995d */ /* 0x010fea0003900000 */
[----:B------:R-:W4:Y:S02]  /*b7a0*/  @!P1 SYNCS.PHASECHK.TRANS64 P1, [R12+URZ+0x30c48], R21 ;  /* 0x030c48150c0095a7 */ /* 0x000f24000802007f */
[----:B----4-:R-:W-:Y:S05]  /*b7b0*/  @!P1 BRA `(.L_x_724) ;  /* 0xfffffffc00f09947 */ /* 0x010fea000383ffff */
[----:B------:R-:W-:Y:S05]  /*b7c0*/  BRA `(.L_x_756) ;  /* 0xffffffec00ac7947 */ /* 0x000fea000383ffff */
.L_x_726:
[----:B------:R-:W-:-:S07]  /*b7d0*/  SHF.L.U32 R5, R10, 0x1f, RZ ;  /* 0x0000001f0a057819 */ /* 0x000fce00000006ff */
.L_x_757:
[----:B-1----:R1:W2:Y:S02]  /*b7e0*/  SYNCS.PHASECHK.TRANS64.TRYWAIT P1, [R12+URZ+0x30c20], R5 ;  /* 0x030c20050c0075a7 */ /* 0x0022a4000802017f */
[----:B--2---:R-:W-:Y:S05]  /*b7f0*/  @!P1 NANOSLEEP.SYNCS 0x989680 ;  /* 0x009896800000995d */ /* 0x004fea0003900000 */
[----:B------:R-:W2:Y:S02]  /*b800*/  @!P1 SYNCS.PHASECHK.TRANS64 P1, [R12+URZ+0x30c20], R5 ;  /* 0x030c20050c0095a7 */ /* 0x000ea4000802007f */
[----:B--2---:R-:W-:Y:S05]  /*b810*/  @!P1 BRA `(.L_x_757) ;  /* 0xfffffffc00f09947 */ /* 0x004fea000383ffff */
[----:B------:R-:W-:Y:S05]  /*b820*/  BRA `(.L_x_758) ;  /* 0xfffffff000187947 */ /* 0x000fea000383ffff */
.L_x_729:
[----:B-1----:R1:W2:Y:S02]  /*b830*/  SYNCS.PHASECHK.TRANS64.TRYWAIT P1, [R12+URZ+0x30c40], R13 ;  /* 0x030c400d0c0075a7 */ /* 0x0022a4000802017f */
[----:B--2---:R-:W-:Y:S05]  /*b840*/  @!P1 NANOSLEEP.SYNCS 0x989680 ;  /* 0x009896800000995d */ /* 0x004fea0003900000 */
[----:B------:R-:W2:Y:S02]  /*b850*/  @!P1 SYNCS.PHASECHK.TRANS64 P1, [R12+URZ+0x30c40], R13 ;  /* 0x030c400d0c0095a7 */ /* 0x000ea4000802007f */
[----:B--2---:R-:W-:Y:S05]  /*b860*/  @!P1 BRA `(.L_x_729) ;  /* 0xfffffffc00f09947 */ /* 0x004fea000383ffff */
[----:B------:R-:W-:Y:S05]  /*b870*/  BRA `(.L_x_759) ;  /* 0xfffffff0008c7947 */ /* 0x000fea000383ffff */
.L_x_731:
[----:B--2---:R2:W3:Y:S02]  /*b880*/  SYNCS.PHASECHK.TRANS64.TRYWAIT P1, [R12+URZ+0x30c28], R13 ;  /* 0x030c280d0c0075a7 */ /* 0x0044e4000802017f */
[----:B---3--:R-:W-:Y:S05]  /*b890*/  @!P1 NANOSLEEP.SYNCS 0x989680 ;  /* 0x009896800000995d */ /* 0x008fea0003900000 */
[----:B------:R-:W3:Y:S02]  /*b8a0*/  @!P1 SYNCS.PHASECHK.TRANS64 P1, [R12+URZ+0x30c28], R13 ;  /* 0x030c280d0c0095a7 */ /* 0x000ee4000802007f */
[----:B---3--:R-:W-:Y:S05]  /*b8b0*/  @!P1 BRA `(.L_x_731) ;  /* 0xfffffffc00f09947 */ /* 0x008fea000383ffff */
[----:B------:R-:W-:Y:S05]  /*b8c0*/  BRA `(.L_x_760) ;  /* 0xfffffff000fc7947 */ /* 0x000fea000383ffff */
.L_x_733:
[----:B-1----:R1:W2:Y:S02]  /*b8d0*/  SYNCS.PHASECHK.TRANS64.TRYWAIT P0, [R13+URZ+0x30c40], R2 ;  /* 0x030c40020d0075a7 */ /* 0x0022a4000800017f */
[----:B--2---:R-:W-:Y:S05]  /*b8e0*/  @!P0 NANOSLEEP.SYNCS 0x989680 ;  /* 0x009896800000895d */ /* 0x004fea0003900000 */
[----:B------:R-:W2:Y:S02]  /*b8f0*/  @!P0 SYNCS.PHASECHK.TRANS64 P0, [R13+URZ+0x30c40], R2 ;  /* 0x030c40020d0085a7 */ /* 0x000ea4000800007f */
[----:B--2---:R-:W-:Y:S05]  /*b900*/  @!P0 BRA `(.L_x_733) ;  /* 0xfffffffc00f08947 */ /* 0x004fea000383ffff */
[----:B------:R-:W-:Y:S05]  /*b910*/  BRA `(.L_x_761) ;  /* 0xfffffff4006c7947 */ /* 0x000fea000383ffff */
.L_x_735:
[----:B------:R-:W-:Y:S01]  /*b920*/  BSSY B0, `(.L_x_762) ;  /* 0x0000006000007945 */ /* 0x000fe20003800000 */
[----:B------:R-:W-:-:S07]  /*b930*/  IMAD.MOV.U32 R15, RZ, RZ, -0x1 ;  /* 0xffffffffff0f7424 */ /* 0x000fce00078e00ff */
[----:B--2-4-:R-:W-:Y:S05]  /*b940*/  WARPSYNC.COLLECTIVE R15, `(.L_x_763) ;  /* 0x000000000f0c7348 */ /* 0x014fea0003c00000 */
[----:B------:R-:W-:Y:S02]  /*b950*/  ELECT P6, UR62, PT ;  /* 0x00000000003e782f */ /* 0x000fe400038c0000 */
[----:B------:R-:W-:Y:S01]  /*b960*/  MOV R14, UR62 ;  /* 0x0000003e000e7c02 */ /* 0x000fe20008000f00 */
[----:B--2-4-:R-:W-:Y:S10]  /*b970*/  ENDCOLLECTIVE ;  /* 0x000000000000791b */ /* 0x014ff40003800000 */
.L_x_763:
[----:B------:R-:W-:Y:S05]  /*b980*/  BSYNC B0 ;  /* 0x0000000000007941 */ /* 0x000fea0003800000 */
.L_x_762:
[----:B------:R-:W-:Y:S05]  /*b990*/  BRA `(.L_x_764) ;  /* 0xfffffff800007947 */ /* 0x000fea000383ffff */
.L_x_737:
[----:B-1----:R1:W3:Y:S02]  /*b9a0*/  SYNCS.PHASECHK.TRANS64.TRYWAIT P0, [R7+URZ], R4 ;  /* 0x00000004070075a7 */ /* 0x0022e4000800017f */
[----:B---3--:R-:W-:Y:S05]  /*b9b0*/  @!P0 NANOSLEEP.SYNCS 0x989680 ;  /* 0x009896800000895d */ /* 0x008fea0003900000 */
[----:B------:R-:W3:Y:S02]  /*b9c0*/  @!P0 SYNCS.PHASECHK.TRANS64 P0, [R7+URZ], R4 ;  /* 0x00000004070085a7 */ /* 0x000ee4000800007f */
[----:B---3--:R-:W-:Y:S05]  /*b9d0*/  @!P0 BRA `(.L_x_737) ;  /* 0xfffffffc00f08947 */ /* 0x008fea000383ffff */
[----:B------:R-:W-:Y:S05]  /*b9e0*/  BRA `(.L_x_765) ;  /* 0xfffffff800407947 */ /* 0x000fea000383ffff */
.L_x_738:
[----:B---3--:R3:W4:Y:S02]  /*b9f0*/  SYNCS.PHASECHK.TRANS64.TRYWAIT P0, [R11+URZ], R2 ;  /* 0x000000020b0075a7 */ /* 0x008724000800017f */
[----:B----4-:R-:W-:Y:S05]  /*ba00*/  @!P0 NANOSLEEP.SYNCS 0x989680 ;  /* 0x009896800000895d */ /* 0x010fea0003900000 */
[----:B------:R-:W4:Y:S02]  /*ba10*/  @!P0 SYNCS.PHASECHK.TRANS64 P0, [R11+URZ], R2 ;  /* 0x000000020b0085a7 */ /* 0x000f24000800007f */
[----:B----4-:R-:W-:Y:S05]  /*ba20*/  @!P0 BRA `(.L_x_738) ;  /* 0xfffffffc00f08947 */ /* 0x010fea000383ffff */
[----:B------:R-:W-:Y:S05]  /*ba30*/  BRA `(.L_x_766) ;  /* 0xfffffff800347947 */ /* 0x000fea000383ffff */
.L_x_740:
[----:B----4-:R4:W1:Y:S02]  /*ba40*/  SYNCS.PHASECHK.TRANS64.TRYWAIT P0, [R9+URZ], R4 ;  /* 0x00000004090075a7 */ /* 0x010864000800017f */
[----:B-1----:R-:W-:Y:S05]  /*ba50*/  @!P0 NANOSLEEP.SYNCS 0x989680 ;  /* 0x009896800000895d */ /* 0x002fea0003900000 */
[----:B------:R-:W1:Y:S02]  /*ba60*/  @!P0 SYNCS.PHASECHK.TRANS64 P0, [R9+URZ], R4 ;  /* 0x00000004090085a7 */ /* 0x000e64000800007f */
[----:B-1----:R-:W-:Y:S05]  /*ba70*/  @!P0 BRA `(.L_x_740) ;  /* 0xfffffffc00f08947 */ /* 0x002fea000383ffff */
[----:B------:R-:W-:Y:S05]  /*ba80*/  BRA `(.L_x_767) ;  /* 0xfffffff800387947 */ /* 0x000fea000383ffff */
.L_x_768:
        /* <DEDUP_REMOVED lines=15> */
.L_x_7379:


//--------------------- .text._ZN7cutlass13device_kernelIN5flash11enable_sm90INS1_16FlashAttnBwdSm90INS1_25CollectiveMainloopBwdSm90ILi2ELi2ELi2EN4cute5tupleIJNS5_1CILi1EEES8_S8_EEENS6_IJNS7_ILi128EEESA_NS7_ILi64EEEEEENS_10bfloat16_tEfNS_4arch4Sm90ELb0ELb0ELb1ELb1ELb0ELb1ELb0ELb0ELi2ELi1ELi2ELi2ELb0EEENS1_24CollectiveEpilogueBwdGQAISC_fSF_Li256ELb1ELb0EEENS1_19SingleTileSchedulerILb1ELb0ELb0ELi128EEEEEEEEEvNT_6ParamsE --------------------------
	.section	.text._ZN7cutlass13device_kernelIN5flash11enable_sm90INS1_16FlashAttnBwdSm90INS1_25CollectiveMainloopBwdSm90ILi2ELi2ELi2EN4cute5tupleIJNS5_1CILi1EEES8_S8_EEENS6_IJNS7_ILi128EEESA_NS7_ILi64EEEEEENS_10bfloat16_tEfNS_4arch4Sm90ELb0ELb0ELb1ELb1ELb0ELb1ELb0ELb0ELi2ELi1ELi2ELi2ELb0EEENS1_24CollectiveEpilogueBwdGQAISC_fSF_Li256ELb1ELb0EEENS1_19SingleTileSchedulerILb1ELb0ELb0ELi128EEEEEEEEEvNT_6ParamsE,"ax",@progbits
	.align	128
.text._ZN7cutlass13device_kernelIN5flash11enable_sm90INS1_16FlashAttnBwdSm90INS1_25CollectiveMainloopBwdSm90ILi2ELi2ELi2EN4cute5tupleIJNS5_1CILi1EEES8_S8_EEENS6_IJNS7_ILi128EEESA_NS7_ILi64EEEEEENS_10bfloat16_tEfNS_4arch4Sm90ELb0ELb0ELb1ELb1ELb0ELb1ELb0ELb0ELi2ELi1ELi2ELi2ELb0EEENS1_24CollectiveEpilogueBwdGQAISC_fSF_Li256ELb1ELb0EEENS1_19SingleTileSchedulerILb1ELb0ELb0ELi128EEEEEEEEEvNT_6ParamsE:
        .type           _ZN7cutlass13device_kernelIN5flash11enable_sm90INS1_16FlashAttnBwdSm90INS1_25CollectiveMainloopBwdSm90ILi2ELi2ELi2EN4cute5tupleIJNS5_1CILi1EEES8_S8_EEENS6_IJNS7_ILi128EEESA_NS7_ILi64EEEEEENS_10bfloat16_tEfNS_4arch4Sm90ELb0ELb0ELb1ELb1ELb0ELb1ELb0ELb0ELi2ELi1ELi2ELi2ELb0EEENS1_24CollectiveEpilogueBwdGQAISC_fSF_Li256ELb1ELb0EEENS1_19SingleTileSchedulerILb1ELb0ELb0ELi128EEEEEEEEEvNT_6ParamsE,@function
        .size           _ZN7cutlass13device_kernelIN5flash11enable_sm90INS1_16FlashAttnBwdSm90INS1_25CollectiveMainloopBwdSm90ILi2ELi2ELi2EN4cute5tupleIJNS5_1CILi1EEES8_S8_EEENS6_IJNS7_ILi128EEESA_NS7_ILi64EEEEEENS_10bfloat16_tEfNS_4arch4Sm90ELb0ELb0ELb1ELb1ELb0ELb1ELb0ELb0ELi2ELi1ELi2ELi2ELb0EEENS1_24CollectiveEpilogueBwdGQAISC_fSF_Li256ELb1ELb0EEENS1_19SingleTileSchedulerILb1ELb0ELb0ELi128EEEEEEEEEvNT_6ParamsE,(.L_x_7380 - _ZN7cutlass13device_kernelIN5flash11enable_sm90INS1_16FlashAttnBwdSm90INS1_25CollectiveMainloopBwdSm90ILi2ELi2ELi2EN4cute5tupleIJNS5_1CILi1EEES8_S8_EEENS6_IJNS7_ILi128EEESA_NS7_ILi64EEEEEENS_10bfloat16_tEfNS_4arch4Sm90ELb0ELb0ELb1ELb1ELb0ELb1ELb0ELb0ELi2ELi1ELi2ELi2ELb0EEENS1_24CollectiveEpilogueBwdGQAISC_fSF_Li256ELb1ELb0EEENS1_19SingleTileSchedulerILb1ELb0ELb0ELi128EEEEEEEEEvNT_6ParamsE)
        .other          _ZN7cutlass13device_kernelIN5flash11enable_sm90INS1_16FlashAttnBwdSm90INS1_25CollectiveMainloopBwdSm90ILi2ELi2ELi2EN4cute5tupleIJNS5_1CILi1EEES8_S8_EEENS6_IJNS7_ILi128EEESA_NS7_ILi64EEEEEENS_10bfloat16_tEfNS_4arch4Sm90ELb0ELb0ELb1ELb1ELb0ELb1ELb0ELb0ELi2ELi1ELi2ELi2ELb0EEENS1_24CollectiveEpilogueBwdGQAISC_fSF_Li256ELb1ELb0EEENS1_19SingleTileSchedulerILb1ELb0ELb0ELi128EEEEEEEEEvNT_6ParamsE,@"STO_CUDA_ENTRY STV_DEFAULT"
_ZN7cutlass13device_kernelIN5flash11enable_sm90INS1_16FlashAttnBwdSm90INS1_25CollectiveMainloopBwdSm90ILi2ELi2ELi2EN4cute5tupleIJNS5_1CILi1EEES8_S8_EEENS6_IJNS7_ILi128EEESA_NS7_ILi64EEEEEENS_10bfloat16_tEfNS_4arch4Sm90ELb0ELb0ELb1ELb1ELb0ELb1ELb0ELb0ELi2ELi1ELi2ELi2ELb0EEENS1_24CollectiveEpilogueBwdGQAISC_fSF_Li256ELb1ELb0EEENS1_19SingleTileSchedulerILb1ELb0ELb0ELi128EEEEEEEEEvNT_6ParamsE:
        /* <DEDUP_REMOVED lines=23> */
.L_x_770:
[----:B------:R-:W-:Y:S05]  /*0170*/  BSYNC B0 ;  /* 0x0000000000007941 */ /* 0x000fea0003800000 */
.L_x_769:
        /* <DEDUP_REMOVED lines=34> */
.L_x_771:
        /* <DEDUP_REMOVED lines=22> */
.L_x_772:
        /* <DEDUP_REMOVED lines=9> */
.L_x_775:
        /* <DEDUP_REMOVED lines=20> */
.L_x_776:
        /* <DEDUP_REMOVED lines=10> */
.L_x_778:
[----:B------:R-:W2:Y:S02]  /*0770*/  LDC R0, c[0x0][0x8c4] ;  /* 0x00023100ff007b82 */ /* 0x000ea40000000800 */
.L_x_777:
        /* <DEDUP_REMOVED lines=19> */
.L_x_780:
        /* <DEDUP_REMOVED lines=10> */
.L_x_781:
        /* <DEDUP_REMOVED lines=8> */
.L_x_782:
        /* <DEDUP_REMOVED lines=9> */
.L_x_783:
        /* <DEDUP_REMOVED lines=56> */
.L_x_786:
        /* <DEDUP_REMOVED lines=15> */
.L_x_785:
        /* <DEDUP_REMOVED lines=22> */
.L_x_788:
        /* <DEDUP_REMOVED lines=15> */
.L_x_787:
[----:B------:R-:W-:Y:S01]  /*1120*/  SHF.R.S32.HI R3, RZ, 0x1f, R18 ;  /* 0x0000001fff037819 */ /* 0x000fe20000011412 */
[----:B------:R-:W-:-:S03]  /*1130*/  UMOV UR4, 0xffffffff ;  /* 0xffffffff00047882 */ /* 0x000fc60000000000 */
[----:B------:R-:W-:-:S04]  /*1140*/  LEA.HI R0, R3, R18, RZ, 0x7 ;  /* 0x0000001203007211 */ /* 0x000fc800078f38ff */
[----:B------:R-:W-:Y:S01]  /*1150*/  SHF.R.S32.HI R13, RZ, 0x7, R0 ;  /* 0x00000007ff0d7819 */ /* 0x000fe20000011400 */
[----:B------:R-:W-:Y:S06]  /*1160*/  BRA.DIV UR4, `(.L_x_789) ;  /* 0x0000008604087947 */ /* 0x000fec000b800000 */
[----:B------:R1:W2:Y:S02]  /*1170*/  SHFL.IDX PT, R14, R13, RZ, 0x1f ;  /* 0x00001fff0d0e7589 */ /* 0x0002a400000e0000 */
.L_x_865:
        /* <DEDUP_REMOVED lines=30> */
.L_x_790:
[----:B------:R-:W3:Y:S01]  /*1360*/  LDL.LU R21, [R1] ;  /* 0x0000000001157983 */ /* 0x000ee20000300800 */
[----:B--2---:R-:W-:Y:S01]  /*1370*/  LOP3.LUT R9, R5, 0x8, R6, 0xf8, !PT ;  /* 0x0000000805097812 */ /* 0x004fe200078ef806 */
[----:B------:R-:W-:Y:S01]  /*1380*/  IMAD R20, R13, 0x400, R0 ;  /* 0x000004000d147824 */ /* 0x000fe200078e0200 */
[----:B------:R-:W-:Y:S02]  /*1390*/  LOP3.LUT R8, R8, 0x7ffffe, RZ, 0xc0, !PT ;  /* 0x007ffffe08087812 */ /* 0x000fe400078ec0ff */
[-C--:B------:R-:W-:Y:S02]  /*13a0*/  LEA.HI R5, R3, R0.reuse, RZ, 0x5 ;  /* 0x0000000003057211 */ /* 0x080fe400078f28ff */
[----:B------:R-:W-:Y:S01]  /*13b0*/  SHF.R.S32.HI R4, RZ, 0x1f, R7 ;  /* 0x0000001fff047819 */ /* 0x000fe20000011407 */
[----:B------:R-:W-:Y:S01]  /*13c0*/  IMAD.IADD R16, R15, 0x1, -R8 ;  /* 0x000000010f107824 */ /* 0x000fe200078e0a08 */
[----:B------:R-:W-:Y:S02]  /*13d0*/  SHF.R.U32.HI R18, RZ, 0x3, R18 ;  /* 0x00000003ff127819 */ /* 0x000fe40000011612 */
[----:B------:R-:W-:-:S02]  /*13e0*/  LEA.HI R3, R3, R0, RZ, 0x2 ;  /* 0x0000000003037211 */ /* 0x000fc400078f10ff */
[----:B------:R-:W-:Y:S02]  /*13f0*/  SHF.R.S32.HI R5, RZ, 0x5, R5 ;  /* 0x00000005ff057819 */ /* 0x000fe40000011405 */
[CC--:B------:R-:W-:Y:S02]  /*1400*/  LEA.HI R6, R4.reuse, R7.reuse, RZ, 0x3 ;  /* 0x0000000704067211 */ /* 0x0c0fe400078f18ff */
[----:B------:R-:W-:Y:S01]  /*1410*/  LOP3.LUT R18, R9, R18, RZ, 0x3c, !PT ;  /* 0x0000001209127212 */ /* 0x000fe200078e3cff */
[----:B------:R-:W-:Y:S01]  /*1420*/  IMAD R22, R5, -0x10, R22 ;  /* 0xfffffff005167824 */ /* 0x000fe200078e0216 */
[----:B------:R-:W-:Y:S02]  /*1430*/  LEA.HI R4, R4, R7, RZ, 0x2 ;  /* 0x0000000704047211 */ /* 0x000fe400078f10ff */
[----:B------:R-:W-:Y:S02]  /*1440*/  LEA.HI R9, R13, R13, RZ, 0x1 ;  /* 0x0000000d0d097211 */ /* 0x000fe400078f08ff */
[----:B------:R-:W-:-:S02]  /*1450*/  SHF.R.S32.HI R7, RZ, 0x2, R3 ;  /* 0x00000002ff077819 */ /* 0x000fc40000011403 */
[----:B------:R-:W-:Y:S02]  /*1460*/  SHF.R.S32.HI R8, RZ, 0x1f, R3 ;  /* 0x0000001fff087819 */ /* 0x000fe40000011403 */
[----:B------:R-:W-:Y:S02]  /*1470*/  LOP3.LUT R14, R9, 0xfffffffe, RZ, 0xc0, !PT ;  /* 0xfffffffe090e7812 */ /* 0x000fe400078ec0ff */
[----:B------:R-:W-:Y:S02]  /*1480*/  LOP3.LUT R5, R3, 0x7ffffffc, RZ, 0xc0, !PT ;  /* 0x7ffffffc03057812 */ /* 0x000fe400078ec0ff */
[----:B------:R-:W-:Y:S01]  /*1490*/  LEA.HI R8, R8, R7, RZ, 0x3 ;  /* 0x0000000708087211 */ /* 0x000fe200078f18ff */
[C---:B------:R-:W-:Y:S01]  /*14a0*/  IMAD.IADD R9, R13.reuse, 0x1, -R14 ;  /* 0x000000010d097824 */ /* 0x040fe200078e0a0e */
[----:B------:R-:W-:Y:S01]  /*14b0*/  IADD3 R10, R0, -R5, RZ ;  /* 0x80000005000a7210 */ /* 0x000fe20007ffe0ff */
[----:B-1----:R-:W-:Y:S01]  /*14c0*/  IMAD R13, R13, 0x10, R16 ;  /* 0x000000100d0d7824 */ /* 0x002fe200078e0210 */
[----:B------:R-:W-:-:S02]  /*14d0*/  LOP3.LUT R8, R8, 0xfffffff8, RZ, 0xc0, !PT ;  /* 0xfffffff808087812 */ /* 0x000fc400078ec0ff */
        /* <DEDUP_REMOVED lines=12> */
[C---:B------:R-:W-:Y:S02]  /*15a0*/  VIADD R8, R3.reuse, 0x10 ;  /* 0x0000001003087836 */ /* 0x040fe40000000000 */
[----:B------:R-:W-:Y:S01]  /*15b0*/  IMAD.IADD R5, R0, 0x1, -R5 ;  /* 0x0000000100057824 */ /* 0x000fe200078e0a05 */
[----:B-1----:R-:W-:Y:S01]  /*15c0*/  LEA.HI R7, R6, R6, RZ, 0x1 ;  /* 0x0000000606077211 */ /* 0x002fe200078f08ff */
[C---:B------:R-:W-:Y:S01]  /*15d0*/  IMAD.IADD R4, R3.reuse, 0x1, -R4 ;  /* 0x0000000103047824 */ /* 0x040fe200078e0a04 */
[----:B------:R-:W-:-:S02]  /*15e0*/  IADD3 R14, R3, 0x18, RZ ;  /* 0x00000018030e7810 */ /* 0x000fc40007ffe0ff */
[----:B------:R-:W-:Y:S02]  /*15f0*/  LOP3.LUT R13, R7, 0xfffffffe, RZ, 0xc0, !PT ;  /* 0xfffffffe070d7812 */ /* 0x000fe400078ec0ff */
[--C-:B------:R-:W-:Y:S02]  /*1600*/  SHF.R.S32.HI R0, RZ, 0x1, R7.reuse ;  /* 0x00000001ff007819 */ /* 0x100fe40000011407 */
[----:B------:R-:W-:Y:S02]  /*1610*/  SHF.R.S32.HI R7, RZ, 0x1f, R7 ;  /* 0x0000001fff077819 */ /* 0x000fe40000011407 */
[----:B------:R-:W-:Y:S01]  /*1620*/  LEA.HI R3, R8, R8, RZ, 0x1 ;  /* 0x0000000808037211 */ /* 0x000fe200078f08ff */
[----:B------:R-:W-:Y:S01]  /*1630*/  IMAD.IADD R13, R6, 0x1, -R13 ;  /* 0x00000001060d7824 */ /* 0x000fe200078e0a0d */
[----:B------:R-:W-:Y:S02]  /*1640*/  LEA.HI R7, R7, R0, RZ, 0x4 ;  /* 0x0000000007077211 */ /* 0x000fe400078f20ff */
[----:B------:R-:W-:-:S02]  /*1650*/  LEA.HI R16, R14, R14, RZ, 0x1 ;  /* 0x0000000e0e107211 */ /* 0x000fc400078f08ff */
[----:B------:R-:W-:Y:S02]  /*1660*/  LOP3.LUT R15, R3, 0xfffffffe, RZ, 0xc0, !PT ;  /* 0xfffffffe030f7812 */ /* 0x000fe400078ec0ff */
[--C-:B------:R-:W-:Y:S02]  /*1670*/  SHF.R.S32.HI R6, RZ, 0x1, R3.reuse ;  /* 0x00000001ff067819 */ /* 0x100fe40000011403 */
[----:B------:R-:W-:Y:S02]  /*1680*/  SHF.R.S32.HI R3, RZ, 0x1f, R3 ;  /* 0x0000001fff037819 */ /* 0x000fe40000011403 */
[----:B------:R-:W-:Y:S02]  /*1690*/  LOP3.LUT R7, R7, 0x1ffffff0, RZ, 0xc0, !PT ;  /* 0x1ffffff007077812 */ /* 0x000fe400078ec0ff */
[--C-:B------:R-:W-:Y:S02]  /*16a0*/  SHF.R.S32.HI R17, RZ, 0x1, R16.reuse ;  /* 0x00000001ff117819 */ /* 0x100fe40000011410 */
[----:B------:R-:W-:-:S02]  /*16b0*/  SHF.R.S32.HI R18, RZ, 0x1f, R16 ;  /* 0x0000001fff127819 */ /* 0x000fc40000011410 */
[----:B------:R-:W-:Y:S01]  /*16c0*/  LEA.HI R3, R3, R6, RZ, 0x4 ;  /* 0x0000000603037211 */ /* 0x000fe200078f20ff */
[----:B------:R-:W-:Y:S01]  /*16d0*/  IMAD.IADD R0, R0, 0x1, -R7 ;  /* 0x0000000100007824 */ /* 0x000fe200078e0a07 */
[----:B------:R-:W-:Y:S02]  /*16e0*/  LEA.HI R18, R18, R17, RZ, 0x4 ;  /* 0x0000001112127211 */ /* 0x000fe400078f20ff */
[----:B------:R-:W-:Y:S02]  /*16f0*/  LOP3.LUT R3, R3, 0x1ffffff0, RZ, 0xc0, !PT ;  /* 0x1ffffff003037812 */ /* 0x000fe400078ec0ff */
[----:B------:R-:W-:Y:S02]  /*1700*/  LOP3.LUT R19, R16, 0xfffffffe, RZ, 0xc0, !PT ;  /* 0xfffffffe10137812 */ /* 0x000fe400078ec0ff */
[----:B------:R-:W-:Y:S02]  /*1710*/  LOP3.LUT R18, R18, 0x1ffffff0, RZ, 0xc0, !PT ;  /* 0x1ffffff012127812 */ /* 0x000fe400078ec0ff */
[----:B------:R-:W-:Y:S01]  /*1720*/  IADD3 R6, R6, -R3, RZ ;  /* 0x8000000306067210 */ /* 0x000fe20007ffe0ff */
[----:B------:R-:W-:Y:S01]  /*1730*/  IMAD R3, R5, 0x8, R4 ;  /* 0x0000000805037824 */ /* 0x000fe200078e0204 */
[----:B------:R-:W-:-:S02]  /*1740*/  LEA R0, R0, R13, 0x3 ;  /* 0x0000000d00007211 */ /* 0x000fc400078e18ff */
[----:B------:R-:W-:Y:S01]  /*1750*/  IADD3 R15, R8, -R15, RZ ;  /* 0x8000000f080f7210 */ /* 0x000fe20007ffe0ff */
[----:B------:R-:W-:Y:S02]  /*1760*/  IMAD.IADD R19, R14, 0x1, -R19 ;  /* 0x000000010e137824 */ /* 0x000fe400078e0a13 */
        /* <DEDUP_REMOVED lines=46> */
.L_x_802:
[----:B------:R-:W-:-:S13]  /*1a50*/  ISETP.NE.AND P0, PT, R8, 0x3, PT ;  /* 0x000000030800780c */ /* 0x000fda0003f05270 */
[----:B------:R-:W-:Y:S05]  /*1a60*/  @!P0 BRA `(.L_x_792) ;  /* 0x0000000000048947 */ /* 0x000fea0003800000 */
[----:B------:R-:W-:Y:S01]  /*1a70*/  BPT.TRAP 0x1 ;  /* 0x000000040000795c */ /* 0x000fe20000300000 */
.L_x_792:
[----:B------:R-:W-:Y:S02]  /*1a80*/  LEA R3, R5, R2, 0x3 ;  /* 0x0000000205037211 */ /* 0x000fe400078e18ff */
[----:B------:R-:W-:-:S04]  /*1a90*/  SHF.L.U32 R22, R6, 0x1f, RZ ;  /* 0x0000001f06167819 */ /* 0x000fc800000006ff */
[----:B------:R1:W2:Y:S01]  /*1aa0*/  SYNCS.PHASECHK.TRANS64.TRYWAIT P1, [R3+URZ+0x30c10], R22 ;  /* 0x030c1016030075a7 */ /* 0x0002a2000802017f */
[----:B------:R-:W-:Y:S05]  /*1ab0*/  @!P0 BRA `(.L_x_793) ;  /* 0x0000000000048947 */ /* 0x000fea0003800000 */
[----:B------:R-:W-:Y:S01]  /*1ac0*/  BPT.TRAP 0x1 ;  /* 0x000000040000795c */ /* 0x000fe20000300000 */
.L_x_793:
[----:B------:R-:W-:-:S05]  /*1ad0*/  VIADD R0, R2, 0x10000 ;  /* 0x0001000002007836 */ /* 0x000fca0000000000 */
[----:B------:R-:W-:-:S04]  /*1ae0*/  SHF.R.U32.HI R0, RZ, 0x4, R0 ;  /* 0x00000004ff007819 */ /* 0x000fc80000011600 */
[----:B------:R-:W-:Y:S01]  /*1af0*/  LOP3.LUT R0, R0, 0x3fff, RZ, 0xc0, !PT ;  /* 0x00003fff00007812 */ /* 0x000fe200078ec0ff */
[----:B--2---:R-:W-:Y:S06]  /*1b00*/  @P1 BRA `(.L_x_794) ;  /* 0x0000000000081947 */ /* 0x004fec0003800000 */
[----:B------:R-:W2:Y:S02]  /*1b10*/  SYNCS.PHASECHK.TRANS64.TRYWAIT P1, [R3+URZ+0x30c10], R22 ;  /* 0x030c1016030075a7 */ /* 0x000ea4000802017f */
[----:B--2---:R-:W-:Y:S05]  /*1b20*/  @!P1 BRA `(.L_x_795) ;  /* 0x0000007800c89947 */ /* 0x004fea0003800000 */
.L_x_794:
[----:B------:R-:W-:Y:S05]  /*1b30*/  WARPSYNC.ALL ;  /* 0x0000000000007948 */ /* 0x000fea0003800000 */
[----:B------:R-:W-:Y:S01]  /*1b40*/  LOP3.LUT R14, R0, 0x10000, RZ, 0xfc, !PT ;  /* 0x00010000000e7812 */ /* 0x000fe200078efcff */
[----:B------:R-:W-:Y:S01]  /*1b50*/  IMAD R13, R12, 0x2000, R2 ;  /* 0x000020000c0d7824 */ /* 0x000fe200078e0202 */
[----:B------:R-:W3:Y:S04]  /*1b60*/  LDL R17, [R1+0x18] ;  /* 0x0000180001117983 */ /* 0x000ee80000100800 */
[----:B------:R-:W-:Y:S01]  /*1b70*/  R2UR UR9, R13 ;  /* 0x000000000d0972ca */ /* 0x000fe200000e0000 */
[----:B------:R-:W4:Y:S01]  /*1b80*/  LDL R18, [R1+0x1c] ;  /* 0x00001c0001127983 */ /* 0x000f220000100800 */
[----:B------:R-:W-:-:S03]  /*1b90*/  LEA R14, R5, R14, 0xa ;  /* 0x0000000e050e7211 */ /* 0x000fc600078e50ff */
[----:B------:R-:W5:Y:S01]  /*1ba0*/  LDL R16, [R1+0x14] ;  /* 0x0000140001107983 */ /* 0x000f620000100800 */
[----:B------:R-:W-:-:S03]  /*1bb0*/  R2UR UR8, R14 ;  /* 0x000000000e0872ca */ /* 0x000fc600000e0000 */
[----:B------:R-:W2:Y:S04]  /*1bc0*/  LDL R15, [R1+0x10] ;  /* 0x00001000010f7983 */ /* 0x000ea80000100800 */
        /* <DEDUP_REMOVED lines=32> */
[----:B------:R-:W-:-:S02]  /*1dd0*/  IMAD R15, R10, 0x2, R13 ;  /* 0x000000020a0f7824 */ /* 0x000fc400078e020d */
[C---:B------:R-:W-:Y:S02]  /*1de0*/  IMAD R23, R10.reuse, 0x2, R21 ;  /* 0x000000020a177824 */ /* 0x040fe400078e0215 */
[----:B------:R-:W-:Y:S01]  /*1df0*/  IMAD R19, R10, 0x2, R19 ;  /* 0x000000020a137824 */ /* 0x000fe200078e0213 */
[-C--:B------:R-:W-:Y:S01]  /*1e00*/  LEA R21, R15, R2.reuse, 0x2 ;  /* 0x000000020f157211 */ /* 0x080fe200078e10ff */
        /* <DEDUP_REMOVED lines=18> */
.L_x_796:
[----:B------:R1:W1:Y:S01]  /*1f30*/  SYNCS.PHASECHK.TRANS64.TRYWAIT P1, [R3+URZ+0x30c30], R22 ;  /* 0x030c3016030075a7 */ /* 0x000262000802017f */
[----:B------:R-:W-:Y:S05]  /*1f40*/  @!P0 BRA `(.L_x_797) ;  /* 0x0000000000048947 */ /* 0x000fea0003800000 */
[----:B------:R-:W-:Y:S01]  /*1f50*/  BPT.TRAP 0x1 ;  /* 0x000000040000795c */ /* 0x000fe20000300000 */
.L_x_797:
[----:B------:R-:W-:-:S04]  /*1f60*/  IADD3 R19, R2, 0x18000, RZ ;  /* 0x0001800002137810 */ /* 0x000fc80007ffe0ff */
[----:B------:R-:W-:-:S04]  /*1f70*/  SHF.R.U32.HI R19, RZ, 0x4, R19 ;  /* 0x00000004ff137819 */ /* 0x000fc80000011613 */
[----:B------:R-:W-:-:S04]  /*1f80*/  LOP3.LUT R19, R19, 0x3fff, RZ, 0xc0, !PT ;  /* 0x00003fff13137812 */ /* 0x000fc800078ec0ff */
[----:B------:R-:W-:Y:S01]  /*1f90*/  LOP3.LUT R24, R19, 0x10000, RZ, 0xfc, !PT ;  /* 0x0001000013187812 */ /* 0x000fe200078efcff */
[----:B-1----:R-:W-:Y:S06]  /*1fa0*/  @P1 BRA `(.L_x_798) ;  /* 0x0000000000081947 */ /* 0x002fec0003800000 */
[----:B------:R-:W1:Y:S02]  /*1fb0*/  SYNCS.PHASECHK.TRANS64.TRYWAIT P1, [R3+URZ+0x30c30], R22 ;  /* 0x030c3016030075a7 */ /* 0x000e64000802017f */
[----:B-1----:R-:W-:Y:S05]  /*1fc0*/  @!P1 BRA `(.L_x_799) ;  /* 0x0000007400b49947 */ /* 0x002fea0003800000 */
.L_x_798:
        /* <DEDUP_REMOVED lines=63> */
[----:B---3--:R-:W-:Y:S01]  /*23c0*/  IADD3 R134, R11, 0x8, RZ ;  /* 0x000000080b867810 */ /* 0x008fe20007ffe0ff */
        /* <DEDUP_REMOVED lines=23> */
[----:B-1----:R-:W-:Y:S01]  /*2540*/  VIADD R133, R11, 0xc ;  /* 0x0000000c0b857836 */ /* 0x002fe20000000000 */
        /* <DEDUP_REMOVED lines=33> */
[C---:B-1----:R-:W-:Y:S01]  /*2760*/  IADD3 R137, R11.reuse, 0x14, RZ ;  /* 0x000000140b897810 */ /* 0x042fe20007ffe0ff */
[----:B------:R-:W-:Y:S01]  /*2770*/  FFMA.FTZ R123, R122, UR37, -R121 ;  /* 0x000000257a7b7c23 */ /* 0x000fe20008010879 */
[----:B------:R-:W-:Y:S01]  /*2780*/  FSEL R122, R92, -INF , P1 ;  /* 0xff8000005c7a7808 */ /* 0x000fe20000800000 */
[----:B------:R-:W-:Y:S04]  /*2790*/  SHFL.IDX PT, R225, R13, R134, 0x1f ;  /* 0x00001f860de17589 */ /* 0x000fe800000e0000 */
[----:B------:R-:W-:Y:S01]  /*27a0*/  MUFU.TANH R93, R93 ;  /* 0x0000005d005d7308 */ /* 0x000fe20000002400 */
[----:B---3--:R-:W-:-:S02]  /*27b0*/  VIADD R139, R11, 0x10 ;  /* 0x000000100b8b7836 */ /* 0x008fc40000000000 */
        /* <DEDUP_REMOVED lines=18> */
[----:B--2---:R-:W-:-:S05]  /*28e0*/  VIADD R140, R11, 0x1c ;  /* 0x0000001c0b8c7836 */ /* 0x004fca0000000000 */
[----:B------:R2:W-:Y:S01]  /*28f0*/  MUFU.TANH R10, R138 ;  /* 0x0000008a000a7308 */ /* 0x0005e20000002400 */
[----:B------:R-:W1:Y:S01]  /*2900*/  SHFL.IDX PT, R141, R21, R140, 0x1f ;  /* 0x00001f8c158d7589 */ /* 0x000e6200000e0000 */
[----:B---3--:R-:W-:Y:S01]  /*2910*/  FMUL.FTZ R129, R149, UR36 ;  /* 0x0000002495817c20 */ /* 0x008fe20008410000 */
[----:B------:R-:W-:-:S05]  /*2920*/  LEA R149, R5, R19, 0xa ;  /* 0x0000001305957211 */ /* 0x000fca00078e50ff */
        /* <DEDUP_REMOVED lines=750> */
.L_x_800:
        /* <DEDUP_REMOVED lines=68> */
.L_x_801:
[----:B-1----:R-:W2:Y:S01]  /*5c50*/  LDL R0, [R1+0x8] ;  /* 0x0000080001007983 */ /* 0x002ea20000100800 */
        /* <DEDUP_REMOVED lines=45> */
.L_x_784:
[----:B------:R-:W-:Y:S05]  /*5f30*/  @P0 BRA `(.L_x_779) ;  /* 0x00000034008c0947 */ /* 0x000fea0003800000 */
[----:B------:R-:W2:Y:S01]  /*5f40*/  LDL.LU R24, [R1+0x20] ;  /* 0x0000200001187983 */ /* 0x000ea20000300800 */
[----:B-1----:R-:W1:Y:S01]  /*5f50*/  LDC.64 R2, c[0x0][0x878] ;  /* 0x00021e00ff027b82 */ /* 0x002e620000000a00 */
[----:B------:R-:W3:Y:S07]  /*5f60*/  S2R R22, SR_TID.X ;  /* 0x0000000000167919 */ /* 0x000eee0000002100 */
[----:B------:R-:W4:Y:S01]  /*5f70*/  LDC R0, c[0x0][0x850] ;  /* 0x00021400ff007b82 */ /* 0x000f220000000800 */
[----:B------:R-:W5:Y:S01]  /*5f80*/  S2R R7, SR_CTAID.Y ;  /* 0x0000000000077919 */ /* 0x000f620000002600 */
[----:B------:R-:W5:Y:S06]  /*5f90*/  S2R R8, SR_CTAID.X ;  /* 0x0000000000087919 */ /* 0x000f6c0000002500 */
[----:B------:R-:W3:Y:S01]  /*5fa0*/  S2UR UR5, SR_CgaCtaId ;  /* 0x00000000000579c3 */ /* 0x000ee20000008800 */
[----:B-1----:R-:W-:-:S07]  /*5fb0*/  ISETP.NE.U32.AND P0, PT, R2, RZ, PT ;  /* 0x000000ff0200720c */ /* 0x002fce0003f05070 */
[----:B------:R-:W1:Y:S01]  /*5fc0*/  LDC.64 R10, c[0x0][0x818] ;  /* 0x00020600ff0a7b82 */ /* 0x000e620000000a00 */
[----:B------:R-:W-:-:S07]  /*5fd0*/  ISETP.NE.AND.EX P0, PT, R3, RZ, PT, P0 ;  /* 0x000000ff0300720c */ /* 0x000fce0003f05300 */
[----:B------:R-:W1:Y:S08]  /*5fe0*/  LDC.64 R14, c[0x0][0x840] ;  /* 0x00021000ff0e7b82 */ /* 0x000e700000000a00 */
[----:B------:R-:W2:Y:S01]  /*5ff0*/  @P0 LDC.64 R2, c[0x0][0x878] ;  /* 0x00021e00ff020b82 */ /* 0x000ea20000000a00 */
[----:B------:R-:W-:-:S07]  /*6000*/  UMOV UR4, 0x400 ;  /* 0x0000040000047882 */ /* 0x000fce0000000000 */
[----:B------:R-:W1:Y:S08]  /*6010*/  LDC.64 R12, c[0x0][0x820] ;  /* 0x00020800ff0c7b82 */ /* 0x000e700000000a00 */
[----:B------:R-:W1:Y:S08]  /*6020*/  LDC.64 R16, c[0x0][0x848] ;  /* 0x00021200ff107b82 */ /* 0x000e700000000a00 */
[----:B------:R-:W1:Y:S08]  /*6030*/  LDC.64 R18, c[0x0][0x800] ;  /* 0x00020000ff127b82 */ /* 0x000e700000000a00 */
[----:B------:R-:W1:Y:S01]  /*6040*/  LDC.64 R20, c[0x0][0x828] ;  /* 0x00020a00ff147b82 */ /* 0x000e620000000a00 */
[----:B--2---:R-:W-:-:S06]  /*6050*/  @P0 IMAD.WIDE R2, R24, 0x4, R2 ;  /* 0x0000000418020825 */ /* 0x004fcc00078e0202 */
[----:B------:R2:W5:Y:S01]  /*6060*/  @P0 LDG.E R2, desc[UR38][R2.64] ;  /* 0x0000002602020981 */ /* 0x000562000c1e1900 */
[----:B------:R-:W-:Y:S01]  /*6070*/  BAR.SYNC.DEFER_BLOCKING 0x1, 0x100 ;  /* 0x0044000000007b1d */ /* 0x000fe20000010000 */
[----:B----4-:R-:W-:Y:S01]  /*6080*/  ISETP.NE.AND P1, PT, R0, 0x1, PT ;  /* 0x000000010000780c */ /* 0x010fe20003f25270 */
[----:B---3--:R-:W-:Y:S01]  /*6090*/  VIADD R23, R22, 0xffffff80 ;  /* 0xffffff8016177836 */ /* 0x008fe20000000000 */
[----:B------:R-:W-:-:S03]  /*60a0*/  ULEA UR4, UR5, UR4, 0x18 ;  /* 0x0000000405047291 */ /* 0x000fc6000f8ec03f */
[----:B------:R-:W-:Y:S01]  /*60b0*/  BSSY B0, `(.L_x_803) ;  /* 0x000004d000007945 */ /* 0x000fe20003800000 */
[----:B------:R-:W-:-:S04]  /*60c0*/  SHF.R.S32.HI R0, RZ, 0x1f, R23 ;  /* 0x0000001fff007819 */ /* 0x000fc80000011417 */
[----:B------:R-:W-:-:S03]  /*60d0*/  LEA.HI R5, R0, R23, RZ, 0x7 ;  /* 0x0000001700057211 */ /* 0x000fc600078f38ff */
[----:B------:R-:W3:Y:S01]  /*60e0*/  @P1 LDC R4, c[0x0][0x854] ;  /* 0x00021500ff041b82 */ /* 0x000ee20000000800 */
[C---:B------:R-:W-:Y:S01]  /*60f0*/  LOP3.LUT R0, R5.reuse, 0xfffff80, RZ, 0xc0, !PT ;  /* 0x0fffff8005007812 */ /* 0x040fe200078ec0ff */
[----:B--2---:R-:W-:-:S04]  /*6100*/  IMAD.SHL.U32 R3, R5, 0x20, RZ ;  /* 0x0000002005037824 */ /* 0x004fc800078e00ff */
[----:B------:R-:W-:Y:S01]  /*6110*/  IMAD.IADD R0, R23, 0x1, -R0 ;  /* 0x0000000117007824 */ /* 0x000fe200078e0a00 */
[----:B------:R-:W-:Y:S01]  /*6120*/  LOP3.LUT R5, R3, 0x3ffff000, RZ, 0xc0, !PT ;  /* 0x3ffff00003057812 */ /* 0x000fe200078ec0ff */
[----:B------:R-:W2:Y:S04]  /*6130*/  @P1 LDC R9, c[0x0][0x858] ;  /* 0x00021600ff091b82 */ /* 0x000ea80000000800 */
[----:B------:R-:W-:-:S05]  /*6140*/  IMAD R5, R0, 0x4, R5 ;  /* 0x0000000400057824 */ /* 0x000fca00078e0205 */
[----:B------:R-:W-:Y:S01]  /*6150*/  LEA R6, R5, UR4, 0x2 ;  /* 0x0000000405067c11 */ /* 0x000fe2000f8e10ff */
[----:B-----5:R-:W-:-:S04]  /*6160*/  IMAD.SHL.U32 R5, R8, 0x2000, RZ ;  /* 0x0000200008057824 */ /* 0x020fc800078e00ff */
[----:B------:R4:W-:Y:S01]  /*6170*/  STS.128 [R6], R152 ;  /* 0x0000009806007388 */ /* 0x0009e20000000c00 */
[----:B---3--:R-:W-:-:S03]  /*6180*/  @P1 IMAD.HI.U32 R0, R7, R4, RZ ;  /* 0x0000000407001227 */ /* 0x008fc600078e00ff */
[----:B------:R4:W-:Y:S04]  /*6190*/  STS.128 [R6+0x800], R156 ;  /* 0x0008009c06007388 */ /* 0x0009e80000000c00 */
[----:B------:R4:W-:Y:S01]  /*61a0*/  STS.128 [R6+0x1000], R160 ;  /* 0x001000a006007388 */ /* 0x0009e20000000c00 */
[----:B--2---:R-:W-:-:S03]  /*61b0*/  @P1 SHF.R.U32.HI R7, RZ, R9, R0 ;  /* 0x00000009ff071219 */ /* 0x004fc60000011600 */
[----:B------:R4:W-:Y:S01]  /*61c0*/  STS.128 [R6+0x1800], R164 ;  /* 0x001800a406007388 */ /* 0x0009e20000000c00 */
[----:B------:R-:W-:-:S03]  /*61d0*/  SHF.R.S32.HI R9, RZ, 0x1f, R7 ;  /* 0x0000001fff097819 */ /* 0x000fc60000011407 */
[----:B------:R4:W-:Y:S02]  /*61e0*/  STS.128 [R6+0x2000], R168 ;  /* 0x002000a806007388 */ /* 0x0009e40000000c00 */
[----:B-1----:R-:W-:Y:S02]  /*61f0*/  IMAD R0, R9, R10, RZ ;  /* 0x0000000a09007224 */ /* 0x002fe400078e02ff */
        /* <DEDUP_REMOVED lines=9> */
[----:B-1----:R-:W-:Y:S01]  /*6290*/  BAR.SYNC.DEFER_BLOCKING 0x1, 0x100 ;  /* 0x0044000000007b1d */ /* 0x002fe20000010000 */
[----:B------:R-:W-:-:S04]  /*62a0*/  @P0 LEA R2, R24, R2, 0x7 ;  /* 0x0000000218020211 */ /* 0x000fc800078e38ff */
[----:B------:R-:W-:-:S04]  /*62b0*/  @P0 SHF.R.S32.HI R3, RZ, 0x1f, R2 ;  /* 0x0000001fff030819 */ /* 0x000fc80000011402 */
[----:B------:R-:W-:-:S04]  /*62c0*/  @P0 LEA.HI R3, R3, R2, RZ, 0x7 ;  /* 0x0000000203030211 */ /* 0x000fc800078f38ff */
[----:B------:R-:W-:-:S04]  /*62d0*/  @P0 SHF.L.U32 R3, R3, 0x6, RZ ;  /* 0x0000000603030819 */ /* 0x000fc800000006ff */
[----:B------:R-:W-:-:S04]  /*62e0*/  @P0 LOP3.LUT R2, R3, 0xffffe000, RZ, 0xc0, !PT ;  /* 0xffffe00003020812 */ /* 0x000fc800078ec0ff */
[----:B------:R-:W-:Y:S02]  /*62f0*/  @P0 SHF.R.S32.HI R3, RZ, 0x1f, R2 ;  /* 0x0000001fff030819 */ /* 0x000fe40000011402 */
[----:B------:R-:W-:-:S06]  /*6300*/  @!P0 CS2R R2, SRZ ;  /* 0x0000000000028805 */ /* 0x000fcc000001ff00 */
[----:B------:R-:W-:Y:S01]  /*6310*/  IADD3 R4, P1, R5, R2, RZ ;  /* 0x0000000205047210 */ /* 0x000fe20007f3e0ff */
[----:B------:R-:W-:Y:S02]  /*6320*/  IMAD R2, R9, R14, RZ ;  /* 0x0000000e09027224 */ /* 0x000fe400078e02ff */
[----:B------:R-:W-:Y:S01]  /*6330*/  IMAD R9, R7, R11, R0 ;  /* 0x0000000b07097224 */ /* 0x000fe200078e0200 */
[----:B------:R-:W-:Y:S01]  /*6340*/  LEA.HI.X.SX32 R5, R5, R3, 0x1, P1 ;  /* 0x0000000305057211 */ /* 0x000fe200008f0eff */
[C---:B------:R-:W-:Y:S01]  /*6350*/  IMAD R11, R7.reuse, R15, R2 ;  /* 0x0000000f070b7224 */ /* 0x040fe200078e0202 */
[----:B------:R-:W-:Y:S01]  /*6360*/  SHF.R.S32.HI R0, RZ, 0x1f, R24 ;  /* 0x0000001fff007819 */ /* 0x000fe20000011418 */
[----:B------:R-:W-:-:S04]  /*6370*/  IMAD.WIDE.U32 R2, R7, R10, R4 ;  /* 0x0000000a07027225 */ /* 0x000fc800078e0004 */
[----:B------:R-:W-:Y:S01]  /*6380*/  IMAD.WIDE.U32 R4, R7, R14, R4 ;  /* 0x0000000e07047225 */ /* 0x000fe200078e0004 */
[----:B------:R-:W-:-:S03]  /*6390*/  SEL R7, R24, RZ, !P0 ;  /* 0x000000ff18077207 */ /* 0x000fc60004000000 */
[----:B------:R-:W-:Y:S01]  /*63a0*/  IMAD.IADD R3, R3, 0x1, R9 ;  /* 0x0000000103037824 */ /* 0x000fe200078e0209 */
[----:B------:R-:W-:Y:S02]  /*63b0*/  SEL R9, R0, RZ, !P0 ;  /* 0x000000ff00097207 */ /* 0x000fe40004000000 */
[----:B------:R-:W-:Y:S01]  /*63c0*/  IADD3 R5, R5, R11, RZ ;  /* 0x0000000b05057210 */ /* 0x000fe20007ffe0ff */
[----:B------:R-:W-:Y:S01]  /*63d0*/  IMAD.WIDE.U32 R2, R7, R12, R2 ;  /* 0x0000000c07027225 */ /* 0x000fe200078e0002 */
[----:B------:R-:W-:-:S03]  /*63e0*/  ISETP.NE.AND P0, PT, R23, RZ, PT ;  /* 0x000000ff1700720c */ /* 0x000fc60003f05270 */
[C---:B------:R-:W-:Y:S01]  /*63f0*/  IMAD R0, R9.reuse, R12, RZ ;  /* 0x0000000c09007224 */ /* 0x040fe200078e02ff */
[----:B------:R-:W-:Y:S01]  /*6400*/  LEA R18, P1, R2, R18, 0x2 ;  /* 0x0000001202127211 */ /* 0x000fe200078210ff */
[-C--:B------:R-:W-:Y:S02]  /*6410*/  IMAD R8, R9, R16.reuse, RZ ;  /* 0x0000001009087224 */ /* 0x080fe400078e02ff */
[----:B------:R-:W-:-:S04]  /*6420*/  IMAD.WIDE.U32 R4, R7, R16, R4 ;  /* 0x0000001007047225 */ /* 0x000fc800078e0004 */
[C---:B------:R-:W-:Y:S01]  /*6430*/  IMAD R9, R7.reuse, R13, R0 ;  /* 0x0000000d07097224 */ /* 0x040fe200078e0200 */
[----:B------:R-:W-:Y:S01]  /*6440*/  LEA R20, P2, R4, R20, 0x2 ;  /* 0x0000001404147211 */ /* 0x000fe200078410ff */
[----:B------:R-:W-:Y:S02]  /*6450*/  IMAD R7, R7, R17, R8 ;  /* 0x0000001107077224 */ /* 0x000fe400078e0208 */
[----:B------:R-:W-:Y:S02]  /*6460*/  IMAD.IADD R3, R3, 0x1, R9 ;  /* 0x0000000103037824 */ /* 0x000fe400078e0209 */
[----:B------:R-:W-:-:S03]  /*6470*/  IMAD.IADD R0, R5, 0x1, R7 ;  /* 0x0000000105007824 */ /* 0x000fc600078e0207 */
[----:B------:R-:W-:Y:S02]  /*6480*/  LEA.HI.X R3, R2, R19, R3, 0x2, P1 ;  /* 0x0000001302037211 */ /* 0x000fe400008f1403 */
[----:B------:R-:W-:Y:S01]  /*6490*/  LEA.HI.X R0, R4, R21, R0, 0x2, P2 ;  /* 0x0000001504007211 */ /* 0x000fe200010f1400 */
[----:B----4-:R-:W-:Y:S06]  /*64a0*/  @P0 BRA `(.L_x_804) ;  /* 0x0000000000340947 */ /* 0x010fec0003800000 */
[----:B------:R-:W-:Y:S01]  /*64b0*/  R2UR UR6, R20 ;  /* 0x00000000140672ca */ /* 0x000fe200000e0000 */
[----:B------:R-:W-:Y:S01]  /*64c0*/  UMOV UR5, 0x800 ;  /* 0x0000080000057882 */ /* 0x000fe20000000000 */
[----:B------:R-:W-:Y:S01]  /*64d0*/  R2UR UR7, R0 ;  /* 0x00000000000772ca */ /* 0x000fe200000e0000 */
[----:B------:R-:W-:Y:S01]  /*64e0*/  UMOV UR8, 0x0 ;  /* 0x0000000000087882 */ /* 0x000fe20000000000 */
[----:B------:R-:W-:Y:S01]  /*64f0*/  PLOP3.LUT P0, PT, PT, PT, PT, 0x80, 0x0 ;  /* 0x000000000000781c */ /* 0x000fe20003f0f070 */
[----:B------:R-:W-:-:S12]  /*6500*/  UMOV UR9, 0x14f00000 ;  /* 0x14f0000000097882 */ /* 0x000fd80000000000 */
.L_x_805:
[----:B------:R-:W-:Y:S01]  /*6510*/  @P0 ELECT P1, URZ, PT ;  /* 0x00000000003f082f */ /* 0x000fe20003820000 */
[----:B------:R1:W-:-:S12]  /*6520*/  UBLKRED.G.S.ADD.F32.RN [UR6], [UR4], UR5, desc[UR8] ;  /* 0x00000806040073bb */ /* 0x0003d800080a1405 */
[----:B------:R-:W-:Y:S02]  /*6530*/  @P1 PLOP3.LUT P0, PT, P1, PT, PT, 0x8, 0x0 ;  /* 0x000000000000181c */ /* 0x000fe40000f0e170 */
[----:B------:R-:W-:-:S11]  /*6540*/  PLOP3.LUT P1, PT, PT, PT, PT, 0x8, 0x0 ;  /* 0x000000000000781c */ /* 0x000fd60003f2e170 */
[----:B-1----:R-:W-:Y:S05]  /*6550*/  @P0 BRA.U.ANY `(.L_x_805) ;  /* 0xfffffffd00ec0947 */ /* 0x002fea000393ffff */
[----:B------:R0:W-:Y:S01]  /*6560*/  UTMACMDFLUSH ;  /* 0x00000000000079b7 */ /* 0x0001e20000000000 */
[----:B------:R-:W-:-:S04]  /*6570*/  DEPBAR.LE SB0, 0x0 ;  /* 0x000080000000791a */ /* 0x000fc80000000000 */
.L_x_804:
[----:B------:R-:W-:Y:S05]  /*6580*/  BSYNC B0 ;  /* 0x0000000000007941 */ /* 0x000fea0003800000 */
.L_x_803:
[----:B------:R-:W-:Y:S01]  /*6590*/  BAR.SYNC.DEFER_BLOCKING 0x1, 0x100 ;  /* 0x0044000000007b1d */ /* 0x000fe20000010000 */
[----:B------:R-:W-:-:S05]  /*65a0*/  ISETP.NE.AND P0, PT, R22, 0x80, PT ;  /* 0x000000801600780c */ /* 0x000fca0003f05270 */
        /* <DEDUP_REMOVED lines=20> */
[----:B------:R-:W-:Y:S01]  /*66f0*/  PLOP3.LUT P0, PT, PT, PT, PT, 0x80, 0x0 ;  /* 0x000000000000781c */ /* 0x000fe20003f0f070 */
[----:B------:R-:W-:-:S12]  /*6700*/  UMOV UR9, 0x14f00000 ;  /* 0x14f0000000097882 */ /* 0x000fd80000000000 */
.L_x_806:
        /* <DEDUP_REMOVED lines=8> */
.L_x_774:
        /* <DEDUP_REMOVED lines=20> */
.L_x_808:
[----:B------:R-:W-:Y:S02]  /*68d0*/  ULDC.64 UR4, c[0x0][0x8d8] ;  /* 0x0002360000047ab9 */ /* 0x000fe40000000a00 */
[----:B------:R-:W-:-:S04]  /*68e0*/  ISETP.NE.U32.AND P0, PT, RZ, UR4, PT ;  /* 0x00000004ff007c0c */ /* 0x000fc8000bf05070 */
[----:B------:R-:W-:-:S13]  /*68f0*/  ISETP.NE.AND.EX P0, PT, RZ, UR5, PT, P0 ;  /* 0x00000005ff007c0c */ /* 0x000fda000bf05300 */
[----:B------:R-:W-:Y:S05]  /*6900*/  @!P0 BRA `(.L_x_810) ;  /* 0x0000000000248947 */ /* 0x000fea0003800000 */
[----:B------:R-:W-:Y:S02]  /*6910*/  ULDC.64 UR4, c[0x0][0x8d8] ;  /* 0x0002360000047ab9 */ /* 0x000fe40000000a00 */
[----:B-1----:R-:W-:-:S06]  /*6920*/  UIMAD.WIDE UR4, UR12, 0x4, UR4 ;  /* 0x000000040c0478a5 */ /* 0x002fcc000f8e0204 */
[----:B------:R-:W-:Y:S01]  /*6930*/  IMAD.U32 R2, RZ, RZ, UR4 ;  /* 0x00000004ff027e24 */ /* 0x000fe2000f8e00ff */
[----:B------:R-:W-:-:S05]  /*6940*/  MOV R3, UR5 ;  /* 0x0000000500037c02 */ /* 0x000fca0008000f00 */
[----:B------:R-:W2:Y:S04]  /*6950*/  LDG.E R0, desc[UR38][R2.64] ;  /* 0x0000002602007981 */ /* 0x000ea8000c1e1900 */
[----:B------:R-:W2:Y:S02]  /*6960*/  LDG.E R5, desc[UR38][R2.64+0x4] ;  /* 0x0000042602057981 */ /* 0x000ea4000c1e1900 */
[----:B--2---:R-:W-:-:S05]  /*6970*/  IMAD.IADD R0, R5, 0x1, -R0 ;  /* 0x0000000105007824 */ /* 0x004fca00078e0a00 */
[----:B------:R-:W-:Y:S01]  /*6980*/  R2UR UR5, R0 ;  /* 0x00000000000572ca */ /* 0x000fe200000e0000 */
[----:B------:R-:W-:-:S14]  /*6990*/  BRA `(.L_x_809) ;  /* 0x0000000000047947 */ /* 0x000fdc0003800000 */
.L_x_810:
[----:B------:R-:W-:-:S05]  /*69a0*/  ULDC UR5, c[0x0][0x8c4] ;  /* 0x0002310000057ab9 */ /* 0x000fca0000000800 */
.L_x_809:
        /* <DEDUP_REMOVED lines=12> */
[----:B------:R-:W-:Y:S01]  /*6a70*/  IMAD.U32 R2, RZ, RZ, UR4 ;  /* 0x00000004ff027e24 */ /* 0x000fe2000f8e00ff */
[----:B------:R-:W-:Y:S01]  /*6a80*/  MOV R3, UR5 ;  /* 0x0000000500037c02 */ /* 0x000fe20008000f00 */
[----:B------:R-:W-:-:S06]  /*6a90*/  ULDC.64 UR4, c[0x0][0x780] ;  /* 0x0001e00000047ab9 */ /* 0x000fcc0000000a00 */
        /* <DEDUP_REMOVED lines=8> */
[----:B------:R-:W-:Y:S01]  /*6b20*/  IMAD.U32 R4, RZ, RZ, UR4 ;  /* 0x00000004ff047e24 */ /* 0x000fe2000f8e00ff */
[----:B------:R-:W-:-:S05]  /*6b30*/  MOV R5, UR5 ;  /* 0x0000000500057c02 */ /* 0x000fca0008000f00 */
        /* <DEDUP_REMOVED lines=15> */
.L_x_811:
        /* <DEDUP_REMOVED lines=49> */
.L_x_825:
        /* <DEDUP_REMOVED lines=21> */
.L_x_814:
[----:B------:R-:W-:Y:S05]  /*7090*/  BSYNC B0 ;  /* 0x0000000000007941 */ /* 0x000fea0003800000 */
.L_x_813:
        /* <DEDUP_REMOVED lines=13> */
.L_x_816:
[----:B------:R-:W-:Y:S05]  /*7170*/  BSYNC B0 ;  /* 0x0000000000007941 */ /* 0x000fea0003800000 */
.L_x_815:
[----:B------:R-:W-:Y:S06]  /*7180*/  BAR.ARV 0xa, 0xa0 ;  /* 0x0282800000007b1d */ /* 0x000fec0000002000 */
[----:B------:R-:W-:Y:S04]  /*7190*/  BSSY B0, `(.L_x_817) ;  /* 0x0000003000007945 */ /* 0x000fe80003800000 */
[----:B------:R-:W-:Y:S05]  /*71a0*/  @!P0 BRA `(.L_x_818) ;  /* 0x0000000000048947 */ /* 0x000fea0003800000 */
[----:B------:R-:W-:-:S04]  /*71b0*/  DEPBAR.LE SB0, 0x0 ;  /* 0x000080000000791a */ /* 0x000fc80000000000 */
.L_x_818:
[----:B------:R-:W-:Y:S05]  /*71c0*/  BSYNC B0 ;  /* 0x0000000000007941 */ /* 0x000fea0003800000 */
.L_x_817:
        /* <DEDUP_REMOVED lines=13> */
.L_x_820:
[----:B------:R-:W-:Y:S05]  /*72a0*/  BSYNC B0 ;  /* 0x0000000000007941 */ /* 0x000fea0003800000 */
.L_x_819:
        /* <DEDUP_REMOVED lines=13> */
.L_x_822:
[----:B------:R-:W-:Y:S05]  /*7380*/  BSYNC B0 ;  /* 0x0000000000007941 */ /* 0x000fea0003800000 */
.L_x_821:
[----:B------:R-:W-:Y:S01]  /*7390*/  VIADD R0, R0, 0xfffffffe ;  /* 0xfffffffe00007836 */ /* 0x000fe20000000000 */
[----:B------:R-:W-:Y:S06]  /*73a0*/  BAR.ARV 0xa, 0xa0 ;  /* 0x0282800000007b1d */ /* 0x000fec0000002000 */
[----:B------:R-:W-:Y:S01]  /*73b0*/  BSSY B0, `(.L_x_823) ;  /* 0x0000004000007945 */ /* 0x000fe20003800000 */
[----:B------:R-:W-:-:S03]  /*73c0*/  ISETP.NE.AND P1, PT, R0, RZ, PT ;  /* 0x000000ff0000720c */ /* 0x000fc60003f25270 */
[----:B------:R-:W-:Y:S10]  /*73d0*/  @!P0 BRA `(.L_x_824) ;  /* 0x0000000000048947 */ /* 0x000ff40003800000 */
[----:B------:R-:W-:-:S04]  /*73e0*/  DEPBAR.LE SB0, 0x0 ;  /* 0x000080000000791a */ /* 0x000fc80000000000 */
.L_x_824:
[----:B------:R-:W-:Y:S05]  /*73f0*/  BSYNC B0 ;  /* 0x0000000000007941 */ /* 0x000fea0003800000 */
.L_x_823:
[----:B------:R-:W-:Y:S06]  /*7400*/  BAR.ARV 0xb, 0xa0 ;  /* 0x02c2800000007b1d */ /* 0x000fec0000002000 */
[----:B------:R-:W-:Y:S02]  /*7410*/  UIADD3 UR5, UR5, 0x2, URZ ;  /* 0x0000000205057890 */ /* 0x000fe4000fffe03f */
[----:B------:R-:W-:Y:S01]  /*7420*/  UIADD3 UR4, UR4, 0x1, URZ ;  /* 0x0000000104047890 */ /* 0x000fe2000fffe03f */
[----:B------:R-:W-:Y:S11]  /*7430*/  @P1 BRA `(.L_x_825) ;  /* 0xfffffff800c01947 */ /* 0x000ff6000383ffff */
[----:B------:R-:W-:-:S12]  /*7440*/  USHF.L.U32 UR6, UR5, 0xd, URZ ;  /* 0x0000000d05067899 */ /* 0x000fd8000800063f */
.L_x_812:
        /* <DEDUP_REMOVED lines=19> */
.L_x_827:
[----:B------:R-:W-:Y:S05]  /*7580*/  BSYNC B0 ;  /* 0x0000000000007941 */ /* 0x000fea0003800000 */
.L_x_826:
        /* <DEDUP_REMOVED lines=19> */
.L_x_829:
[----:B------:R-:W-:Y:S05]  /*76c0*/  BSYNC B0 ;  /* 0x0000000000007941 */ /* 0x000fea0003800000 */
.L_x_828:
[----:B------:R-:W-:Y:S06]  /*76d0*/  BAR.ARV 0xa, 0xa0 ;  /* 0x0282800000007b1d */ /* 0x000fec0000002000 */
[----:B------:R-:W-:Y:S04]  /*76e0*/  BSSY B0, `(.L_x_830) ;  /* 0x0000003000007945 */ /* 0x000fe80003800000 */
[----:B------:R-:W-:Y:S05]  /*76f0*/  @!P0 BRA `(.L_x_831) ;  /* 0x0000000000048947 */ /* 0x000fea0003800000 */
[----:B------:R-:W-:-:S04]  /*7700*/  DEPBAR.LE SB0, 0x0 ;  /* 0x000080000000791a */ /* 0x000fc80000000000 */
.L_x_831:
[----:B------:R-:W-:Y:S05]  /*7710*/  BSYNC B0 ;  /* 0x0000000000007941 */ /* 0x000fea0003800000 */
.L_x_830:
[----:B------:R-:W-:Y:S06]  /*7720*/  BAR.ARV 0xb, 0xa0 ;  /* 0x02c2800000007b1d */ /* 0x000fec0000002000 */
[----:B------:R-:W-:Y:S05]  /*7730*/  BRA `(.L_x_779) ;  /* 0x0000001c008c7947 */ /* 0x000fea0003800000 */
.L_x_807:
        /* <DEDUP_REMOVED lines=10> */
.L_x_832:
        /* <DEDUP_REMOVED lines=10> */
.L_x_834:
[----:B------:R-:W3:Y:S02]  /*7880*/  LDC R5, c[0x0][0x8c4] ;  /* 0x00023100ff057b82 */ /* 0x000ee40000000800 */
.L_x_833:
        /* <DEDUP_REMOVED lines=23> */
[----:B------:R-:W-:Y:S01]  /*7a00*/  MOV R5, RZ ;  /* 0x000000ff00057202 */ /* 0x000fe20000000f00 */
[----:B------:R-:W-:Y:S01]  /*7a10*/  ULDC UR4, c[0x0][0x280] ;  /* 0x0000a00000047ab9 */ /* 0x000fe20000000800 */
[----:B-1----:R-:W-:-:S05]  /*7a20*/  @P0 IMAD.WIDE R2, R8, 0x4, R2 ;  /* 0x0000000408020825 */ /* 0x002fca00078e0202 */
[----:B------:R4:W5:Y:S01]  /*7a30*/  @P0 LDG.E R5, desc[UR38][R2.64] ;  /* 0x0000002602050981 */ /* 0x000962000c1e1900 */
[----:B------:R-:W-:Y:S02]  /*7a40*/  IMAD.U32 R4, RZ, RZ, UR4 ;  /* 0x00000004ff047e24 */ /* 0x000fe4000f8e00ff */
        /* <DEDUP_REMOVED lines=17> */
.L_x_836:
        /* <DEDUP_REMOVED lines=66> */
.L_x_866:
        /* <DEDUP_REMOVED lines=9> */
.L_x_839:
        /* <DEDUP_REMOVED lines=63> */
.L_x_850:
[----:B------:R-:W-:-:S04]  /*8400*/  SHF.L.U32 R21, R10, 0x1f, RZ ;  /* 0x0000001f0a157819 */ /* 0x000fc800000006ff */
[----:B-1----:R-:W1:Y:S02]  /*8410*/  SYNCS.PHASECHK.TRANS64.TRYWAIT P1, [R12+URZ+0x30c40], R21 ;  /* 0x030c40150c0075a7 */ /* 0x002e64000802017f */
[----:B-12--5:R-:W-:Y:S05]  /*8420*/  @!P1 BRA `(.L_x_842) ;  /* 0x0000001000c49947 */ /* 0x026fea0003800000 */
.L_x_867:
[----:B------:R-:W-:Y:S05]  /*8430*/  @P0 BRA `(.L_x_843) ;  /* 0x0000000000140947 */ /* 0x000fea0003800000 */
[----:B------:R-:W-:Y:S02]  /*8440*/  ISETP.NE.AND P1, PT, R20, RZ, PT ;  /* 0x000000ff1400720c */ /* 0x000fe40003f25270 */
[----:B------:R-:W-:-:S04]  /*8450*/  MOV R3, 0x4200 ;  /* 0x0000420000037802 */ /* 0x000fc80000000f00 */
[----:B------:R2:W-:Y:S07]  /*8460*/  SYNCS.ARRIVE.TRANS64 RZ, [R12+URZ+0x30c30], R3 ;  /* 0x030c30030cff79a7 */ /* 0x0005ee000800003f */
[----:B------:R-:W-:Y:S05]  /*8470*/  @!P1 BRA `(.L_x_843) ;  /* 0x0000000000049947 */ /* 0x000fea0003800000 */
[----:B------:R-:W-:Y:S01]  /*8480*/  BPT.TRAP 0x1 ;  /* 0x000000040000795c */ /* 0x000fe20000300000 */
.L_x_843:
        /* <DEDUP_REMOVED lines=30> */
.L_x_868:
[----:B------:R-:W-:Y:S05]  /*8670*/  @P0 BRA `(.L_x_845) ;  /* 0x0000000000140947 */ /* 0x000fea0003800000 */
[----:B------:R-:W-:Y:S01]  /*8680*/  ISETP.NE.AND P1, PT, R20, RZ, PT ;  /* 0x000000ff1400720c */ /* 0x000fe20003f25270 */
[----:B------:R-:W-:-:S04]  /*8690*/  IMAD.MOV.U32 R2, RZ, RZ, 0x4200 ;  /* 0x00004200ff027424 */ /* 0x000fc800078e00ff */
[----:B------:R3:W-:Y:S08]  /*86a0*/  SYNCS.ARRIVE.TRANS64 RZ, [R12+URZ+0x30c18], R2 ;  /* 0x030c18020cff79a7 */ /* 0x0007f0000800003f */
[----:B------:R-:W-:Y:S05]  /*86b0*/  @!P1 BRA `(.L_x_845) ;  /* 0x0000000000049947 */ /* 0x000fea0003800000 */
[----:B------:R-:W-:Y:S01]  /*86c0*/  BPT.TRAP 0x1 ;  /* 0x000000040000795c */ /* 0x000fe20000300000 */
.L_x_845:
        /* <DEDUP_REMOVED lines=22> */
.L_x_869:
        /* <DEDUP_REMOVED lines=9> */
.L_x_847:
        /* <DEDUP_REMOVED lines=24> */
.L_x_871:
[----:B------:R-:W-:Y:S05]  /*8a40*/  @P0 BRA `(.L_x_849) ;  /* 0x0000000000140947 */ /* 0x000fea0003800000 */
[----:B------:R-:W-:Y:S01]  /*8a50*/  ISETP.NE.AND P1, PT, R20, RZ, PT ;  /* 0x000000ff1400720c */ /* 0x000fe20003f25270 */
[----:B-1----:R-:W-:-:S04]  /*8a60*/  IMAD.MOV.U32 R5, RZ, RZ, 0x4200 ;  /* 0x00004200ff057424 */ /* 0x002fc800078e00ff */
[----:B------:R2:W-:Y:S08]  /*8a70*/  SYNCS.ARRIVE.TRANS64 RZ, [R12+URZ+0x30c10], R5 ;  /* 0x030c10050cff79a7 */ /* 0x0005f0000800003f */
[----:B------:R-:W-:Y:S05]  /*8a80*/  @!P1 BRA `(.L_x_849) ;  /* 0x0000000000049947 */ /* 0x000fea0003800000 */
[----:B------:R-:W-:Y:S01]  /*8a90*/  BPT.TRAP 0x1 ;  /* 0x000000040000795c */ /* 0x000fe20000300000 */
.L_x_849:
        /* <DEDUP_REMOVED lines=23> */
.L_x_841:
[----:B------:R-:W-:-:S13]  /*8c10*/  ISETP.NE.AND P1, PT, R18, RZ, PT ;  /* 0x000000ff1200720c */ /* 0x000fda0003f25270 */
[----:B------:R-:W-:Y:S05]  /*8c20*/  @!P1 BRA `(.L_x_840) ;  /* 0x0000000000f89947 */ /* 0x000fea0003800000 */
[----:B------:R-:W-:-:S04]  /*8c30*/  SHF.L.U32 R13, R10, 0x1f, RZ ;  /* 0x0000001f0a0d7819 */ /* 0x000fc800000006ff */
[----:B------:R-:W1:Y:S02]  /*8c40*/  SYNCS.PHASECHK.TRANS64.TRYWAIT P1, [R12+URZ+0x30c40], R13 ;  /* 0x030c400d0c0075a7 */ /* 0x000e64000802017f */
[----:B-1----:R-:W-:Y:S05]  /*8c50*/  @!P1 BRA `(.L_x_851) ;  /* 0x0000000c000c9947 */ /* 0x002fea0003800000 */
.L_x_872:
[----:B------:R-:W-:Y:S05]  /*8c60*/  @P0 BRA `(.L_x_852) ;  /* 0x0000000000140947 */ /* 0x000fea0003800000 */
[----:B------:R-:W-:Y:S02]  /*8c70*/  ISETP.NE.AND P1, PT, R20, RZ, PT ;  /* 0x000000ff1400720c */ /* 0x000fe40003f25270 */
[----:B------:R-:W-:-:S04]  /*8c80*/  MOV R5, 0x4200 ;  /* 0x0000420000057802 */ /* 0x000fc80000000f00 */
[----:B------:R2:W-:Y:S07]  /*8c90*/  SYNCS.ARRIVE.TRANS64 RZ, [R12+URZ+0x30c30], R5 ;  /* 0x030c30050cff79a7 */ /* 0x0005ee000800003f */
[----:B------:R-:W-:Y:S05]  /*8ca0*/  @!P1 BRA `(.L_x_852) ;  /* 0x0000000000049947 */ /* 0x000fea0003800000 */
[----:B------:R-:W-:Y:S01]  /*8cb0*/  BPT.TRAP 0x1 ;  /* 0x000000040000795c */ /* 0x000fe20000300000 */
.L_x_852:
        /* <DEDUP_REMOVED lines=27> */
.L_x_873:
[----:B------:R-:W-:Y:S05]  /*8e70*/  @P0 BRA `(.L_x_854) ;  /* 0x0000000000140947 */ /* 0x000fea0003800000 */
[----:B------:R-:W-:Y:S02]  /*8e80*/  ISETP.NE.AND P0, PT, R20, RZ, PT ;  /* 0x000000ff1400720c */ /* 0x000fe40003f05270 */
[----:B------:R-:W-:-:S04]  /*8e90*/  MOV R5, 0x4200 ;  /* 0x0000420000057802 */ /* 0x000fc80000000f00 */
[----:B------:R3:W-:Y:S07]  /*8ea0*/  SYNCS.ARRIVE.TRANS64 RZ, [R12+URZ+0x30c18], R5 ;  /* 0x030c18050cff79a7 */ /* 0x0007ee000800003f */
[----:B------:R-:W-:Y:S05]  /*8eb0*/  @!P0 BRA `(.L_x_854) ;  /* 0x0000000000048947 */ /* 0x000fea0003800000 */
[----:B------:R-:W-:Y:S01]  /*8ec0*/  BPT.TRAP 0x1 ;  /* 0x000000040000795c */ /* 0x000fe20000300000 */
.L_x_854:
        /* <DEDUP_REMOVED lines=20> */
.L_x_840:
[----:B------:R-:W3:Y:S01]  /*9010*/  S2R R2, SR_TID.X ;  /* 0x0000000000027919 */ /* 0x000ee20000002100 */
[----:B-12--5:R-:W-:Y:S02]  /*9020*/  LEA R13, R0, R12, 0x3 ;  /* 0x0000000c000d7211 */ /* 0x026fe400078e18ff */
[----:B---3--:R-:W-:Y:S02]  /*9030*/  LOP3.LUT R3, R2, 0x7f, RZ, 0xc0, !PT ;  /* 0x0000007f02037812 */ /* 0x008fe400078ec0ff */
[----:B------:R-:W-:Y:S02]  /*9040*/  SHF.L.U32 R2, R10, 0x1f, RZ ;  /* 0x0000001f0a027819 */ /* 0x000fe400000006ff */
[----:B------:R-:W-:Y:S02]  /*9050*/  ISETP.NE.AND P1, PT, R3, RZ, PT ;  /* 0x000000ff0300720c */ /* 0x000fe40003f25270 */
[----:B------:R-:W1:Y:S02]  /*9060*/  SYNCS.PHASECHK.TRANS64.TRYWAIT P0, [R13+URZ+0x30c40], R2 ;  /* 0x030c40020d0075a7 */ /* 0x000e64000800017f */
[----:B-1----:R-:W-:Y:S09]  /*9070*/  @!P0 BRA `(.L_x_855) ;  /* 0x00000008002c8947 */ /* 0x002ff20003800000 */
.L_x_874:
[----:B------:R-:W-:Y:S05]  /*9080*/  @P1 BRA `(.L_x_856) ;  /* 0x0000000000181947 */ /* 0x000fea0003800000 */
[----:B------:R-:W2:Y:S01]  /*9090*/  S2R R3, SR_TID.X ;  /* 0x0000000000037919 */ /* 0x000ea20000002100 */
[----:B-1----:R-:W-:-:S04]  /*90a0*/  IMAD.MOV.U32 R2, RZ, RZ, 0x4200 ;  /* 0x00004200ff027424 */ /* 0x002fc800078e00ff */
[----:B------:R3:W-:Y:S01]  /*90b0*/  SYNCS.ARRIVE.TRANS64 RZ, [R13+URZ+0x30c30], R2 ;  /* 0x030c30020dff79a7 */ /* 0x0007e2000800003f */
[----:B--2---:R-:W-:-:S13]  /*90c0*/  LOP3.LUT P0, RZ, R3, 0x1f, RZ, 0xc0, !PT ;  /* 0x0000001f03ff7812 */ /* 0x004fda000780c0ff */
[----:B---3--:R-:W-:Y:S05]  /*90d0*/  @!P0 BRA `(.L_x_856) ;  /* 0x0000000000048947 */ /* 0x008fea0003800000 */
[----:B------:R-:W-:Y:S01]  /*90e0*/  BPT.TRAP 0x1 ;  /* 0x000000040000795c */ /* 0x000fe20000300000 */
.L_x_856:
        /* <DEDUP_REMOVED lines=34> */
.L_x_837:
[----:B------:R-:W-:Y:S05]  /*9310*/  BSYNC B0 ;  /* 0x0000000000007941 */ /* 0x000fea0003800000 */
.L_x_835:
[----:B------:R-:W-:-:S03]  /*9320*/  UMOV UR6, 0xffffffff ;  /* 0xffffffff00067882 */ /* 0x000fc60000000000 */
[----:B------:R-:W-:Y:S05]  /*9330*/  BRA.DIV UR6, `(.L_x_857) ;  /* 0x0000000606907947 */ /* 0x000fea000b800000 */
[----:B------:R-:W-:-:S13]  /*9340*/  ELECT P0, URZ, PT ;  /* 0x00000000003f782f */ /* 0x000fda0003800000 */
.L_x_877:
[----:B------:R-:W-:Y:S05]  /*9350*/  @!P0 BRA `(.L_x_779) ;  /* 0x0000000000848947 */ /* 0x000fea0003800000 */
[----:B----4-:R-:W3:Y:S02]  /*9360*/  LDL.LU R2, [R1] ;  /* 0x0000000001027983 */ /* 0x010ee40000300800 */
[----:B---3--:R-:W-:-:S04]  /*9370*/  LOP3.LUT R2, R2, 0x2, RZ, 0xfc, !PT ;  /* 0x0000000202027812 */ /* 0x008fc800078efcff */
[----:B------:R-:W-:-:S13]  /*9380*/  ISETP.NE.AND P0, PT, R2, 0x3, PT ;  /* 0x000000030200780c */ /* 0x000fda0003f05270 */
[----:B------:R-:W-:Y:S05]  /*9390*/  @!P0 BRA `(.L_x_858) ;  /* 0x0000000000048947 */ /* 0x000fea0003800000 */
[----:B--2---:R-:W-:Y:S01]  /*93a0*/  BPT.TRAP 0x1 ;  /* 0x000000040000795c */ /* 0x004fe20000300000 */
.L_x_858:
        /* <DEDUP_REMOVED lines=15> */
.L_x_878:
[----:B------:R-:W3:Y:S02]  /*94a0*/  SYNCS.PHASECHK.TRANS64.TRYWAIT P1, [R11+URZ], R2 ;  /* 0x000000020b0075a7 */ /* 0x000ee4000802017f */
[----:B---3--:R-:W-:Y:S05]  /*94b0*/  @!P1 BRA `(.L_x_860) ;  /* 0x0000000400689947 */ /* 0x008fea0003800000 */
.L_x_879:
[----:B------:R-:W-:Y:S05]  /*94c0*/  @!P0 BRA `(.L_x_861) ;  /* 0x0000000000048947 */ /* 0x000fea0003800000 */
[----:B--2---:R-:W-:Y:S01]  /*94d0*/  BPT.TRAP 0x1 ;  /* 0x000000040000795c */ /* 0x004fe20000300000 */
.L_x_861:
[----:B------:R-:W-:-:S04]  /*94e0*/  VIADD R0, R6, 0x30c40 ;  /* 0x00030c4006007836 */ /* 0x000fc80000000000 */
[----:B------:R-:W-:-:S04]  /*94f0*/  IMAD R9, R9, 0x8, R0 ;  /* 0x0000000809097824 */ /* 0x000fc800078e0200 */
[----:B------:R-:W4:Y:S02]  /*9500*/  SYNCS.PHASECHK.TRANS64.TRYWAIT P0, [R9+URZ], R4 ;  /* 0x00000004090075a7 */ /* 0x000f24000800017f */
[----:B----4-:R-:W-:Y:S05]  /*9510*/  @!P0 BRA `(.L_x_862) ;  /* 0x0000000400648947 */ /* 0x010fea0003800000 */
.L_x_880:
[----:B------:R-:W-:-:S07]  /*9520*/  LEA R3, R3, R0, 0x3 ;  /* 0x0000000003037211 */ /* 0x000fce00078e18ff */
.L_x_863:
[----:B------:R1:W1:Y:S02]  /*9530*/  SYNCS.PHASECHK.TRANS64.TRYWAIT P0, [R3+URZ], R2 ;  /* 0x00000002030075a7 */ /* 0x000264000800017f */
[----:B-1----:R-:W-:Y:S05]  /*9540*/  @!P0 NANOSLEEP.SYNCS 0x989680 ;  /* 0x009896800000895d */ /* 0x002fea0003900000 */
[----:B------:R-:W1:Y:S02]  /*9550*/  @!P0 SYNCS.PHASECHK.TRANS64 P0, [R3+URZ], R2 ;  /* 0x00000002030085a7 */ /* 0x000e64000800007f */
[----:B-1----:R-:W-:Y:S05]  /*9560*/  @!P0 BRA `(.L_x_863) ;  /* 0xfffffffc00f08947 */ /* 0x002fea000383ffff */
.L_x_779:
[----:B--2---:R-:W-:Y:S05]  /*9570*/  BSYNC B6 ;  /* 0x0000000000067941 */ /* 0x004fea0003800000 */
.L_x_773:
[----:B------:R-:W-:Y:S05]  /*9580*/  EXIT ;  /* 0x000000000000794d */ /* 0x000fea0003800000 */
.L_x_789:
[----:B------:R-:W-:Y:S01]  /*9590*/  IMAD.MOV.U32 R12, RZ, RZ, RZ ;  /* 0x000000ffff0c7224 */ /* 0x000fe200078e00ff */
[----:B------:R-:W-:Y:S01]  /*95a0*/  MOV R15, 0xffffffff ;  /* 0xffffffff000f7802 */ /* 0x000fe20000000f00 */
[----:B------:R-:W-:-:S07]  /*95b0*/  IMAD.MOV.U32 R11, RZ, RZ, 0x1f ;  /* 0x0000001fff0b7424 */ /* 0x000fce00078e00ff */
[----:B------:R-:W-:Y:S05]  /*95c0*/  WARPSYNC.COLLECTIVE R15, `(.L_x_864) ;  /* 0x000000000f087348 */ /* 0x000fea0003c00000 */
[----:B------:R1:W2:Y:S02]  /*95d0*/  SHFL.IDX P6, R14, R13, R12, R11 ;  /* 0x0000000c0d0e7389 */ /* 0x0002a400000c000b */
[----:B-12---:R-:W-:Y:S01]  /*95e0*/  ENDCOLLECTIVE ;  /* 0x000000000000791b */ /* 0x006fe20003800000 */
.L_x_864:
[----:B------:R-:W-:Y:S05]  /*95f0*/  BRA `(.L_x_865) ;  /* 0xffffff7800e07947 */ /* 0x000fea000383ffff */
.L_x_791:
[----:B--2---:R2:W3:Y:S02]  /*9600*/  SYNCS.PHASECHK.TRANS64.TRYWAIT P0, [R2+URZ+0x30c00], R9 ;  /* 0x030c0009020075a7 */ /* 0x0044e4000800017f */
[----:B---3--:R-:W-:Y:S05]  /*9610*/  @!P0 NANOSLEEP.SYNCS 0x989680 ;  /* 0x009896800000895d */ /* 0x008fea0003900000 */
[----:B------:R-:W3:Y:S02]  /*9620*/  @!P0 SYNCS.PHASECHK.TRANS64 P0, [R2+URZ+0x30c00], R9 ;  /* 0x030c0009020085a7 */ /* 0x000ee4000800007f */
[----:B---3--:R-:W-:Y:S05]  /*9630*/  @!P0 BRA `(.L_x_791) ;  /* 0xfffffffc00f08947 */ /* 0x008fea000383ffff */
[----:B------:R-:W-:Y:S05]  /*9640*/  BRA `(.L_x_790) ;  /* 0xffffff7c00447947 */ /* 0x000fea000383ffff */
.L_x_795:
[----:B--2---:R2:W3:Y:S02]  /*9650*/  SYNCS.PHASECHK.TRANS64.TRYWAIT P1, [R3+URZ+0x30c10], R22 ;  /* 0x030c1016030075a7 */ /* 0x0044e4000802017f */
[----:B---3--:R-:W-:Y:S05]  /*9660*/  @!P1 NANOSLEEP.SYNCS 0x989680 ;  /* 0x009896800000995d */ /* 0x008fea0003900000 */
[----:B------:R-:W3:Y:S02]  /*9670*/  @!P1 SYNCS.PHASECHK.TRANS64 P1, [R3+URZ+0x30c10], R22 ;  /* 0x030c1016030095a7 */ /* 0x000ee4000802007f */
[----:B---3--:R-:W-:Y:S05]  /*9680*/  @!P1 BRA `(.L_x_795) ;  /* 0xfffffffc00f09947 */ /* 0x008fea000383ffff */
[----:B------:R-:W-:Y:S05]  /*9690*/  BRA `(.L_x_794) ;  /* 0xffffff8400247947 */ /* 0x000fea000383ffff */
.L_x_799:
[----:B------:R1:W1:Y:S02]  /*96a0*/  SYNCS.PHASECHK.TRANS64.TRYWAIT P1, [R3+URZ+0x30c30], R22 ;  /* 0x030c3016030075a7 */ /* 0x000264000802017f */
[----:B-1----:R-:W-:Y:S05]  /*96b0*/  @!P1 NANOSLEEP.SYNCS 0x989680 ;  /* 0x009896800000995d */ /* 0x002fea0003900000 */
[----:B------:R-:W1:Y:S02]  /*96c0*/  @!P1 SYNCS.PHASECHK.TRANS64 P1, [R3+URZ+0x30c30], R22 ;  /* 0x030c3016030095a7 */ /* 0x000e64000802007f */
[----:B-1----:R-:W-:Y:S05]  /*96d0*/  @!P1 BRA `(.L_x_799) ;  /* 0xfffffffc00f09947 */ /* 0x002fea000383ffff */
[----:B------:R-:W-:Y:S05]  /*96e0*/  BRA `(.L_x_798) ;  /* 0xffffff8800387947 */ /* 0x000fea000383ffff */
.L_x_838:
[----:B-1----:R1:W2:Y:S02]  /*96f0*/  SYNCS.PHASECHK.TRANS64.TRYWAIT P1, [R12+URZ+0x30c20], R3 ;  /* 0x030c20030c0075a7 */ /* 0x0022a4000802017f */
[----:B--2---:R-:W-:Y:S05]  /*9700*/  @!P1 NANOSLEEP.SYNCS 0x989680 ;  /* 0x009896800000995d */ /* 0x004fea0003900000 */
[----:B------:R-:W2:Y:S02]  /*9710*/  @!P1 SYNCS.PHASECHK.TRANS64 P1, [R12+URZ+0x30c20], R3 ;  /* 0x030c20030c0095a7 */ /* 0x000ea4000802007f */
[----:B--2---:R-:W-:Y:S05]  /*9720*/  @!P1 BRA `(.L_x_838) ;  /* 0xfffffffc00f09947 */ /* 0x004fea000383ffff */
[----:B------:R-:W-:Y:S05]  /*9730*/  BRA `(.L_x_866) ;  /* 0xffffffe800107947 */ /* 0x000fea000383ffff */
.L_x_842:
[----:B-1----:R1:W2:Y:S02]  /*9740*/  SYNCS.PHASECHK.TRANS64.TRYWAIT P1, [R12+URZ+0x30c40], R21 ;  /* 0x030c40150c0075a7 */ /* 0x0022a4000802017f */
[----:B--2---:R-:W-:Y:S05]  /*9750*/  @!P1 NANOSLEEP.SYNCS 0x989680 ;  /* 0x009896800000995d */ /* 0x004fea0003900000 */
[----:B------:R-:W2:Y:S02]  /*9760*/  @!P1 SYNCS.PHASECHK.TRANS64 P1, [R12+URZ+0x30c40], R21 ;  /* 0x030c40150c0095a7 */ /* 0x000ea4000802007f */
[----:B--2---:R-:W-:Y:S05]  /*9770*/  @!P1 BRA `(.L_x_842) ;  /* 0xfffffffc00f09947 */ /* 0x004fea000383ffff */
[----:B------:R-:W-:Y:S05]  /*9780*/  BRA `(.L_x_867) ;  /* 0xffffffec00287947 */ /* 0x000fea000383ffff */
.L_x_844:
[----:B--2---:R2:W3:Y:S02]  /*9790*/  SYNCS.PHASECHK.TRANS64.TRYWAIT P1, [R12+URZ+0x30c28], R21 ;  /* 0x030c28150c0075a7 */ /* 0x0044e4000802017f */
[----:B---3--:R-:W-:Y:S05]  /*97a0*/  @!P1 NANOSLEEP.SYNCS 0x989680 ;  /* 0x009896800000995d */ /* 0x008fea0003900000 */
[----:B------:R-:W3:Y:S02]  /*97b0*/  @!P1 SYNCS.PHASECHK.TRANS64 P1, [R12+URZ+0x30c28], R21 ;  /* 0x030c28150c0095a7 */ /* 0x000ee4000802007f */
[----:B---3--:R-:W-:Y:S05]  /*97c0*/  @!P1 BRA `(.L_x_844) ;  /* 0xfffffffc00f09947 */ /* 0x008fea000383ffff */
[----:B------:R-:W-:Y:S05]  /*97d0*/  BRA `(.L_x_868) ;  /* 0xffffffec00a47947 */ /* 0x000fea000383ffff */
.L_x_846:
[----:B---3--:R3:W4:Y:S02]  /*97e0*/  SYNCS.PHASECHK.TRANS64.TRYWAIT P1, [R12+URZ+0x30c48], R21 ;  /* 0x030c48150c0075a7 */ /* 0x008724000802017f */
[----:B----4-:R-:W-:Y:S05]  /*97f0*/  @!P1 NANOSLEEP.SYNCS 0x989680 ;  /* 0x009896800000995d */ /* 0x010fea0003900000 */
[----:B------:R-:W4:Y:S02]  /*9800*/  @!P1 SYNCS.PHASECHK.TRANS64 P1, [R12+URZ+0x30c48], R21 ;  /* 0x030c48150c0095a7 */ /* 0x000f24000802007f */
[----:B----4-:R-:W-:Y:S05]  /*9810*/  @!P1 BRA `(.L_x_846) ;  /* 0xfffffffc00f09947 */ /* 0x010fea000383ffff */
[----:B------:R-:W-:Y:S05]  /*9820*/  BRA `(.L_x_869) ;  /* 0xfffffff000007947 */ /* 0x000fea000383ffff */
.L_x_848:
[----:B------:R-:W-:-:S07]  /*9830*/  SHF.L.U32 R5, R10, 0x1f, RZ ;  /* 0x0000001f0a057819 */ /* 0x000fce00000006ff */
.L_x_870:
[----:B-1----:R1:W2:Y:S02]  /*9840*/  SYNCS.PHASECHK.TRANS64.TRYWAIT P1, [R12+URZ+0x30c20], R5 ;  /* 0x030c20050c0075a7 */ /* 0x0022a4000802017f */
[----:B--2---:R-:W-:Y:S05]  /*9850*/  @!P1 NANOSLEEP.SYNCS 0x989680 ;  /* 0x009896800000995d */ /* 0x004fea0003900000 */
[----:B------:R-:W2:Y:S02]  /*9860*/  @!P1 SYNCS.PHASECHK.TRANS64 P1, [R12+URZ+0x30c20], R5 ;  /* 0x030c20050c0095a7 */ /* 0x000ea4000802007f */
[----:B--2---:R-:W-:Y:S05]  /*9870*/  @!P1 BRA `(.L_x_870) ;  /* 0xfffffffc00f09947 */ /* 0x004fea000383ffff */
[----:B------:R-:W-:Y:S05]  /*9880*/  BRA `(.L_x_871) ;  /* 0xfffffff0006c7947 */ /* 0x000fea000383ffff */
.L_x_851:
[----:B-1----:R1:W2:Y:S02]  /*9890*/  SYNCS.PHASECHK.TRANS64.TRYWAIT P1, [R12+URZ+0x30c40], R13 ;  /* 0x030c400d0c0075a7 */ /* 0x0022a4000802017f */
[----:B--2---:R-:W-:Y:S05]  /*98a0*/  @!P1 NANOSLEEP.SYNCS 0x989680 ;  /* 0x009896800000995d */ /* 0x004fea0003900000 */
[----:B------:R-:W2:Y:S02]  /*98b0*/  @!P1 SYNCS.PHASECHK.TRANS64 P1, [R12+URZ+0x30c40], R13 ;  /* 0x030c400d0c0095a7 */ /* 0x000ea4000802007f */
[----:B--2---:R-:W-:Y:S05]  /*98c0*/  @!P1 BRA `(.L_x_851) ;  /* 0xfffffffc00f09947 */ /* 0x004fea000383ffff */
[----:B------:R-:W-:Y:S05]  /*98d0*/  BRA `(.L_x_872) ;  /* 0xfffffff000e07947 */ /* 0x000fea000383ffff */
.L_x_853:
[----:B--2---:R2:W3:Y:S02]  /*98e0*/  SYNCS.PHASECHK.TRANS64.TRYWAIT P1, [R12+URZ+0x30c28], R13 ;  /* 0x030c280d0c0075a7 */ /* 0x0044e4000802017f */
[----:B---3--:R-:W-:Y:S05]  /*98f0*/  @!P1 NANOSLEEP.SYNCS 0x989680 ;  /* 0x009896800000995d */ /* 0x008fea0003900000 */
[----:B------:R-:W3:Y:S02]  /*9900*/  @!P1 SYNCS.PHASECHK.TRANS64 P1, [R12+URZ+0x30c28], R13 ;  /* 0x030c280d0c0095a7 */ /* 0x000ee4000802007f */
[----:B---3--:R-:W-:Y:S05]  /*9910*/  @!P1 BRA `(.L_x_853) ;  /* 0xfffffffc00f09947 */ /* 0x008fea000383ffff */
[----:B------:R-:W-:Y:S05]  /*9920*/  BRA `(.L_x_873) ;  /* 0xfffffff400507947 */ /* 0x000fea000383ffff */
.L_x_855:
[----:B-1----:R1:W2:Y:S02]  /*9930*/  SYNCS.PHASECHK.TRANS64.TRYWAIT P0, [R13+URZ+0x30c40], R2 ;  /* 0x030c40020d0075a7 */ /* 0x0022a4000800017f */
[----:B--2---:R-:W-:Y:S05]  /*9940*/  @!P0 NANOSLEEP.SYNCS 0x989680 ;  /* 0x009896800000895d */ /* 0x004fea0003900000 */
[----:B------:R-:W2:Y:S02]  /*9950*/  @!P0 SYNCS.PHASECHK.TRANS64 P0, [R13+URZ+0x30c40], R2 ;  /* 0x030c40020d0085a7 */ /* 0x000ea4000800007f */
[----:B--2---:R-:W-:Y:S05]  /*9960*/  @!P0 BRA `(.L_x_855) ;  /* 0xfffffffc00f08947 */ /* 0x004fea000383ffff */
[----:B------:R-:W-:Y:S05]  /*9970*/  BRA `(.L_x_874) ;  /* 0xfffffff400c07947 */ /* 0x000fea000383ffff */
.L_x_857:
[----:B------:R-:W-:Y:S01]  /*9980*/  BSSY B0, `(.L_x_875) ;  /* 0x0000006000007945 */ /* 0x000fe20003800000 */
[----:B------:R-:W-:-:S07]  /*9990*/  IMAD.MOV.U32 R15, RZ, RZ, -0x1 ;  /* 0xffffffffff0f7424 */ /* 0x000fce00078e00ff */
[----:B--2-4-:R-:W-:Y:S05]  /*99a0*/  WARPSYNC.COLLECTIVE R15, `(.L_x_876) ;  /* 0x000000000f0c7348 */ /* 0x014fea0003c00000 */
[----:B------:R-:W-:Y:S02]  /*99b0*/  ELECT P6, UR62, PT ;  /* 0x00000000003e782f */ /* 0x000fe400038c0000 */
[----:B------:R-:W-:Y:S01]  /*99c0*/  MOV R14, UR62 ;  /* 0x0000003e000e7c02 */ /* 0x000fe20008000f00 */
[----:B--2-4-:R-:W-:Y:S10]  /*99d0*/  ENDCOLLECTIVE ;  /* 0x000000000000791b */ /* 0x014ff40003800000 */
.L_x_876:
[----:B------:R-:W-:Y:S05]  /*99e0*/  BSYNC B0 ;  /* 0x0000000000007941 */ /* 0x000fea0003800000 */
.L_x_875:
[----:B------:R-:W-:Y:S01]  /*99f0*/  PLOP3.LUT P0, PT, P6, PT, PT, 0x80, 0x0 ;  /* 0x000000000000781c */ /* 0x000fe2000370f070 */
[----:B------:R-:W-:-:S12]  /*9a00*/  BRA `(.L_x_877) ;  /* 0xfffffff800507947 */ /* 0x000fd8000383ffff */
.L_x_859:
[----:B-1----:R1:W3:Y:S02]  /*9a10*/  SYNCS.PHASECHK.TRANS64.TRYWAIT P1, [R7+URZ], R4 ;  /* 0x00000004070075a7 */ /* 0x0022e4000802017f */
[----:B---3--:R-:W-:Y:S05]  /*9a20*/  @!P1 NANOSLEEP.SYNCS 0x989680 ;  /* 0x009896800000995d */ /* 0x008fea0003900000 */
[----:B------:R-:W3:Y:S02]  /*9a30*/  @!P1 SYNCS.PHASECHK.TRANS64 P1, [R7+URZ], R4 ;  /* 0x00000004070095a7 */ /* 0x000ee4000802007f */
[----:B---3--:R-:W-:Y:S05]  /*9a40*/  @!P1 BRA `(.L_x_859) ;  /* 0xfffffffc00f09947 */ /* 0x008fea000383ffff */
[----:B------:R-:W-:Y:S05]  /*9a50*/  BRA `(.L_x_878) ;  /* 0xfffffff800907947 */ /* 0x000fea000383ffff */
.L_x_860:
[----:B---3--:R3:W4:Y:S02]  /*9a60*/  SYNCS.PHASECHK.TRANS64.TRYWAIT P1, [R11+URZ], R2 ;  /* 0x000000020b0075a7 */ /* 0x008724000802017f */
[----:B----4-:R-:W-:Y:S05]  /*9a70*/  @!P1 NANOSLEEP.SYNCS 0x989680 ;  /* 0x009896800000995d */ /* 0x010fea0003900000 */
[----:B------:R-:W4:Y:S02]  /*9a80*/  @!P1 SYNCS.PHASECHK.TRANS64 P1, [R11+URZ], R2 ;  /* 0x000000020b0095a7 */ /* 0x000f24000802007f */
[----:B----4-:R-:W-:Y:S05]  /*9a90*/  @!P1 BRA `(.L_x_860) ;  /* 0xfffffffc00f09947 */ /* 0x010fea000383ffff */
[----:B------:R-:W-:Y:S05]  /*9aa0*/  BRA `(.L_x_879) ;  /* 0xfffffff800847947 */ /* 0x000fea000383ffff */
.L_x_862:
[----:B----4-:R4:W1:Y:S02]  /*9ab0*/  SYNCS.PHASECHK.TRANS64.TRYWAIT P0, [R9+URZ], R4 ;  /* 0x00000004090075a7 */ /* 0x010864000800017f */
[----:B-1----:R-:W-:Y:S05]  /*9ac0*/  @!P0 NANOSLEEP.SYNCS 0x989680 ;  /* 0x009896800000895d */ /* 0x002fea0003900000 */
[----:B------:R-:W1:Y:S02]  /*9ad0*/  @!P0 SYNCS.PHASECHK.TRANS64 P0, [R9+URZ], R4 ;  /* 0x00000004090085a7 */ /* 0x000e64000800007f */
[----:B-1----:R-:W-:Y:S05]  /*9ae0*/  @!P0 BRA `(.L_x_862) ;  /* 0xfffffffc00f08947 */ /* 0x002fea000383ffff */
[----:B------:R-:W-:Y:S05]  /*9af0*/  BRA `(.L_x_880) ;  /* 0xfffffff800887947 */ /* 0x000fea000383ffff */
.L_x_881:
        /* <DEDUP_REMOVED lines=16> */
.L_x_7380:


//--------------------- .text._ZN7cutlass13device_kernelIN5flash11enable_sm90INS1_16FlashAttnBwdSm90INS1_25CollectiveMainloopBwdSm90ILi2ELi2ELi2EN4cute5tupleIJNS5_1CILi1EEES8_S8_EEENS6_IJNS7_ILi128EEESA_NS7_ILi64EEEEEENS_10bfloat16_tEfNS_4arch4Sm90ELb0ELb0ELb1ELb1ELb1ELb1ELb0ELb0ELi2ELi1ELi2ELi2ELb0EEENS1_24CollectiveEpilogueBwdGQAISC_fSF_Li256ELb1ELb1EEENS1_19SingleTileSchedulerILb1ELb0ELb0ELi128EEEEEEEEEvNT_6ParamsE --------------------------
	.section	.text._ZN7cutlass13device_kernelIN5flash11enable_sm90INS1_16FlashAttnBwdSm90INS1_25CollectiveMainloopBwdSm90ILi2ELi2ELi2EN4cute5tupleIJNS5_1CILi1EEES8_S8_EEENS6_IJNS7_ILi128EEESA_NS7_ILi64EEEEEENS_10bfloat16_tEfNS_4arch4Sm90ELb0ELb0ELb1ELb1ELb1ELb1ELb0ELb0ELi2ELi1ELi2ELi2ELb0EEENS1_24CollectiveEpilogueBwdGQAISC_fSF_Li256ELb1ELb1EEENS1_19SingleTileSchedulerILb1ELb0ELb0ELi128EEEEEEEEEvNT_6ParamsE,"ax",@progbits
	.align	128
.text._ZN7cutlass13device_kernelIN5flash11enable_sm90INS1_16FlashAttnBwdSm90INS1_25CollectiveMainloopBwdSm90ILi2ELi2ELi2EN4cute5tupleIJNS5_1CILi1EEES8_S8_EEENS6_IJNS7_ILi128EEESA_NS7_ILi64EEEEEENS_10bfloat16_tEfNS_4arch4Sm90ELb0ELb0ELb1ELb1ELb1ELb1ELb0ELb0ELi2ELi1ELi2ELi2ELb0EEENS1_24CollectiveEpilogueBwdGQAISC_fSF_Li256ELb1ELb1EEENS1_19SingleTileSchedulerILb1ELb0ELb0ELi128EEEEEEEEEvNT_6ParamsE:
        .type           _ZN7cutlass13device_kernelIN5flash11enable_sm90INS1_16FlashAttnBwdSm90INS1_25CollectiveMainloopBwdSm90ILi2ELi2ELi2EN4cute5tupleIJNS5_1CILi1EEES8_S8_EEENS6_IJNS7_ILi128EEESA_NS7_ILi64EEEEEENS_10bfloat16_tEfNS_4arch4Sm90ELb0ELb0ELb1ELb1ELb1ELb1ELb0ELb0ELi2ELi1ELi2ELi2ELb0EEENS1_24CollectiveEpilogueBwdGQAISC_fSF_Li256ELb1ELb1EEENS1_19SingleTileSchedulerILb1ELb0ELb0ELi128EEEEEEEEEvNT_6ParamsE,@function
        .size           _ZN7cutlass13device_kernelIN5flash11enable_sm90INS1_16FlashAttnBwdSm90INS1_25CollectiveMainloopBwdSm90ILi2ELi2ELi2EN4cute5tupleIJNS5_1CILi1EEES8_S8_EEENS6_IJNS7_ILi128EEESA_NS7_ILi64EEEEEENS_10bfloat16_tEfNS_4arch4Sm90ELb0ELb0ELb1ELb1ELb1ELb1ELb0ELb0ELi2ELi1ELi2ELi2ELb0EEENS1_24CollectiveEpilogueBwdGQAISC_fSF_Li256ELb1ELb1EEENS1_19SingleTileSchedulerILb1ELb0ELb0ELi128EEEEEEEEEvNT_6ParamsE,(.L_x_7381 - _ZN7cutlass13device_kernelIN5flash11enable_sm90INS1_16FlashAttnBwdSm90INS1_25CollectiveMainloopBwdSm90ILi2ELi2ELi2EN4cute5tupleIJNS5_1CILi1EEES8_S8_EEENS6_IJNS7_ILi128EEESA_NS7_ILi64EEEEEENS_10bfloat16_tEfNS_4arch4Sm90ELb0ELb0ELb1ELb1ELb1ELb1ELb0ELb0ELi2ELi1ELi2ELi2ELb0EEENS1_24CollectiveEpilogueBwdGQAISC_fSF_Li256ELb1ELb1EEENS1_19SingleTileSchedulerILb1ELb0ELb0ELi128EEEEEEEEEvNT_6ParamsE)
        .other          _ZN7cutlass13device_kernelIN5flash11enable_sm90INS1_16FlashAttnBwdSm90INS1_25CollectiveMainloopBwdSm90ILi2ELi2ELi2EN4cute5tupleIJNS5_1CILi1EEES8_S8_EEENS6_IJNS7_ILi128EEESA_NS7_ILi64EEEEEENS_10bfloat16_tEfNS_4arch4Sm90ELb0ELb0ELb1ELb1ELb1ELb1ELb0ELb0ELi2ELi1ELi2ELi2ELb0EEENS1_24CollectiveEpilogueBwdGQAISC_fSF_Li256ELb1ELb1EEENS1_19SingleTileSchedulerILb1ELb0ELb0ELi128EEEEEEEEEvNT_6ParamsE,@"STO_CUDA_ENTRY STV_DEFAULT"
_ZN7cutlass13device_kernelIN5flash11enable_sm90INS1_16FlashAttnBwdSm90INS1_25CollectiveMainloopBwdSm90ILi2ELi2ELi2EN4cute5tupleIJNS5_1CILi1EEES8_S8_EEENS6_IJNS7_ILi128EEESA_NS7_ILi64EEEEEENS_10bfloat16_tEfNS_4arch4Sm90ELb0ELb0ELb1ELb1ELb1ELb1ELb0ELb0ELi2ELi1ELi2ELi2ELb0EEENS1_24CollectiveEpilogueBwdGQAISC_fSF_Li256ELb1ELb1EEENS1_19SingleTileSchedulerILb1ELb0ELb0ELi128EEEEEEEEEvNT_6ParamsE:
        /* <DEDUP_REMOVED lines=23> */
.L_x_883:
[----:B------:R-:W-:Y:S05]  /*0170*/  BSYNC B0 ;  /* 0x0000000000007941 */ /* 0x000fea0003800000 */
.L_x_882:
        /* <DEDUP_REMOVED lines=34> */
.L_x_884:
        /* <DEDUP_REMOVED lines=22> */
.L_x_885:
        /* <DEDUP_REMOVED lines=9> */
.L_x_888:
        /* <DEDUP_REMOVED lines=20> */
.L_x_889:
        /* <DEDUP_REMOVED lines=10> */
.L_x_891:
[----:B------:R-:W2:Y:S02]  /*0770*/  LDC R0, c[0x0][0x8c4] ;  /* 0x00023100ff007b82 */ /* 0x000ea40000000800 */
.L_x_890:
        /* <DEDUP_REMOVED lines=19> */
.L_x_893:
        /* <DEDUP_REMOVED lines=10> */
.L_x_894:
        /* <DEDUP_REMOVED lines=8> */
.L_x_895:
        /* <DEDUP_REMOVED lines=9> */
.L_x_896:
        /* <DEDUP_REMOVED lines=56> */
.L_x_899:
        /* <DEDUP_REMOVED lines=15> */
.L_x_898:
        /* <DEDUP_REMOVED lines=22> */
.L_x_901:
        /* <DEDUP_REMOVED lines=15> */
.L_x_900:
[----:B------:R-:W-:Y:S01]  /*1120*/  SHF.R.S32.HI R3, RZ, 0x1f, R18 ;  /* 0x0000001fff037819 */ /* 0x000fe20000011412 */
[----:B------:R-:W-:-:S03]  /*1130*/  UMOV UR4, 0xffffffff ;  /* 0xffffffff00047882 */ /* 0x000fc60000000000 */
[----:B------:R-:W-:-:S04]  /*1140*/  LEA.HI R0, R3, R18, RZ, 0x7 ;  /* 0x0000001203007211 */ /* 0x000fc800078f38ff */
[----:B------:R-:W-:Y:S01]  /*1150*/  SHF.R.S32.HI R13, RZ, 0x7, R0 ;  /* 0x00000007ff0d7819 */ /* 0x000fe20000011400 */
[----:B------:R-:W-:Y:S06]  /*1160*/  BRA.DIV UR4, `(.L_x_902) ;  /* 0x0000009204247947 */ /* 0x000fec000b800000 */
[----:B------:R1:W2:Y:S02]  /*1170*/  SHFL.IDX PT, R14, R13, RZ, 0x1f ;  /* 0x00001fff0d0e7589 */ /* 0x0002a400000e0000 */
.L_x_1006:
        /* <DEDUP_REMOVED lines=30> */
.L_x_903:
        /* <DEDUP_REMOVED lines=111> */
.L_x_915:
[----:B------:R-:W-:-:S13]  /*1a50*/  ISETP.NE.AND P0, PT, R7, 0x3, PT ;  /* 0x000000030700780c */ /* 0x000fda0003f05270 */
[----:B------:R-:W-:Y:S05]  /*1a60*/  @!P0 BRA `(.L_x_905) ;  /* 0x0000000000048947 */ /* 0x000fea0003800000 */
[----:B------:R-:W-:Y:S01]  /*1a70*/  BPT.TRAP 0x1 ;  /* 0x000000040000795c */ /* 0x000fe20000300000 */
.L_x_905:
[----:B------:R-:W-:Y:S01]  /*1a80*/  IMAD R25, R4, 0x8, R2 ;  /* 0x0000000804197824 */ /* 0x000fe200078e0202 */
[----:B------:R-:W-:-:S04]  /*1a90*/  SHF.L.U32 R22, R5, 0x1f, RZ ;  /* 0x0000001f05167819 */ /* 0x000fc800000006ff */
[----:B------:R1:W2:Y:S01]  /*1aa0*/  SYNCS.PHASECHK.TRANS64.TRYWAIT P1, [R25+URZ+0x30c10], R22 ;  /* 0x030c1016190075a7 */ /* 0x0002a2000802017f */
[----:B------:R-:W-:Y:S05]  /*1ab0*/  @!P0 BRA `(.L_x_906) ;  /* 0x0000000000048947 */ /* 0x000fea0003800000 */
[----:B------:R-:W-:Y:S01]  /*1ac0*/  BPT.TRAP 0x1 ;  /* 0x000000040000795c */ /* 0x000fe20000300000 */
.L_x_906:
[----:B------:R-:W-:-:S04]  /*1ad0*/  IADD3 R0, R2, 0x10000, RZ ;  /* 0x0001000002007810 */ /* 0x000fc80007ffe0ff */
[----:B------:R-:W-:-:S04]  /*1ae0*/  SHF.R.U32.HI R0, RZ, 0x4, R0 ;  /* 0x00000004ff007819 */ /* 0x000fc80000011600 */
[----:B------:R-:W-:Y:S01]  /*1af0*/  LOP3.LUT R0, R0, 0x3fff, RZ, 0xc0, !PT ;  /* 0x00003fff00007812 */ /* 0x000fe200078ec0ff */
[----:B--2---:R-:W-:Y:S06]  /*1b00*/  @P1 BRA `(.L_x_907) ;  /* 0x0000000000081947 */ /* 0x004fec0003800000 */
[----:B------:R-:W2:Y:S02]  /*1b10*/  SYNCS.PHASECHK.TRANS64.TRYWAIT P1, [R25+URZ+0x30c10], R22 ;  /* 0x030c1016190075a7 */ /* 0x000ea4000802017f */
[----:B--2---:R-:W-:Y:S05]  /*1b20*/  @!P1 BRA `(.L_x_908) ;  /* 0x0000008400e49947 */ /* 0x004fea0003800000 */
.L_x_907:
        /* <DEDUP_REMOVED lines=64> */
.L_x_909:
[----:B------:R1:W1:Y:S01]  /*1f30*/  SYNCS.PHASECHK.TRANS64.TRYWAIT P1, [R25+URZ+0x30c30], R22 ;  /* 0x030c3016190075a7 */ /* 0x000262000802017f */
[----:B------:R-:W-:Y:S05]  /*1f40*/  @!P0 BRA `(.L_x_910) ;  /* 0x0000000000048947 */ /* 0x000fea0003800000 */
[----:B------:R-:W-:Y:S01]  /*1f50*/  BPT.TRAP 0x1 ;  /* 0x000000040000795c */ /* 0x000fe20000300000 */
.L_x_910:
[----:B------:R-:W-:-:S04]  /*1f60*/  IADD3 R18, R2, 0x18000, RZ ;  /* 0x0001800002127810 */ /* 0x000fc80007ffe0ff */
[----:B------:R-:W-:-:S04]  /*1f70*/  SHF.R.U32.HI R18, RZ, 0x4, R18 ;  /* 0x00000004ff127819 */ /* 0x000fc80000011612 */
[----:B------:R-:W-:-:S04]  /*1f80*/  LOP3.LUT R18, R18, 0x3fff, RZ, 0xc0, !PT ;  /* 0x00003fff12127812 */ /* 0x000fc800078ec0ff */
[----:B------:R-:W-:Y:S01]  /*1f90*/  LOP3.LUT R21, R18, 0x10000, RZ, 0xfc, !PT ;  /* 0x0001000012157812 */ /* 0x000fe200078efcff */
[----:B-1----:R-:W-:Y:S06]  /*1fa0*/  @P1 BRA `(.L_x_911) ;  /* 0x0000000000081947 */ /* 0x002fec0003800000 */
[----:B------:R-:W1:Y:S02]  /*1fb0*/  SYNCS.PHASECHK.TRANS64.TRYWAIT P1, [R25+URZ+0x30c30], R22 ;  /* 0x030c3016190075a7 */ /* 0x000e64000802017f */
[----:B-1----:R-:W-:Y:S05]  /*1fc0*/  @!P1 BRA `(.L_x_912) ;  /* 0x0000008000d09947 */ /* 0x002fea0003800000 */
.L_x_911:
        /* <DEDUP_REMOVED lines=896> */
.L_x_913:
        /* <DEDUP_REMOVED lines=69> */
.L_x_914:
        /* <DEDUP_REMOVED lines=46> */
.L_x_897:
[----:B------:R-:W-:Y:S05]  /*5f00*/  @P0 BRA `(.L_x_892) ;  /* 0x0000004000b40947 */ /* 0x000fea0003800000 */
[----:B------:R-:W2:Y:S01]  /*5f10*/  LDL.LU R26, [R1+0x1c] ;  /* 0x00001c00011a7983 */ /* 0x000ea20000300800 */
[----:B-1----:R-:W1:Y:S01]  /*5f20*/  LDC.64 R2, c[0x0][0x878] ;  /* 0x00021e00ff027b82 */ /* 0x002e620000000a00 */
[----:B------:R-:W-:Y:S01]  /*5f30*/  ULDC UR4, c[0x0][0x870] ;  /* 0x00021c0000047ab9 */ /* 0x000fe20000000800 */
[----:B------:R-:W-:-:S06]  /*5f40*/  ULDC UR6, c[0x0][0x80c] ;  /* 0x0002030000067ab9 */ /* 0x000fcc0000000800 */
[----:B------:R-:W3:Y:S01]  /*5f50*/  LDC R17, c[0x0][0x850] ;  /* 0x00021400ff117b82 */ /* 0x000ee20000000800 */
[----:B------:R-:W4:Y:S01]  /*5f60*/  S2R R6, SR_TID.X ;  /* 0x0000000000067919 */ /* 0x000f220000002100 */
[----:B------:R-:W5:Y:S01]  /*5f70*/  S2R R8, SR_CTAID.Y ;  /* 0x0000000000087919 */ /* 0x000f620000002600 */
[----:B------:R-:W5:Y:S05]  /*5f80*/  S2R R16, SR_CTAID.X ;  /* 0x0000000000107919 */ /* 0x000f6a0000002500 */
[----:B------:R-:W5:Y:S01]  /*5f90*/  S2UR UR5, SR_CgaCtaId ;  /* 0x00000000000579c3 */ /* 0x000f620000008800 */
[----:B-1----:R-:W-:-:S07]  /*5fa0*/  ISETP.NE.U32.AND P0, PT, R2, RZ, PT ;  /* 0x000000ff0200720c */ /* 0x002fce0003f05070 */
[----:B------:R-:W1:Y:S01]  /*5fb0*/  LDC.64 R14, c[0x0][0x840] ;  /* 0x00021000ff0e7b82 */ /* 0x000e620000000a00 */
[----:B------:R-:W-:-:S07]  /*5fc0*/  ISETP.NE.AND.EX P0, PT, R3, RZ, PT, P0 ;  /* 0x000000ff0300720c */ /* 0x000fce0003f05300 */
[----:B------:R-:W1:Y:S08]  /*5fd0*/  LDC.64 R12, c[0x0][0x818] ;  /* 0x00020600ff0c7b82 */ /* 0x000e700000000a00 */
[----:B------:R-:W2:Y:S08]  /*5fe0*/  @P0 LDC.64 R2, c[0x0][0x878] ;  /* 0x00021e00ff020b82 */ /* 0x000eb00000000a00 */
[----:B------:R-:W1:Y:S08]  /*5ff0*/  LDC.64 R20, c[0x0][0x848] ;  /* 0x00021200ff147b82 */ /* 0x000e700000000a00 */
[----:B------:R-:W1:Y:S08]  /*6000*/  LDC.64 R22, c[0x0][0x800] ;  /* 0x00020000ff167b82 */ /* 0x000e700000000a00 */
[----:B------:R-:W1:Y:S01]  /*6010*/  LDC.64 R24, c[0x0][0x828] ;  /* 0x00020a00ff187b82 */ /* 0x000e620000000a00 */
[----:B--2---:R-:W-:-:S06]  /*6020*/  @P0 IMAD.WIDE R2, R26, 0x4, R2 ;  /* 0x000000041a020825 */ /* 0x004fcc00078e0202 */
[----:B------:R2:W5:Y:S01]  /*6030*/  @P0 LDG.E R2, desc[UR38][R2.64] ;  /* 0x0000002602020981 */ /* 0x000562000c1e1900 */
[----:B------:R-:W-:Y:S01]  /*6040*/  BAR.SYNC.DEFER_BLOCKING 0x1, 0x100 ;  /* 0x0044000000007b1d */ /* 0x000fe20000010000 */
[----:B---3--:R-:W-:Y:S01]  /*6050*/  ISETP.NE.AND P2, PT, R17, 0x1, PT ;  /* 0x000000011100780c */ /* 0x008fe20003f45270 */
[C---:B----4-:R-:W-:Y:S01]  /*6060*/  VIADD R18, R6.reuse, 0xffffff80 ;  /* 0xffffff8006127836 */ /* 0x050fe20000000000 */
[----:B------:R-:W-:-:S03]  /*6070*/  ISETP.NE.AND P1, PT, R6, 0x80, PT ;  /* 0x000000800600780c */ /* 0x000fc60003f25270 */
[----:B------:R-:W-:Y:S01]  /*6080*/  BSSY B0, `(.L_x_916) ;  /* 0x000004e000007945 */ /* 0x000fe20003800000 */
[----:B------:R-:W-:-:S04]  /*6090*/  SHF.R.S32.HI R5, RZ, 0x1f, R18 ;  /* 0x0000001fff057819 */ /* 0x000fc80000011412 */
[----:B------:R-:W-:-:S03]  /*60a0*/  LEA.HI R5, R5, R18, RZ, 0x7 ;  /* 0x0000001205057211 */ /* 0x000fc600078f38ff */
[----:B------:R-:W5:Y:S01]  /*60b0*/  @P2 LDC R7, c[0x0][0x854] ;  /* 0x00021500ff072b82 */ /* 0x000f620000000800 */
[C---:B--2---:R-:W-:Y:S02]  /*60c0*/  LOP3.LUT R3, R5.reuse, 0xfffff80, RZ, 0xc0, !PT ;  /* 0x0fffff8005037812 */ /* 0x044fe400078ec0ff */
[----:B------:R-:W-:-:S03]  /*60d0*/  SHF.L.U32 R5, R5, 0x5, RZ ;  /* 0x0000000505057819 */ /* 0x000fc600000006ff */
[----:B------:R-:W-:Y:S01]  /*60e0*/  IMAD.IADD R4, R18, 0x1, -R3 ;  /* 0x0000000112047824 */ /* 0x000fe200078e0a03 */
[----:B------:R-:W-:Y:S01]  /*60f0*/  LOP3.LUT R5, R5, 0x3ffff000, RZ, 0xc0, !PT ;  /* 0x3ffff00005057812 */ /* 0x000fe200078ec0ff */
[----:B------:R-:W2:Y:S03]  /*6100*/  @P2 LDC R9, c[0x0][0x858] ;  /* 0x00021600ff092b82 */ /* 0x000ea60000000800 */
[----:B------:R-:W-:Y:S01]  /*6110*/  LEA R4, R4, R5, 0x2 ;  /* 0x0000000504047211 */ /* 0x000fe200078e10ff */
[----:B-----5:R-:W-:-:S04]  /*6120*/  @P2 IMAD.HI.U32 R0, R8, R7, RZ ;  /* 0x0000000708002227 */ /* 0x020fc800078e00ff */
[----:B------:R-:W-:Y:S01]  /*6130*/  IMAD.MOV.U32 R7, RZ, RZ, R8 ;  /* 0x000000ffff077224 */ /* 0x000fe200078e0008 */
[----:B--2---:R-:W-:Y:S01]  /*6140*/  @P2 SHF.R.U32.HI R7, RZ, R9, R0 ;  /* 0x00000009ff072219 */ /* 0x004fe20000011600 */
[----:B------:R-:W-:Y:S01]  /*6150*/  IMAD R0, R26, UR6, RZ ;  /* 0x000000061a007c24 */ /* 0x000fe2000f8e02ff */
[----:B------:R-:W-:Y:S02]  /*6160*/  ISETP.NE.AND P2, PT, R18, RZ, PT ;  /* 0x000000ff1200720c */ /* 0x000fe40003f45270 */
[----:B------:R-:W-:Y:S01]  /*6170*/  SHF.R.S32.HI R9, RZ, 0x1f, R7 ;  /* 0x0000001fff097819 */ /* 0x000fe20000011407 */
[----:B------:R-:W2:Y:S01]  /*6180*/  LDC.64 R18, c[0x0][0x820] ;  /* 0x00020800ff127b82 */ /* 0x000ea20000000a00 */
[----:B------:R-:W-:Y:S01]  /*6190*/  SHF.R.S32.HI R6, RZ, 0x1f, R0 ;  /* 0x0000001fff067819 */ /* 0x000fe20000011400 */
[----:B------:R-:W-:-:S05]  /*61a0*/  @P0 IMAD R2, R26, 0x80, R2 ;  /* 0x000000801a020824 */ /* 0x000fca00078e0202 */
[----:B------:R-:W-:-:S04]  /*61b0*/  @P0 SHF.R.S32.HI R3, RZ, 0x1f, R2 ;  /* 0x0000001fff030819 */ /* 0x000fc80000011402 */
[----:B------:R-:W-:Y:S01]  /*61c0*/  @P0 LEA.HI R3, R3, R2, RZ, 0x7 ;  /* 0x0000000203030211 */ /* 0x000fe200078f38ff */
[----:B------:R-:W-:Y:S01]  /*61d0*/  IMAD R2, R16, UR4, RZ ;  /* 0x0000000410027c24 */ /* 0x000fe2000f8e02ff */
[----:B------:R-:W-:Y:S02]  /*61e0*/  UMOV UR4, 0x400 ;  /* 0x0000040000047882 */ /* 0x000fe40000000000 */
[----:B------:R-:W-:Y:S01]  /*61f0*/  ULEA UR4, UR5, UR4, 0x18 ;  /* 0x0000000405047291 */ /* 0x000fe2000f8ec03f */
[----:B------:R-:W-:Y:S01]  /*6200*/  IMAD R2, R2, UR6, RZ ;  /* 0x0000000602027c24 */ /* 0x000fe2000f8e02ff */
[----:B------:R-:W-:Y:S01]  /*6210*/  ULDC.64 UR6, c[0x0][0x868] ;  /* 0x00021a0000067ab9 */ /* 0x000fe20000000a00 */
[----:B------:R-:W-:-:S03]  /*6220*/  @P0 IMAD.SHL.U32 R3, R3, 0x40, RZ ;  /* 0x0000004003030824 */ /* 0x000fc600078e00ff */
[----:B------:R-:W-:Y:S02]  /*6230*/  IADD3 R10, P3, P4, R2, R0, R7 ;  /* 0x00000000020a7210 */ /* 0x000fe40007c7e007 */
[----:B------:R-:W-:Y:S02]  /*6240*/  SHF.R.S32.HI R5, RZ, 0x1f, R2 ;  /* 0x0000001fff057819 */ /* 0x000fe40000011402 */
[----:B------:R-:W-:Y:S02]  /*6250*/  @P0 LOP3.LUT R2, R3, 0xffffe000, RZ, 0xc0, !PT ;  /* 0xffffe00003020812 */ /* 0x000fe400078ec0ff */
[----:B------:R-:W-:Y:S01]  /*6260*/  IADD3.X R11, R5, R6, R9, P3, P4 ;  /* 0x00000006050b7210 */ /* 0x000fe20001fe8409 */
[----:B------:R-:W-:Y:S01]  /*6270*/  IMAD.SHL.U32 R5, R16, 0x2000, RZ ;  /* 0x0000200010057824 */ /* 0x000fe200078e00ff */
[----:B------:R-:W-:Y:S02]  /*6280*/  @P0 SHF.R.S32.HI R3, RZ, 0x1f, R2 ;  /* 0x0000001fff030819 */ /* 0x000fe40000011402 */
[----:B------:R-:W-:-:S02]  /*6290*/  @!P0 CS2R R2, SRZ ;  /* 0x0000000000028805 */ /* 0x000fc4000001ff00 */
[----:B------:R-:W-:Y:S01]  /*62a0*/  LEA R0, R4, UR4, 0x2 ;  /* 0x0000000404007c11 */ /* 0x000fe2000f8e10ff */
[----:B-1----:R-:W-:Y:S01]  /*62b0*/  IMAD R6, R9, R14, RZ ;  /* 0x0000000e09067224 */ /* 0x002fe200078e02ff */
[----:B------:R-:W-:Y:S02]  /*62c0*/  SHF.L.U64.HI R11, R10, 0x2, R11 ;  /* 0x000000020a0b7819 */ /* 0x000fe4000001020b */
[----:B------:R-:W-:Y:S01]  /*62d0*/  IADD3 R4, P3, R5, R2, RZ ;  /* 0x0000000205047210 */ /* 0x000fe20007f7e0ff */
[-C--:B------:R-:W-:Y:S01]  /*62e0*/  IMAD R2, R9, R12.reuse, RZ ;  /* 0x0000000c09027224 */ /* 0x080fe200078e02ff */
[----:B------:R1:W-:Y:S01]  /*62f0*/  STS.128 [R0], R152 ;  /* 0x0000009800007388 */ /* 0x0003e20000000c00 */
[----:B------:R-:W-:Y:S01]  /*6300*/  IMAD R15, R7, R15, R6 ;  /* 0x0000000f070f7224 */ /* 0x000fe200078e0206 */
[----:B------:R-:W-:Y:S01]  /*6310*/  LEA.HI.X.SX32 R5, R5, R3, 0x1, P3 ;  /* 0x0000000305057211 */ /* 0x000fe200018f0eff */
[C---:B------:R-:W-:Y:S01]  /*6320*/  IMAD R9, R7.reuse, R13, R2 ;  /* 0x0000000d07097224 */ /* 0x040fe200078e0202 */
[----:B------:R-:W-:Y:S01]  /*6330*/  SHF.R.S32.HI R6, RZ, 0x1f, R26 ;  /* 0x0000001fff067819 */ /* 0x000fe2000001141a */
[----:B------:R1:W-:Y:S01]  /*6340*/  STS.128 [R0+0x800], R156 ;  /* 0x0008009c00007388 */ /* 0x0003e20000000c00 */
[----:B------:R-:W-:-:S02]  /*6350*/  IMAD.WIDE.U32 R2, R7, R12, R4 ;  /* 0x0000000c07027225 */ /* 0x000fc400078e0004 */
[----:B------:R-:W-:Y:S01]  /*6360*/  SEL R13, R6, RZ, !P0 ;  /* 0x000000ff060d7207 */ /* 0x000fe20004000000 */
[----:B------:R1:W-:Y:S01]  /*6370*/  STS.128 [R0+0x1000], R160 ;  /* 0x001000a000007388 */ /* 0x0003e20000000c00 */
[----:B------:R-:W-:-:S03]  /*6380*/  IMAD.WIDE.U32 R4, R7, R14, R4 ;  /* 0x0000000e07047225 */ /* 0x000fc600078e0004 */
[----:B------:R1:W-:Y:S01]  /*6390*/  STS.128 [R0+0x1800], R164 ;  /* 0x001800a400007388 */ /* 0x0003e20000000c00 */
[----:B------:R-:W-:Y:S01]  /*63a0*/  IMAD.IADD R3, R3, 0x1, R9 ;  /* 0x0000000103037824 */ /* 0x000fe200078e0209 */
[----:B------:R-:W-:Y:S02]  /*63b0*/  SEL R9, R26, RZ, !P0 ;  /* 0x000000ff1a097207 */ /* 0x000fe40004000000 */
[----:B------:R1:W-:Y:S01]  /*63c0*/  STS.128 [R0+0x2000], R168 ;  /* 0x002000a800007388 */ /* 0x0003e20000000c00 */
[----:B--2---:R-:W-:Y:S01]  /*63d0*/  IMAD R6, R13, R18, RZ ;  /* 0x000000120d067224 */ /* 0x004fe200078e02ff */
[----:B------:R-:W-:Y:S01]  /*63e0*/  IADD3 R5, R5, R15, RZ ;  /* 0x0000000f05057210 */ /* 0x000fe20007ffe0ff */
[----:B------:R-:W-:Y:S01]  /*63f0*/  IMAD R12, R13, R20, RZ ;  /* 0x000000140d0c7224 */ /* 0x000fe200078e02ff */
[----:B------:R1:W-:Y:S01]  /*6400*/  STS.128 [R0+0x2800], R172 ;  /* 0x002800ac00007388 */ /* 0x0003e20000000c00 */
[----:B------:R-:W-:Y:S02]  /*6410*/  IMAD.SHL.U32 R13, R10, 0x4, RZ ;  /* 0x000000040a0d7824 */ /* 0x000fe400078e00ff */
[C---:B------:R-:W-:Y:S01]  /*6420*/  IMAD R15, R9.reuse, R19, R6 ;  /* 0x00000013090f7224 */ /* 0x040fe200078e0206 */
[----:B------:R1:W-:Y:S01]  /*6430*/  STS.128 [R0+0x3000], R176 ;  /* 0x003000b000007388 */ /* 0x0003e20000000c00 */
[----:B------:R-:W-:Y:S01]  /*6440*/  IMAD.WIDE.U32 R2, R9, R18, R2 ;  /* 0x0000001209027225 */ /* 0x000fe200078e0002 */
[----:B------:R-:W-:-:S02]  /*6450*/  IADD3 R6, P4, R13, UR6, RZ ;  /* 0x000000060d067c10 */ /* 0x000fc4000ff9e0ff */
[----:B------:R1:W-:Y:S01]  /*6460*/  STS.128 [R0+0x3800], R180 ;  /* 0x003800b400007388 */ /* 0x0003e20000000c00 */
[----:B------:R-:W-:Y:S01]  /*6470*/  IMAD.WIDE.U32 R4, R9, R20, R4 ;  /* 0x0000001409047225 */ /* 0x000fe200078e0004 */
[----:B------:R-:W-:-:S03]  /*6480*/  LEA R22, P3, R2, R22, 0x2 ;  /* 0x0000001602167211 */ /* 0x000fc600078610ff */
[----:B------:R-:W-:Y:S01]  /*6490*/  IMAD.MOV R10, RZ, RZ, -R7 ;  /* 0x000000ffff0a7224 */ /* 0x000fe200078e0a07 */
[----:B------:R-:W-:Y:S01]  /*64a0*/  IADD3.X R7, R11, UR7, RZ, P4, !PT ;  /* 0x000000070b077c10 */ /* 0x000fe2000a7fe4ff */
[----:B------:R-:W-:Y:S01]  /*64b0*/  IMAD R9, R9, R21, R12 ;  /* 0x0000001509097224 */ /* 0x000fe200078e020c */
[----:B------:R-:W-:Y:S01]  /*64c0*/  LEA R24, P0, R4, R24, 0x2 ;  /* 0x0000001804187211 */ /* 0x000fe200078010ff */
[----:B------:R-:W-:Y:S02]  /*64d0*/  IMAD R17, R17, R10, R8 ;  /* 0x0000000a11117224 */ /* 0x000fe400078e0208 */
[----:B------:R-:W-:Y:S01]  /*64e0*/  IMAD.IADD R10, R3, 0x1, R15 ;  /* 0x00000001030a7824 */ /* 0x000fe200078e020f */
[----:B------:R-:W-:Y:S01]  /*64f0*/  IADD3 R9, R5, R9, RZ ;  /* 0x0000000905097210 */ /* 0x000fe20007ffe0ff */
[----:B------:R-:W-:Y:S08]  /*6500*/  @P2 BRA `(.L_x_917) ;  /* 0x0000000000142947 */ /* 0x000ff00003800000 */
.L_x_918:
[----:B------:R-:W2:Y:S04]  /*6510*/  LDG.E.STRONG.GPU R8, desc[UR38][R6.64] ;  /* 0x0000002606087981 */ /* 0x000ea8000c1ef900 */
[----:B--2---:R-:W-:Y:S01]  /*6520*/  CCTL.IVALL ;  /* 0x00000000ff00798f */ /* 0x004fe20002000000 */
[----:B------:R-:W-:Y:S05]  /*6530*/  YIELD ;  /* 0x0000000000007946 */ /* 0x000fea0003800000 */
[----:B------:R-:W-:-:S13]  /*6540*/  ISETP.NE.AND P2, PT, R8, R17, PT ;  /* 0x000000110800720c */ /* 0x000fda0003f45270 */
[----:B------:R-:W-:Y:S05]  /*6550*/  @P2 BRA `(.L_x_918) ;  /* 0xfffffffc00ec2947 */ /* 0x000fea000383ffff */
.L_x_917:
[----:B------:R-:W-:Y:S05]  /*6560*/  BSYNC B0 ;  /* 0x0000000000007941 */ /* 0x000fea0003800000 */
.L_x_916:
[----:B------:R-:W-:Y:S01]  /*6570*/  UMOV UR5, 0xffffffff ;  /* 0xffffffff00057882 */ /* 0x000fe20000000000 */
[----:B------:R-:W-:Y:S02]  /*6580*/  LEA.HI.X R10, R2, R23, R10, 0x2, P3 ;  /* 0x00000017020a7211 */ /* 0x000fe400018f140a */
[----:B------:R-:W-:Y:S01]  /*6590*/  LEA.HI.X R9, R4, R25, R9, 0x2, P0 ;  /* 0x0000001904097211 */ /* 0x000fe200000f1409 */
[----:B------:R-:W-:Y:S06]  /*65a0*/  BRA.DIV UR5, `(.L_x_919) ;  /* 0x0000003e056c7947 */ /* 0x000fec000b800000 */
[----:B------:R-:W-:Y:S01]  /*65b0*/  NOP ;  /* 0x0000000000007918 */ /* 0x000fe20000000000 */
.L_x_1009:
[----:B------:R-:W-:Y:S01]  /*65c0*/  @!PT LDS RZ, [RZ] ;  /* 0x00000000fffff984 */ /* 0x000fe20000000800 */
[----:B------:R-:W-:Y:S01]  /*65d0*/  @!PT LDS RZ, [RZ] ;  /* 0x00000000fffff984 */ /* 0x000fe20000000800 */
[----:B------:R-:W-:Y:S01]  /*65e0*/  @!PT LDS RZ, [RZ] ;  /* 0x00000000fffff984 */ /* 0x000fe20000000800 */
[----:B------:R-:W-:Y:S01]  /*65f0*/  @!PT LDS RZ, [RZ] ;  /* 0x00000000fffff984 */ /* 0x000fe20000000800 */
[----:B------:R2:W-:Y:S06]  /*6600*/  MEMBAR.ALL.CTA ;  /* 0x0000000000007992 */ /* 0x0005ec0000008000 */
[----:B--2---:R-:W2:Y:S01]  /*6610*/  FENCE.VIEW.ASYNC.S ;  /* 0x00000000000073c6 */ /* 0x004ea20000000000 */
[----:B------:R-:W-:Y:S05]  /*6620*/  WARPSYNC.ALL ;  /* 0x0000000000007948 */ /* 0x000fea0003800000 */
[----:B------:R-:W-:Y:S01]  /*6630*/  BSSY B0, `(.L_x_920) ;  /* 0x0000010000007945 */ /* 0x000fe20003800000 */
[----:B--2---:R-:W-:Y:S06]  /*6640*/  BAR.SYNC.DEFER_BLOCKING 0x1, 0x100 ;  /* 0x0044000000007b1d */ /* 0x004fec0000010000 */
[----:B------:R-:W-:Y:S05]  /*6650*/  @P1 BRA `(.L_x_921) ;  /* 0x0000000000341947 */ /* 0x000fea0003800000 */
[----:B------:R-:W-:Y:S01]  /*6660*/  R2UR UR6, R24 ;  /* 0x00000000180672ca */ /* 0x000fe200000e0000 */
[----:B------:R-:W-:Y:S01]  /*6670*/  UMOV UR5, 0x800 ;  /* 0x0000080000057882 */ /* 0x000fe20000000000 */
[----:B------:R-:W-:Y:S01]  /*6680*/  R2UR UR7, R9 ;  /* 0x00000000090772ca */ /* 0x000fe200000e0000 */
[----:B------:R-:W-:Y:S01]  /*6690*/  UMOV UR8, 0x0 ;  /* 0x0000000000087882 */ /* 0x000fe20000000000 */
[----:B------:R-:W-:Y:S01]  /*66a0*/  PLOP3.LUT P0, PT, PT, PT, PT, 0x80, 0x0 ;  /* 0x000000000000781c */ /* 0x000fe20003f0f070 */
[----:B------:R-:W-:-:S12]  /*66b0*/  UMOV UR9, 0x14f00000 ;  /* 0x14f0000000097882 */ /* 0x000fd80000000000 */
.L_x_922:
[----:B------:R-:W-:Y:S01]  /*66c0*/  @P0 ELECT P2, URZ, PT ;  /* 0x00000000003f082f */ /* 0x000fe20003840000 */
[----:B------:R2:W-:-:S12]  /*66d0*/  UBLKRED.G.S.ADD.F32.RN [UR6], [UR4], UR5, desc[UR8] ;  /* 0x00000806040073bb */ /* 0x0005d800080a1405 */
[----:B------:R-:W-:Y:S02]  /*66e0*/  @P2 PLOP3.LUT P0, PT, P2, PT, PT, 0x8, 0x0 ;  /* 0x000000000000281c */ /* 0x000fe4000170e170 */
[----:B------:R-:W-:-:S11]  /*66f0*/  PLOP3.LUT P2, PT, PT, PT, PT, 0x8, 0x0 ;  /* 0x000000000000781c */ /* 0x000fd60003f4e170 */
[----:B--2---:R-:W-:Y:S05]  /*6700*/  @P0 BRA.U.ANY `(.L_x_922) ;  /* 0xfffffffd00ec0947 */ /* 0x004fea000393ffff */
[----:B------:R0:W-:Y:S01]  /*6710*/  UTMACMDFLUSH ;  /* 0x00000000000079b7 */ /* 0x0001e20000000000 */
[----:B------:R-:W-:-:S04]  /*6720*/  DEPBAR.LE SB0, 0x0 ;  /* 0x000080000000791a */ /* 0x000fc80000000000 */
.L_x_921:
[----:B------:R-:W-:Y:S05]  /*6730*/  BSYNC B0 ;  /* 0x0000000000007941 */ /* 0x000fea0003800000 */
.L_x_920:
        /* <DEDUP_REMOVED lines=12> */
[----:B------:R-:W-:-:S05]  /*6800*/  IMAD.MOV.U32 R3, RZ, RZ, 0x1 ;  /* 0x00000001ff037424 */ /* 0x000fca00078e00ff */
[----:B------:R2:W-:Y:S02]  /*6810*/  REDG.E.ADD.S32.STRONG.GPU desc[UR38][R6.64], R3 ;  /* 0x000000030600798e */ /* 0x0005e4000c10e3a6 */
.L_x_924:
[----:B------:R-:W-:Y:S05]  /*6820*/  BSYNC B0 ;  /* 0x0000000000007941 */ /* 0x000fea0003800000 */
.L_x_923:
[----:B------:R-:W-:Y:S06]  /*6830*/  BAR.SYNC.DEFER_BLOCKING 0x1, 0x100 ;  /* 0x0044000000007b1d */ /* 0x000fec0000010000 */
[----:B------:R-:W-:Y:S01]  /*6840*/  ULDC.64 UR6, c[0x0][0x860] ;  /* 0x0002180000067ab9 */ /* 0x000fe20000000a00 */
[----:B------:R-:W-:Y:S01]  /*6850*/  BSSY B0, `(.L_x_925) ;  /* 0x0000011000007945 */ /* 0x000fe20003800000 */
[----:B------:R-:W-:-:S04]  /*6860*/  IADD3 R2, P0, R13, UR6, RZ ;  /* 0x000000060d027c10 */ /* 0x000fc8000ff1e0ff */
[----:B--2---:R-:W-:Y:S01]  /*6870*/  IADD3.X R3, R11, UR7, RZ, P0, !PT ;  /* 0x000000070b037c10 */ /* 0x004fe200087fe4ff */
        /* <DEDUP_REMOVED lines=9> */
.L_x_927:
[----:B-12---:R-:W2:Y:S04]  /*6910*/  LDG.E.STRONG.GPU R0, desc[UR38][R2.64] ;  /* 0x0000002602007981 */ /* 0x006ea8000c1ef900 */
[----:B--2---:R-:W-:Y:S01]  /*6920*/  CCTL.IVALL ;  /* 0x00000000ff00798f */ /* 0x004fe20002000000 */
[----:B------:R-:W-:Y:S05]  /*6930*/  YIELD ;  /* 0x0000000000007946 */ /* 0x000fea0003800000 */
[----:B------:R-:W-:-:S13]  /*6940*/  ISETP.NE.AND P0, PT, R0, R17, PT ;  /* 0x000000110000720c */ /* 0x000fda0003f05270 */
[----:B------:R-:W-:Y:S05]  /*6950*/  @P0 BRA `(.L_x_927) ;  /* 0xfffffffc00ec0947 */ /* 0x000fea000383ffff */
.L_x_926:
[----:B------:R-:W-:Y:S05]  /*6960*/  BSYNC B0 ;  /* 0x0000000000007941 */ /* 0x000fea0003800000 */
.L_x_925:
[----:B------:R-:W-:-:S03]  /*6970*/  UMOV UR5, 0xffffffff ;  /* 0xffffffff00057882 */ /* 0x000fc60000000000 */
[----:B------:R-:W-:Y:S05]  /*6980*/  BRA.DIV UR5, `(.L_x_928) ;  /* 0x0000003a05907947 */ /* 0x000fea000b800000 */
[----:B------:R-:W-:Y:S01]  /*6990*/  NOP ;  /* 0x0000000000007918 */ /* 0x000fe20000000000 */
.L_x_1012:
[----:B------:R-:W-:Y:S01]  /*69a0*/  @!PT LDS RZ, [RZ] ;  /* 0x00000000fffff984 */ /* 0x000fe20000000800 */
[----:B------:R-:W-:Y:S01]  /*69b0*/  @!PT LDS RZ, [RZ] ;  /* 0x00000000fffff984 */ /* 0x000fe20000000800 */
[----:B------:R-:W-:Y:S01]  /*69c0*/  @!PT LDS RZ, [RZ] ;  /* 0x00000000fffff984 */ /* 0x000fe20000000800 */
[----:B------:R-:W-:Y:S01]  /*69d0*/  @!PT LDS RZ, [RZ] ;  /* 0x00000000fffff984 */ /* 0x000fe20000000800 */
[----:B------:R3:W-:Y:S06]  /*69e0*/  MEMBAR.ALL.CTA ;  /* 0x0000000000007992 */ /* 0x0007ec0000008000 */
[----:B---3--:R-:W3:Y:S01]  /*69f0*/  FENCE.VIEW.ASYNC.S ;  /* 0x00000000000073c6 */ /* 0x008ee20000000000 */
[----:B------:R-:W-:Y:S05]  /*6a00*/  WARPSYNC.ALL ;  /* 0x0000000000007948 */ /* 0x000fea0003800000 */
[----:B------:R-:W-:Y:S01]  /*6a10*/  BSSY B0, `(.L_x_929) ;  /* 0x0000010000007945 */ /* 0x000fe20003800000 */
[----:B---3--:R-:W-:Y:S06]  /*6a20*/  BAR.SYNC.DEFER_BLOCKING 0x1, 0x100 ;  /* 0x0044000000007b1d */ /* 0x008fec0000010000 */
[----:B------:R-:W-:Y:S05]  /*6a30*/  @P1 BRA `(.L_x_930) ;  /* 0x0000000000341947 */ /* 0x000fea0003800000 */
[----:B------:R-:W-:Y:S01]  /*6a40*/  R2UR UR6, R22 ;  /* 0x00000000160672ca */ /* 0x000fe200000e0000 */
[----:B------:R-:W-:Y:S01]  /*6a50*/  UMOV UR5, 0x800 ;  /* 0x0000080000057882 */ /* 0x000fe20000000000 */
[----:B------:R-:W-:Y:S01]  /*6a60*/  R2UR UR7, R10 ;  /* 0x000000000a0772ca */ /* 0x000fe200000e0000 */
[----:B------:R-:W-:Y:S01]  /*6a70*/  UMOV UR8, 0x0 ;  /* 0x0000000000087882 */ /* 0x000fe20000000000 */
[----:B------:R-:W-:Y:S01]  /*6a80*/  PLOP3.LUT P0, PT, PT, PT, PT, 0x80, 0x0 ;  /* 0x000000000000781c */ /* 0x000fe20003f0f070 */
[----:B------:R-:W-:-:S12]  /*6a90*/  UMOV UR9, 0x14f00000 ;  /* 0x14f0000000097882 */ /* 0x000fd80000000000 */
.L_x_931:
[----:B------:R-:W-:Y:S01]  /*6aa0*/  @P0 ELECT P2, URZ, PT ;  /* 0x00000000003f082f */ /* 0x000fe20003840000 */
[----:B------:R3:W-:-:S12]  /*6ab0*/  UBLKRED.G.S.ADD.F32.RN [UR6], [UR4], UR5, desc[UR8] ;  /* 0x00000806040073bb */ /* 0x0007d800080a1405 */
[----:B------:R-:W-:Y:S02]  /*6ac0*/  @P2 PLOP3.LUT P0, PT, P2, PT, PT, 0x8, 0x0 ;  /* 0x000000000000281c */ /* 0x000fe4000170e170 */
[----:B------:R-:W-:-:S11]  /*6ad0*/  PLOP3.LUT P2, PT, PT, PT, PT, 0x8, 0x0 ;  /* 0x000000000000781c */ /* 0x000fd60003f4e170 */
[----:B---3--:R-:W-:Y:S05]  /*6ae0*/  @P0 BRA.U.ANY `(.L_x_931) ;  /* 0xfffffffd00ec0947 */ /* 0x008fea000393ffff */
[----:B------:R0:W-:Y:S01]  /*6af0*/  UTMACMDFLUSH ;  /* 0x00000000000079b7 */ /* 0x0001e20000000000 */
[----:B------:R-:W-:-:S04]  /*6b00*/  DEPBAR.LE SB0, 0x0 ;  /* 0x000080000000791a */ /* 0x000fc80000000000 */
.L_x_930:
[----:B------:R-:W-:Y:S05]  /*6b10*/  BSYNC B0 ;  /* 0x0000000000007941 */ /* 0x000fea0003800000 */
.L_x_929:
[----:B------:R-:W-:Y:S01]  /*6b20*/  NOP ;  /* 0x0000000000007918 */ /* 0x000fe20000000000 */
[----:B------:R-:W-:Y:S05]  /*6b30*/  @P1 BRA `(.L_x_892) ;  /* 0x0000003400a81947 */ /* 0x000fea0003800000 */
[----:B------:R-:W-:Y:S01]  /*6b40*/  IMAD.MOV.U32 R5, RZ, RZ, 0x1 ;  /* 0x00000001ff057424 */ /* 0x000fe200078e00ff */
[----:B------:R-:W-:Y:S01]  /*6b50*/  @!PT LDS RZ, [RZ] ;  /* 0x00000000fffff984 */ /* 0x000fe20000000800 */
[----:B------:R-:W-:Y:S01]  /*6b60*/  @!PT LDS RZ, [RZ] ;  /* 0x00000000fffff984 */ /* 0x000fe20000000800 */
[----:B------:R-:W-:Y:S01]  /*6b70*/  @!PT LDS RZ, [RZ] ;  /* 0x00000000fffff984 */ /* 0x000fe20000000800 */
[----:B------:R-:W-:Y:S01]  /*6b80*/  @!PT LDS RZ, [RZ] ;  /* 0x00000000fffff984 */ /* 0x000fe20000000800 */
[----:B------:R3:W-:Y:S06]  /*6b90*/  MEMBAR.ALL.CTA ;  /* 0x0000000000007992 */ /* 0x0007ec0000008000 */
[----:B---3--:R-:W-:Y:S06]  /*6ba0*/  MEMBAR.ALL.GPU ;  /* 0x0000000000007992 */ /* 0x008fec000000a000 */
[----:B------:R-:W-:-:S00]  /*6bb0*/  ERRBAR ;  /* 0x00000000000079ab */ /* 0x000fc00000000000 */
[----:B------:R-:W-:Y:S06]  /*6bc0*/  CGAERRBAR ;  /* 0x00000000000075ab */ /* 0x000fec0000000000 */
[----:B012345:R-:W-:Y:S04]  /*6bd0*/  CCTL.IVALL ;  /* 0x00000000ff00798f */ /* 0x03ffe80002000000 */
[----:B------:R3:W-:Y:S01]  /*6be0*/  REDG.E.ADD.S32.STRONG.GPU desc[UR38][R2.64], R5 ;  /* 0x000000050200798e */ /* 0x0007e2000c10e3a6 */
[----:B------:R-:W-:Y:S05]  /*6bf0*/  BRA `(.L_x_892) ;  /* 0x0000003400787947 */ /* 0x000fea0003800000 */
.L_x_887:
        /* <DEDUP_REMOVED lines=16> */
[----:B------:R-:W-:Y:S01]  /*6d00*/  IMAD.U32 R2, RZ, RZ, UR4 ;  /* 0x00000004ff027e24 */ /* 0x000fe2000f8e00ff */
[----:B------:R-:W-:-:S05]  /*6d10*/  MOV R3, UR5 ;  /* 0x0000000500037c02 */ /* 0x000fca0008000f00 */
[----:B------:R-:W2:Y:S02]  /*6d20*/  LDG.E R2, desc[UR38][R2.64] ;  /* 0x0000002602027981 */ /* 0x000ea4000c1e1900 */
[----:B--2---:R-:W-:Y:S01]  /*6d30*/  R2UR UR4, R2 ;  /* 0x00000000020472ca */ /* 0x004fe200000e0000 */
[----:B------:R-:W-:-:S14]  /*6d40*/  BRA `(.L_x_934) ;  /* 0x0000000000387947 */ /* 0x000fdc0003800000 */
.L_x_933:
[----:B------:R-:W-:Y:S02]  /*6d50*/  ULDC.64 UR4, c[0x0][0x8d8] ;  /* 0x0002360000047ab9 */ /* 0x000fe40000000a00 */
[----:B------:R-:W-:-:S04]  /*6d60*/  ISETP.NE.U32.AND P0, PT, RZ, UR4, PT ;  /* 0x00000004ff007c0c */ /* 0x000fc8000bf05070 */
[----:B------:R-:W-:-:S13]  /*6d70*/  ISETP.NE.AND.EX P0, PT, RZ, UR5, PT, P0 ;  /* 0x00000005ff007c0c */ /* 0x000fda000bf05300 */
[----:B------:R-:W-:Y:S05]  /*6d80*/  @!P0 BRA `(.L_x_935) ;  /* 0x0000000000248947 */ /* 0x000fea0003800000 */
[----:B------:R-:W-:Y:S02]  /*6d90*/  ULDC.64 UR4, c[0x0][0x8d8] ;  /* 0x0002360000047ab9 */ /* 0x000fe40000000a00 */
[----:B--2---:R-:W-:-:S06]  /*6da0*/  UIMAD.WIDE UR4, UR12, 0x4, UR4 ;  /* 0x000000040c0478a5 */ /* 0x004fcc000f8e0204 */
[----:B------:R-:W-:Y:S02]  /*6db0*/  IMAD.U32 R2, RZ, RZ, UR4 ;  /* 0x00000004ff027e24 */ /* 0x000fe4000f8e00ff */
[----:B------:R-:W-:-:S05]  /*6dc0*/  IMAD.U32 R3, RZ, RZ, UR5 ;  /* 0x00000005ff037e24 */ /* 0x000fca000f8e00ff */
[----:B------:R-:W2:Y:S04]  /*6dd0*/  LDG.E R0, desc[UR38][R2.64] ;  /* 0x0000002602007981 */ /* 0x000ea8000c1e1900 */
[----:B------:R-:W2:Y:S02]  /*6de0*/  LDG.E R5, desc[UR38][R2.64+0x4] ;  /* 0x0000042602057981 */ /* 0x000ea4000c1e1900 */
[----:B--2---:R-:W-:-:S05]  /*6df0*/  IMAD.IADD R0, R5, 0x1, -R0 ;  /* 0x0000000105007824 */ /* 0x004fca00078e0a00 */
[----:B------:R-:W-:Y:S01]  /*6e00*/  R2UR UR4, R0 ;  /* 0x00000000000472ca */ /* 0x000fe200000e0000 */
[----:B------:R-:W-:-:S14]  /*6e10*/  BRA `(.L_x_934) ;  /* 0x0000000000047947 */ /* 0x000fdc0003800000 */
.L_x_935:
[----:B------:R-:W-:-:S05]  /*6e20*/  ULDC UR4, c[0x0][0x8c4] ;  /* 0x0002310000047ab9 */ /* 0x000fca0000000800 */
.L_x_934:
        /* <DEDUP_REMOVED lines=11> */
[----:B------:R-:W-:Y:S01]  /*6ee0*/  MOV R2, UR4 ;  /* 0x0000000400027c02 */ /* 0x000fe20008000f00 */
[----:B------:R-:W-:Y:S01]  /*6ef0*/  IMAD.U32 R3, RZ, RZ, UR5 ;  /* 0x00000005ff037e24 */ /* 0x000fe2000f8e00ff */
[----:B------:R-:W-:Y:S02]  /*6f00*/  ULDC.64 UR4, c[0x0][0x780] ;  /* 0x0001e00000047ab9 */ /* 0x000fe40000000a00 */
[----:B------:R-:W-:-:S04]  /*6f10*/  UISETP.NE.U32.AND UP1, UPT, UR4, URZ, UPT ;  /* 0x0000003f0400728c */ /* 0x000fc8000bf25070 */
[----:B------:R-:W2:Y:S01]  /*6f20*/  @P0 LDG.E R6, desc[UR38][R2.64] ;  /* 0x0000002602060981 */ /* 0x000ea2000c1e1900 */
[----:B------:R-:W-:Y:S01]  /*6f30*/  UISETP.NE.AND.EX UP1, UPT, UR5, URZ, UPT, UP1 ;  /* 0x0000003f0500728c */ /* 0x000fe2000bf25310 */
[----:B------:R-:W-:Y:S02]  /*6f40*/  ULDC UR6, c[0x0][0x280] ;  /* 0x0000a00000067ab9 */ /* 0x000fe40000000800 */
[----:B------:R-:W-:-:S03]  /*6f50*/  IMAD.U32 R0, RZ, RZ, UR6 ;  /* 0x00000006ff007e24 */ /* 0x000fc6000f8e00ff */
[----:B------:R-:W-:-:S05]  /*6f60*/  PLOP3.LUT P1, PT, PT, PT, UP1, 0x80, 0x0 ;  /* 0x000000000000781c */ /* 0x000fca0003f2f018 */
[----:B------:R-:W-:Y:S02]  /*6f70*/  @UP1 ULDC.64 UR4, c[0x0][0x780] ;  /* 0x0001e00000041ab9 */ /* 0x000fe40000000a00 */
[----:B------:R-:W-:-:S06]  /*6f80*/  @UP1 UIMAD.WIDE UR4, UR12, 0x4, UR4 ;  /* 0x000000040c0418a5 */ /* 0x000fcc000f8e0204 */
[----:B------:R-:W-:Y:S01]  /*6f90*/  IMAD.U32 R4, RZ, RZ, UR4 ;  /* 0x00000004ff047e24 */ /* 0x000fe2000f8e00ff */
[----:B------:R-:W-:-:S05]  /*6fa0*/  MOV R5, UR5 ;  /* 0x0000000500057c02 */ /* 0x000fca0008000f00 */
        /* <DEDUP_REMOVED lines=13> */
.L_x_936:
        /* <DEDUP_REMOVED lines=18> */
[----:B------:R-:W-:Y:S01]  /*71a0*/  USEL UR18, UR12, URZ, !UP0 ;  /* 0x0000003f0c127287 */ /* 0x000fe2000c000000 */
[----:B------:R-:W-:Y:S01]  /*71b0*/  LEA.HI R3, R3, R2, RZ, 0x7 ;  /* 0x0000000203037211 */ /* 0x000fe200078f38ff */
[----:B------:R-:W-:-:S02]  /*71c0*/  USEL UR13, UR5, URZ, !UP0 ;  /* 0x0000003f050d7287 */ /* 0x000fc4000c000000 */
[----:B------:R-:W-:Y:S01]  /*71d0*/  UIADD3 UR8, UP0, UR6, UR14, URZ ;  /* 0x0000000e06087290 */ /* 0x000fe2000ff1e03f */
[----:B------:R-:W-:Y:S01]  /*71e0*/  SHF.R.S32.HI R3, RZ, 0x7, R3 ;  /* 0x00000007ff037819 */ /* 0x000fe20000011403 */
[----:B------:R-:W-:Y:S01]  /*71f0*/  UIADD3 UR5, UR15, UR9, URZ ;  /* 0x000000090f057290 */ /* 0x000fe2000fffe03f */
[----:B------:R-:W-:Y:S01]  /*7200*/  ULDC UR10, c[0x0][0x288] ;  /* 0x0000a200000a7ab9 */ /* 0x000fe20000000800 */
[----:B------:R-:W-:Y:S01]  /*7210*/  ULDC.64 UR16, c[0x0][0x2e0] ;  /* 0x0000b80000107ab9 */ /* 0x000fe20000000a00 */
[----:B------:R-:W-:Y:S01]  /*7220*/  UIMAD UR12, UR12, UR10, URZ ;  /* 0x0000000a0c0c72a4 */ /* 0x000fe2000f8e023f */
[----:B------:R-:W-:Y:S01]  /*7230*/  VIMNMX R3, R3, 0x1, !PT ;  /* 0x0000000103037848 */ /* 0x000fe20007fe0100 */
[----:B------:R-:W-:Y:S01]  /*7240*/  ULDC UR11, c[0x0][0x760] ;  /* 0x0001d800000b7ab9 */ /* 0x000fe20000000800 */
[----:B------:R-:W-:Y:S02]  /*7250*/  UIADD3.X UR9, UR7, UR5, URZ, UP0, !UPT ;  /* 0x0000000507097290 */ /* 0x000fe400087fe43f */
[----:B------:R-:W-:Y:S01]  /*7260*/  UIMAD UR13, UR13, UR16, URZ ;  /* 0x000000100d0d72a4 */ /* 0x000fe2000f8e023f */
[----:B------:R-:W-:Y:S01]  /*7270*/  LOP3.LUT R6, R3, 0x1, RZ, 0xc0, !PT ;  /* 0x0000000103067812 */ /* 0x000fe200078ec0ff */
[----:B------:R-:W-:-:S02]  /*7280*/  UIMAD UR10, UR10, UR11, URZ ;  /* 0x0000000b0a0a72a4 */ /* 0x000fc4000f8e023f */
[----:B------:R-:W-:Y:S02]  /*7290*/  UIADD3 UR11, UP0, UR12, UR19, URZ ;  /* 0x000000130c0b7290 */ /* 0x000fe4000ff1e03f */
[----:B------:R-:W-:Y:S01]  /*72a0*/  UIMAD UR13, UR18, UR17, UR13 ;  /* 0x00000011120d72a4 */ /* 0x000fe2000f8e020d */
[----:B-1----:R-:W-:Y:S01]  /*72b0*/  LOP3.LUT R0, R4, 0x1f, RZ, 0xc0, !PT ;  /* 0x0000001f04007812 */ /* 0x002fe200078ec0ff */
[----:B------:R-:W-:Y:S02]  /*72c0*/  UIMAD.WIDE.U32 UR8, UR18, UR16, UR8 ;  /* 0x00000010120872a5 */ /* 0x000fe4000f8e0008 */
[----:B------:R-:W-:Y:S01]  /*72d0*/  ULEA.HI.X.SX32 UR12, UR12, UR4, 0x1, UP0 ;  /* 0x000000040c0c7291 */ /* 0x000fe200080f0e3f */
[----:B------:R-:W-:Y:S01]  /*72e0*/  ELECT P0, URZ, PT ;  /* 0x00000000003f782f */ /* 0x000fe20003800000 */
        /* <DEDUP_REMOVED lines=19> */
.L_x_962:
[----:B------:R-:W-:Y:S01]  /*7420*/  UIMAD UR13, UR10, UR4, URZ ;  /* 0x000000040a0d72a4 */ /* 0x000fe2000f8e023f */
[----:B------:R-:W-:Y:S01]  /*7430*/  ISETP.NE.AND P1, PT, R0, RZ, PT ;  /* 0x000000ff0000720c */ /* 0x000fe20003f25270 */
[----:B------:R-:W-:Y:S01]  /*7440*/  ULDC.64 UR6, c[0x0][0x768] ;  /* 0x0001da0000067ab9 */ /* 0x000fe20000000a00 */
[----:B------:R-:W-:Y:S01]  /*7450*/  USHF.L.U32 UR14, UR5, 0xe, URZ ;  /* 0x0000000e050e7899 */ /* 0x000fe2000800063f */
[----:B------:R-:W-:Y:S01]  /*7460*/  IADD3 R4, R4, -0x2, RZ ;  /* 0xfffffffe04047810 */ /* 0x000fe20007ffe0ff */
[----:B------:R-:W-:Y:S01]  /*7470*/  UIADD3 UR15, UP0, UR13, UR11, URZ ;  /* 0x0000000b0d0f7290 */ /* 0x000fe2000ff1e03f */
[----:B------:R-:W-:Y:S01]  /*7480*/  BSSY B0, `(.L_x_938) ;  /* 0x0000010000007945 */ /* 0x000fe20003800000 */
[----:B------:R-:W-:Y:S01]  /*7490*/  UIMAD.WIDE UR30, UR14, 0x4, UR16 ;  /* 0x000000040e1e78a5 */ /* 0x000fe2000f8e0210 */
[----:B------:R-:W-:Y:S01]  /*74a0*/  ISETP.NE.AND P2, PT, R4, RZ, PT ;  /* 0x000000ff0400720c */ /* 0x000fe20003f45270 */
[----:B------:R-:W-:Y:S02]  /*74b0*/  ULEA.HI.X.SX32 UR22, UR13, UR12, 0x1, UP0 ;  /* 0x0000000c0d167291 */ /* 0x000fe400080f0e3f */
[----:B------:R-:W-:-:S02]  /*74c0*/  ULEA UR23, UP0, UR15, UR6, 0x2 ;  /* 0x000000060f177291 */ /* 0x000fc4000f80103f */
[----:B------:R-:W-:Y:S02]  /*74d0*/  UIMAD.WIDE UR26, UR14, 0x4, UR18 ;  /* 0x000000040e1a78a5 */ /* 0x000fe4000f8e0212 */
[----:B------:R-:W-:Y:S02]  /*74e0*/  ULEA.HI.X UR22, UR15, UR7, UR22, 0x2, UP0 ;  /* 0x000000070f167291 */ /* 0x000fe400080f1416 */
[----:B-1----:R-:W-:Y:S01]  /*74f0*/  IMAD.U32 R2, RZ, RZ, UR23 ;  /* 0x00000017ff027e24 */ /* 0x002fe2000f8e00ff */
[----:B------:R-:W-:-:S03]  /*7500*/  UIMAD.WIDE UR14, UR14, 0x4, UR20 ;  /* 0x000000040e0e78a5 */ /* 0x000fc6000f8e0214 */
[----:B------:R-:W-:Y:S01]  /*7510*/  IMAD.U32 R3, RZ, RZ, UR22 ;  /* 0x00000016ff037e24 */ /* 0x000fe2000f8e00ff */
[----:B------:R-:W-:Y:S08]  /*7520*/  @P1 BRA `(.L_x_939) ;  /* 0x0000000000141947 */ /* 0x000ff00003800000 */
.L_x_940:
[----:B------:R-:W2:Y:S04]  /*7530*/  LDG.E.STRONG.GPU R5, desc[UR38][R2.64] ;  /* 0x0000002602057981 */ /* 0x000ea8000c1ef900 */
[----:B--2---:R-:W-:Y:S01]  /*7540*/  CCTL.IVALL ;  /* 0x00000000ff00798f */ /* 0x004fe20002000000 */
[----:B------:R-:W-:Y:S05]  /*7550*/  YIELD ;  /* 0x0000000000007946 */ /* 0x000fea0003800000 */
[----:B------:R-:W-:-:S13]  /*7560*/  ISETP.NE.AND P3, PT, R5, UR24, PT ;  /* 0x0000001805007c0c */ /* 0x000fda000bf65270 */
[----:B------:R-:W-:Y:S05]  /*7570*/  @P3 BRA `(.L_x_940) ;  /* 0xfffffffc00ec3947 */ /* 0x000fea000383ffff */
.L_x_939:
[----:B------:R-:W-:Y:S05]  /*7580*/  BSYNC B0 ;  /* 0x0000000000007941 */ /* 0x000fea0003800000 */
.L_x_938:
[----:B------:R-:W-:-:S03]  /*7590*/  UMOV UR22, 0xffffffff ;  /* 0xffffffff00167882 */ /* 0x000fc60000000000 */
[----:B------:R-:W-:Y:S05]  /*75a0*/  BRA.DIV UR22, `(.L_x_941) ;  /* 0x0000002e16a47947 */ /* 0x000fea000b800000 */
[----:B------:R-:W-:Y:S01]  /*75b0*/  NOP ;  /* 0x0000000000007918 */ /* 0x000fe20000000000 */
.L_x_1015:
        /* <DEDUP_REMOVED lines=19> */
.L_x_943:
[----:B------:R-:W-:Y:S05]  /*76f0*/  BSYNC B0 ;  /* 0x0000000000007941 */ /* 0x000fea0003800000 */
.L_x_942:
        /* <DEDUP_REMOVED lines=13> */
.L_x_945:
[----:B------:R-:W-:Y:S05]  /*77d0*/  BSYNC B0 ;  /* 0x0000000000007941 */ /* 0x000fea0003800000 */
.L_x_944:
[----:B------:R-:W-:Y:S06]  /*77e0*/  BAR.ARV 0xa, 0xa0 ;  /* 0x0282800000007b1d */ /* 0x000fec0000002000 */
[----:B------:R-:W-:Y:S04]  /*77f0*/  BSSY B0, `(.L_x_946) ;  /* 0x0000003000007945 */ /* 0x000fe80003800000 */
[----:B------:R-:W-:Y:S05]  /*7800*/  @!P0 BRA `(.L_x_947) ;  /* 0x0000000000048947 */ /* 0x000fea0003800000 */
[----:B------:R-:W-:-:S04]  /*7810*/  DEPBAR.LE SB0, 0x0 ;  /* 0x000080000000791a */ /* 0x000fc80000000000 */
.L_x_947:
[----:B------:R-:W-:Y:S05]  /*7820*/  BSYNC B0 ;  /* 0x0000000000007941 */ /* 0x000fea0003800000 */
.L_x_946:
        /* <DEDUP_REMOVED lines=19> */
.L_x_949:
[----:B------:R-:W-:Y:S05]  /*7960*/  BSYNC B0 ;  /* 0x0000000000007941 */ /* 0x000fea0003800000 */
.L_x_948:
[----:B------:R-:W-:Y:S01]  /*7970*/  UIADD3 UR13, UR10, UR13, URZ ;  /* 0x0000000d0a0d7290 */ /* 0x000fe2000fffe03f */
[----:B------:R-:W-:Y:S03]  /*7980*/  BSSY B0, `(.L_x_950) ;  /* 0x000000d000007945 */ /* 0x000fe60003800000 */
[----:B------:R-:W-:-:S04]  /*7990*/  UIADD3 UR22, UP0, UR13, UR11, URZ ;  /* 0x0000000b0d167290 */ /* 0x000fc8000ff1e03f */
[----:B------:R-:W-:Y:S02]  /*79a0*/  ULEA.HI.X.SX32 UR13, UR13, UR12, 0x1, UP0 ;  /* 0x0000000c0d0d7291 */ /* 0x000fe400080f0e3f */
[----:B------:R-:W-:-:S04]  /*79b0*/  ULEA UR6, UP0, UR22, UR6, 0x2 ;  /* 0x0000000616067291 */ /* 0x000fc8000f80103f */
[----:B------:R-:W-:Y:S02]  /*79c0*/  ULEA.HI.X UR13, UR22, UR7, UR13, 0x2, UP0 ;  /* 0x00000007160d7291 */ /* 0x000fe400080f140d */
[----:B-1----:R-:W-:-:S04]  /*79d0*/  IMAD.U32 R2, RZ, RZ, UR6 ;  /* 0x00000006ff027e24 */ /* 0x002fc8000f8e00ff */
[----:B------:R-:W-:Y:S01]  /*79e0*/  MOV R3, UR13 ;  /* 0x0000000d00037c02 */ /* 0x000fe20008000f00 */
[----:B------:R-:W-:Y:S06]  /*79f0*/  @P1 BRA `(.L_x_951) ;  /* 0x0000000000141947 */ /* 0x000fec0003800000 */
.L_x_952:
[----:B------:R-:W2:Y:S04]  /*7a00*/  LDG.E.STRONG.GPU R5, desc[UR38][R2.64] ;  /* 0x0000002602057981 */ /* 0x000ea8000c1ef900 */
[----:B--2---:R-:W-:Y:S01]  /*7a10*/  CCTL.IVALL ;  /* 0x00000000ff00798f */ /* 0x004fe20002000000 */
[----:B------:R-:W-:Y:S05]  /*7a20*/  YIELD ;  /* 0x0000000000007946 */ /* 0x000fea0003800000 */
[----:B------:R-:W-:-:S13]  /*7a30*/  ISETP.NE.AND P3, PT, R5, UR24, PT ;  /* 0x0000001805007c0c */ /* 0x000fda000bf65270 */
[----:B------:R-:W-:Y:S05]  /*7a40*/  @P3 BRA `(.L_x_952) ;  /* 0xfffffffc00ec3947 */ /* 0x000fea000383ffff */
.L_x_951:
[----:B------:R-:W-:Y:S05]  /*7a50*/  BSYNC B0 ;  /* 0x0000000000007941 */ /* 0x000fea0003800000 */
.L_x_950:
[----:B------:R-:W-:-:S03]  /*7a60*/  UMOV UR6, 0xffffffff ;  /* 0xffffffff00067882 */ /* 0x000fc60000000000 */
[----:B------:R-:W-:Y:S05]  /*7a70*/  BRA.DIV UR6, `(.L_x_953) ;  /* 0x0000002a068c7947 */ /* 0x000fea000b800000 */
[----:B------:R-:W-:Y:S01]  /*7a80*/  NOP ;  /* 0x0000000000007918 */ /* 0x000fe20000000000 */
.L_x_1018:
        /* <DEDUP_REMOVED lines=13> */
.L_x_955:
[----:B------:R-:W-:Y:S05]  /*7b60*/  BSYNC B0 ;  /* 0x0000000000007941 */ /* 0x000fea0003800000 */
.L_x_954:
        /* <DEDUP_REMOVED lines=13> */
.L_x_957:
[----:B------:R-:W-:Y:S05]  /*7c40*/  BSYNC B0 ;  /* 0x0000000000007941 */ /* 0x000fea0003800000 */
.L_x_956:
[----:B------:R-:W-:Y:S06]  /*7c50*/  BAR.ARV 0xa, 0xa0 ;  /* 0x0282800000007b1d */ /* 0x000fec0000002000 */
[----:B------:R-:W-:Y:S04]  /*7c60*/  BSSY B0, `(.L_x_958) ;  /* 0x0000003000007945 */ /* 0x000fe80003800000 */
[----:B------:R-:W-:Y:S05]  /*7c70*/  @!P0 BRA `(.L_x_959) ;  /* 0x0000000000048947 */ /* 0x000fea0003800000 */
[----:B------:R-:W-:-:S04]  /*7c80*/  DEPBAR.LE SB0, 0x0 ;  /* 0x000080000000791a */ /* 0x000fc80000000000 */
.L_x_959:
[----:B------:R-:W-:Y:S05]  /*7c90*/  BSYNC B0 ;  /* 0x0000000000007941 */ /* 0x000fea0003800000 */
.L_x_958:
        /* <DEDUP_REMOVED lines=19> */
.L_x_961:
[----:B------:R-:W-:Y:S05]  /*7dd0*/  BSYNC B0 ;  /* 0x0000000000007941 */ /* 0x000fea0003800000 */
.L_x_960:
[----:B------:R-:W-:Y:S02]  /*7de0*/  UIADD3 UR4, UR4, 0x2, URZ ;  /* 0x0000000204047890 */ /* 0x000fe4000fffe03f */
[----:B------:R-:W-:Y:S01]  /*7df0*/  UIADD3 UR5, UR5, 0x1, URZ ;  /* 0x0000000105057890 */ /* 0x000fe2000fffe03f */
[----:B------:R-:W-:Y:S11]  /*7e00*/  @P2 BRA `(.L_x_962) ;  /* 0xfffffff400842947 */ /* 0x000ff6000383ffff */
.L_x_937:
        /* <DEDUP_REMOVED lines=11> */
[----:B------:R-:W-:Y:S01]  /*7ec0*/  IMAD.U32 R3, RZ, RZ, UR5 ;  /* 0x00000005ff037e24 */ /* 0x000fe2000f8e00ff */
[----:B------:R-:W-:Y:S06]  /*7ed0*/  @P3 BRA `(.L_x_964) ;  /* 0x0000000000143947 */ /* 0x000fec0003800000 */
.L_x_965:
[----:B------:R-:W2:Y:S04]  /*7ee0*/  LDG.E.STRONG.GPU R0, desc[UR38][R2.64] ;  /* 0x0000002602007981 */ /* 0x000ea8000c1ef900 */
[----:B--2---:R-:W-:Y:S01]  /*7ef0*/  CCTL.IVALL ;  /* 0x00000000ff00798f */ /* 0x004fe20002000000 */
[----:B------:R-:W-:Y:S05]  /*7f00*/  YIELD ;  /* 0x0000000000007946 */ /* 0x000fea0003800000 */
[----:B------:R-:W-:-:S13]  /*7f10*/  ISETP.NE.AND P1, PT, R0, UR24, PT ;  /* 0x0000001800007c0c */ /* 0x000fda000bf25270 */
[----:B------:R-:W-:Y:S05]  /*7f20*/  @P1 BRA `(.L_x_965) ;  /* 0xfffffffc00ec1947 */ /* 0x000fea000383ffff */
.L_x_964:
[----:B------:R-:W-:Y:S05]  /*7f30*/  BSYNC B0 ;  /* 0x0000000000007941 */ /* 0x000fea0003800000 */
.L_x_963:
[----:B------:R-:W-:-:S03]  /*7f40*/  UMOV UR5, 0xffffffff ;  /* 0xffffffff00057882 */ /* 0x000fc60000000000 */
[----:B------:R-:W-:Y:S05]  /*7f50*/  BRA.DIV UR5, `(.L_x_966) ;  /* 0x0000002605707947 */ /* 0x000fea000b800000 */
[----:B------:R-:W-:Y:S01]  /*7f60*/  NOP ;  /* 0x0000000000007918 */ /* 0x000fe20000000000 */
.L_x_1021:
        /* <DEDUP_REMOVED lines=22> */
.L_x_968:
[----:B------:R-:W-:Y:S05]  /*80d0*/  BSYNC B0 ;  /* 0x0000000000007941 */ /* 0x000fea0003800000 */
.L_x_967:
        /* <DEDUP_REMOVED lines=20> */
.L_x_970:
[----:B------:R-:W-:Y:S05]  /*8220*/  BSYNC B0 ;  /* 0x0000000000007941 */ /* 0x000fea0003800000 */
.L_x_969:
[----:B------:R-:W-:Y:S06]  /*8230*/  BAR.ARV 0xa, 0xa0 ;  /* 0x0282800000007b1d */ /* 0x000fec0000002000 */
[----:B------:R-:W-:Y:S04]  /*8240*/  BSSY B0, `(.L_x_971) ;  /* 0x0000003000007945 */ /* 0x000fe80003800000 */
[----:B------:R-:W-:Y:S05]  /*8250*/  @!P0 BRA `(.L_x_972) ;  /* 0x0000000000048947 */ /* 0x000fea0003800000 */
[----:B------:R-:W-:-:S04]  /*8260*/  DEPBAR.LE SB0, 0x0 ;  /* 0x000080000000791a */ /* 0x000fc80000000000 */
.L_x_972:
[----:B------:R-:W-:Y:S05]  /*8270*/  BSYNC B0 ;  /* 0x0000000000007941 */ /* 0x000fea0003800000 */
.L_x_971:
        /* <DEDUP_REMOVED lines=19> */
.L_x_932:
        /* <DEDUP_REMOVED lines=10> */
.L_x_973:
        /* <DEDUP_REMOVED lines=10> */
.L_x_975:
[----:B------:R-:W3:Y:S02]  /*84f0*/  LDC R5, c[0x0][0x8c4] ;  /* 0x00023100ff057b82 */ /* 0x000ee40000000800 */
.L_x_974:
[----:B------:R-:W4:Y:S01]  /*8500*/  S2R R14, SR_CTAID.X ;  /* 0x00000000000e7919 */ /* 0x000f220000002500 */
[----:B------:R-:W-:Y:S01]  /*8510*/  IMAD.MOV.U32 R0, RZ, RZ, 0x1 ;  /* 0x00000001ff007424 */ /* 0x000fe200078e00ff */
[----:B------:R-:W-:Y:S01]  /*8520*/  MOV R9, RZ ;  /* 0x000000ff00097202 */ /* 0x000fe20000000f00 */
[----:B----4-:R-:W-:-:S05]  /*8530*/  IMAD.SHL.U32 R14, R14, 0x80, RZ ;  /* 0x000000800e0e7824 */ /* 0x010fca00078e00ff */
        /* <DEDUP_REMOVED lines=19> */
[----:B------:R-:W-:Y:S01]  /*8670*/  IMAD.MOV.U32 R5, RZ, RZ, RZ ;  /* 0x000000ffff057224 */ /* 0x000fe200078e00ff */
[----:B------:R-:W-:Y:S01]  /*8680*/  ULDC UR4, c[0x0][0x280] ;  /* 0x0000a00000047ab9 */ /* 0x000fe20000000800 */
[----:B-1----:R-:W-:-:S05]  /*8690*/  @P0 IMAD.WIDE R2, R8, 0x4, R2 ;  /* 0x0000000408020825 */ /* 0x002fca00078e0202 */
[----:B------:R2:W5:Y:S01]  /*86a0*/  @P0 LDG.E R5, desc[UR38][R2.64] ;  /* 0x0000002602050981 */ /* 0x000562000c1e1900 */
[----:B------:R-:W-:Y:S02]  /*86b0*/  IMAD.U32 R4, RZ, RZ, UR4 ;  /* 0x00000004ff047e24 */ /* 0x000fe4000f8e00ff */
[----:B--2---:R-:W-:Y:S01]  /*86c0*/  @P2 IMAD.WIDE R2, R8, 0x4, R12 ;  /* 0x0000000408022825 */ /* 0x004fe200078e020c */
[----:B------:R-:W-:-:S04]  /*86d0*/  VOTEU.ANY UP0, P1 ;  /* 0x00000000003f7886 */ /* 0x000fc80000800100 */
[----:B------:R1:W5:Y:S02]  /*86e0*/  @P2 LDG.E R4, desc[UR38][R2.64] ;  /* 0x0000002602042981 */ /* 0x000364000c1e1900 */
[----:B-1----:R-:W-:Y:S02]  /*86f0*/  CS2R R2, SRZ ;  /* 0x0000000000027805 */ /* 0x002fe4000001ff00 */
[----:B---3--:R-:W-:-:S04]  /*8700*/  @P1 LEA R9, R8, R9, 0x7 ;  /* 0x0000000908091211 */ /* 0x008fc800078e38ff */
[----:B------:R-:W-:-:S04]  /*8710*/  @P1 SHF.R.S32.HI R12, RZ, 0x1f, R9 ;  /* 0x0000001fff0c1819 */ /* 0x000fc80000011409 */
[----:B------:R-:W-:-:S04]  /*8720*/  @P1 LEA.HI R12, R12, R9, RZ, 0x7 ;  /* 0x000000090c0c1211 */ /* 0x000fc800078f38ff */
[----:B------:R-:W-:Y:S02]  /*8730*/  @P1 LOP3.LUT R12, R12, 0xffffff80, RZ, 0xc0, !PT ;  /* 0xffffff800c0c1812 */ /* 0x000fe400078ec0ff */
[----:B----4-:R-:W-:Y:S02]  /*8740*/  @P1 R2UR UR4, R15 ;  /* 0x000000000f0412ca */ /* 0x010fe400000e0000 */
        /* <DEDUP_REMOVED lines=8> */
.L_x_977:
        /* <DEDUP_REMOVED lines=8> */
[----:B------:R-:W-:Y:S01]  /*8850*/  ULDC UR4, c[0x0][0x2e8] ;  /* 0x0000ba0000047ab9 */ /* 0x000fe20000000800 */
[----:B------:R-:W-:Y:S01]  /*8860*/  R2UR UR13, R8 ;  /* 0x00000000080d72ca */ /* 0x000fe200000e0000 */
[----:B------:R-:W-:Y:S01]  /*8870*/  VOTEU.ANY UP1, P0 ;  /* 0x00000000003f7886 */ /* 0x000fe20000020100 */
[----:B------:R-:W-:Y:S02]  /*8880*/  ISETP.NE.AND.EX P1, PT, R11, RZ, PT, P1 ;  /* 0x000000ff0b00720c */ /* 0x000fe40003f25310 */
[----:B------:R-:W-:Y:S02]  /*8890*/  ELECT P0, URZ, PT ;  /* 0x00000000003f782f */ /* 0x000fe40003800000 */
[----:B------:R-:W-:Y:S01]  /*88a0*/  SHF.R.S32.HI R8, RZ, 0x1f, R8 ;  /* 0x0000001fff087819 */ /* 0x000fe20000011408 */
[----:B------:R-:W3:Y:S01]  /*88b0*/  LDC.64 R10, c[0x0][0x720] ;  /* 0x0001c800ff0a7b82 */ /* 0x000ee20000000a00 */
[----:B------:R-:W-:Y:S01]  /*88c0*/  MOV R7, R3 ;  /* 0x0000000300077202 */ /* 0x000fe20000000f00 */
[----:B------:R-:W-:Y:S01]  /*88d0*/  UMOV UR12, UR20 ;  /* 0x00000014000c7c82 */ /* 0x000fe20008000000 */
[----:B------:R-:W-:Y:S01]  /*88e0*/  SEL R8, R8, RZ, !P1 ;  /* 0x000000ff08087207 */ /* 0x000fe20004800000 */
[----:B------:R-:W-:Y:S01]  /*88f0*/  BSSY B0, `(.L_x_976) ;  /* 0x0000169000007945 */ /* 0x000fe20003800000 */
[----:B------:R-:W-:-:S02]  /*8900*/  R2UR UR11, R14 ;  /* 0x000000000e0b72ca */ /* 0x000fc400000e0000 */
[----:B------:R-:W-:Y:S01]  /*8910*/  R2UR UR8, R5 ;  /* 0x00000000050872ca */ /* 0x000fe200000e0000 */
[----:B------:R-:W-:Y:S01]  /*8920*/  VOTEU.ANY UP0, P1 ;  /* 0x00000000003f7886 */ /* 0x000fe20000800100 */
[----:B------:R-:W-:Y:S02]  /*8930*/  USEL UR21, UR13, URZ, !UP0 ;  /* 0x0000003f0d157287 */ /* 0x000fe4000c000000 */
[----:B------:R-:W-:Y:S02]  /*8940*/  UISETP.NE.AND UP0, UPT, UR4, 0x1, UPT ;  /* 0x000000010400788c */ /* 0x000fe4000bf05270 */
[----:B------:R-:W-:-:S07]  /*8950*/  USEL UR13, UR13, URZ, !UP1 ;  /* 0x0000003f0d0d7287 */ /* 0x000fce000c800000 */
[----:B------:R-:W-:Y:S01]  /*8960*/  UIADD3 UR11, UR11, UR8, URZ ;  /* 0x000000080b0b7290 */ /* 0x000fe2000fffe03f */
[----:B-1----:R-:W-:Y:S01]  /*8970*/  SHF.R.S32.HI R9, RZ, 0x1f, R9 ;  /* 0x0000001fff097819 */ /* 0x002fe20000011409 */
[----:B------:R-:W-:Y:S01]  /*8980*/  @UP0 ULDC UR6, c[0x0][0x2ec] ;  /* 0x0000bb0000060ab9 */ /* 0x000fe20000000800 */
[----:B------:R-:W-:Y:S01]  /*8990*/  @UP0 ULDC UR8, c[0x0][0x2f0] ;  /* 0x0000bc0000080ab9 */ /* 0x000fe20000000800 */
[----:B------:R-:W-:Y:S02]  /*89a0*/  UIMAD.WIDE.U32 UR6, UR20, UR6, URZ ;  /* 0x00000006140672a5 */ /* 0x000fe4000f8e003f */
[----:B--2---:R-:W-:Y:S02]  /*89b0*/  IMAD R6, R9, R12, RZ ;  /* 0x0000000c09067224 */ /* 0x004fe400078e02ff */
[----:B------:R-:W-:Y:S02]  /*89c0*/  @UP0 USHF.R.U32.HI UR12, URZ, UR8, UR7 ;  /* 0x000000083f0c0299 */ /* 0x000fe40008011607 */
[----:B------:R-:W-:-:S02]  /*89d0*/  IMAD R13, R13, UR20, R6 ;  /* 0x000000140d0d7c24 */ /* 0x000fc4000f8e0206 */
[----:B------:R-:W-:-:S04]  /*89e0*/  IMAD.MOV.U32 R6, RZ, RZ, R2 ;  /* 0x000000ffff067224 */ /* 0x000fc800078e0002 */
[----:B------:R-:W-:-:S04]  /*89f0*/  IMAD.WIDE.U32 R2, R12, UR20, R6 ;  /* 0x000000140c027c25 */ /* 0x000fc8000f8e0006 */
[----:B---3--:R-:W-:Y:S02]  /*8a00*/  IMAD R12, R8, R10, RZ ;  /* 0x0000000a080c7224 */ /* 0x008fe400078e02ff */
[----:B------:R-:W-:Y:S02]  /*8a10*/  IMAD.IADD R3, R3, 0x1, R13 ;  /* 0x0000000103037824 */ /* 0x000fe400078e020d */
        /* <DEDUP_REMOVED lines=14> */
[----:B------:R-:W-:Y:S01]  /*8b00*/  IADD3 R7, R7, R11, RZ ;  /* 0x0000000b07077210 */ /* 0x000fe20007ffe0ff */
        /* <DEDUP_REMOVED lines=14> */
.L_x_1022:
[----:B------:R-:W-:Y:S01]  /*8bf0*/  IADD3 R11, R7, R11, RZ ;  /* 0x0000000b070b7210 */ /* 0x000fe20007ffe0ff */
        /* <DEDUP_REMOVED lines=8> */
.L_x_980:
        /* <DEDUP_REMOVED lines=31> */
[----:B------:R-:W-:Y:S01]  /*8e70*/  R2UR UR31, R0 ;  /* 0x00000000001f72ca */ /* 0x000fe200000e0000 */
[----:B------:R-:W-:Y:S01]  /*8e80*/  IMAD.X R3, RZ, RZ, R8, P1 ;  /* 0x000000ffff037224 */ /* 0x000fe200008e0608 */
[----:B------:R-:W-:Y:S02]  /*8e90*/  IADD3.X R0, RZ, R8, RZ, P2, !PT ;  /* 0x00000008ff007210 */ /* 0x000fe400017fe4ff */
        /* <DEDUP_REMOVED lines=9> */
[----:B--2---:R-:W-:Y:S01]  /*8f30*/  MOV R5, RZ ;  /* 0x000000ff00057202 */ /* 0x004fe20000000f00 */
[----:B------:R1:W-:Y:S02]  /*8f40*/  UTMALDG.4D [UR32], [UR40], desc[UR16] ;  /* 0x00001020280075b4 */ /* 0x0003e40008019000 */
[----:B-1----:R-:W-:Y:S05]  /*8f50*/  @!P1 BRA `(.L_x_981) ;  /* 0x0000000c00489947 */ /* 0x002fea0003800000 */
[----:B------:R-:W1:Y:S01]  /*8f60*/  S2R R13, SR_TID.X ;  /* 0x00000000000d7919 */ /* 0x000e620000002100 */
[C---:B------:R-:W-:Y:S01]  /*8f70*/  VIADD R0, R4.reuse, 0x7f ;  /* 0x0000007f04007836 */ /* 0x040fe20000000000 */
[----:B------:R-:W-:Y:S02]  /*8f80*/  ISETP.GE.AND P1, PT, R4, 0x101, PT ;  /* 0x000001010400780c */ /* 0x000fe40003f26270 */
[----:B------:R-:W-:Y:S02]  /*8f90*/  MOV R10, 0x1 ;  /* 0x00000001000a7802 */ /* 0x000fe40000000f00 */
        /* <DEDUP_REMOVED lines=10> */
[----:B------:R-:W-:Y:S01]  /*9040*/  IMAD.IADD R17, R17, 0x1, -R18 ;  /* 0x0000000111117824 */ /* 0x000fe200078e0a12 */
[----:B------:R-:W-:Y:S01]  /*9050*/  MOV R10, 0x1 ;  /* 0x00000001000a7802 */ /* 0x000fe20000000f00 */
[----:B------:R-:W-:-:S07]  /*9060*/  IMAD.MOV.U32 R19, RZ, RZ, RZ ;  /* 0x000000ffff137224 */ /* 0x000fce00078e00ff */
.L_x_991:
[----:B------:R-:W-:-:S04]  /*9070*/  SHF.L.U32 R21, R10, 0x1f, RZ ;  /* 0x0000001f0a157819 */ /* 0x000fc800000006ff */
[----:B-1----:R-:W1:Y:S02]  /*9080*/  SYNCS.PHASECHK.TRANS64.TRYWAIT P1, [R12+URZ+0x30c40], R21 ;  /* 0x030c40150c0075a7 */ /* 0x002e64000802017f */
[----:B-12--5:R-:W-:Y:S05]  /*9090*/  @!P1 BRA `(.L_x_983) ;  /* 0x0000001400509947 */ /* 0x026fea0003800000 */
.L_x_1023:
[----:B------:R-:W-:Y:S05]  /*90a0*/  @P0 BRA `(.L_x_984) ;  /* 0x0000000000140947 */ /* 0x000fea0003800000 */
[----:B------:R-:W-:Y:S01]  /*90b0*/  ISETP.NE.AND P1, PT, R20, RZ, PT ;  /* 0x000000ff1400720c */ /* 0x000fe20003f25270 */
[----:B------:R-:W-:-:S04]  /*90c0*/  IMAD.MOV.U32 R3, RZ, RZ, 0x4200 ;  /* 0x00004200ff037424 */ /* 0x000fc800078e00ff */
[----:B------:R2:W-:Y:S08]  /*90d0*/  SYNCS.ARRIVE.TRANS64 RZ, [R12+URZ+0x30c30], R3 ;  /* 0x030c30030cff79a7 */ /* 0x0005f0000800003f */
[----:B------:R-:W-:Y:S05]  /*90e0*/  @!P1 BRA `(.L_x_984) ;  /* 0x0000000000049947 */ /* 0x000fea0003800000 */
[----:B------:R-:W-:Y:S01]  /*90f0*/  BPT.TRAP 0x1 ;  /* 0x000000040000795c */ /* 0x000fe20000300000 */
.L_x_984:
        /* <DEDUP_REMOVED lines=17> */
[----:B------:R-:W-:Y:S02]  /*9210*/  LEA.HI.X.SX32 R3, R16, R11, 0x1, P1 ;  /* 0x0000000b10037211 */ /* 0x000fe400008f0eff */
[----:B---3--:R-:W-:Y:S01]  /*9220*/  MOV R9, R4 ;  /* 0x0000000400097202 */ /* 0x008fe20000000f00 */
[----:B------:R-:W-:Y:S01]  /*9230*/  IMAD.MOV.U32 R8, RZ, RZ, R5 ;  /* 0x000000ffff087224 */ /* 0x000fe200078e0005 */
        /* <DEDUP_REMOVED lines=10> */
.L_x_1024:
[----:B------:R-:W-:Y:S05]  /*92e0*/  @P0 BRA `(.L_x_986) ;  /* 0x0000000000140947 */ /* 0x000fea0003800000 */
[----:B------:R-:W-:Y:S02]  /*92f0*/  ISETP.NE.AND P1, PT, R20, RZ, PT ;  /* 0x000000ff1400720c */ /* 0x000fe40003f25270 */
[----:B------:R-:W-:-:S04]  /*9300*/  MOV R2, 0x4200 ;  /* 0x0000420000027802 */ /* 0x000fc80000000f00 */
[----:B------:R3:W-:Y:S07]  /*9310*/  SYNCS.ARRIVE.TRANS64 RZ, [R12+URZ+0x30c18], R2 ;  /* 0x030c18020cff79a7 */ /* 0x0007ee000800003f */
[----:B------:R-:W-:Y:S05]  /*9320*/  @!P1 BRA `(.L_x_986) ;  /* 0x0000000000049947 */ /* 0x000fea0003800000 */
[----:B------:R-:W-:Y:S01]  /*9330*/  BPT.TRAP 0x1 ;  /* 0x000000040000795c */ /* 0x000fe20000300000 */
.L_x_986:
        /* <DEDUP_REMOVED lines=22> */
.L_x_1025:
        /* <DEDUP_REMOVED lines=9> */
.L_x_988:
        /* <DEDUP_REMOVED lines=24> */
.L_x_1027:
[----:B------:R-:W-:Y:S05]  /*96b0*/  @P0 BRA `(.L_x_990) ;  /* 0x0000000000140947 */ /* 0x000fea0003800000 */
[----:B------:R-:W-:Y:S02]  /*96c0*/  ISETP.NE.AND P1, PT, R20, RZ, PT ;  /* 0x000000ff1400720c */ /* 0x000fe40003f25270 */
[----:B-1----:R-:W-:-:S04]  /*96d0*/  MOV R5, 0x4200 ;  /* 0x0000420000057802 */ /* 0x002fc80000000f00 */
[----:B------:R2:W-:Y:S07]  /*96e0*/  SYNCS.ARRIVE.TRANS64 RZ, [R12+URZ+0x30c10], R5 ;  /* 0x030c10050cff79a7 */ /* 0x0005ee000800003f */
[----:B------:R-:W-:Y:S05]  /*96f0*/  @!P1 BRA `(.L_x_990) ;  /* 0x0000000000049947 */ /* 0x000fea0003800000 */
[----:B------:R-:W-:Y:S01]  /*9700*/  BPT.TRAP 0x1 ;  /* 0x000000040000795c */ /* 0x000fe20000300000 */
.L_x_990:
        /* <DEDUP_REMOVED lines=22> */
[----:B-12---:R-:W-:-:S07]  /*9870*/  MOV R5, UR7 ;  /* 0x0000000700057c02 */ /* 0x006fce0008000f00 */
.L_x_982:
[----:B------:R-:W-:-:S13]  /*9880*/  ISETP.NE.AND P1, PT, R18, RZ, PT ;  /* 0x000000ff1200720c */ /* 0x000fda0003f25270 */
[----:B------:R-:W-:Y:S05]  /*9890*/  @!P1 BRA `(.L_x_981) ;  /* 0x0000000000f89947 */ /* 0x000fea0003800000 */
[----:B------:R-:W-:-:S04]  /*98a0*/  SHF.L.U32 R13, R10, 0x1f, RZ ;  /* 0x0000001f0a0d7819 */ /* 0x000fc800000006ff */
[----:B------:R-:W1:Y:S02]  /*98b0*/  SYNCS.PHASECHK.TRANS64.TRYWAIT P1, [R12+URZ+0x30c40], R13 ;  /* 0x030c400d0c0075a7 */ /* 0x000e64000802017f */
[----:B-1----:R-:W-:Y:S05]  /*98c0*/  @!P1 BRA `(.L_x_992) ;  /* 0x0000000c00989947 */ /* 0x002fea0003800000 */
.L_x_1028:
[----:B------:R-:W-:Y:S05]  /*98d0*/  @P0 BRA `(.L_x_993) ;  /* 0x0000000000140947 */ /* 0x000fea0003800000 */
[----:B------:R-:W-:Y:S01]  /*98e0*/  ISETP.NE.AND P1, PT, R20, RZ, PT ;  /* 0x000000ff1400720c */ /* 0x000fe20003f25270 */
[----:B------:R-:W-:-:S04]  /*98f0*/  IMAD.MOV.U32 R5, RZ, RZ, 0x4200 ;  /* 0x00004200ff057424 */ /* 0x000fc800078e00ff */
[----:B------:R2:W-:Y:S08]  /*9900*/  SYNCS.ARRIVE.TRANS64 RZ, [R12+URZ+0x30c30], R5 ;  /* 0x030c30050cff79a7 */ /* 0x0005f0000800003f */
[----:B------:R-:W-:Y:S05]  /*9910*/  @!P1 BRA `(.L_x_993) ;  /* 0x0000000000049947 */ /* 0x000fea0003800000 */
[----:B------:R-:W-:Y:S01]  /*9920*/  BPT.TRAP 0x1 ;  /* 0x000000040000795c */ /* 0x000fe20000300000 */
.L_x_993:
        /* <DEDUP_REMOVED lines=25> */
[----:B------:R-:W3:Y:S02]  /*9ac0*/  SYNCS.PHASECHK.TRANS64.TRYWAIT P1, [R12+URZ+0x30c28], R13 ;  /* 0x030c280d0c0075a7 */ /* 0x000ee4000802017f */
[----:B--23--:R-:W-:Y:S05]  /*9ad0*/  @!P1 BRA `(.L_x_994) ;  /* 0x0000000c00289947 */ /* 0x00cfea0003800000 */
.L_x_1029:
[----:B------:R-:W-:Y:S05]  /*9ae0*/  @P0 BRA `(.L_x_995) ;  /* 0x0000000000140947 */ /* 0x000fea0003800000 */
[----:B------:R-:W-:Y:S01]  /*9af0*/  ISETP.NE.AND P0, PT, R20, RZ, PT ;  /* 0x000000ff1400720c */ /* 0x000fe20003f05270 */
[----:B------:R-:W-:-:S04]  /*9b00*/  IMAD.MOV.U32 R5, RZ, RZ, 0x4200 ;  /* 0x00004200ff057424 */ /* 0x000fc800078e00ff */
[----:B------:R3:W-:Y:S08]  /*9b10*/  SYNCS.ARRIVE.TRANS64 RZ, [R12+URZ+0x30c18], R5 ;  /* 0x030c18050cff79a7 */ /* 0x0007f0000800003f */
[----:B------:R-:W-:Y:S05]  /*9b20*/  @!P0 BRA `(.L_x_995) ;  /* 0x0000000000048947 */ /* 0x000fea0003800000 */
[----:B------:R-:W-:Y:S01]  /*9b30*/  BPT.TRAP 0x1 ;  /* 0x000000040000795c */ /* 0x000fe20000300000 */
.L_x_995:
        /* <DEDUP_REMOVED lines=20> */
.L_x_981:
[----:B------:R-:W3:Y:S01]  /*9c80*/  S2R R2, SR_TID.X ;  /* 0x0000000000027919 */ /* 0x000ee20000002100 */
[----:B-12--5:R-:W-:Y:S01]  /*9c90*/  IMAD R13, R0, 0x8, R12 ;  /* 0x00000008000d7824 */ /* 0x026fe200078e020c */
[----:B---3--:R-:W-:Y:S02]  /*9ca0*/  LOP3.LUT R3, R2, 0x7f, RZ, 0xc0, !PT ;  /* 0x0000007f02037812 */ /* 0x008fe400078ec0ff */
[----:B------:R-:W-:Y:S02]  /*9cb0*/  SHF.L.U32 R2, R10, 0x1f, RZ ;  /* 0x0000001f0a027819 */ /* 0x000fe400000006ff */
[----:B------:R-:W-:Y:S02]  /*9cc0*/  ISETP.NE.AND P1, PT, R3, RZ, PT ;  /* 0x000000ff0300720c */ /* 0x000fe40003f25270 */
[----:B------:R-:W1:Y:S02]  /*9cd0*/  SYNCS.PHASECHK.TRANS64.TRYWAIT P0, [R13+URZ+0x30c40], R2 ;  /* 0x030c40020d0075a7 */ /* 0x000e64000800017f */
[----:B-1----:R-:W-:Y:S09]  /*9ce0*/  @!P0 BRA `(.L_x_996) ;  /* 0x0000000800b88947 */ /* 0x002ff20003800000 */
.L_x_1030:
[----:B------:R-:W-:Y:S05]  /*9cf0*/  @P1 BRA `(.L_x_997) ;  /* 0x0000000000181947 */ /* 0x000fea0003800000 */
[----:B------:R-:W2:Y:S01]  /*9d00*/  S2R R3, SR_TID.X ;  /* 0x0000000000037919 */ /* 0x000ea20000002100 */
[----:B-1----:R-:W-:-:S04]  /*9d10*/  IMAD.MOV.U32 R2, RZ, RZ, 0x4200 ;  /* 0x00004200ff027424 */ /* 0x002fc800078e00ff */
[----:B------:R3:W-:Y:S01]  /*9d20*/  SYNCS.ARRIVE.TRANS64 RZ, [R13+URZ+0x30c30], R2 ;  /* 0x030c30020dff79a7 */ /* 0x0007e2000800003f */
[----:B--2---:R-:W-:-:S13]  /*9d30*/  LOP3.LUT P0, RZ, R3, 0x1f, RZ, 0xc0, !PT ;  /* 0x0000001f03ff7812 */ /* 0x004fda000780c0ff */
[----:B---3--:R-:W-:Y:S05]  /*9d40*/  @!P0 BRA `(.L_x_997) ;  /* 0x0000000000048947 */ /* 0x008fea0003800000 */
[----:B------:R-:W-:Y:S01]  /*9d50*/  BPT.TRAP 0x1 ;  /* 0x000000040000795c */ /* 0x000fe20000300000 */
.L_x_997:
[----:B-1----:R-:W1:Y:S01]  /*9d60*/  LDC.64 R2, c[0x0][0x728] ;  /* 0x0001ca00ff027b82 */ /* 0x002e620000000a00 */
[C---:B------:R-:W-:Y:S01]  /*9d70*/  IADD3 R6, P0, R5.reuse, R6, RZ ;  /* 0x0000000605067210 */ /* 0x040fe20007f1e0ff */
[----:B------:R-:W-:Y:S01]  /*9d80*/  UMOV UR8, 0x0 ;  /* 0x0000000000087882 */ /* 0x000fe20000000000 */
[C---:B------:R-:W-:Y:S01]  /*9d90*/  LEA R4, R0.reuse, R12, 0xe ;  /* 0x0000000c00047211 */ /* 0x040fe200078e70ff */
[----:B------:R-:W-:Y:S01]  /*9da0*/  IMAD R12, R0, 0x200, R12 ;  /* 0x00000200000c7824 */ /* 0x000fe200078e020c */
        /* <DEDUP_REMOVED lines=19> */
[----:B------:R-:W-:Y:S02]  /*9ee0*/  R2UR UR23, R3 ;  /* 0x00000000031772ca */ /* 0x000fe400000e0000 */
[----:B------:R-:W-:Y:S02]  /*9ef0*/  IADD3 R9, R0, 0x1, RZ ;  /* 0x0000000100097810 */ /* 0x000fe40007ffe0ff */
        /* <DEDUP_REMOVED lines=8> */
.L_x_978:
[----:B------:R-:W-:Y:S05]  /*9f80*/  BSYNC B0 ;  /* 0x0000000000007941 */ /* 0x000fea0003800000 */
.L_x_976:
[----:B------:R-:W-:-:S03]  /*9f90*/  UMOV UR6, 0xffffffff ;  /* 0xffffffff00067882 */ /* 0x000fc60000000000 */
[----:B------:R-:W-:Y:S05]  /*9fa0*/  BRA.DIV UR6, `(.L_x_998) ;  /* 0x0000000a061c7947 */ /* 0x000fea000b800000 */
[----:B------:R-:W-:-:S13]  /*9fb0*/  ELECT P0, URZ, PT ;  /* 0x00000000003f782f */ /* 0x000fda0003800000 */
.L_x_1033:
[----:B------:R-:W-:Y:S05]  /*9fc0*/  @!P0 BRA `(.L_x_892) ;  /* 0x0000000000848947 */ /* 0x000fea0003800000 */
[----:B------:R-:W3:Y:S02]  /*9fd0*/  LDL.LU R2, [R1] ;  /* 0x0000000001027983 */ /* 0x000ee40000300800 */
[----:B---3--:R-:W-:-:S04]  /*9fe0*/  LOP3.LUT R2, R2, 0x2, RZ, 0xfc, !PT ;  /* 0x0000000202027812 */ /* 0x008fc800078efcff */
[----:B------:R-:W-:-:S13]  /*9ff0*/  ISETP.NE.AND P0, PT, R2, 0x3, PT ;  /* 0x000000030200780c */ /* 0x000fda0003f05270 */
[----:B------:R-:W-:Y:S05]  /*a000*/  @!P0 BRA `(.L_x_999) ;  /* 0x0000000000048947 */ /* 0x000fea0003800000 */
[----:B--2---:R-:W-:Y:S01]  /*a010*/  BPT.TRAP 0x1 ;  /* 0x000000040000795c */ /* 0x004fe20000300000 */
.L_x_999:
[----:B------:R-:W1:Y:S01]  /*a020*/  S2R R3, SR_CgaCtaId ;  /* 0x0000000000037919 */ /* 0x000e620000008800 */
[----:B------:R-:W-:Y:S02]  /*a030*/  MOV R2, 0x400 ;  /* 0x0000040000027802 */ /* 0x000fe40000000f00 */
[----:B------:R-:W-:Y:S02]  /*a040*/  SHF.L.U32 R4, R0, 0x1f, RZ ;  /* 0x0000001f00047819 */ /* 0x000fe400000006ff */
[----:B-1----:R-:W-:Y:S02]  /*a050*/  LEA R6, R3, R2, 0x18 ;  /* 0x0000000203067211 */ /* 0x002fe400078ec0ff */
[----:B------:R-:W-:-:S03]  /*a060*/  IADD3 R3, R9, 0x1, RZ ;  /* 0x0000000109037810 */ /* 0x000fc60007ffe0ff */
[----:B------:R-:W-:Y:S01]  /*a070*/  VIADD R2, R6, 0x30c20 ;  /* 0x00030c2006027836 */ /* 0x000fe20000000000 */
[----:B------:R-:W-:-:S03]  /*a080*/  ISETP.NE.AND P2, PT, R3, 0x2, PT ;  /* 0x000000020300780c */ /* 0x000fc60003f45270 */
[----:B------:R-:W-:Y:S01]  /*a090*/  IMAD R7, R9, 0x8, R2 ;  /* 0x0000000809077824 */ /* 0x000fe200078e0202 */
[----:B------:R-:W-:Y:S02]  /*a0a0*/  SEL R5, RZ, 0x1, P2 ;  /* 0x00000001ff057807 */ /* 0x000fe40001000000 */
[----:B------:R-:W-:Y:S01]  /*a0b0*/  SEL R3, R3, RZ, P2 ;  /* 0x000000ff03037207 */ /* 0x000fe20001000000 */
[----:B------:R-:W1:Y:S01]  /*a0c0*/  SYNCS.PHASECHK.TRANS64.TRYWAIT P1, [R7+URZ], R4 ;  /* 0x00000004070075a7 */ /* 0x000e62000802017f */
[----:B------:R-:W-:-:S03]  /*a0d0*/  LOP3.LUT R5, R0, R5, RZ, 0x3c, !PT ;  /* 0x0000000500057212 */ /* 0x000fc600078e3cff */
[----:B------:R-:W-:Y:S01]  /*a0e0*/  IMAD R11, R3, 0x8, R2 ;  /* 0x00000008030b7824 */ /* 0x000fe200078e0202 */
[----:B------:R-:W-:Y:S01]  /*a0f0*/  SHF.L.U32 R2, R5, 0x1f, RZ ;  /* 0x0000001f05027819 */ /* 0x000fe200000006ff */
[----:B-1----:R-:W-:Y:S06]  /*a100*/  @!P1 BRA `(.L_x_1000) ;  /* 0x0000000400e89947 */ /* 0x002fec0003800000 */
.L_x_1034:
[----:B------:R-:W3:Y:S02]  /*a110*/  SYNCS.PHASECHK.TRANS64.TRYWAIT P1, [R11+URZ], R2 ;  /* 0x000000020b0075a7 */ /* 0x000ee4000802017f */
[----:B---3--:R-:W-:Y:S05]  /*a120*/  @!P1 BRA `(.L_x_1001) ;  /* 0x0000000400f49947 */ /* 0x008fea0003800000 */
.L_x_1035:
[----:B------:R-:W-:Y:S05]  /*a130*/  @!P0 BRA `(.L_x_1002) ;  /* 0x0000000000048947 */ /* 0x000fea0003800000 */
[----:B--2---:R-:W-:Y:S01]  /*a140*/  BPT.TRAP 0x1 ;  /* 0x000000040000795c */ /* 0x004fe20000300000 */
.L_x_1002:
[----:B------:R-:W-:-:S05]  /*a150*/  VIADD R0, R6, 0x30c40 ;  /* 0x00030c4006007836 */ /* 0x000fca0000000000 */
[----:B------:R-:W-:-:S04]  /*a160*/  LEA R9, R9, R0, 0x3 ;  /* 0x0000000009097211 */ /* 0x000fc800078e18ff */
[----:B------:R-:W4:Y:S02]  /*a170*/  SYNCS.PHASECHK.TRANS64.TRYWAIT P0, [R9+URZ], R4 ;  /* 0x00000004090075a7 */ /* 0x000f24000800017f */
[----:B----4-:R-:W-:Y:S05]  /*a180*/  @!P0 BRA `(.L_x_1003) ;  /* 0x0000000400f08947 */ /* 0x010fea0003800000 */
.L_x_1036:
[----:B------:R-:W-:-:S07]  /*a190*/  IMAD R3, R3, 0x8, R0 ;  /* 0x0000000803037824 */ /* 0x000fce00078e0200 */
.L_x_1004:
[----:B------:R1:W1:Y:S02]  /*a1a0*/  SYNCS.PHASECHK.TRANS64.TRYWAIT P0, [R3+URZ], R2 ;  /* 0x00000002030075a7 */ /* 0x000264000800017f */
[----:B-1----:R-:W-:Y:S05]  /*a1b0*/  @!P0 NANOSLEEP.SYNCS 0x989680 ;  /* 0x009896800000895d */ /* 0x002fea0003900000 */
[----:B------:R-:W1:Y:S02]  /*a1c0*/  @!P0 SYNCS.PHASECHK.TRANS64 P0, [R3+URZ], R2 ;  /* 0x00000002030085a7 */ /* 0x000e64000800007f */
[----:B-1----:R-:W-:Y:S05]  /*a1d0*/  @!P0 BRA `(.L_x_1004) ;  /* 0xfffffffc00f08947 */ /* 0x002fea000383ffff */
.L_x_892:
[----:B--2---:R-:W-:Y:S05]  /*a1e0*/  BSYNC B6 ;  /* 0x0000000000067941 */ /* 0x004fea0003800000 */
.L_x_886:
[----:B------:R-:W-:Y:S05]  /*a1f0*/  EXIT ;  /* 0x000000000000794d */ /* 0x000fea0003800000 */
.L_x_902:
[----:B------:R-:W-:Y:S01]  /*a200*/  IMAD.MOV.U32 R12, RZ, RZ, RZ ;  /* 0x000000ffff0c7224 */ /* 0x000fe200078e00ff */
[----:B------:R-:W-:Y:S01]  /*a210*/  MOV R11, 0x1f ;  /* 0x0000001f000b7802 */ /* 0x000fe20000000f00 */
[----:B------:R-:W-:-:S07]  /*a220*/  IMAD.MOV.U32 R15, RZ, RZ, -0x1 ;  /* 0xffffffffff0f7424 */ /* 0x000fce00078e00ff */
[----:B------:R-:W-:Y:S05]  /*a230*/  WARPSYNC.COLLECTIVE R15, `(.L_x_1005) ;  /* 0x000000000f087348 */ /* 0x000fea0003c00000 */
[----:B------:R1:W2:Y:S02]  /*a240*/  SHFL.IDX P6, R14, R13, R12, R11 ;  /* 0x0000000c0d0e7389 */ /* 0x0002a400000c000b */
[----:B-12---:R-:W-:Y:S01]  /*a250*/  ENDCOLLECTIVE ;  /* 0x000000000000791b */ /* 0x006fe20003800000 */
.L_x_1005:
[----:B------:R-:W-:Y:S05]  /*a260*/  BRA `(.L_x_1006) ;  /* 0xffffff6c00c47947 */ /* 0x000fea000383ffff */
.L_x_904:
[----:B--2---:R2:W3:Y:S02]  /*a270*/  SYNCS.PHASECHK.TRANS64.TRYWAIT P0, [R2+URZ+0x30c00], R17 ;  /* 0x030c0011020075a7 */ /* 0x0044e4000800017f */
[----:B---3--:R-:W-:Y:S05]  /*a280*/  @!P0 NANOSLEEP.SYNCS 0x989680 ;  /* 0x009896800000895d */ /* 0x008fea0003900000 */
[----:B------:R-:W3:Y:S02]  /*a290*/  @!P0 SYNCS.PHASECHK.TRANS64 P0, [R2+URZ+0x30c00], R17 ;  /* 0x030c0011020085a7 */ /* 0x000ee4000800007f */
[----:B---3--:R-:W-:Y:S05]  /*a2a0*/  @!P0 BRA `(.L_x_904) ;  /* 0xfffffffc00f08947 */ /* 0x008fea000383ffff */
[----:B------:R-:W-:Y:S05]  /*a2b0*/  BRA `(.L_x_903) ;  /* 0xffffff7000287947 */ /* 0x000fea000383ffff */
.L_x_908:
[----:B--2---:R2:W3:Y:S02]  /*a2c0*/  SYNCS.PHASECHK.TRANS64.TRYWAIT P1, [R25+URZ+0x30c10], R22 ;  /* 0x030c1016190075a7 */ /* 0x0044e4000802017f */
[----:B---3--:R-:W-:Y:S05]  /*a2d0*/  @!P1 NANOSLEEP.SYNCS 0x989680 ;  /* 0x009896800000995d */ /* 0x008fea0003900000 */
[----:B------:R-:W3:Y:S02]  /*a2e0*/  @!P1 SYNCS.PHASECHK.TRANS64 P1, [R25+URZ+0x30c10], R22 ;  /* 0x030c1016190095a7 */ /* 0x000ee4000802007f */
[----:B---3--:R-:W-:Y:S05]  /*a2f0*/  @!P1 BRA `(.L_x_908) ;  /* 0xfffffffc00f09947 */ /* 0x008fea000383ffff */
[----:B------:R-:W-:Y:S05]  /*a300*/  BRA `(.L_x_907) ;  /* 0xffffff7800087947 */ /* 0x000fea000383ffff */
.L_x_912:
[----:B------:R1:W1:Y:S02]  /*a310*/  SYNCS.PHASECHK.TRANS64.TRYWAIT P1, [R25+URZ+0x30c30], R22 ;  /* 0x030c3016190075a7 */ /* 0x000264000802017f */
[----:B-1----:R-:W-:Y:S05]  /*a320*/  @!P1 NANOSLEEP.SYNCS 0x989680 ;  /* 0x009896800000995d */ /* 0x002fea0003900000 */
[----:B------:R-:W1:Y:S02]  /*a330*/  @!P1 SYNCS.PHASECHK.TRANS64 P1, [R25+URZ+0x30c30], R22 ;  /* 0x030c3016190095a7 */ /* 0x000e64000802007f */
[----:B-1----:R-:W-:Y:S05]  /*a340*/  @!P1 BRA `(.L_x_912) ;  /* 0xfffffffc00f09947 */ /* 0x002fea000383ffff */
[----:B------:R-:W-:Y:S05]  /*a350*/  BRA `(.L_x_911) ;  /* 0xffffff7c001c7947 */ /* 0x000fea000383ffff */
.L_x_919:
[----:B------:R-:W-:Y:S01]  /*a360*/  BSSY B0, `(.L_x_1007) ;  /* 0x0000005000007945 */ /* 0x000fe20003800000 */
[----:B------:R-:W-:-:S07]  /*a370*/  IMAD.MOV.U32 R15, RZ, RZ, -0x1 ;  /* 0xffffffffff0f7424 */ /* 0x000fce00078e00ff */
[----:B-1----:R-:W-:Y:S05]  /*a380*/  WARPSYNC.COLLECTIVE R15, `(.L_x_1008) ;  /* 0x000000000f087348 */ /* 0x002fea0003c00000 */
[----:B------:R-:W-:Y:S01]  /*a390*/  NOP ;  /* 0x0000000000007918 */ /* 0x000fe20000000000 */
[----:B-1----:R-:W-:Y:S01]  /*a3a0*/  ENDCOLLECTIVE ;  /* 0x000000000000791b */ /* 0x002fe20003800000 */
.L_x_1008:
[----:B------:R-:W-:Y:S05]  /*a3b0*/  BSYNC B0 ;  /* 0x0000000000007941 */ /* 0x000fea0003800000 */
.L_x_1007:
[----:B------:R-:W-:Y:S05]  /*a3c0*/  BRA `(.L_x_1009) ;  /* 0xffffffc0007c7947 */ /* 0x000fea000383ffff */
.L_x_928:
[----:B------:R-:W-:Y:S01]  /*a3d0*/  BSSY B0, `(.L_x_1010) ;  /* 0x0000005000007945 */ /* 0x000fe20003800000 */
[----:B------:R-:W-:-:S07]  /*a3e0*/  MOV R15, 0xffffffff ;  /* 0xffffffff000f7802 */ /* 0x000fce0000000f00 */
[----:B-12---:R-:W-:Y:S05]  /*a3f0*/  WARPSYNC.COLLECTIVE R15, `(.L_x_1011) ;  /* 0x000000000f087348 */ /* 0x006fea0003c00000 */
[----:B------:R-:W-:Y:S01]  /*a400*/  NOP ;  /* 0x0000000000007918 */ /* 0x000fe20000000000 */
[----:B-12---:R-:W-:Y:S01]  /*a410*/  ENDCOLLECTIVE ;  /* 0x000000000000791b */ /* 0x006fe20003800000 */
.L_x_1011:
[----:B------:R-:W-:Y:S05]  /*a420*/  BSYNC B0 ;  /* 0x0000000000007941 */ /* 0x000fea0003800000 */
.L_x_1010:
[----:B------:R-:W-:Y:S05]  /*a430*/  BRA `(.L_x_1012) ;  /* 0xffffffc400587947 */ /* 0x000fea000383ffff */
.L_x_941:
[----:B------:R-:W-:Y:S01]  /*a440*/  BSSY B0, `(.L_x_1013) ;  /* 0x0000005000007945 */ /* 0x000fe20003800000 */
[----:B------:R-:W-:-:S07]  /*a450*/  IMAD.MOV.U32 R15, RZ, RZ, -0x1 ;  /* 0xffffffffff0f7424 */ /* 0x000fce00078e00ff */
[----:B------:R-:W-:Y:S05]  /*a460*/  WARPSYNC.COLLECTIVE R15, `(.L_x_1014) ;  /* 0x000000000f087348 */ /* 0x000fea0003c00000 */
[----:B------:R-:W-:Y:S01]  /*a470*/  NOP ;  /* 0x0000000000007918 */ /* 0x000fe20000000000 */
[----:B------:R-:W-:Y:S01]  /*a480*/  ENDCOLLECTIVE ;  /* 0x000000000000791b */ /* 0x000fe20003800000 */
.L_x_1014:
[----:B------:R-:W-:Y:S05]  /*a490*/  BSYNC B0 ;  /* 0x0000000000007941 */ /* 0x000fea0003800000 */
.L_x_1013:
[----:B------:R-:W-:Y:S05]  /*a4a0*/  BRA `(.L_x_1015) ;  /* 0xffffffd000447947 */ /* 0x000fea000383ffff */
.L_x_953:
[----:B------:R-:W-:Y:S01]  /*a4b0*/  BSSY B0, `(.L_x_1016) ;  /* 0x0000005000007945 */ /* 0x000fe20003800000 */
[----:B------:R-:W-:-:S07]  /*a4c0*/  IMAD.MOV.U32 R15, RZ, RZ, -0x1 ;  /* 0xffffffffff0f7424 */ /* 0x000fce00078e00ff */
[----:B------:R-:W-:Y:S05]  /*a4d0*/  WARPSYNC.COLLECTIVE R15, `(.L_x_1017) ;  /* 0x000000000f087348 */ /* 0x000fea0003c00000 */
[----:B------:R-:W-:Y:S01]  /*a4e0*/  NOP ;  /* 0x0000000000007918 */ /* 0x000fe20000000000 */
[----:B------:R-:W-:Y:S01]  /*a4f0*/  ENDCOLLECTIVE ;  /* 0x000000000000791b */ /* 0x000fe20003800000 */
.L_x_1017:
[----:B------:R-:W-:Y:S05]  /*a500*/  BSYNC B0 ;  /* 0x0000000000007941 */ /* 0x000fea0003800000 */
.L_x_1016:
[----:B------:R-:W-:Y:S05]  /*a510*/  BRA `(.L_x_1018) ;  /* 0xffffffd4005c7947 */ /* 0x000fea000383ffff */
.L_x_966:
[----:B------:R-:W-:Y:S01]  /*a520*/  BSSY B0, `(.L_x_1019) ;  /* 0x0000005000007945 */ /* 0x000fe20003800000 */
[----:B------:R-:W-:-:S07]  /*a530*/  MOV R15, 0xffffffff ;  /* 0xffffffff000f7802 */ /* 0x000fce0000000f00 */
[----:B------:R-:W-:Y:S05]  /*a540*/  WARPSYNC.COLLECTIVE R15, `(.L_x_1020) ;  /* 0x000000000f087348 */ /* 0x000fea0003c00000 */
[----:B------:R-:W-:Y:S01]  /*a550*/  NOP ;  /* 0x0000000000007918 */ /* 0x000fe20000000000 */
[----:B------:R-:W-:Y:S01]  /*a560*/  ENDCOLLECTIVE ;  /* 0x000000000000791b */ /* 0x000fe20003800000 */
.L_x_1020:
[----:B------:R-:W-:Y:S05]  /*a570*/  BSYNC B0 ;  /* 0x0000000000007941 */ /* 0x000fea0003800000 */
.L_x_1019:
[----:B------:R-:W-:Y:S05]  /*a580*/  BRA `(.L_x_1021) ;  /* 0xffffffd800787947 */ /* 0x000fea000383ffff */
.L_x_979:
[----:B-1----:R1:W2:Y:S02]  /*a590*/  SYNCS.PHASECHK.TRANS64.TRYWAIT P1, [R12+URZ+0x30c20], R3 ;  /* 0x030c20030c0075a7 */ /* 0x0022a4000802017f */
[----:B--2---:R-:W-:Y:S05]  /*a5a0*/  @!P1 NANOSLEEP.SYNCS 0x989680 ;  /* 0x009896800000995d */ /* 0x004fea0003900000 */
[----:B------:R-:W2:Y:S02]  /*a5b0*/  @!P1 SYNCS.PHASECHK.TRANS64 P1, [R12+URZ+0x30c20], R3 ;  /* 0x030c20030c0095a7 */ /* 0x000ea4000802007f */
[----:B--2---:R-:W-:Y:S05]  /*a5c0*/  @!P1 BRA `(.L_x_979) ;  /* 0xfffffffc00f09947 */ /* 0x004fea000383ffff */
[----:B------:R-:W-:Y:S05]  /*a5d0*/  BRA `(.L_x_1022) ;  /* 0xffffffe400847947 */ /* 0x000fea000383ffff */
.L_x_983:
[----:B-1----:R1:W2:Y:S02]  /*a5e0*/  SYNCS.PHASECHK.TRANS64.TRYWAIT P1, [R12+URZ+0x30c40], R21 ;  /* 0x030c40150c0075a7 */ /* 0x0022a4000802017f */
[----:B--2---:R-:W-:Y:S05]  /*a5f0*/  @!P1 NANOSLEEP.SYNCS 0x989680 ;  /* 0x009896800000995d */ /* 0x004fea0003900000 */
[----:B------:R-:W2:Y:S02]  /*a600*/  @!P1 SYNCS.PHASECHK.TRANS64 P1, [R12+URZ+0x30c40], R21 ;  /* 0x030c40150c0095a7 */ /* 0x000ea4000802007f */
[----:B--2---:R-:W-:Y:S05]  /*a610*/  @!P1 BRA `(.L_x_983) ;  /* 0xfffffffc00f09947 */ /* 0x004fea000383ffff */
[----:B------:R-:W-:Y:S05]  /*a620*/  BRA `(.L_x_1023) ;  /* 0xffffffe8009c7947 */ /* 0x000fea000383ffff */
.L_x_985:
[----:B--2---:R2:W3:Y:S02]  /*a630*/  SYNCS.PHASECHK.TRANS64.TRYWAIT P1, [R12+URZ+0x30c28], R21 ;  /* 0x030c28150c0075a7 */ /* 0x0044e4000802017f */
[----:B---3--:R-:W-:Y:S05]  /*a640*/  @!P1 NANOSLEEP.SYNCS 0x989680 ;  /* 0x009896800000995d */ /* 0x008fea0003900000 */
[----:B------:R-:W3:Y:S02]  /*a650*/  @!P1 SYNCS.PHASECHK.TRANS64 P1, [R12+URZ+0x30c28], R21 ;  /* 0x030c28150c0095a7 */ /* 0x000ee4000802007f */
[----:B---3--:R-:W-:Y:S05]  /*a660*/  @!P1 BRA `(.L_x_985) ;  /* 0xfffffffc00f09947 */ /* 0x008fea000383ffff */
[----:B------:R-:W-:Y:S05]  /*a670*/  BRA `(.L_x_1024) ;  /* 0xffffffec00187947 */ /* 0x000fea000383ffff */
.L_x_987:
[----:B---3--:R3:W4:Y:S02]  /*a680*/  SYNCS.PHASECHK.TRANS64.TRYWAIT P1, [R12+URZ+0x30c48], R21 ;  /* 0x030c48150c0075a7 */ /* 0x008724000802017f */
[----:B----4-:R-:W-:Y:S05]  /*a690*/  @!P1 NANOSLEEP.SYNCS 0x989680 ;  /* 0x009896800000995d */ /* 0x010fea0003900000 */
[----:B------:R-:W4:Y:S02]  /*a6a0*/  @!P1 SYNCS.PHASECHK.TRANS64 P1, [R12+URZ+0x30c48], R21 ;  /* 0x030c48150c0095a7 */ /* 0x000f24000802007f */
[----:B----4-:R-:W-:Y:S05]  /*a6b0*/  @!P1 BRA `(.L_x_987) ;  /* 0xfffffffc00f09947 */ /* 0x010fea000383ffff */
[----:B------:R-:W-:Y:S05]  /*a6c0*/  BRA `(.L_x_1025) ;  /* 0xffffffec00747947 */ /* 0x000fea000383ffff */
.L_x_989:
[----:B------:R-:W-:-:S07]  /*a6d0*/  SHF.L.U32 R5, R10, 0x1f, RZ ;  /* 0x0000001f0a057819 */ /* 0x000fce00000006ff */
.L_x_1026:
[----:B-1----:R1:W2:Y:S02]  /*a6e0*/  SYNCS.PHASECHK.TRANS64.TRYWAIT P1, [R12+URZ+0x30c20], R5 ;  /* 0x030c20050c0075a7 */ /* 0x0022a4000802017f */
[----:B--2---:R-:W-:Y:S05]  /*a6f0*/  @!P1 NANOSLEEP.SYNCS 0x989680 ;  /* 0x009896800000995d */ /* 0x004fea0003900000 */
[----:B------:R-:W2:Y:S02]  /*a700*/  @!P1 SYNCS.PHASECHK.TRANS64 P1, [R12+URZ+0x30c20], R5 ;  /* 0x030c20050c0095a7 */ /* 0x000ea4000802007f */
[----:B--2---:R-:W-:Y:S05]  /*a710*/  @!P1 BRA `(.L_x_1026) ;  /* 0xfffffffc00f09947 */ /* 0x004fea000383ffff */
[----:B------:R-:W-:Y:S05]  /*a720*/  BRA `(.L_x_1027) ;  /* 0xffffffec00e07947 */ /* 0x000fea000383ffff */
.L_x_992:
[----:B-1----:R1:W2:Y:S02]  /*a730*/  SYNCS.PHASECHK.TRANS64.TRYWAIT P1, [R12+URZ+0x30c40], R13 ;  /* 0x030c400d0c0075a7 */ /* 0x0022a4000802017f */
[----:B--2---:R-:W-:Y:S05]  /*a740*/  @!P1 NANOSLEEP.SYNCS 0x989680 ;  /* 0x009896800000995d */ /* 0x004fea0003900000 */
[----:B------:R-:W2:Y:S02]  /*a750*/  @!P1 SYNCS.PHASECHK.TRANS64 P1, [R12+URZ+0x30c40], R13 ;  /* 0x030c400d0c0095a7 */ /* 0x000ea4000802007f */
[----:B--2---:R-:W-:Y:S05]  /*a760*/  @!P1 BRA `(.L_x_992) ;  /* 0xfffffffc00f09947 */ /* 0x004fea000383ffff */
[----:B------:R-:W-:Y:S05]  /*a770*/  BRA `(.L_x_1028) ;  /* 0xfffffff000547947 */ /* 0x000fea000383ffff */
.L_x_994:
[----:B--2---:R2:W3:Y:S02]  /*a780*/  SYNCS.PHASECHK.TRANS64.TRYWAIT P1, [R12+URZ+0x30c28], R13 ;  /* 0x030c280d0c0075a7 */ /* 0x0044e4000802017f */
[----:B---3--:R-:W-:Y:S05]  /*a790*/  @!P1 NANOSLEEP.SYNCS 0x989680 ;  /* 0x009896800000995d */ /* 0x008fea0003900000 */
[----:B------:R-:W3:Y:S02]  /*a7a0*/  @!P1 SYNCS.PHASECHK.TRANS64 P1, [R12+URZ+0x30c28], R13 ;  /* 0x030c280d0c0095a7 */ /* 0x000ee4000802007f */
[----:B---3--:R-:W-:Y:S05]  /*a7b0*/  @!P1 BRA `(.L_x_994) ;  /* 0xfffffffc00f09947 */ /* 0x008fea000383ffff */
[----:B------:R-:W-:Y:S05]  /*a7c0*/  BRA `(.L_x_1029) ;  /* 0xfffffff000c47947 */ /* 0x000fea000383ffff */
.L_x_996:
[----:B-1----:R1:W2:Y:S02]  /*a7d0*/  SYNCS.PHASECHK.TRANS64.TRYWAIT P0, [R13+URZ+0x30c40], R2 ;  /* 0x030c40020d0075a7 */ /* 0x0022a4000800017f */
[----:B--2---:R-:W-:Y:S05]  /*a7e0*/  @!P0 NANOSLEEP.SYNCS 0x989680 ;  /* 0x009896800000895d */ /* 0x004fea0003900000 */
[----:B------:R-:W2:Y:S02]  /*a7f0*/  @!P0 SYNCS.PHASECHK.TRANS64 P0, [R13+URZ+0x30c40], R2 ;  /* 0x030c40020d0085a7 */ /* 0x000ea4000800007f */
[----:B--2---:R-:W-:Y:S05]  /*a800*/  @!P0 BRA `(.L_x_996) ;  /* 0xfffffffc00f08947 */ /* 0x004fea000383ffff */
[----:B------:R-:W-:Y:S05]  /*a810*/  BRA `(.L_x_1030) ;  /* 0xfffffff400347947 */ /* 0x000fea000383ffff */
.L_x_998:
[----:B------:R-:W-:Y:S01]  /*a820*/  BSSY B0, `(.L_x_1031) ;  /* 0x0000006000007945 */ /* 0x000fe20003800000 */
[----:B------:R-:W-:-:S07]  /*a830*/  IMAD.MOV.U32 R15, RZ, RZ, -0x1 ;  /* 0xffffffffff0f7424 */ /* 0x000fce00078e00ff */
[----:B--2---:R-:W-:Y:S05]  /*a840*/  WARPSYNC.COLLECTIVE R15, `(.L_x_1032) ;  /* 0x000000000f0c7348 */ /* 0x004fea0003c00000 */
[----:B------:R-:W-:Y:S02]  /*a850*/  ELECT P6, UR62, PT ;  /* 0x00000000003e782f */ /* 0x000fe400038c0000 */
[----:B------:R-:W-:Y:S01]  /*a860*/  MOV R14, UR62 ;  /* 0x0000003e000e7c02 */ /* 0x000fe20008000f00 */
[----:B--2---:R-:W-:Y:S10]  /*a870*/  ENDCOLLECTIVE ;  /* 0x000000000000791b */ /* 0x004ff40003800000 */
.L_x_1032:
[----:B------:R-:W-:Y:S05]  /*a880*/  BSYNC B0 ;  /* 0x0000000000007941 */ /* 0x000fea0003800000 */
.L_x_1031:
[----:B------:R-:W-:Y:S01]  /*a890*/  PLOP3.LUT P0, PT, P6, PT, PT, 0x80, 0x0 ;  /* 0x000000000000781c */ /* 0x000fe2000370f070 */
[----:B------:R-:W-:-:S12]  /*a8a0*/  BRA `(.L_x_1033) ;  /* 0xfffffff400c47947 */ /* 0x000fd8000383ffff */
.L_x_1000:
[----:B-1----:R1:W3:Y:S02]  /*a8b0*/  SYNCS.PHASECHK.TRANS64.TRYWAIT P1, [R7+URZ], R4 ;  /* 0x00000004070075a7 */ /* 0x0022e4000802017f */
[----:B---3--:R-:W-:Y:S05]  /*a8c0*/  @!P1 NANOSLEEP.SYNCS 0x989680 ;  /* 0x009896800000995d */ /* 0x008fea0003900000 */
[----:B------:R-:W3:Y:S02]  /*a8d0*/  @!P1 SYNCS.PHASECHK.TRANS64 P1, [R7+URZ], R4 ;  /* 0x00000004070095a7 */ /* 0x000ee4000802007f */
[----:B---3--:R-:W-:Y:S05]  /*a8e0*/  @!P1 BRA `(.L_x_1000) ;  /* 0xfffffffc00f09947 */ /* 0x008fea000383ffff */
[----:B------:R-:W-:Y:S05]  /*a8f0*/  BRA `(.L_x_1034) ;  /* 0xfffffff800047947 */ /* 0x000fea000383ffff */
.L_x_1001:
[----:B---3--:R3:W4:Y:S02]  /*a900*/  SYNCS.PHASECHK.TRANS64.TRYWAIT P1, [R11+URZ], R2 ;  /* 0x000000020b0075a7 */ /* 0x008724000802017f */
[----:B----4-:R-:W-:Y:S05]  /*a910*/  @!P1 NANOSLEEP.SYNCS 0x989680 ;  /* 0x009896800000995d */ /* 0x010fea0003900000 */
[----:B------:R-:W4:Y:S02]  /*a920*/  @!P1 SYNCS.PHASECHK.TRANS64 P1, [R11+URZ], R2 ;  /* 0x000000020b0095a7 */ /* 0x000f24000802007f */
[----:B----4-:R-:W-:Y:S05]  /*a930*/  @!P1 BRA `(.L_x_1001) ;  /* 0xfffffffc00f09947 */ /* 0x010fea000383ffff */
[----:B------:R-:W-:Y:S05]  /*a940*/  BRA `(.L_x_1035) ;  /* 0xfffffff400f87947 */ /* 0x000fea000383ffff */
.L_x_1003:
[----:B----4-:R4:W1:Y:S02]  /*a950*/  SYNCS.PHASECHK.TRANS64.TRYWAIT P0, [R9+URZ], R4 ;  /* 0x00000004090075a7 */ /* 0x010864000800017f */
[----:B-1----:R-:W-:Y:S05]  /*a960*/  @!P0 NANOSLEEP.SYNCS 0x989680 ;  /* 0x009896800000895d */ /* 0x002fea0003900000 */
[----:B------:R-:W1:Y:S02]  /*a970*/  @!P0 SYNCS.PHASECHK.TRANS64 P0, [R9+URZ], R4 ;  /* 0x00000004090085a7 */ /* 0x000e64000800007f */
[----:B-1----:R-:W-:Y:S05]  /*a980*/  @!P0 BRA `(.L_x_1003) ;  /* 0xfffffffc00f08947 */ /* 0x002fea000383ffff */
[----:B------:R-:W-:Y:S05]  /*a990*/  BRA `(.L_x_1036) ;  /* 0xfffffff400fc7947 */ /* 0x000fea000383ffff */
.L_x_1037:
        /* <DEDUP_REMOVED lines=14> */
.L_x_7381:


//--------------------- .text._ZN7cutlass13device_kernelIN5flash11enable_sm90INS1_16FlashAttnBwdSm90INS1_25CollectiveMainloopBwdSm90ILi2ELi2ELi2EN4cute5tupleIJNS5_1CILi1EEES8_S8_EEENS6_IJNS7_ILi128EEESA_NS7_ILi64EEEEEENS_10bfloat16_tEfNS_4arch4Sm90ELb0ELb1ELb1ELb0ELb0ELb1ELb0ELb0ELi2ELi1ELi2ELi2ELb0EEENS1_21CollectiveEpilogueBwdISC_SD_SF_Li256ELb0ELb0ELi1EEENS1_19SingleTileSchedulerILb0ELb0ELb0ELi128EEEEEEEEEvNT_6ParamsE --------------------------
	.section	.text._ZN7cutlass13device_kernelIN5flash11enable_sm90INS1_16FlashAttnBwdSm90INS1_25CollectiveMainloopBwdSm90ILi2ELi2ELi2EN4cute5tupleIJNS5_1CILi1EEES8_S8_EEENS6_IJNS7_ILi128EEESA_NS7_ILi64EEEEEENS_10bfloat16_tEfNS_4arch4Sm90ELb0ELb1ELb1ELb0ELb0ELb1ELb0ELb0ELi2ELi1ELi2ELi2ELb0EEENS1_21CollectiveEpilogueBwdISC_SD_SF_Li256ELb0ELb0ELi1EEENS1_19SingleTileSchedulerILb0ELb0ELb0ELi128EEEEEEEEEvNT_6ParamsE,"ax",@progbits
	.align	128
.text._ZN7cutlass13device_kernelIN5flash11enable_sm90INS1_16FlashAttnBwdSm90INS1_25CollectiveMainloopBwdSm90ILi2ELi2ELi2EN4cute5tupleIJNS5_1CILi1EEES8_S8_EEENS6_IJNS7_ILi128EEESA_NS7_ILi64EEEEEENS_10bfloat16_tEfNS_4arch4Sm90ELb0ELb1ELb1ELb0ELb0ELb1ELb0ELb0ELi2ELi1ELi2ELi2ELb0EEENS1_21CollectiveEpilogueBwdISC_SD_SF_Li256ELb0ELb0ELi1EEENS1_19SingleTileSchedulerILb0ELb0ELb0ELi128EEEEEEEEEvNT_6ParamsE:
        .type           _ZN7cutlass13device_kernelIN5flash11enable_sm90INS1_16FlashAttnBwdSm90INS1_25CollectiveMainloopBwdSm90ILi2ELi2ELi2EN4cute5tupleIJNS5_1CILi1EEES8_S8_EEENS6_IJNS7_ILi128EEESA_NS7_ILi64EEEEEENS_10bfloat16_tEfNS_4arch4Sm90ELb0ELb1ELb1ELb0ELb0ELb1ELb0ELb0ELi2ELi1ELi2ELi2ELb0EEENS1_21CollectiveEpilogueBwdISC_SD_SF_Li256ELb0ELb0ELi1EEENS1_19SingleTileSchedulerILb0ELb0ELb0ELi128EEEEEEEEEvNT_6ParamsE,@function
        .size           _ZN7cutlass13device_kernelIN5flash11enable_sm90INS1_16FlashAttnBwdSm90INS1_25CollectiveMainloopBwdSm90ILi2ELi2ELi2EN4cute5tupleIJNS5_1CILi1EEES8_S8_EEENS6_IJNS7_ILi128EEESA_NS7_ILi64EEEEEENS_10bfloat16_tEfNS_4arch4Sm90ELb0ELb1ELb1ELb0ELb0ELb1ELb0ELb0ELi2ELi1ELi2ELi2ELb0EEENS1_21CollectiveEpilogueBwdISC_SD_SF_Li256ELb0ELb0ELi1EEENS1_19SingleTileSchedulerILb0ELb0ELb0ELi128EEEEEEEEEvNT_6ParamsE,(.L_x_7382 - _ZN7cutlass13device_kernelIN5flash11enable_sm90INS1_16FlashAttnBwdSm90INS1_25CollectiveMainloopBwdSm90ILi2ELi2ELi2EN4cute5tupleIJNS5_1CILi1EEES8_S8_EEENS6_IJNS7_ILi128EEESA_NS7_ILi64EEEEEENS_10bfloat16_tEfNS_4arch4Sm90ELb0ELb1ELb1ELb0ELb0ELb1ELb0ELb0ELi2ELi1ELi2ELi2ELb0EEENS1_21CollectiveEpilogueBwdISC_SD_SF_Li256ELb0ELb0ELi1EEENS1_19SingleTileSchedulerILb0ELb0ELb0ELi128EEEEEEEEEvNT_6ParamsE)
        .other          _ZN7cutlass13device_kernelIN5flash11enable_sm90INS1_16FlashAttnBwdSm90INS1_25CollectiveMainloopBwdSm90ILi2ELi2ELi2EN4cute5tupleIJNS5_1CILi1EEES8_S8_EEENS6_IJNS7_ILi128EEESA_NS7_ILi64EEEEEENS_10bfloat16_tEfNS_4arch4Sm90ELb0ELb1ELb1ELb0ELb0ELb1ELb0ELb0ELi2ELi1ELi2ELi2ELb0EEENS1_21CollectiveEpilogueBwdISC_SD_SF_Li256ELb0ELb0ELi1EEENS1_19SingleTileSchedulerILb0ELb0ELb0ELi128EEEEEEEEEvNT_6ParamsE,@"STO_CUDA_ENTRY STV_DEFAULT"
_ZN7cutlass13device_kernelIN5flash11enable_sm90INS1_16FlashAttnBwdSm90INS1_25CollectiveMainloopBwdSm90ILi2ELi2ELi2EN4cute5tupleIJNS5_1CILi1EEES8_S8_EEENS6_IJNS7_ILi128EEESA_NS7_ILi64EEEEEENS_10bfloat16_tEfNS_4arch4Sm90ELb0ELb1ELb1ELb0ELb0ELb1ELb0ELb0ELi2ELi1ELi2ELi2ELb0EEENS1_21CollectiveEpilogueBwdISC_SD_SF_Li256ELb0ELb0ELi1EEENS1_19SingleTileSchedulerILb0ELb0ELb0ELi128EEEEEEEEEvNT_6ParamsE:
[----:B------:R-:W1:Y:S02]  /*0000*/  LDC R1, c[0x0][0x28] ;  /* 0x00000a00ff017b82 */ /* 0x000e640000000800 */
[----:B-1----:R-:W-:Y:S01]  /*0010*/  VIADD R1, R1, 0xfffffeb8 ;  /* 0xfffffeb801017836 */ /* 0x002fe20000000000 */
[----:B------:R-:W1:Y:S01]  /*0020*/  S2R R3, SR_TID.X ;  /* 0x0000000000037919 */ /* 0x000e620000002100 */
[----:B------:R-:W-:Y:S01]  /*0030*/  ELECT P0, URZ, PT ;  /* 0x00000000003f782f */ /* 0x000fe20003800000 */
[----:B------:R-:W-:Y:S01]  /*0040*/  BSSY B0, `(.L_x_1038) ;  /* 0x000001a000007945 */ /* 0x000fe20003800000 */
[--C-:B-1----:R-:W-:Y:S02]  /*0050*/  SHF.R.U32.HI R0, RZ, 0x5, R3.reuse ;  /* 0x00000005ff007819 */ /* 0x102fe40000011603 */
[----:B------:R-:W-:-:S03]  /*0060*/  SHF.R.U32.HI R3, RZ, 0x7, R3 ;  /* 0x00000007ff037819 */ /* 0x000fc60000011603 */
        /* <DEDUP_REMOVED lines=23> */
.L_x_1039:
[----:B------:R-:W-:Y:S05]  /*01e0*/  BSYNC B0 ;  /* 0x0000000000007941 */ /* 0x000fea0003800000 */
.L_x_1038:
[----:B------:R-:W-:Y:S01]  /*01f0*/  VOTEU.ANY UP0, P0 ;  /* 0x00000000003f7886 */ /* 0x000fe20000000100 */
[----:B------:R-:W1:Y:S01]  /*0200*/  SHFL.IDX PT, R3, R3, RZ, 0x1f ;  /* 0x00001fff03037589 */ /* 0x000e6200000e0000 */
[----:B------:R-:W-:Y:S01]  /*0210*/  UMOV UR4, 0x1 ;  /* 0x0000000100047882 */ /* 0x000fe20000000000 */
[----:B------:R-:W-:Y:S01]  /*0220*/  VOTEU.ANY UP1, P0 ;  /* 0x00000000003f7886 */ /* 0x000fe20000020100 */
[----:B------:R-:W-:Y:S01]  /*0230*/  UMOV UR36, 0x1 ;  /* 0x0000000100247882 */ /* 0x000fe20000000000 */
[----:B------:R-:W2:Y:S01]  /*0240*/  @UP0 S2UR UR7, SR_CgaCtaId ;  /* 0x00000000000709c3 */ /* 0x000ea20000008800 */
[----:B------:R-:W3:Y:S01]  /*0250*/  SHFL.IDX PT, R2, R0, RZ, 0x1f ;  /* 0x00001fff00027589 */ /* 0x000ee200000e0000 */
[----:B------:R-:W-:Y:S01]  /*0260*/  @UP0 UMOV UR6, 0x400 ;  /* 0x0000040000060882 */ /* 0x000fe20000000000 */
[----:B------:R-:W-:-:S04]  /*0270*/  @UP0 UIADD3 UR4, -UR4, 0x100000, URZ ;  /* 0x0010000004040890 */ /* 0x000fc8000fffe13f */
[----:B------:R-:W-:Y:S02]  /*0280*/  @UP0 USHF.L.U32 UR5, UR4, 0xb, URZ ;  /* 0x0000000b04050899 */ /* 0x000fe4000800063f */
[----:B------:R-:W-:Y:S01]  /*0290*/  @UP0 USHF.L.U32 UR4, UR4, 0x1, URZ ;  /* 0x0000000104040899 */ /* 0x000fe2000800063f */
[----:B-1----:R-:W-:Y:S01]  /*02a0*/  R2UR UR8, R3 ;  /* 0x00000000030872ca */ /* 0x002fe200000e0000 */
[----:B--2---:R-:W-:Y:S01]  /*02b0*/  @UP0 ULEA UR6, UR7, UR6, 0x18 ;  /* 0x0000000607060291 */ /* 0x004fe2000f8ec03f */
[----:B---3--:R-:W-:-:S11]  /*02c0*/  ISETP.NE.AND P1, PT, R2, RZ, PT ;  /* 0x000000ff0200720c */ /* 0x008fd60003f25270 */
[----:B------:R-:W-:Y:S01]  /*02d0*/  UISETP.NE.AND UP0, UPT, UR8, URZ, UPT ;  /* 0x0000003f0800728c */ /* 0x000fe2000bf05270 */
[----:B------:R-:W1:Y:S02]  /*02e0*/  FENCE.VIEW.ASYNC.S ;  /* 0x00000000000073c6 */ /* 0x000e640000000000 */
[----:B-1----:R1:W2:Y:S01]  /*02f0*/  @UP1 SYNCS.EXCH.64 URZ, [UR6+0x30c00], UR4 ;  /* 0x030c0004063f15b2 */ /* 0x0022a20008000100 */
[----:B------:R-:W-:Y:S01]  /*0300*/  USEL UR36, UR36, 0x2, !UP0 ;  /* 0x0000000224247887 */ /* 0x000fe2000c000000 */
[----:B------:R-:W-:Y:S11]  /*0310*/  @P1 BRA `(.L_x_1040) ;  /* 0x0000000000481947 */ /* 0x000ff60003800000 */
[----:B-1----:R-:W1:Y:S01]  /*0320*/  S2UR UR5, SR_CgaCtaId ;  /* 0x00000000000579c3 */ /* 0x002e620000008800 */
        /* <DEDUP_REMOVED lines=15> */
[----:B------:R3:W1:Y:S02]  /*0420*/  SYNCS.EXCH.64 URZ, [UR8+0x30c28], UR4 ;  /* 0x030c2804083f75b2 */ /* 0x0006640008000100 */
[----:B---3--:R-:W-:Y:S01]  /*0430*/  NOP ;  /* 0x0000000000007918 */ /* 0x008fe20000000000 */
.L_x_1040:
[----:B------:R-:W3:Y:S01]  /*0440*/  SHFL.IDX PT, R2, R0, RZ, 0x1f ;  /* 0x00001fff00027589 */ /* 0x000ee200000e0000 */
[----:B------:R-:W-:Y:S01]  /*0450*/  NOP ;  /* 0x0000000000007918 */ /* 0x000fe20000000000 */
[----:B---3--:R-:W-:-:S13]  /*0460*/  ISETP.NE.AND P0, PT, R2, RZ, PT ;  /* 0x000000ff0200720c */ /* 0x008fda0003f05270 */
        /* <DEDUP_REMOVED lines=17> */
[----:B------:R3:W1:Y:S02]  /*0580*/  SYNCS.EXCH.64 URZ, [UR8+0x30c48], UR6 ;  /* 0x030c4806083f75b2 */ /* 0x0006640008000100 */
[----:B---3--:R-:W-:Y:S01]  /*0590*/  NOP ;  /* 0x0000000000007918 */ /* 0x008fe20000000000 */
.L_x_1041:
[----:B------:R-:W-:Y:S01]  /*05a0*/  PLOP3.LUT P0, PT, PT, PT, UP0, 0x80, 0x0 ;  /* 0x000000000000781c */ /* 0x000fe20003f0f008 */
[----:B------:R-:W-:Y:S01]  /*05b0*/  NOP ;  /* 0x0000000000007918 */ /* 0x000fe20000000000 */
[----:B------:R-:W-:Y:S01]  /*05c0*/  BSSY B6, `(.L_x_1042) ;  /* 0x00014f0000067945 */ /* 0x000fe20003800000 */
[----:B-12-4-:R-:W-:Y:S10]  /*05d0*/  BAR.SYNC.DEFER_BLOCKING 0x0 ;  /* 0x0000000000007b1d */ /* 0x016ff40000010000 */
[----:B------:R-:W-:Y:S05]  /*05e0*/  @!P0 BRA `(.L_x_1043) ;  /* 0x0000012400548947 */ /* 0x000fea0003800000 */
.L_x_1044:
        /* <DEDUP_REMOVED lines=10> */
[----:B------:R-:W-:-:S05]  /*0690*/  @!P0 VIADD R2, R2, 0x9 ;  /* 0x0000000902028836 */ /* 0x000fca0000000000 */
[----:B------:R1:W-:Y:S06]  /*06a0*/  @!P0 BAR.ARV R2, 0xa0 ;  /* 0x000280020000851d */ /* 0x0003ec0000002000 */
[----:B--2---:R-:W-:-:S13]  /*06b0*/  ISETP.LE.AND P0, PT, RZ, UR4, PT ;  /* 0x00000004ff007c0c */ /* 0x004fda000bf03270 */
[----:B-1----:R-:W-:Y:S05]  /*06c0*/  @!P0 BRA `(.L_x_1045) ;  /* 0x0000014c007c8947 */ /* 0x002fea0003800000 */
[----:B------:R-:W1:Y:S01]  /*06d0*/  S2UR UR39, SR_CTAID.X ;  /* 0x00000000002779c3 */ /* 0x000e620000002500 */
[----:B------:R-:W2:Y:S01]  /*06e0*/  S2R R3, SR_TID.X ;  /* 0x0000000000037919 */ /* 0x000ea20000002100 */
[----:B------:R-:W-:Y:S01]  /*06f0*/  ULDC UR6, c[0x0][0x280] ;  /* 0x0000a00000067ab9 */ /* 0x000fe20000000800 */
[----:B------:R-:W-:Y:S01]  /*0700*/  ULDC UR7, c[0x0][0x290] ;  /* 0x0000a40000077ab9 */ /* 0x000fe20000000800 */
[----:B------:R-:W-:Y:S01]  /*0710*/  ULDC UR4, c[0x0][0x74c] ;  /* 0x0001d30000047ab9 */ /* 0x000fe20000000800 */
[----:B------:R-:W-:Y:S01]  /*0720*/  UIADD3 UR40, UR6, 0x7f, URZ ;  /* 0x0000007f06287890 */ /* 0x000fe2000fffe03f */
[----:B------:R-:W-:Y:S02]  /*0730*/  PLOP3.LUT P0, PT, PT, PT, PT, 0x80, 0x0 ;  /* 0x000000000000781c */ /* 0x000fe40003f0f070 */
        /* <DEDUP_REMOVED lines=16> */
[----:B------:R-:W-:Y:S01]  /*0840*/  CS2R R202, SRZ ;  /* 0x0000000000ca7805 */ /* 0x000fe2000001ff00 */
[----:B-1----:R-:W-:Y:S02]  /*0850*/  ULEA UR5, UR39, UR6, 0x7 ;  /* 0x0000000627057291 */ /* 0x002fe4000f8e383f */
[----:B------:R-:W-:Y:S02]  /*0860*/  ISETP.LE.AND P1, PT, RZ, UR39, PT ;  /* 0x00000027ff007c0c */ /* 0x000fe4000bf23270 */
[----:B------:R-:W-:Y:S02]  /*0870*/  CS2R R200, SRZ ;  /* 0x0000000000c87805 */ /* 0x000fe4000001ff00 */
[----:B------:R-:W-:Y:S01]  /*0880*/  CS2R R198, SRZ ;  /* 0x0000000000c67805 */ /* 0x000fe2000001ff00 */
[----:B------:R-:W-:Y:S01]  /*0890*/  UIADD3 UR4, -UR4, UR5, -UR7 ;  /* 0x0000000504047290 */ /* 0x000fe2000fffe907 */
[----:B------:R-:W-:-:S02]  /*08a0*/  CS2R R196, SRZ ;  /* 0x0000000000c47805 */ /* 0x000fc4000001ff00 */
[----:B------:R-:W-:Y:S02]  /*08b0*/  CS2R R194, SRZ ;  /* 0x0000000000c27805 */ /* 0x000fe4000001ff00 */
[----:B------:R-:W-:Y:S01]  /*08c0*/  CS2R R192, SRZ ;  /* 0x0000000000c07805 */ /* 0x000fe2000001ff00 */
[----:B------:R-:W-:Y:S01]  /*08d0*/  USHF.R.S32.HI UR5, URZ, 0x1f, UR4 ;  /* 0x0000001f3f057899 */ /* 0x000fe20008011404 */
[----:B--2---:R-:W-:Y:S02]  /*08e0*/  IADD3 R17, R3, -0x80, RZ ;  /* 0xffffff8003117810 */ /* 0x004fe40007ffe0ff */
[----:B------:R-:W-:Y:S02]  /*08f0*/  CS2R R190, SRZ ;  /* 0x0000000000be7805 */ /* 0x000fe4000001ff00 */
[----:B------:R-:W-:Y:S01]  /*0900*/  CS2R R188, SRZ ;  /* 0x0000000000bc7805 */ /* 0x000fe2000001ff00 */
[----:B------:R-:W-:Y:S01]  /*0910*/  ULEA.HI UR5, UR5, UR4, URZ, 0x7 ;  /* 0x0000000405057291 */ /* 0x000fe2000f8f383f */
[----:B------:R-:W-:Y:S01]  /*0920*/  CS2R R186, SRZ ;  /* 0x0000000000ba7805 */ /* 0x000fe2000001ff00 */
[----:B------:R-:W-:Y:S01]  /*0930*/  USHF.R.S32.HI UR4, URZ, 0x1f, UR40 ;  /* 0x0000001f3f047899 */ /* 0x000fe20008011428 */
[----:B------:R-:W-:Y:S01]  /*0940*/  CS2R R184, SRZ ;  /* 0x0000000000b87805 */ /* 0x000fe2000001ff00 */
[----:B------:R-:W-:Y:S01]  /*0950*/  USHF.R.S32.HI UR5, URZ, 0x7, UR5 ;  /* 0x000000073f057899 */ /* 0x000fe20008011405 */
[----:B------:R-:W-:Y:S01]  /*0960*/  IMAD.MOV.U32 R183, RZ, RZ, RZ ;  /* 0x000000ffffb77224 */ /* 0x000fe200078e00ff */
[----:B------:R-:W-:-:S02]  /*0970*/  ULEA.HI UR4, UR4, UR40, URZ, 0x7 ;  /* 0x0000002804047291 */ /* 0x000fc4000f8f383f */
[----:B------:R-:W-:Y:S02]  /*0980*/  UISETP.LT.AND UP0, UPT, URZ, UR5, UPT ;  /* 0x000000053f00728c */ /* 0x000fe4000bf01270 */
[----:B------:R-:W-:Y:S02]  /*0990*/  USHF.R.S32.HI UR37, URZ, 0x7, UR4 ;  /* 0x000000073f257899 */ /* 0x000fe40008011404 */
[----:B------:R-:W-:Y:S01]  /*09a0*/  USEL UR38, URZ, UR5, !UP0 ;  /* 0x000000053f267287 */ /* 0x000fe2000c000000 */
[----:B------:R-:W-:Y:S11]  /*09b0*/  @!P1 BRA `(.L_x_1046) ;  /* 0x0000000000289947 */ /* 0x000ff60003800000 */
[----:B------:R-:W-:Y:S01]  /*09c0*/  ULEA UR4, UR39, UR6, 0x7 ;  /* 0x0000000627047291 */ /* 0x000fe2000f8e383f */
[----:B------:R-:W-:-:S03]  /*09d0*/  ULDC UR5, c[0x0][0x290] ;  /* 0x0000a40000057ab9 */ /* 0x000fc60000000800 */
[----:B------:R-:W-:-:S03]  /*09e0*/  UIADD3 UR4, -UR5, 0xff, UR4 ;  /* 0x000000ff05047890 */ /* 0x000fc6000fffe104 */
[----:B------:R-:W-:Y:S02]  /*09f0*/  ULDC UR5, c[0x0][0x748] ;  /* 0x0001d20000057ab9 */ /* 0x000fe40000000800 */
[----:B------:R-:W-:-:S04]  /*0a00*/  UIADD3 UR4, UR4, UR5, URZ ;  /* 0x0000000504047290 */ /* 0x000fc8000fffe03f */
[----:B------:R-:W-:-:S04]  /*0a10*/  USHF.R.S32.HI UR5, URZ, 0x1f, UR4 ;  /* 0x0000001f3f057899 */ /* 0x000fc80008011404 */
[----:B------:R-:W-:-:S04]  /*0a20*/  ULEA.HI UR5, UR5, UR4, URZ, 0x7 ;  /* 0x0000000405057291 */ /* 0x000fc8000f8f383f */
[----:B------:R-:W-:-:S04]  /*0a30*/  USHF.R.S32.HI UR5, URZ, 0x7, UR5 ;  /* 0x000000073f057899 */ /* 0x000fc80008011405 */
[----:B------:R-:W-:-:S04]  /*0a40*/  UISETP.LT.AND UP0, UPT, UR37, UR5, UPT ;  /* 0x000000052500728c */ /* 0x000fc8000bf01270 */
[----:B------:R-:W-:-:S12]  /*0a50*/  USEL UR37, UR37, UR5, UP0 ;  /* 0x0000000525257287 */ /* 0x000fd80008000000 */
.L_x_1046:
[----:B------:R-:W-:Y:S01]  /*0a60*/  UISETP.GT.AND UP0, UPT, UR37, UR38, UPT ;  /* 0x000000262500728c */ /* 0x000fe2000bf04270 */
[----:B------:R-:W-:Y:S01]  /*0a70*/  IMAD.MOV.U32 R182, RZ, RZ, RZ ;  /* 0x000000ffffb67224 */ /* 0x000fe200078e00ff */
[----:B------:R-:W-:Y:S02]  /*0a80*/  CS2R R180, SRZ ;  /* 0x0000000000b47805 */ /* 0x000fe4000001ff00 */
[----:B------:R-:W-:Y:S02]  /*0a90*/  CS2R R178, SRZ ;  /* 0x0000000000b27805 */ /* 0x000fe4000001ff00 */
[----:B------:R-:W-:Y:S02]  /*0aa0*/  CS2R R176, SRZ ;  /* 0x0000000000b07805 */ /* 0x000fe4000001ff00 */
[----:B------:R-:W-:Y:S02]  /*0ab0*/  CS2R R174, SRZ ;  /* 0x0000000000ae7805 */ /* 0x000fe4000001ff00 */
[----:B------:R-:W-:-:S02]  /*0ac0*/  PLOP3.LUT P1, PT, PT, PT, UP0, 0x80, 0x0 ;  /* 0x000000000000781c */ /* 0x000fc40003f2f008 */
[----:B------:R-:W-:-:S11]  /*0ad0*/  CS2R R172, SRZ ;  /* 0x0000000000ac7805 */ /* 0x000fd6000001ff00 */
[----:B------:R-:W-:Y:S05]  /*0ae0*/  @!P1 BRA `(.L_x_1047) ;  /* 0x0000010800409947 */ /* 0x000fea0003800000 */
[----:B------:R-:W-:-:S04]  /*0af0*/  MOV R0, RZ ;  /* 0x000000ff00007202 */ /* 0x000fc80000000f00 */
        /* <DEDUP_REMOVED lines=18> */
.L_x_1049:
[----:B------:R-:W1:Y:S01]  /*0c20*/  LDC.64 R2, c[0x4][R2] ;  /* 0x0100000002027b82 */ /* 0x000e620000000a00 */
        /* <DEDUP_REMOVED lines=14> */
.L_x_1048:
[----:B------:R-:W1:Y:S01]  /*0d10*/  S2R R3, SR_CgaCtaId ;  /* 0x0000000000037919 */ /* 0x000e620000008800 */
        /* <DEDUP_REMOVED lines=15> */
[----:B------:R-:W-:Y:S01]  /*0e10*/  MOV R11, UR7 ;  /* 0x00000007000b7c02 */ /* 0x000fe20008000f00 */
[----:B------:R-:W-:Y:S01]  /*0e20*/  IMAD.MOV.U32 R8, RZ, RZ, 0x70 ;  /* 0x00000070ff087424 */ /* 0x000fe200078e00ff */
[----:B------:R-:W-:Y:S01]  /*0e30*/  MOV R13, RZ ;  /* 0x000000ff000d7202 */ /* 0x000fe20000000f00 */
[----:B-1----:R-:W-:-:S07]  /*0e40*/  IMAD.MOV.U32 R12, RZ, RZ, 0x1 ;  /* 0x00000001ff0c7424 */ /* 0x002fce00078e00ff */
[----:B------:R-:W-:-:S07]  /*0e50*/  LEPC R20, `(.L_x_1051) ;  /* 0x000000001014794e */ /* 0x000fce0000000000 */
[----:B--2---:R-:W-:Y:S05]  /*0e60*/  CALL.ABS.NOINC R14 ;  /* 0x000000000e007343 */ /* 0x004fea0003c00000 */
.L_x_1051:
[----:B------:R-:W1:Y:S01]  /*0e70*/  LDC.64 R2, c[0x4][R2] ;  /* 0x0100000002027b82 */ /* 0x000e620000000a00 */
[----:B------:R-:W-:Y:S01]  /*0e80*/  ULDC.64 UR4, c[0x4][0x90] ;  /* 0x0100240000047ab9 */ /* 0x000fe20000000a00 */
[----:B------:R-:W-:Y:S01]  /*0e90*/  ULDC.64 UR6, c[0x4][0x10] ;  /* 0x0100040000067ab9 */ /* 0x000fe20000000a00 */
[----:B------:R-:W-:Y:S01]  /*0ea0*/  IMAD.U32 R4, RZ, RZ, UR4 ;  /* 0x00000004ff047e24 */ /* 0x000fe2000f8e00ff */
[----:B------:R-:W-:Y:S01]  /*0eb0*/  MOV R11, UR7 ;  /* 0x00000007000b7c02 */ /* 0x000fe20008000f00 */
[----:B------:R-:W-:Y:S01]  /*0ec0*/  IMAD.U32 R5, RZ, RZ, UR5 ;  /* 0x00000005ff057e24 */ /* 0x000fe2000f8e00ff */
[----:B------:R-:W-:Y:S01]  /*0ed0*/  ULDC.64 UR4, c[0x4][0x98] ;  /* 0x0100260000047ab9 */ /* 0x000fe20000000a00 */
[----:B------:R-:W-:Y:S01]  /*0ee0*/  IMAD.U32 R10, RZ, RZ, UR6 ;  /* 0x00000006ff0a7e24 */ /* 0x000fe2000f8e00ff */
[----:B------:R-:W-:Y:S01]  /*0ef0*/  MOV R6, UR4 ;  /* 0x0000000400067c02 */ /* 0x000fe20008000f00 */
[----:B------:R-:W-:Y:S01]  /*0f00*/  IMAD.U32 R7, RZ, RZ, UR5 ;  /* 0x00000005ff077e24 */ /* 0x000fe2000f8e00ff */
[----:B------:R-:W-:Y:S01]  /*0f10*/  MOV R13, RZ ;  /* 0x000000ff000d7202 */ /* 0x000fe20000000f00 */
[----:B------:R-:W-:-:S02]  /*0f20*/  IMAD.MOV.U32 R8, RZ, RZ, 0x70 ;  /* 0x00000070ff087424 */ /* 0x000fc400078e00ff */
[----:B------:R-:W-:-:S07]  /*0f30*/  IMAD.MOV.U32 R12, RZ, RZ, 0x1 ;  /* 0x00000001ff0c7424 */ /* 0x000fce00078e00ff */
[----:B------:R-:W-:-:S07]  /*0f40*/  LEPC R20, `(.L_x_1050) ;  /* 0x000000001014794e */ /* 0x000fce0000000000 */
[----:B-1----:R-:W-:Y:S05]  /*0f50*/  CALL.ABS.NOINC R2 ;  /* 0x0000000002007343 */ /* 0x002fea0003c00000 */
.L_x_1050:
[----:B------:R-:W-:Y:S01]  /*0f60*/  SHF.R.S32.HI R6, RZ, 0x1f, R17 ;  /* 0x0000001fff067819 */ /* 0x000fe20000011411 */
[----:B------:R-:W-:-:S03]  /*0f70*/  UMOV UR4, 0xffffffff ;  /* 0xffffffff00047882 */ /* 0x000fc60000000000 */
[----:B------:R-:W-:-:S04]  /*0f80*/  LEA.HI R0, R6, R17, RZ, 0x7 ;  /* 0x0000001106007211 */ /* 0x000fc800078f38ff */
[----:B------:R-:W-:Y:S01]  /*0f90*/  SHF.R.S32.HI R18, RZ, 0x7, R0 ;  /* 0x00000007ff127819 */ /* 0x000fe20000011400 */
[----:B------:R-:W-:Y:S06]  /*0fa0*/  BRA.DIV UR4, `(.L_x_1052) ;  /* 0x00000146044c7947 */ /* 0x000fec000b800000 */
[----:B------:R1:W2:Y:S02]  /*0fb0*/  SHFL.IDX PT, R14, R18, RZ, 0x1f ;  /* 0x00001fff120e7589 */ /* 0x0002a400000e0000 */
.L_x_1165:
[----:B------:R-:W-:Y:S01]  /*0fc0*/  SHF.L.U32 R11, RZ, 0x1f, RZ ;  /* 0x0000001fff0b7819 */ /* 0x000fe200000006ff */
[----:B------:R-:W-:Y:S01]  /*0fd0*/  IMAD.SHL.U32 R2, R17, 0x40, RZ ;  /* 0x0000004011027824 */ /* 0x000fe200078e00ff */
[CC--:B------:R-:W-:Y:S02]  /*0fe0*/  LEA.HI R8, R6.reuse, R17.reuse, RZ, 0x4 ;  /* 0x0000001106087211 */ /* 0x0c0fe400078f20ff */
[----:B------:R-:W3:Y:S01]  /*0ff0*/  SYNCS.PHASECHK.TRANS64.TRYWAIT P0, [R16+URZ+0x30c00], R11 ;  /* 0x030c000b100075a7 */ /* 0x000ee2000800017f */
[----:B------:R-:W-:Y:S02]  /*1000*/  LEA.HI R5, R6, R17, RZ, 0x5 ;  /* 0x0000001106057211 */ /* 0x000fe400078f28ff */
[----:B------:R-:W-:Y:S02]  /*1010*/  SHF.R.S32.HI R9, RZ, 0x4, R8 ;  /* 0x00000004ff097819 */ /* 0x000fe40000011408 */
[----:B------:R-:W-:Y:S02]  /*1020*/  LOP3.LUT R4, R2, 0x1c0, RZ, 0xc0, !PT ;  /* 0x000001c002047812 */ /* 0x000fe400078ec0ff */
[----:B------:R-:W-:-:S02]  /*1030*/  SHF.R.U32.HI R7, RZ, 0x1, R5 ;  /* 0x00000001ff077819 */ /* 0x000fc40000011605 */
[----:B------:R-:W-:Y:S02]  /*1040*/  LEA.HI R10, R8, R9, RZ, 0x1 ;  /* 0x00000009080a7211 */ /* 0x000fe400078f08ff */
[----:B------:R-:W-:Y:S02]  /*1050*/  LEA.HI R3, R6, R17, RZ, 0x3 ;  /* 0x0000001106037211 */ /* 0x000fe400078f18ff */
[----:B------:R-:W-:Y:S02]  /*1060*/  LOP3.LUT R8, R4, 0x30, R7, 0xf8, !PT ;  /* 0x0000003004087812 */ /* 0x000fe400078ef807 */
[----:B--2---:R-:W-:Y:S02]  /*1070*/  LEA.HI R2, R14, R14, RZ, 0x1 ;  /* 0x0000000e0e027211 */ /* 0x004fe400078f08ff */
[----:B------:R-:W-:Y:S02]  /*1080*/  LOP3.LUT R8, R8, 0x8, R3, 0xf8, !PT ;  /* 0x0000000808087812 */ /* 0x000fe400078ef803 */
[----:B------:R-:W-:-:S02]  /*1090*/  LOP3.LUT R3, R2, 0xffffe, RZ, 0xc0, !PT ;  /* 0x000ffffe02037812 */ /* 0x000fc400078ec0ff */
[----:B------:R-:W-:Y:S02]  /*10a0*/  LOP3.LUT R10, R10, 0x7ffffe, RZ, 0xc0, !PT ;  /* 0x007ffffe0a0a7812 */ /* 0x000fe400078ec0ff */
[----:B------:R-:W-:Y:S02]  /*10b0*/  IADD3 R2, R14, -R3, RZ ;  /* 0x800000030e027210 */ /* 0x000fe40007ffe0ff */
[----:B------:R-:W-:Y:S01]  /*10c0*/  SHF.R.U32.HI R7, RZ, 0x3, R4 ;  /* 0x00000003ff077819 */ /* 0x000fe20000011604 */
[----:B------:R-:W-:Y:S02]  /*10d0*/  IMAD.IADD R10, R9, 0x1, -R10 ;  /* 0x00000001090a7824 */ /* 0x000fe400078e0a0a */
[----:B------:R2:W-:Y:S01]  /*10e0*/  STL [R1+0x50], R2 ;  /* 0x0000500201007387 */ /* 0x0005e20000100800 */
[----:B------:R-:W-:Y:S01]  /*10f0*/  LOP3.LUT R7, R8, R7, RZ, 0x3c, !PT ;  /* 0x0000000708077212 */ /* 0x000fe200078e3cff */
[----:B------:R-:W-:Y:S01]  /*1100*/  IMAD R10, R18, 0x10, R10 ;  /* 0x00000010120a7824 */ /* 0x000fe200078e020a */
[----:B--23--:R-:W-:Y:S06]  /*1110*/  @P0 BRA `(.L_x_1053) ;  /* 0x0000000000080947 */ /* 0x00cfec0003800000 */
[----:B------:R-:W2:Y:S02]  /*1120*/  SYNCS.PHASECHK.TRANS64.TRYWAIT P0, [R16+URZ+0x30c00], R11 ;  /* 0x030c000b100075a7 */ /* 0x000ea4000800017f */
[----:B--2---:R-:W-:Y:S05]  /*1130*/  @!P0 BRA `(.L_x_1054) ;  /* 0x0000014400088947 */ /* 0x004fea0003800000 */
.L_x_1053:
[----:B------:R-:W-:Y:S01]  /*1140*/  ULDC UR6, c[0x0][0x290] ;  /* 0x0000a40000067ab9 */ /* 0x000fe20000000800 */
[----:B------:R-:W-:Y:S01]  /*1150*/  ULDC UR5, c[0x0][0x74c] ;  /* 0x0001d30000057ab9 */ /* 0x000fe20000000800 */
[----:B------:R-:W-:Y:S01]  /*1160*/  UIADD3 UR4, UR40, -UR6, URZ ;  /* 0x8000000628047290 */ /* 0x000fe2000fffe03f */
[----:B------:R-:W-:Y:S01]  /*1170*/  LOP3.LUT R2, R0, 0xffffff80, RZ, 0xc0, !PT ;  /* 0xffffff8000027812 */ /* 0x000fe200078ec0ff */
[----:B------:R-:W-:Y:S01]  /*1180*/  IMAD.U32 R3, R10, 0x200, R7 ;  /* 0x000002000a037824 */ /* 0x000fe200078e0007 */
[----:B------:R-:W-:Y:S01]  /*1190*/  LEA.HI R12, R6, R17, RZ, 0x7 ;  /* 0x00000011060c7211 */ /* 0x000fe200078f38ff */
[----:B------:R-:W-:Y:S01]  /*11a0*/  ULEA UR4, UR39, UR4, 0x7 ;  /* 0x0000000427047291 */ /* 0x000fe2000f8e383f */
[----:B------:R-:W-:Y:S01]  /*11b0*/  MOV R0, RZ ;  /* 0x000000ff00007202 */ /* 0x000fe20000000f00 */
[----:B------:R-:W-:Y:S01]  /*11c0*/  IMAD.IADD R13, R17, 0x1, -R2 ;  /* 0x00000001110d7824 */ /* 0x000fe200078e0a02 */
[----:B------:R3:W-:Y:S01]  /*11d0*/  STL [R1+0x70], R3 ;  /* 0x0000700301007387 */ /* 0x0007e20000100800 */
[----:B------:R-:W-:Y:S01]  /*11e0*/  UIADD3 UR4, UR4, -UR5, URZ ;  /* 0x8000000504047290 */ /* 0x000fe2000fffe03f */
[----:B------:R-:W-:Y:S01]  /*11f0*/  SHF.R.S32.HI R12, RZ, 0x7, R12 ;  /* 0x00000007ff0c7819 */ /* 0x000fe2000001140c */
[----:B------:R-:W-:Y:S01]  /*1200*/  IMAD.MOV.U32 R4, RZ, RZ, RZ ;  /* 0x000000ffff047224 */ /* 0x000fe200078e00ff */
[--C-:B--2---:R-:W-:Y:S01]  /*1210*/  SHF.R.S32.HI R11, RZ, 0x1f, R13.reuse ;  /* 0x0000001fff0b7819 */ /* 0x104fe2000001140d */
[----:B------:R-:W-:Y:S01]  /*1220*/  USHF.R.S32.HI UR5, URZ, 0x1f, UR4 ;  /* 0x0000001f3f057899 */ /* 0x000fe20008011404 */
[----:B------:R-:W-:Y:S01]  /*1230*/  STL [R1+0x6c], R13 ;  /* 0x00006c0d01007387 */ /* 0x000fe20000100800 */
[----:B------:R-:W-:Y:S01]  /*1240*/  IMAD R7, R12, 0x400, R13 ;  /* 0x000004000c077824 */ /* 0x000fe200078e020d */
[----:B------:R-:W-:Y:S01]  /*1250*/  LEA.HI R8, R11, R13, RZ, 0x2 ;  /* 0x0000000d0b087211 */ /* 0x000fe200078f10ff */
[----:B------:R-:W-:Y:S01]  /*1260*/  ULEA.HI UR5, UR5, UR4, URZ, 0x7 ;  /* 0x0000000405057291 */ /* 0x000fe2000f8f383f */
[----:B------:R-:W-:Y:S01]  /*1270*/  STL [R1+0x88], R11 ;  /* 0x0000880b01007387 */ /* 0x000fe20000100800 */
[----:B------:R-:W-:Y:S01]  /*1280*/  IMAD.SHL.U32 R7, R7, 0x4, RZ ;  /* 0x0000000407077824 */ /* 0x000fe200078e00ff */
[----:B------:R-:W-:Y:S01]  /*1290*/  CS2R R170, SRZ ;  /* 0x0000000000aa7805 */ /* 0x000fe2000001ff00 */
[----:B------:R-:W-:Y:S01]  /*12a0*/  ULEA.HI.SX32 UR5, UR5, 0x1, 0x19 ;  /* 0x0000000105057891 */ /* 0x000fe2000f8fca3f */
[----:B------:R-:W-:-:S02]  /*12b0*/  CS2R R168, SRZ ;  /* 0x0000000000a87805 */ /* 0x000fc4000001ff00 */
[----:B------:R-:W-:Y:S02]  /*12c0*/  CS2R R166, SRZ ;  /* 0x0000000000a67805 */ /* 0x000fe4000001ff00 */
[----:B------:R-:W-:Y:S02]  /*12d0*/  CS2R R164, SRZ ;  /* 0x0000000000a47805 */ /* 0x000fe4000001ff00 */
[----:B------:R-:W-:Y:S02]  /*12e0*/  CS2R R162, SRZ ;  /* 0x0000000000a27805 */ /* 0x000fe4000001ff00 */
[----:B------:R-:W-:Y:S02]  /*12f0*/  CS2R R160, SRZ ;  /* 0x0000000000a07805 */ /* 0x000fe4000001ff00 */
[----:B------:R-:W-:Y:S02]  /*1300*/  MOV R2, UR5 ;  /* 0x0000000500027c02 */ /* 0x000fe40008000f00 */
[----:B------:R-:W-:-:S02]  /*1310*/  CS2R R158, SRZ ;  /* 0x00000000009e7805 */ /* 0x000fc4000001ff00 */
[----:B------:R-:W-:Y:S02]  /*1320*/  CS2R R156, SRZ ;  /* 0x00000000009c7805 */ /* 0x000fe4000001ff00 */
[----:B------:R-:W-:Y:S02]  /*1330*/  CS2R R154, SRZ ;  /* 0x00000000009a7805 */ /* 0x000fe4000001ff00 */
[----:B---3--:R-:W-:Y:S02]  /*1340*/  VIMNMX R3, R2, UR37, PT ;  /* 0x0000002502037c48 */ /* 0x008fe4000bfe0100 */
[----:B------:R-:W-:Y:S02]  /*1350*/  CS2R R152, SRZ ;  /* 0x0000000000987805 */ /* 0x000fe4000001ff00 */
[----:B------:R-:W-:Y:S02]  /*1360*/  CS2R R150, SRZ ;  /* 0x0000000000967805 */ /* 0x000fe4000001ff00 */
[----:B------:R-:W-:-:S02]  /*1370*/  CS2R R148, SRZ ;  /* 0x0000000000947805 */ /* 0x000fc4000001ff00 */
[----:B------:R-:W-:Y:S01]  /*1380*/  ISETP.LE.AND P0, PT, R3, UR38, PT ;  /* 0x0000002603007c0c */ /* 0x000fe2000bf03270 */
[----:B------:R2:W-:Y:S01]  /*1390*/  STL [R1+0x54], R3 ;  /* 0x0000540301007387 */ /* 0x0005e20000100800 */
[----:B------:R-:W-:Y:S02]  /*13a0*/  CS2R R146, SRZ ;  /* 0x0000000000927805 */ /* 0x000fe4000001ff00 */
[----:B------:R-:W-:Y:S02]  /*13b0*/  CS2R R144, SRZ ;  /* 0x0000000000907805 */ /* 0x000fe4000001ff00 */
[----:B------:R-:W-:Y:S01]  /*13c0*/  CS2R R142, SRZ ;  /* 0x00000000008e7805 */ /* 0x000fe2000001ff00 */
[----:B------:R3:W-:Y:S01]  /*13d0*/  STL [R1+0x68], R8 ;  /* 0x0000680801007387 */ /* 0x0007e20000100800 */
[----:B------:R-:W-:Y:S02]  /*13e0*/  CS2R R140, SRZ ;  /* 0x00000000008c7805 */ /* 0x000fe4000001ff00 */
[----:B------:R-:W-:-:S02]  /*13f0*/  CS2R R202, SRZ ;  /* 0x0000000000ca7805 */ /* 0x000fc4000001ff00 */
[----:B------:R-:W-:Y:S02]  /*1400*/  CS2R R200, SRZ ;  /* 0x0000000000c87805 */ /* 0x000fe4000001ff00 */
[----:B------:R-:W-:Y:S02]  /*1410*/  CS2R R198, SRZ ;  /* 0x0000000000c67805 */ /* 0x000fe4000001ff00 */
[----:B------:R-:W-:Y:S02]  /*1420*/  CS2R R196, SRZ ;  /* 0x0000000000c47805 */ /* 0x000fe4000001ff00 */
[----:B--2---:R-:W-:Y:S02]  /*1430*/  LOP3.LUT R3, R8, 0x7ffffffc, RZ, 0xc0, !PT ;  /* 0x7ffffffc08037812 */ /* 0x004fe400078ec0ff */
        /* <DEDUP_REMOVED lines=12> */
[----:B------:R-:W-:Y:S01]  /*1500*/  LEA R2, R7, R16, 0x2 ;  /* 0x0000001007027211 */ /* 0x000fe200078e10ff */
[----:B------:R-:W-:Y:S01]  /*1510*/  IMAD.IADD R3, R13, 0x1, -R3 ;  /* 0x000000010d037824 */ /* 0x000fe200078e0a03 */
[----:B---3--:R-:W-:Y:S06]  /*1520*/  @P0 BRA `(.L_x_1055) ;  /* 0x00000054004c0947 */ /* 0x008fec0003800000 */
[----:B------:R-:W-:Y:S01]  /*1530*/  LOP3.LUT R0, R5, 0xffffffe0, RZ, 0xc0, !PT ;  /* 0xffffffe005007812 */ /* 0x000fe200078ec0ff */
[----:B------:R-:W2:Y:S01]  /*1540*/  S2R R19, SR_CTAID.X ;  /* 0x0000000000137919 */ /* 0x000ea20000002500 */
[----:B------:R-:W-:Y:S01]  /*1550*/  LEA.HI R4, R6, R17, RZ, 0x2 ;  /* 0x0000001106047211 */ /* 0x000fe200078f10ff */
[----:B------:R-:W-:Y:S01]  /*1560*/  UIMAD UR4, UR39, -0x80, UR6 ;  /* 0xffffff80270478a4 */ /* 0x000fe2000f8e0206 */
[----:B------:R-:W-:Y:S01]  /*1570*/  SHF.R.S32.HI R6, RZ, 0x2, R8 ;  /* 0x00000002ff067819 */ /* 0x000fe20000011408 */
[----:B------:R-:W-:Y:S01]  /*1580*/  IMAD.IADD R0, R17, 0x1, -R0 ;  /* 0x0000000111007824 */ /* 0x000fe200078e0a00 */
[----:B------:R-:W-:Y:S01]  /*1590*/  SHF.R.S32.HI R5, RZ, 0x1f, R8 ;  /* 0x0000001fff057819 */ /* 0x000fe20000011408 */
[----:B------:R-:W-:Y:S01]  /*15a0*/  IMAD.MOV.U32 R171, RZ, RZ, RZ ;  /* 0x000000ffffab7224 */ /* 0x000fe200078e00ff */
[----:B------:R-:W-:Y:S02]  /*15b0*/  LOP3.LUT R8, R4, 0xfffffffc, RZ, 0xc0, !PT ;  /* 0xfffffffc04087812 */ /* 0x000fe400078ec0ff */
[----:B------:R-:W-:-:S02]  /*15c0*/  LEA.HI R4, R5, R6, RZ, 0x3 ;  /* 0x0000000605047211 */ /* 0x000fc400078f18ff */
[----:B------:R-:W-:Y:S02]  /*15d0*/  SHF.R.S32.HI R5, RZ, 0x1f, R0 ;  /* 0x0000001fff057819 */ /* 0x000fe40000011400 */
[----:B------:R-:W-:Y:S02]  /*15e0*/  LOP3.LUT R7, R4, 0xfffffff8, RZ, 0xc0, !PT ;  /* 0xfffffff804077812 */ /* 0x000fe400078ec0ff */
[CC--:B------:R-:W-:Y:S02]  /*15f0*/  LEA.HI R4, R5.reuse, R0.reuse, RZ, 0x3 ;  /* 0x0000000005047211 */ /* 0x0c0fe400078f18ff */
[----:B------:R-:W-:Y:S01]  /*1600*/  LEA.HI R5, R5, R0, RZ, 0x2 ;  /* 0x0000000005057211 */ /* 0x000fe200078f10ff */
[----:B------:R-:W-:Y:S01]  /*1610*/  IMAD.IADD R6, R6, 0x1, -R7 ;  /* 0x0000000106067824 */ /* 0x000fe200078e0a07 */
[--C-:B------:R-:W-:Y:S02]  /*1620*/  SHF.R.S32.HI R0, RZ, 0x3, R4.reuse ;  /* 0x00000003ff007819 */ /* 0x100fe40000011404 */
[----:B------:R-:W-:-:S02]  /*1630*/  SHF.R.S32.HI R7, RZ, 0x1f, R4 ;  /* 0x0000001fff077819 */ /* 0x000fc40000011404 */
[----:B------:R-:W-:Y:S02]  /*1640*/  SHF.R.S32.HI R4, RZ, 0x2, R5 ;  /* 0x00000002ff047819 */ /* 0x000fe40000011405 */
[----:B------:R-:W-:Y:S02]  /*1650*/  IADD3 R9, R17, -R8, RZ ;  /* 0x8000000811097210 */ /* 0x000fe40007ffe0ff */
[----:B------:R-:W-:Y:S02]  /*1660*/  LEA.HI R8, R11, R13, RZ, 0x5 ;  /* 0x0000000d0b087211 */ /* 0x000fe400078f28ff */
[----:B------:R-:W-:Y:S02]  /*1670*/  LEA.HI R10, R12, R12, RZ, 0x1 ;  /* 0x0000000c0c0a7211 */ /* 0x000fe400078f08ff */
[----:B------:R-:W-:Y:S02]  /*1680*/  LEA.HI R7, R7, R0, RZ, 0x4 ;  /* 0x0000000007077211 */ /* 0x000fe400078f20ff */
[----:B------:R-:W-:-:S02]  /*1690*/  LEA.HI R5, R5, R4, RZ, 0x1 ;  /* 0x0000000405057211 */ /* 0x000fc400078f08ff */
[----:B------:R-:W-:Y:S02]  /*16a0*/  SHF.R.S32.HI R11, RZ, 0x5, R8 ;  /* 0x00000005ff0b7819 */ /* 0x000fe40000011408 */
[----:B------:R-:W-:Y:S02]  /*16b0*/  LOP3.LUT R10, R10, 0x3fffffe, RZ, 0xc0, !PT ;  /* 0x03fffffe0a0a7812 */ /* 0x000fe400078ec0ff */
[----:B------:R-:W-:Y:S01]  /*16c0*/  LOP3.LUT R7, R7, 0x1ffffff0, RZ, 0xc0, !PT ;  /* 0x1ffffff007077812 */ /* 0x000fe200078ec0ff */
[----:B------:R-:W-:Y:S01]  /*16d0*/  IMAD R11, R11, 0x10, R6 ;  /* 0x000000100b0b7824 */ /* 0x000fe200078e0206 */
[----:B------:R-:W-:Y:S01]  /*16e0*/  LOP3.LUT R5, R5, 0xfffffffe, RZ, 0xc0, !PT ;  /* 0xfffffffe05057812 */ /* 0x000fe200078ec0ff */
[----:B------:R-:W-:Y:S01]  /*16f0*/  VIADD R6, R4, 0x8 ;  /* 0x0000000804067836 */ /* 0x000fe20000000000 */
[----:B------:R-:W-:Y:S02]  /*1700*/  IADD3 R10, R12, -R10, RZ ;  /* 0x8000000a0c0a7210 */ /* 0x000fe40007ffe0ff */
[----:B------:R-:W-:Y:S01]  /*1710*/  IADD3 R0, R0, -R7, RZ ;  /* 0x8000000700007210 */ /* 0x000fe20007ffe0ff */
[----:B------:R-:W-:Y:S01]  /*1720*/  IMAD.IADD R5, R4, 0x1, -R5 ;  /* 0x0000000104057824 */ /* 0x000fe200078e0a05 */
[----:B------:R-:W-:Y:S01]  /*1730*/  LEA.HI R8, R6, R6, RZ, 0x1 ;  /* 0x0000000606087211 */ /* 0x000fe200078f08ff */
[----:B-1----:R-:W-:Y:S01]  /*1740*/  IMAD R18, R10, 0x40, R11 ;  /* 0x000000400a127824 */ /* 0x002fe200078e020b */
[----:B------:R-:W-:Y:S01]  /*1750*/  IADD3 R12, R4, 0x18, RZ ;  /* 0x00000018040c7810 */ /* 0x000fe20007ffe0ff */
[----:B------:R-:W-:Y:S01]  /*1760*/  IMAD R0, R0, 0x8, R5 ;  /* 0x0000000800007824 */ /* 0x000fe200078e0205 */
[----:B------:R-:W-:Y:S01]  /*1770*/  LOP3.LUT R7, R8, 0xfffffffe, RZ, 0xc0, !PT ;  /* 0xfffffffe08077812 */ /* 0x000fe200078ec0ff */
[----:B------:R-:W-:Y:S01]  /*1780*/  VIADD R10, R4, 0x10 ;  /* 0x00000010040a7836 */ /* 0x000fe20000000000 */
[----:B------:R-:W-:-:S02]  /*1790*/  SHF.R.S32.HI R5, RZ, 0x1f, R8 ;  /* 0x0000001fff057819 */ /* 0x000fc40000011408 */
[----:B------:R1:W-:Y:S01]  /*17a0*/  STL [R1+0x64], R0 ;  /* 0x0000640001007387 */ /* 0x0003e20000100800 */
[----:B------:R-:W-:Y:S01]  /*17b0*/  LEA.HI R14, R12, R12, RZ, 0x1 ;  /* 0x0000000c0c0e7211 */ /* 0x000fe200078f08ff */
[----:B------:R-:W-:Y:S01]  /*17c0*/  IMAD.IADD R7, R6, 0x1, -R7 ;  /* 0x0000000106077824 */ /* 0x000fe200078e0a07 */
[----:B------:R-:W-:Y:S02]  /*17d0*/  LEA.HI R4, R10, R10, RZ, 0x1 ;  /* 0x0000000a0a047211 */ /* 0x000fe400078f08ff */
[----:B------:R-:W-:Y:S02]  /*17e0*/  SHF.R.S32.HI R15, RZ, 0x1f, R14 ;  /* 0x0000001fff0f7819 */ /* 0x000fe4000001140e */
[--C-:B------:R-:W-:Y:S02]  /*17f0*/  SHF.R.S32.HI R6, RZ, 0x1, R4.reuse ;  /* 0x00000001ff067819 */ /* 0x100fe40000011404 */
[----:B------:R-:W-:Y:S02]  /*1800*/  SHF.R.S32.HI R13, RZ, 0x1f, R4 ;  /* 0x0000001fff0d7819 */ /* 0x000fe40000011404 */
[----:B-1----:R-:W-:-:S02]  /*1810*/  SHF.R.S32.HI R0, RZ, 0x1, R8 ;  /* 0x00000001ff007819 */ /* 0x002fc40000011408 */
[----:B------:R-:W-:Y:S02]  /*1820*/  LOP3.LUT R11, R4, 0xfffffffe, RZ, 0xc0, !PT ;  /* 0xfffffffe040b7812 */ /* 0x000fe400078ec0ff */
[----:B------:R-:W-:Y:S02]  /*1830*/  LEA.HI R5, R5, R0, RZ, 0x4 ;  /* 0x0000000005057211 */ /* 0x000fe400078f20ff */
[----:B------:R-:W-:Y:S02]  /*1840*/  SHF.R.S32.HI R4, RZ, 0x1, R14 ;  /* 0x00000001ff047819 */ /* 0x000fe4000001140e */
[----:B------:R-:W-:Y:S02]  /*1850*/  LEA.HI R13, R13, R6, RZ, 0x4 ;  /* 0x000000060d0d7211 */ /* 0x000fe400078f20ff */
[----:B------:R-:W-:Y:S02]  /*1860*/  LOP3.LUT R5, R5, 0x1ffffff0, RZ, 0xc0, !PT ;  /* 0x1ffffff005057812 */ /* 0x000fe400078ec0ff */
[----:B------:R-:W-:-:S02]  /*1870*/  LEA.HI R8, R15, R4, RZ, 0x4 ;  /* 0x000000040f087211 */ /* 0x000fc400078f20ff */
[----:B------:R-:W-:Y:S01]  /*1880*/  LOP3.LUT R13, R13, 0x1ffffff0, RZ, 0xc0, !PT ;  /* 0x1ffffff00d0d7812 */ /* 0x000fe200078ec0ff */
[----:B------:R-:W-:Y:S01]  /*1890*/  IMAD.IADD R0, R0, 0x1, -R5 ;  /* 0x0000000100007824 */ /* 0x000fe200078e0a05 */
[----:B------:R-:W-:Y:S02]  /*18a0*/  LOP3.LUT R15, R14, 0xfffffffe, RZ, 0xc0, !PT ;  /* 0xfffffffe0e0f7812 */ /* 0x000fe400078ec0ff */
[----:B------:R-:W-:Y:S01]  /*18b0*/  LOP3.LUT R17, R8, 0x1ffffff0, RZ, 0xc0, !PT ;  /* 0x1ffffff008117812 */ /* 0x000fe200078ec0ff */
[----:B------:R-:W-:Y:S01]  /*18c0*/  IMAD.IADD R6, R6, 0x1, -R13 ;  /* 0x0000000106067824 */ /* 0x000fe200078e0a0d */
[----:B------:R-:W-:Y:S01]  /*18d0*/  IADD3 R11, R10, -R11, RZ ;  /* 0x8000000b0a0b7210 */ /* 0x000fe20007ffe0ff */
[----:B------:R-:W-:Y:S01]  /*18e0*/  IMAD R5, R0, 0x8, R7 ;  /* 0x0000000800057824 */ /* 0x000fe200078e0207 */
[----:B------:R-:W-:Y:S01]  /*18f0*/  IADD3 R15, R12, -R15, RZ ;  /* 0x8000000f0c0f7210 */ /* 0x000fe20007ffe0ff */
[----:B------:R-:W-:Y:S01]  /*1900*/  IMAD.IADD R4, R4, 0x1, -R17 ;  /* 0x0000000104047824 */ /* 0x000fe200078e0a11 */
[----:B------:R-:W-:Y:S01]  /*1910*/  LEA R0, R6, R11, 0x3 ;  /* 0x0000000b06007211 */ /* 0x000fe200078e18ff */
[----:B--2---:R-:W-:Y:S01]  /*1920*/  IMAD R8, R19, -0x80, -R18 ;  /* 0xffffff8013087824 */ /* 0x004fe200078e0a12 */
[----:B------:R1:W-:Y:S01]  /*1930*/  STL [R1+0x60], R5 ;  /* 0x0000600501007387 */ /* 0x0003e20000100800 */
[----:B------:R-:W-:-:S03]  /*1940*/  IADD3 R7, -R18, UR4, RZ ;  /* 0x0000000412077c10 */ /* 0x000fc6000fffe1ff */
[----:B------:R2:W-:Y:S01]  /*1950*/  STL [R1+0x5c], R0 ;  /* 0x00005c0001007387 */ /* 0x0005e20000100800 */
[----:B-1----:R-:W-:Y:S02]  /*1960*/  IMAD R5, R4, 0x8, R15 ;  /* 0x0000000804057824 */ /* 0x002fe400078e020f */
[----:B------:R-:W-:Y:S01]  /*1970*/  IMAD.MOV.U32 R4, RZ, RZ, RZ ;  /* 0x000000ffff047224 */ /* 0x000fe200078e00ff */
[----:B--2---:R-:W-:Y:S02]  /*1980*/  MOV R0, RZ ;  /* 0x000000ff00007202 */ /* 0x004fe40000000f00 */
[----:B------:R1:W-:Y:S05]  /*1990*/  STL [R1+0x58], R5 ;  /* 0x0000580501007387 */ /* 0x0003ea0000100800 */
.L_x_1066:
[----:B------:R-:W-:Y:S05]  /*19a0*/  YIELD ;  /* 0x0000000000007946 */ /* 0x000fea0003800000 */
[----:B------:R-:W-:-:S06]  /*19b0*/  ULOP3.LUT UR4, UR36, 0x1, URZ, 0xfc, !UPT ;  /* 0x0000000124047892 */ /* 0x000fcc000f8efc3f */
[----:B-1----:R-:W-:-:S05]  /*19c0*/  IMAD.U32 R5, RZ, RZ, UR4 ;  /* 0x00000004ff057e24 */ /* 0x002fca000f8e00ff */
[----:B------:R-:W-:-:S13]  /*19d0*/  ISETP.NE.AND P6, PT, R5, 0x3, PT ;  /* 0x000000030500780c */ /* 0x000fda0003fc5270 */
[----:B------:R-:W-:Y:S05]  /*19e0*/  @!P6 BRA `(.L_x_1056) ;  /* 0x000000000004e947 */ /* 0x000fea0003800000 */
[----:B------:R-:W-:Y:S01]  /*19f0*/  BPT.TRAP 0x1 ;  /* 0x000000040000795c */ /* 0x000fe20000300000 */
.L_x_1056:
[----:B------:R-:W-:Y:S02]  /*1a00*/  LEA R6, R0, R16, 0x3 ;  /* 0x0000001000067211 */ /* 0x000fe400078e18ff */
[----:B------:R-:W-:-:S04]  /*1a10*/  SHF.L.U32 R23, R4, 0x1f, RZ ;  /* 0x0000001f04177819 */ /* 0x000fc800000006ff */
[----:B------:R1:W2:Y:S01]  /*1a20*/  SYNCS.PHASECHK.TRANS64.TRYWAIT P0, [R6+URZ+0x30c10], R23 ;  /* 0x030c1017060075a7 */ /* 0x0002a2000800017f */
[----:B------:R-:W-:Y:S05]  /*1a30*/  @!P6 BRA `(.L_x_1057) ;  /* 0x000000000004e947 */ /* 0x000fea0003800000 */
[----:B------:R-:W-:Y:S01]  /*1a40*/  BPT.TRAP 0x1 ;  /* 0x000000040000795c */ /* 0x000fe20000300000 */
.L_x_1057:
[----:B------:R-:W-:-:S05]  /*1a50*/  VIADD R5, R16, 0x10000 ;  /* 0x0001000010057836 */ /* 0x000fca0000000000 */
[----:B------:R-:W-:-:S04]  /*1a60*/  SHF.R.U32.HI R5, RZ, 0x4, R5 ;  /* 0x00000004ff057819 */ /* 0x000fc80000011605 */
[----:B------:R-:W-:Y:S01]  /*1a70*/  LOP3.LUT R5, R5, 0x3fff, RZ, 0xc0, !PT ;  /* 0x00003fff05057812 */ /* 0x000fe200078ec0ff */
[----:B--2---:R-:W-:Y:S06]  /*1a80*/  @P0 BRA `(.L_x_1058) ;  /* 0x0000000000080947 */ /* 0x004fec0003800000 */
[----:B------:R-:W2:Y:S02]  /*1a90*/  SYNCS.PHASECHK.TRANS64.TRYWAIT P0, [R6+URZ+0x30c10], R23 ;  /* 0x030c1017060075a7 */ /* 0x000ea4000800017f */
[----:B--2---:R-:W-:Y:S05]  /*1aa0*/  @!P0 BRA `(.L_x_1059) ;  /* 0x0000013800c08947 */ /* 0x004fea0003800000 */
.L_x_1058:
[----:B------:R-:W-:Y:S05]  /*1ab0*/  WARPSYNC.ALL ;  /* 0x0000000000007948 */ /* 0x000fea0003800000 */
[----:B------:R-:W-:Y:S01]  /*1ac0*/  LOP3.LUT R11, R5, 0x10000, RZ, 0xfc, !PT ;  /* 0x00010000050b7812 */ /* 0x000fe200078efcff */
[----:B------:R-:W3:Y:S03]  /*1ad0*/  LDL R10, [R1+0x50] ;  /* 0x00005000010a7983 */ /* 0x000ee60000100800 */
[----:B------:R-:W-:Y:S01]  /*1ae0*/  LEA R11, R0, R11, 0xa ;  /* 0x0000000b000b7211 */ /* 0x000fe200078e50ff */
[----:B------:R-:W4:Y:S03]  /*1af0*/  LDL R12, [R1+0x60] ;  /* 0x00006000010c7983 */ /* 0x000f260000100800 */
[----:B------:R-:W-:Y:S01]  /*1b00*/  R2UR UR8, R11 ;  /* 0x000000000b0872ca */ /* 0x000fe200000e0000 */
[----:B------:R-:W-:Y:S01]  /*1b10*/  WARPGROUP.ARRIVE ;  /* 0x00000000000079c5 */ /* 0x000fe20000000000 */
[----:B------:R-:W-:Y:S01]  /*1b20*/  UMOV UR7, 0x40000040 ;  /* 0x4000004000077882 */ /* 0x000fe20000000000 */
[----:B------:R-:W-:Y:S01]  /*1b30*/  UMOV UR5, 0x40000040 ;  /* 0x4000004000057882 */ /* 0x000fe20000000000 */
[----:B------:R-:W5:Y:S04]  /*1b40*/  LDL R15, [R1+0x64] ;  /* 0x00006400010f7983 */ /* 0x000f680000100800 */
[----:B------:R-:W2:Y:S04]  /*1b50*/  LDL R14, [R1+0x5c] ;  /* 0x00005c00010e7983 */ /* 0x000ea80000100800 */
[----:B------:R-:W5:Y:S01]  /*1b60*/  LDL R13, [R1+0x58] ;  /* 0x00005800010d7983 */ /* 0x000f620000100800 */
[----:B------:R-:W-:Y:S01]  /*1b70*/  UMOV UR6, UR8 ;  /* 0x0000000800067c82 */ /* 0x000fe20008000000 */
[----:B---3--:R-:W-:-:S05]  /*1b80*/  IMAD R10, R10, 0x2000, R16 ;  /* 0x000020000a0a7824 */ /* 0x008fca00078e0210 */
[----:B------:R-:W-:-:S13]  /*1b90*/  R2UR UR9, R10 ;  /* 0x000000000a0972ca */ /* 0x000fda00000e0000 */
[----:B------:R-:W-:-:S04]  /*1ba0*/  USHF.R.U32.HI UR4, URZ, 0x4, UR9 ;  /* 0x000000043f047899 */ /* 0x000fc80008011609 */
[----:B------:R-:W-:-:S04]  /*1bb0*/  ULOP3.LUT UR4, UR4, 0x3fff, URZ, 0xc0, !UPT ;  /* 0x00003fff04047892 */ /* 0x000fc8000f8ec03f */
        /* <DEDUP_REMOVED lines=21> */
[C---:B----4-:R-:W-:Y:S01]  /*1d10*/  IMAD R12, R0.reuse, 0x80, R12 ;  /* 0x00000080000c7824 */ /* 0x050fe200078e020c */
[C---:B--2---:R-:W-:Y:S01]  /*1d20*/  LEA R14, R0.reuse, R14, 0x7 ;  /* 0x0000000e000e7211 */ /* 0x044fe200078e38ff */
[C---:B-----5:R-:W-:Y:S02]  /*1d30*/  IMAD R10, R0.reuse, 0x80, R15 ;  /* 0x00000080000a7824 */ /* 0x060fe400078e020f */
[----:B------:R-:W-:Y:S01]  /*1d40*/  IMAD R18, R0, 0x80, R13 ;  /* 0x0000008000127824 */ /* 0x000fe200078e020d */
        /* <DEDUP_REMOVED lines=23> */
.L_x_1060:
[----:B------:R1:W1:Y:S01]  /*1ec0*/  SYNCS.PHASECHK.TRANS64.TRYWAIT P0, [R6+URZ+0x30c30], R23 ;  /* 0x030c3017060075a7 */ /* 0x000262000800017f */
[----:B------:R-:W-:Y:S05]  /*1ed0*/  @!P6 BRA `(.L_x_1061) ;  /* 0x000000000004e947 */ /* 0x000fea0003800000 */
[----:B------:R-:W-:Y:S01]  /*1ee0*/  BPT.TRAP 0x1 ;  /* 0x000000040000795c */ /* 0x000fe20000300000 */
.L_x_1061:
[----:B-1----:R-:W-:Y:S05]  /*1ef0*/  @P0 BRA `(.L_x_1062) ;  /* 0x0000000000080947 */ /* 0x002fea0003800000 */
[----:B------:R-:W1:Y:S02]  /*1f00*/  SYNCS.PHASECHK.TRANS64.TRYWAIT P0, [R6+URZ+0x30c30], R23 ;  /* 0x030c3017060075a7 */ /* 0x000e64000800017f */
[----:B-1----:R-:W-:Y:S05]  /*1f10*/  @!P0 BRA `(.L_x_1063) ;  /* 0x0000013400b88947 */ /* 0x002fea0003800000 */
.L_x_1062:
[----:B------:R-:W-:Y:S01]  /*1f20*/  IADD3 R24, R16, 0x18000, RZ ;  /* 0x0001800010187810 */ /* 0x000fe20007ffe0ff */
[----:B------:R-:W-:Y:S01]  /*1f30*/  UIADD3 UR9, UR9, 0x4000, URZ ;  /* 0x0000400009097890 */ /* 0x000fe2000fffe03f */
[----:B------:R1:W-:Y:S01]  /*1f40*/  STL [R1+0x140], R194 ;  /* 0x000140c201007387 */ /* 0x0003e20000100800 */
[----:B------:R-:W-:Y:S01]  /*1f50*/  ULDC UR13, c[0x0][0x75c] ;  /* 0x0001d700000d7ab9 */ /* 0x000fe20000000800 */
[----:B------:R-:W-:Y:S01]  /*1f60*/  SHF.R.U32.HI R24, RZ, 0x4, R24 ;  /* 0x00000004ff187819 */ /* 0x000fe20000011618 */
[----:B------:R-:W-:Y:S01]  /*1f70*/  USHF.R.U32.HI UR9, URZ, 0x4, UR9 ;  /* 0x000000043f097899 */ /* 0x000fe20008011609 */
[----:B------:R-:W-:Y:S01]  /*1f80*/  FMUL.FTZ R81, R81, UR13 ;  /* 0x0000000d51517c20 */ /* 0x000fe20008410000 */
[----:B------:R-:W-:Y:S01]  /*1f90*/  FMUL.FTZ R84, R84, UR13 ;  /* 0x0000000d54547c20 */ /* 0x000fe20008410000 */
[----:B------:R-:W-:Y:S01]  /*1fa0*/  LOP3.LUT R132, R24, 0x3fff, RZ, 0xc0, !PT ;  /* 0x00003fff18847812 */ /* 0x000fe200078ec0ff */
[----:B------:R-:W-:Y:S01]  /*1fb0*/  ULOP3.LUT UR9, UR9, 0x3fff, URZ, 0xc0, !UPT ;  /* 0x00003fff09097892 */ /* 0x000fe2000f8ec03f */
[----:B------:R-:W-:Y:S01]  /*1fc0*/  FMUL.FTZ R85, R85, UR13 ;  /* 0x0000000d55557c20 */ /* 0x000fe20008410000 */
[----:B------:R2:W-:Y:S01]  /*1fd0*/  STL [R1+0x13c], R195 ;  /* 0x00013cc301007387 */ /* 0x0005e20000100800 */
[----:B------:R-:W-:Y:S01]  /*1fe0*/  LOP3.LUT R25, R132, 0x10000, RZ, 0xfc, !PT ;  /* 0x0001000084197812 */ /* 0x000fe200078efcff */
[----:B------:R-:W-:Y:S01]  /*1ff0*/  ULOP3.LUT UR9, UR9, 0x10000, URZ, 0xfc, !UPT ;  /* 0x0001000009097892 */ /* 0x000fe2000f8efc3f */
[----:B------:R-:W-:Y:S01]  /*2000*/  FMUL.FTZ R18, R68, UR13 ;  /* 0x0000000d44127c20 */ /* 0x000fe20008410000 */
[----:B------:R3:W-:Y:S01]  /*2010*/  STL [R1+0x138], R196 ;  /* 0x000138c401007387 */ /* 0x0007e20000100800 */
        /* <DEDUP_REMOVED lines=14> */
[----:B-1----:R-:W-:Y:S01]  /*2100*/  MUFU.TANH R194, R81 ;  /* 0x0000005100c27308 */ /* 0x002fe20000002400 */
[----:B------:R-:W-:Y:S01]  /*2110*/  FMUL.FTZ R236, R82, UR13 ;  /* 0x0000000d52ec7c20 */ /* 0x000fe20008410000 */
[----:B------:R-:W-:Y:S01]  /*2120*/  FMUL.FTZ R234, R83, UR13 ;  /* 0x0000000d53ea7c20 */ /* 0x000fe20008410000 */
[----:B------:R-:W-:Y:S01]  /*2130*/  FMUL.FTZ R133, R86, UR13 ;  /* 0x0000000d56857c20 */ /* 0x000fe20008410000 */
[----:B------:R-:W-:Y:S01]  /*2140*/  FMUL.FTZ R134, R87, UR13 ;  /* 0x0000000d57867c20 */ /* 0x000fe20008410000 */
[----:B------:R-:W-:Y:S01]  /*2150*/  UMOV UR6, UR8 ;  /* 0x0000000800067c82 */ /* 0x000fe20008000000 */
[----:B------:R-:W-:Y:S01]  /*2160*/  UMOV UR7, 0x40000040 ;  /* 0x4000004000077882 */ /* 0x000fe20000000000 */
[----:B------:R-:W-:Y:S01]  /*2170*/  UMOV UR4, UR9 ;  /* 0x0000000900047c82 */ /* 0x000fe20008000000 */
[----:B--2---:R-:W-:Y:S01]  /*2180*/  MUFU.TANH R195, R84 ;  /* 0x0000005400c37308 */ /* 0x004fe20000002400 */
[----:B------:R-:W-:Y:S01]  /*2190*/  UMOV UR5, 0x40000040 ;  /* 0x4000004000057882 */ /* 0x000fe20000000000 */
[----:B------:R-:W-:Y:S01]  /*21a0*/  STL [R1+0x134], R197 ;  /* 0x000134c501007387 */ /* 0x000fe20000100800 */
[----:B------:R-:W-:Y:S01]  /*21b0*/  FMUL.FTZ R90, R90, UR13 ;  /* 0x0000000d5a5a7c20 */ /* 0x000fe20008410000 */
[----:B------:R-:W-:Y:S01]  /*21c0*/  FMUL.FTZ R88, R88, UR13 ;  /* 0x0000000d58587c20 */ /* 0x000fe20008410000 */
[----:B------:R-:W-:Y:S01]  /*21d0*/  FMUL.FTZ R89, R89, UR13 ;  /* 0x0000000d59597c20 */ /* 0x000fe20008410000 */
[----:B------:R-:W-:Y:S01]  /*21e0*/  STL [R1+0x130], R198 ;  /* 0x000130c601007387 */ /* 0x000fe20000100800 */
[----:B------:R-:W-:Y:S01]  /*21f0*/  FMUL.FTZ R115, R115, UR13 ;  /* 0x0000000d73737c20 */ /* 0x000fe20008410000 */
[----:B---3--:R1:W-:Y:S01]  /*2200*/  MUFU.TANH R196, R85 ;  /* 0x0000005500c47308 */ /* 0x0083e20000002400 */
[----:B------:R-:W-:Y:S01]  /*2210*/  FMUL.FTZ R91, R91, UR13 ;  /* 0x0000000d5b5b7c20 */ /* 0x000fe20008410000 */
[----:B------:R2:W-:Y:S01]  /*2220*/  STL [R1+0x12c], R199 ;  /* 0x00012cc701007387 */ /* 0x0005e20000100800 */
[----:B------:R-:W-:Y:S01]  /*2230*/  ISETP.GT.AND P2, PT, R8, RZ, PT ;  /* 0x000000ff0800720c */ /* 0x000fe20003f44270 */
[----:B------:R-:W-:Y:S01]  /*2240*/  FMUL.FTZ R92, R92, UR13 ;  /* 0x0000000d5c5c7c20 */ /* 0x000fe20008410000 */
[C---:B------:R-:W-:Y:S01]  /*2250*/  ISETP.GT.AND P1, PT, R7.reuse, RZ, PT ;  /* 0x000000ff0700720c */ /* 0x040fe20003f24270 */
[----:B------:R-:W-:Y:S01]  /*2260*/  STL [R1+0x128], R200 ;  /* 0x000128c801007387 */ /* 0x000fe20000100800 */
[----:B------:R-:W-:Y:S01]  /*2270*/  ISETP.GT.AND P0, PT, R8, 0x8, PT ;  /* 0x000000080800780c */ /* 0x000fe20003f04270 */
[----:B------:R-:W3:Y:S01]  /*2280*/  MUFU.TANH R18, R18 ;  /* 0x0000001200127308 */ /* 0x000ee20000002400 */
[----:B-1----:R-:W-:Y:S01]  /*2290*/  WARPGROUP.ARRIVE ;  /* 0x00000000000079c5 */ /* 0x002fe20000000000 */
[----:B------:R1:W-:Y:S01]  /*22a0*/  STL [R1+0x124], R201 ;  /* 0x000124c901007387 */ /* 0x0003e20000100800 */
[----:B------:R-:W-:Y:S01]  /*22b0*/  ISETP.GT.AND P3, PT, R7, 0x8, PT ;  /* 0x000000080700780c */ /* 0x000fe20003f64270 */
[----:B------:R-:W-:Y:S01]  /*22c0*/  FMUL.FTZ R93, R93, UR13 ;  /* 0x0000000d5d5d7c20 */ /* 0x000fe20008410000 */
[----:B------:R-:W-:Y:S01]  /*22d0*/  FMUL.FTZ R96, R96, UR13 ;  /* 0x0000000d60607c20 */ /* 0x000fe20008410000 */
[----:B------:R-:W-:Y:S01]  /*22e0*/  STL [R1+0x120], R202 ;  /* 0x000120ca01007387 */ /* 0x000fe20000100800 */
[----:B------:R-:W-:Y:S01]  /*22f0*/  HGMMA.64x128x16.F32.BF16 R24, gdesc[UR4], RZ, !UPT, gsb0 ;  /* 0x01e00000041879f0 */ /* 0x000fe2000c0018ff */
[----:B------:R-:W-:Y:S01]  /*2300*/  UIADD3 UR6, UR8, 0x2, URZ ;  /* 0x0000000208067890 */ /* 0x000fe2000fffe03f */
[----:B--2---:R-:W-:Y:S01]  /*2310*/  MUFU.TANH R199, R88 ;  /* 0x0000005800c77308 */ /* 0x004fe20000002400 */
[----:B------:R-:W-:Y:S01]  /*2320*/  UIADD3 UR4, UR9, 0x2, URZ ;  /* 0x0000000209047890 */ /* 0x000fe2000fffe03f */
[----:B------:R-:W-:Y:S01]  /*2330*/  STL [R1+0x11c], R203 ;  /* 0x00011ccb01007387 */ /* 0x000fe20000100800 */
[----:B------:R-:W-:Y:S01]  /*2340*/  UMOV UR7, 0x40000040 ;  /* 0x4000004000077882 */ /* 0x000fe20000000000 */
[----:B------:R-:W-:Y:S01]  /*2350*/  UMOV UR5, 0x40000040 ;  /* 0x4000004000057882 */ /* 0x000fe20000000000 */
[----:B------:R-:W-:Y:S01]  /*2360*/  FMUL.FTZ R97, R97, UR13 ;  /* 0x0000000d61617c20 */ /* 0x000fe20008410000 */
[----:B------:R2:W-:Y:S01]  /*2370*/  STL [R1+0x118], R171 ;  /* 0x000118ab01007387 */ /* 0x0005e20000100800 */
[----:B------:R-:W-:Y:S01]  /*2380*/  UIADD3 UR10, UR8, 0x6, URZ ;  /* 0x00000006080a7890 */ /* 0x000fe2000fffe03f */
[----:B-1----:R-:W-:Y:S01]  /*2390*/  MUFU.TANH R201, R90 ;  /* 0x0000005a00c97308 */ /* 0x002fe20000002400 */
[----:B------:R-:W-:Y:S01]  /*23a0*/  UMOV UR11, 0x40000040 ;  /* 0x40000040000b7882 */ /* 0x000fe20000000000 */
[----:B------:R-:W-:Y:S01]  /*23b0*/  STL [R1+0x114], R170 ;  /* 0x000114aa01007387 */ /* 0x000fe20000100800 */
[----:B------:R-:W-:Y:S01]  /*23c0*/  FMUL.FTZ R105, R105, UR13 ;  /* 0x0000000d69697c20 */ /* 0x000fe20008410000 */
[----:B------:R-:W-:Y:S01]  /*23d0*/  FMUL.FTZ R112, R112, UR13 ;  /* 0x0000000d70707c20 */ /* 0x000fe20008410000 */
[----:B------:R-:W-:Y:S01]  /*23e0*/  FMUL.FTZ R113, R113, UR13 ;  /* 0x0000000d71717c20 */ /* 0x000fe20008410000 */
[----:B------:R-:W-:Y:S01]  /*23f0*/  STL [R1+0x110], R169 ;  /* 0x000110a901007387 */ /* 0x000fe20000100800 */
[----:B------:R-:W-:Y:S01]  /*2400*/  FMUL.FTZ R94, R94, UR13 ;  /* 0x0000000d5e5e7c20 */ /* 0x000fe20008410000 */
[----:B------:R1:W-:Y:S01]  /*2410*/  MUFU.TANH R200, R89 ;  /* 0x0000005900c87308 */ /* 0x0003e20000002400 */
[----:B------:R-:W-:Y:S01]  /*2420*/  FMUL.FTZ R95, R95, UR13 ;  /* 0x0000000d5f5f7c20 */ /* 0x000fe20008410000 */
[----:B------:R4:W-:Y:S01]  /*2430*/  STL [R1+0x10c], R168 ;  /* 0x00010ca801007387 */ /* 0x0009e20000100800 */
[----:B------:R-:W-:Y:S01]  /*2440*/  FMUL.FTZ R98, R98, UR13 ;  /* 0x0000000d62627c20 */ /* 0x000fe20008410000 */
[----:B------:R-:W-:Y:S01]  /*2450*/  FMUL.FTZ R99, R99, UR13 ;  /* 0x0000000d63637c20 */ /* 0x000fe20008410000 */
[----:B------:R-:W-:Y:S01]  /*2460*/  FMUL.FTZ R100, R100, UR13 ;  /* 0x0000000d64647c20 */ /* 0x000fe20008410000 */
[----:B------:R-:W-:Y:S01]  /*2470*/  STL [R1+0x108], R167 ;  /* 0x000108a701007387 */ /* 0x000fe20000100800 */
[----:B------:R-:W-:Y:S01]  /*2480*/  FMUL.FTZ R101, R101, UR13 ;  /* 0x0000000d65657c20 */ /* 0x000fe20008410000 */
[----:B------:R-:W3:Y:S01]  /*2490*/  MUFU.TANH R22, R22 ;  /* 0x0000001600167308 */ /* 0x000ee20000002400 */
[----:B-1----:R-:W1:Y:S01]  /*24a0*/  LDC.64 R88, c[0x0][0x748] ;  /* 0x0001d200ff587b82 */ /* 0x002e620000000a00 */
[----:B------:R-:W-:Y:S01]  /*24b0*/  STL [R1+0x104], R166 ;  /* 0x000104a601007387 */ /* 0x000fe20000100800 */
[----:B------:R-:W-:-:S02]  /*24c0*/  IMAD R132, R0, 0x400, R132 ;  /* 0x0000040000847824 */ /* 0x000fc400078e0284 */
[----:B------:R-:W-:Y:S01]  /*24d0*/  FMUL.FTZ R104, R104, UR13 ;  /* 0x0000000d68687c20 */ /* 0x000fe20008410000 */
[----:B------:R-:W-:Y:S01]  /*24e0*/  FMUL.FTZ R108, R108, UR13 ;  /* 0x0000000d6c6c7c20 */ /* 0x000fe20008410000 */
[----:B------:R-:W-:Y:S01]  /*24f0*/  STL [R1+0x100], R165 ;  /* 0x000100a501007387 */ /* 0x000fe20000100800 */
[----:B------:R-:W-:Y:S01]  /*2500*/  FMUL.FTZ R109, R109, UR13 ;  /* 0x0000000d6d6d7c20 */ /* 0x000fe20008410000 */
[----:B------:R-:W3:Y:S01]  /*2510*/  MUFU.TANH R230, R230 ;  /* 0x000000e600e67308 */ /* 0x000ee20000002400 */
[----:B------:R-:W-:Y:S01]  /*2520*/  FMUL.FTZ R121, R121, UR13 ;  /* 0x0000000d79797c20 */ /* 0x000fe20008410000 */
[----:B------:R-:W-:Y:S01]  /*2530*/  STL [R1+0xfc], R164 ;  /* 0x0000fca401007387 */ /* 0x000fe20000100800 */
[----:B------:R-:W-:Y:S01]  /*2540*/  R2UR UR12, R132 ;  /* 0x00000000840c72ca */ /* 0x000fe200000e0000 */
[----:B------:R-:W-:Y:S01]  /*2550*/  FMUL.FTZ R102, R102, UR13 ;  /* 0x0000000d66667c20 */ /* 0x000fe20008410000 */
[----:B------:R-:W-:Y:S01]  /*2560*/  FMUL.FTZ R114, R114, UR13 ;  /* 0x0000000d72727c20 */ /* 0x000fe20008410000 */
[----:B------:R-:W-:Y:S01]  /*2570*/  STL [R1+0xf8], R163 ;  /* 0x0000f8a301007387 */ /* 0x000fe20000100800 */
[----:B------:R-:W-:Y:S01]  /*2580*/  FMUL.FTZ R103, R103, UR13 ;  /* 0x0000000d67677c20 */ /* 0x000fe20008410000 */
        /* <DEDUP_REMOVED lines=16> */
[----:B--2---:R1:W-:Y:S01]  /*2690*/  MUFU.TANH R171, R91 ;  /* 0x0000005b00ab7308 */ /* 0x0043e20000002400 */
[----:B------:R-:W-:Y:S01]  /*26a0*/  FMUL.FTZ R123, R123, UR13 ;  /* 0x0000000d7b7b7c20 */ /* 0x000fe20008410000 */
[----:B------:R-:W-:Y:S01]  /*26b0*/  STL [R1+0xe4], R158 ;  /* 0x0000e49e01007387 */ /* 0x000fe20000100800 */
[----:B------:R-:W-:Y:S01]  /*26c0*/  FMUL.FTZ R126, R126, UR13 ;  /* 0x0000000d7e7e7c20 */ /* 0x000fe20008410000 */
[----:B------:R-:W-:Y:S01]  /*26d0*/  FMUL.FTZ R125, R125, UR13 ;  /* 0x0000000d7d7d7c20 */ /* 0x000fe20008410000 */
[----:B------:R-:W-:Y:S01]  /*26e0*/  FMUL.FTZ R127, R127, UR13 ;  /* 0x0000000d7f7f7c20 */ /* 0x000fe20008410000 */
[----:B------:R-:W-:Y:S01]  /*26f0*/  STL [R1+0xe0], R157 ;  /* 0x0000e09d01007387 */ /* 0x000fe20000100800 */
[----:B------:R-:W-:Y:S01]  /*2700*/  FMUL.FTZ R227, R129, UR13 ;  /* 0x0000000d81e37c20 */ /* 0x000fe20008410000 */
[----:B------:R-:W2:Y:S01]  /*2710*/  MUFU.TANH R229, R229 ;  /* 0x000000e500e57308 */ /* 0x000ea20000002400 */
[----:B------:R-:W-:Y:S01]  /*2720*/  FMUL.FTZ R131, R131, UR13 ;  /* 0x0000000d83837c20 */ /* 0x000fe20008410000 */
[----:B------:R-:W-:Y:S04]  /*2730*/  STL [R1+0xdc], R156 ;  /* 0x0000dc9c01007387 */ /* 0x000fe80000100800 */
[----:B------:R-:W-:Y:S02]  /*2740*/  STL [R1+0xd8], R155 ;  /* 0x0000d89b01007387 */ /* 0x000fe40000100800 */
[----:B------:R-:W2:Y:S02]  /*2750*/  MUFU.TANH R235, R235 ;  /* 0x000000eb00eb7308 */ /* 0x000ea40000002400 */
[----:B------:R-:W-:Y:S04]  /*2760*/  STL [R1+0xd4], R154 ;  /* 0x0000d49a01007387 */ /* 0x000fe80000100800 */
[----:B------:R-:W-:Y:S02]  /*2770*/  STL [R1+0xd0], R153 ;  /* 0x0000d09901007387 */ /* 0x000fe40000100800 */
[----:B------:R-:W2:Y:S02]  /*2780*/  MUFU.TANH R202, R92 ;  /* 0x0000005c00ca7308 */ /* 0x000ea40000002400 */
[----:B------:R-:W-:Y:S04]  /*2790*/  STL [R1+0xcc], R152 ;  /* 0x0000cc9801007387 */ /* 0x000fe80000100800 */
[----:B------:R-:W-:Y:S02]  /*27a0*/  STL [R1+0xc8], R151 ;  /* 0x0000c89701007387 */ /* 0x000fe40000100800 */
[----:B------:R-:W2:Y:S02]  /*27b0*/  MUFU.TANH R203, R93 ;  /* 0x0000005d00cb7308 */ /* 0x000ea40000002400 */
[----:B------:R-:W-:Y:S04]  /*27c0*/  STL [R1+0xc4], R150 ;  /* 0x0000c49601007387 */ /* 0x000fe80000100800 */
[----:B------:R3:W-:Y:S02]  /*27d0*/  STL [R1+0xc0], R149 ;  /* 0x0000c09501007387 */ /* 0x0007e40000100800 */
[----:B----4-:R-:W4:Y:S02]  /*27e0*/  MUFU.TANH R168, R96 ;  /* 0x0000006000a87308 */ /* 0x010f240000002400 */
[----:B------:R-:W-:Y:S04]  /*27f0*/  STL [R1+0xbc], R148 ;  /* 0x0000bc9401007387 */ /* 0x000fe80000100800 */
[----:B------:R-:W-:Y:S02]  /*2800*/  STL [R1+0xb8], R147 ;  /* 0x0000b89301007387 */ /* 0x000fe40000100800 */
[----:B---3--:R3:W-:Y:S02]  /*2810*/  MUFU.TANH R149, R115 ;  /* 0x0000007300957308 */ /* 0x0087e40000002400 */
[----:B------:R-:W-:Y:S04]  /*2820*/  STL [R1+0xb4], R146 ;  /* 0x0000b49201007387 */ /* 0x000fe80000100800 */
[----:B------:R-:W-:Y:S02]  /*2830*/  STL [R1+0xb0], R145 ;  /* 0x0000b09101007387 */ /* 0x000fe40000100800 */
[----:B------:R-:W4:Y:S02]  /*2840*/  MUFU.TANH R167, R97 ;  /* 0x0000006100a77308 */ /* 0x000f240000002400 */
[----:B------:R-:W-:Y:S04]  /*2850*/  STL [R1+0xac], R144 ;  /* 0x0000ac9001007387 */ /* 0x000fe80000100800 */
[----:B------:R-:W-:Y:S02]  /*2860*/  STL [R1+0xa8], R143 ;  /* 0x0000a88f01007387 */ /* 0x000fe40000100800 */
[----:B------:R4:W-:Y:S02]  /*2870*/  MUFU.TANH R197, R133 ;  /* 0x0000008500c57308 */ /* 0x0009e40000002400 */
[----:B------:R-:W-:Y:S04]  /*2880*/  STL [R1+0xa4], R142 ;  /* 0x0000a48e01007387 */ /* 0x000fe80000100800 */
[----:B------:R-:W-:Y:S02]  /*2890*/  STL [R1+0xa0], R141 ;  /* 0x0000a08d01007387 */ /* 0x000fe40000100800 */
[----:B------:R-:W4:Y:S02]  /*28a0*/  MUFU.TANH R20, R20 ;  /* 0x0000001400147308 */ /* 0x000f240000002400 */
[----:B------:R2:W-:Y:S01]  /*28b0*/  STL [R1+0x9c], R140 ;  /* 0x00009c8c01007387 */ /* 0x0005e20000100800 */
[----:B------:R-:W-:-:S02]  /*28c0*/  WARPGROUP.DEPBAR.LE gsb0, 0x0 ;  /* 0x00008000000079c5 */ /* 0x000fc40000010000 */
[----:B------:R-:W-:Y:S01]  /*28d0*/  WARPGROUP.ARRIVE ;  /* 0x00000000000079c5 */ /* 0x000fe20000000000 */
[----:B------:R-:W-:Y:S02]  /*28e0*/  STL [R1+0x98], R6 ;  /* 0x0000980601007387 */ /* 0x000fe40000100800 */
[----:B------:R-:W4:Y:S02]  /*28f0*/  MUFU.TANH R21, R21 ;  /* 0x0000001500157308 */ /* 0x000f240000002400 */
[----:B------:R-:W-:Y:S01]  /*2900*/  STL [R1+0x94], R5 ;  /* 0x0000940501007387 */ /* 0x000fe20000100800 */
[----:B------:R-:W-:Y:S01]  /*2910*/  HGMMA.64x128x16.F32.BF16 R24, gdesc[UR4], R24, gsb0 ;  /* 0x01e00000041879f0 */ /* 0x000fe20008001818 */
[----:B------:R-:W-:Y:S01]  /*2920*/  ULDC UR4, c[0x0][0x280] ;  /* 0x0000a00000047ab9 */ /* 0x000fe20000000800 */
[----:B------:R-:W-:Y:S01]  /*2930*/  UIADD3 UR6, UR8, 0x4, URZ ;  /* 0x0000000408067890 */ /* 0x000fe2000fffe03f */
[----:B------:R-:W-:Y:S01]  /*2940*/  STL [R1+0x90], R4 ;  /* 0x0000900401007387 */ /* 0x000fe20000100800 */
[----:B------:R-:W-:Y:S01]  /*2950*/  ULEA UR4, UR38, -UR4, 0x7 ;  /* 0x8000000426047291 */ /* 0x000fe2000f8e383f */
[----:B------:R-:W4:Y:S01]  /*2960*/  MUFU.TANH R23, R23 ;  /* 0x0000001700177308 */ /* 0x000f220000002400 */
[----:B------:R-:W-:Y:S01]  /*2970*/  UMOV UR7, 0x40000040 ;  /* 0x4000004000077882 */ /* 0x000fe20000000000 */
[----:B------:R-:W-:Y:S01]  /*2980*/  UMOV UR5, 0x40000040 ;  /* 0x4000004000057882 */ /* 0x000fe20000000000 */
[----:B------:R-:W-:Y:S01]  /*2990*/  UIADD3 UR8, UR9, 0x6, URZ ;  /* 0x0000000609087890 */ /* 0x000fe2000fffe03f */
[----:B------:R-:W-:Y:S01]  /*29a0*/  STL [R1+0x8c], R2 ;  /* 0x00008c0201007387 */ /* 0x000fe20000100800 */
[----:B------:R-:W-:Y:S01]  /*29b0*/  LEA R90, R3, UR4, 0x1 ;  /* 0x00000004035a7c11 */ /* 0x000fe2000f8e08ff */
[----:B------:R-:W-:-:S02]  /*29c0*/  UIADD3 UR4, UR9, 0x4, URZ ;  /* 0x0000000409047890 */ /* 0x000fc4000fffe03f */
[----:B------:R-:W4:Y:S01]  /*29d0*/  MUFU.TANH R232, R232 ;  /* 0x000000e800e87308 */ /* 0x000f220000002400 */
[----:B------:R-:W-:Y:S01]  /*29e0*/  IADD3 R90, R7, R90, RZ ;  /* 0x0000005a075a7210 */ /* 0x000fe20007ffe0ff */
[----:B------:R-:W-:-:S03]  /*29f0*/  UMOV UR9, 0x40000040 ;  /* 0x4000004000097882 */ /* 0x000fc60000000000 */
[--C-:B-1----:R-:W-:Y:S01]  /*2a00*/  IADD3 R91, RZ, -R90, -R89.reuse ;  /* 0x8000005aff5b7210 */ /* 0x102fe20007ffe859 */
[C-C-:B---3--:R-:W-:Y:S01]  /*2a10*/  IMAD.IADD R115, R88.reuse, 0x1, -R90.reuse ;  /* 0x0000000158737824 */ /* 0x148fe200078e0a5a */
[----:B------:R-:W-:Y:S01]  /*2a20*/  IADD3 R215, R88, 0x8, -R90 ;  /* 0x0000000858d77810 */ /* 0x000fe20007ffe85a */
[----:B------:R-:W-:Y:S01]  /*2a30*/  FMUL.FTZ R88, R124, UR13 ;  /* 0x0000000d7c587c20 */ /* 0x000fe20008410000 */
[----:B------:R-:W-:Y:S01]  /*2a40*/  IADD3 R214, -R90, 0x8, -R89 ;  /* 0x000000085ad67810 */ /* 0x000fe20007ffe959 */
[----:B------:R-:W1:Y:S01]  /*2a50*/  MUFU.TANH R228, R228 ;  /* 0x000000e400e47308 */ /* 0x000e620000002400 */
[----:B------:R-:W-:Y:S02]  /*2a60*/  SEL R115, R115, 0x80, !P2 ;  /* 0x0000008073737807 */ /* 0x000fe40005000000 */
[----:B------:R-:W-:Y:S02]  /*2a70*/  SEL R124, R91, 0x80, P1 ;  /* 0x000000805b7c7807 */ /* 0x000fe40000800000 */
[----:B------:R-:W-:-:S02]  /*2a80*/  SEL R215, R215, 0x80, !P0 ;  /* 0x00000080d7d77807 */ /* 0x000fc40004000000 */
[C---:B------:R-:W-:Y:S01]  /*2a90*/  ISETP.GE.AND P4, PT, R115.reuse, RZ, PT ;  /* 0x000000ff7300720c */ /* 0x040fe20003f86270 */
[----:B------:R-:W3:Y:S01]  /*2aa0*/  MUFU.TANH R237, R237 ;  /* 0x000000ed00ed7308 */ /* 0x000ee20000002400 */
[C---:B------:R-:W-:Y:S02]  /*2ab0*/  ISETP.GE.AND P2, PT, R115.reuse, 0x8, PT ;  /* 0x000000087300780c */ /* 0x040fe40003f46270 */
[C---:B------:R-:W-:Y:S02]  /*2ac0*/  ISETP.GE.AND P0, PT, R115.reuse, 0x9, PT ;  /* 0x000000097300780c */ /* 0x040fe40003f06270 */
[C---:B------:R-:W-:Y:S02]  /*2ad0*/  ISETP.GE.AND P1, PT, R115.reuse, 0x10, PT ;  /* 0x000000107300780c */ /* 0x040fe40003f26270 */
[----:B------:R-:W-:Y:S01]  /*2ae0*/  SEL R214, R214, 0x80, P3 ;  /* 0x00000080d6d67807 */ /* 0x000fe20001800000 */
[----:B------:R1:W-:Y:S01]  /*2af0*/  MUFU.TANH R198, R134 ;  /* 0x0000008600c67308 */ /* 0x0003e20000002400 */
[----:B------:R-:W-:-:S02]  /*2b00*/  ISETP.GE.AND P3, PT, R115, 0x1, PT ;  /* 0x000000017300780c */ /* 0x000fc40003f66270 */
[C---:B------:R-:W-:Y:S02]  /*2b10*/  ISETP.GT.OR P4, PT, R124.reuse, RZ, !P4 ;  /* 0x000000ff7c00720c */ /* 0x040fe40006784670 */
[C---:B------:R-:W-:Y:S02]  /*2b20*/  ISETP.GT.OR P2, PT, R124.reuse, 0x8, !P2 ;  /* 0x000000087c00780c */ /* 0x040fe40005744670 */
[C---:B------:R-:W-:Y:S01]  /*2b30*/  ISETP.GT.OR P0, PT, R124.reuse, 0x9, !P0 ;  /* 0x000000097c00780c */ /* 0x040fe20004704670 */
[----:B------:R-:W-:Y:S01]  /*2b40*/  MUFU.TANH R159, R105 ;  /* 0x00000069009f7308 */ /* 0x000fe20000002400 */
[C---:B------:R-:W-:Y:S02]  /*2b50*/  ISETP.GT.OR P1, PT, R124.reuse, 0x10, !P1 ;  /* 0x000000107c00780c */ /* 0x040fe40004f24670 */
[----:B------:R-:W-:Y:S02]  /*2b60*/  ISETP.GT.OR P3, PT, R124, 0x1, !P3 ;  /* 0x000000017c00780c */ /* 0x000fe40005f64670 */
[----:B------:R-:W-:-:S02]  /*2b70*/  FSEL R210, R18, -INF , !P4 ;  /* 0xff80000012d27808 */ /* 0x000fc40006000000 */
[----:B------:R-:W-:Y:S01]  /*2b80*/  FSEL R220, R22, -INF , !P2 ;  /* 0xff80000016dc7808 */ /* 0x000fe20005000000 */
[----:B------:R3:W-:Y:S01]  /*2b90*/  MUFU.TANH R153, R112 ;  /* 0x0000007000997308 */ /* 0x0007e20000002400 */
[C---:B------:R-:W-:Y:S01]  /*2ba0*/  FSEL R225, R230.reuse, -INF , !P0 ;  /* 0xff800000e6e17808 */ /* 0x040fe20004000000 */
[----:B------:R-:W-:Y:S01]  /*2bb0*/  FFMA.FTZ R230, -R230, R230, 1 ;  /* 0x3f800000e6e67423 */ /* 0x000fe200000101e6 */
[----:B------:R-:W-:Y:S02]  /*2bc0*/  FSEL R209, R231, -INF , !P1 ;  /* 0xff800000e7d17808 */ /* 0x000fe40004800000 */
[C---:B------:R-:W-:Y:S02]  /*2bd0*/  ISETP.GE.AND P4, PT, R115.reuse, 0x11, PT ;  /* 0x000000117300780c */ /* 0x040fe40003f86270 */
[C---:B------:R-:W-:Y:S01]  /*2be0*/  ISETP.GE.AND P2, PT, R115.reuse, 0x19, PT ;  /* 0x000000197300780c */ /* 0x040fe20003f46270 */
[----:B------:R3:W-:Y:S01]  /*2bf0*/  MUFU.TANH R151, R113 ;  /* 0x0000007100977308 */ /* 0x0007e20000002400 */
[----:B------:R-:W-:-:S02]  /*2c00*/  ISETP.GE.AND P0, PT, R115, 0x20, PT ;  /* 0x000000207300780c */ /* 0x000fc40003f06270 */
[----:B------:R-:W-:Y:S02]  /*2c10*/  ISETP.GE.AND P1, PT, R115, 0x21, PT ;  /* 0x000000217300780c */ /* 0x000fe40003f26270 */
[----:B------:R-:W-:Y:S02]  /*2c20*/  FSEL R211, R19, -INF , !P3 ;  /* 0xff80000013d37808 */ /* 0x000fe40005800000 */
[----:B------:R-:W-:Y:S01]  /*2c30*/  ISETP.GE.AND P3, PT, R115, 0x18, PT ;  /* 0x000000187300780c */ /* 0x000fe20003f66270 */
[----:B------:R-:W3:Y:S01]  /*2c40*/  MUFU.TANH R236, R236 ;  /* 0x000000ec00ec7308 */ /* 0x000ee20000002400 */
[C---:B------:R-:W-:Y:S02]  /*2c50*/  ISETP.GT.OR P4, PT, R124.reuse, 0x11, !P4 ;  /* 0x000000117c00780c */ /* 0x040fe40006784670 */
[C---:B------:R-:W-:Y:S02]  /*2c60*/  ISETP.GT.OR P2, PT, R124.reuse, 0x19, !P2 ;  /* 0x000000197c00780c */ /* 0x040fe40005744670 */
[----:B------:R-:W-:-:S02]  /*2c70*/  ISETP.GT.OR P0, PT, R124, 0x20, !P0 ;  /* 0x000000207c00780c */ /* 0x000fc40004704670 */
[C---:B------:R-:W-:Y:S01]  /*2c80*/  ISETP.GT.OR P1, PT, R124.reuse, 0x21, !P1 ;  /* 0x000000217c00780c */ /* 0x040fe20004f24670 */
[----:B------:R-:W3:Y:S01]  /*2c90*/  MUFU.TANH R234, R234 ;  /* 0x000000ea00ea7308 */ /* 0x000ee20000002400 */
[----:B------:R-:W-:Y:S02]  /*2ca0*/  ISETP.GT.OR P3, PT, R124, 0x18, !P3 ;  /* 0x000000187c00780c */ /* 0x000fe40005f64670 */
[----:B--2---:R-:W-:Y:S02]  /*2cb0*/  FSEL R207, R229, -INF , !P4 ;  /* 0xff800000e5cf7808 */ /* 0x004fe40006000000 */
[----:B------:R-:W-:Y:S02]  /*2cc0*/  FSEL R138, R194, -INF , !P2 ;  /* 0xff800000c28a7808 */ /* 0x000fe40005000000 */
[----:B------:R-:W-:Y:S01]  /*2cd0*/  FSEL R136, R195, -INF , !P0 ;  /* 0xff800000c3887808 */ /* 0x000fe20004000000 */
[----:B------:R2:W-:Y:S01]  /*2ce0*/  MUFU.TANH R140, R88 ;  /* 0x00000058008c7308 */ /* 0x0005e20000002400 */
[----:B----4-:R-:W-:-:S02]  /*2cf0*/  FSEL R133, R196, -INF , !P1 ;  /* 0xff800000c4857808 */ /* 0x010fc40004800000 */
[C---:B------:R-:W-:Y:S02]  /*2d00*/  ISETP.GE.AND P4, PT, R115.reuse, 0x28, PT ;  /* 0x000000287300780c */ /* 0x040fe40003f86270 */
[C---:B------:R-:W-:Y:S02]  /*2d10*/  ISETP.GE.AND P2, PT, R115.reuse, 0x30, PT ;  /* 0x000000307300780c */ /* 0x040fe40003f46270 */
[C---:B------:R-:W-:Y:S01]  /*2d20*/  ISETP.GE.AND P0, PT, R115.reuse, 0x31, PT ;  /* 0x000000317300780c */ /* 0x040fe20003f06270 */
[----:B------:R-:W4:Y:S01]  /*2d30*/  MUFU.TANH R170, R94 ;  /* 0x0000005e00aa7308 */ /* 0x000f220000002400 */
[----:B------:R-:W-:Y:S02]  /*2d40*/  ISETP.GE.AND P1, PT, R115, 0x38, PT ;  /* 0x000000387300780c */ /* 0x000fe40003f26270 */
[C---:B------:R-:W-:Y:S01]  /*2d50*/  FSEL R205, R235.reuse, -INF , !P3 ;  /* 0xff800000ebcd7808 */ /* 0x040fe20005800000 */
[----:B------:R-:W-:Y:S01]  /*2d60*/  FFMA.FTZ R235, -R235, R235, 1 ;  /* 0x3f800000ebeb7423 */ /* 0x000fe200000101eb */
[----:B------:R-:W-:-:S02]  /*2d70*/  ISETP.GE.AND P3, PT, R115, 0x29, PT ;  /* 0x000000297300780c */ /* 0x000fc40003f66270 */
[----:B------:R-:W-:Y:S01]  /*2d80*/  ISETP.GE.AND P5, PT, R115, 0x39, PT ;  /* 0x000000397300780c */ /* 0x000fe20003fa6270 */
[----:B------:R-:W4:Y:S01]  /*2d90*/  MUFU.TANH R169, R95 ;  /* 0x0000005f00a97308 */ /* 0x000f220000002400 */
[C---:B------:R-:W-:Y:S02]  /*2da0*/  ISETP.GT.OR P4, PT, R124.reuse, 0x28, !P4 ;  /* 0x000000287c00780c */ /* 0x040fe40006784670 */
[C---:B------:R-:W-:Y:S02]  /*2db0*/  ISETP.GT.OR P2, PT, R124.reuse, 0x30, !P2 ;  /* 0x000000307c00780c */ /* 0x040fe40005744670 */
[C---:B------:R-:W-:Y:S02]  /*2dc0*/  ISETP.GT.OR P0, PT, R124.reuse, 0x31, !P0 ;  /* 0x000000317c00780c */ /* 0x040fe40004704670 */
[C---:B------:R-:W-:Y:S01]  /*2dd0*/  ISETP.GT.OR P1, PT, R124.reuse, 0x38, !P1 ;  /* 0x000000387c00780c */ /* 0x040fe20004f24670 */
[----:B------:R-:W4:Y:S01]  /*2de0*/  MUFU.TANH R166, R98 ;  /* 0x0000006200a67308 */ /* 0x000f220000002400 */
[----:B------:R-:W-:-:S02]  /*2df0*/  ISETP.GT.OR P3, PT, R124, 0x29, !P3 ;  /* 0x000000297c00780c */ /* 0x000fc40005f64670 */
[----:B------:R-:W-:Y:S02]  /*2e00*/  ISETP.GT.OR P5, PT, R124, 0x39, !P5 ;  /* 0x000000397c00780c */ /* 0x000fe40006fa4670 */
[----:B-1----:R-:W-:Y:S02]  /*2e10*/  FSEL R134, R199, -INF , !P4 ;  /* 0xff800000c7867808 */ /* 0x002fe40006000000 */
[----:B---3--:R-:W-:Y:S01]  /*2e20*/  FSEL R112, R202, -INF , !P2 ;  /* 0xff800000ca707808 */ /* 0x008fe20005000000 */
[----:B------:R-:W1:Y:S01]  /*2e30*/  MUFU.TANH R165, R99 ;  /* 0x0000006300a57308 */ /* 0x000e620000002400 */
[----:B------:R-:W-:Y:S02]  /*2e40*/  FSEL R113, R203, -INF , !P0 ;  /* 0xff800000cb717808 */ /* 0x000fe40004000000 */
[----:B------:R-:W-:Y:S02]  /*2e50*/  FSEL R105, R168, -INF , !P1 ;  /* 0xff800000a8697808 */ /* 0x000fe40004800000 */
[----:B------:R-:W-:-:S02]  /*2e60*/  ISETP.GE.AND P4, PT, R215, RZ, PT ;  /* 0x000000ffd700720c */ /* 0x000fc40003f86270 */
[C---:B------:R-:W-:Y:S01]  /*2e70*/  ISETP.GE.AND P2, PT, R215.reuse, 0x1, PT ;  /* 0x00000001d700780c */ /* 0x040fe20003f46270 */
[----:B------:R-:W3:Y:S01]  /*2e80*/  MUFU.TANH R164, R100 ;  /* 0x0000006400a47308 */ /* 0x000ee20000002400 */
[C---:B------:R-:W-:Y:S02]  /*2e90*/  ISETP.GE.AND P0, PT, R215.reuse, 0x8, PT ;  /* 0x00000008d700780c */ /* 0x040fe40003f06270 */
[----:B------:R-:W-:Y:S02]  /*2ea0*/  ISETP.GE.AND P1, PT, R215, 0x9, PT ;  /* 0x00000009d700780c */ /* 0x000fe40003f26270 */
[----:B--2---:R-:W-:Y:S01]  /*2eb0*/  FSEL R88, R200, -INF , !P3 ;  /* 0xff800000c8587808 */ /* 0x004fe20005800000 */
[----:B------:R-:W-:Y:S02]  /*2ec0*/  WARPGROUP.DEPBAR.LE gsb0, 0x0 ;  /* 0x00008000000079c5 */ /* 0x000fe40000010000 */
[----:B------:R-:W2:Y:S01]  /*2ed0*/  LDS R218, [R218+0x400] ;  /* 0x00040000dada7984 */ /* 0x000ea20000000800 */
[----:B------:R-:W-:Y:S01]  /*2ee0*/  WARPGROUP.ARRIVE ;  /* 0x00000000000079c5 */ /* 0x000fe20000000000 */
[----:B------:R-:W-:Y:S01]  /*2ef0*/  FSEL R92, R167, -INF , !P5 ;  /* 0xff800000a75c7808 */ /* 0x000fe20006800000 */
[----:B------:R-:W3:Y:S01]  /*2f00*/  MUFU.TANH R163, R101 ;  /* 0x0000006500a37308 */ /* 0x000ee20000002400 */
[----:B------:R-:W-:-:S02]  /*2f10*/  ISETP.GE.AND P3, PT, R215, 0x10, PT ;  /* 0x00000010d700780c */ /* 0x000fc40003f66270 */
[----:B------:R-:W-:Y:S01]  /*2f20*/  ISETP.GE.AND P5, PT, R215, 0x11, PT ;  /* 0x00000011d700780c */ /* 0x000fe20003fa6270 */
[----:B------:R-:W-:Y:S01]  /*2f30*/  HGMMA.64x128x16.F32.BF16 R24, gdesc[UR4], R24, gsb0 ;  /* 0x01e00000041879f0 */ /* 0x000fe20008001818 */
[C---:B------:R-:W-:Y:S01]  /*2f40*/  ISETP.GT.OR P4, PT, R214.reuse, RZ, !P4 ;  /* 0x000000ffd600720c */ /* 0x040fe20006784670 */
[----:B------:R-:W-:Y:S01]  /*2f50*/  ULDC UR4, c[0x0][0x744] ;  /* 0x0001d10000047ab9 */ /* 0x000fe20000000800 */
[C---:B------:R-:W-:Y:S01]  /*2f60*/  ISETP.GT.OR P2, PT, R214.reuse, 0x1, !P2 ;  /* 0x00000001d600780c */ /* 0x040fe20005744670 */
[----:B------:R-:W3:Y:S01]  /*2f70*/  MUFU.TANH R160, R104 ;  /* 0x0000006800a07308 */ /* 0x000ee20000002400 */
[C---:B------:R-:W-:Y:S02]  /*2f80*/  ISETP.GT.OR P0, PT, R214.reuse, 0x8, !P0 ;  /* 0x00000008d600780c */ /* 0x040fe40004704670 */
[C---:B------:R-:W-:Y:S02]  /*2f90*/  ISETP.GT.OR P1, PT, R214.reuse, 0x9, !P1 ;  /* 0x00000009d600780c */ /* 0x040fe40004f24670 */
[----:B------:R-:W-:-:S02]  /*2fa0*/  ISETP.GT.OR P3, PT, R214, 0x10, !P3 ;  /* 0x00000010d600780c */ /* 0x000fc40005f64670 */
[----:B------:R-:W-:Y:S01]  /*2fb0*/  ISETP.GT.OR P5, PT, R214, 0x11, !P5 ;  /* 0x00000011d600780c */ /* 0x000fe20006fa4670 */
[----:B------:R-:W3:Y:S01]  /*2fc0*/  MUFU.TANH R156, R108 ;  /* 0x0000006c009c7308 */ /* 0x000ee20000002400 */
[----:B------:R-:W-:Y:S02]  /*2fd0*/  FSEL R212, R20, -INF , !P4 ;  /* 0xff80000014d47808 */ /* 0x000fe40006000000 */
[C---:B------:R-:W-:Y:S01]  /*2fe0*/  FSEL R213, R21.reuse, -INF , !P2 ;  /* 0xff80000015d57808 */ /* 0x040fe20005000000 */
[----:B------:R-:W-:Y:S01]  /*2ff0*/  FFMA.FTZ R21, -R21, R21, 1 ;  /* 0x3f80000015157423 */ /* 0x000fe20000010115 */
[C---:B------:R-:W-:Y:S01]  /*3000*/  FSEL R219, R23.reuse, -INF , !P0 ;  /* 0xff80000017db7808 */ /* 0x040fe20004000000 */
[----:B------:R-:W-:Y:S01]  /*3010*/  FFMA.FTZ R23, -R23, R23, 1 ;  /* 0x3f80000017177423 */ /* 0x000fe20000010117 */
[----:B------:R-:W-:Y:S01]  /*3020*/  FSEL R224, R232, -INF , !P1 ;  /* 0xff800000e8e07808 */ /* 0x000fe20004800000 */
[----:B------:R-:W3:Y:S01]  /*3030*/  MUFU.TANH R155, R109 ;  /* 0x0000006d009b7308 */ /* 0x000ee20000002400 */
[----:B------:R-:W-:-:S02]  /*3040*/  ISETP.GE.AND P4, PT, R215, 0x18, PT ;  /* 0x00000018d700780c */ /* 0x000fc40003f86270 */
[C---:B------:R-:W-:Y:S02]  /*3050*/  ISETP.GE.AND P2, PT, R215.reuse, 0x19, PT ;  /* 0x00000019d700780c */ /* 0x040fe40003f46270 */
[C---:B------:R-:W-:Y:S02]  /*3060*/  ISETP.GE.AND P0, PT, R215.reuse, 0x20, PT ;  /* 0x00000020d700780c */ /* 0x040fe40003f06270 */
[----:B------:R-:W-:Y:S01]  /*3070*/  ISETP.GE.AND P1, PT, R215, 0x21, PT ;  /* 0x00000021d700780c */ /* 0x000fe20003f26270 */
[----:B------:R4:W-:Y:S01]  /*3080*/  MUFU.TANH R143, R121 ;  /* 0x00000079008f7308 */ /* 0x0009e20000002400 */
[C---:B------:R-:W-:Y:S01]  /*3090*/  FSEL R208, R228.reuse, -INF , !P3 ;  /* 0xff800000e4d07808 */ /* 0x040fe20005800000 */
[----:B------:R-:W-:Y:S01]  /*30a0*/  FFMA.FTZ R228, -R228, R228, 1 ;  /* 0x3f800000e4e47423 */ /* 0x000fe200000101e4 */
[----:B------:R-:W-:Y:S02]  /*30b0*/  FSEL R206, R237, -INF , !P5 ;  /* 0xff800000edce7808 */ /* 0x000fe40006800000 */
[C---:B------:R-:W-:Y:S01]  /*30c0*/  ISETP.GE.AND P3, PT, R215.reuse, 0x28, PT ;  /* 0x00000028d700780c */ /* 0x040fe20003f66270 */
[----:B--2---:R-:W-:Y:S01]  /*30d0*/  SHFL.IDX PT, R223, R218, R9, 0x1f ;  /* 0x00001f09dadf7589 */ /* 0x004fe200000e0000 */
[----:B------:R-:W-:Y:S01]  /*30e0*/  ISETP.GE.AND P5, PT, R215, 0x29, PT ;  /* 0x00000029d700780c */ /* 0x000fe20003fa6270 */
[----:B------:R-:W2:Y:S01]  /*30f0*/  MUFU.TANH R162, R102 ;  /* 0x0000006600a27308 */ /* 0x000ea20000002400 */
[----:B------:R-:W-:-:S02]  /*3100*/  ISETP.GT.OR P4, PT, R214, 0x18, !P4 ;  /* 0x00000018d600780c */ /* 0x000fc40006784670 */
[C---:B------:R-:W-:Y:S02]  /*3110*/  ISETP.GT.OR P2, PT, R214.reuse, 0x19, !P2 ;  /* 0x00000019d600780c */ /* 0x040fe40005744670 */
[C---:B------:R-:W-:Y:S02]  /*3120*/  ISETP.GT.OR P0, PT, R214.reuse, 0x20, !P0 ;  /* 0x00000020d600780c */ /* 0x040fe40004704670 */
[C---:B------:R-:W-:Y:S01]  /*3130*/  ISETP.GT.OR P1, PT, R214.reuse, 0x21, !P1 ;  /* 0x00000021d600780c */ /* 0x040fe20004f24670 */
[----:B------:R1:W-:Y:S01]  /*3140*/  MUFU.TANH R150, R114 ;  /* 0x0000007200967308 */ /* 0x0003e20000002400 */
[C---:B------:R-:W-:Y:S02]  /*3150*/  ISETP.GT.OR P3, PT, R214.reuse, 0x28, !P3 ;  /* 0x00000028d600780c */ /* 0x040fe40005f64670 */
[----:B------:R-:W-:Y:S02]  /*3160*/  ISETP.GT.OR P5, PT, R214, 0x29, !P5 ;  /* 0x00000029d600780c */ /* 0x000fe40006fa4670 */
[----:B------:R-:W-:-:S02]  /*3170*/  FSEL R204, R236, -INF , !P4 ;  /* 0xff800000eccc7808 */ /* 0x000fc40006000000 */
[----:B------:R-:W-:Y:S01]  /*3180*/  FSEL R139, R234, -INF , !P2 ;  /* 0xff800000ea8b7808 */ /* 0x000fe20005000000 */
[----:B------:R-:W2:Y:S01]  /*3190*/  MUFU.TANH R161, R103 ;  /* 0x0000006700a17308 */ /* 0x000ea20000002400 */
[----:B------:R-:W-:Y:S02]  /*31a0*/  FSEL R137, R197, -INF , !P0 ;  /* 0xff800000c5897808 */ /* 0x000fe40004000000 */
[----:B------:R-:W-:Y:S02]  /*31b0*/  FSEL R135, R198, -INF , !P1 ;  /* 0xff800000c6877808 */ /* 0x000fe40004800000 */
[C---:B------:R-:W-:Y:S02]  /*31c0*/  ISETP.GE.AND P4, PT, R215.reuse, 0x30, PT ;  /* 0x00000030d700780c */ /* 0x040fe40003f86270 */
[C---:B------:R-:W-:Y:S01]  /*31d0*/  ISETP.GE.AND P2, PT, R215.reuse, 0x31, PT ;  /* 0x00000031d700780c */ /* 0x040fe20003f46270 */
[----:B------:R-:W2:Y:S01]  /*31e0*/  MUFU.TANH R158, R106 ;  /* 0x0000006a009e7308 */ /* 0x000ea20000002400 */
[----:B------:R-:W-:-:S02]  /*31f0*/  ISETP.GE.AND P0, PT, R215, 0x38, PT ;  /* 0x00000038d700780c */ /* 0x000fc40003f06270 */
[----:B------:R-:W-:Y:S02]  /*3200*/  ISETP.GE.AND P1, PT, R215, 0x39, PT ;  /* 0x00000039d700780c */ /* 0x000fe40003f26270 */
[----:B------:R-:W-:Y:S02]  /*3210*/  FSEL R132, R201, -INF , !P3 ;  /* 0xff800000c9847808 */ /* 0x000fe40005800000 */
[----:B----4-:R-:W-:Y:S01]  /*3220*/  FSEL R121, R171, -INF , !P5 ;  /* 0xff800000ab797808 */ /* 0x010fe20006800000 */
[----:B------:R-:W4:Y:S01]  /*3230*/  MUFU.TANH R157, R107 ;  /* 0x0000006b009d7308 */ /* 0x000f220000002400 */
[C---:B------:R-:W-:Y:S02]  /*3240*/  ISETP.GE.AND P3, PT, R115.reuse, 0x40, PT ;  /* 0x000000407300780c */ /* 0x040fe40003f66270 */
[----:B------:R-:W-:Y:S02]  /*3250*/  ISETP.GE.AND P5, PT, R115, 0x41, PT ;  /* 0x000000417300780c */ /* 0x000fe40003fa6270 */
[----:B------:R-:W-:-:S02]  /*3260*/  ISETP.GT.OR P4, PT, R214, 0x30, !P4 ;  /* 0x00000030d600780c */ /* 0x000fc40006784670 */
[C---:B------:R-:W-:Y:S01]  /*3270*/  ISETP.GT.OR P2, PT, R214.reuse, 0x31, !P2 ;  /* 0x00000031d600780c */ /* 0x040fe20005744670 */
[----:B------:R2:W-:Y:S01]  /*3280*/  MUFU.TANH R152, R111 ;  /* 0x0000006f00987308 */ /* 0x0005e20000002400 */
[C---:B------:R-:W-:Y:S02]  /*3290*/  ISETP.GT.OR P0, PT, R214.reuse, 0x38, !P0 ;  /* 0x00000038d600780c */ /* 0x040fe40004704670 */
[----:B------:R-:W-:Y:S02]  /*32a0*/  ISETP.GT.OR P1, PT, R214, 0x39, !P1 ;  /* 0x00000039d600780c */ /* 0x000fe40004f24670 */
[C---:B------:R-:W-:Y:S02]  /*32b0*/  ISETP.GT.OR P3, PT, R124.reuse, 0x40, !P3 ;  /* 0x000000407c00780c */ /* 0x040fe40005f64670 */
[----:B------:R-:W-:Y:S01]  /*32c0*/  ISETP.GT.OR P5, PT, R124, 0x41, !P5 ;  /* 0x000000417c00780c */ /* 0x000fe20006fa4670 */
[----:B------:R-:W4:Y:S01]  /*32d0*/  MUFU.TANH R154, R110 ;  /* 0x0000006e009a7308 */ /* 0x000f220000002400 */
[----:B-1----:R-:W-:-:S02]  /*32e0*/  FSEL R114, R170, -INF , !P4 ;  /* 0xff800000aa727808 */ /* 0x002fc40006000000 */
[----:B------:R-:W-:Y:S02]  /*32f0*/  FSEL R89, R169, -INF , !P2 ;  /* 0xff800000a9597808 */ /* 0x000fe40005000000 */
[----:B------:R-:W-:Y:S02]  /*3300*/  FSEL R102, R166, -INF , !P0 ;  /* 0xff800000a6667808 */ /* 0x000fe40004000000 */
[----:B------:R-:W-:Y:S01]  /*3310*/  FSEL R91, R165, -INF , !P1 ;  /* 0xff800000a55b7808 */ /* 0x000fe20004800000 */
[----:B------:R-:W1:Y:S01]  /*3320*/  MUFU.TANH R148, R116 ;  /* 0x0000007400947308 */ /* 0x000e620000002400 */
[C---:B------:R-:W-:Y:S02]  /*3330*/  ISETP.GE.AND P4, PT, R115.reuse, 0x48, PT ;  /* 0x000000487300780c */ /* 0x040fe40003f86270 */
[C---:B------:R-:W-:Y:S02]  /*3340*/  ISETP.GE.AND P2, PT, R115.reuse, 0x49, PT ;  /* 0x000000497300780c */ /* 0x040fe40003f46270 */
[----:B------:R-:W-:-:S02]  /*3350*/  ISETP.GE.AND P0, PT, R115, 0x50, PT ;  /* 0x000000507300780c */ /* 0x000fc40003f06270 */
[----:B------:R-:W-:Y:S01]  /*3360*/  ISETP.GE.AND P1, PT, R115, 0x51, PT ;  /* 0x000000517300780c */ /* 0x000fe20003f26270 */
[----:B------:R-:W1:Y:S01]  /*3370*/  MUFU.TANH R147, R117 ;  /* 0x0000007500937308 */ /* 0x000e620000002400 */
[----:B---3--:R-:W-:Y:S02]  /*3380*/  FSEL R109, R164, -INF , !P3 ;  /* 0xff800000a46d7808 */ /* 0x008fe40005800000 */
[----:B--2---:R-:W-:Y:S02]  /*3390*/  FSEL R111, R163, -INF , !P5 ;  /* 0xff800000a36f7808 */ /* 0x004fe40006800000 */
[C---:B------:R-:W-:Y:S02]  /*33a0*/  ISETP.GE.AND P3, PT, R115.reuse, 0x58, PT ;  /* 0x000000587300780c */ /* 0x040fe40003f66270 */
[----:B------:R-:W-:Y:S01]  /*33b0*/  ISETP.GE.AND P5, PT, R115, 0x59, PT ;  /* 0x000000597300780c */ /* 0x000fe20003fa6270 */
[----:B------:R-:W2:Y:S01]  /*33c0*/  MUFU.TANH R144, R120 ;  /* 0x0000007800907308 */ /* 0x000ea20000002400 */
[----:B------:R-:W-:-:S02]  /*33d0*/  ISETP.GT.OR P4, PT, R124, 0x48, !P4 ;  /* 0x000000487c00780c */ /* 0x000fc40006784670 */
[C---:B------:R-:W-:Y:S02]  /*33e0*/  ISETP.GT.OR P2, PT, R124.reuse, 0x49, !P2 ;  /* 0x000000497c00780c */ /* 0x040fe40005744670 */
[C---:B------:R-:W-:Y:S02]  /*33f0*/  ISETP.GT.OR P0, PT, R124.reuse, 0x50, !P0 ;  /* 0x000000507c00780c */ /* 0x040fe40004704670 */
[C---:B------:R-:W-:Y:S01]  /*3400*/  ISETP.GT.OR P1, PT, R124.reuse, 0x51, !P1 ;  /* 0x000000517c00780c */ /* 0x040fe20004f24670 */
[----:B------:R-:W3:Y:S01]  /*3410*/  MUFU.TANH R146, R118 ;  /* 0x0000007600927308 */ /* 0x000ee20000002400 */
[C---:B------:R-:W-:Y:S02]  /*3420*/  ISETP.GT.OR P3, PT, R124.reuse, 0x58, !P3 ;  /* 0x000000587c00780c */ /* 0x040fe40005f64670 */
[----:B------:R-:W-:Y:S02]  /*3430*/  ISETP.GT.OR P5, PT, R124, 0x59, !P5 ;  /* 0x000000597c00780c */ /* 0x000fe40006fa4670 */
[----:B------:R-:W-:-:S02]  /*3440*/  FSEL R95, R160, -INF , !P4 ;  /* 0xff800000a05f7808 */ /* 0x000fc40006000000 */
[----:B------:R-:W-:Y:S01]  /*3450*/  FSEL R100, R159, -INF , !P2 ;  /* 0xff8000009f647808 */ /* 0x000fe20005000000 */
[----:B------:R-:W3:Y:S01]  /*3460*/  MUFU.TANH R145, R119 ;  /* 0x0000007700917308 */ /* 0x000ee20000002400 */
[----:B------:R-:W-:Y:S02]  /*3470*/  FSEL R97, R156, -INF , !P0 ;  /* 0xff8000009c617808 */ /* 0x000fe40004000000 */
[----:B------:R-:W-:Y:S02]  /*3480*/  FSEL R98, R155, -INF , !P1 ;  /* 0xff8000009b627808 */ /* 0x000fe40004800000 */
[C---:B------:R-:W-:Y:S02]  /*3490*/  ISETP.GE.AND P4, PT, R215.reuse, 0x40, PT ;  /* 0x00000040d700780c */ /* 0x040fe40003f86270 */
[C---:B------:R-:W-:Y:S01]  /*34a0*/  ISETP.GE.AND P2, PT, R215.reuse, 0x41, PT ;  /* 0x00000041d700780c */ /* 0x040fe20003f46270 */
[----:B------:R-:W3:Y:S01]  /*34b0*/  MUFU.TANH R142, R122 ;  /* 0x0000007a008e7308 */ /* 0x000ee20000002400 */
[----:B------:R-:W-:Y:S01]  /*34c0*/  ISETP.GE.AND P0, PT, R215, 0x48, PT ;  /* 0x00000048d700780c */ /* 0x000fe20003f06270 */
[----:B------:R-:W-:-:S02]  /*34d0*/  WARPGROUP.DEPBAR.LE gsb0, 0x0 ;  /* 0x00008000000079c5 */ /* 0x000fc40000010000 */
[----:B------:R-:W-:Y:S01]  /*34e0*/  WARPGROUP.ARRIVE ;  /* 0x00000000000079c5 */ /* 0x000fe20000000000 */
[----:B------:R-:W-:Y:S02]  /*34f0*/  ISETP.GE.AND P1, PT, R215, 0x49, PT ;  /* 0x00000049d700780c */ /* 0x000fe40003f26270 */
[----:B------:R-:W-:Y:S01]  /*3500*/  FSEL R108, R153, -INF , !P3 ;  /* 0xff800000996c7808 */ /* 0x000fe20005800000 */
[----:B------:R-:W3:Y:S01]  /*3510*/  MUFU.TANH R141, R123 ;  /* 0x0000007b008d7308 */ /* 0x000ee20000002400 */
[----:B------:R-:W-:Y:S01]  /*3520*/  FSEL R103, R151, -INF , !P5 ;  /* 0xff80000097677808 */ /* 0x000fe20006800000 */
[----:B------:R-:W-:Y:S01]  /*3530*/  HGMMA.64x128x16.F32.BF16 R24, gdesc[UR8], R24, gsb0 ;  /* 0x01e00000081879f0 */ /* 0x000fe20008001818 */
[C---:B------:R-:W-:Y:S02]  /*3540*/  ISETP.GE.AND P3, PT, R215.reuse, 0x50, PT ;  /* 0x00000050d700780c */ /* 0x040fe40003f66270 */
[----:B------:R-:W-:Y:S02]  /*3550*/  ISETP.GE.AND P5, PT, R215, 0x51, PT ;  /* 0x00000051d700780c */ /* 0x000fe40003fa6270 */
[C---:B------:R-:W-:Y:S01]  /*3560*/  ISETP.GT.OR P4, PT, R214.reuse, 0x40, !P4 ;  /* 0x00000040d600780c */ /* 0x040fe20006784670 */
[----:B------:R-:W3:Y:S01]  /*3570*/  MUFU.TANH R5, R126 ;  /* 0x0000007e00057308 */ /* 0x000ee20000002400 */
[----:B------:R-:W-:-:S02]  /*3580*/  ISETP.GT.OR P2, PT, R214, 0x41, !P2 ;  /* 0x00000041d600780c */ /* 0x000fc40005744670 */
[C---:B------:R-:W-:Y:S02]  /*3590*/  ISETP.GT.OR P0, PT, R214.reuse, 0x48, !P0 ;  /* 0x00000048d600780c */ /* 0x040fe40004704670 */
[C---:B------:R-:W-:Y:S02]  /*35a0*/  ISETP.GT.OR P1, PT, R214.reuse, 0x49, !P1 ;  /* 0x00000049d600780c */ /* 0x040fe40004f24670 */
[C---:B------:R-:W-:Y:S01]  /*35b0*/  ISETP.GT.OR P3, PT, R214.reuse, 0x50, !P3 ;  /* 0x00000050d600780c */ /* 0x040fe20005f64670 */
[----:B------:R1:W-:Y:S01]  /*35c0*/  MUFU.TANH R6, R125 ;  /* 0x0000007d00067308 */ /* 0x0003e20000002400 */
[----:B------:R-:W-:Y:S02]  /*35d0*/  ISETP.GT.OR P5, PT, R214, 0x51, !P5 ;  /* 0x00000051d600780c */ /* 0x000fe40006fa4670 */
[----:B------:R-:W-:Y:S02]  /*35e0*/  FSEL R101, R162, -INF , !P4 ;  /* 0xff800000a2657808 */ /* 0x000fe40006000000 */
[----:B------:R-:W-:-:S02]  /*35f0*/  FSEL R93, R161, -INF , !P2 ;  /* 0xff800000a15d7808 */ /* 0x000fc40005000000 */
[----:B------:R-:W-:Y:S01]  /*3600*/  FSEL R104, R158, -INF , !P0 ;  /* 0xff8000009e687808 */ /* 0x000fe20004000000 */
[----:B------:R2:W-:Y:S01]  /*3610*/  MUFU.TANH R4, R127 ;  /* 0x0000007f00047308 */ /* 0x0005e20000002400 */
[----:B----4-:R-:W-:Y:S01]  /*3620*/  FSEL R99, R157, -INF , !P1 ;  /* 0xff8000009d637808 */ /* 0x010fe20004800000 */
[----:B-1----:R-:W-:Y:S01]  /*3630*/  FMUL.FTZ R125, R128, UR13 ;  /* 0x0000000d807d7c20 */ /* 0x002fe20008410000 */
[C---:B------:R-:W-:Y:S02]  /*3640*/  ISETP.GE.AND P4, PT, R215.reuse, 0x58, PT ;  /* 0x00000058d700780c */ /* 0x040fe40003f86270 */
[----:B------:R-:W-:Y:S02]  /*3650*/  ISETP.GE.AND P2, PT, R215, 0x59, PT ;  /* 0x00000059d700780c */ /* 0x000fe40003f46270 */
[C---:B------:R-:W-:Y:S01]  /*3660*/  ISETP.GE.AND P0, PT, R115.reuse, 0x60, PT ;  /* 0x000000607300780c */ /* 0x040fe20003f06270 */
[----:B------:R1:W-:Y:S01]  /*3670*/  MUFU.TANH R2, R125 ;  /* 0x0000007d00027308 */ /* 0x0003e20000002400 */
[----:B------:R-:W-:Y:S01]  /*3680*/  ISETP.GE.AND P1, PT, R115, 0x61, PT ;  /* 0x000000617300780c */ /* 0x000fe20003f26270 */
[----:B--2---:R-:W-:Y:S01]  /*3690*/  FMUL.FTZ R127, R130, UR13 ;  /* 0x0000000d827f7c20 */ /* 0x004fe20008410000 */
[----:B------:R-:W-:-:S02]  /*36a0*/  FSEL R96, R154, -INF , !P3 ;  /* 0xff8000009a607808 */ /* 0x000fc40005800000 */
[----:B------:R-:W-:Y:S02]  /*36b0*/  FSEL R107, R152, -INF , !P5 ;  /* 0xff800000986b7808 */ /* 0x000fe40006800000 */
[C---:B------:R-:W-:Y:S01]  /*36c0*/  ISETP.GE.AND P3, PT, R115.reuse, 0x68, PT ;  /* 0x000000687300780c */ /* 0x040fe20003f66270 */
[----:B------:R-:W-:Y:S01]  /*36d0*/  MUFU.TANH R127, R127 ;  /* 0x0000007f007f7308 */ /* 0x000fe20000002400 */
[----:B------:R-:W-:Y:S01]  /*36e0*/  ISETP.GE.AND P5, PT, R115, 0x69, PT ;  /* 0x000000697300780c */ /* 0x000fe20003fa6270 */
[----:B-1----:R-:W-:Y:S01]  /*36f0*/  VIADD R125, R9, 0xc ;  /* 0x0000000c097d7836 */ /* 0x002fe20000000000 */
[C---:B------:R-:W-:Y:S02]  /*3700*/  ISETP.GT.OR P4, PT, R214.reuse, 0x58, !P4 ;  /* 0x00000058d600780c */ /* 0x040fe40006784670 */
[----:B------:R-:W-:Y:S02]  /*3710*/  ISETP.GT.OR P2, PT, R214, 0x59, !P2 ;  /* 0x00000059d600780c */ /* 0x000fe40005744670 */
[C---:B------:R-:W-:Y:S01]  /*3720*/  ISETP.GT.OR P0, PT, R124.reuse, 0x60, !P0 ;  /* 0x000000607c00780c */ /* 0x040fe20004704670 */
[----:B------:R-:W1:Y:S01]  /*3730*/  SHFL.IDX PT, R233, R17, R125, 0x1f ;  /* 0x00001f7d11e97589 */ /* 0x000e6200000e0000 */
[C---:B------:R-:W-:Y:S01]  /*3740*/  ISETP.GT.OR P1, PT, R124.reuse, 0x61, !P1 ;  /* 0x000000617c00780c */ /* 0x040fe20004f24670 */
[----:B------:R-:W-:Y:S01]  /*3750*/  MUFU.TANH R227, R227 ;  /* 0x000000e300e37308 */ /* 0x000fe20000002400 */
[----:B------:R-:W-:-:S02]  /*3760*/  ISETP.GT.OR P3, PT, R124, 0x68, !P3 ;  /* 0x000000687c00780c */ /* 0x000fc40005f64670 */
[----:B------:R-:W-:Y:S02]  /*3770*/  ISETP.GT.OR P5, PT, R124, 0x69, !P5 ;  /* 0x000000697c00780c */ /* 0x000fe40006fa4670 */
[----:B------:R-:W-:Y:S02]  /*3780*/  FSEL R90, R150, -INF , !P4 ;  /* 0xff800000965a7808 */ /* 0x000fe40006000000 */
[----:B------:R-:W-:Y:S01]  /*3790*/  FSEL R110, R149, -INF , !P2 ;  /* 0xff800000956e7808 */ /* 0x000fe20005000000 */
[----:B------:R-:W-:Y:S01]  /*37a0*/  MUFU.TANH R131, R131 ;  /* 0x0000008300837308 */ /* 0x000fe20000002400 */
[----:B------:R-:W-:Y:S02]  /*37b0*/  FSEL R106, R148, -INF , !P0 ;  /* 0xff800000946a7808 */ /* 0x000fe40004000000 */
[----:B------:R-:W-:Y:S02]  /*37c0*/  FSEL R94, R147, -INF , !P1 ;  /* 0xff800000935e7808 */ /* 0x000fe40004800000 */
[----:B------:R-:W-:-:S02]  /*37d0*/  ISETP.GE.AND P4, PT, R115, 0x70, PT ;  /* 0x000000707300780c */ /* 0x000fc40003f86270 */
[C---:B------:R-:W-:Y:S02]  /*37e0*/  ISETP.GE.AND P2, PT, R115.reuse, 0x71, PT ;  /* 0x000000717300780c */ /* 0x040fe40003f46270 */
[C---:B------:R-:W-:Y:S02]  /*37f0*/  ISETP.GE.AND P0, PT, R115.reuse, 0x78, PT ;  /* 0x000000787300780c */ /* 0x040fe40003f06270 */
[----:B------:R-:W-:Y:S02]  /*3800*/  ISETP.GE.AND P1, PT, R115, 0x79, PT ;  /* 0x000000797300780c */ /* 0x000fe40003f26270 */
[----:B------:R-:W-:Y:S01]  /*3810*/  FSEL R116, R144, -INF , !P3 ;  /* 0xff80000090747808 */ /* 0x000fe20005800000 */
[----:B-1----:R-:W-:Y:S01]  /*3820*/  FFMA.FTZ R224, R224, UR4, -R233 ;  /* 0x00000004e0e07c23 */ /* 0x002fe200080108e9 */
[----:B------:R-:W-:Y:S02]  /*3830*/  FSEL R115, R143, -INF , !P5 ;  /* 0xff8000008f737808 */ /* 0x000fe40006800000 */
[----:B------:R-:W-:-:S02]  /*3840*/  ISETP.GE.AND P3, PT, R215, 0x60, PT ;  /* 0x00000060d700780c */ /* 0x000fc40003f66270 */
[----:B------:R-:W-:Y:S02]  /*3850*/  ISETP.GE.AND P5, PT, R215, 0x61, PT ;  /* 0x00000061d700780c */ /* 0x000fe40003fa6270 */
[----:B------:R-:W-:Y:S02]  /*3860*/  ISETP.GT.OR P4, PT, R124, 0x70, !P4 ;  /* 0x000000707c00780c */ /* 0x000fe40006784670 */
[C---:B------:R-:W-:Y:S02]  /*3870*/  ISETP.GT.OR P3, PT, R214.reuse, 0x60, !P3 ;  /* 0x00000060d600780c */ /* 0x040fe40005f64670 */
[----:B------:R-:W-:Y:S02]  /*3880*/  ISETP.GT.OR P5, PT, R214, 0x61, !P5 ;  /* 0x00000061d600780c */ /* 0x000fe40006fa4670 */
[----:B------:R-:W-:Y:S02]  /*3890*/  FSEL R118, R140, -INF , !P4 ;  /* 0xff8000008c767808 */ /* 0x000fe40006000000 */
[----:B---3--:R-:W-:-:S02]  /*38a0*/  FSEL R119, R146, -INF , !P3 ;  /* 0xff80000092777808 */ /* 0x008fc40005800000 */
[----:B------:R-:W-:Y:S02]  /*38b0*/  FSEL R122, R145, -INF , !P5 ;  /* 0xff800000917a7808 */ /* 0x000fe40006800000 */
[C---:B------:R-:W-:Y:S02]  /*38c0*/  ISETP.GE.AND P4, PT, R215.reuse, 0x68, PT ;  /* 0x00000068d700780c */ /* 0x040fe40003f86270 */
[C---:B------:R-:W-:Y:S02]  /*38d0*/  ISETP.GE.AND P3, PT, R215.reuse, 0x69, PT ;  /* 0x00000069d700780c */ /* 0x040fe40003f66270 */
[----:B------:R-:W-:Y:S02]  /*38e0*/  ISETP.GE.AND P5, PT, R215, 0x70, PT ;  /* 0x00000070d700780c */ /* 0x000fe40003fa6270 */
[C---:B------:R-:W-:Y:S02]  /*38f0*/  ISETP.GT.OR P2, PT, R124.reuse, 0x71, !P2 ;  /* 0x000000717c00780c */ /* 0x040fe40005744670 */
[----:B------:R-:W-:-:S02]  /*3900*/  ISETP.GT.OR P0, PT, R124, 0x78, !P0 ;  /* 0x000000787c00780c */ /* 0x000fc40004704670 */
[----:B------:R-:W-:Y:S01]  /*3910*/  ISETP.GT.OR P1, PT, R124, 0x79, !P1 ;  /* 0x000000797c00780c */ /* 0x000fe20004f24670 */
[C---:B------:R-:W-:Y:S01]  /*3920*/  VIADD R124, R9.reuse, 0x4 ;  /* 0x00000004097c7836 */ /* 0x040fe20000000000 */
[C---:B------:R-:W-:Y:S02]  /*3930*/  ISETP.GT.OR P4, PT, R214.reuse, 0x68, !P4 ;  /* 0x00000068d600780c */ /* 0x040fe40006784670 */
[C---:B------:R-:W-:Y:S02]  /*3940*/  ISETP.GT.OR P3, PT, R214.reuse, 0x69, !P3 ;  /* 0x00000069d600780c */ /* 0x040fe40005f64670 */
[----:B------:R-:W-:Y:S01]  /*3950*/  ISETP.GT.OR P5, PT, R214, 0x70, !P5 ;  /* 0x00000070d600780c */ /* 0x000fe20006fa4670 */
[----:B------:R-:W1:Y:S01]  /*3960*/  SHFL.IDX PT, R128, R218, R124, 0x1f ;  /* 0x00001f7cda807589 */ /* 0x000e6200000e0000 */
[----:B------:R-:W-:Y:S02]  /*3970*/  IADD3 R126, R9, 0x8, RZ ;  /* 0x00000008097e7810 */ /* 0x000fe40007ffe0ff */
[----:B------:R-:W-:Y:S01]  /*3980*/  FSEL R117, R142, -INF , !P4 ;  /* 0xff8000008e757808 */ /* 0x000fe20006000000 */
[----:B------:R-:W-:Y:S01]  /*3990*/  SHFL.IDX PT, R217, R17, R124, 0x1f ;  /* 0x00001f7c11d97589 */ /* 0x000fe200000e0000 */
[----:B------:R-:W-:-:S02]  /*39a0*/  FSEL R123, R141, -INF , !P3 ;  /* 0xff8000008d7b7808 */ /* 0x000fc40005800000 */
[----:B------:R-:W-:Y:S01]  /*39b0*/  FSEL R120, R5, -INF , !P5 ;  /* 0xff80000005787808 */ /* 0x000fe20006800000 */
[----:B------:R-:W2:Y:S01]  /*39c0*/  SHFL.IDX PT, R216, R218, R126, 0x1f ;  /* 0x00001f7edad87589 */ /* 0x000ea200000e0000 */
[C---:B------:R-:W-:Y:S02]  /*39d0*/  ISETP.GE.AND P4, PT, R215.reuse, 0x71, PT ;  /* 0x00000071d700780c */ /* 0x040fe40003f86270 */
[C---:B------:R-:W-:Y:S02]  /*39e0*/  ISETP.GE.AND P3, PT, R215.reuse, 0x78, PT ;  /* 0x00000078d700780c */ /* 0x040fe40003f66270 */
[----:B------:R-:W-:Y:S02]  /*39f0*/  ISETP.GE.AND P5, PT, R215, 0x79, PT ;  /* 0x00000079d700780c */ /* 0x000fe40003fa6270 */
[----:B------:R-:W3:Y:S01]  /*3a00*/  SHFL.IDX PT, R215, R17, R9, 0x1f ;  /* 0x00001f0911d77589 */ /* 0x000ee200000e0000 */
[C---:B------:R-:W-:Y:S02]  /*3a10*/  ISETP.GT.OR P4, PT, R214.reuse, 0x71, !P4 ;  /* 0x00000071d600780c */ /* 0x040fe40006784670 */
[----:B------:R-:W-:-:S02]  /*3a20*/  ISETP.GT.OR P3, PT, R214, 0x78, !P3 ;  /* 0x00000078d600780c */ /* 0x000fc40005f64670 */
[----:B------:R-:W-:Y:S02]  /*3a30*/  ISETP.GT.OR P5, PT, R214, 0x79, !P5 ;  /* 0x00000079d600780c */ /* 0x000fe40006fa4670 */
[----:B------:R-:W4:Y:S01]  /*3a40*/  SHFL.IDX PT, R214, R218, R125, 0x1f ;  /* 0x00001f7ddad67589 */ /* 0x000f2200000e0000 */
[----:B------:R-:W-:Y:S02]  /*3a50*/  WARPGROUP.DEPBAR.LE gsb0, 0x0 ;  /* 0x00008000000079c5 */ /* 0x000fe40000010000 */
[----:B-1----:R-:W-:Y:S01]  /*3a60*/  FADD.FTZ R221, R25, -R128 ;  /* 0x8000008019dd7221 */ /* 0x002fe20000010000 */
[--C-:B------:R-:W-:Y:S01]  /*3a70*/  FADD.FTZ R226, R24, -R223.reuse ;  /* 0x800000df18e27221 */ /* 0x100fe20000010000 */
[--C-:B--2---:R-:W-:Y:S01]  /*3a80*/  FADD.FTZ R129, R28, -R216.reuse ;  /* 0x800000d81c817221 */ /* 0x104fe20000010000 */
[----:B------:R-:W-:Y:S01]  /*3a90*/  FADD.FTZ R130, R30, -R216 ;  /* 0x800000d81e827221 */ /* 0x000fe20000010000 */
[----:B------:R-:W-:Y:S01]  /*3aa0*/  FADD.FTZ R223, R26, -R223 ;  /* 0x800000df1adf7221 */ /* 0x000fe20000010000 */
[--C-:B------:R-:W-:Y:S01]  /*3ab0*/  FFMA.FTZ R211, R211, UR4, -R217.reuse ;  /* 0x00000004d3d37c23 */ /* 0x100fe200080108d9 */
[----:B------:R-:W-:Y:S01]  /*3ac0*/  FFMA.FTZ R26, R213, UR4, -R217 ;  /* 0x00000004d51a7c23 */ /* 0x000fe200080108d9 */
[----:B------:R-:W-:Y:S01]  /*3ad0*/  FADD.FTZ R128, R27, -R128 ;  /* 0x800000801b807221 */ /* 0x000fe20000010000 */
[C---:B------:R-:W-:Y:S01]  /*3ae0*/  IADD3 R217, R9.reuse, 0x14, RZ ;  /* 0x0000001409d97810 */ /* 0x040fe20007ffe0ff */
[--C-:B---3--:R-:W-:Y:S01]  /*3af0*/  FFMA.FTZ R216, R210, UR4, -R215.reuse ;  /* 0x00000004d2d87c23 */ /* 0x108fe200080108d7 */
[----:B------:R-:W-:Y:S01]  /*3b00*/  FFMA.FTZ R25, R212, UR4, -R215 ;  /* 0x00000004d4197c23 */ /* 0x000fe200080108d7 */
[C---:B------:R-:W-:Y:S01]  /*3b10*/  VIADD R215, R9.reuse, 0x10 ;  /* 0x0000001009d77836 */ /* 0x040fe20000000000 */
[----:B------:R-:W1:Y:S01]  /*3b20*/  SHFL.IDX PT, R28, R17, R126, 0x1f ;  /* 0x00001f7e111c7589 */ /* 0x000e6200000e0000 */
[C---:B------:R-:W-:Y:S01]  /*3b30*/  VIADD R213, R9.reuse, 0x1c ;  /* 0x0000001c09d57836 */ /* 0x040fe20000000000 */
[----:B------:R-:W2:Y:S01]  /*3b40*/  MUFU.EX2 R211, R211 ;  /* 0x000000d300d37308 */ /* 0x000ea20000000800 */
[----:B------:R-:W-:Y:S01]  /*3b50*/  VIADD R212, R9, 0x18 ;  /* 0x0000001809d47836 */ /* 0x000fe20000000000 */
[----:B------:R-:W3:Y:S01]  /*3b60*/  SHFL.IDX PT, R27, R218, R215, 0x1f ;  /* 0x00001fd7da1b7589 */ /* 0x000ee200000e0000 */
[--C-:B----4-:R-:W-:Y:S01]  /*3b70*/  FADD.FTZ R210, R29, -R214.reuse ;  /* 0x800000d61dd27221 */ /* 0x110fe20000010000 */
[----:B------:R-:W-:-:S02]  /*3b80*/  FADD.FTZ R214, R31, -R214 ;  /* 0x800000d61fd67221 */ /* 0x000fc40000010000 */
[----:B------:R-:W4:Y:S02]  /*3b90*/  SHFL.IDX PT, R222, R218, R217, 0x1f ;  /* 0x00001fd9dade7589 */ /* 0x000f2400000e0000 */
[----:B------:R-:W3:Y:S02]  /*3ba0*/  MUFU.EX2 R26, R26 ;  /* 0x0000001a001a7308 */ /* 0x000ee40000000800 */
[----:B------:R-:W4:Y:S04]  /*3bb0*/  SHFL.IDX PT, R29, R218, R213, 0x1f ;  /* 0x00001fd5da1d7589 */ /* 0x000f2800000e0000 */
[----:B------:R3:W4:Y:S02]  /*3bc0*/  SHFL.IDX PT, R30, R218, R212, 0x1f ;  /* 0x00001fd4da1e7589 */ /* 0x00072400000e0000 */
[----:B------:R-:W4:Y:S01]  /*3bd0*/  MUFU.EX2 R25, R25 ;  /* 0x0000001900197308 */ /* 0x000f220000000800 */
[----:B--2---:R-:W-:Y:S01]  /*3be0*/  FMUL.FTZ R221, R211, R221 ;  /* 0x000000ddd3dd7220 */ /* 0x004fe20000410000 */
[----:B------:R-:W2:Y:S01]  /*3bf0*/  SHFL.IDX PT, R31, R17, R215, 0x1f ;  /* 0x00001fd7111f7589 */ /* 0x000ea200000e0000 */
[--C-:B-1----:R-:W-:Y:S01]  /*3c00*/  FFMA.FTZ R24, R220, UR4, -R28.reuse ;  /* 0x00000004dc187c23 */ /* 0x102fe2000801081c */
[----:B------:R-:W-:Y:S01]  /*3c10*/  FFMA.FTZ R28, R219, UR4, -R28 ;  /* 0x00000004db1c7c23 */ /* 0x000fe2000801081c */
[----:B------:R-:W-:Y:S01]  /*3c20*/  FFMA.FTZ R234, -R234, R234, 1 ;  /* 0x3f800000eaea7423 */ /* 0x000fe200000101ea */
[----:B---3--:R-:W-:Y:S01]  /*3c30*/  FMUL.FTZ R128, R26, R128 ;  /* 0x000000801a807220 */ /* 0x008fe20000410000 */
[--C-:B------:R-:W-:Y:S01]  /*3c40*/  FADD.FTZ R218, R32, -R27.reuse ;  /* 0x8000001b20da7221 */ /* 0x100fe20000010000 */
[----:B------:R-:W-:Y:S01]  /*3c50*/  FADD.FTZ R219, R34, -R27 ;  /* 0x8000001b22db7221 */ /* 0x000fe20000010000 */
[----:B------:R-:W1:Y:S01]  /*3c60*/  SHFL.IDX PT, R32, R17, R217, 0x1f ;  /* 0x00001fd911207589 */ /* 0x000e6200000e0000 */
[----:B------:R-:W3:Y:S01]  /*3c70*/  MUFU.EX2 R24, R24 ;  /* 0x0000001800187308 */ /* 0x000ee20000000800 */
[--C-:B----4-:R-:W-:Y:S01]  /*3c80*/  FADD.FTZ R220, R33, -R222.reuse ;  /* 0x800000de21dc7221 */ /* 0x110fe20000010000 */
[----:B------:R-:W-:Y:S01]  /*3c90*/  FADD.FTZ R222, R35, -R222 ;  /* 0x800000de23de7221 */ /* 0x000fe20000010000 */
[----:B------:R-:W4:Y:S01]  /*3ca0*/  SHFL.IDX PT, R33, R17, R212, 0x1f ;  /* 0x00001fd411217589 */ /* 0x000f2200000e0000 */
[----:B------:R-:W-:Y:S01]  /*3cb0*/  FMUL.FTZ R223, R25, R223 ;  /* 0x000000df19df7220 */ /* 0x000fe20000410000 */
[--C-:B------:R-:W-:Y:S01]  /*3cc0*/  FADD.FTZ R37, R37, -R29.reuse ;  /* 0x8000001d25257221 */ /* 0x100fe20000010000 */
[----:B------:R-:W-:Y:S01]  /*3cd0*/  FADD.FTZ R39, R39, -R29 ;  /* 0x8000001d27277221 */ /* 0x000fe20000010000 */
[----:B------:R-:W4:Y:S01]  /*3ce0*/  SHFL.IDX PT, R34, R17, R213, 0x1f ;  /* 0x00001fd511227589 */ /* 0x000f2200000e0000 */
[----:B------:R3:W-:Y:S01]  /*3cf0*/  MUFU.EX2 R27, R28 ;  /* 0x0000001c001b7308 */ /* 0x0007e20000000800 */
[--C-:B------:R-:W-:Y:S01]  /*3d00*/  FADD.FTZ R36, R36, -R30.reuse ;  /* 0x8000001e24247221 */ /* 0x100fe20000010000 */
[----:B------:R-:W-:Y:S01]  /*3d10*/  FADD.FTZ R38, R38, -R30 ;  /* 0x8000001e26267221 */ /* 0x000fe20000010000 */
[----:B------:R-:W-:Y:S01]  /*3d20*/  SHFL.IDX PT, R35, R15, R9, 0x1f ;  /* 0x00001f090f237589 */ /* 0x000fe200000e0000 */
[--C-:B--2---:R-:W-:Y:S01]  /*3d30*/  FFMA.FTZ R29, R209, UR4, -R31.reuse ;  /* 0x00000004d11d7c23 */ /* 0x104fe2000801081f */
[----:B------:R-:W-:Y:S01]  /*3d40*/  FFMA.FTZ R31, R208, UR4, -R31 ;  /* 0x00000004d01f7c23 */ /* 0x000fe2000801081f */
[----:B------:R-:W-:Y:S01]  /*3d50*/  FFMA.FTZ R208, -R18, R18, 1 ;  /* 0x3f80000012d07423 */ /* 0x000fe20000010112 */
[----:B------:R-:W2:Y:S01]  /*3d60*/  SHFL.IDX PT, R209, R15, R126, 0x1f ;  /* 0x00001f7e0fd17589 */ /* 0x000ea200000e0000 */
[----:B------:R-:W2:Y:S01]  /*3d70*/  MUFU.EX2 R30, R224 ;  /* 0x000000e0001e7308 */ /* 0x000ea20000000800 */
[----:B---3--:R-:W-:Y:S01]  /*3d80*/  FFMA.FTZ R28, R225, UR4, -R233 ;  /* 0x00000004e11c7c23 */ /* 0x008fe200080108e9 */
[----:B------:R-:W-:Y:S01]  /*3d90*/  FMUL.FTZ R129, R24, R129 ;  /* 0x0000008118817220 */ /* 0x000fe20000410000 */
[--C-:B-1----:R-:W-:Y:S01]  /*3da0*/  FFMA.FTZ R207, R207, UR4, -R32.reuse ;  /* 0x00000004cfcf7c23 */ /* 0x102fe20008010820 */
[----:B------:R-:W-:-:S04]  /*3db0*/  FFMA.FTZ R32, R206, UR4, -R32 ;  /* 0x00000004ce207c23 */ /* 0x000fc80008010820 */
[----:B------:R1:W-:Y:S01]  /*3dc0*/  MUFU.EX2 R18, R31 ;  /* 0x0000001f00127308 */ /* 0x0003e20000000800 */
[----:B------:R-:W-:Y:S01]  /*3dd0*/  FFMA.FTZ R206, -R20, R20, 1 ;  /* 0x3f80000014ce7423 */ /* 0x000fe20000010114 */
[----:B----4-:R-:W-:-:S03]  /*3de0*/  FFMA.FTZ R204, R204, UR4, -R33 ;  /* 0x00000004cccc7c23 */ /* 0x010fc60008010821 */
[----:B------:R-:W-:Y:S01]  /*3df0*/  FMUL.FTZ R206, R206, R223 ;  /* 0x000000dfcece7220 */ /* 0x000fe20000410000 */
[----:B------:R-:W-:Y:S02]  /*3e00*/  FFMA.FTZ R223, -R194, R194, 1 ;  /* 0x3f800000c2df7423 */ /* 0x000fe400000101c2 */
[----:B------:R3:W4:Y:S01]  /*3e10*/  MUFU.EX2 R20, R32 ;  /* 0x0000002000147308 */ /* 0x0007220000000800 */
[----:B-1----:R-:W-:Y:S01]  /*3e20*/  FFMA.FTZ R31, R205, UR4, -R33 ;  /* 0x00000004cd1f7c23 */ /* 0x002fe20008010821 */
[----:B------:R-:W-:Y:S01]  /*3e30*/  FFMA.FTZ R33, R139, UR4, -R34 ;  /* 0x000000048b217c23 */ /* 0x000fe20008010822 */
[----:B--2---:R-:W-:Y:S01]  /*3e40*/  FMUL.FTZ R214, R30, R214 ;  /* 0x000000d61ed67220 */ /* 0x004fe20000410000 */
[----:B------:R-:W1:Y:S01]  /*3e50*/  SHFL.IDX PT, R139, R15, R124, 0x1f ;  /* 0x00001f7c0f8b7589 */ /* 0x000e6200000e0000 */
[----:B------:R-:W-:-:S03]  /*3e60*/  FFMA.FTZ R205, R134, UR4, -R209 ;  /* 0x0000000486cd7c23 */ /* 0x000fc600080108d1 */
[----:B------:R2:W1:Y:S01]  /*3e70*/  MUFU.EX2 R17, R207 ;  /* 0x000000cf00117308 */ /* 0x0004620000000800 */
[----:B---3--:R-:W-:Y:S01]  /*3e80*/  FFMA.FTZ R32, -R19, R19, 1 ;  /* 0x3f80000013207423 */ /* 0x008fe20000010113 */
[----:B------:R-:W-:Y:S01]  /*3e90*/  FFMA.FTZ R134, R132, UR4, -R209 ;  /* 0x0000000484867c23 */ /* 0x000fe200080108d1 */
[----:B------:R-:W3:Y:S04]  /*3ea0*/  LDL.LU R194, [R1+0x140] ;  /* 0x0001400001c27983 */ /* 0x000ee80000300800 */
[----:B------:R-:W1:Y:S01]  /*3eb0*/  SHFL.IDX PT, R209, R10, R126, 0x1f ;  /* 0x00001f7e0ad17589 */ /* 0x000e6200000e0000 */
[----:B------:R1:W-:Y:S01]  /*3ec0*/  MUFU.EX2 R19, R204 ;  /* 0x000000cc00137308 */ /* 0x0003e20000000800 */
[----:B----4-:R-:W-:Y:S02]  /*3ed0*/  FMUL.FTZ R222, R20, R222 ;  /* 0x000000de14de7220 */ /* 0x010fe40000410000 */
[----:B--2---:R-:W2:Y:S05]  /*3ee0*/  SHFL.IDX PT, R207, R15, R125, 0x1f ;  /* 0x00001f7d0fcf7589 */ /* 0x004eaa00000e0000 */
[----:B------:R-:W-:Y:S01]  /*3ef0*/  MUFU.EX2 R33, R33 ;  /* 0x0000002100217308 */ /* 0x000fe20000000800 */
[----:B-1----:R-:W-:Y:S01]  /*3f00*/  FMUL.FTZ R204, R32, R221 ;  /* 0x000000dd20cc7220 */ /* 0x002fe20000410000 */
[----:B------:R-:W-:Y:S01]  /*3f10*/  FFMA.FTZ R32, R138, UR4, -R34 ;  /* 0x000000048a207c23 */ /* 0x000fe20008010822 */
[--C-:B------:R-:W-:Y:S01]  /*3f20*/  FFMA.FTZ R34, R136, UR4, -R35.reuse ;  /* 0x0000000488227c23 */ /* 0x100fe20008010823 */
[----:B------:R-:W-:Y:S01]  /*3f30*/  FFMA.FTZ R35, R137, UR4, -R35 ;  /* 0x0000000489237c23 */ /* 0x000fe20008010823 */
[----:B------:R-:W-:Y:S01]  /*3f40*/  SHFL.IDX PT, R138, R15, R217, 0x1f ;  /* 0x00001fd90f8a7589 */ /* 0x000fe200000e0000 */
[--C-:B------:R-:W-:Y:S01]  /*3f50*/  FFMA.FTZ R133, R133, UR4, -R139.reuse ;  /* 0x0000000485857c23 */ /* 0x100fe2000801088b */
[----:B------:R-:W-:Y:S01]  /*3f60*/  FFMA.FTZ R135, R135, UR4, -R139 ;  /* 0x0000000487877c23 */ /* 0x000fe2000801088b */
[----:B------:R-:W1:Y:S01]  /*3f70*/  MUFU.EX2 R32, R32 ;  /* 0x0000002000207308 */ /* 0x000e620000000800 */
[----:B------:R-:W4:Y:S01]  /*3f80*/  SHFL.IDX PT, R137, R15, R215, 0x1f ;  /* 0x00001fd70f897589 */ /* 0x000f2200000e0000 */
[----:B------:R-:W-:-:S03]  /*3f90*/  FMUL.FTZ R220, R17, R220 ;  /* 0x000000dc11dc7220 */ /* 0x000fc60000410000 */
[----:B------:R-:W1:Y:S01]  /*3fa0*/  SHFL.IDX PT, R221, R15, R212, 0x1f ;  /* 0x00001fd40fdd7589 */ /* 0x000e6200000e0000 */
[----:B------:R-:W-:Y:S02]  /*3fb0*/  FFMA.FTZ R104, R104, UR4, -R209 ;  /* 0x0000000468687c23 */ /* 0x000fe400080108d1 */
[----:B------:R-:W1:Y:S01]  /*3fc0*/  MUFU.EX2 R28, R28 ;  /* 0x0000001c001c7308 */ /* 0x000e620000000800 */
[----:B------:R4:W1:Y:S01]  /*3fd0*/  SHFL.IDX PT, R139, R15, R213, 0x1f ;  /* 0x00001fd50f8b7589 */ /* 0x00086200000e0000 */
[--C-:B--2---:R-:W-:Y:S01]  /*3fe0*/  FFMA.FTZ R136, R88, UR4, -R207.reuse ;  /* 0x0000000458887c23 */ /* 0x104fe200080108cf */
[----:B------:R-:W-:Y:S02]  /*3ff0*/  FFMA.FTZ R132, R121, UR4, -R207 ;  /* 0x0000000479847c23 */ /* 0x000fe400080108cf */
[----:B------:R-:W2:Y:S03]  /*4000*/  SHFL.IDX PT, R207, R10, R9, 0x1f ;  /* 0x00001f090acf7589 */ /* 0x000ea600000e0000 */
[----:B------:R1:W-:Y:S01]  /*4010*/  MUFU.EX2 R88, R135 ;  /* 0x0000008700587308 */ /* 0x0003e20000000800 */
[----:B------:R-:W2:Y:S07]  /*4020*/  SHFL.IDX PT, R121, R10, R124, 0x1f ;  /* 0x00001f7c0a797589 */ /* 0x000eae00000e0000 */
[----:B----4-:R4:W-:Y:S01]  /*4030*/  MUFU.EX2 R15, R133 ;  /* 0x00000085000f7308 */ /* 0x0109e20000000800 */
[----:B-1----:R-:W-:Y:S01]  /*4040*/  FFMA.FTZ R135, R114, UR4, -R137 ;  /* 0x0000000472877c23 */ /* 0x002fe20008010889 */
[----:B------:R-:W-:Y:S01]  /*4050*/  FMUL.FTZ R37, R32, R37 ;  /* 0x0000002520257220 */ /* 0x000fe20000410000 */
[----:B------:R-:W-:Y:S01]  /*4060*/  FMUL.FTZ R210, R28, R210 ;  /* 0x000000d21cd27220 */ /* 0x000fe20000410000 */
[----:B------:R-:W-:-:S04]  /*4070*/  FFMA.FTZ R102, R102, UR4, -R221 ;  /* 0x0000000466667c23 */ /* 0x000fc800080108dd */
[----:B------:R-:W1:Y:S01]  /*4080*/  MUFU.EX2 R29, R29 ;  /* 0x0000001d001d7308 */ /* 0x000e620000000800 */
[----:B----4-:R-:W-:Y:S01]  /*4090*/  FFMA.FTZ R133, R112, UR4, -R137 ;  /* 0x0000000470857c23 */ /* 0x010fe20008010889 */
[--C-:B------:R-:W-:Y:S01]  /*40a0*/  FFMA.FTZ R137, R113, UR4, -R138.reuse ;  /* 0x0000000471897c23 */ /* 0x100fe2000801088a */
[----:B------:R-:W-:Y:S01]  /*40b0*/  FFMA.FTZ R138, R89, UR4, -R138 ;  /* 0x00000004598a7c23 */ /* 0x000fe2000801088a */
[----:B------:R-:W-:Y:S01]  /*40c0*/  FFMA.FTZ R112, R105, UR4, -R221 ;  /* 0x0000000469707c23 */ /* 0x000fe200080108dd */
[--C-:B------:R-:W-:Y:S01]  /*40d0*/  FFMA.FTZ R105, R91, UR4, -R139.reuse ;  /* 0x000000045b697c23 */ /* 0x100fe2000801088b */
[----:B------:R-:W-:Y:S01]  /*40e0*/  LDS R221, [R13+0x400] ;  /* 0x000400000ddd7984 */ /* 0x000fe20000000800 */
[----:B------:R-:W-:Y:S01]  /*40f0*/  FFMA.FTZ R113, R92, UR4, -R139 ;  /* 0x000000045c717c23 */ /* 0x000fe2000801088b */
[----:B------:R4:W-:Y:S01]  /*4100*/  MUFU.EX2 R89, R205 ;  /* 0x000000cd00597308 */ /* 0x0009e20000000800 */
[--C-:B--2---:R-:W-:Y:S01]  /*4110*/  FFMA.FTZ R109, R109, UR4, -R207.reuse ;  /* 0x000000046d6d7c23 */ /* 0x104fe200080108cf */
[----:B------:R-:W-:Y:S01]  /*4120*/  FFMA.FTZ R114, R101, UR4, -R207 ;  /* 0x0000000465727c23 */ /* 0x000fe200080108cf */
[----:B------:R-:W2:Y:S01]  /*4130*/  SHFL.IDX PT, R139, R10, R213, 0x1f ;  /* 0x00001fd50a8b7589 */ /* 0x000ea200000e0000 */
[--C-:B------:R-:W-:Y:S01]  /*4140*/  FFMA.FTZ R101, R93, UR4, -R121.reuse ;  /* 0x000000045d657c23 */ /* 0x100fe20008010879 */
[----:B------:R-:W-:Y:S01]  /*4150*/  FFMA.FTZ R111, R111, UR4, -R121 ;  /* 0x000000046f6f7c23 */ /* 0x000fe20008010879 */
[----:B------:R-:W-:Y:S01]  /*4160*/  FFMA.FTZ R121, R95, UR4, -R209 ;  /* 0x000000045f797c23 */ /* 0x000fe200080108d1 */
[----:B------:R-:W2:Y:S01]  /*4170*/  SHFL.IDX PT, R207, R10, R217, 0x1f ;  /* 0x00001fd90acf7589 */ /* 0x000ea200000e0000 */
[----:B------:R4:W-:Y:S01]  /*4180*/  MUFU.EX2 R91, R134 ;  /* 0x00000086005b7308 */ /* 0x0009e20000000800 */
[----:B------:R-:W-:Y:S01]  /*4190*/  FFMA.FTZ R209, -R232, R232, 1 ;  /* 0x3f800000e8d17423 */ /* 0x000fe200000101e8 */
[----:B-1----:R-:W-:Y:S01]  /*41a0*/  FMUL.FTZ R218, R29, R218 ;  /* 0x000000da1dda7220 */ /* 0x002fe20000410000 */
[----:B----4-:R-:W1:Y:S02]  /*41b0*/  SHFL.IDX PT, R205, R10, R125, 0x1f ;  /* 0x00001f7d0acd7589 */ /* 0x010e6400000e0000 */
[----:B------:R-:W-:-:S03]  /*41c0*/  FMUL.FTZ R209, R209, R214 ;  /* 0x000000d6d1d17220 */ /* 0x000fc60000410000 */
[----:B------:R4:W-:Y:S01]  /*41d0*/  MUFU.EX2 R92, R136 ;  /* 0x00000088005c7308 */ /* 0x0009e20000000800 */
[----:B------:R-:W1:Y:S07]  /*41e0*/  SHFL.IDX PT, R134, R10, R215, 0x1f ;  /* 0x00001fd70a867589 */ /* 0x000e6e00000e0000 */
[----:B------:R1:W-:Y:S01]  /*41f0*/  MUFU.EX2 R93, R133 ;  /* 0x00000085005d7308 */ /* 0x0003e20000000800 */
[----:B----4-:R4:W4:Y:S01]  /*4200*/  SHFL.IDX PT, R136, R10, R212, 0x1f ;  /* 0x00001fd40a887589 */ /* 0x01092200000e0000 */
[--C-:B--2---:R-:W-:Y:S01]  /*4210*/  FFMA.FTZ R103, R103, UR4, -R139.reuse ;  /* 0x0000000467677c23 */ /* 0x104fe2000801088b */
[----:B------:R-:W-:Y:S01]  /*4220*/  FFMA.FTZ R110, R110, UR4, -R139 ;  /* 0x000000046e6e7c23 */ /* 0x000fe2000801088b */
[----:B------:R-:W-:Y:S01]  /*4230*/  FFMA.FTZ R139, -R231, R231, 1 ;  /* 0x3f800000e78b7423 */ /* 0x000fe200000101e7 */
[----:B------:R-:W-:-:S03]  /*4240*/  FFMA.FTZ R107, R107, UR4, -R207 ;  /* 0x000000046b6b7c23 */ /* 0x000fc600080108cf */
[----:B------:R2:W-:Y:S01]  /*4250*/  MUFU.EX2 R95, R135 ;  /* 0x00000087005f7308 */ /* 0x0005e20000000800 */
[----:B------:R-:W-:Y:S01]  /*4260*/  FMUL.FTZ R139, R139, R218 ;  /* 0x000000da8b8b7220 */ /* 0x000fe20000410000 */
[----:B-1----:R-:W-:Y:S01]  /*4270*/  FFMA.FTZ R100, R100, UR4, -R205 ;  /* 0x0000000464647c23 */ /* 0x002fe200080108cd */
[----:B------:R-:W-:Y:S05]  /*4280*/  SHFL.IDX PT, R214, R221, R124, 0x1f ;  /* 0x00001f7cddd67589 */ /* 0x000fea00000e0000 */
[----:B----4-:R1:W-:Y:S01]  /*4290*/  MUFU.EX2 R10, R132 ;  /* 0x00000084000a7308 */ /* 0x0103e20000000800 */
[--C-:B------:R-:W-:Y:S01]  /*42a0*/  FFMA.FTZ R133, R97, UR4, -R134.reuse ;  /* 0x0000000461857c23 */ /* 0x100fe20008010886 */
[----:B------:R-:W-:Y:S01]  /*42b0*/  FFMA.FTZ R134, R96, UR4, -R134 ;  /* 0x0000000460867c23 */ /* 0x000fe20008010886 */
[----:B------:R-:W4:Y:S01]  /*42c0*/  SHFL.IDX PT, R97, R12, R126, 0x1f ;  /* 0x00001f7e0c617589 */ /* 0x000f2200000e0000 */
[----:B--2---:R-:W-:Y:S01]  /*42d0*/  FFMA.FTZ R135, R98, UR4, -R207 ;  /* 0x0000000462877c23 */ /* 0x004fe200080108cf */
[----:B------:R-:W-:-:S02]  /*42e0*/  FSEL R207, R227, -INF , !P1 ;  /* 0xff800000e3cf7808 */ /* 0x000fc40004800000 */
[----:B------:R-:W2:Y:S01]  /*42f0*/  SHFL.IDX PT, R96, R12, R125, 0x1f ;  /* 0x00001f7d0c607589 */ /* 0x000ea200000e0000 */
[----:B------:R-:W4:Y:S01]  /*4300*/  MUFU.EX2 R31, R31 ;  /* 0x0000001f001f7308 */ /* 0x000f220000000800 */
[----:B-1----:R-:W-:Y:S01]  /*4310*/  FFMA.FTZ R132, R99, UR4, -R205 ;  /* 0x0000000463847c23 */ /* 0x002fe200080108cd */
[--C-:B------:R-:W-:Y:S01]  /*4320*/  FFMA.FTZ R108, R108, UR4, -R136.reuse ;  /* 0x000000046c6c7c23 */ /* 0x100fe20008010888 */
[----:B------:R-:W1:Y:S01]  /*4330*/  SHFL.IDX PT, R99, R12, R124, 0x1f ;  /* 0x00001f7c0c637589 */ /* 0x000e6200000e0000 */
[----:B------:R-:W-:-:S03]  /*4340*/  FFMA.FTZ R136, R90, UR4, -R136 ;  /* 0x000000045a887c23 */ /* 0x000fc60008010888 */
[----:B------:R-:W1:Y:S01]  /*4350*/  SHFL.IDX PT, R205, R12, R9, 0x1f ;  /* 0x00001f090ccd7589 */ /* 0x000e6200000e0000 */
[----:B------:R1:W-:Y:S03]  /*4360*/  MUFU.EX2 R90, R137 ;  /* 0x00000089005a7308 */ /* 0x0003e60000000800 */
[----:B------:R-:W1:Y:S04]  /*4370*/  SHFL.IDX PT, R98, R12, R215, 0x1f ;  /* 0x00001fd70c627589 */ /* 0x000e6800000e0000 */
[----:B------:R-:W-:Y:S01]  /*4380*/  SHFL.IDX PT, R218, R221, R126, 0x1f ;  /* 0x00001f7eddda7589 */ /* 0x000fe200000e0000 */
[----:B------:R-:W-:Y:S01]  /*4390*/  MUFU.EX2 R13, R113 ;  /* 0x00000071000d7308 */ /* 0x000fe20000000800 */
[----:B----4-:R-:W-:Y:S01]  /*43a0*/  FMUL.FTZ R36, R31, R36 ;  /* 0x000000241f247220 */ /* 0x010fe20000410000 */
[--C-:B------:R-:W-:Y:S01]  /*43b0*/  FFMA.FTZ R116, R116, UR4, -R97.reuse ;  /* 0x0000000474747c23 */ /* 0x100fe20008010861 */
[----:B------:R-:W-:-:S02]  /*43c0*/  FFMA.FTZ R117, R117, UR4, -R97 ;  /* 0x0000000475757c23 */ /* 0x000fc40008010861 */
[----:B------:R-:W4:Y:S01]  /*43d0*/  SHFL.IDX PT, R97, R12, R212, 0x1f ;  /* 0x00001fd40c617589 */ /* 0x000f2200000e0000 */
[--C-:B--2---:R-:W-:Y:S01]  /*43e0*/  FFMA.FTZ R115, R115, UR4, -R96.reuse ;  /* 0x0000000473737c23 */ /* 0x104fe20008010860 */
[----:B------:R-:W-:Y:S01]  /*43f0*/  FFMA.FTZ R123, R123, UR4, -R96 ;  /* 0x000000047b7b7c23 */ /* 0x000fe20008010860 */
[----:B------:R-:W2:Y:S01]  /*4400*/  MUFU.EX2 R35, R35 ;  /* 0x0000002300237308 */ /* 0x000ea20000000800 */
[--C-:B-1----:R-:W-:Y:S01]  /*4410*/  FFMA.FTZ R137, R94, UR4, -R99.reuse ;  /* 0x000000045e897c23 */ /* 0x102fe20008010863 */
[----:B------:R-:W-:Y:S02]  /*4420*/  FFMA.FTZ R122, R122, UR4, -R99 ;  /* 0x000000047a7a7c23 */ /* 0x000fe40008010863 */
[----:B------:R-:W-:Y:S01]  /*4430*/  SHFL.IDX PT, R99, R12, R217, 0x1f ;  /* 0x00001fd90c637589 */ /* 0x000fe200000e0000 */
[--C-:B------:R-:W-:Y:S01]  /*4440*/  FFMA.FTZ R106, R106, UR4, -R205.reuse ;  /* 0x000000046a6a7c23 */ /* 0x100fe200080108cd */
[----:B------:R-:W-:Y:S02]  /*4450*/  FFMA.FTZ R119, R119, UR4, -R205 ;  /* 0x0000000477777c23 */ /* 0x000fe400080108cd */
[----:B------:R1:W-:Y:S01]  /*4460*/  MUFU.EX2 R96, R112 ;  /* 0x0000007000607308 */ /* 0x0003e20000000800 */
[----:B------:R2:W2:Y:S01]  /*4470*/  SHFL.IDX PT, R205, R12, R213, 0x1f ;  /* 0x00001fd50ccd7589 */ /* 0x0004a200000e0000 */
[--C-:B------:R-:W-:Y:S01]  /*4480*/  FFMA.FTZ R118, R118, UR4, -R98.reuse ;  /* 0x0000000476767c23 */ /* 0x100fe20008010862 */
[----:B------:R-:W-:Y:S01]  /*4490*/  FFMA.FTZ R120, R120, UR4, -R98 ;  /* 0x0000000478787c23 */ /* 0x000fe20008010862 */
[----:B------:R-:W-:-:S04]  /*44a0*/  FMUL.FTZ R98, R27, R130 ;  /* 0x000000821b627220 */ /* 0x000fc80000410000 */
[----:B------:R2:W-:Y:S01]  /*44b0*/  MUFU.EX2 R94, R138 ;  /* 0x0000008a005e7308 */ /* 0x0005e20000000800 */
[----:B-1----:R-:W-:Y:S01]  /*44c0*/  FFMA.FTZ R112, -R22, R22, 1 ;  /* 0x3f80000016707423 */ /* 0x002fe20000010116 */
[----:B------:R-:W-:-:S03]  /*44d0*/  FSEL R22, R2, -INF , !P0 ;  /* 0xff80000002167808 */ /* 0x000fc60004000000 */
[----:B------:R-:W-:Y:S01]  /*44e0*/  FMUL.FTZ R112, R112, R129 ;  /* 0x0000008170707220 */ /* 0x000fe20000410000 */
[----:B------:R-:W-:Y:S01]  /*44f0*/  FSEL R129, R127, -INF , !P3 ;  /* 0xff8000007f817808 */ /* 0x000fe20005800000 */
[--C-:B----4-:R-:W-:Y:S01]  /*4500*/  FFMA.FTZ R130, R22, UR4, -R97.reuse ;  /* 0x0000000416827c23 */ /* 0x110fe20008010861 */
[----:B--2---:R1:W-:Y:S01]  /*4510*/  MUFU.EX2 R12, R102 ;  /* 0x00000066000c7308 */ /* 0x0043e20000000800 */
[----:B------:R-:W-:Y:S02]  /*4520*/  FFMA.FTZ R138, -R229, R229, 1 ;  /* 0x3f800000e58a7423 */ /* 0x000fe400000101e5 */
[----:B------:R-:W-:Y:S02]  /*4530*/  FFMA.FTZ R129, R129, UR4, -R97 ;  /* 0x0000000481817c23 */ /* 0x000fe40008010861 */
[----:B------:R-:W-:Y:S02]  /*4540*/  FMUL.FTZ R138, R138, R220 ;  /* 0x000000dc8a8a7220 */ /* 0x000fe40000410000 */
[----:B------:R-:W2:Y:S01]  /*4550*/  SHFL.IDX PT, R220, R221, R215, 0x1f ;  /* 0x00001fd7dddc7589 */ /* 0x000ea200000e0000 */
[----:B------:R4:W-:Y:S01]  /*4560*/  MUFU.EX2 R97, R111 ;  /* 0x0000006f00617308 */ /* 0x0009e20000000800 */
[----:B-1----:R-:W-:Y:S01]  /*4570*/  FMUL.FTZ R102, R21, R128 ;  /* 0x0000008015667220 */ /* 0x002fe20000410000 */
[----:B------:R-:W-:Y:S01]  /*4580*/  FSEL R21, R6, -INF , !P2 ;  /* 0xff80000006157808 */ /* 0x000fe20005000000 */
[----:B------:R-:W-:Y:S01]  /*4590*/  FFMA.FTZ R207, R207, UR4, -R205 ;  /* 0x00000004cfcf7c23 */ /* 0x000fe200080108cd */
[----:B------:R-:W-:-:S03]  /*45a0*/  FSEL R128, R4, -INF , !P4 ;  /* 0xff80000004807808 */ /* 0x000fc60006000000 */
[--C-:B------:R-:W-:Y:S01]  /*45b0*/  FFMA.FTZ R113, R21, UR4, -R99.reuse ;  /* 0x0000000415717c23 */ /* 0x100fe20008010863 */
[----:B------:R1:W-:Y:S01]  /*45c0*/  MUFU.EX2 R22, R109 ;  /* 0x0000006d00167308 */ /* 0x0003e20000000800 */
[----:B------:R-:W-:Y:S01]  /*45d0*/  FFMA.FTZ R128, R128, UR4, -R99 ;  /* 0x0000000480807c23 */ /* 0x000fe20008010863 */
[----:B----4-:R-:W-:-:S04]  /*45e0*/  FFMA.FTZ R111, -R237, R237, 1 ;  /* 0x3f800000ed6f7423 */ /* 0x010fc800000101ed */
[----:B------:R-:W-:Y:S02]  /*45f0*/  FMUL.FTZ R111, R111, R222 ;  /* 0x000000de6f6f7220 */ /* 0x000fe40000410000 */
[----:B------:R4:W-:Y:S01]  /*4600*/  MUFU.EX2 R99, R121 ;  /* 0x0000007900637308 */ /* 0x0009e20000000800 */
[----:B-1----:R-:W-:Y:S01]  /*4610*/  FMUL.FTZ R109, R230, R210 ;  /* 0x000000d2e66d7220 */ /* 0x002fe20000410000 */
[----:B------:R-:W-:Y:S04]  /*4620*/  SHFL.IDX PT, R222, R221, R217, 0x1f ;  /* 0x00001fd9ddde7589 */ /* 0x000fe800000e0000 */
[----:B------:R-:W1:Y:S02]  /*4630*/  SHFL.IDX PT, R210, R221, R9, 0x1f ;  /* 0x00001f09ddd27589 */ /* 0x000e6400000e0000 */
[----:B------:R2:W-:Y:S01]  /*4640*/  MUFU.EX2 R21, R105 ;  /* 0x0000006900157308 */ /* 0x0005e20000000800 */
[----:B----4-:R-:W-:Y:S01]  /*4650*/  FMUL.FTZ R121, R33, R39 ;  /* 0x0000002721797220 */ /* 0x010fe20000410000 */
[----:B------:R-:W-:-:S03]  /*4660*/  FMUL.FTZ R39, R223, R37 ;  /* 0x00000025df277220 */ /* 0x000fc60000410000 */
[----:B------:R-:W-:Y:S01]  /*4670*/  FMUL.FTZ R37, R234, R121 ;  /* 0x00000079ea257220 */ /* 0x000fe20000410000 */
[----:B------:R-:W-:Y:S02]  /*4680*/  FADD.FTZ R121, R41, -R214 ;  /* 0x800000d629797221 */ /* 0x000fe40000010000 */
[----:B------:R4:W-:Y:S01]  /*4690*/  LDS R41, [R11+0x400] ;  /* 0x000400000b297984 */ /* 0x0009e20000000800 */
[----:B--2---:R-:W-:Y:S01]  /*46a0*/  FMUL.FTZ R105, R23, R98 ;  /* 0x0000006217697220 */ /* 0x004fe20000410000 */
[----:B------:R-:W-:Y:S01]  /*46b0*/  FSEL R23, R131, -INF , !P5 ;  /* 0xff80000083177808 */ /* 0x000fe20006800000 */
[----:B------:R2:W-:Y:S04]  /*46c0*/  MUFU.EX2 R98, R101 ;  /* 0x0000006500627308 */ /* 0x0005e80000000800 */
[----:B------:R-:W-:-:S04]  /*46d0*/  FFMA.FTZ R205, R23, UR4, -R205 ;  /* 0x0000000417cd7c23 */ /* 0x000fc800080108cd */
[----:B------:R4:W-:Y:S01]  /*46e0*/  MUFU.EX2 R23, R114 ;  /* 0x0000007200177308 */ /* 0x0009e20000000800 */
[----:B--2---:R-:W-:Y:S02]  /*46f0*/  FMUL.FTZ R101, R235, R36 ;  /* 0x00000024eb657220 */ /* 0x004fe40000410000 */
[----:B------:R-:W-:Y:S05]  /*4700*/  SHFL.IDX PT, R36, R221, R212, 0x1f ;  /* 0x00001fd4dd247589 */ /* 0x000fea00000e0000 */
[----:B------:R-:W2:Y:S01]  /*4710*/  MUFU.EX2 R34, R34 ;  /* 0x0000002200227308 */ /* 0x000ea20000000800 */
[----:B----4-:R-:W-:Y:S02]  /*4720*/  FMUL.FTZ R114, R18, R219 ;  /* 0x000000db12727220 */ /* 0x010fe40000410000 */
[----:B------:R-:W-:Y:S01]  /*4730*/  SHFL.IDX PT, R219, R221, R125, 0x1f ;  /* 0x00001f7ddddb7589 */ /* 0x000fe200000e0000 */
[----:B------:R-:W-:Y:S01]  /*4740*/  FADD.FTZ R214, R43, -R214 ;  /* 0x800000d62bd67221 */ /* 0x000fe20000010000 */
[----:B------:R-:W-:Y:S01]  /*4750*/  FADD.FTZ R44, R44, -R218 ;  /* 0x800000da2c2c7221 */ /* 0x000fe20000010000 */
[----:B------:R-:W-:Y:S01]  /*4760*/  FADD.FTZ R50, R50, -R220 ;  /* 0x800000dc32327221 */ /* 0x000fe20000010000 */
[----:B------:R-:W4:Y:S01]  /*4770*/  SHFL.IDX PT, R221, R221, R213, 0x1f ;  /* 0x00001fd5dddd7589 */ /* 0x000f2200000e0000 */
[----:B------:R-:W-:Y:S01]  /*4780*/  FADD.FTZ R218, R46, -R218 ;  /* 0x800000da2eda7221 */ /* 0x000fe20000010000 */
[----:B------:R-:W-:Y:S01]  /*4790*/  FADD.FTZ R43, R48, -R220 ;  /* 0x800000dc302b7221 */ /* 0x000fe20000010000 */
[--C-:B-1----:R-:W-:Y:S01]  /*47a0*/  FADD.FTZ R40, R40, -R210.reuse ;  /* 0x800000d228287221 */ /* 0x102fe20000010000 */
[----:B------:R-:W-:Y:S01]  /*47b0*/  FADD.FTZ R42, R42, -R210 ;  /* 0x800000d22a2a7221 */ /* 0x000fe20000010000 */
[--C-:B------:R-:W-:Y:S01]  /*47c0*/  FADD.FTZ R220, R49, -R222.reuse ;  /* 0x800000de31dc7221 */ /* 0x100fe20000010000 */
[----:B------:R-:W-:Y:S01]  /*47d0*/  FADD.FTZ R51, R51, -R222 ;  /* 0x800000de33337221 */ /* 0x000fe20000010000 */
[----:B------:R-:W-:Y:S01]  /*47e0*/  FMUL.FTZ R121, R15, R121 ;  /* 0x000000790f797220 */ /* 0x000fe20000410000 */
[----:B------:R-:W-:Y:S01]  /*47f0*/  FFMA.FTZ R11, -R201, R201, 1 ;  /* 0x3f800000c90b7423 */ /* 0x000fe200000101c9 */
[----:B------:R-:W1:Y:S08]  /*4800*/  MUFU.EX2 R104, R104 ;  /* 0x0000006800687308 */ /* 0x000e700000000800 */
[----:B------:R-:W3:Y:S08]  /*4810*/  MUFU.EX2 R100, R100 ;  /* 0x0000006400647308 */ /* 0x000ef00000000800 */
[----:B------:R-:W-:Y:S01]  /*4820*/  MUFU.EX2 R133, R133 ;  /* 0x0000008500857308 */ /* 0x000fe20000000800 */
[--C-:B----4-:R-:W-:Y:S01]  /*4830*/  FADD.FTZ R53, R53, -R221.reuse ;  /* 0x800000dd35357221 */ /* 0x110fe20000010000 */
[----:B------:R-:W-:-:S06]  /*4840*/  FADD.FTZ R55, R55, -R221 ;  /* 0x800000dd37377221 */ /* 0x000fcc0000010000 */
[----:B------:R-:W-:Y:S01]  /*4850*/  MUFU.EX2 R135, R135 ;  /* 0x0000008700877308 */ /* 0x000fe20000000800 */
[----:B------:R-:W4:Y:S01]  /*4860*/  SHFL.IDX PT, R221, R41, R125, 0x1f ;  /* 0x00001f7d29dd7589 */ /* 0x000f2200000e0000 */
[--C-:B------:R-:W-:Y:S01]  /*4870*/  FADD.FTZ R210, R45, -R219.reuse ;  /* 0x800000db2dd27221 */ /* 0x100fe20000010000 */
[--C-:B------:R-:W-:Y:S01]  /*4880*/  FADD.FTZ R222, R52, -R36.reuse ;  /* 0x8000002434de7221 */ /* 0x100fe20000010000 */
[----:B------:R-:W-:Y:S01]  /*4890*/  FADD.FTZ R219, R47, -R219 ;  /* 0x800000db2fdb7221 */ /* 0x000fe20000010000 */
[----:B------:R-:W-:Y:S01]  /*48a0*/  FFMA.FTZ R52, -R199, R199, 1 ;  /* 0x3f800000c7347423 */ /* 0x000fe200000101c7 */
[----:B------:R-:W-:Y:S01]  /*48b0*/  FMUL.FTZ R44, R89, R44 ;  /* 0x0000002c592c7220 */ /* 0x000fe20000410000 */
[----:B------:R-:W-:Y:S01]  /*48c0*/  FFMA.FTZ R47, -R196, R196, 1 ;  /* 0x3f800000c42f7423 */ /* 0x000fe200000101c4 */
[----:B------:R-:W-:Y:S01]  /*48d0*/  FMUL.FTZ R218, R91, R218 ;  /* 0x000000da5bda7220 */ /* 0x000fe20000410000 */
[----:B------:R-:W-:Y:S01]  /*48e0*/  FFMA.FTZ R45, -R197, R197, 1 ;  /* 0x3f800000c52d7423 */ /* 0x000fe200000101c5 */
        /* <DEDUP_REMOVED lines=8> */
[----:B------:R-:W-:Y:S01]  /*4970*/  FFMA.FTZ R42, -R170, R170, 1 ;  /* 0x3f800000aa2a7423 */ /* 0x000fe200000101aa */
[----:B------:R-:W-:Y:S01]  /*4980*/  FADD.FTZ R36, R54, -R36 ;  /* 0x8000002436247221 */ /* 0x000fe20000010000 */
[----:B------:R-:W-:Y:S01]  /*4990*/  FMUL.FTZ R219, R10, R219 ;  /* 0x000000db0adb7220 */ /* 0x000fe20000410000 */
[----:B------:R-:W-:Y:S08]  /*49a0*/  MUFU.EX2 R134, R134 ;  /* 0x0000008600867308 */ /* 0x000ff00000000800 */
[----:B------:R-:W-:Y:S01]  /*49b0*/  MUFU.EX2 R107, R107 ;  /* 0x0000006b006b7308 */ /* 0x000fe20000000800 */
[--C-:B----4-:R-:W-:Y:S01]  /*49c0*/  FADD.FTZ R61, R61, -R221.reuse ;  /* 0x800000dd3d3d7221 */ /* 0x110fe20000010000 */
[----:B------:R-:W-:-:S06]  /*49d0*/  FADD.FTZ R221, R63, -R221 ;  /* 0x800000dd3fdd7221 */ /* 0x000fcc0000010000 */
[----:B------:R-:W-:Y:S01]  /*49e0*/  MUFU.EX2 R103, R103 ;  /* 0x0000006700677308 */ /* 0x000fe20000000800 */
[----:B------:R-:W-:Y:S01]  /*49f0*/  LDS R63, [R14+0x400] ;  /* 0x000400000e3f7984 */ /* 0x000fe20000000800 */
[----:B------:R-:W-:Y:S01]  /*4a00*/  FFMA.FTZ R54, -R171, R171, 1 ;  /* 0x3f800000ab367423 */ /* 0x000fe200000101ab */
[----:B------:R-:W-:Y:S01]  /*4a10*/  FMUL.FTZ R43, R11, R43 ;  /* 0x0000002b0b2b7220 */ /* 0x000fe20000410000 */
[----:B------:R-:W-:-:S04]  /*4a20*/  FMUL.FTZ R11, R42, R121 ;  /* 0x000000792a0b7220 */ /* 0x000fc80000410000 */
[----:B------:R-:W-:Y:S01]  /*4a30*/  MUFU.EX2 R106, R106 ;  /* 0x0000006a006a7308 */ /* 0x000fe20000000800 */
[----:B------:R-:W4:Y:S01]  /*4a40*/  SHFL.IDX PT, R121, R41, R126, 0x1f ;  /* 0x00001f7e29797589 */ /* 0x000f2200000e0000 */
[----:B------:R-:W-:Y:S01]  /*4a50*/  FMUL.FTZ R50, R54, R219 ;  /* 0x000000db36327220 */ /* 0x000fe20000410000 */
[----:B------:R-:W-:-:S05]  /*4a60*/  FMUL.FTZ R214, R88, R214 ;  /* 0x000000d658d67220 */ /* 0x000fca0000410000 */
[----:B------:R-:W-:Y:S01]  /*4a70*/  MUFU.EX2 R136, R136 ;  /* 0x0000008800887308 */ /* 0x000fe20000000800 */
[----:B------:R-:W1:Y:S01]  /*4a80*/  SHFL.IDX PT, R219, R41, R213, 0x1f ;  /* 0x00001fd529db7589 */ /* 0x000e6200000e0000 */
[----:B------:R-:W-:Y:S01]  /*4a90*/  FFMA.FTZ R48, -R198, R198, 1 ;  /* 0x3f800000c6307423 */ /* 0x000fe200000101c6 */
[----:B------:R-:W-:Y:S01]  /*4aa0*/  FMUL.FTZ R210, R92, R210 ;  /* 0x000000d25cd27220 */ /* 0x000fe20000410000 */
[----:B------:R-:W-:-:S04]  /*4ab0*/  FFMA.FTZ R49, -R200, R200, 1 ;  /* 0x3f800000c8317423 */ /* 0x000fc800000101c8 */
[----:B------:R-:W-:Y:S01]  /*4ac0*/  MUFU.EX2 R137, R137 ;  /* 0x0000008900897308 */ /* 0x000fe20000000800 */
[----:B------:R-:W-:-:S07]  /*4ad0*/  FMUL.FTZ R48, R48, R214 ;  /* 0x000000d630307220 */ /* 0x000fce0000410000 */
[----:B------:R-:W-:Y:S01]  /*4ae0*/  MUFU.EX2 R108, R108 ;  /* 0x0000006c006c7308 */ /* 0x000fe20000000800 */
[----:B------:R-:W3:Y:S01]  /*4af0*/  SHFL.IDX PT, R214, R41, R9, 0x1f ;  /* 0x00001f0929d67589 */ /* 0x000ee200000e0000 */
[----:B------:R-:W-:Y:S01]  /*4b00*/  FFMA.FTZ R46, -R195, R195, 1 ;  /* 0x3f800000c32e7423 */ /* 0x000fe200000101c3 */
[----:B--2---:R-:W-:Y:S01]  /*4b10*/  FMUL.FTZ R40, R34, R40 ;  /* 0x0000002822287220 */ /* 0x004fe20000410000 */
[----:B------:R-:W-:Y:S01]  /*4b20*/  FMUL.FTZ R49, R49, R210 ;  /* 0x000000d231317220 */ /* 0x000fe20000410000 */
[----:B------:R-:W-:Y:S01]  /*4b30*/  SHFL.IDX PT, R218, R41, R212, 0x1f ;  /* 0x00001fd429da7589 */ /* 0x000fe200000e0000 */
[----:B------:R-:W-:Y:S01]  /*4b40*/  FMUL.FTZ R220, R90, R220 ;  /* 0x000000dc5adc7220 */ /* 0x000fe20000410000 */
[----:B------:R-:W-:Y:S01]  /*4b50*/  FMUL.FTZ R46, R46, R40 ;  /* 0x000000282e2e7220 */ /* 0x000fe20000410000 */
[----:B------:R-:W-:Y:S01]  /*4b60*/  MUFU.EX2 R116, R116 ;  /* 0x0000007400747308 */ /* 0x000fe20000000800 */
[----:B------:R-:W2:Y:S01]  /*4b70*/  SHFL.IDX PT, R210, R41, R124, 0x1f ;  /* 0x00001f7c29d27589 */ /* 0x000ea200000e0000 */
[----:B------:R-:W-:Y:S01]  /*4b80*/  FMUL.FTZ R222, R96, R222 ;  /* 0x000000de60de7220 */ /* 0x000fe20000410000 */
[----:B------:R-:W-:Y:S01]  /*4b90*/  FFMA.FTZ R40, -R203, R203, 1 ;  /* 0x3f800000cb287423 */ /* 0x000fe200000101cb */
[----:B------:R-:W-:Y:S01]  /*4ba0*/  FFMA.FTZ R42, -R168, R168, 1 ;  /* 0x3f800000a82a7423 */ /* 0x000fe200000101a8 */
[--C-:B----4-:R-:W-:Y:S01]  /*4bb0*/  FADD.FTZ R62, R62, -R121.reuse ;  /* 0x800000793e3e7221 */ /* 0x110fe20000010000 */
[----:B------:R-:W-:Y:S01]  /*4bc0*/  FADD.FTZ R60, R60, -R121 ;  /* 0x800000793c3c7221 */ /* 0x000fe20000010000 */
[----:B------:R-:W-:Y:S01]  /*4bd0*/  FMUL.FTZ R40, R40, R220 ;  /* 0x000000dc28287220 */ /* 0x000fe20000410000 */
[----:B------:R-:W-:Y:S01]  /*4be0*/  FMUL.FTZ R42, R42, R222 ;  /* 0x000000de2a2a7220 */ /* 0x000fe20000410000 */
[----:B------:R-:W4:Y:S01]  /*4bf0*/  SHFL.IDX PT, R220, R41, R217, 0x1f ;  /* 0x00001fd929dc7589 */ /* 0x000f2200000e0000 */
[----:B------:R-:W-:Y:S01]  /*4c00*/  FFMA.FTZ R54, -R169, R169, 1 ;  /* 0x3f800000a9367423 */ /* 0x000fe200000101a9 */
[----:B------:R-:W-:Y:S08]  /*4c10*/  MUFU.EX2 R122, R122 ;  /* 0x0000007a007a7308 */ /* 0x000ff00000000800 */
[----:B------:R-:W4:Y:S01]  /*4c20*/  MUFU.EX2 R216, R216 ;  /* 0x000000d800d87308 */ /* 0x000f220000000800 */
[----:B------:R4:W4:Y:S01]  /*4c30*/  SHFL.IDX PT, R222, R41, R215, 0x1f ;  /* 0x00001fd729de7589 */ /* 0x00092200000e0000 */
[----:B------:R-:W-:Y:S01]  /*4c40*/  FMUL.FTZ R51, R94, R51 ;  /* 0x000000335e337220 */ /* 0x000fe20000410000 */
[--C-:B-1----:R-:W-:Y:S01]  /*4c50*/  FADD.FTZ R121, R69, -R219.reuse ;  /* 0x800000db45797221 */ /* 0x102fe20000010000 */
[----:B------:R-:W-:Y:S01]  /*4c60*/  FADD.FTZ R219, R71, -R219 ;  /* 0x800000db47db7221 */ /* 0x000fe20000010000 */
[----:B------:R-:W-:Y:S01]  /*4c70*/  FMUL.FTZ R62, R104, R62 ;  /* 0x0000003e683e7220 */ /* 0x000fe20000410000 */
[----:B------:R-:W-:Y:S01]  /*4c80*/  FFMA.FTZ R71, -R158, R158, 1 ;  /* 0x3f8000009e477423 */ /* 0x000fe2000001019e */
[----:B------:R-:W-:Y:S01]  /*4c90*/  FMUL.FTZ R51, R54, R51 ;  /* 0x0000003336337220 */ /* 0x000fe20000410000 */
[----:B------:R-:W-:Y:S01]  /*4ca0*/  FFMA.FTZ R54, -R167, R167, 1 ;  /* 0x3f800000a7367423 */ /* 0x000fe200000101a7 */
[----:B------:R-:W-:Y:S01]  /*4cb0*/  FMUL.FTZ R223, R12, R36 ;  /* 0x000000240cdf7220 */ /* 0x000fe20000410000 */
[----:B------:R-:W-:Y:S01]  /*4cc0*/  FMUL.FTZ R53, R13, R53 ;  /* 0x000000350d357220 */ /* 0x000fe20000410000 */
[----:B------:R-:W4:Y:S01]  /*4cd0*/  LDL.LU R195, [R1+0x13c] ;  /* 0x00013c0001c37983 */ /* 0x000f220000300800 */
[----:B------:R-:W-:Y:S01]  /*4ce0*/  FFMA.FTZ R36, -R165, R165, 1 ;  /* 0x3f800000a5247423 */ /* 0x000fe200000101a5 */
[----:B------:R-:W-:Y:S01]  /*4cf0*/  FMUL.FTZ R55, R21, R55 ;  /* 0x0000003715377220 */ /* 0x000fe20000410000 */
[----:B------:R-:W-:Y:S01]  /*4d00*/  FMUL.FTZ R71, R71, R62 ;  /* 0x0000003e47477220 */ /* 0x000fe20000410000 */
[----:B------:R-:W4:Y:S01]  /*4d10*/  LDL.LU R196, [R1+0x138] ;  /* 0x0001380001c47983 */ /* 0x000f220000300800 */
[--C-:B---3--:R-:W-:Y:S01]  /*4d20*/  FADD.FTZ R56, R56, -R214.reuse ;  /* 0x800000d638387221 */ /* 0x108fe20000010000 */
[----:B------:R-:W-:Y:S01]  /*4d30*/  FMUL.FTZ R54, R54, R53 ;  /* 0x0000003536367220 */ /* 0x000fe20000410000 */
[----:B------:R-:W-:Y:S01]  /*4d40*/  FADD.FTZ R58, R58, -R214 ;  /* 0x800000d63a3a7221 */ /* 0x000fe20000010000 */
[----:B------:R-:W1:Y:S01]  /*4d50*/  SHFL.IDX PT, R62, R63, R9, 0x1f ;  /* 0x00001f093f3e7589 */ /* 0x000e6200000e0000 */
[----:B------:R-:W-:Y:S01]  /*4d60*/  FMUL.FTZ R53, R36, R55 ;  /* 0x0000003724357220 */ /* 0x000fe20000410000 */
[----:B--2---:R-:W-:Y:S01]  /*4d70*/  FADD.FTZ R57, R57, -R210 ;  /* 0x800000d239397221 */ /* 0x004fe20000010000 */
[----:B------:R-:W-:Y:S01]  /*4d80*/  MUFU.EX2 R130, R130 ;  /* 0x0000008200827308 */ /* 0x000fe20000000800 */
[----:B------:R-:W2:Y:S01]  /*4d90*/  LDL.LU R197, [R1+0x134] ;  /* 0x0001340001c57983 */ /* 0x000ea20000300800 */
[----:B------:R-:W-:-:S06]  /*4da0*/  FADD.FTZ R36, R68, -R218 ;  /* 0x800000da44247221 */ /* 0x000fcc0000010000 */
[----:B------:R-:W3:Y:S01]  /*4db0*/  MUFU.EX2 R110, R110 ;  /* 0x0000006e006e7308 */ /* 0x000ee20000000800 */
[----:B------:R-:W2:Y:S01]  /*4dc0*/  LDL.LU R198, [R1+0x130] ;  /* 0x0001300001c67983 */ /* 0x000ea20000300800 */
[----:B------:R-:W-:Y:S01]  /*4dd0*/  FFMA.FTZ R68, -R164, R164, 1 ;  /* 0x3f800000a4447423 */ /* 0x000fe200000101a4 */
[----:B------:R-:W-:-:S05]  /*4de0*/  FMUL.FTZ R56, R22, R56 ;  /* 0x0000003816387220 */ /* 0x000fca0000410000 */
[----:B------:R-:W-:Y:S01]  /*4df0*/  MUFU.EX2 R132, R132 ;  /* 0x0000008400847308 */ /* 0x000fe20000000800 */
[----:B------:R-:W2:Y:S01]  /*4e00*/  LDL.LU R199, [R1+0x12c] ;  /* 0x00012c0001c77983 */ /* 0x000ea20000300800 */
[----:B------:R-:W-:-:S06]  /*4e10*/  FADD.FTZ R59, R59, -R210 ;  /* 0x800000d23b3b7221 */ /* 0x000fcc0000010000 */
[----:B------:R-:W-:Y:S01]  /*4e20*/  MUFU.EX2 R119, R119 ;  /* 0x0000007700777308 */ /* 0x000fe20000000800 */
[----:B------:R-:W2:Y:S07]  /*4e30*/  LDL.LU R200, [R1+0x128] ;  /* 0x0001280001c87983 */ /* 0x000eae0000300800 */
[----:B------:R-:W-:Y:S01]  /*4e40*/  MUFU.EX2 R118, R118 ;  /* 0x0000007600767308 */ /* 0x000fe20000000800 */
[----:B------:R-:W2:Y:S01]  /*4e50*/  LDL.LU R201, [R1+0x124] ;  /* 0x0001240001c97983 */ /* 0x000ea20000300800 */
[----:B------:R-:W-:-:S06]  /*4e60*/  FMUL.FTZ R68, R68, R56 ;  /* 0x0000003844447220 */ /* 0x000fcc0000410000 */
[----:B------:R-:W-:Y:S01]  /*4e70*/  MUFU.EX2 R120, R120 ;  /* 0x0000007800787308 */ /* 0x000fe20000000800 */
[----:B------:R-:W2:Y:S01]  /*4e80*/  LDL.LU R202, [R1+0x120] ;  /* 0x0001200001ca7983 */ /* 0x000ea20000300800 */
[----:B------:R-:W-:-:S06]  /*4e90*/  FFMA.FTZ R55, -R162, R162, 1 ;  /* 0x3f800000a2377423 */ /* 0x000fcc00000101a2 */
[----:B------:R-:W-:Y:S01]  /*4ea0*/  MUFU.EX2 R117, R117 ;  /* 0x0000007500757308 */ /* 0x000fe20000000800 */
[----:B------:R-:W3:Y:S01]  /*4eb0*/  SHFL.IDX PT, R124, R63, R124, 0x1f ;  /* 0x00001f7c3f7c7589 */ /* 0x000ee200000e0000 */
[----:B------:R-:W-:-:S06]  /*4ec0*/  FMUL.FTZ R58, R23, R58 ;  /* 0x0000003a173a7220 */ /* 0x000fcc0000410000 */
[----:B------:R-:W-:Y:S01]  /*4ed0*/  MUFU.EX2 R115, R115 ;  /* 0x0000007300737308 */ /* 0x000fe20000000800 */
[----:B------:R-:W-:Y:S07]  /*4ee0*/  SHFL.IDX PT, R126, R63, R126, 0x1f ;  /* 0x00001f7e3f7e7589 */ /* 0x000fee00000e0000 */
[----:B------:R-:W-:Y:S01]  /*4ef0*/  MUFU.EX2 R123, R123 ;  /* 0x0000007b007b7308 */ /* 0x000fe20000000800 */
[----:B------:R-:W-:Y:S01]  /*4f00*/  SHFL.IDX PT, R125, R63, R125, 0x1f ;  /* 0x00001f7d3f7d7589 */ /* 0x000fe200000e0000 */
[----:B------:R-:W-:Y:S01]  /*4f10*/  FFMA.FTZ R236, -R236, R236, 1 ;  /* 0x3f800000ecec7423 */ /* 0x000fe200000101ec */
[----:B------:R-:W-:Y:S01]  /*4f20*/  FMUL.FTZ R38, R19, R38 ;  /* 0x0000002613267220 */ /* 0x000fe20000410000 */
[----:B------:R-:W-:Y:S01]  /*4f30*/  FFMA.FTZ R127, -R127, R127, 1 ;  /* 0x3f8000007f7f7423 */ /* 0x000fe2000001017f */
[----:B------:R-:W-:Y:S01]  /*4f40*/  SHFL.IDX PT, R215, R63, R215, 0x1f ;  /* 0x00001fd73fd77589 */ /* 0x000fe200000e0000 */
[----:B------:R-:W-:-:S03]  /*4f50*/  FMUL.FTZ R114, R228, R114 ;  /* 0x00000072e4727220 */ /* 0x000fc60000410000 */
[----:B------:R-:W-:Y:S04]  /*4f60*/  SHFL.IDX PT, R217, R63, R217, 0x1f ;  /* 0x00001fd93fd97589 */ /* 0x000fe800000e0000 */
[----:B------:R-:W-:Y:S01]  /*4f70*/  SHFL.IDX PT, R212, R63, R212, 0x1f ;  /* 0x00001fd43fd47589 */ /* 0x000fe200000e0000 */
[----:B------:R-:W-:Y:S01]  /*4f80*/  FFMA.FTZ R14, -R163, R163, 1 ;  /* 0x3f800000a30e7423 */ /* 0x000fe200000101a3 */
[----:B------:R-:W-:Y:S01]  /*4f90*/  FMUL.FTZ R61, R100, R61 ;  /* 0x0000003d643d7220 */ /* 0x000fe20000410000 */
[--C-:B----4-:R-:W-:Y:S01]  /*4fa0*/  FADD.FTZ R65, R65, -R220.reuse ;  /* 0x800000dc41417221 */ /* 0x110fe20000010000 */
[----:B------:R-:W2:Y:S01]  /*4fb0*/  LDL.LU R203, [R1+0x11c] ;  /* 0x00011c0001cb7983 */ /* 0x000ea20000300800 */
[----:B------:R-:W-:Y:S01]  /*4fc0*/  FMUL.FTZ R56, R97, R57 ;  /* 0x0000003961387220 */ /* 0x000fe20000410000 */
[----:B------:R-:W-:Y:S01]  /*4fd0*/  FMUL.FTZ R60, R99, R60 ;  /* 0x0000003c633c7220 */ /* 0x000fe20000410000 */
[----:B------:R-:W-:Y:S01]  /*4fe0*/  FADD.FTZ R67, R67, -R220 ;  /* 0x800000dc43437221 */ /* 0x000fe20000010000 */
[----:B------:R-:W4:Y:S01]  /*4ff0*/  SHFL.IDX PT, R63, R63, R213, 0x1f ;  /* 0x00001fd53f3f7589 */ /* 0x000f2200000e0000 */
[----:B------:R-:W4:Y:S01]  /*5000*/  MUFU.EX2 R113, R113 ;  /* 0x0000007100717308 */ /* 0x000f220000000800 */
[----:B------:R-:W-:-:S02]  /*5010*/  FMUL.FTZ R226, R216, R226 ;  /* 0x000000e2d8e27220 */ /* 0x000fc40000410000 */
[----:B------:R1:W5:Y:S01]  /*5020*/  LDL.LU R171, [R1+0x118] ;  /* 0x0001180001ab7983 */ /* 0x0003620000300800 */
[----:B------:R-:W-:Y:S01]  /*5030*/  FFMA.FTZ R41, -R166, R166, 1 ;  /* 0x3f800000a6297423 */ /* 0x000fe200000101a6 */
[----:B------:R-:W-:Y:S01]  /*5040*/  FADD.FTZ R218, R70, -R218 ;  /* 0x800000da46da7221 */ /* 0x000fe20000010000 */
[----:B------:R-:W-:Y:S01]  /*5050*/  FFMA.FTZ R69, -R161, R161, 1 ;  /* 0x3f800000a1457423 */ /* 0x000fe200000101a1 */
[----:B------:R1:W5:Y:S01]  /*5060*/  LDL.LU R170, [R1+0x114] ;  /* 0x0001140001aa7983 */ /* 0x0003620000300800 */
[----:B------:R-:W-:Y:S01]  /*5070*/  FMUL.FTZ R59, R98, R59 ;  /* 0x0000003b623b7220 */ /* 0x000fe20000410000 */
[----:B------:R-:W-:Y:S01]  /*5080*/  FMUL.FTZ R57, R55, R58 ;  /* 0x0000003a37397220 */ /* 0x000fe20000410000 */
[--C-:B------:R-:W-:Y:S01]  /*5090*/  FADD.FTZ R64, R64, -R222.reuse ;  /* 0x800000de40407221 */ /* 0x100fe20000010000 */
[----:B------:R2:W5:Y:S01]  /*50a0*/  LDL.LU R169, [R1+0x110] ;  /* 0x0001100001a97983 */ /* 0x0005620000300800 */
[----:B------:R-:W-:Y:S01]  /*50b0*/  FFMA.FTZ R70, -R159, R159, 1 ;  /* 0x3f8000009f467423 */ /* 0x000fe2000001019f */
[----:B------:R-:W-:Y:S01]  /*50c0*/  FADD.FTZ R66, R66, -R222 ;  /* 0x800000de42427221 */ /* 0x000fe20000010000 */
[----:B------:R-:W-:Y:S01]  /*50d0*/  FMUL.FTZ R67, R107, R67 ;  /* 0x000000436b437220 */ /* 0x000fe20000410000 */
[----:B------:R2:W5:Y:S01]  /*50e0*/  LDL.LU R168, [R1+0x10c] ;  /* 0x00010c0001a87983 */ /* 0x0005620000300800 */
[----:B------:R-:W-:Y:S01]  /*50f0*/  FMUL.FTZ R58, R14, R56 ;  /* 0x000000380e3a7220 */ /* 0x000fe20000410000 */
[----:B------:R-:W-:Y:S01]  /*5100*/  FMUL.FTZ R121, R103, R121 ;  /* 0x0000007967797220 */ /* 0x000fe20000410000 */
[--C-:B-1----:R-:W-:Y:S01]  /*5110*/  FADD.FTZ R72, R72, -R62.reuse ;  /* 0x8000003e48487221 */ /* 0x102fe20000010000 */
[----:B------:R1:W5:Y:S01]  /*5120*/  LDL.LU R167, [R1+0x108] ;  /* 0x0001080001a77983 */ /* 0x0003620000300800 */
[----:B------:R-:W-:Y:S01]  /*5130*/  FFMA.FTZ R56, -R160, R160, 1 ;  /* 0x3f800000a0387423 */ /* 0x000fe200000101a0 */
[----:B------:R-:W-:Y:S01]  /*5140*/  FADD.FTZ R74, R74, -R62 ;  /* 0x8000003e4a4a7221 */ /* 0x000fe20000010000 */
[--C-:B---3--:R-:W-:Y:S01]  /*5150*/  FADD.FTZ R73, R73, -R124.reuse ;  /* 0x8000007c49497221 */ /* 0x108fe20000010000 */
[----:B------:R1:W5:Y:S01]  /*5160*/  LDL.LU R166, [R1+0x104] ;  /* 0x0001040001a67983 */ /* 0x0003620000300800 */
[----:B------:R-:W-:Y:S01]  /*5170*/  FMUL.FTZ R69, R69, R59 ;  /* 0x0000003b45457220 */ /* 0x000fe20000410000 */
[----:B------:R-:W-:Y:S01]  /*5180*/  FADD.FTZ R75, R75, -R124 ;  /* 0x8000007c4b4b7221 */ /* 0x000fe20000010000 */
[--C-:B----4-:R-:W-:Y:S01]  /*5190*/  FADD.FTZ R85, R85, -R63.reuse ;  /* 0x8000003f55557221 */ /* 0x110fe20000010000 */
[----:B------:R1:W5:Y:S01]  /*51a0*/  LDL.LU R165, [R1+0x100] ;  /* 0x0001000001a57983 */ /* 0x0003620000300800 */
[----:B------:R-:W-:Y:S01]  /*51b0*/  FMUL.FTZ R70, R70, R61 ;  /* 0x0000003d46467220 */ /* 0x000fe20000410000 */
[----:B------:R-:W-:Y:S01]  /*51c0*/  FADD.FTZ R87, R87, -R63 ;  /* 0x8000003f57577221 */ /* 0x000fe20000010000 */
[--C-:B------:R-:W-:Y:S01]  /*51d0*/  FADD.FTZ R84, R84, -R212.reuse ;  /* 0x800000d454547221 */ /* 0x100fe20000010000 */
[----:B------:R1:W5:Y:S01]  /*51e0*/  LDL.LU R164, [R1+0xfc] ;  /* 0x0000fc0001a47983 */ /* 0x0003620000300800 */
[----:B------:R-:W-:Y:S01]  /*51f0*/  FFMA.FTZ R59, -R156, R156, 1 ;  /* 0x3f8000009c3b7423 */ /* 0x000fe2000001019c */
[----:B------:R-:W-:Y:S01]  /*5200*/  FFMA.FTZ R55, -R155, R155, 1 ;  /* 0x3f8000009b377423 */ /* 0x000fe2000001019b */
[----:B------:R-:W-:Y:S01]  /*5210*/  FADD.FTZ R86, R86, -R212 ;  /* 0x800000d456567221 */ /* 0x000fe20000010000 */
[----:B------:R1:W5:Y:S01]  /*5220*/  LDL.LU R163, [R1+0xf8] ;  /* 0x0000f80001a37983 */ /* 0x0003620000300800 */
[----:B------:R-:W-:Y:S01]  /*5230*/  FMUL.FTZ R64, R133, R64 ;  /* 0x0000004085407220 */ /* 0x000fe20000410000 */
[----:B------:R-:W-:Y:S01]  /*5240*/  FMUL.FTZ R61, R135, R65 ;  /* 0x00000041873d7220 */ /* 0x000fe20000410000 */
[----:B------:R-:W-:Y:S01]  /*5250*/  FFMA.FTZ R210, -R144, R144, 1 ;  /* 0x3f80000090d27423 */ /* 0x000fe20000010190 */
[----:B------:R1:W5:Y:S01]  /*5260*/  LDL.LU R162, [R1+0xf4] ;  /* 0x0000f40001a27983 */ /* 0x0003620000300800 */
[----:B------:R-:W-:Y:S01]  /*5270*/  FMUL.FTZ R56, R56, R60 ;  /* 0x0000003c38387220 */ /* 0x000fe20000410000 */
[----:B------:R-:W-:Y:S01]  /*5280*/  FFMA.FTZ R60, -R154, R154, 1 ;  /* 0x3f8000009a3c7423 */ /* 0x000fe2000001019a */
[--C-:B------:R-:W-:Y:S01]  /*5290*/  FADD.FTZ R77, R77, -R125.reuse ;  /* 0x8000007d4d4d7221 */ /* 0x100fe20000010000 */
[----:B------:R1:W5:Y:S01]  /*52a0*/  LDL.LU R161, [R1+0xf0] ;  /* 0x0000f00001a17983 */ /* 0x0003620000300800 */
[----:B------:R-:W-:Y:S01]  /*52b0*/  FMUL.FTZ R66, R134, R66 ;  /* 0x0000004286427220 */ /* 0x000fe20000410000 */
[----:B------:R-:W-:Y:S01]  /*52c0*/  FFMA.FTZ R14, -R157, R157, 1 ;  /* 0x3f8000009d0e7423 */ /* 0x000fe2000001019d */
[----:B------:R-:W-:Y:S01]  /*52d0*/  FADD.FTZ R79, R79, -R125 ;  /* 0x8000007d4f4f7221 */ /* 0x000fe20000010000 */
[----:B------:R1:W5:Y:S01]  /*52e0*/  LDL.LU R160, [R1+0xec] ;  /* 0x0000ec0001a07983 */ /* 0x0003620000300800 */
[----:B------:R-:W-:Y:S01]  /*52f0*/  FMUL.FTZ R64, R59, R64 ;  /* 0x000000403b407220 */ /* 0x000fe20000410000 */
[----:B------:R-:W-:Y:S01]  /*5300*/  FMUL.FTZ R55, R55, R61 ;  /* 0x0000003d37377220 */ /* 0x000fe20000410000 */
[--C-:B------:R-:W-:Y:S01]  /*5310*/  FADD.FTZ R76, R76, -R126.reuse ;  /* 0x8000007e4c4c7221 */ /* 0x100fe20000010000 */
[----:B------:R1:W5:Y:S01]  /*5320*/  LDL.LU R159, [R1+0xe8] ;  /* 0x0000e800019f7983 */ /* 0x0003620000300800 */
[----:B------:R-:W-:Y:S01]  /*5330*/  FFMA.FTZ R59, -R152, R152, 1 ;  /* 0x3f800000983b7423 */ /* 0x000fe20000010198 */
[----:B------:R-:W-:Y:S01]  /*5340*/  FFMA.FTZ R61, -R151, R151, 1 ;  /* 0x3f800000973d7423 */ /* 0x000fe20000010197 */
[----:B------:R-:W-:Y:S01]  /*5350*/  FADD.FTZ R78, R78, -R126 ;  /* 0x8000007e4e4e7221 */ /* 0x000fe20000010000 */
[----:B------:R1:W5:Y:S01]  /*5360*/  LDL.LU R158, [R1+0xe4] ;  /* 0x0000e400019e7983 */ /* 0x0003620000300800 */
[----:B------:R-:W-:Y:S01]  /*5370*/  FMUL.FTZ R65, R60, R66 ;  /* 0x000000423c417220 */ /* 0x000fe20000410000 */
[--C-:B------:R-:W-:Y:S01]  /*5380*/  FADD.FTZ R80, R80, -R215.reuse ;  /* 0x800000d750507221 */ /* 0x100fe20000010000 */
[----:B------:R-:W-:Y:S01]  /*5390*/  FADD.FTZ R82, R82, -R215 ;  /* 0x800000d752527221 */ /* 0x000fe20000010000 */
[----:B------:R1:W5:Y:S01]  /*53a0*/  LDL.LU R157, [R1+0xe0] ;  /* 0x0000e000019d7983 */ /* 0x0003620000300800 */
[----:B------:R-:W-:Y:S01]  /*53b0*/  FFMA.FTZ R66, -R153, R153, 1 ;  /* 0x3f80000099427423 */ /* 0x000fe20000010199 */
[--C-:B------:R-:W-:Y:S01]  /*53c0*/  FADD.FTZ R81, R81, -R217.reuse ;  /* 0x800000d951517221 */ /* 0x100fe20000010000 */
[----:B------:R-:W-:Y:S01]  /*53d0*/  FADD.FTZ R83, R83, -R217 ;  /* 0x800000d953537221 */ /* 0x000fe20000010000 */
[----:B------:R1:W5:Y:S01]  /*53e0*/  LDL.LU R156, [R1+0xdc] ;  /* 0x0000dc00019c7983 */ /* 0x0003620000300800 */
[----:B------:R-:W-:Y:S01]  /*53f0*/  FMUL.FTZ R59, R59, R67 ;  /* 0x000000433b3b7220 */ /* 0x000fe20000410000 */
[----:B------:R-:W-:Y:S01]  /*5400*/  FFMA.FTZ R213, -R5, R5, 1 ;  /* 0x3f80000005d57423 */ /* 0x000fe20000010105 */
[----:B------:R-:W-:Y:S01]  /*5410*/  FFMA.FTZ R214, -R4, R4, 1 ;  /* 0x3f80000004d67423 */ /* 0x000fe20000010104 */
[----:B------:R1:W5:Y:S01]  /*5420*/  LDL.LU R155, [R1+0xd8] ;  /* 0x0000d800019b7983 */ /* 0x0003620000300800 */
[----:B------:R-:W-:Y:S01]  /*5430*/  FMUL.FTZ R61, R61, R121 ;  /* 0x000000793d3d7220 */ /* 0x000fe20000410000 */
[----:B------:R-:W3:Y:S01]  /*5440*/  MUFU.EX2 R129, R129 ;  /* 0x0000008100817308 */ /* 0x000ee20000000800 */
[----:B------:R-:W-:Y:S01]  /*5450*/  FMUL.FTZ R36, R108, R36 ;  /* 0x000000246c247220 */ /* 0x000fe20000410000 */
[----:B------:R1:W5:Y:S01]  /*5460*/  LDL.LU R154, [R1+0xd4] ;  /* 0x0000d400019a7983 */ /* 0x0003620000300800 */
[----:B------:R-:W-:Y:S01]  /*5470*/  FFMA.FTZ R67, -R150, R150, 1 ;  /* 0x3f80000096437423 */ /* 0x000fe20000010196 */
[----:B------:R-:W-:-:S04]  /*5480*/  FFMA.FTZ R62, -R148, R148, 1 ;  /* 0x3f800000943e7423 */ /* 0x000fc80000010194 */
[----:B------:R-:W4:Y:S01]  /*5490*/  MUFU.EX2 R128, R128 ;  /* 0x0000008000807308 */ /* 0x000f220000000800 */
[----:B------:R1:W5:Y:S01]  /*54a0*/  LDL.LU R153, [R1+0xd0] ;  /* 0x0000d00001997983 */ /* 0x0003620000300800 */
[----:B------:R-:W-:Y:S01]  /*54b0*/  FMUL.FTZ R121, R106, R72 ;  /* 0x000000486a797220 */ /* 0x000fe20000410000 */
[----:B------:R-:W-:-:S05]  /*54c0*/  FFMA.FTZ R60, -R149, R149, 1 ;  /* 0x3f800000953c7423 */ /* 0x000fca0000010195 */
[----:B------:R-:W1:Y:S01]  /*54d0*/  MUFU.EX2 R207, R207 ;  /* 0x000000cf00cf7308 */ /* 0x000e620000000800 */
[----:B------:R1:W5:Y:S01]  /*54e0*/  LDL.LU R152, [R1+0xcc] ;  /* 0x0000cc0001987983 */ /* 0x0003620000300800 */
[----:B------:R-:W-:-:S06]  /*54f0*/  FFMA.FTZ R124, -R147, R147, 1 ;  /* 0x3f800000937c7423 */ /* 0x000fcc0000010193 */
[----:B------:R-:W1:Y:S01]  /*5500*/  MUFU.EX2 R205, R205 ;  /* 0x000000cd00cd7308 */ /* 0x000e620000000800 */
[----:B------:R1:W5:Y:S01]  /*5510*/  LDL.LU R151, [R1+0xc8] ;  /* 0x0000c80001977983 */ /* 0x0003620000300800 */
[----:B------:R-:W-:Y:S01]  /*5520*/  FMUL.FTZ R62, R62, R121 ;  /* 0x000000793e3e7220 */ /* 0x000fe20000410000 */
[----:B------:R-:W-:Y:S01]  /*5530*/  FMUL.FTZ R219, R110, R219 ;  /* 0x000000db6edb7220 */ /* 0x000fe20000410000 */
[----:B------:R-:W-:Y:S01]  /*5540*/  FMUL.FTZ R208, R208, R226 ;  /* 0x000000e2d0d07220 */ /* 0x000fe20000410000 */
[----:B------:R1:W5:Y:S01]  /*5550*/  LDL.LU R150, [R1+0xc4] ;  /* 0x0000c40001967983 */ /* 0x0003620000300800 */
[----:B------:R-:W-:-:S03]  /*5560*/  FFMA.FTZ R63, -R146, R146, 1 ;  /* 0x3f800000923f7423 */ /* 0x000fc60000010192 */
[----:B------:R1:W5:Y:S01]  /*5570*/  LDL.LU R149, [R1+0xc0] ;  /* 0x0000c00001957983 */ /* 0x0003620000300800 */
[----:B------:R-:W-:-:S03]  /*5580*/  FFMA.FTZ R121, -R145, R145, 1 ;  /* 0x3f80000091797423 */ /* 0x000fc60000010191 */
[----:B------:R1:W5:Y:S01]  /*5590*/  LDL.LU R148, [R1+0xbc] ;  /* 0x0000bc0001947983 */ /* 0x0003620000300800 */
[----:B------:R-:W-:-:S03]  /*55a0*/  FFMA.FTZ R212, -R143, R143, 1 ;  /* 0x3f8000008fd47423 */ /* 0x000fc6000001018f */
[----:B------:R1:W5:Y:S01]  /*55b0*/  LDL.LU R147, [R1+0xb8] ;  /* 0x0000b80001937983 */ /* 0x0003620000300800 */
[----:B------:R-:W-:-:S03]  /*55c0*/  FFMA.FTZ R125, -R142, R142, 1 ;  /* 0x3f8000008e7d7423 */ /* 0x000fc6000001018e */
[----:B------:R1:W5:Y:S01]  /*55d0*/  LDL.LU R146, [R1+0xb4] ;  /* 0x0000b40001927983 */ /* 0x0003620000300800 */
[----:B------:R-:W-:-:S03]  /*55e0*/  FMUL.FTZ R218, R136, R218 ;  /* 0x000000da88da7220 */ /* 0x000fc60000410000 */
        /* <DEDUP_REMOVED lines=10> */
[----:B------:R1:W5:Y:S04]  /*5690*/  LDL.LU R140, [R1+0x9c] ;  /* 0x00009c00018c7983 */ /* 0x0003680000300800 */
[----:B------:R1:W5:Y:S04]  /*56a0*/  LDL.LU R6, [R1+0x98] ;  /* 0x0000980001067983 */ /* 0x0003680000300800 */
[----:B------:R1:W5:Y:S04]  /*56b0*/  LDL.LU R5, [R1+0x94] ;  /* 0x0000940001057983 */ /* 0x0003680000300800 */
[----:B------:R1:W5:Y:S04]  /*56c0*/  LDL.LU R4, [R1+0x90] ;  /* 0x0000900001047983 */ /* 0x0003680000300800 */
[----:B------:R1:W5:Y:S04]  /*56d0*/  LDL.LU R2, [R1+0x8c] ;  /* 0x00008c0001027983 */ /* 0x0003680000300800 */
[----:B------:R-:W2:Y:S01]  /*56e0*/  LDL R220, [R1+0x70] ;  /* 0x0000700001dc7983 */ /* 0x000ea20000100800 */
[----:B------:R-:W-:-:S04]  /*56f0*/  FMUL.FTZ R73, R137, R73 ;  /* 0x0000004989497220 */ /* 0x000fc80000410000 */
[----:B------:R-:W-:Y:S01]  /*5700*/  FMUL.FTZ R124, R124, R73 ;  /* 0x000000497c7c7220 */ /* 0x000fe20000410000 */
[----:B------:R-:W-:Y:S01]  /*5710*/  FMUL.FTZ R73, R116, R76 ;  /* 0x0000004c74497220 */ /* 0x000fe20000410000 */
[----:B------:R-:W-:Y:S01]  /*5720*/  FMUL.FTZ R66, R66, R36 ;  /* 0x0000002442427220 */ /* 0x000fe20000410000 */
[----:B------:R-:W-:Y:S02]  /*5730*/  FMUL.FTZ R36, R122, R75 ;  /* 0x0000004b7a247220 */ /* 0x000fe40000410000 */
[----:B------:R-:W-:Y:S01]  /*5740*/  FMUL.FTZ R210, R210, R73 ;  /* 0x00000049d2d27220 */ /* 0x000fe20000410000 */
[----:B------:R-:W-:Y:S01]  /*5750*/  FMUL.FTZ R73, R130, R84 ;  /* 0x0000005482497220 */ /* 0x000fe20000410000 */
[----:B------:R-:W-:Y:S01]  /*5760*/  FMUL.FTZ R121, R121, R36 ;  /* 0x0000002479797220 */ /* 0x000fe20000410000 */
[----:B------:R-:W-:Y:S02]  /*5770*/  FMUL.FTZ R36, R113, R81 ;  /* 0x0000005171247220 */ /* 0x000fe40000410000 */
[----:B------:R-:W-:Y:S01]  /*5780*/  FMUL.FTZ R218, R218, R73 ;  /* 0x00000049dada7220 */ /* 0x000fe20000410000 */
[----:B------:R-:W-:Y:S01]  /*5790*/  F2FP.BF16.F32.PACK_AB R73, R51, R11 ;  /* 0x0000000b3349723e */ /* 0x000fe200000010ff */
[----:B------:R-:W-:Y:S01]  /*57a0*/  FMUL.FTZ R221, R132, R221 ;  /* 0x000000dd84dd7220 */ /* 0x000fe20000410000 */
[----:B---3--:R-:W-:Y:S01]  /*57b0*/  FMUL.FTZ R86, R129, R86 ;  /* 0x0000005681567220 */ /* 0x008fe20000410000 */
[----:B------:R-:W-:Y:S01]  /*57c0*/  FMUL.FTZ R38, R236, R38 ;  /* 0x00000026ec267220 */ /* 0x000fe20000410000 */
[----:B------:R-:W-:Y:S01]  /*57d0*/  FMUL.FTZ R74, R119, R74 ;  /* 0x0000004a774a7220 */ /* 0x000fe20000410000 */
[----:B------:R-:W-:Y:S01]  /*57e0*/  FMUL.FTZ R80, R118, R80 ;  /* 0x0000005076507220 */ /* 0x000fe20000410000 */
[----:B------:R-:W-:Y:S01]  /*57f0*/  FMUL.FTZ R82, R120, R82 ;  /* 0x0000005278527220 */ /* 0x000fe20000410000 */
[----:B----4-:R-:W-:Y:S01]  /*5800*/  FMUL.FTZ R83, R128, R83 ;  /* 0x0000005380537220 */ /* 0x010fe20000410000 */
        /* <DEDUP_REMOVED lines=40> */
[----:B------:R-:W-:Y:S01]  /*5a90*/  F2FP.BF16.F32.PACK_AB R66, R61, R66 ;  /* 0x000000423d42723e */ /* 0x000fe200000010ff */
[----:B------:R-:W-:Y:S01]  /*5aa0*/  UMOV UR6, UR12 ;  /* 0x0000000c00067c82 */ /* 0x000fe20008000000 */
[----:B------:R-:W-:Y:S01]  /*5ab0*/  F2FP.BF16.F32.PACK_AB R67, R60, R67 ;  /* 0x000000433c43723e */ /* 0x000fe200000010ff */
[----:B------:R-:W-:Y:S01]  /*5ac0*/  UMOV UR7, 0x40000040 ;  /* 0x4000004000077882 */ /* 0x000fe20000000000 */
[----:B------:R-:W-:Y:S01]  /*5ad0*/  F2FP.BF16.F32.PACK_AB R64, R55, R64 ;  /* 0x000000403740723e */ /* 0x000fe200000010ff */
[----:B------:R-:W-:Y:S01]  /*5ae0*/  UIADD3 UR4, UR12, 0x80, URZ ;  /* 0x000000800c047890 */ /* 0x000fe2000fffe03f */
[----:B------:R-:W-:Y:S01]  /*5af0*/  F2FP.BF16.F32.PACK_AB R65, R59, R65 ;  /* 0x000000413b41723e */ /* 0x000fe200000010ff */
[----:B------:R-:W3:Y:S01]  /*5b00*/  LDL R14, [R1+0x50] ;  /* 0x00005000010e7983 */ /* 0x000ee20000100800 */
        /* <DEDUP_REMOVED lines=16> */
[----:B--2---:R-:W-:-:S05]  /*5c10*/  LEA R11, R0, R220, 0xe ;  /* 0x000000dc000b7211 */ /* 0x004fca00078e70ff */
[----:B------:R-:W-:-:S05]  /*5c20*/  IMAD R11, R11, 0x2, R16 ;  /* 0x000000020b0b7824 */ /* 0x000fca00078e0210 */
        /* <DEDUP_REMOVED lines=9> */
[----:B------:R-:W-:Y:S01]  /*5cc0*/  HGMMA.64x64x16.F32.BF16 R172, R36, gdesc[UR4].tnspB, R172, gsb0 ;  /* 0x40e0000424ac7df0 */ /* 0x000fe200080018ac */
[----:B------:R-:W-:Y:S01]  /*5cd0*/  UMOV UR6, UR4 ;  /* 0x0000000400067c82 */ /* 0x000fe20008000000 */
        /* <DEDUP_REMOVED lines=15> */
[----:B------:R-:W-:-:S06]  /*5dd0*/  UMOV UR7, 0x40000040 ;  /* 0x4000004000077882 */ /* 0x000fcc0000000000 */
[----:B------:R-:W-:Y:S01]  /*5de0*/  UMOV UR6, UR4 ;  /* 0x0000000400067c82 */ /* 0x000fe20008000000 */
        /* <DEDUP_REMOVED lines=47> */
[----:B------:R-:W-:-:S05]  /*60e0*/  VIADD R40, R16, 0x20c00 ;  /* 0x00020c0010287836 */ /* 0x000fca0000000000 */
[----:B---3--:R-:W-:-:S04]  /*60f0*/  LEA R10, R14, R40, 0xd ;  /* 0x000000280e0a7211 */ /* 0x008fc800078e68ff */
[----:B------:R-:W-:-:S04]  /*6100*/  SHF.R.U32.HI R10, RZ, 0x4, R10 ;  /* 0x00000004ff0a7819 */ /* 0x000fc8000001160a */
[----:B------:R-:W-:Y:S02]  /*6110*/  LOP3.LUT R10, R10, 0x3fff, RZ, 0xc0, !PT ;  /* 0x00003fff0a0a7812 */ /* 0x000fe400078ec0ff */
[----:B------:R-:W-:Y:S02]  /*6120*/  R2UR UR4, R16 ;  /* 0x00000000100472ca */ /* 0x000fe400000e0000 */
[----:B-1----:R-:W-:-:S05]  /*6130*/  LOP3.LUT R11, R10, 0x10000, RZ, 0xfc, !PT ;  /* 0x000100000a0b7812 */ /* 0x002fca00078efcff */
[----:B------:R-:W-:-:S05]  /*6140*/  IMAD R11, R0, 0x800, R11 ;  /* 0x00000800000b7824 */ /* 0x000fca00078e020b */
[----:B------:R-:W-:Y:S01]  /*6150*/  R2UR UR8, R11 ;  /* 0x000000000b0872ca */ /* 0x000fe200000e0000 */
[----:B------:R-:W-:Y:S01]  /*6160*/  USHF.R.U32.HI UR4, URZ, 0x4, UR4 ;  /* 0x000000043f047899 */ /* 0x000fe20008011604 */
[----:B------:R-:W-:Y:S02]  /*6170*/  WARPGROUP.DEPBAR.LE gsb0, 0x0 ;  /* 0x00008000000079c5 */ /* 0x000fe40000010000 */
[----:B------:R1:W-:Y:S06]  /*6180*/  MEMBAR.ALL.CTA ;  /* 0x0000000000007992 */ /* 0x0003ec0000008000 */
[----:B-1----:R-:W1:Y:S01]  /*6190*/  FENCE.VIEW.ASYNC.S ;  /* 0x00000000000073c6 */ /* 0x002e620000000000 */
[----:B------:R-:W-:Y:S01]  /*61a0*/  ULOP3.LUT UR9, UR4, 0x3fff, URZ, 0xc0, !UPT ;  /* 0x00003fff04097892 */ /* 0x000fe2000f8ec03f */
        /* <DEDUP_REMOVED lines=59> */
.L_x_1064:
        /* <DEDUP_REMOVED lines=68> */
.L_x_1065:
[----:B-1----:R-:W2:Y:S01]  /*69a0*/  LDL R5, [R1+0x54] ;  /* 0x0000540001057983 */ /* 0x002ea20000100800 */
[----:B------:R-:W-:Y:S01]  /*69b0*/  UIADD3 UR38, UR38, 0x1, URZ ;  /* 0x0000000126267890 */ /* 0x000fe2000fffe03f */
[----:B------:R-:W-:Y:S01]  /*69c0*/  VIADD R0, R0, 0x1 ;  /* 0x0000000100007836 */ /* 0x000fe20000000000 */
[----:B------:R-:W-:-:S04]  /*69d0*/  IADD3 R6, R6, 0x30c20, RZ ;  /* 0x00030c2006067810 */ /* 0x000fc80007ffe0ff */
[C---:B------:R-:W-:Y:S02]  /*69e0*/  ISETP.NE.AND P0, PT, R0.reuse, 0x2, PT ;  /* 0x000000020000780c */ /* 0x040fe40003f05270 */
[----:B------:R-:W-:Y:S02]  /*69f0*/  PRMT R6, RZ, 0x654, R6 ;  /* 0x00000654ff067816 */ /* 0x000fe40000000006 */
[----:B------:R-:W-:Y:S02]  /*6a00*/  SEL R0, R0, RZ, P0 ;  /* 0x000000ff00007207 */ /* 0x000fe40000000000 */
[----:B------:R3:W-:Y:S01]  /*6a10*/  SYNCS.ARRIVE.TRANS64.RED.A1T0 RZ, [R6+URZ], RZ ;  /* 0x000000ff06ff79a7 */ /* 0x0007e2000810043f */
[----:B--2---:R-:W-:Y:S02]  /*6a20*/  ISETP.LE.AND P1, PT, R5, UR38, PT ;  /* 0x0000002605007c0c */ /* 0x004fe4000bf23270 */
[----:B------:R-:W-:-:S04]  /*6a30*/  SEL R5, RZ, 0x1, P0 ;  /* 0x00000001ff057807 */ /* 0x000fc80000000000 */
[----:B------:R-:W-:-:S07]  /*6a40*/  LOP3.LUT R4, R4, R5, RZ, 0x3c, !PT ;  /* 0x0000000504047212 */ /* 0x000fce00078e3cff */
[----:B---3--:R-:W-:Y:S05]  /*6a50*/  @!P1 BRA `(.L_x_1066) ;  /* 0xffffffac00d09947 */ /* 0x008fea000383ffff */
.L_x_1055:
[----:B------:R-:W2:Y:S01]  /*6a60*/  S2R R8, SR_CTAID.X ;  /* 0x0000000000087919 */ /* 0x000ea20000002500 */
[----:B------:R-:W3:Y:S01]  /*6a70*/  LDC R5, c[0x0][0x280] ;  /* 0x0000a000ff057b82 */ /* 0x000ee20000000800 */
[----:B------:R-:W-:-:S07]  /*6a80*/  ULDC UR4, c[0x0][0x748] ;  /* 0x0001d20000047ab9 */ /* 0x000fce0000000800 */
[----:B------:R-:W3:Y:S02]  /*6a90*/  LDC R7, c[0x0][0x290] ;  /* 0x0000a400ff077b82 */ /* 0x000ee40000000800 */
[----:B---3--:R-:W-:-:S05]  /*6aa0*/  IMAD.IADD R5, R5, 0x1, -R7 ;  /* 0x0000000105057824 */ /* 0x008fca00078e0a07 */
[----:B--2---:R-:W-:-:S05]  /*6ab0*/  LEA R5, R8, R5, 0x7 ;  /* 0x0000000508057211 */ /* 0x004fca00078e38ff */
[----:B------:R-:W-:-:S05]  /*6ac0*/  VIADD R5, R5, UR4 ;  /* 0x0000000405057c36 */ /* 0x000fca0008000000 */
[----:B------:R-:W-:-:S04]  /*6ad0*/  SHF.R.S32.HI R6, RZ, 0x1f, R5 ;  /* 0x0000001fff067819 */ /* 0x000fc80000011405 */
[----:B------:R-:W-:-:S04]  /*6ae0*/  LEA.HI R6, R6, R5, RZ, 0x7 ;  /* 0x0000000506067211 */ /* 0x000fc800078f38ff */
[----:B------:R-:W-:-:S04]  /*6af0*/  SHF.R.S32.HI R6, RZ, 0x7, R6 ;  /* 0x00000007ff067819 */ /* 0x000fc80000011406 */
[----:B------:R-:W-:-:S04]  /*6b00*/  VIMNMX R9, R6, UR37, PT ;  /* 0x0000002506097c48 */ /* 0x000fc8000bfe0100 */
[----:B------:R-:W-:Y:S01]  /*6b10*/  ISETP.LE.AND P0, PT, R9, UR38, PT ;  /* 0x0000002609007c0c */ /* 0x000fe2000bf03270 */
[----:B------:R2:W-:-:S12]  /*6b20*/  STL [R1+0x40], R9 ;  /* 0x0000400901007387 */ /* 0x0005d80000100800 */
[----:B--2---:R-:W-:Y:S05]  /*6b30*/  @P0 BRA `(.L_x_1067) ;  /* 0x0000004c00700947 */ /* 0x004fea0003800000 */
[----:B------:R-:W2:Y:S04]  /*6b40*/  LDL R10, [R1+0x50] ;  /* 0x00005000010a7983 */ /* 0x000ea80000100800 */
[----:B------:R-:W3:Y:S04]  /*6b50*/  LDL R13, [R1+0x6c] ;  /* 0x00006c00010d7983 */ /* 0x000ee80000100800 */
[----:B------:R-:W3:Y:S04]  /*6b60*/  LDL R11, [R1+0x88] ;  /* 0x00008800010b7983 */ /* 0x000ee80000100800 */
[----:B------:R-:W4:Y:S01]  /*6b70*/  LDL R12, [R1+0x68] ;  /* 0x00006800010c7983 */ /* 0x000f220000100800 */
[----:B------:R-:W-:Y:S01]  /*6b80*/  IMAD R8, R8, -0x80, R7 ;  /* 0xffffff8008087824 */ /* 0x000fe200078e0207 */
[----:B------:R-:W-:Y:S01]  /*6b90*/  MOV R21, 0x40000040 ;  /* 0x4000004000157802 */ /* 0x000fe20000000f00 */
[----:B------:R-:W-:Y:S01]  /*6ba0*/  IMAD.MOV.U32 R23, RZ, RZ, 0x40000040 ;  /* 0x40000040ff177424 */ /* 0x000fe200078e00ff */
[----:B------:R-:W5:Y:S01]  /*6bb0*/  S2R R5, SR_TID.X ;  /* 0x0000000000057919 */ /* 0x000f620000002100 */
[----:B------:R-:W1:Y:S01]  /*6bc0*/  S2R R15, SR_TID.X ;  /* 0x00000000000f7919 */ /* 0x000e620000002100 */
[----:B-----5:R-:W-:Y:S01]  /*6bd0*/  IADD3 R9, R5, -0x80, RZ ;  /* 0xffffff8005097810 */ /* 0x020fe20007ffe0ff */
[----:B-1----:R-:W-:-:S02]  /*6be0*/  VIADD R17, R15, 0xffffff80 ;  /* 0xffffff800f117836 */ /* 0x002fc40000000000 */
[----:B------:R-:W-:-:S05]  /*6bf0*/  VIADD R15, R15, 0xffffff80 ;  /* 0xffffff800f0f7836 */ /* 0x000fca0000000000 */
[----:B------:R-:W-:-:S04]  /*6c00*/  SHF.R.S32.HI R15, RZ, 0x1f, R15 ;  /* 0x0000001fff0f7819 */ /* 0x000fc8000001140f */
[----:B------:R-:W-:-:S04]  /*6c10*/  LEA.HI R15, R15, R17, RZ, 0x7 ;  /* 0x000000110f0f7211 */ /* 0x000fc800078f38ff */
[----:B------:R-:W-:Y:S01]  /*6c20*/  SHF.R.S32.HI R15, RZ, 0x7, R15 ;  /* 0x00000007ff0f7819 */ /* 0x000fe2000001140f */
[----:B--2---:R-:W-:Y:S01]  /*6c30*/  IMAD.MOV.U32 R14, RZ, RZ, R10 ;  /* 0x000000ffff0e7224 */ /* 0x004fe200078e000a */
[----:B------:R-:W-:-:S03]  /*6c40*/  SHF.R.S32.HI R10, RZ, 0x1f, R9 ;  /* 0x0000001fff0a7819 */ /* 0x000fc60000011409 */
[----:B------:R-:W-:Y:S01]  /*6c50*/  IMAD.MOV.U32 R20, RZ, RZ, R14 ;  /* 0x000000ffff147224 */ /* 0x000fe200078e000e */
[CC--:B------:R-:W-:Y:S02]  /*6c60*/  LEA.HI R5, R10.reuse, R9.reuse, RZ, 0x5 ;  /* 0x000000090a057211 */ /* 0x0c0fe400078f28ff */
[----:B------:R-:W-:Y:S02]  /*6c70*/  LEA.HI R10, R10, R9, RZ, 0x2 ;  /* 0x000000090a0a7211 */ /* 0x000fe400078f10ff */
[----:B---3--:R-:W-:Y:S02]  /*6c80*/  LEA.HI R6, R11, R13, RZ, 0x5 ;  /* 0x0000000d0b067211 */ /* 0x008fe400078f28ff */
[----:B------:R-:W-:Y:S02]  /*6c90*/  LOP3.LUT R18, R10, 0xfffffffc, RZ, 0xc0, !PT ;  /* 0xfffffffc0a127812 */ /* 0x000fe400078ec0ff */
[--C-:B----4-:R-:W-:Y:S02]  /*6ca0*/  SHF.R.S32.HI R11, RZ, 0x2, R12.reuse ;  /* 0x00000002ff0b7819 */ /* 0x110fe4000001140c */
[----:B------:R-:W-:-:S02]  /*6cb0*/  SHF.R.S32.HI R12, RZ, 0x1f, R12 ;  /* 0x0000001fff0c7819 */ /* 0x000fc4000001140c */
[----:B------:R-:W-:Y:S02]  /*6cc0*/  SHF.R.S32.HI R13, RZ, 0x5, R6 ;  /* 0x00000005ff0d7819 */ /* 0x000fe40000011406 */
[----:B------:R-:W-:Y:S02]  /*6cd0*/  LOP3.LUT R6, R5, 0xffffffe0, RZ, 0xc0, !PT ;  /* 0xffffffe005067812 */ /* 0x000fe400078ec0ff */
[----:B------:R-:W-:Y:S02]  /*6ce0*/  LEA.HI R12, R12, R11, RZ, 0x3 ;  /* 0x0000000b0c0c7211 */ /* 0x000fe400078f18ff */
[----:B------:R-:W-:Y:S01]  /*6cf0*/  IADD3 R7, R9, -R6, RZ ;  /* 0x8000000609077210 */ /* 0x000fe20007ffe0ff */
[----:B------:R-:W-:Y:S01]  /*6d00*/  IMAD R6, R13, -0x10, R8 ;  /* 0xfffffff00d067824 */ /* 0x000fe200078e0208 */
[----:B------:R-:W-:Y:S02]  /*6d10*/  LOP3.LUT R12, R12, 0xfffffff8, RZ, 0xc0, !PT ;  /* 0xfffffff80c0c7812 */ /* 0x000fe400078ec0ff */
[----:B------:R-:W-:-:S02]  /*6d20*/  SHF.R.S32.HI R8, RZ, 0x1f, R7 ;  /* 0x0000001fff087819 */ /* 0x000fc40000011407 */
[----:B------:R-:W-:Y:S02]  /*6d30*/  LEA.HI R5, R15, R15, RZ, 0x1 ;  /* 0x0000000f0f057211 */ /* 0x000fe400078f08ff */
[----:B------:R-:W-:Y:S02]  /*6d40*/  IADD3 R6, R6, R12, -R11 ;  /* 0x0000000c06067210 */ /* 0x000fe40007ffe80b */
[CC--:B------:R-:W-:Y:S02]  /*6d50*/  LEA.HI R11, R8.reuse, R7.reuse, RZ, 0x3 ;  /* 0x00000007080b7211 */ /* 0x0c0fe400078f18ff */
[----:B------:R-:W-:Y:S02]  /*6d60*/  LOP3.LUT R5, R5, 0xfffffffe, RZ, 0xc0, !PT ;  /* 0xfffffffe05057812 */ /* 0x000fe400078ec0ff */
[----:B------:R-:W-:Y:S02]  /*6d70*/  LEA.HI R7, R8, R7, RZ, 0x2 ;  /* 0x0000000708077211 */ /* 0x000fe400078f10ff */
[----:B------:R-:W-:Y:S01]  /*6d80*/  SHF.R.S32.HI R12, RZ, 0x3, R11 ;  /* 0x00000003ff0c7819 */ /* 0x000fe2000001140b */
[----:B------:R-:W-:Y:S01]  /*6d90*/  IMAD.IADD R5, R15, 0x1, -R5 ;  /* 0x000000010f057824 */ /* 0x000fe200078e0a05 */
[----:B------:R-:W-:-:S02]  /*6da0*/  SHF.R.S32.HI R11, RZ, 0x1f, R11 ;  /* 0x0000001fff0b7819 */ /* 0x000fc4000001140b */
[----:B------:R-:W-:Y:S01]  /*6db0*/  SHF.R.S32.HI R14, RZ, 0x2, R7 ;  /* 0x00000002ff0e7819 */ /* 0x000fe20000011407 */
[----:B------:R-:W-:Y:S01]  /*6dc0*/  IMAD R8, R5, -0x40, R6 ;  /* 0xffffffc005087824 */ /* 0x000fe200078e0206 */
[----:B------:R-:W-:Y:S02]  /*6dd0*/  LEA.HI R11, R11, R12, RZ, 0x4 ;  /* 0x0000000c0b0b7211 */ /* 0x000fe400078f20ff */
[----:B------:R-:W-:Y:S01]  /*6de0*/  LEA.HI R7, R7, R14, RZ, 0x1 ;  /* 0x0000000e07077211 */ /* 0x000fe200078f08ff */
[C---:B------:R-:W-:Y:S01]  /*6df0*/  VIADD R15, R14.reuse, 0x18 ;  /* 0x000000180e0f7836 */ /* 0x040fe20000000000 */
[----:B------:R-:W-:Y:S02]  /*6e00*/  IADD3 R6, R14, 0x8, RZ ;  /* 0x000000080e067810 */ /* 0x000fe40007ffe0ff */
[----:B------:R-:W-:Y:S02]  /*6e10*/  LOP3.LUT R11, R11, 0x1ffffff0, RZ, 0xc0, !PT ;  /* 0x1ffffff00b0b7812 */ /* 0x000fe400078ec0ff */
[----:B------:R-:W-:Y:S01]  /*6e20*/  LOP3.LUT R5, R7, 0xfffffffe, RZ, 0xc0, !PT ;  /* 0xfffffffe07057812 */ /* 0x000fe200078ec0ff */
[----:B------:R-:W-:Y:S01]  /*6e30*/  IMAD.IADD R7, R9, 0x1, -R18 ;  /* 0x0000000109077824 */ /* 0x000fe200078e0a12 */
[----:B------:R-:W-:Y:S01]  /*6e40*/  LEA.HI R10, R6, R6, RZ, 0x1 ;  /* 0x00000006060a7211 */ /* 0x000fe200078f08ff */
[----:B------:R-:W-:Y:S01]  /*6e50*/  IMAD.IADD R12, R12, 0x1, -R11 ;  /* 0x000000010c0c7824 */ /* 0x000fe200078e0a0b */
[C---:B------:R-:W-:Y:S01]  /*6e60*/  IADD3 R5, R14.reuse, -R5, RZ ;  /* 0x800000050e057210 */ /* 0x040fe20007ffe0ff */
[----:B------:R-:W-:Y:S01]  /*6e70*/  VIADD R11, R14, 0x10 ;  /* 0x000000100e0b7836 */ /* 0x000fe20000000000 */
[----:B------:R-:W-:-:S02]  /*6e80*/  LOP3.LUT R9, R10, 0xfffffffe, RZ, 0xc0, !PT ;  /* 0xfffffffe0a097812 */ /* 0x000fc400078ec0ff */
[----:B------:R-:W-:Y:S02]  /*6e90*/  LEA R5, R12, R5, 0x3 ;  /* 0x000000050c057211 */ /* 0x000fe400078e18ff */
[----:B------:R-:W-:Y:S01]  /*6ea0*/  LEA.HI R17, R15, R15, RZ, 0x1 ;  /* 0x0000000f0f117211 */ /* 0x000fe200078f08ff */
[----:B------:R-:W-:Y:S01]  /*6eb0*/  IMAD.IADD R9, R6, 0x1, -R9 ;  /* 0x0000000106097824 */ /* 0x000fe200078e0a09 */
[----:B------:R-:W-:Y:S01]  /*6ec0*/  LEA.HI R6, R11, R11, RZ, 0x1 ;  /* 0x0000000b0b067211 */ /* 0x000fe200078f08ff */
[----:B------:R1:W-:Y:S01]  /*6ed0*/  STL [R1+0x54], R5 ;  /* 0x0000540501007387 */ /* 0x0003e20000100800 */
[----:B------:R-:W-:Y:S02]  /*6ee0*/  SHF.R.S32.HI R19, RZ, 0x1f, R17 ;  /* 0x0000001fff137819 */ /* 0x000fe40000011411 */
[--C-:B------:R-:W-:Y:S02]  /*6ef0*/  SHF.R.S32.HI R12, RZ, 0x1, R6.reuse ;  /* 0x00000001ff0c7819 */ /* 0x100fe40000011406 */
[----:B------:R-:W-:-:S02]  /*6f00*/  SHF.R.S32.HI R13, RZ, 0x1f, R6 ;  /* 0x0000001fff0d7819 */ /* 0x000fc40000011406 */
[----:B------:R-:W-:Y:S02]  /*6f10*/  LOP3.LUT R14, R6, 0xfffffffe, RZ, 0xc0, !PT ;  /* 0xfffffffe060e7812 */ /* 0x000fe400078ec0ff */
[----:B------:R-:W-:Y:S02]  /*6f20*/  LEA.HI R13, R13, R12, RZ, 0x4 ;  /* 0x0000000c0d0d7211 */ /* 0x000fe400078f20ff */
[----:B-1----:R-:W-:Y:S01]  /*6f30*/  SHF.R.S32.HI R5, RZ, 0x1, R10 ;  /* 0x00000001ff057819 */ /* 0x002fe2000001140a */
[----:B------:R-:W-:Y:S01]  /*6f40*/  IMAD.IADD R14, R11, 0x1, -R14 ;  /* 0x000000010b0e7824 */ /* 0x000fe200078e0a0e */
[----:B------:R-:W-:Y:S01]  /*6f50*/  SHF.R.S32.HI R10, RZ, 0x1f, R10 ;  /* 0x0000001fff0a7819 */ /* 0x000fe2000001140a */
[----:B------:R-:W-:Y:S01]  /*6f60*/  IMAD.MOV.U32 R11, RZ, RZ, 0x40000040 ;  /* 0x40000040ff0b7424 */ /* 0x000fe200078e00ff */
[----:B------:R-:W-:Y:S02]  /*6f70*/  SHF.R.S32.HI R6, RZ, 0x1, R17 ;  /* 0x00000001ff067819 */ /* 0x000fe40000011411 */
[----:B------:R-:W-:-:S02]  /*6f80*/  LEA.HI R10, R10, R5, RZ, 0x4 ;  /* 0x000000050a0a7211 */ /* 0x000fc400078f20ff */
[----:B------:R-:W-:Y:S02]  /*6f90*/  LOP3.LUT R13, R13, 0x1ffffff0, RZ, 0xc0, !PT ;  /* 0x1ffffff00d0d7812 */ /* 0x000fe400078ec0ff */
[----:B------:R-:W-:Y:S02]  /*6fa0*/  LOP3.LUT R10, R10, 0x1ffffff0, RZ, 0xc0, !PT ;  /* 0x1ffffff00a0a7812 */ /* 0x000fe400078ec0ff */
[----:B------:R-:W-:Y:S01]  /*6fb0*/  LEA.HI R19, R19, R6, RZ, 0x4 ;  /* 0x0000000613137211 */ /* 0x000fe200078f20ff */
[----:B------:R-:W-:Y:S01]  /*6fc0*/  IMAD.IADD R13, R12, 0x1, -R13 ;  /* 0x000000010c0d7824 */ /* 0x000fe200078e0a0d */
[----:B------:R-:W-:Y:S02]  /*6fd0*/  IADD3 R10, R5, -R10, RZ ;  /* 0x8000000a050a7210 */ /* 0x000fe40007ffe0ff */
[----:B------:R-:W-:Y:S02]  /*6fe0*/  LOP3.LUT R19, R19, 0x1ffffff0, RZ, 0xc0, !PT ;  /* 0x1ffffff013137812 */ /* 0x000fe400078ec0ff */
[----:B------:R-:W-:Y:S01]  /*6ff0*/  LEA R5, R13, R14, 0x3 ;  /* 0x0000000e0d057211 */ /* 0x000fe200078e18ff */
[----:B------:R-:W-:Y:S01]  /*7000*/  IMAD R9, R10, 0x8, R9 ;  /* 0x000000080a097824 */ /* 0x000fe200078e0209 */
[----:B------:R-:W-:Y:S01]  /*7010*/  IADD3 R19, R6, -R19, RZ ;  /* 0x8000001306137210 */ /* 0x000fe20007ffe0ff */
[----:B------:R-:W-:Y:S01]  /*7020*/  IMAD R6, R20, 0x2000, R16 ;  /* 0x0000200014067824 */ /* 0x000fe200078e0210 */
[----:B------:R-:W-:-:S02]  /*7030*/  LOP3.LUT R18, R17, 0xfffffffe, RZ, 0xc0, !PT ;  /* 0xfffffffe11127812 */ /* 0x000fc400078ec0ff */
[----:B------:R1:W-:Y:S01]  /*7040*/  STL [R1+0x4c], R9 ;  /* 0x00004c0901007387 */ /* 0x0003e20000100800 */
[----:B------:R-:W-:Y:S02]  /*7050*/  MOV R13, 0x40000040 ;  /* 0x40000040000d7802 */ /* 0x000fe40000000f00 */
[----:B------:R-:W-:Y:S01]  /*7060*/  IMAD.IADD R18, R15, 0x1, -R18 ;  /* 0x000000010f127824 */ /* 0x000fe200078e0a12 */
[----:B------:R2:W-:Y:S01]  /*7070*/  STL [R1+0x48], R5 ;  /* 0x0000480501007387 */ /* 0x0005e20000100800 */
[----:B------:R-:W-:Y:S02]  /*7080*/  IMAD.MOV.U32 R15, RZ, RZ, 0x40000040 ;  /* 0x40000040ff0f7424 */ /* 0x000fe400078e00ff */
[----:B------:R-:W-:Y:S02]  /*7090*/  IMAD R10, R19, 0x8, R18 ;  /* 0x00000008130a7824 */ /* 0x000fe400078e0212 */
[----:B------:R-:W-:Y:S02]  /*70a0*/  IMAD.MOV.U32 R19, RZ, RZ, 0x40000040 ;  /* 0x40000040ff137424 */ /* 0x000fe400078e00ff */
[C---:B-1----:R-:W-:Y:S01]  /*70b0*/  VIADD R9, R6.reuse, 0x4000 ;  /* 0x0000400006097836 */ /* 0x042fe20000000000 */
[----:B------:R1:W-:Y:S01]  /*70c0*/  STL [R1+0x44], R10 ;  /* 0x0000440a01007387 */ /* 0x0003e20000100800 */
[----:B--2---:R-:W-:-:S02]  /*70d0*/  IADD3 R5, R6, 0x20c00, RZ ;  /* 0x00020c0006057810 */ /* 0x004fc40007ffe0ff */
[----:B------:R-:W-:Y:S02]  /*70e0*/  SHF.R.U32.HI R6, RZ, 0x4, R6 ;  /* 0x00000004ff067819 */ /* 0x000fe40000011606 */
[----:B------:R-:W-:Y:S02]  /*70f0*/  SHF.R.U32.HI R5, RZ, 0x4, R5 ;  /* 0x00000004ff057819 */ /* 0x000fe40000011605 */
[----:B------:R-:W-:Y:S02]  /*7100*/  SHF.R.U32.HI R9, RZ, 0x4, R9 ;  /* 0x00000004ff097819 */ /* 0x000fe40000011609 */
[----:B------:R-:W-:Y:S02]  /*7110*/  LOP3.LUT R6, R6, 0x3fff, RZ, 0xc0, !PT ;  /* 0x00003fff06067812 */ /* 0x000fe400078ec0ff */
[----:B------:R-:W-:Y:S02]  /*7120*/  LOP3.LUT R5, R5, 0x3fff, RZ, 0xc0, !PT ;  /* 0x00003fff05057812 */ /* 0x000fe400078ec0ff */
[----:B------:R-:W-:-:S02]  /*7130*/  LOP3.LUT R9, R9, 0x3fff, RZ, 0xc0, !PT ;  /* 0x00003fff09097812 */ /* 0x000fc400078ec0ff */
[----:B------:R-:W-:Y:S02]  /*7140*/  LOP3.LUT R12, R6, 0x10000, RZ, 0xfc, !PT ;  /* 0x00010000060c7812 */ /* 0x000fe400078efcff */
[----:B------:R-:W-:Y:S02]  /*7150*/  LOP3.LUT R5, R5, 0x10000, RZ, 0xfc, !PT ;  /* 0x0001000005057812 */ /* 0x000fe400078efcff */
[----:B------:R-:W-:Y:S01]  /*7160*/  LOP3.LUT R6, R9, 0x10000, RZ, 0xfc, !PT ;  /* 0x0001000009067812 */ /* 0x000fe200078efcff */
[C---:B------:R-:W-:Y:S01]  /*7170*/  VIADD R22, R12.reuse, 0x2 ;  /* 0x000000020c167836 */ /* 0x040fe20000000000 */
[----:B------:R2:W-:Y:S01]  /*7180*/  STL [R1+0x3c], R12 ;  /* 0x00003c0c01007387 */ /* 0x0005e20000100800 */
[C---:B------:R-:W-:Y:S01]  /*7190*/  VIADD R20, R12.reuse, 0x4 ;  /* 0x000000040c147836 */ /* 0x040fe20000000000 */
[----:B------:R-:W-:Y:S01]  /*71a0*/  IADD3 R18, R12, 0x6, RZ ;  /* 0x000000060c127810 */ /* 0x000fe20007ffe0ff */
[C---:B------:R-:W-:Y:S01]  /*71b0*/  VIADD R14, R6.reuse, 0x2 ;  /* 0x00000002060e7836 */ /* 0x040fe20000000000 */
[----:B------:R3:W-:Y:S01]  /*71c0*/  STL [R1+0x58], R5 ;  /* 0x0000580501007387 */ /* 0x0007e20000100800 */
[----:B-1----:R-:W-:Y:S01]  /*71d0*/  IADD3 R10, R6, 0x6, RZ ;  /* 0x00000006060a7810 */ /* 0x002fe20007ffe0ff */
[----:B------:R-:W-:-:S02]  /*71e0*/  VIADD R9, R7, 0x8 ;  /* 0x0000000807097836 */ /* 0x000fc40000000000 */
[----:B------:R1:W-:Y:S01]  /*71f0*/  STL [R1+0x38], R6 ;  /* 0x0000380601007387 */ /* 0x0003e20000100800 */
[C---:B------:R-:W-:Y:S02]  /*7200*/  VIADD R9, R7.reuse, 0x14 ;  /* 0x0000001407097836 */ /* 0x040fe40000000000 */
[----:B--2---:R-:W-:Y:S01]  /*7210*/  VIADD R12, R6, 0x4 ;  /* 0x00000004060c7836 */ /* 0x004fe20000000000 */
[----:B------:R2:W-:Y:S01]  /*7220*/  STL.64 [R1+0x30], R22 ;  /* 0x0000301601007387 */ /* 0x0005e20000100a00 */
[----:B---3--:R-:W-:-:S03]  /*7230*/  VIADD R5, R7, 0x4 ;  /* 0x0000000407057836 */ /* 0x008fc60000000000 */
[----:B------:R2:W-:Y:S01]  /*7240*/  STL.64 [R1+0x28], R20 ;  /* 0x0000281401007387 */ /* 0x0005e20000100a00 */
[C---:B------:R-:W-:Y:S01]  /*7250*/  VIADD R5, R7.reuse, 0x10 ;  /* 0x0000001007057836 */ /* 0x040fe20000000000 */
[C---:B-1----:R-:W-:Y:S01]  /*7260*/  IADD3 R6, R7.reuse, 0xc, RZ ;  /* 0x0000000c07067810 */ /* 0x042fe20007ffe0ff */
[C---:B------:R-:W-:Y:S01]  /*7270*/  VIADD R5, R7.reuse, 0x1c ;  /* 0x0000001c07057836 */ /* 0x040fe20000000000 */
[----:B------:R2:W-:Y:S01]  /*7280*/  STL.64 [R1+0x20], R18 ;  /* 0x0000201201007387 */ /* 0x0005e20000100a00 */
[----:B------:R-:W-:-:S03]  /*7290*/  IADD3 R6, R7, 0x18, RZ ;  /* 0x0000001807067810 */ /* 0x000fc60007ffe0ff */
[----:B------:R2:W-:Y:S04]  /*72a0*/  STL.64 [R1+0x8], R10 ;  /* 0x0000080a01007387 */ /* 0x0005e80000100a00 */
[----:B------:R2:W-:Y:S04]  /*72b0*/  STL.64 [R1+0x18], R14 ;  /* 0x0000180e01007387 */ /* 0x0005e80000100a00 */
[----:B------:R2:W-:Y:S02]  /*72c0*/  STL.64 [R1+0x10], R12 ;  /* 0x0000100c01007387 */ /* 0x0005e40000100a00 */
.L_x_1078:
[----:B------:R-:W-:Y:S01]  /*72d0*/  IMAD.U32 R5, RZ, RZ, UR36 ;  /* 0x00000024ff057e24 */ /* 0x000fe2000f8e00ff */
[----:B------:R-:W-:Y:S05]  /*72e0*/  YIELD ;  /* 0x0000000000007946 */ /* 0x000fea0003800000 */
[----:B------:R-:W-:-:S04]  /*72f0*/  LOP3.LUT R5, R5, 0x1, RZ, 0xfc, !PT ;  /* 0x0000000105057812 */ /* 0x000fc800078efcff */
[----:B------:R-:W-:-:S13]  /*7300*/  ISETP.NE.AND P0, PT, R5, 0x3, PT ;  /* 0x000000030500780c */ /* 0x000fda0003f05270 */
[----:B------:R-:W-:Y:S05]  /*7310*/  @!P0 BRA `(.L_x_1068) ;  /* 0x0000000000048947 */ /* 0x000fea0003800000 */
[----:B------:R-:W-:Y:S01]  /*7320*/  BPT.TRAP 0x1 ;  /* 0x000000040000795c */ /* 0x000fe20000300000 */
.L_x_1068:
[----:B------:R-:W-:Y:S02]  /*7330*/  LEA R6, R0, R16, 0x3 ;  /* 0x0000001000067211 */ /* 0x000fe400078e18ff */
[----:B--2---:R-:W-:-:S04]  /*7340*/  SHF.L.U32 R23, R4, 0x1f, RZ ;  /* 0x0000001f04177819 */ /* 0x004fc800000006ff */
[----:B------:R1:W2:Y:S01]  /*7350*/  SYNCS.PHASECHK.TRANS64.TRYWAIT P1, [R6+URZ+0x30c10], R23 ;  /* 0x030c1017060075a7 */ /* 0x0002a2000802017f */
[----:B------:R-:W-:Y:S05]  /*7360*/  @!P0 BRA `(.L_x_1069) ;  /* 0x0000000000048947 */ /* 0x000fea0003800000 */
[----:B------:R-:W-:Y:S01]  /*7370*/  BPT.TRAP 0x1 ;  /* 0x000000040000795c */ /* 0x000fe20000300000 */
.L_x_1069:
[----:B------:R-:W-:-:S05]  /*7380*/  VIADD R5, R16, 0x10000 ;  /* 0x0001000010057836 */ /* 0x000fca0000000000 */
[----:B------:R-:W-:-:S04]  /*7390*/  SHF.R.U32.HI R5, RZ, 0x4, R5 ;  /* 0x00000004ff057819 */ /* 0x000fc80000011605 */
[----:B------:R-:W-:-:S04]  /*73a0*/  LOP3.LUT R5, R5, 0x3fff, RZ, 0xc0, !PT ;  /* 0x00003fff05057812 */ /* 0x000fc800078ec0ff */
[----:B------:R-:W-:Y:S01]  /*73b0*/  LOP3.LUT R9, R5, 0x10000, RZ, 0xfc, !PT ;  /* 0x0001000005097812 */ /* 0x000fe200078efcff */
[----:B--2---:R-:W-:Y:S06]  /*73c0*/  @P1 BRA `(.L_x_1070) ;  /* 0x0000000000081947 */ /* 0x004fec0003800000 */
[----:B------:R-:W2:Y:S02]  /*73d0*/  SYNCS.PHASECHK.TRANS64.TRYWAIT P1, [R6+URZ+0x30c10], R23 ;  /* 0x030c1017060075a7 */ /* 0x000ea4000802017f */
[----:B--2---:R-:W-:Y:S05]  /*73e0*/  @!P1 BRA `(.L_x_1071) ;  /* 0x000000e000989947 */ /* 0x004fea0003800000 */
.L_x_1070:
[----:B------:R-:W3:Y:S04]  /*73f0*/  LDL R17, [R1+0x3c] ;  /* 0x00003c0001117983 */ /* 0x000ee80000100800 */
[----:B------:R-:W4:Y:S04]  /*7400*/  LDL.64 R20, [R1+0x30] ;  /* 0x0000300001147983 */ /* 0x000f280000100a00 */
[----:B------:R-:W5:Y:S01]  /*7410*/  LDL.64 R18, [R1+0x28] ;  /* 0x0000280001127983 */ /* 0x000f620000100a00 */
[----:B------:R-:W-:Y:S01]  /*7420*/  IMAD R9, R0, 0x400, R9 ;  /* 0x0000040000097824 */ /* 0x000fe200078e0209 */
[----:B------:R-:W-:Y:S05]  /*7430*/  WARPSYNC.ALL ;  /* 0x0000000000007948 */ /* 0x000fea0003800000 */
[----:B------:R-:W-:Y:S01]  /*7440*/  R2UR UR6, R9 ;  /* 0x00000000090672ca */ /* 0x000fe200000e0000 */
[----:B------:R-:W-:Y:S01]  /*7450*/  WARPGROUP.ARRIVE ;  /* 0x00000000000079c5 */ /* 0x000fe20000000000 */
[----:B------:R-:W-:Y:S01]  /*7460*/  UMOV UR5, 0x40000040 ;  /* 0x4000004000057882 */ /* 0x000fe20000000000 */
[----:B------:R-:W-:Y:S01]  /*7470*/  UMOV UR7, 0x40000040 ;  /* 0x4000004000077882 */ /* 0x000fe20000000000 */
[----:B------:R-:W2:Y:S01]  /*7480*/  LDL.64 R14, [R1+0x20] ;  /* 0x00002000010e7983 */ /* 0x000ea20000100a00 */
[----:B------:R-:W-:-:S03]  /*7490*/  UMOV UR11, 0x40000040 ;  /* 0x40000040000b7882 */ /* 0x000fc60000000000 */
[----:B------:R-:W2:Y:S04]  /*74a0*/  LDL R13, [R1+0x48] ;  /* 0x00004800010d7983 */ /* 0x000ea80000100800 */
[----:B------:R-:W2:Y:S04]  /*74b0*/  LDL R10, [R1+0x54] ;  /* 0x00005400010a7983 */ /* 0x000ea80000100800 */
[----:B------:R-:W2:Y:S04]  /*74c0*/  LDL R12, [R1+0x4c] ;  /* 0x00004c00010c7983 */ /* 0x000ea80000100800 */
[----:B------:R-:W2:Y:S01]  /*74d0*/  LDL R11, [R1+0x44] ;  /* 0x00004400010b7983 */ /* 0x000ea20000100800 */
[----:B---3--:R-:W-:-:S13]  /*74e0*/  R2UR UR4, R17 ;  /* 0x00000000110472ca */ /* 0x008fda00000e0000 */
[----:B------:R-:W-:Y:S01]  /*74f0*/  HGMMA.64x128x16.F32.BF16 R76, gdesc[UR4], RZ, !UPT, gsb0 ;  /* 0x01e00000044c79f0 */ /* 0x000fe2000c0018ff */
[----:B----4-:R-:W-:Y:S02]  /*7500*/  R2UR UR8, R20 ;  /* 0x00000000140872ca */ /* 0x010fe400000e0000 */
[----:B------:R-:W-:Y:S01]  /*7510*/  R2UR UR9, R21 ;  /* 0x00000000150972ca */ /* 0x000fe200000e0000 */
[----:B------:R-:W-:-:S07]  /*7520*/  UIADD3 UR4, UR6, 0x2, URZ ;  /* 0x0000000206047890 */ /* 0x000fce000fffe03f */
[----:B------:R-:W-:Y:S01]  /*7530*/  UMOV UR10, UR4 ;  /* 0x00000004000a7c82 */ /* 0x000fe20008000000 */
[----:B------:R-:W-:Y:S01]  /*7540*/  UIADD3 UR4, UR6, 0x4, URZ ;  /* 0x0000000406047890 */ /* 0x000fe2000fffe03f */
[----:B------:R-:W-:Y:S02]  /*7550*/  WARPGROUP.DEPBAR.LE gsb0, 0x0 ;  /* 0x00008000000079c5 */ /* 0x000fe40000010000 */
[----:B------:R-:W-:-:S06]  /*7560*/  WARPGROUP.ARRIVE ;  /* 0x00000000000079c5 */ /* 0x000fcc0000000000 */
[----:B------:R-:W-:Y:S01]  /*7570*/  HGMMA.64x128x16.F32.BF16 R76, gdesc[UR8], R76, gsb0 ;  /* 0x01e00000084c79f0 */ /* 0x000fe2000800184c */
[----:B-----5:R-:W-:Y:S02]  /*7580*/  R2UR UR8, R18 ;  /* 0x00000000120872ca */ /* 0x020fe400000e0000 */
[----:B------:R-:W-:Y:S01]  /*7590*/  R2UR UR9, R19 ;  /* 0x00000000130972ca */ /* 0x000fe200000e0000 */
[----:B------:R-:W-:Y:S01]  /*75a0*/  UMOV UR10, UR4 ;  /* 0x00000004000a7c82 */ /* 0x000fe20008000000 */
[----:B------:R-:W-:Y:S01]  /*75b0*/  UMOV UR11, 0x40000040 ;  /* 0x40000040000b7882 */ /* 0x000fe20000000000 */
[----:B--2---:R-:W-:Y:S02]  /*75c0*/  R2UR UR4, R14 ;  /* 0x000000000e0472ca */ /* 0x004fe400000e0000 */
[----:B------:R-:W-:Y:S01]  /*75d0*/  R2UR UR5, R15 ;  /* 0x000000000f0572ca */ /* 0x000fe200000e0000 */
[----:B------:R-:W-:Y:S01]  /*75e0*/  UIADD3 UR6, UR6, 0x6, URZ ;  /* 0x0000000606067890 */ /* 0x000fe2000fffe03f */
[----:B------:R-:W-:Y:S01]  /*75f0*/  UMOV UR7, 0x40000040 ;  /* 0x4000004000077882 */ /* 0x000fe20000000000 */
[----:B------:R-:W-:-:S02]  /*7600*/  WARPGROUP.DEPBAR.LE gsb0, 0x0 ;  /* 0x00008000000079c5 */ /* 0x000fc40000010000 */
[----:B------:R-:W-:-:S06]  /*7610*/  WARPGROUP.ARRIVE ;  /* 0x00000000000079c5 */ /* 0x000fcc0000000000 */
[----:B------:R-:W-:Y:S01]  /*7620*/  HGMMA.64x128x16.F32.BF16 R76, gdesc[UR8], R76, gsb0 ;  /* 0x01e00000084c79f0 */ /* 0x000fe2000800184c */
[C---:B------:R-:W-:Y:S01]  /*7630*/  IMAD R14, R0.reuse, 0x80, R13 ;  /* 0x00000080000e7824 */ /* 0x040fe200078e020d */
[C---:B------:R-:W-:Y:S01]  /*7640*/  LEA R10, R0.reuse, R10, 0x7 ;  /* 0x0000000a000a7211 */ /* 0x040fe200078e38ff */
[C---:B------:R-:W-:Y:S01]  /*7650*/  IMAD R12, R0.reuse, 0x80, R12 ;  /* 0x00000080000c7824 */ /* 0x040fe200078e020c */
[----:B------:R-:W-:Y:S02]  /*7660*/  LEA R18, R0, R11, 0x7 ;  /* 0x0000000b00127211 */ /* 0x000fe400078e38ff */
[C---:B------:R-:W-:Y:S01]  /*7670*/  LEA R19, R3.reuse, R14, 0x1 ;  /* 0x0000000e03137211 */ /* 0x040fe200078e08ff */
[C---:B------:R-:W-:Y:S02]  /*7680*/  IMAD R15, R3.reuse, 0x2, R12 ;  /* 0x00000002030f7824 */ /* 0x040fe400078e020c */
[C---:B------:R-:W-:Y:S02]  /*7690*/  IMAD R13, R3.reuse, 0x2, R10 ;  /* 0x00000002030d7824 */ /* 0x040fe400078e020a */
[----:B------:R-:W-:Y:S01]  /*76a0*/  IMAD R21, R3, 0x2, R18 ;  /* 0x0000000203157824 */ /* 0x000fe200078e0212 */
[----:B------:R-:W-:Y:S01]  /*76b0*/  LEA R9, R15, R16, 0x2 ;  /* 0x000000100f097211 */ /* 0x000fe200078e10ff */
[----:B------:R-:W-:-:S02]  /*76c0*/  IMAD R17, R13, 0x4, R16 ;  /* 0x000000040d117824 */ /* 0x000fc400078e0210 */
        /* <DEDUP_REMOVED lines=17> */
.L_x_1072:
[----:B------:R1:W1:Y:S01]  /*77e0*/  SYNCS.PHASECHK.TRANS64.TRYWAIT P1, [R6+URZ+0x30c30], R23 ;  /* 0x030c3017060075a7 */ /* 0x000262000802017f */
[----:B------:R-:W-:Y:S05]  /*77f0*/  @!P0 BRA `(.L_x_1073) ;  /* 0x0000000000048947 */ /* 0x000fea0003800000 */
[----:B------:R-:W-:Y:S01]  /*7800*/  BPT.TRAP 0x1 ;  /* 0x000000040000795c */ /* 0x000fe20000300000 */
.L_x_1073:
[----:B-1----:R-:W-:Y:S05]  /*7810*/  @P1 BRA `(.L_x_1074) ;  /* 0x0000000000081947 */ /* 0x002fea0003800000 */
[----:B------:R-:W1:Y:S02]  /*7820*/  SYNCS.PHASECHK.TRANS64.TRYWAIT P1, [R6+URZ+0x30c30], R23 ;  /* 0x030c3017060075a7 */ /* 0x000e64000802017f */
[----:B-1----:R-:W-:Y:S05]  /*7830*/  @!P1 BRA `(.L_x_1075) ;  /* 0x000000dc00989947 */ /* 0x002fea0003800000 */
.L_x_1074:
[----:B------:R-:W2:Y:S01]  /*7840*/  LDL R26, [R1+0x38] ;  /* 0x00003800011a7983 */ /* 0x000ea20000100800 */
[----:B------:R-:W-:Y:S01]  /*7850*/  VIADD R24, R16, 0x18000 ;  /* 0x0001800010187836 */ /* 0x000fe20000000000 */
[----:B------:R-:W-:Y:S02]  /*7860*/  ULDC UR8, c[0x0][0x75c] ;  /* 0x0001d70000087ab9 */ /* 0x000fe40000000800 */
[----:B------:R-:W-:Y:S01]  /*7870*/  STL [R1+0xf8], R162 ;  /* 0x0000f8a201007387 */ /* 0x000fe20000100800 */
[----:B------:R-:W-:Y:S01]  /*7880*/  FMUL.FTZ R18, R76, UR8 ;  /* 0x000000084c127c20 */ /* 0x000fe20008410000 */
[----:B------:R-:W-:Y:S01]  /*7890*/  SHF.R.U32.HI R24, RZ, 0x4, R24 ;  /* 0x00000004ff187819 */ /* 0x000fe20000011618 */
[----:B------:R-:W-:Y:S01]  /*78a0*/  FMUL.FTZ R19, R77, UR8 ;  /* 0x000000084d137c20 */ /* 0x000fe20008410000 */
[----:B------:R-:W-:Y:S01]  /*78b0*/  STL [R1+0xf4], R161 ;  /* 0x0000f4a101007387 */ /* 0x000fe20000100800 */
[----:B------:R-:W-:Y:S01]  /*78c0*/  FMUL.FTZ R20, R78, UR8 ;  /* 0x000000084e147c20 */ /* 0x000fe20008410000 */
[----:B------:R-:W-:Y:S01]  /*78d0*/  LOP3.LUT R210, R24, 0x3fff, RZ, 0xc0, !PT ;  /* 0x00003fff18d27812 */ /* 0x000fe200078ec0ff */
[----:B------:R-:W-:Y:S01]  /*78e0*/  FMUL.FTZ R21, R79, UR8 ;  /* 0x000000084f157c20 */ /* 0x000fe20008410000 */
[----:B------:R-:W-:Y:S01]  /*78f0*/  STL [R1+0xf0], R160 ;  /* 0x0000f0a001007387 */ /* 0x000fe20000100800 */
[----:B------:R-:W-:Y:S01]  /*7900*/  FMUL.FTZ R22, R80, UR8 ;  /* 0x0000000850167c20 */ /* 0x000fe20008410000 */
[----:B------:R-:W-:Y:S01]  /*7910*/  LOP3.LUT R25, R210, 0x10000, RZ, 0xfc, !PT ;  /* 0x00010000d2197812 */ /* 0x000fe200078efcff */
[----:B------:R-:W-:Y:S01]  /*7920*/  FMUL.FTZ R23, R81, UR8 ;  /* 0x0000000851177c20 */ /* 0x000fe20008410000 */
[----:B------:R-:W-:Y:S01]  /*7930*/  STL [R1+0xec], R159 ;  /* 0x0000ec9f01007387 */ /* 0x000fe20000100800 */
[----:B------:R-:W-:Y:S01]  /*7940*/  FMUL.FTZ R204, R82, UR8 ;  /* 0x0000000852cc7c20 */ /* 0x000fe20008410000 */
[----:B------:R-:W-:Y:S01]  /*7950*/  LEA R25, R0, R25, 0xa ;  /* 0x0000001900197211 */ /* 0x000fe200078e50ff */
[----:B------:R-:W-:Y:S01]  /*7960*/  FMUL.FTZ R205, R83, UR8 ;  /* 0x0000000853cd7c20 */ /* 0x000fe20008410000 */
[----:B------:R-:W-:Y:S01]  /*7970*/  STL [R1+0xe8], R158 ;  /* 0x0000e89e01007387 */ /* 0x000fe20000100800 */
[----:B------:R-:W-:Y:S01]  /*7980*/  FMUL.FTZ R206, R84, UR8 ;  /* 0x0000000854ce7c20 */ /* 0x000fe20008410000 */
[----:B------:R-:W-:Y:S01]  /*7990*/  FMUL.FTZ R207, R85, UR8 ;  /* 0x0000000855cf7c20 */ /* 0x000fe20008410000 */
[----:B------:R-:W-:Y:S01]  /*79a0*/  FMUL.FTZ R208, R86, UR8 ;  /* 0x0000000856d07c20 */ /* 0x000fe20008410000 */
[----:B------:R-:W-:Y:S01]  /*79b0*/  STL [R1+0xe4], R157 ;  /* 0x0000e49d01007387 */ /* 0x000fe20000100800 */
[----:B------:R-:W-:Y:S01]  /*79c0*/  R2UR UR6, R25 ;  /* 0x00000000190672ca */ /* 0x000fe200000e0000 */
[----:B------:R-:W-:Y:S01]  /*79d0*/  FMUL.FTZ R209, R87, UR8 ;  /* 0x0000000857d17c20 */ /* 0x000fe20008410000 */
[----:B------:R-:W-:Y:S01]  /*79e0*/  UMOV UR5, 0x40000040 ;  /* 0x4000004000057882 */ /* 0x000fe20000000000 */
[----:B------:R-:W-:Y:S01]  /*79f0*/  STL [R1+0xe0], R156 ;  /* 0x0000e09c01007387 */ /* 0x000fe20000100800 */
[----:B------:R-:W-:Y:S01]  /*7a00*/  UMOV UR7, 0x40000040 ;  /* 0x4000004000077882 */ /* 0x000fe20000000000 */
[----:B------:R-:W-:Y:S01]  /*7a10*/  FMUL.FTZ R104, R104, UR8 ;  /* 0x0000000868687c20 */ /* 0x000fe20008410000 */
[----:B------:R-:W-:Y:S01]  /*7a20*/  FMUL.FTZ R105, R105, UR8 ;  /* 0x0000000869697c20 */ /* 0x000fe20008410000 */
[----:B------:R-:W-:Y:S01]  /*7a30*/  STL [R1+0xdc], R155 ;  /* 0x0000dc9b01007387 */ /* 0x000fe20000100800 */
[----:B------:R-:W-:Y:S01]  /*7a40*/  UMOV UR15, 0x40000040 ;  /* 0x40000040000f7882 */ /* 0x000fe20000000000 */
[----:B--2---:R-:W-:-:S02]  /*7a50*/  R2UR UR4, R26 ;  /* 0x000000001a0472ca */ /* 0x004fc400000e0000 */
[----:B------:R-:W-:Y:S01]  /*7a60*/  STL [R1+0xd8], R154 ;  /* 0x0000d89a01007387 */ /* 0x000fe20000100800 */
[----:B------:R-:W-:Y:S01]  /*7a70*/  FMUL.FTZ R112, R112, UR8 ;  /* 0x0000000870707c20 */ /* 0x000fe20008410000 */
[----:B------:R-:W-:Y:S01]  /*7a80*/  FMUL.FTZ R113, R113, UR8 ;  /* 0x0000000871717c20 */ /* 0x000fe20008410000 */
[----:B------:R-:W-:Y:S01]  /*7a90*/  FMUL.FTZ R114, R114, UR8 ;  /* 0x0000000872727c20 */ /* 0x000fe20008410000 */
        /* <DEDUP_REMOVED lines=43> */
[----:B------:R-:W-:Y:S01]  /*7d50*/  UMOV UR11, 0x40000040 ;  /* 0x40000040000b7882 */ /* 0x000fe20000000000 */
[----:B------:R-:W-:Y:S01]  /*7d60*/  STL [R1+0xa8], R142 ;  /* 0x0000a88e01007387 */ /* 0x000fe20000100800 */
[----:B------:R-:W1:Y:S03]  /*7d70*/  MUFU.TANH R18, R18 ;  /* 0x0000001200127308 */ /* 0x000e660000002400 */
[----:B------:R-:W-:Y:S04]  /*7d80*/  STL [R1+0xa4], R141 ;  /* 0x0000a48d01007387 */ /* 0x000fe80000100800 */
[----:B------:R-:W-:Y:S01]  /*7d90*/  STL [R1+0xa0], R140 ;  /* 0x0000a08c01007387 */ /* 0x000fe20000100800 */
[----:B------:R-:W2:Y:S03]  /*7da0*/  MUFU.TANH R20, R20 ;  /* 0x0000001400147308 */ /* 0x000ea60000002400 */
[----:B------:R-:W-:Y:S04]  /*7db0*/  STL [R1+0x9c], R6 ;  /* 0x00009c0601007387 */ /* 0x000fe80000100800 */
[----:B------:R-:W-:Y:S01]  /*7dc0*/  STL [R1+0x98], R5 ;  /* 0x0000980501007387 */ /* 0x000fe20000100800 */
[C---:B------:R-:W-:Y:S01]  /*7dd0*/  VIADD R230, R7.reuse, 0x4 ;  /* 0x0000000407e67836 */ /* 0x040fe20000000000 */
[----:B------:R-:W3:Y:S02]  /*7de0*/  MUFU.TANH R19, R19 ;  /* 0x0000001300137308 */ /* 0x000ee40000002400 */
[----:B------:R-:W-:Y:S04]  /*7df0*/  STL [R1+0x94], R4 ;  /* 0x0000940401007387 */ /* 0x000fe80000100800 */
[----:B------:R-:W-:Y:S01]  /*7e00*/  STL [R1+0x90], R3 ;  /* 0x0000900301007387 */ /* 0x000fe20000100800 */
[C---:B------:R-:W-:Y:S01]  /*7e10*/  ISETP.GT.AND P2, PT, R8.reuse, RZ, PT ;  /* 0x000000ff0800720c */ /* 0x040fe20003f44270 */
[----:B------:R-:W4:Y:S02]  /*7e20*/  MUFU.TANH R21, R21 ;  /* 0x0000001500157308 */ /* 0x000f240000002400 */
[----:B------:R1:W-:Y:S01]  /*7e30*/  STL [R1+0x8c], R2 ;  /* 0x00008c0201007387 */ /* 0x0003e20000100800 */
[----:B------:R-:W-:Y:S01]  /*7e40*/  VIADD R212, R7, 0x8 ;  /* 0x0000000807d47836 */ /* 0x000fe20000000000 */
[----:B------:R-:W-:-:S02]  /*7e50*/  ISETP.GT.AND P1, PT, R8, 0x8, PT ;  /* 0x000000080800780c */ /* 0x000fc40003f24270 */
[----:B------:R-:W-:Y:S02]  /*7e60*/  IADD3 R213, R7, 0xc, RZ ;  /* 0x0000000c07d57810 */ /* 0x000fe40007ffe0ff */
[----:B------:R-:W4:Y:S01]  /*7e70*/  MUFU.TANH R22, R22 ;  /* 0x0000001600167308 */ /* 0x000f220000002400 */
[----:B-1----:R-:W2:Y:S01]  /*7e80*/  LDL.64 R2, [R1+0x18] ;  /* 0x0000180001027983 */ /* 0x002ea20000100a00 */
[----:B------:R-:W-:-:S06]  /*7e90*/  WARPGROUP.ARRIVE ;  /* 0x00000000000079c5 */ /* 0x000fcc0000000000 */
[----:B------:R-:W-:Y:S01]  /*7ea0*/  MUFU.TANH R204, R204 ;  /* 0x000000cc00cc7308 */ /* 0x000fe20000002400 */
[----:B------:R-:W-:Y:S07]  /*7eb0*/  HGMMA.64x128x16.F32.BF16 R24, gdesc[UR4], RZ, !UPT, gsb0 ;  /* 0x01e00000041879f0 */ /* 0x000fee000c0018ff */
[----:B------:R-:W-:Y:S08]  /*7ec0*/  MUFU.TANH R161, R104 ;  /* 0x0000006800a17308 */ /* 0x000ff00000002400 */
[----:B------:R1:W-:Y:S01]  /*7ed0*/  MUFU.TANH R159, R105 ;  /* 0x00000069009f7308 */ /* 0x0003e20000002400 */
[----:B------:R-:W-:Y:S01]  /*7ee0*/  FMUL.FTZ R88, R90, UR8 ;  /* 0x000000085a587c20 */ /* 0x000fe20008410000 */
[----:B------:R-:W-:Y:S01]  /*7ef0*/  FMUL.FTZ R89, R94, UR8 ;  /* 0x000000085e597c20 */ /* 0x000fe20008410000 */
[----:B------:R-:W-:Y:S01]  /*7f00*/  FMUL.FTZ R91, R97, UR8 ;  /* 0x00000008615b7c20 */ /* 0x000fe20008410000 */
[----:B------:R-:W-:Y:S01]  /*7f10*/  FMUL.FTZ R92, R98, UR8 ;  /* 0x00000008625c7c20 */ /* 0x000fe20008410000 */
[----:B------:R-:W-:Y:S01]  /*7f20*/  FMUL.FTZ R93, R101, UR8 ;  /* 0x00000008655d7c20 */ /* 0x000fe20008410000 */
[----:B------:R-:W-:-:S02]  /*7f30*/  FMUL.FTZ R116, R136, UR8 ;  /* 0x0000000888747c20 */ /* 0x000fc40008410000 */
[----:B------:R3:W-:Y:S01]  /*7f40*/  MUFU.TANH R153, R112 ;  /* 0x0000007000997308 */ /* 0x0007e20000002400 */
[----:B-1----:R-:W4:Y:S01]  /*7f50*/  LDL.64 R104, [R1+0x8] ;  /* 0x0000080001687983 */ /* 0x002f220000100a00 */
[----:B------:R-:W-:-:S06]  /*7f60*/  UIADD3 UR4, UR6, 0x2, URZ ;  /* 0x0000000206047890 */ /* 0x000fcc000fffe03f */
[----:B------:R1:W-:Y:S01]  /*7f70*/  MUFU.TANH R151, R113 ;  /* 0x0000007100977308 */ /* 0x0003e20000002400 */
[----:B------:R-:W-:-:S07]  /*7f80*/  UMOV UR14, UR4 ;  /* 0x00000004000e7c82 */ /* 0x000fce0008000000 */
[----:B------:R1:W-:Y:S08]  /*7f90*/  MUFU.TANH R152, R114 ;  /* 0x0000007200987308 */ /* 0x0003f00000002400 */
[----:B------:R1:W-:Y:S08]  /*7fa0*/  MUFU.TANH R150, R115 ;  /* 0x0000007300967308 */ /* 0x0003f00000002400 */
[----:B------:R1:W-:Y:S08]  /*7fb0*/  MUFU.TANH R149, R117 ;  /* 0x0000007500957308 */ /* 0x0003f00000002400 */
[----:B------:R1:W-:Y:S01]  /*7fc0*/  MUFU.TANH R145, R121 ;  /* 0x0000007900917308 */ /* 0x0003e20000002400 */
[----:B------:R-:W4:Y:S01]  /*7fd0*/  SHFL.IDX PT, R96, R17, R7, 0x1f ;  /* 0x00001f0711607589 */ /* 0x000f2200000e0000 */
[----:B------:R-:W-:Y:S01]  /*7fe0*/  FSEL R99, R18, -INF , P2 ;  /* 0xff80000012637808 */ /* 0x000fe20001000000 */
[----:B------:R-:W-:Y:S01]  /*7ff0*/  ULDC UR5, c[0x0][0x744] ;  /* 0x0001d10000057ab9 */ /* 0x000fe20000000800 */
[----:B------:R-:W-:-:S02]  /*8000*/  VIADD R220, R7, 0x10 ;  /* 0x0000001007dc7836 */ /* 0x000fc40000000000 */
[----:B------:R-:W-:Y:S02]  /*8010*/  VIADD R224, R7, 0x14 ;  /* 0x0000001407e07836 */ /* 0x000fe40000000000 */
[----:B------:R-:W-:Y:S08]  /*8020*/  MUFU.TANH R23, R23 ;  /* 0x0000001700177308 */ /* 0x000ff00000002400 */
[----:B------:R-:W4:Y:S08]  /*8030*/  MUFU.TANH R205, R205 ;  /* 0x000000cd00cd7308 */ /* 0x000f300000002400 */
[----:B------:R-:W4:Y:S08]  /*8040*/  MUFU.TANH R206, R206 ;  /* 0x000000ce00ce7308 */ /* 0x000f300000002400 */
[----:B------:R-:W4:Y:S08]  /*8050*/  MUFU.TANH R207, R207 ;  /* 0x000000cf00cf7308 */ /* 0x000f300000002400 */
[----:B------:R-:W4:Y:S08]  /*8060*/  MUFU.TANH R208, R208 ;  /* 0x000000d000d07308 */ /* 0x000f300000002400 */
[----:B------:R-:W-:Y:S01]  /*8070*/  MUFU.TANH R209, R209 ;  /* 0x000000d100d17308 */ /* 0x000fe20000002400 */
[----:B--2---:R-:W-:-:S02]  /*8080*/  R2UR UR12, R2 ;  /* 0x00000000020c72ca */ /* 0x004fc400000e0000 */
[----:B------:R-:W-:Y:S02]  /*8090*/  R2UR UR13, R3 ;  /* 0x00000000030d72ca */ /* 0x000fe400000e0000 */
[----:B------:R-:W2:Y:S01]  /*80a0*/  LDL.64 R2, [R1+0x10] ;  /* 0x0000100001027983 */ /* 0x000ea20000100a00 */
[----:B------:R-:W-:Y:S02]  /*80b0*/  WARPGROUP.DEPBAR.LE gsb0, 0x0 ;  /* 0x00008000000079c5 */ /* 0x000fe40000010000 */
[----:B------:R-:W-:-:S08]  /*80c0*/  WARPGROUP.ARRIVE ;  /* 0x00000000000079c5 */ /* 0x000fd00000000000 */
[----:B------:R-:W-:Y:S01]  /*80d0*/  HGMMA.64x128x16.F32.BF16 R24, gdesc[UR12], R24, gsb0 ;  /* 0x01e000000c1879f0 */ /* 0x000fe20008001818 */
[----:B------:R-:W-:Y:S01]  /*80e0*/  UIADD3 UR4, UR6, 0x4, URZ ;  /* 0x0000000406047890 */ /* 0x000fe2000fffe03f */
[----:B------:R-:W-:-:S06]  /*80f0*/  UMOV UR15, 0x40000040 ;  /* 0x40000040000f7882 */ /* 0x000fcc0000000000 */
[----:B------:R-:W-:Y:S01]  /*8100*/  UMOV UR14, UR4 ;  /* 0x00000004000e7c82 */ /* 0x000fe20008000000 */
[----:B---3--:R-:W-:Y:S01]  /*8110*/  FMUL.FTZ R112, R118, UR8 ;  /* 0x0000000876707c20 */ /* 0x008fe20008410000 */
[----:B------:R-:W-:Y:S01]  /*8120*/  FMUL.FTZ R90, R95, UR8 ;  /* 0x000000085f5a7c20 */ /* 0x000fe20008410000 */
[----:B------:R-:W-:Y:S01]  /*8130*/  FMUL.FTZ R94, R102, UR8 ;  /* 0x00000008665e7c20 */ /* 0x000fe20008410000 */
[----:B-1----:R-:W-:Y:S01]  /*8140*/  FMUL.FTZ R113, R133, UR8 ;  /* 0x0000000885717c20 */ /* 0x002fe20008410000 */
[----:B------:R-:W-:Y:S01]  /*8150*/  FMUL.FTZ R114, R134, UR8 ;  /* 0x0000000886727c20 */ /* 0x000fe20008410000 */
[----:B------:R-:W-:Y:S01]  /*8160*/  FMUL.FTZ R115, R135, UR8 ;  /* 0x0000000887737c20 */ /* 0x000fe20008410000 */
[----:B------:R-:W-:Y:S01]  /*8170*/  FMUL.FTZ R117, R137, UR8 ;  /* 0x0000000889757c20 */ /* 0x000fe20008410000 */
[----:B------:R-:W-:Y:S01]  /*8180*/  FMUL.FTZ R118, R138, UR8 ;  /* 0x000000088a767c20 */ /* 0x000fe20008410000 */
[----:B------:R-:W-:Y:S01]  /*8190*/  FMUL.FTZ R121, R139, UR8 ;  /* 0x000000088b797c20 */ /* 0x000fe20008410000 */
[----:B----4-:R-:W-:-:S02]  /*81a0*/  R2UR UR8, R104 ;  /* 0x00000000680872ca */ /* 0x010fc400000e0000 */
[----:B------:R-:W-:Y:S01]  /*81b0*/  R2UR UR9, R105 ;  /* 0x00000000690972ca */ /* 0x000fe200000e0000 */
[----:B------:R-:W-:Y:S01]  /*81c0*/  UIADD3 UR6, UR6, 0x6, URZ ;  /* 0x0000000606067890 */ /* 0x000fe2000fffe03f */
[----:B------:R-:W-:Y:S02]  /*81d0*/  WARPGROUP.DEPBAR.LE gsb0, 0x0 ;  /* 0x00008000000079c5 */ /* 0x000fe40000010000 */
[----:B------:R-:W-:-:S04]  /*81e0*/  WARPGROUP.ARRIVE ;  /* 0x00000000000079c5 */ /* 0x000fc80000000000 */
[----:B------:R-:W-:Y:S01]  /*81f0*/  UMOV UR10, UR6 ;  /* 0x00000006000a7c82 */ /* 0x000fe20008000000 */
[----:B--2---:R-:W-:Y:S02]  /*8200*/  R2UR UR12, R2 ;  /* 0x00000000020c72ca */ /* 0x004fe400000e0000 */
[----:B------:R-:W-:-:S13]  /*8210*/  R2UR UR13, R3 ;  /* 0x00000000030d72ca */ /* 0x000fda00000e0000 */
[----:B------:R-:W-:Y:S01]  /*8220*/  HGMMA.64x128x16.F32.BF16 R24, gdesc[UR12], R24, gsb0 ;  /* 0x01e000000c1879f0 */ /* 0x000fe20008001818 */
[----:B------:R-:W1:Y:S01]  /*8230*/  SHFL.IDX PT, R97, R17, R230, 0x1f ;  /* 0x00001fe611617589 */ /* 0x000e6200000e0000 */
[----:B------:R-:W-:-:S03]  /*8240*/  FSEL R98, R20, -INF , P1 ;  /* 0xff80000014627808 */ /* 0x000fc60000800000 */
[----:B------:R-:W2:Y:S01]  /*8250*/  SHFL.IDX PT, R95, R17, R212, 0x1f ;  /* 0x00001fd4115f7589 */ /* 0x000ea200000e0000 */
[--C-:B------:R-:W-:Y:S01]  /*8260*/  FFMA.FTZ R99, R99, UR5, -R96.reuse ;  /* 0x0000000563637c23 */ /* 0x100fe20008010860 */
[----:B------:R-:W-:Y:S01]  /*8270*/  FFMA.FTZ R98, R98, UR5, -R96 ;  /* 0x0000000562627c23 */ /* 0x000fe20008010860 */
[----:B------:R-:W-:Y:S01]  /*8280*/  MUFU.TANH R147, R120 ;  /* 0x0000007800937308 */ /* 0x000fe20000002400 */
[----:B------:R-:W3:Y:S01]  /*8290*/  SHFL.IDX PT, R96, R17, R213, 0x1f ;  /* 0x00001fd511607589 */ /* 0x000ee200000e0000 */
[----:B------:R-:W-:-:S06]  /*82a0*/  FSEL R100, R19, -INF , P2 ;  /* 0xff80000013647808 */ /* 0x000fcc0001000000 */
[----:B------:R-:W-:Y:S01]  /*82b0*/  MUFU.EX2 R120, R99 ;  /* 0x0000006300787308 */ /* 0x000fe20000000800 */
[----:B------:R-:W-:Y:S07]  /*82c0*/  SHFL.IDX PT, R102, R17, R224, 0x1f ;  /* 0x00001fe011667589 */ /* 0x000fee00000e0000 */
[----:B------:R4:W-:Y:S01]  /*82d0*/  MUFU.EX2 R99, R98 ;  /* 0x0000006200637308 */ /* 0x0009e20000000800 */
[----:B-1----:R-:W-:Y:S01]  /*82e0*/  FFMA.FTZ R100, R100, UR5, -R97 ;  /* 0x0000000564647c23 */ /* 0x002fe20008010861 */
[----:B----4-:R-:W-:-:S06]  /*82f0*/  FSEL R98, R21, -INF , P1 ;  /* 0xff80000015627808 */ /* 0x010fcc0000800000 */
[----:B------:R1:W-:Y:S01]  /*8300*/  MUFU.TANH R162, R103 ;  /* 0x0000006700a27308 */ /* 0x0003e20000002400 */
[----:B------:R-:W-:-:S07]  /*8310*/  FFMA.FTZ R98, R98, UR5, -R97 ;  /* 0x0000000562627c23 */ /* 0x000fce0008010861 */
[----:B------:R4:W-:Y:S01]  /*8320*/  MUFU.TANH R6, R128 ;  /* 0x0000008000067308 */ /* 0x0009e20000002400 */
[----:B-1----:R-:W1:Y:S01]  /*8330*/  SHFL.IDX PT, R103, R17, R220, 0x1f ;  /* 0x00001fdc11677589 */ /* 0x002e6200000e0000 */
[----:B------:R-:W-:Y:S02]  /*8340*/  WARPGROUP.DEPBAR.LE gsb0, 0x0 ;  /* 0x00008000000079c5 */ /* 0x000fe40000010000 */
[----:B------:R-:W-:-:S06]  /*8350*/  WARPGROUP.ARRIVE ;  /* 0x00000000000079c5 */ /* 0x000fcc0000000000 */
[----:B------:R-:W-:Y:S01]  /*8360*/  HGMMA.64x128x16.F32.BF16 R24, gdesc[UR8], R24, gsb0 ;  /* 0x01e00000081879f0 */ /* 0x000fe20008001818 */
[----:B----4-:R-:W-:Y:S01]  /*8370*/  IADD3 R128, R7, 0x18, RZ ;  /* 0x0000001807807810 */ /* 0x010fe20007ffe0ff */
[----:B------:R-:W-:Y:S01]  /*8380*/  MUFU.TANH R148, R119 ;  /* 0x0000007700947308 */ /* 0x000fe20000002400 */
[----:B------:R-:W-:-:S07]  /*8390*/  FSEL R97, R22, -INF , P2 ;  /* 0xff80000016617808 */ /* 0x000fce0001000000 */
[----:B------:R-:W-:Y:S01]  /*83a0*/  MUFU.EX2 R119, R100 ;  /* 0x0000006400777308 */ /* 0x000fe20000000800 */
[----:B--2---:R-:W-:-:S07]  /*83b0*/  FFMA.FTZ R97, R97, UR5, -R95 ;  /* 0x0000000561617c23 */ /* 0x004fce000801085f */
[----:B------:R2:W-:Y:S08]  /*83c0*/  MUFU.TANH R158, R107 ;  /* 0x0000006b009e7308 */ /* 0x0005f00000002400 */
[----:B------:R4:W-:Y:S01]  /*83d0*/  MUFU.EX2 R100, R98 ;  /* 0x0000006200647308 */ /* 0x0009e20000000800 */
[----:B--2---:R-:W2:Y:S01]  /*83e0*/  SHFL.IDX PT, R107, R17, R128, 0x1f ;  /* 0x00001f80116b7589 */ /* 0x004ea200000e0000 */
[----:B------:R-:W-:-:S02]  /*83f0*/  FSEL R101, R205, -INF , P1 ;  /* 0xff800000cd657808 */ /* 0x000fc40000800000 */
[----:B----4-:R-:W-:-:S04]  /*8400*/  FSEL R98, R204, -INF , P1 ;  /* 0xff800000cc627808 */ /* 0x010fc80000800000 */
[----:B------:R-:W4:Y:S01]  /*8410*/  MUFU.TANH R225, R225 ;  /* 0x000000e100e17308 */ /* 0x000f220000002400 */
[----:B------:R-:W-:Y:S02]  /*8420*/  VIADD R221, R7, 0x1c ;  /* 0x0000001c07dd7836 */ /* 0x000fe40000000000 */
[----:B------:R-:W-:-:S05]  /*8430*/  FFMA.FTZ R95, R98, UR5, -R95 ;  /* 0x00000005625f7c23 */ /* 0x000fca000801085f */
[----:B------:R-:W2:Y:S01]  /*8440*/  MUFU.TANH R88, R88 ;  /* 0x0000005800587308 */ /* 0x000ea20000002400 */
[----:B------:R-:W-:-:S07]  /*8450*/  FSEL R98, R23, -INF , P2 ;  /* 0xff80000017627808 */ /* 0x000fce0001000000 */
[----:B------:R1:W-:Y:S01]  /*8460*/  MUFU.TANH R146, R122 ;  /* 0x0000007a00927308 */ /* 0x0003e20000002400 */
[--C-:B---3--:R-:W-:Y:S01]  /*8470*/  FFMA.FTZ R98, R98, UR5, -R96.reuse ;  /* 0x0000000562627c23 */ /* 0x108fe20008010860 */
[----:B------:R-:W-:Y:S01]  /*8480*/  FFMA.FTZ R96, R101, UR5, -R96 ;  /* 0x0000000565607c23 */ /* 0x000fe20008010860 */
[----:B------:R-:W-:Y:S01]  /*8490*/  FSEL R104, R206, -INF , P2 ;  /* 0xff800000ce687808 */ /* 0x000fe20001000000 */
[----:B-1----:R-:W1:Y:S04]  /*84a0*/  SHFL.IDX PT, R122, R9, R230, 0x1f ;  /* 0x00001fe6097a7589 */ /* 0x002e6800000e0000 */
[----:B------:R-:W3:Y:S01]  /*84b0*/  MUFU.TANH R228, R228 ;  /* 0x000000e400e47308 */ /* 0x000ee20000002400 */
[----:B------:R-:W-:Y:S02]  /*84c0*/  FSEL R105, R207, -INF , P2 ;  /* 0xff800000cf697808 */ /* 0x000fe40001000000 */
[----:B------:R-:W-:-:S05]  /*84d0*/  FSEL R101, R208, -INF , P1 ;  /* 0xff800000d0657808 */ /* 0x000fca0000800000 */
[----:B------:R-:W1:Y:S01]  /*84e0*/  MUFU.TANH R90, R90 ;  /* 0x0000005a005a7308 */ /* 0x000e620000002400 */
[----:B------:R-:W-:Y:S01]  /*84f0*/  FFMA.FTZ R104, R104, UR5, -R103 ;  /* 0x0000000568687c23 */ /* 0x000fe20008010867 */
[----:B------:R-:W-:-:S06]  /*8500*/  FFMA.FTZ R105, R105, UR5, -R102 ;  /* 0x0000000569697c23 */ /* 0x000fcc0008010866 */
[----:B------:R4:W-:Y:S01]  /*8510*/  MUFU.TANH R155, R109 ;  /* 0x0000006d009b7308 */ /* 0x0009e20000002400 */
[----:B------:R-:W-:-:S07]  /*8520*/  FFMA.FTZ R103, R101, UR5, -R103 ;  /* 0x0000000565677c23 */ /* 0x000fce0008010867 */
[----:B------:R2:W-:Y:S01]  /*8530*/  MUFU.TANH R2, R132 ;  /* 0x0000008400027308 */ /* 0x0005e20000002400 */
[----:B----4-:R4:W-:Y:S01]  /*8540*/  SHFL.IDX PT, R109, R17, R221, 0x1f ;  /* 0x00001fdd116d7589 */ /* 0x0109e200000e0000 */
[----:B------:R-:W-:-:S03]  /*8550*/  FSEL R101, R225, -INF , P2 ;  /* 0xff800000e1657808 */ /* 0x000fc60001000000 */
[----:B--2---:R-:W2:Y:S01]  /*8560*/  SHFL.IDX PT, R132, R9, R213, 0x1f ;  /* 0x00001fd509847589 */ /* 0x004ea200000e0000 */
[----:B----4-:R-:W-:Y:S02]  /*8570*/  FSEL R17, R209, -INF , P1 ;  /* 0xff800000d1117808 */ /* 0x010fe40000800000 */
[----:B------:R-:W4:Y:S01]  /*8580*/  MUFU.TANH R91, R91 ;  /* 0x0000005b005b7308 */ /* 0x000f220000002400 */
[----:B------:R-:W2:Y:S02]  /*8590*/  SHFL.IDX PT, R231, R9, R220, 0x1f ;  /* 0x00001fdc09e77589 */ /* 0x000ea400000e0000 */
[----:B------:R-:W-:Y:S01]  /*85a0*/  FFMA.FTZ R102, R17, UR5, -R102 ;  /* 0x0000000511667c23 */ /* 0x000fe20008010866 */
[----:B------:R-:W-:-:S04]  /*85b0*/  FSEL R17, R88, -INF , P1 ;  /* 0xff80000058117808 */ /* 0x000fc80000800000 */
[----:B------:R-:W-:Y:S01]  /*85c0*/  MUFU.TANH R237, R237 ;  /* 0x000000ed00ed7308 */ /* 0x000fe20000002400 */
[--C-:B------:R-:W-:Y:S01]  /*85d0*/  FFMA.FTZ R101, R101, UR5, -R107.reuse ;  /* 0x0000000565657c23 */ /* 0x100fe2000801086b */
[----:B------:R-:W-:Y:S01]  /*85e0*/  FFMA.FTZ R17, R17, UR5, -R107 ;  /* 0x0000000511117c23 */ /* 0x000fe2000801086b */
[----:B---3--:R-:W-:Y:S01]  /*85f0*/  FSEL R107, R228, -INF , P2 ;  /* 0xff800000e46b7808 */ /* 0x008fe20001000000 */
[----:B------:R-:W3:Y:S04]  /*8600*/  SHFL.IDX PT, R216, R9, R224, 0x1f ;  /* 0x00001fe009d87589 */ /* 0x000ee800000e0000 */
[----:B------:R-:W2:Y:S08]  /*8610*/  MUFU.TANH R235, R235 ;  /* 0x000000eb00eb7308 */ /* 0x000eb00000002400 */
[----:B------:R-:W3:Y:S01]  /*8620*/  MUFU.TANH R94, R94 ;  /* 0x0000005e005e7308 */ /* 0x000ee20000002400 */
[----:B-1----:R-:W-:Y:S01]  /*8630*/  FFMA.FTZ R107, R107, UR5, -R122 ;  /* 0x000000056b6b7c23 */ /* 0x002fe2000801087a */
[----:B------:R-:W1:Y:S06]  /*8640*/  SHFL.IDX PT, R138, R9, R221, 0x1f ;  /* 0x00001fdd098a7589 */ /* 0x000e6c00000e0000 */
[----:B------:R4:W-:Y:S01]  /*8650*/  MUFU.TANH R156, R110 ;  /* 0x0000006e009c7308 */ /* 0x0009e20000002400 */
[----:B------:R-:W-:-:S02]  /*8660*/  WARPGROUP.DEPBAR.LE gsb0, 0x0 ;  /* 0x00008000000079c5 */ /* 0x000fc40000010000 */
[----:B------:R-:W-:Y:S05]  /*8670*/  LDS R217, [R12+0x400] ;  /* 0x000400000cd97984 */ /* 0x000fea0000000800 */
[----:B------:R-:W1:Y:S01]  /*8680*/  MUFU.TANH R93, R93 ;  /* 0x0000005d005d7308 */ /* 0x000e620000002400 */
[----:B----4-:R-:W-:-:S07]  /*8690*/  FSEL R110, R90, -INF , P1 ;  /* 0xff8000005a6e7808 */ /* 0x010fce0000800000 */
[----:B------:R-:W4:Y:S01]  /*86a0*/  MUFU.TANH R232, R232 ;  /* 0x000000e800e87308 */ /* 0x000f220000002400 */
[----:B------:R-:W-:Y:S01]  /*86b0*/  FFMA.FTZ R122, R110, UR5, -R122 ;  /* 0x000000056e7a7c23 */ /* 0x000fe2000801087a */
[----:B------:R-:W-:Y:S01]  /*86c0*/  FSEL R110, R91, -INF , P2 ;  /* 0xff8000005b6e7808 */ /* 0x000fe20001000000 */
[----:B------:R-:W4:Y:S05]  /*86d0*/  SHFL.IDX PT, R134, R10, R230, 0x1f ;  /* 0x00001fe60a867589 */ /* 0x000f2a00000e0000 */
[----:B------:R3:W-:Y:S01]  /*86e0*/  MUFU.TANH R144, R123 ;  /* 0x0000007b00907308 */ /* 0x0007e20000002400 */
[----:B--2---:R-:W-:Y:S01]  /*86f0*/  FFMA.FTZ R110, R110, UR5, -R132 ;  /* 0x000000056e6e7c23 */ /* 0x004fe20008010884 */
[----:B------:R-:W-:-:S06]  /*8700*/  FSEL R211, R235, -INF , P2 ;  /* 0xff800000ebd37808 */ /* 0x000fcc0001000000 */
[----:B------:R-:W2:Y:S01]  /*8710*/  MUFU.TANH R154, R111 ;  /* 0x0000006f009a7308 */ /* 0x000ea20000002400 */
[----:B---3--:R-:W-:-:S07]  /*8720*/  FSEL R123, R237, -INF , P1 ;  /* 0xff800000ed7b7808 */ /* 0x008fce0000800000 */
[----:B------:R-:W3:Y:S01]  /*8730*/  MUFU.TANH R226, R226 ;  /* 0x000000e200e27308 */ /* 0x000ee20000002400 */
[----:B------:R-:W-:Y:S01]  /*8740*/  FFMA.FTZ R132, R123, UR5, -R132 ;  /* 0x000000057b847c23 */ /* 0x000fe20008010884 */
[----:B------:R-:W-:Y:S01]  /*8750*/  FSEL R123, R94, -INF , P1 ;  /* 0xff8000005e7b7808 */ /* 0x000fe20000800000 */
[----:B------:R-:W-:Y:S01]  /*8760*/  FFMA.FTZ R211, R211, UR5, -R231 ;  /* 0x00000005d3d37c23 */ /* 0x000fe200080108e7 */
[----:B-1----:R-:W-:-:S04]  /*8770*/  FSEL R214, R93, -INF , P2 ;  /* 0xff8000005dd67808 */ /* 0x002fc80001000000 */
[----:B------:R1:W-:Y:S01]  /*8780*/  MUFU.TANH R160, R106 ;  /* 0x0000006a00a07308 */ /* 0x0003e20000002400 */
[----:B------:R-:W-:Y:S01]  /*8790*/  FFMA.FTZ R231, R123, UR5, -R231 ;  /* 0x000000057be77c23 */ /* 0x000fe200080108e7 */
[----:B------:R-:W-:Y:S01]  /*87a0*/  FSEL R123, R162, -INF , P1 ;  /* 0xff800000a27b7808 */ /* 0x000fe20000800000 */
[----:B------:R-:W-:Y:S02]  /*87b0*/  IMAD R210, R0, 0x400, R210 ;  /* 0x0000040000d27824 */ /* 0x000fe400078e02d2 */
[----:B------:R-:W-:-:S03]  /*87c0*/  FFMA.FTZ R214, R214, UR5, -R216 ;  /* 0x00000005d6d67c23 */ /* 0x000fc600080108d8 */
[----:B------:R4:W-:Y:S01]  /*87d0*/  MUFU.TANH R143, R124 ;  /* 0x0000007c008f7308 */ /* 0x0009e20000002400 */
[----:B-1----:R-:W1:Y:S01]  /*87e0*/  SHFL.IDX PT, R106, R9, R7, 0x1f ;  /* 0x00001f07096a7589 */ /* 0x002e6200000e0000 */
[----:B------:R-:W-:Y:S01]  /*87f0*/  FFMA.FTZ R216, R123, UR5, -R216 ;  /* 0x000000057bd87c23 */ /* 0x000fe200080108d8 */
[----:B------:R-:W-:-:S05]  /*8800*/  FSEL R139, R159, -INF , P2 ;  /* 0xff8000009f8b7808 */ /* 0x000fca0001000000 */
[----:B------:R-:W1:Y:S01]  /*8810*/  MUFU.TANH R227, R227 ;  /* 0x000000e300e37308 */ /* 0x000e620000002400 */
[----:B----4-:R-:W-:-:S07]  /*8820*/  FSEL R124, R232, -INF , P2 ;  /* 0xff800000e87c7808 */ /* 0x010fce0001000000 */
[----:B------:R-:W4:Y:S01]  /*8830*/  MUFU.TANH R89, R89 ;  /* 0x0000005900597308 */ /* 0x000f220000002400 */
[----:B------:R-:W-:Y:S01]  /*8840*/  FFMA.FTZ R124, R124, UR5, -R109 ;  /* 0x000000057c7c7c23 */ /* 0x000fe2000801086d */
[----:B------:R-:W-:Y:S01]  /*8850*/  FSEL R123, R158, -INF , P1 ;  /* 0xff8000009e7b7808 */ /* 0x000fe20000800000 */
[----:B------:R-:W-:Y:S01]  /*8860*/  FFMA.FTZ R139, R139, UR5, -R138 ;  /* 0x000000058b8b7c23 */ /* 0x000fe2000801088a */
[----:B------:R-:W-:-:S04]  /*8870*/  R2UR UR4, R210 ;  /* 0x00000000d20472ca */ /* 0x000fc800000e0000 */
[----:B------:R2:W-:Y:S01]  /*8880*/  MUFU.TANH R142, R126 ;  /* 0x0000007e008e7308 */ /* 0x0005e20000002400 */
[----:B------:R-:W-:Y:S01]  /*8890*/  SHFL.IDX PT, R210, R9, R128, 0x1f ;  /* 0x00001f8009d27589 */ /* 0x000fe200000e0000 */
[----:B------:R-:W-:Y:S01]  /*88a0*/  FFMA.FTZ R138, R123, UR5, -R138 ;  /* 0x000000057b8a7c23 */ /* 0x000fe2000801088a */
[----:B------:R-:W-:-:S05]  /*88b0*/  FSEL R135, R155, -INF , P2 ;  /* 0xff8000009b877808 */ /* 0x000fca0001000000 */
[----:B------:R-:W4:Y:S01]  /*88c0*/  MUFU.TANH R236, R236 ;  /* 0x000000ec00ec7308 */ /* 0x000f220000002400 */
[----:B--2---:R2:W4:Y:S01]  /*88d0*/  SHFL.IDX PT, R126, R9, R212, 0x1f ;  /* 0x00001fd4097e7589 */ /* 0x00452200000e0000 */
[----:B------:R-:W-:-:S06]  /*88e0*/  FSEL R123, R154, -INF , P1 ;  /* 0xff8000009a7b7808 */ /* 0x000fcc0000800000 */
[----:B------:R-:W4:Y:S01]  /*88f0*/  MUFU.TANH R92, R92 ;  /* 0x0000005c005c7308 */ /* 0x000f220000002400 */
[--C-:B------:R-:W-:Y:S01]  /*8900*/  FFMA.FTZ R135, R135, UR5, -R134.reuse ;  /* 0x0000000587877c23 */ /* 0x100fe20008010886 */
[----:B------:R-:W-:-:S06]  /*8910*/  FFMA.FTZ R134, R123, UR5, -R134 ;  /* 0x000000057b867c23 */ /* 0x000fcc0008010886 */
[----:B------:R3:W4:Y:S01]  /*8920*/  MUFU.TANH R157, R108 ;  /* 0x0000006c009d7308 */ /* 0x0007220000002400 */
[----:B------:R-:W-:Y:S04]  /*8930*/  SHFL.IDX PT, R123, R10, R128, 0x1f ;  /* 0x00001f800a7b7589 */ /* 0x000fe800000e0000 */
[----:B------:R-:W-:Y:S03]  /*8940*/  SHFL.IDX PT, R136, R10, R7, 0x1f ;  /* 0x00001f070a887589 */ /* 0x000fe600000e0000 */
[----:B--2---:R2:W-:Y:S01]  /*8950*/  MUFU.EX2 R9, R124 ;  /* 0x0000007c00097308 */ /* 0x0045e20000000800 */
[----:B---3--:R-:W-:Y:S01]  /*8960*/  FSEL R108, R226, -INF , P1 ;  /* 0xff800000e26c7808 */ /* 0x008fe20000800000 */
[----:B------:R-:W-:Y:S04]  /*8970*/  SHFL.IDX PT, R223, R217, R7, 0x1f ;  /* 0x00001f07d9df7589 */ /* 0x000fe800000e0000 */
[----:B------:R-:W-:Y:S04]  /*8980*/  SHFL.IDX PT, R215, R10, R221, 0x1f ;  /* 0x00001fdd0ad77589 */ /* 0x000fe800000e0000 */
[----:B--2---:R-:W2:Y:S01]  /*8990*/  SHFL.IDX PT, R124, R10, R213, 0x1f ;  /* 0x00001fd50a7c7589 */ /* 0x004ea200000e0000 */
[----:B------:R-:W-:Y:S01]  /*89a0*/  FFMA.FTZ R109, R108, UR5, -R109 ;  /* 0x000000056c6d7c23 */ /* 0x000fe2000801086d */
[----:B-1----:R-:W-:-:S02]  /*89b0*/  FSEL R108, R227, -INF , P2 ;  /* 0xff800000e36c7808 */ /* 0x002fc40001000000 */
[----:B----4-:R-:W-:Y:S01]  /*89c0*/  FSEL R111, R89, -INF , P1 ;  /* 0xff800000596f7808 */ /* 0x010fe20000800000 */
[----:B------:R1:W-:Y:S01]  /*89d0*/  MUFU.TANH R3, R131 ;  /* 0x0000008300037308 */ /* 0x0003e20000002400 */
[----:B------:R-:W-:Y:S01]  /*89e0*/  FSEL R218, R161, -INF , P2 ;  /* 0xff800000a1da7808 */ /* 0x000fe20001000000 */
[----:B------:R-:W-:-:S06]  /*89f0*/  FFMA.FTZ R108, R108, UR5, -R106 ;  /* 0x000000056c6c7c23 */ /* 0x000fcc000801086a */
[----:B------:R3:W-:Y:S01]  /*8a00*/  MUFU.TANH R141, R125 ;  /* 0x0000007d008d7308 */ /* 0x0007e20000002400 */
[----:B------:R-:W-:Y:S01]  /*8a10*/  FFMA.FTZ R106, R111, UR5, -R106 ;  /* 0x000000056f6a7c23 */ /* 0x000fe2000801086a */
[----:B-1----:R-:W1:Y:S01]  /*8a20*/  SHFL.IDX PT, R131, R10, R212, 0x1f ;  /* 0x00001fd40a837589 */ /* 0x002e6200000e0000 */
[----:B------:R-:W-:-:S05]  /*8a30*/  FSEL R111, R236, -INF , P2 ;  /* 0xff800000ec6f7808 */ /* 0x000fca0001000000 */
[----:B------:R4:W-:Y:S01]  /*8a40*/  MUFU.TANH R4, R129 ;  /* 0x0000008100047308 */ /* 0x0009e20000002400 */
[----:B---3--:R-:W-:Y:S01]  /*8a50*/  FSEL R125, R92, -INF , P1 ;  /* 0xff8000005c7d7808 */ /* 0x008fe20000800000 */
[----:B------:R-:W-:Y:S01]  /*8a60*/  FFMA.FTZ R111, R111, UR5, -R126 ;  /* 0x000000056f6f7c23 */ /* 0x000fe2000801087e */
[----:B------:R-:W-:-:S05]  /*8a70*/  FSEL R12, R160, -INF , P1 ;  /* 0xff800000a00c7808 */ /* 0x000fca0000800000 */
[----:B------:R3:W-:Y:S01]  /*8a80*/  MUFU.TANH R140, R127 ;  /* 0x0000007f008c7308 */ /* 0x0007e20000002400 */
[----:B----4-:R-:W-:Y:S01]  /*8a90*/  FSEL R129, R151, -INF , P2 ;  /* 0xff80000097817808 */ /* 0x010fe20001000000 */
[----:B------:R-:W-:-:S06]  /*8aa0*/  FFMA.FTZ R126, R125, UR5, -R126 ;  /* 0x000000057d7e7c23 */ /* 0x000fcc000801087e */
[----:B------:R4:W-:Y:S01]  /*8ab0*/  MUFU.TANH R5, R130 ;  /* 0x0000008200057308 */ /* 0x0009e20000002400 */
[----:B---3--:R-:W3:Y:S01]  /*8ac0*/  SHFL.IDX PT, R127, R10, R220, 0x1f ;  /* 0x00001fdc0a7f7589 */ /* 0x008ee200000e0000 */
[----:B--2---:R-:W-:Y:S01]  /*8ad0*/  FFMA.FTZ R129, R129, UR5, -R124 ;  /* 0x0000000581817c23 */ /* 0x004fe2000801087c */
[--C-:B------:R-:W-:Y:S02]  /*8ae0*/  FFMA.FTZ R218, R218, UR5, -R210.reuse ;  /* 0x00000005dada7c23 */ /* 0x100fe400080108d2 */
[----:B------:R2:W-:Y:S01]  /*8af0*/  SHFL.IDX PT, R125, R10, R224, 0x1f ;  /* 0x00001fe00a7d7589 */ /* 0x0005e200000e0000 */
[----:B----4-:R-:W-:Y:S02]  /*8b00*/  FSEL R130, R150, -INF , P1 ;  /* 0xff80000096827808 */ /* 0x010fe40000800000 */
[----:B------:R-:W4:Y:S01]  /*8b10*/  MUFU.TANH R234, R234 ;  /* 0x000000ea00ea7308 */ /* 0x000f220000002400 */
[----:B------:R-:W-:Y:S01]  /*8b20*/  FFMA.FTZ R210, R12, UR5, -R210 ;  /* 0x000000050cd27c23 */ /* 0x000fe200080108d2 */
[----:B------:R-:W-:-:S06]  /*8b30*/  FSEL R137, R157, -INF , P2 ;  /* 0xff8000009d897808 */ /* 0x000fcc0001000000 */
[----:B------:R-:W3:Y:S01]  /*8b40*/  MUFU.TANH R112, R112 ;  /* 0x0000007000707308 */ /* 0x000ee20000002400 */
[----:B------:R-:W-:Y:S01]  /*8b50*/  FFMA.FTZ R124, R130, UR5, -R124 ;  /* 0x00000005827c7c23 */ /* 0x000fe2000801087c */
[----:B------:R-:W-:Y:S01]  /*8b60*/  FSEL R130, R146, -INF , P1 ;  /* 0xff80000092827808 */ /* 0x000fe20000800000 */
[----:B------:R1:W3:Y:S01]  /*8b70*/  SHFL.IDX PT, R229, R217, R220, 0x1f ;  /* 0x00001fdcd9e57589 */ /* 0x0002e200000e0000 */
[----:B------:R-:W-:Y:S02]  /*8b80*/  FSEL R12, R156, -INF , P1 ;  /* 0xff8000009c0c7808 */ /* 0x000fe40000800000 */
[----:B------:R-:W-:Y:S02]  /*8b90*/  FSEL R133, R153, -INF , P2 ;  /* 0xff80000099857808 */ /* 0x000fe40001000000 */
[----:B------:R-:W-:Y:S01]  /*8ba0*/  FSEL R219, R148, -INF , P1 ;  /* 0xff80000094db7808 */ /* 0x000fe20000800000 */
[----:B--2---:R2:W-:Y:S01]  /*8bb0*/  MUFU.EX2 R10, R126 ;  /* 0x0000007e000a7308 */ /* 0x0045e20000000800 */
[----:B------:R-:W3:Y:S01]  /*8bc0*/  SHFL.IDX PT, R222, R217, R230, 0x1f ;  /* 0x00001fe6d9de7589 */ /* 0x000ee200000e0000 */
[----:B------:R-:W-:Y:S01]  /*8bd0*/  FFMA.FTZ R137, R137, UR5, -R136 ;  /* 0x0000000589897c23 */ /* 0x000fe20008010888 */
[----:B-1----:R-:W-:-:S02]  /*8be0*/  FADD.FTZ R220, R24, -R223 ;  /* 0x800000df18dc7221 */ /* 0x002fc40000010000 */
[----:B------:R-:W-:Y:S01]  /*8bf0*/  SHFL.IDX PT, R233, R11, R7, 0x1f ;  /* 0x00001f070be97589 */ /* 0x000fe200000e0000 */
[----:B--2---:R-:W-:Y:S01]  /*8c00*/  FSEL R126, R147, -INF , P2 ;  /* 0xff800000937e7808 */ /* 0x004fe20001000000 */
[----:B------:R-:W-:Y:S01]  /*8c10*/  FADD.FTZ R223, R26, -R223 ;  /* 0x800000df1adf7221 */ /* 0x000fe20000010000 */
[----:B------:R-:W-:Y:S01]  /*8c20*/  FFMA.FTZ R136, R12, UR5, -R136 ;  /* 0x000000050c887c23 */ /* 0x000fe20008010888 */
[----:B------:R-:W-:Y:S01]  /*8c30*/  FSEL R26, R144, -INF , P1 ;  /* 0xff800000901a7808 */ /* 0x000fe20000800000 */
[----:B------:R-:W1:Y:S01]  /*8c40*/  MUFU.EX2 R97, R97 ;  /* 0x0000006100617308 */ /* 0x000e620000000800 */
[--C-:B------:R-:W-:Y:S01]  /*8c50*/  FFMA.FTZ R126, R126, UR5, -R123.reuse ;  /* 0x000000057e7e7c23 */ /* 0x100fe2000801087b */
[----:B------:R-:W-:Y:S01]  /*8c60*/  FFMA.FTZ R123, R130, UR5, -R123 ;  /* 0x00000005827b7c23 */ /* 0x000fe2000801087b */
[----:B------:R-:W-:Y:S01]  /*8c70*/  FSEL R130, R145, -INF , P2 ;  /* 0xff80000091827808 */ /* 0x000fe20001000000 */
[----:B------:R-:W-:Y:S01]  /*8c80*/  FFMA.FTZ R21, -R21, R21, 1 ;  /* 0x3f80000015157423 */ /* 0x000fe20000010115 */
[----:B------:R-:W-:Y:S01]  /*8c90*/  FSEL R12, R152, -INF , P1 ;  /* 0xff800000980c7808 */ /* 0x000fe20000800000 */
[----:B------:R-:W2:Y:S01]  /*8ca0*/  SHFL.IDX PT, R224, R217, R224, 0x1f ;  /* 0x00001fe0d9e07589 */ /* 0x000ea200000e0000 */
[----:B------:R-:W-:Y:S01]  /*8cb0*/  FFMA.FTZ R133, R133, UR5, -R131 ;  /* 0x0000000585857c23 */ /* 0x000fe20008010883 */
[----:B------:R3:W-:Y:S01]  /*8cc0*/  MUFU.EX2 R24, R132 ;  /* 0x0000008400187308 */ /* 0x0007e20000000800 */
[----:B------:R-:W-:Y:S01]  /*8cd0*/  FFMA.FTZ R130, R130, UR5, -R215 ;  /* 0x0000000582827c23 */ /* 0x000fe200080108d7 */
[----:B------:R-:W1:Y:S01]  /*8ce0*/  SHFL.IDX PT, R213, R217, R213, 0x1f ;  /* 0x00001fd5d9d57589 */ /* 0x000e6200000e0000 */
[----:B------:R-:W-:Y:S01]  /*8cf0*/  FFMA.FTZ R131, R12, UR5, -R131 ;  /* 0x000000050c837c23 */ /* 0x000fe20008010883 */
[----:B----4-:R-:W-:-:S04]  /*8d00*/  FSEL R128, R234, -INF , P2 ;  /* 0xff800000ea807808 */ /* 0x010fc80001000000 */
[----:B------:R-:W4:Y:S01]  /*8d10*/  MUFU.TANH R114, R114 ;  /* 0x0000007200727308 */ /* 0x000f220000002400 */
[----:B---3--:R-:W-:Y:S01]  /*8d20*/  FFMA.FTZ R132, R26, UR5, -R215 ;  /* 0x000000051a847c23 */ /* 0x008fe200080108d7 */
[----:B------:R-:W-:Y:S01]  /*8d30*/  IADD3 R215, R7, 0x18, RZ ;  /* 0x0000001807d77810 */ /* 0x000fe20007ffe0ff */
[----:B------:R-:W-:Y:S01]  /*8d40*/  FFMA.FTZ R128, R128, UR5, -R127 ;  /* 0x0000000580807c23 */ /* 0x000fe2000801087f */
[----:B------:R-:W-:-:S04]  /*8d50*/  FFMA.FTZ R22, -R22, R22, 1 ;  /* 0x3f80000016167423 */ /* 0x000fc80000010116 */
[----:B------:R-:W3:Y:S01]  /*8d60*/  MUFU.TANH R113, R113 ;  /* 0x0000007100717308 */ /* 0x000ee20000002400 */
[----:B------:R-:W-:Y:S07]  /*8d70*/  SHFL.IDX PT, R212, R217, R212, 0x1f ;  /* 0x00001fd4d9d47589 */ /* 0x000fee00000e0000 */
[----:B------:R-:W-:Y:S01]  /*8d80*/  MUFU.EX2 R95, R95 ;  /* 0x0000005f005f7308 */ /* 0x000fe20000000800 */
[----:B------:R-:W4:Y:S07]  /*8d90*/  SHFL.IDX PT, R230, R11, R230, 0x1f ;  /* 0x00001fe60be67589 */ /* 0x000f2e00000e0000 */
[----:B------:R-:W3:Y:S01]  /*8da0*/  MUFU.TANH R115, R115 ;  /* 0x0000007300737308 */ /* 0x000ee20000002400 */
[----:B------:R-:W3:Y:S07]  /*8db0*/  SHFL.IDX PT, R215, R217, R215, 0x1f ;  /* 0x00001fd7d9d77589 */ /* 0x000eee00000e0000 */
[----:B------:R-:W3:Y:S01]  /*8dc0*/  MUFU.TANH R118, R118 ;  /* 0x0000007600767308 */ /* 0x000ee20000002400 */
[----:B------:R-:W3:Y:S07]  /*8dd0*/  SHFL.IDX PT, R217, R217, R221, 0x1f ;  /* 0x00001fddd9d97589 */ /* 0x000eee00000e0000 */
[----:B------:R-:W-:Y:S08]  /*8de0*/  MUFU.EX2 R98, R98 ;  /* 0x0000006200627308 */ /* 0x000ff00000000800 */
[----:B------:R-:W3:Y:S08]  /*8df0*/  MUFU.EX2 R96, R96 ;  /* 0x0000006000607308 */ /* 0x000ef00000000800 */
[----:B------:R-:W3:Y:S08]  /*8e00*/  MUFU.TANH R116, R116 ;  /* 0x0000007400747308 */ /* 0x000ef00000002400 */
[----:B------:R-:W3:Y:S08]  /*8e10*/  MUFU.TANH R121, R121 ;  /* 0x0000007900797308 */ /* 0x000ef00000002400 */
[----:B------:R-:W3:Y:S08]  /*8e20*/  MUFU.EX2 R104, R104 ;  /* 0x0000006800687308 */ /* 0x000ef00000000800 */
[----:B------:R-:W3:Y:S01]  /*8e30*/  MUFU.EX2 R102, R102 ;  /* 0x0000006600667308 */ /* 0x000ee20000000800 */
[----:B------:R-:W-:-:S07]  /*8e40*/  FFMA.FTZ R23, -R23, R23, 1 ;  /* 0x3f80000017177423 */ /* 0x000fce0000010117 */
[----:B------:R-:W3:Y:S01]  /*8e50*/  MUFU.TANH R117, R117 ;  /* 0x0000007500757308 */ /* 0x000ee20000002400 */
[----:B------:R-:W-:-:S07]  /*8e60*/  FFMA.FTZ R205, -R205, R205, 1 ;  /* 0x3f800000cdcd7423 */ /* 0x000fce00000101cd */
[----:B------:R-:W3:Y:S01]  /*8e70*/  MUFU.EX2 R103, R103 ;  /* 0x0000006700677308 */ /* 0x000ee20000000800 */
[----:B------:R-:W-:Y:S01]  /*8e80*/  FFMA.FTZ R209, -R209, R209, 1 ;  /* 0x3f800000d1d17423 */ /* 0x000fe200000101d1 */
[----:B------:R-:W-:Y:S01]  /*8e90*/  FFMA.FTZ R88, -R88, R88, 1 ;  /* 0x3f80000058587423 */ /* 0x000fe20000010158 */
[----:B------:R-:W-:Y:S05]  /*8ea0*/  LDS R13, [R13+0x400] ;  /* 0x000400000d0d7984 */ /* 0x000fea0000000800 */
[----:B------:R2:W-:Y:S01]  /*8eb0*/  MUFU.EX2 R12, R122 ;  /* 0x0000007a000c7308 */ /* 0x0005e20000000800 */
[----:B------:R-:W-:Y:S01]  /*8ec0*/  VIADD R26, R7, 0x8 ;  /* 0x00000008071a7836 */ /* 0x000fe20000000000 */
[----:B--2---:R-:W-:-:S05]  /*8ed0*/  FSEL R122, R112, -INF , P1 ;  /* 0xff800000707a7808 */ /* 0x004fca0000800000 */
[----:B------:R-:W-:Y:S01]  /*8ee0*/  FFMA.FTZ R127, R122, UR5, -R127 ;  /* 0x000000057a7f7c23 */ /* 0x000fe2000801087f */
[----:B------:R-:W-:Y:S01]  /*8ef0*/  FSEL R122, R149, -INF , P2 ;  /* 0xff800000957a7808 */ /* 0x000fe20001000000 */
[--C-:B------:R-:W-:Y:S01]  /*8f00*/  FADD.FTZ R32, R32, -R229.reuse ;  /* 0x800000e520207221 */ /* 0x100fe20000010000 */
[----:B------:R-:W-:Y:S02]  /*8f10*/  FADD.FTZ R34, R34, -R229 ;  /* 0x800000e522227221 */ /* 0x000fe40000010000 */
[----:B------:R2:W3:Y:S01]  /*8f20*/  SHFL.IDX PT, R229, R11, R26, 0x1f ;  /* 0x00001f1a0be57589 */ /* 0x0004e200000e0000 */
[--C-:B------:R-:W-:Y:S01]  /*8f30*/  FFMA.FTZ R122, R122, UR5, -R125.reuse ;  /* 0x000000057a7a7c23 */ /* 0x100fe2000801087d */
[----:B------:R-:W-:Y:S01]  /*8f40*/  FFMA.FTZ R125, R219, UR5, -R125 ;  /* 0x00000005db7d7c23 */ /* 0x000fe2000801087d */
[--C-:B------:R-:W-:Y:S01]  /*8f50*/  FADD.FTZ R219, R25, -R222.reuse ;  /* 0x800000de19db7221 */ /* 0x100fe20000010000 */
[----:B------:R-:W-:Y:S01]  /*8f60*/  FADD.FTZ R222, R27, -R222 ;  /* 0x800000de1bde7221 */ /* 0x000fe20000010000 */
[----:B------:R-:W-:-:S02]  /*8f70*/  VIADD R27, R7, 0xc ;  /* 0x0000000c071b7836 */ /* 0x000fc40000000000 */
[--C-:B------:R-:W-:Y:S01]  /*8f80*/  FADD.FTZ R33, R33, -R224.reuse ;  /* 0x800000e021217221 */ /* 0x100fe20000010000 */
[----:B------:R-:W-:Y:S01]  /*8f90*/  FADD.FTZ R35, R35, -R224 ;  /* 0x800000e023237221 */ /* 0x000fe20000010000 */
[----:B------:R1:W-:Y:S01]  /*8fa0*/  MUFU.EX2 R25, R211 ;  /* 0x000000d300197308 */ /* 0x0003e20000000800 */
[----:B------:R4:W3:Y:S01]  /*8fb0*/  SHFL.IDX PT, R224, R11, R27, 0x1f ;  /* 0x00001f1b0be07589 */ /* 0x0008e200000e0000 */
[--C-:B-1----:R-:W-:Y:S01]  /*8fc0*/  FADD.FTZ R211, R29, -R213.reuse ;  /* 0x800000d51dd37221 */ /* 0x102fe20000010000 */
[----:B------:R-:W-:-:S05]  /*8fd0*/  FADD.FTZ R213, R31, -R213 ;  /* 0x800000d51fd57221 */ /* 0x000fca0000010000 */
[----:B--2---:R1:W-:Y:S01]  /*8fe0*/  MUFU.EX2 R26, R231 ;  /* 0x000000e7001a7308 */ /* 0x0043e20000000800 */
[----:B------:R-:W-:Y:S02]  /*8ff0*/  FSEL R29, R141, -INF , P2 ;  /* 0xff8000008d1d7808 */ /* 0x000fe40001000000 */
[----:B------:R-:W-:Y:S02]  /*9000*/  FSEL R31, R140, -INF , P1 ;  /* 0xff8000008c1f7808 */ /* 0x000fe40000800000 */
[----:B-1----:R-:W-:Y:S01]  /*9010*/  IADD3 R231, R7, 0x10, RZ ;  /* 0x0000001007e77810 */ /* 0x002fe20007ffe0ff */
[--C-:B----4-:R-:W-:Y:S02]  /*9020*/  FFMA.FTZ R29, R29, UR5, -R230.reuse ;  /* 0x000000051d1d7c23 */ /* 0x110fe400080108e6 */
[----:B------:R-:W-:Y:S01]  /*9030*/  FFMA.FTZ R31, R31, UR5, -R230 ;  /* 0x000000051f1f7c23 */ /* 0x000fe200080108e6 */
[----:B------:R1:W-:Y:S01]  /*9040*/  MUFU.EX2 R27, R214 ;  /* 0x000000d6001b7308 */ /* 0x0003e20000000800 */
[----:B------:R2:W4:Y:S01]  /*9050*/  SHFL.IDX PT, R230, R11, R231, 0x1f ;  /* 0x00001fe70be67589 */ /* 0x00052200000e0000 */
[--C-:B---3--:R-:W-:Y:S01]  /*9060*/  FADD.FTZ R36, R36, -R215.reuse ;  /* 0x800000d724247221 */ /* 0x108fe20000010000 */
[----:B------:R-:W-:Y:S01]  /*9070*/  FADD.FTZ R215, R38, -R215 ;  /* 0x800000d726d77221 */ /* 0x000fe20000010000 */
[----:B-1----:R-:W-:Y:S01]  /*9080*/  FADD.FTZ R214, R37, -R217 ;  /* 0x800000d925d67221 */ /* 0x002fe20000010000 */
[----:B------:R-:W-:Y:S01]  /*9090*/  FFMA.FTZ R37, -R20, R20, 1 ;  /* 0x3f80000014257423 */ /* 0x000fe20000010114 */
[----:B------:R-:W-:Y:S01]  /*90a0*/  FSEL R20, R6, -INF , P2 ;  /* 0xff80000006147808 */ /* 0x000fe20001000000 */
[----:B------:R-:W-:Y:S01]  /*90b0*/  FFMA.FTZ R38, -R18, R18, 1 ;  /* 0x3f80000012267423 */ /* 0x000fe20000010112 */
[----:B------:R-:W-:Y:S01]  /*90c0*/  FMUL.FTZ R223, R99, R223 ;  /* 0x000000df63df7220 */ /* 0x000fe20000410000 */
[----:B------:R1:W-:Y:S03]  /*90d0*/  MUFU.EX2 R18, R216 ;  /* 0x000000d800127308 */ /* 0x0003e60000000800 */
[----:B------:R-:W-:Y:S01]  /*90e0*/  FMUL.FTZ R37, R37, R223 ;  /* 0x000000df25257220 */ /* 0x000fe20000410000 */
[----:B------:R-:W-:Y:S01]  /*90f0*/  FMUL.FTZ R223, R119, R219 ;  /* 0x000000db77df7220 */ /* 0x000fe20000410000 */
[----:B-1----:R-:W-:Y:S01]  /*9100*/  FFMA.FTZ R216, R20, UR5, -R229 ;  /* 0x0000000514d87c23 */ /* 0x002fe200080108e5 */
[----:B------:R-:W-:-:S02]  /*9110*/  FFMA.FTZ R20, -R19, R19, 1 ;  /* 0x3f80000013147423 */ /* 0x000fc40000010113 */
[----:B------:R1:W-:Y:S01]  /*9120*/  MUFU.EX2 R19, R218 ;  /* 0x000000da00137308 */ /* 0x0003e20000000800 */
[----:B------:R-:W-:Y:S01]  /*9130*/  FMUL.FTZ R222, R100, R222 ;  /* 0x000000de64de7220 */ /* 0x000fe20000410000 */
[----:B------:R-:W-:Y:S01]  /*9140*/  FADD.FTZ R221, R28, -R212 ;  /* 0x800000d41cdd7221 */ /* 0x000fe20000010000 */
[----:B-1----:R-:W-:-:S05]  /*9150*/  FSEL R218, R3, -INF , P1 ;  /* 0xff80000003da7808 */ /* 0x002fca0000800000 */
[----:B------:R-:W-:Y:S01]  /*9160*/  FFMA.FTZ R219, R218, UR5, -R224 ;  /* 0x00000005dadb7c23 */ /* 0x000fe200080108e0 */
[----:B------:R-:W-:Y:S02]  /*9170*/  FMUL.FTZ R218, R20, R223 ;  /* 0x000000df14da7220 */ /* 0x000fe40000410000 */
[----:B------:R1:W-:Y:S01]  /*9180*/  MUFU.EX2 R20, R210 ;  /* 0x000000d200147308 */ /* 0x0003e20000000800 */
[----:B------:R-:W-:Y:S01]  /*9190*/  FMUL.FTZ R223, R97, R221 ;  /* 0x000000dd61df7220 */ /* 0x000fe20000410000 */
[----:B------:R-:W-:Y:S01]  /*91a0*/  FADD.FTZ R212, R30, -R212 ;  /* 0x800000d41ed47221 */ /* 0x000fe20000010000 */
[----:B------:R-:W-:Y:S01]  /*91b0*/  FSEL R28, R143, -INF , P2 ;  /* 0xff8000008f1c7808 */ /* 0x000fe20001000000 */
[----:B--2---:R-:W-:Y:S02]  /*91c0*/  VIADD R231, R7, 0x14 ;  /* 0x0000001407e77836 */ /* 0x004fe40000000000 */
[----:B-1----:R-:W-:Y:S01]  /*91d0*/  FMUL.FTZ R210, R21, R222 ;  /* 0x000000de15d27220 */ /* 0x002fe20000410000 */
[----:B------:R-:W-:-:S02]  /*91e0*/  FSEL R21, R2, -INF , P2 ;  /* 0xff80000002157808 */ /* 0x000fc40001000000 */
[----:B------:R-:W-:-:S03]  /*91f0*/  FSEL R30, R142, -INF , P1 ;  /* 0xff8000008e1e7808 */ /* 0x000fc60000800000 */
[----:B----4-:R-:W-:Y:S02]  /*9200*/  FFMA.FTZ R221, R21, UR5, -R230 ;  /* 0x0000000515dd7c23 */ /* 0x010fe400080108e6 */
[----:B------:R1:W-:Y:S01]  /*9210*/  MUFU.EX2 R21, R139 ;  /* 0x0000008b00157308 */ /* 0x0003e20000000800 */
[----:B------:R-:W-:Y:S01]  /*9220*/  FADD.FTZ R217, R39, -R217 ;  /* 0x800000d927d97221 */ /* 0x000fe20000010000 */
[--C-:B------:R-:W-:Y:S01]  /*9230*/  FFMA.FTZ R28, R28, UR5, -R233.reuse ;  /* 0x000000051c1c7c23 */ /* 0x100fe200080108e9 */
[----:B------:R-:W-:Y:S01]  /*9240*/  FFMA.FTZ R30, R30, UR5, -R233 ;  /* 0x000000051e1e7c23 */ /* 0x000fe200080108e9 */
[----:B------:R-:W-:Y:S01]  /*9250*/  FSEL R39, R5, -INF , P1 ;  /* 0xff80000005277808 */ /* 0x000fe20000800000 */
[----:B------:R-:W2:Y:S01]  /*9260*/  SHFL.IDX PT, R231, R11, R231, 0x1f ;  /* 0x00001fe70be77589 */ /* 0x000ea200000e0000 */
[----:B------:R-:W-:Y:S02]  /*9270*/  VIADD R233, R7, 0x18 ;  /* 0x0000001807e97836 */ /* 0x000fe40000000000 */
[----:B-1----:R-:W-:-:S02]  /*9280*/  FMUL.FTZ R139, R22, R223 ;  /* 0x000000df168b7220 */ /* 0x002fc40000410000 */
[----:B------:R-:W-:Y:S01]  /*9290*/  LDS R223, [R15+0x400] ;  /* 0x000400000fdf7984 */ /* 0x000fe20000000800 */
[----:B------:R-:W-:Y:S01]  /*92a0*/  FFMA.FTZ R39, R39, UR5, -R229 ;  /* 0x0000000527277c23 */ /* 0x000fe200080108e5 */
[----:B------:R-:W-:Y:S02]  /*92b0*/  FSEL R222, R114, -INF , P1 ;  /* 0xff80000072de7808 */ /* 0x000fe40000800000 */
[----:B------:R1:W3:Y:S03]  /*92c0*/  SHFL.IDX PT, R229, R11, R233, 0x1f ;  /* 0x00001fe90be57589 */ /* 0x0002e600000e0000 */
[----:B------:R-:W-:Y:S01]  /*92d0*/  FFMA.FTZ R222, R222, UR5, -R230 ;  /* 0x00000005dede7c23 */ /* 0x000fe200080108e6 */
[----:B-1----:R-:W-:-:S05]  /*92e0*/  IADD3 R233, R7, 0x1c, RZ ;  /* 0x0000001c07e97810 */ /* 0x002fca0007ffe0ff */
[----:B------:R1:W4:Y:S01]  /*92f0*/  SHFL.IDX PT, R230, R11, R233, 0x1f ;  /* 0x00001fe90be67589 */ /* 0x00032200000e0000 */
[----:B------:R-:W-:Y:S01]  /*9300*/  FMUL.FTZ R220, R120, R220 ;  /* 0x000000dc78dc7220 */ /* 0x000fe20000410000 */
[----:B------:R-:W-:Y:S01]  /*9310*/  FFMA.FTZ R15, -R204, R204, 1 ;  /* 0x3f800000cc0f7423 */ /* 0x000fe200000101cc */
[----:B------:R-:W-:Y:S02]  /*9320*/  FSEL R22, R113, -INF , P2 ;  /* 0xff80000071167808 */ /* 0x000fe40001000000 */
[----:B------:R-:W-:Y:S01]  /*9330*/  FMUL.FTZ R38, R38, R220 ;  /* 0x000000dc26267220 */ /* 0x000fe20000410000 */
[----:B------:R-:W-:Y:S01]  /*9340*/  FSEL R204, R115, -INF , P1 ;  /* 0xff80000073cc7808 */ /* 0x000fe20000800000 */
[----:B-1----:R1:W-:Y:S01]  /*9350*/  MUFU.EX2 R11, R138 ;  /* 0x0000008a000b7308 */ /* 0x0023e20000000800 */
[----:B------:R-:W-:Y:S01]  /*9360*/  FSEL R220, R4, -INF , P2 ;  /* 0xff80000004dc7808 */ /* 0x000fe20001000000 */
[----:B-1----:R-:W-:Y:S01]  /*9370*/  FMUL.FTZ R138, R95, R212 ;  /* 0x000000d45f8a7220 */ /* 0x002fe20000410000 */
[----:B--2---:R-:W-:Y:S01]  /*9380*/  FFMA.FTZ R212, R22, UR5, -R231 ;  /* 0x0000000516d47c23 */ /* 0x004fe200080108e7 */
[----:B------:R-:W-:-:S02]  /*9390*/  FSEL R22, R118, -INF , P1 ;  /* 0xff80000076167808 */ /* 0x000fc40000800000 */
[----:B------:R-:W-:Y:S02]  /*93a0*/  FMUL.FTZ R138, R15, R138 ;  /* 0x0000008a0f8a7220 */ /* 0x000fe40000410000 */
[----:B------:R1:W-:Y:S01]  /*93b0*/  MUFU.EX2 R15, R137 ;  /* 0x00000089000f7308 */ /* 0x0003e20000000800 */
[----:B------:R-:W-:Y:S01]  /*93c0*/  FFMA.FTZ R204, R204, UR5, -R231 ;  /* 0x00000005cccc7c23 */ /* 0x000fe200080108e7 */
[----:B------:R-:W-:Y:S01]  /*93d0*/  FFMA.FTZ R220, R220, UR5, -R224 ;  /* 0x00000005dcdc7c23 */ /* 0x000fe200080108e0 */
[----:B------:R-:W-:Y:S01]  /*93e0*/  FMUL.FTZ R231, R96, R213 ;  /* 0x000000d560e77220 */ /* 0x000fe20000410000 */
[----:B------:R-:W-:Y:S01]  /*93f0*/  FSEL R224, R116, -INF , P2 ;  /* 0xff80000074e07808 */ /* 0x000fe20001000000 */
[----:B-1----:R-:W-:-:S03]  /*9400*/  FMUL.FTZ R137, R98, R211 ;  /* 0x000000d362897220 */ /* 0x002fc60000410000 */
[----:B------:R-:W1:Y:S01]  /*9410*/  MUFU.EX2 R17, R17 ;  /* 0x0000001100117308 */ /* 0x000e620000000800 */
[----:B---3--:R-:W-:Y:S01]  /*9420*/  FFMA.FTZ R211, R22, UR5, -R229 ;  /* 0x0000000516d37c23 */ /* 0x008fe200080108e5 */
[----:B------:R-:W-:Y:S01]  /*9430*/  FMUL.FTZ R137, R23, R137 ;  /* 0x0000008917897220 */ /* 0x000fe20000410000 */
[----:B------:R-:W-:Y:S01]  /*9440*/  FSEL R23, R121, -INF , P1 ;  /* 0xff80000079177808 */ /* 0x000fe20000800000 */
[----:B------:R-:W-:Y:S01]  /*9450*/  FMUL.FTZ R32, R104, R32 ;  /* 0x0000002068207220 */ /* 0x000fe20000410000 */
[----:B------:R-:W-:-:S03]  /*9460*/  FMUL.FTZ R205, R205, R231 ;  /* 0x000000e7cdcd7220 */ /* 0x000fc60000410000 */
[----:B------:R2:W-:Y:S01]  /*9470*/  MUFU.EX2 R22, R136 ;  /* 0x0000008800167308 */ /* 0x0005e20000000800 */
[----:B------:R-:W-:Y:S01]  /*9480*/  IADD3 R231, R7, 0xc, RZ ;  /* 0x0000000c07e77810 */ /* 0x000fe20007ffe0ff */
[----:B------:R-:W-:Y:S01]  /*9490*/  FFMA.FTZ R224, R224, UR5, -R229 ;  /* 0x00000005e0e07c23 */ /* 0x000fe200080108e5 */
[----:B------:R-:W-:Y:S01]  /*94a0*/  FMUL.FTZ R35, R102, R35 ;  /* 0x0000002366237220 */ /* 0x000fe20000410000 */
[----:B------:R-:W-:Y:S01]  /*94b0*/  FSEL R229, R117, -INF , P2 ;  /* 0xff80000075e57808 */ /* 0x000fe20001000000 */
[----:B--2---:R-:W-:Y:S01]  /*94c0*/  FFMA.FTZ R136, -R206, R206, 1 ;  /* 0x3f800000ce887423 */ /* 0x004fe200000101ce */
[--C-:B----4-:R-:W-:Y:S02]  /*94d0*/  FFMA.FTZ R206, R23, UR5, -R230.reuse ;  /* 0x0000000517ce7c23 */ /* 0x110fe400080108e6 */
[----:B------:R2:W-:Y:S01]  /*94e0*/  MUFU.EX2 R23, R135 ;  /* 0x0000008700177308 */ /* 0x0005e20000000800 */
[----:B------:R-:W-:Y:S01]  /*94f0*/  FMUL.FTZ R136, R136, R32 ;  /* 0x0000002088887220 */ /* 0x000fe20000410000 */
[----:B------:R-:W-:Y:S01]  /*9500*/  FMUL.FTZ R34, R103, R34 ;  /* 0x0000002267227220 */ /* 0x000fe20000410000 */
[----:B------:R-:W-:Y:S01]  /*9510*/  FFMA.FTZ R213, R229, UR5, -R230 ;  /* 0x00000005e5d57c23 */ /* 0x000fe200080108e6 */
[----:B------:R-:W-:-:S04]  /*9520*/  VIADD R229, R7, 0x4 ;  /* 0x0000000407e57836 */ /* 0x000fc80000000000 */
[----:B------:R3:W-:Y:S01]  /*9530*/  MUFU.EX2 R32, R134 ;  /* 0x0000008600207308 */ /* 0x0007e20000000800 */
[----:B--2---:R-:W-:Y:S02]  /*9540*/  FFMA.FTZ R135, -R208, R208, 1 ;  /* 0x3f800000d0877423 */ /* 0x004fe400000101d0 */
[----:B------:R2:W-:Y:S02]  /*9550*/  SHFL.IDX PT, R208, R223, R231, 0x1f ;  /* 0x00001fe7dfd07589 */ /* 0x0005e400000e0000 */
[----:B------:R-:W-:Y:S01]  /*9560*/  FMUL.FTZ R135, R135, R34 ;  /* 0x0000002287877220 */ /* 0x000fe20000410000 */
[----:B---3--:R-:W-:Y:S01]  /*9570*/  FMUL.FTZ R134, R209, R35 ;  /* 0x00000023d1867220 */ /* 0x008fe20000410000 */
[C---:B------:R-:W-:Y:S02]  /*9580*/  VIADD R35, R7.reuse, 0x10 ;  /* 0x0000001007237836 */ /* 0x040fe40000000000 */
[----:B--2---:R-:W-:Y:S01]  /*9590*/  VIADD R231, R7, 0x14 ;  /* 0x0000001407e77836 */ /* 0x004fe20000000000 */
[----:B------:R-:W2:Y:S01]  /*95a0*/  MUFU.EX2 R105, R105 ;  /* 0x0000006900697308 */ /* 0x000ea20000000800 */
[----:B------:R-:W3:Y:S01]  /*95b0*/  SHFL.IDX PT, R209, R223, R7, 0x1f ;  /* 0x00001f07dfd17589 */ /* 0x000ee200000e0000 */
[----:B------:R-:W-:Y:S01]  /*95c0*/  FFMA.FTZ R34, -R225, R225, 1 ;  /* 0x3f800000e1227423 */ /* 0x000fe200000101e1 */
[----:B-1----:R-:W-:-:S02]  /*95d0*/  FMUL.FTZ R215, R17, R215 ;  /* 0x000000d711d77220 */ /* 0x002fc40000410000 */
[----:B------:R1:W-:Y:S01]  /*95e0*/  SHFL.IDX PT, R225, R223, R35, 0x1f ;  /* 0x00001f23dfe17589 */ /* 0x0003e200000e0000 */
[----:B------:R-:W-:Y:S02]  /*95f0*/  VIADD R230, R7, 0x8 ;  /* 0x0000000807e67836 */ /* 0x000fe40000000000 */
[----:B------:R-:W4:Y:S01]  /*9600*/  MUFU.EX2 R101, R101 ;  /* 0x0000006500657308 */ /* 0x000f220000000800 */
[----:B------:R-:W-:Y:S01]  /*9610*/  SHFL.IDX PT, R231, R223, R231, 0x1f ;  /* 0x00001fe7dfe77589 */ /* 0x000fe200000e0000 */
[----:B------:R-:W-:-:S03]  /*9620*/  FMUL.FTZ R88, R88, R215 ;  /* 0x000000d758587220 */ /* 0x000fc60000410000 */
[----:B------:R-:W3:Y:S01]  /*9630*/  SHFL.IDX PT, R229, R223, R229, 0x1f ;  /* 0x00001fe5dfe57589 */ /* 0x000ee200000e0000 */
[----:B-1----:R-:W-:Y:S02]  /*9640*/  IADD3 R35, R7, 0x18, RZ ;  /* 0x0000001807237810 */ /* 0x002fe40007ffe0ff */
[----:B------:R-:W1:Y:S01]  /*9650*/  MUFU.EX2 R108, R108 ;  /* 0x0000006c006c7308 */ /* 0x000e620000000800 */
[----:B------:R-:W-:Y:S04]  /*9660*/  SHFL.IDX PT, R230, R223, R230, 0x1f ;  /* 0x00001fe6dfe67589 */ /* 0x000fe800000e0000 */
[----:B------:R-:W1:Y:S01]  /*9670*/  SHFL.IDX PT, R215, R223, R35, 0x1f ;  /* 0x00001f23dfd77589 */ /* 0x000e6200000e0000 */
[----:B--2---:R-:W-:Y:S01]  /*9680*/  FMUL.FTZ R33, R105, R33 ;  /* 0x0000002169217220 */ /* 0x004fe20000410000 */
[----:B------:R-:W-:Y:S01]  /*9690*/  FFMA.FTZ R207, -R207, R207, 1 ;  /* 0x3f800000cfcf7423 */ /* 0x000fe200000101cf */
[----:B----4-:R-:W-:Y:S01]  /*96a0*/  FMUL.FTZ R36, R101, R36 ;  /* 0x0000002465247220 */ /* 0x010fe20000410000 */
[----:B------:R-:W2:Y:S02]  /*96b0*/  MUFU.EX2 R111, R111 ;  /* 0x0000006f006f7308 */ /* 0x000ea40000000800 */
[----:B------:R-:W-:Y:S01]  /*96c0*/  FMUL.FTZ R207, R207, R33 ;  /* 0x00000021cfcf7220 */ /* 0x000fe20000410000 */
[----:B---3--:R-:W-:Y:S01]  /*96d0*/  FADD.FTZ R40, R40, -R209 ;  /* 0x800000d128287221 */ /* 0x008fe20000010000 */
[----:B------:R-:W-:-:S04]  /*96e0*/  FADD.FTZ R47, R47, -R208 ;  /* 0x800000d02f2f7221 */ /* 0x000fc80000010000 */
[----:B------:R-:W3:Y:S08]  /*96f0*/  MUFU.EX2 R110, R110 ;  /* 0x0000006e006e7308 */ /* 0x000ef00000000800 */
[----:B------:R4:W-:Y:S01]  /*9700*/  MUFU.EX2 R33, R133 ;  /* 0x0000008500217308 */ /* 0x0009e20000000800 */
[----:B------:R-:W-:Y:S01]  /*9710*/  FADD.FTZ R43, R43, -R229 ;  /* 0x800000e52b2b7221 */ /* 0x000fe20000010000 */
[----:B------:R-:W-:Y:S01]  /*9720*/  FADD.FTZ R42, R42, -R209 ;  /* 0x800000d12a2a7221 */ /* 0x000fe20000010000 */
[----:B----4-:R-:W-:-:S05]  /*9730*/  FMUL.FTZ R133, R34, R36 ;  /* 0x0000002422857220 */ /* 0x010fca0000410000 */
[----:B------:R4:W-:Y:S01]  /*9740*/  MUFU.EX2 R36, R124 ;  /* 0x0000007c00247308 */ /* 0x0009e20000000800 */
[----:B-1----:R-:W-:Y:S01]  /*9750*/  FADD.FTZ R209, R52, -R215 ;  /* 0x800000d734d17221 */ /* 0x002fe20000010000 */
[----:B------:R-:W-:Y:S01]  /*9760*/  FMUL.FTZ R52, R12, R43 ;  /* 0x0000002b0c347220 */ /* 0x000fe20000410000 */
[----:B----4-:R-:W-:Y:S01]  /*9770*/  FADD.FTZ R124, R45, -R208 ;  /* 0x800000d02d7c7221 */ /* 0x010fe20000010000 */
[----:B------:R-:W-:Y:S01]  /*9780*/  FADD.FTZ R208, R49, -R231 ;  /* 0x800000e731d07221 */ /* 0x000fe20000010000 */
[----:B------:R-:W-:Y:S01]  /*9790*/  FFMA.FTZ R45, -R227, R227, 1 ;  /* 0x3f800000e32d7423 */ /* 0x000fe200000101e3 */
[----:B------:R-:W-:Y:S01]  /*97a0*/  FMUL.FTZ R49, R108, R40 ;  /* 0x000000286c317220 */ /* 0x000fe20000410000 */
[----:B------:R-:W-:-:S03]  /*97b0*/  FADD.FTZ R44, R44, -R230 ;  /* 0x800000e62c2c7221 */ /* 0x000fc60000010000 */
[----:B------:R-:W-:Y:S01]  /*97c0*/  FMUL.FTZ R45, R45, R49 ;  /* 0x000000312d2d7220 */ /* 0x000fe20000410000 */
[----:B------:R-:W-:Y:S01]  /*97d0*/  FFMA.FTZ R49, -R90, R90, 1 ;  /* 0x3f8000005a317423 */ /* 0x000fe2000001015a */
[----:B------:R-:W-:Y:S01]  /*97e0*/  FADD.FTZ R46, R46, -R230 ;  /* 0x800000e62e2e7221 */ /* 0x000fe20000010000 */
[----:B--2---:R-:W-:Y:S02]  /*97f0*/  FMUL.FTZ R44, R111, R44 ;  /* 0x0000002c6f2c7220 */ /* 0x004fe40000410000 */
[----:B------:R-:W-:Y:S01]  /*9800*/  FMUL.FTZ R49, R49, R52 ;  /* 0x0000003431317220 */ /* 0x000fe20000410000 */
[----:B------:R-:W-:Y:S01]  /*9810*/  FFMA.FTZ R52, -R236, R236, 1 ;  /* 0x3f800000ec347423 */ /* 0x000fe200000101ec */
[----:B------:R-:W-:Y:S01]  /*9820*/  FADD.FTZ R41, R41, -R229 ;  /* 0x800000e529297221 */ /* 0x000fe20000010000 */
[----:B------:R-:W-:Y:S01]  /*9830*/  FFMA.FTZ R92, -R92, R92, 1 ;  /* 0x3f8000005c5c7423 */ /* 0x000fe2000001015c */
[----:B------:R-:W-:Y:S01]  /*9840*/  FFMA.FTZ R91, -R91, R91, 1 ;  /* 0x3f8000005b5b7423 */ /* 0x000fe2000001015b */
[----:B------:R-:W-:Y:S01]  /*9850*/  FMUL.FTZ R46, R10, R46 ;  /* 0x0000002e0a2e7220 */ /* 0x000fe20000410000 */
[----:B---3--:R-:W-:Y:S01]  /*9860*/  FMUL.FTZ R124, R110, R124 ;  /* 0x0000007c6e7c7220 */ /* 0x008fe20000410000 */
[----:B------:R-:W-:Y:S01]  /*9870*/  VIADD R229, R7, 0x8 ;  /* 0x0000000807e57836 */ /* 0x000fe20000000000 */
[----:B------:R-:W1:Y:S01]  /*9880*/  SHFL.IDX PT, R223, R223, R233, 0x1f ;  /* 0x00001fe9dfdf7589 */ /* 0x000e6200000e0000 */
[----:B------:R-:W-:Y:S01]  /*9890*/  FMUL.FTZ R52, R52, R44 ;  /* 0x0000002c34347220 */ /* 0x000fe20000410000 */
[----:B------:R-:W-:Y:S01]  /*98a0*/  FMUL.FTZ R44, R92, R46 ;  /* 0x0000002e5c2c7220 */ /* 0x000fe20000410000 */
[----:B------:R-:W-:Y:S01]  /*98b0*/  FMUL.FTZ R46, R91, R124 ;  /* 0x0000007c5b2e7220 */ /* 0x000fe20000410000 */
[----:B------:R-:W2:Y:S01]  /*98c0*/  MUFU.EX2 R107, R107 ;  /* 0x0000006b006b7308 */ /* 0x000ea20000000800 */
[----:B------:R-:W3:Y:S07]  /*98d0*/  SHFL.IDX PT, R91, R13, R229, 0x1f ;  /* 0x00001fe50d5b7589 */ /* 0x000eee00000e0000 */
[----:B------:R-:W4:Y:S01]  /*98e0*/  MUFU.EX2 R109, R109 ;  /* 0x0000006d006d7308 */ /* 0x000f220000000800 */
[----:B------:R-:W-:Y:S01]  /*98f0*/  FFMA.FTZ R228, -R228, R228, 1 ;  /* 0x3f800000e4e47423 */ /* 0x000fe200000101e4 */
[----:B------:R-:W-:Y:S01]  /*9900*/  FFMA.FTZ R226, -R226, R226, 1 ;  /* 0x3f800000e2e27423 */ /* 0x000fe200000101e2 */
[--C-:B------:R-:W-:Y:S01]  /*9910*/  FADD.FTZ R48, R48, -R225.reuse ;  /* 0x800000e130307221 */ /* 0x100fe20000010000 */
[----:B------:R-:W-:Y:S01]  /*9920*/  FADD.FTZ R50, R50, -R225 ;  /* 0x800000e132327221 */ /* 0x000fe20000010000 */
[----:B------:R-:W-:Y:S01]  /*9930*/  FMUL.FTZ R214, R9, R214 ;  /* 0x000000d609d67220 */ /* 0x000fe20000410000 */
[----:B--2---:R-:W-:-:S02]  /*9940*/  FMUL.FTZ R41, R107, R41 ;  /* 0x000000296b297220 */ /* 0x004fc40000410000 */
[----:B------:R2:W-:Y:S01]  /*9950*/  MUFU.EX2 R34, R131 ;  /* 0x0000008300227308 */ /* 0x0005e20000000800 */
[----:B------:R-:W-:Y:S01]  /*9960*/  FFMA.FTZ R235, -R235, R235, 1 ;  /* 0x3f800000ebeb7423 */ /* 0x000fe200000101eb */
[----:B-1----:R-:W-:Y:S01]  /*9970*/  FADD.FTZ R40, R53, -R223 ;  /* 0x800000df35287221 */ /* 0x002fe20000010000 */
[----:B------:R-:W-:Y:S01]  /*9980*/  FMUL.FTZ R43, R228, R41 ;  /* 0x00000029e42b7220 */ /* 0x000fe20000410000 */
[----:B----4-:R-:W-:-:S04]  /*9990*/  FMUL.FTZ R217, R109, R217 ;  /* 0x000000d96dd97220 */ /* 0x010fc80000410000 */
[----:B------:R1:W-:Y:S01]  /*99a0*/  MUFU.EX2 R35, R129 ;  /* 0x0000008100237308 */ /* 0x0003e20000000800 */
[----:B--2---:R-:W-:Y:S01]  /*99b0*/  FFMA.FTZ R131, -R232, R232, 1 ;  /* 0x3f800000e8837423 */ /* 0x004fe200000101e8 */
[----:B------:R-:W-:Y:S01]  /*99c0*/  FFMA.FTZ R53, -R237, R237, 1 ;  /* 0x3f800000ed357423 */ /* 0x000fe200000101ed */
[----:B------:R-:W-:Y:S01]  /*99d0*/  FFMA.FTZ R93, -R93, R93, 1 ;  /* 0x3f8000005d5d7423 */ /* 0x000fe2000001015d */
[----:B------:R-:W-:Y:S01]  /*99e0*/  FMUL.FTZ R47, R24, R47 ;  /* 0x0000002f182f7220 */ /* 0x000fe20000410000 */
[----:B------:R-:W-:Y:S01]  /*99f0*/  FMUL.FTZ R48, R25, R48 ;  /* 0x0000003019307220 */ /* 0x000fe20000410000 */
[----:B------:R-:W-:Y:S01]  /*9a00*/  FMUL.FTZ R41, R26, R50 ;  /* 0x000000321a297220 */ /* 0x000fe20000410000 */
[----:B------:R-:W-:Y:S01]  /*9a10*/  FFMA.FTZ R94, -R94, R94, 1 ;  /* 0x3f8000005e5e7423 */ /* 0x000fe2000001015e */
[----:B------:R-:W-:Y:S01]  /*9a20*/  FMUL.FTZ R208, R27, R208 ;  /* 0x000000d01bd07220 */ /* 0x000fe20000410000 */
[----:B-1----:R-:W-:Y:S01]  /*9a30*/  FMUL.FTZ R129, R226, R217 ;  /* 0x000000d9e2817220 */ /* 0x002fe20000410000 */
[----:B------:R-:W-:-:S02]  /*9a40*/  VIADD R230, R7, 0x4 ;  /* 0x0000000407e67836 */ /* 0x000fc40000000000 */
[----:B------:R-:W-:Y:S01]  /*9a50*/  FMUL.FTZ R131, R131, R214 ;  /* 0x000000d683837220 */ /* 0x000fe20000410000 */
[C---:B------:R-:W-:Y:S02]  /*9a60*/  VIADD R217, R7.reuse, 0x10 ;  /* 0x0000001007d97836 */ /* 0x040fe40000000000 */
[--C-:B---3--:R-:W-:Y:S01]  /*9a70*/  FADD.FTZ R60, R60, -R91.reuse ;  /* 0x8000005b3c3c7221 */ /* 0x108fe20000010000 */
[----:B------:R-:W-:Y:S01]  /*9a80*/  FADD.FTZ R62, R62, -R91 ;  /* 0x8000005b3e3e7221 */ /* 0x000fe20000010000 */
[----:B------:R-:W-:Y:S01]  /*9a90*/  VIADD R214, R7, 0x14 ;  /* 0x0000001407d67836 */ /* 0x000fe20000000000 */
[----:B------:R-:W-:Y:S01]  /*9aa0*/  LDS R91, [R14+0x400] ;  /* 0x000400000e5b7984 */ /* 0x000fe20000000800 */
[----:B------:R-:W-:Y:S01]  /*9ab0*/  FMUL.FTZ R53, R53, R47 ;  /* 0x0000002f35357220 */ /* 0x000fe20000410000 */
[----:B------:R-:W-:Y:S01]  /*9ac0*/  FMUL.FTZ R50, R235, R48 ;  /* 0x00000030eb327220 */ /* 0x000fe20000410000 */
[----:B------:R-:W-:Y:S01]  /*9ad0*/  IADD3 R232, R7, 0x18, RZ ;  /* 0x0000001807e87810 */ /* 0x000fe20007ffe0ff */
[----:B------:R-:W-:Y:S01]  /*9ae0*/  FMUL.FTZ R47, R94, R41 ;  /* 0x000000295e2f7220 */ /* 0x000fe20000410000 */
[----:B------:R-:W-:Y:S01]  /*9af0*/  FMUL.FTZ R48, R93, R208 ;  /* 0x000000d05d307220 */ /* 0x000fe20000410000 */
[----:B------:R-:W-:Y:S01]  /*9b00*/  IADD3 R226, R7, 0xc, RZ ;  /* 0x0000000c07e27810 */ /* 0x000fe20007ffe0ff */
[----:B------:R-:W1:Y:S04]  /*9b10*/  SHFL.IDX PT, R41, R13, R7, 0x1f ;  /* 0x00001f070d297589 */ /* 0x000e6800000e0000 */
[----:B------:R-:W2:Y:S04]  /*9b20*/  SHFL.IDX PT, R90, R13, R230, 0x1f ;  /* 0x00001fe60d5a7589 */ /* 0x000ea800000e0000 */
[----:B------:R-:W3:Y:S04]  /*9b30*/  SHFL.IDX PT, R93, R13, R217, 0x1f ;  /* 0x00001fd90d5d7589 */ /* 0x000ee800000e0000 */
[----:B------:R-:W4:Y:S01]  /*9b40*/  SHFL.IDX PT, R124, R13, R214, 0x1f ;  /* 0x00001fd60d7c7589 */ /* 0x000f2200000e0000 */
[----:B------:R-:W1:Y:S03]  /*9b50*/  MUFU.EX2 R106, R106 ;  /* 0x0000006a006a7308 */ /* 0x000e660000000800 */
[----:B------:R-:W4:Y:S04]  /*9b60*/  SHFL.IDX PT, R92, R13, R232, 0x1f ;  /* 0x00001fe80d5c7589 */ /* 0x000f2800000e0000 */
[----:B------:R-:W4:Y:S04]  /*9b70*/  SHFL.IDX PT, R208, R13, R226, 0x1f ;  /* 0x00001fe20dd07589 */ /* 0x000f2800000e0000 */
[----:B------:R2:W4:Y:S01]  /*9b80*/  SHFL.IDX PT, R94, R13, R233, 0x1f ;  /* 0x00001fe90d5e7589 */ /* 0x00052200000e0000 */
[----:B------:R-:W-:Y:S01]  /*9b90*/  FADD.FTZ R223, R55, -R223 ;  /* 0x800000df37df7221 */ /* 0x000fe20000010000 */
[----:B------:R-:W4:Y:S01]  /*9ba0*/  MUFU.EX2 R127, R127 ;  /* 0x0000007f007f7308 */ /* 0x000f220000000800 */
[----:B------:R-:W-:Y:S01]  /*9bb0*/  FFMA.FTZ R55, -R161, R161, 1 ;  /* 0x3f800000a1377423 */ /* 0x000fe200000101a1 */
[----:B------:R-:W-:Y:S01]  /*9bc0*/  FMUL.FTZ R209, R19, R209 ;  /* 0x000000d113d17220 */ /* 0x000fe20000410000 */
[----:B------:R-:W-:-:S03]  /*9bd0*/  FADD.FTZ R54, R54, -R215 ;  /* 0x800000d736367221 */ /* 0x000fc60000010000 */
[----:B------:R-:W-:Y:S01]  /*9be0*/  FMUL.FTZ R55, R55, R209 ;  /* 0x000000d137377220 */ /* 0x000fe20000410000 */
[----:B------:R-:W-:Y:S01]  /*9bf0*/  FMUL.FTZ R54, R20, R54 ;  /* 0x0000003614367220 */ /* 0x000fe20000410000 */
[----:B--2---:R-:W-:Y:S01]  /*9c00*/  FFMA.FTZ R13, -R160, R160, 1 ;  /* 0x3f800000a00d7423 */ /* 0x004fe200000101a0 */
[----:B------:R-:W-:Y:S01]  /*9c10*/  FMUL.FTZ R209, R21, R40 ;  /* 0x0000002815d17220 */ /* 0x000fe20000410000 */
[----:B------:R-:W-:Y:S01]  /*9c20*/  FFMA.FTZ R40, -R158, R158, 1 ;  /* 0x3f8000009e287423 */ /* 0x000fe2000001019e */
[----:B------:R-:W-:Y:S01]  /*9c30*/  FMUL.FTZ R223, R11, R223 ;  /* 0x000000df0bdf7220 */ /* 0x000fe20000410000 */
[----:B------:R-:W-:Y:S01]  /*9c40*/  FFMA.FTZ R89, -R89, R89, 1 ;  /* 0x3f80000059597423 */ /* 0x000fe20000010159 */
[----:B-1----:R-:W-:Y:S01]  /*9c50*/  FMUL.FTZ R42, R106, R42 ;  /* 0x0000002a6a2a7220 */ /* 0x002fe20000410000 */
[----:B------:R-:W-:Y:S01]  /*9c60*/  FADD.FTZ R51, R51, -R231 ;  /* 0x800000e733337221 */ /* 0x000fe20000010000 */
[----:B------:R-:W-:Y:S01]  /*9c70*/  FMUL.FTZ R54, R13, R54 ;  /* 0x000000360d367220 */ /* 0x000fe20000410000 */
[----:B------:R-:W-:Y:S01]  /*9c80*/  FADD.FTZ R56, R56, -R41 ;  /* 0x8000002938387221 */ /* 0x000fe20000010000 */
[----:B------:R-:W-:Y:S01]  /*9c90*/  FADD.FTZ R57, R57, -R90 ;  /* 0x8000005a39397221 */ /* 0x000fe20000010000 */
[--C-:B---3--:R-:W-:Y:S01]  /*9ca0*/  FADD.FTZ R64, R64, -R93.reuse ;  /* 0x8000005d40407221 */ /* 0x108fe20000010000 */
[----:B------:R1:W-:Y:S01]  /*9cb0*/  MUFU.EX2 R13, R28 ;  /* 0x0000001c000d7308 */ /* 0x0003e20000000800 */
[----:B------:R-:W-:Y:S01]  /*9cc0*/  FADD.FTZ R93, R66, -R93 ;  /* 0x8000005d425d7221 */ /* 0x000fe20000010000 */
[----:B----4-:R-:W-:Y:S01]  /*9cd0*/  FADD.FTZ R66, R65, -R124 ;  /* 0x8000007c41427221 */ /* 0x010fe20000010000 */
[----:B------:R-:W-:Y:S01]  /*9ce0*/  FMUL.FTZ R42, R89, R42 ;  /* 0x0000002a592a7220 */ /* 0x000fe20000410000 */
[----:B------:R-:W-:Y:S01]  /*9cf0*/  FADD.FTZ R65, R68, -R92 ;  /* 0x8000005c44417221 */ /* 0x000fe20000010000 */
[----:B------:R-:W-:Y:S01]  /*9d00*/  FFMA.FTZ R89, -R162, R162, 1 ;  /* 0x3f800000a2597423 */ /* 0x000fe200000101a2 */
[----:B------:R-:W-:Y:S01]  /*9d10*/  FMUL.FTZ R51, R18, R51 ;  /* 0x0000003312337220 */ /* 0x000fe20000410000 */
[----:B------:R-:W-:Y:S01]  /*9d20*/  FADD.FTZ R63, R63, -R208 ;  /* 0x800000d03f3f7221 */ /* 0x000fe20000010000 */
[----:B-1----:R-:W-:Y:S01]  /*9d30*/  FMUL.FTZ R28, R40, R223 ;  /* 0x000000df281c7220 */ /* 0x002fe20000410000 */
[----:B------:R-:W-:Y:S01]  /*9d40*/  FFMA.FTZ R68, -R157, R157, 1 ;  /* 0x3f8000009d447423 */ /* 0x000fe2000001019d */
[----:B------:R1:W-:Y:S01]  /*9d50*/  MUFU.EX2 R40, R30 ;  /* 0x0000001e00287308 */ /* 0x0003e20000000800 */
[----:B------:R-:W-:Y:S01]  /*9d60*/  FMUL.FTZ R56, R15, R56 ;  /* 0x000000380f387220 */ /* 0x000fe20000410000 */
[----:B------:R-:W-:Y:S01]  /*9d70*/  FMUL.FTZ R57, R23, R57 ;  /* 0x0000003917397220 */ /* 0x000fe20000410000 */
[----:B------:R-:W-:Y:S01]  /*9d80*/  FADD.FTZ R59, R59, -R90 ;  /* 0x8000005a3b3b7221 */ /* 0x000fe20000010000 */
[--C-:B------:R-:W-:Y:S01]  /*9d90*/  FADD.FTZ R90, R69, -R94.reuse ;  /* 0x8000005e455a7221 */ /* 0x100fe20000010000 */
[----:B------:R-:W-:Y:S01]  /*9da0*/  FADD.FTZ R94, R71, -R94 ;  /* 0x8000005e475e7221 */ /* 0x000fe20000010000 */
[----:B------:R-:W-:Y:S01]  /*9db0*/  FMUL.FTZ R62, R34, R62 ;  /* 0x0000003e223e7220 */ /* 0x000fe20000410000 */
[----:B------:R-:W-:Y:S01]  /*9dc0*/  FMUL.FTZ R93, R127, R93 ;  /* 0x0000005d7f5d7220 */ /* 0x000fe20000410000 */
[----:B------:R-:W2:Y:S01]  /*9dd0*/  MUFU.EX2 R122, R122 ;  /* 0x0000007a007a7308 */ /* 0x000ea20000000800 */
[----:B-1----:R-:W-:Y:S01]  /*9de0*/  FFMA.FTZ R30, -R155, R155, 1 ;  /* 0x3f8000009b1e7423 */ /* 0x002fe2000001019b */
[----:B------:R-:W-:Y:S01]  /*9df0*/  FMUL.FTZ R51, R89, R51 ;  /* 0x0000003359337220 */ /* 0x000fe20000410000 */
[----:B------:R-:W-:Y:S01]  /*9e00*/  FMUL.FTZ R68, R68, R56 ;  /* 0x0000003844447220 */ /* 0x000fe20000410000 */
[----:B------:R-:W-:Y:S01]  /*9e10*/  FFMA.FTZ R71, -R152, R152, 1 ;  /* 0x3f80000098477423 */ /* 0x000fe20000010198 */
[----:B------:R-:W-:Y:S01]  /*9e20*/  FMUL.FTZ R30, R30, R57 ;  /* 0x000000391e1e7220 */ /* 0x000fe20000410000 */
[----:B------:R-:W-:Y:S01]  /*9e30*/  FMUL.FTZ R63, R36, R63 ;  /* 0x0000003f243f7220 */ /* 0x000fe20000410000 */
[----:B------:R-:W-:Y:S01]  /*9e40*/  FFMA.FTZ R89, -R159, R159, 1 ;  /* 0x3f8000009f597423 */ /* 0x000fe2000001019f */
[----:B------:R-:W-:Y:S01]  /*9e50*/  FFMA.FTZ R57, -R150, R150, 1 ;  /* 0x3f80000096397423 */ /* 0x000fe20000010196 */
[----:B------:R-:W-:Y:S01]  /*9e60*/  FFMA.FTZ R56, -R112, R112, 1 ;  /* 0x3f80000070387423 */ /* 0x000fe20000010170 */
[----:B------:R-:W-:Y:S01]  /*9e70*/  FMUL.FTZ R71, R71, R62 ;  /* 0x0000003e47477220 */ /* 0x000fe20000410000 */
[----:B------:R-:W1:Y:S01]  /*9e80*/  MUFU.EX2 R125, R125 ;  /* 0x0000007d007d7308 */ /* 0x000e620000000800 */
[----:B------:R-:W-:Y:S01]  /*9e90*/  FMUL.FTZ R89, R89, R209 ;  /* 0x000000d159597220 */ /* 0x000fe20000410000 */
[----:B------:R-:W-:Y:S01]  /*9ea0*/  FADD.FTZ R61, R61, -R208 ;  /* 0x800000d03d3d7221 */ /* 0x000fe20000010000 */
[----:B------:R-:W-:Y:S01]  /*9eb0*/  FADD.FTZ R67, R67, -R124 ;  /* 0x8000007c43437221 */ /* 0x000fe20000010000 */
[----:B------:R-:W-:Y:S01]  /*9ec0*/  FMUL.FTZ R57, R57, R63 ;  /* 0x0000003f39397220 */ /* 0x000fe20000410000 */
[----:B------:R-:W-:Y:S01]  /*9ed0*/  FMUL.FTZ R56, R56, R93 ;  /* 0x0000005d38387220 */ /* 0x000fe20000410000 */
[----:B------:R-:W3:Y:S04]  /*9ee0*/  SHFL.IDX PT, R62, R91, R230, 0x1f ;  /* 0x00001fe65b3e7589 */ /* 0x000ee800000e0000 */
[----:B------:R-:W-:Y:S04]  /*9ef0*/  SHFL.IDX PT, R209, R91, R7, 0x1f ;  /* 0x00001f075bd17589 */ /* 0x000fe800000e0000 */
[----:B------:R-:W4:Y:S04]  /*9f00*/  SHFL.IDX PT, R63, R91, R229, 0x1f ;  /* 0x00001fe55b3f7589 */ /* 0x000f2800000e0000 */
[----:B------:R-:W-:Y:S04]  /*9f10*/  SHFL.IDX PT, R93, R91, R226, 0x1f ;  /* 0x00001fe25b5d7589 */ /* 0x000fe800000e0000 */
[----:B------:R-:W-:Y:S04]  /*9f20*/  SHFL.IDX PT, R112, R91, R217, 0x1f ;  /* 0x00001fd95b707589 */ /* 0x000fe800000e0000 */
[----:B------:R-:W-:Y:S04]  /*9f30*/  SHFL.IDX PT, R124, R91, R214, 0x1f ;  /* 0x00001fd65b7c7589 */ /* 0x000fe800000e0000 */
[----:B------:R-:W-:Y:S04]  /*9f40*/  SHFL.IDX PT, R208, R91, R232, 0x1f ;  /* 0x00001fe85bd07589 */ /* 0x000fe800000e0000 */
[----:B------:R-:W4:Y:S01]  /*9f50*/  SHFL.IDX PT, R91, R91, R233, 0x1f ;  /* 0x00001fe95b5b7589 */ /* 0x000f2200000e0000 */
[----:B------:R-:W3:Y:S01]  /*9f60*/  MUFU.EX2 R130, R130 ;  /* 0x0000008200827308 */ /* 0x000ee20000000800 */
[----:B------:R-:W-:-:S02]  /*9f70*/  FADD.FTZ R58, R58, -R41 ;  /* 0x800000293a3a7221 */ /* 0x000fc40000010000 */
[----:B------:R1:W5:Y:S01]  /*9f80*/  LDL.LU R162, [R1+0xf8] ;  /* 0x0000f80001a27983 */ /* 0x0003620000300800 */
[----:B------:R-:W-:-:S03]  /*9f90*/  FMUL.FTZ R59, R32, R59 ;  /* 0x0000003b203b7220 */ /* 0x000fc60000410000 */
[----:B------:R1:W5:Y:S01]  /*9fa0*/  LDL.LU R161, [R1+0xf4] ;  /* 0x0000f40001a17983 */ /* 0x0003620000300800 */
[----:B------:R-:W4:Y:S03]  /*9fb0*/  MUFU.EX2 R132, R132 ;  /* 0x0000008400847308 */ /* 0x000f260000000800 */
[----:B------:R1:W5:Y:S01]  /*9fc0*/  LDL.LU R160, [R1+0xf0] ;  /* 0x0000f00001a07983 */ /* 0x0003620000300800 */
[----:B------:R-:W-:Y:S01]  /*9fd0*/  FFMA.FTZ R69, -R156, R156, 1 ;  /* 0x3f8000009c457423 */ /* 0x000fe2000001019c */
[----:B------:R-:W-:Y:S02]  /*9fe0*/  FMUL.FTZ R58, R22, R58 ;  /* 0x0000003a163a7220 */ /* 0x000fe40000410000 */
[----:B------:R1:W5:Y:S01]  /*9ff0*/  LDL.LU R159, [R1+0xec] ;  /* 0x0000ec00019f7983 */ /* 0x0003620000300800 */
[----:B------:R2:W-:Y:S03]  /*a000*/  MUFU.EX2 R41, R29 ;  /* 0x0000001d00297308 */ /* 0x0005e60000000800 */
[----:B------:R1:W5:Y:S01]  /*a010*/  LDL.LU R158, [R1+0xe8] ;  /* 0x0000e800019e7983 */ /* 0x0003620000300800 */
[----:B------:R-:W-:-:S03]  /*a020*/  FADD.FTZ R92, R70, -R92 ;  /* 0x8000005c465c7221 */ /* 0x000fc60000010000 */
[----:B------:R1:W5:Y:S01]  /*a030*/  LDL.LU R157, [R1+0xe4] ;  /* 0x0000e400019d7983 */ /* 0x0003620000300800 */
[----:B--2---:R-:W-:-:S03]  /*a040*/  FFMA.FTZ R29, -R154, R154, 1 ;  /* 0x3f8000009a1d7423 */ /* 0x004fc6000001019a */
[----:B------:R2:W5:Y:S01]  /*a050*/  LDL.LU R156, [R1+0xe0] ;  /* 0x0000e000019c7983 */ /* 0x0005620000300800 */
[----:B------:R-:W-:Y:S01]  /*a060*/  FFMA.FTZ R70, -R153, R153, 1 ;  /* 0x3f80000099467423 */ /* 0x000fe20000010199 */
[----:B------:R-:W-:Y:S02]  /*a070*/  FMUL.FTZ R29, R29, R59 ;  /* 0x0000003b1d1d7220 */ /* 0x000fe40000410000 */
[----:B------:R2:W5:Y:S01]  /*a080*/  LDL.LU R155, [R1+0xdc] ;  /* 0x0000dc00019b7983 */ /* 0x0005620000300800 */
[----:B------:R3:W-:Y:S01]  /*a090*/  MUFU.EX2 R14, R31 ;  /* 0x0000001f000e7308 */ /* 0x0007e20000000800 */
[----:B------:R-:W-:Y:S01]  /*a0a0*/  FMUL.FTZ R69, R69, R58 ;  /* 0x0000003a45457220 */ /* 0x000fe20000410000 */
[----:B------:R-:W-:Y:S01]  /*a0b0*/  FFMA.FTZ R59, -R149, R149, 1 ;  /* 0x3f800000953b7423 */ /* 0x000fe20000010195 */
[----:B------:R2:W5:Y:S01]  /*a0c0*/  LDL.LU R154, [R1+0xd8] ;  /* 0x0000d800019a7983 */ /* 0x0005620000300800 */
[----:B------:R-:W-:Y:S01]  /*a0d0*/  FMUL.FTZ R66, R122, R66 ;  /* 0x000000427a427220 */ /* 0x000fe20000410000 */
[----:B------:R-:W-:Y:S01]  /*a0e0*/  FFMA.FTZ R58, -R148, R148, 1 ;  /* 0x3f800000943a7423 */ /* 0x000fe20000010194 */
[----:B-1----:R-:W-:Y:S01]  /*a0f0*/  FMUL.FTZ R67, R125, R67 ;  /* 0x000000437d437220 */ /* 0x002fe20000410000 */
[----:B------:R2:W5:Y:S01]  /*a100*/  LDL.LU R153, [R1+0xd4] ;  /* 0x0000d40001997983 */ /* 0x0005620000300800 */
[----:B------:R-:W-:Y:S01]  /*a110*/  FMUL.FTZ R61, R35, R61 ;  /* 0x0000003d233d7220 */ /* 0x000fe20000410000 */
[----:B---3--:R-:W-:-:S02]  /*a120*/  FFMA.FTZ R31, -R151, R151, 1 ;  /* 0x3f800000971f7423 */ /* 0x008fc40000010197 */
[----:B------:R2:W5:Y:S01]  /*a130*/  LDL.LU R152, [R1+0xd0] ;  /* 0x0000d00001987983 */ /* 0x0005620000300800 */
[----:B------:R-:W-:Y:S01]  /*a140*/  FMUL.FTZ R60, R33, R60 ;  /* 0x0000003c213c7220 */ /* 0x000fe20000410000 */
[----:B------:R-:W-:Y:S02]  /*a150*/  FMUL.FTZ R59, R59, R66 ;  /* 0x000000423b3b7220 */ /* 0x000fe40000410000 */
[----:B------:R2:W5:Y:S01]  /*a160*/  LDL.LU R151, [R1+0xcc] ;  /* 0x0000cc0001977983 */ /* 0x0005620000300800 */
[----:B------:R-:W-:Y:S01]  /*a170*/  FMUL.FTZ R58, R58, R67 ;  /* 0x000000433a3a7220 */ /* 0x000fe20000410000 */
[----:B------:R-:W-:Y:S02]  /*a180*/  FFMA.FTZ R66, -R147, R147, 1 ;  /* 0x3f80000093427423 */ /* 0x000fe40000010193 */
[----:B------:R2:W5:Y:S01]  /*a190*/  LDL.LU R150, [R1+0xc8] ;  /* 0x0000c80001967983 */ /* 0x0005620000300800 */
[----:B------:R-:W-:Y:S01]  /*a1a0*/  FMUL.FTZ R31, R31, R61 ;  /* 0x0000003d1f1f7220 */ /* 0x000fe20000410000 */
[----:B------:R-:W-:-:S02]  /*a1b0*/  FFMA.FTZ R67, -R146, R146, 1 ;  /* 0x3f80000092437423 */ /* 0x000fc40000010192 */
[----:B------:R2:W5:Y:S01]  /*a1c0*/  LDL.LU R149, [R1+0xc4] ;  /* 0x0000c40001957983 */ /* 0x0005620000300800 */
[----:B------:R-:W-:Y:S01]  /*a1d0*/  FMUL.FTZ R70, R70, R60 ;  /* 0x0000003c46467220 */ /* 0x000fe20000410000 */
[----:B------:R-:W-:Y:S02]  /*a1e0*/  FFMA.FTZ R61, -R145, R145, 1 ;  /* 0x3f800000913d7423 */ /* 0x000fe40000010191 */
[----:B------:R2:W5:Y:S01]  /*a1f0*/  LDL.LU R148, [R1+0xc0] ;  /* 0x0000c00001947983 */ /* 0x0005620000300800 */
[----:B------:R-:W-:Y:S01]  /*a200*/  FMUL.FTZ R90, R130, R90 ;  /* 0x0000005a825a7220 */ /* 0x000fe20000410000 */
[----:B------:R-:W-:Y:S02]  /*a210*/  FFMA.FTZ R60, -R144, R144, 1 ;  /* 0x3f800000903c7423 */ /* 0x000fe40000010190 */
[----:B------:R2:W5:Y:S01]  /*a220*/  LDL.LU R147, [R1+0xbc] ;  /* 0x0000bc0001937983 */ /* 0x0005620000300800 */
[--C-:B------:R-:W-:Y:S01]  /*a230*/  FADD.FTZ R73, R73, -R62.reuse ;  /* 0x8000003e49497221 */ /* 0x100fe20000010000 */
[----:B------:R-:W-:-:S02]  /*a240*/  FADD.FTZ R75, R75, -R62 ;  /* 0x8000003e4b4b7221 */ /* 0x000fc40000010000 */
[----:B------:R2:W5:Y:S01]  /*a250*/  LDL.LU R146, [R1+0xb8] ;  /* 0x0000b80001927983 */ /* 0x0005620000300800 */
[--C-:B----4-:R-:W-:Y:S01]  /*a260*/  FADD.FTZ R76, R76, -R63.reuse ;  /* 0x8000003f4c4c7221 */ /* 0x110fe20000010000 */
        /* <DEDUP_REMOVED lines=8> */
[----:B------:R-:W-:Y:S01]  /*a2f0*/  FMUL.FTZ R61, R61, R90 ;  /* 0x0000005a3d3d7220 */ /* 0x000fe20000410000 */
        /* <DEDUP_REMOVED lines=17> */
[--C-:B------:R-:W-:Y:S01]  /*a410*/  FADD.FTZ R84, R84, -R208.reuse ;  /* 0x800000d054547221 */ /* 0x100fe20000010000 */
[----:B------:R-:W-:Y:S01]  /*a420*/  FADD.FTZ R86, R86, -R208 ;  /* 0x800000d056567221 */ /* 0x000fe20000010000 */
[----:B------:R-:W-:Y:S01]  /*a430*/  FFMA.FTZ R94, -R3, R3, 1 ;  /* 0x3f800000035e7423 */ /* 0x000fe20000010103 */
[----:B------:R2:W5:Y:S01]  /*a440*/  LDL.LU R5, [R1+0x98] ;  /* 0x0000980001057983 */ /* 0x0005620000300800 */
[----:B------:R-:W-:Y:S01]  /*a450*/  FFMA.FTZ R208, -R2, R2, 1 ;  /* 0x3f80000002d07423 */ /* 0x000fe20000010102 */
[--C-:B------:R-:W-:Y:S02]  /*a460*/  FADD.FTZ R72, R72, -R209.reuse ;  /* 0x800000d148487221 */ /* 0x100fe40000010000 */
[----:B------:R2:W5:Y:S01]  /*a470*/  LDL.LU R4, [R1+0x94] ;  /* 0x0000940001047983 */ /* 0x0005620000300800 */
[----:B------:R-:W-:-:S03]  /*a480*/  FADD.FTZ R74, R74, -R209 ;  /* 0x800000d14a4a7221 */ /* 0x000fc60000010000 */
[----:B------:R2:W5:Y:S04]  /*a490*/  LDL.LU R3, [R1+0x90] ;  /* 0x0000900001037983 */ /* 0x0005680000300800 */
[----:B------:R2:W5:Y:S04]  /*a4a0*/  LDL.LU R2, [R1+0x8c] ;  /* 0x00008c0001027983 */ /* 0x0005680000300800 */
[----:B------:R-:W3:Y:S01]  /*a4b0*/  LDL R209, [R1+0x70] ;  /* 0x0000700001d17983 */ /* 0x000ee20000100800 */
[----:B------:R-:W1:Y:S08]  /*a4c0*/  MUFU.EX2 R126, R126 ;  /* 0x0000007e007e7308 */ /* 0x000e700000000800 */
[----:B------:R-:W4:Y:S08]  /*a4d0*/  MUFU.EX2 R222, R222 ;  /* 0x000000de00de7308 */ /* 0x000f300000000800 */
[----:B------:R-:W2:Y:S08]  /*a4e0*/  MUFU.EX2 R212, R212 ;  /* 0x000000d400d47308 */ /* 0x000eb00000000800 */
[----:B------:R-:W2:Y:S01]  /*a4f0*/  MUFU.EX2 R204, R204 ;  /* 0x000000cc00cc7308 */ /* 0x000ea20000000800 */
[----:B-1----:R-:W-:-:S07]  /*a500*/  FMUL.FTZ R65, R126, R65 ;  /* 0x000000417e417220 */ /* 0x002fce0000410000 */
[----:B------:R-:W1:Y:S01]  /*a510*/  MUFU.EX2 R213, R213 ;  /* 0x000000d500d57308 */ /* 0x000e620000000800 */
[----:B------:R-:W-:-:S07]  /*a520*/  FMUL.FTZ R72, R13, R72 ;  /* 0x000000480d487220 */ /* 0x000fce0000410000 */
[----:B------:R-:W1:Y:S08]  /*a530*/  MUFU.EX2 R123, R123 ;  /* 0x0000007b007b7308 */ /* 0x000e700000000800 */
        /* <DEDUP_REMOVED lines=8> */
[----:B------:R-:W1:Y:S01]  /*a5c0*/  MUFU.EX2 R219, R219 ;  /* 0x000000db00db7308 */ /* 0x000e620000000800 */
[----:B------:R-:W-:Y:S01]  /*a5d0*/  FMUL.FTZ R66, R66, R65 ;  /* 0x0000004142427220 */ /* 0x000fe20000410000 */
[----:B------:R-:W-:Y:S01]  /*a5e0*/  FMUL.FTZ R62, R62, R72 ;  /* 0x000000483e3e7220 */ /* 0x000fe20000410000 */
[----:B------:R-:W-:Y:S01]  /*a5f0*/  FFMA.FTZ R114, -R114, R114, 1 ;  /* 0x3f80000072727423 */ /* 0x000fe20000010172 */
[----:B----4-:R-:W-:Y:S01]  /*a600*/  FMUL.FTZ R82, R222, R82 ;  /* 0x00000052de527220 */ /* 0x010fe20000410000 */
[----:B------:R-:W-:Y:S01]  /*a610*/  FFMA.FTZ R65, -R113, R113, 1 ;  /* 0x3f80000071417423 */ /* 0x000fe20000010171 */
[----:B------:R-:W-:Y:S01]  /*a620*/  FFMA.FTZ R72, -R115, R115, 1 ;  /* 0x3f80000073487423 */ /* 0x000fe20000010173 */
[----:B--2---:R-:W-:Y:S01]  /*a630*/  FMUL.FTZ R81, R212, R81 ;  /* 0x00000051d4517220 */ /* 0x004fe20000410000 */
[----:B------:R-:W-:Y:S01]  /*a640*/  FMUL.FTZ R83, R204, R83 ;  /* 0x00000053cc537220 */ /* 0x000fe20000410000 */
[----:B------:R-:W-:Y:S01]  /*a650*/  FMUL.FTZ R113, R114, R82 ;  /* 0x0000005272717220 */ /* 0x000fe20000410000 */
[----:B-1----:R-:W-:Y:S01]  /*a660*/  FMUL.FTZ R85, R213, R85 ;  /* 0x00000055d5557220 */ /* 0x002fe20000410000 */
[----:B------:R-:W-:Y:S01]  /*a670*/  FMUL.FTZ R115, R65, R81 ;  /* 0x0000005141737220 */ /* 0x000fe20000410000 */
[----:B------:R-:W-:Y:S01]  /*a680*/  FMUL.FTZ R114, R72, R83 ;  /* 0x0000005348727220 */ /* 0x000fe20000410000 */
[----:B------:R-:W-:Y:S01]  /*a690*/  FFMA.FTZ R72, -R116, R116, 1 ;  /* 0x3f80000074487423 */ /* 0x000fe20000010174 */
[----:B------:R-:W-:Y:S01]  /*a6a0*/  FFMA.FTZ R65, -R117, R117, 1 ;  /* 0x3f80000075417423 */ /* 0x000fe20000010175 */
[----:B------:R-:W-:Y:S01]  /*a6b0*/  FMUL.FTZ R92, R123, R92 ;  /* 0x0000005c7b5c7220 */ /* 0x000fe20000410000 */
[----:B------:R-:W-:Y:S01]  /*a6c0*/  FFMA.FTZ R116, -R118, R118, 1 ;  /* 0x3f80000076747423 */ /* 0x000fe20000010176 */
[----:B------:R-:W-:Y:S01]  /*a6d0*/  FFMA.FTZ R117, -R121, R121, 1 ;  /* 0x3f80000079757423 */ /* 0x000fe20000010179 */
[----:B------:R-:W-:Y:S01]  /*a6e0*/  FMUL.FTZ R84, R224, R84 ;  /* 0x00000054e0547220 */ /* 0x000fe20000410000 */
[----:B------:R-:W-:Y:S01]  /*a6f0*/  FMUL.FTZ R86, R211, R86 ;  /* 0x00000056d3567220 */ /* 0x000fe20000410000 */
[----:B------:R-:W-:Y:S01]  /*a700*/  FMUL.FTZ R87, R206, R87 ;  /* 0x00000057ce577220 */ /* 0x000fe20000410000 */
[----:B------:R-:W-:Y:S01]  /*a710*/  F2FP.BF16.F32.PACK_AB R69, R29, R69 ;  /* 0x000000451d45723e */ /* 0x000fe200000010ff */
        /* <DEDUP_REMOVED lines=28> */
[----:B------:R-:W-:-:S02]  /*a8e0*/  F2FP.BF16.F32.PACK_AB R80, R207, R136 ;  /* 0x00000088cf50723e */ /* 0x000fc400000010ff */
[----:B------:R-:W-:Y:S02]  /*a8f0*/  F2FP.BF16.F32.PACK_AB R81, R134, R135 ;  /* 0x000000878651723e */ /* 0x000fe400000010ff */
[----:B------:R-:W-:Y:S02]  /*a900*/  F2FP.BF16.F32.PACK_AB R82, R131, R133 ;  /* 0x000000858352723e */ /* 0x000fe400000010ff */
[----:B------:R-:W-:Y:S02]  /*a910*/  F2FP.BF16.F32.PACK_AB R83, R129, R88 ;  /* 0x000000588153723e */ /* 0x000fe400000010ff */
[----:B------:R-:W-:Y:S02]  /*a920*/  F2FP.BF16.F32.PACK_AB R76, R43, R45 ;  /* 0x0000002d2b4c723e */ /* 0x000fe400000010ff */
[----:B------:R-:W-:Y:S02]  /*a930*/  F2FP.BF16.F32.PACK_AB R77, R49, R42 ;  /* 0x0000002a314d723e */ /* 0x000fe400000010ff */
[----:B------:R-:W-:Y:S01]  /*a940*/  F2FP.BF16.F32.PACK_AB R78, R46, R52 ;  /* 0x000000342e4e723e */ /* 0x000fe200000010ff */
[----:B------:R-:W-:Y:S01]  /*a950*/  UMOV UR6, UR4 ;  /* 0x0000000400067c82 */ /* 0x000fe20008000000 */
[----:B------:R-:W-:Y:S01]  /*a960*/  F2FP.BF16.F32.PACK_AB R79, R53, R44 ;  /* 0x0000002c354f723e */ /* 0x000fe200000010ff */
[----:B------:R-:W-:Y:S01]  /*a970*/  UMOV UR7, 0x40000040 ;  /* 0x4000004000077882 */ /* 0x000fe20000000000 */
[----:B------:R-:W-:Y:S01]  /*a980*/  F2FP.BF16.F32.PACK_AB R72, R48, R50 ;  /* 0x000000323048723e */ /* 0x000fe200000010ff */
[----:B------:R-:W2:Y:S01]  /*a990*/  LDL R42, [R1+0x58] ;  /* 0x00005800012a7983 */ /* 0x000ea20000100800 */
        /* <DEDUP_REMOVED lines=21> */
[----:B------:R-:W-:Y:S01]  /*aaf0*/  F2FP.BF16.F32.PACK_AB R95, R96, R95 ;  /* 0x0000005f605f723e */ /* 0x000fe200000010ff */
[----:B---3--:R-:W-:-:S04]  /*ab00*/  IMAD R29, R0, 0x4000, R209 ;  /* 0x00004000001d7824 */ /* 0x008fc800078e02d1 */
        /* <DEDUP_REMOVED lines=17> */
[----:B------:R-:W-:Y:S01]  /*ac20*/  F2FP.BF16.F32.PACK_AB R110, R110, R111 ;  /* 0x0000006f6e6e723e */ /* 0x000fe200000010ff */
[----:B------:R-:W-:-:S02]  /*ac30*/  WARPGROUP.DEPBAR.LE gsb0, 0x0 ;  /* 0x00008000000079c5 */ /* 0x000fc40000010000 */
[----:B------:R-:W-:-:S06]  /*ac40*/  WARPGROUP.ARRIVE ;  /* 0x00000000000079c5 */ /* 0x000fcc0000000000 */
[----:B------:R-:W-:Y:S01]  /*ac50*/  HGMMA.64x64x16.F32.BF16 R172, R28, gdesc[UR4].tnspB, R172, gsb0 ;  /* 0x40e000041cac7df0 */ /* 0x000fe200080018ac */
[----:B------:R-:W-:Y:S01]  /*ac60*/  F2FP.BF16.F32.PACK_AB R108, R107, R108 ;  /* 0x0000006c6b6c723e */ /* 0x000fe200000010ff */
[----:B------:R-:W-:Y:S01]  /*ac70*/  UIADD3 UR6, UR4, 0x100, URZ ;  /* 0x0000010004067890 */ /* 0x000fe2000fffe03f */
[----:B------:R-:W-:Y:S02]  /*ac80*/  F2FP.BF16.F32.PACK_AB R109, R12, R106 ;  /* 0x0000006a0c6d723e */ /* 0x000fe400000010ff */
[----:B------:R-:W-:Y:S01]  /*ac90*/  F2FP.BF16.F32.PACK_AB R111, R24, R10 ;  /* 0x0000000a186f723e */ /* 0x000fe200000010ff */
[----:B------:R-:W-:Y:S01]  /*aca0*/  UMOV UR7, 0x40000040 ;  /* 0x4000004000077882 */ /* 0x000fe20000000000 */
[----:B------:R-:W-:Y:S02]  /*acb0*/  F2FP.BF16.F32.PACK_AB R24, R27, R25 ;  /* 0x000000191b18723e */ /* 0x000fe400000010ff */
[----:B------:R-:W-:Y:S01]  /*acc0*/  F2FP.BF16.F32.PACK_AB R25, R18, R26 ;  /* 0x0000001a1219723e */ /* 0x000fe200000010ff */
[----:B------:R-:W-:-:S02]  /*acd0*/  WARPGROUP.DEPBAR.LE gsb0, 0x0 ;  /* 0x00008000000079c5 */ /* 0x000fc40000010000 */
[----:B------:R-:W-:-:S06]  /*ace0*/  WARPGROUP.ARRIVE ;  /* 0x00000000000079c5 */ /* 0x000fcc0000000000 */
[----:B------:R-:W-:Y:S01]  /*acf0*/  HGMMA.64x64x16.F32.BF16 R172, R108, gdesc[UR4].tnspB, R172, gsb0 ;  /* 0x40e000046cac7df0 */ /* 0x000fe200080018ac */
[----:B------:R-:W-:Y:S01]  /*ad00*/  F2FP.BF16.F32.PACK_AB R26, R21, R19 ;  /* 0x00000013151a723e */ /* 0x000fe200000010ff */
[----:B------:R-:W-:Y:S01]  /*ad10*/  UIADD3 UR6, UR4, 0x180, URZ ;  /* 0x0000018004067890 */ /* 0x000fe2000fffe03f */
[----:B------:R-:W-:Y:S01]  /*ad20*/  F2FP.BF16.F32.PACK_AB R27, R11, R20 ;  /* 0x000000140b1b723e */ /* 0x000fe200000010ff */
[----:B------:R-:W-:Y:S01]  /*ad30*/  UMOV UR7, 0x40000040 ;  /* 0x4000004000077882 */ /* 0x000fe20000000000 */
[----:B------:R-:W-:Y:S02]  /*ad40*/  WARPGROUP.DEPBAR.LE gsb0, 0x0 ;  /* 0x00008000000079c5 */ /* 0x000fe40000010000 */
        /* <DEDUP_REMOVED lines=12> */
[----:B------:R-:W-:Y:S01]  /*ae10*/  F2FP.BF16.F32.PACK_AB R124, R122, R128 ;  /* 0x000000807a7c723e */ /* 0x000fe200000010ff */
[----:B------:R-:W-:Y:S01]  /*ae20*/  UIADD3 UR6, UR4, 0x280, URZ ;  /* 0x0000028004067890 */ /* 0x000fe2000fffe03f */
[----:B------:R-:W-:Y:S02]  /*ae30*/  F2FP.BF16.F32.PACK_AB R126, R130, R126 ;  /* 0x0000007e827e723e */ /* 0x000fe400000010ff */
[----:B------:R-:W-:Y:S01]  /*ae40*/  F2FP.BF16.F32.PACK_AB R127, R132, R123 ;  /* 0x0000007b847f723e */ /* 0x000fe200000010ff */
[----:B------:R-:W-:Y:S01]  /*ae50*/  UMOV UR7, 0x40000040 ;  /* 0x4000004000077882 */ /* 0x000fe20000000000 */
[----:B------:R-:W-:Y:S01]  /*ae60*/  F2FP.BF16.F32.PACK_AB R36, R41, R13 ;  /* 0x0000000d2924723e */ /* 0x000fe200000010ff */
[----:B------:R-:W-:Y:S02]  /*ae70*/  WARPGROUP.DEPBAR.LE gsb0, 0x0 ;  /* 0x00008000000079c5 */ /* 0x000fe40000010000 */
[----:B------:R-:W-:-:S06]  /*ae80*/  WARPGROUP.ARRIVE ;  /* 0x00000000000079c5 */ /* 0x000fcc0000000000 */
[----:B------:R-:W-:Y:S01]  /*ae90*/  HGMMA.64x64x16.F32.BF16 R172, R124, gdesc[UR4].tnspB, R172, gsb0 ;  /* 0x40e000047cac7df0 */ /* 0x000fe200080018ac */
[----:B-1----:R-:W-:Y:S01]  /*aea0*/  F2FP.BF16.F32.PACK_AB R37, R14, R40 ;  /* 0x000000280e25723e */ /* 0x002fe200000010ff */
        /* <DEDUP_REMOVED lines=12> */
[----:B------:R-:W-:Y:S01]  /*af70*/  UMOV UR7, 0x40000040 ;  /* 0x4000004000077882 */ /* 0x000fe20000000000 */
[----:B------:R-:W-:Y:S02]  /*af80*/  WARPGROUP.DEPBAR.LE gsb0, 0x0 ;  /* 0x00008000000079c5 */ /* 0x000fe40000010000 */
[----:B------:R-:W-:-:S06]  /*af90*/  WARPGROUP.ARRIVE ;  /* 0x00000000000079c5 */ /* 0x000fcc0000000000 */
[----:B------:R-:W-:Y:S01]  /*afa0*/  HGMMA.64x64x16.F32.BF16 R172, R208, gdesc[UR4].tnspB, R172, gsb0 ;  /* 0x40e00004d0ac7df0 */ /* 0x000fe200080018ac */
[----:B------:R-:W-:Y:S02]  /*afb0*/  R2UR UR5, R16 ;  /* 0x00000000100572ca */ /* 0x000fe400000e0000 */
[----:B--2---:R-:W-:-:S04]  /*afc0*/  LEA R9, R0, R42, 0xb ;  /* 0x0000002a00097211 */ /* 0x004fc800078e58ff */
[----:B------:R-:W-:-:S07]  /*afd0*/  R2UR UR8, R9 ;  /* 0x00000000090872ca */ /* 0x000fce00000e0000 */
[----:B------:R-:W-:-:S04]  /*afe0*/  USHF.R.U32.HI UR5, URZ, 0x4, UR5 ;  /* 0x000000043f057899 */ /* 0x000fc80008011605 */
[----:B------:R-:W-:Y:S02]  /*aff0*/  ULOP3.LUT UR9, UR5, 0x3fff, URZ, 0xc0, !UPT ;  /* 0x00003fff05097892 */ /* 0x000fe4000f8ec03f */
[----:B------:R-:W-:Y:S01]  /*b000*/  UMOV UR4, UR8 ;  /* 0x0000000800047c82 */ /* 0x000fe20008000000 */
[----:B------:R-:W-:Y:S01]  /*b010*/  UMOV UR5, 0x40000040 ;  /* 0x4000004000057882 */ /* 0x000fe20000000000 */
[----:B------:R-:W-:-:S03]  /*b020*/  UMOV UR7, 0x40000040 ;  /* 0x4000004000077882 */ /* 0x000fc60000000000 */
[----:B------:R-:W-:Y:S01]  /*b030*/  UMOV UR6, UR9 ;  /* 0x0000000900067c82 */ /* 0x000fe20008000000 */
[----:B------:R-:W-:Y:S02]  /*b040*/  WARPGROUP.DEPBAR.LE gsb0, 0x0 ;  /* 0x00008000000079c5 */ /* 0x000fe40000010000 */
[----:B------:R1:W-:Y:S06]  /*b050*/  MEMBAR.ALL.CTA ;  /* 0x0000000000007992 */ /* 0x0003ec0000008000 */
[----:B-1----:R-:W1:Y:S02]  /*b060*/  FENCE.VIEW.ASYNC.S ;  /* 0x00000000000073c6 */ /* 0x002e640000000000 */
[----:B-1----:R-:W-:Y:S06]  /*b070*/  BAR.SYNC.DEFER_BLOCKING 0x9, 0x100 ;  /* 0x0244000000007b1d */ /* 0x002fec0000010000 */
        /* <DEDUP_REMOVED lines=54> */
.L_x_1076:
[----:B-----5:R-:W-:Y:S01]  /*b3e0*/  IMAD R5, R0, 0x400, R5 ;  /* 0x0000040000057824 */ /* 0x020fe200078e0205 */
[----:B------:R-:W-:Y:S01]  /*b3f0*/  UMOV UR7, 0x40000040 ;  /* 0x4000004000077882 */ /* 0x000fe20000000000 */
[----:B------:R-:W1:Y:S03]  /*b400*/  S2R R9, SR_TID.X ;  /* 0x0000000000097919 */ /* 0x000e660000002100 */
        /* <DEDUP_REMOVED lines=10> */
[----:B------:R-:W-:Y:S01]  /*b4b0*/  IADD3 R9, R9, 0x9, RZ ;  /* 0x0000000909097810 */ /* 0x000fe20007ffe0ff */
        /* <DEDUP_REMOVED lines=36> */
[----:B-1----:R-:W1:Y:S01]  /*b700*/  S2R R9, SR_TID.X ;  /* 0x0000000000097919 */ /* 0x002e620000002100 */
[----:B------:R2:W-:Y:S04]  /*b710*/  STS.128 [R2+0x8000], R24 ;  /* 0x0080001802007388 */ /* 0x0005e80000000c00 */
[----:B------:R2:W-:Y:S04]  /*b720*/  STS.128 [R2+0x8800], R28 ;  /* 0x0088001c02007388 */ /* 0x0005e80000000c00 */
[----:B------:R2:W-:Y:S04]  /*b730*/  STS.128 [R2+0x9000], R32 ;  /* 0x0090002002007388 */ /* 0x0005e80000000c00 */
[----:B------:R2:W-:Y:S04]  /*b740*/  STS.128 [R2+0x9800], R36 ;  /* 0x0098002402007388 */ /* 0x0005e80000000c00 */
[----:B------:R2:W-:Y:S01]  /*b750*/  STS.128 [R2+0xa000], R40 ;  /* 0x00a0002802007388 */ /* 0x0005e20000000c00 */
[----:B-1----:R-:W-:-:S03]  /*b760*/  SHF.R.U32.HI R9, RZ, 0x7, R9 ;  /* 0x00000007ff097819 */ /* 0x002fc60000011609 */
[----:B------:R2:W-:Y:S02]  /*b770*/  STS.128 [R2+0xa800], R44 ;  /* 0x00a8002c02007388 */ /* 0x0005e40000000c00 */
[----:B------:R-:W-:Y:S02]  /*b780*/  VIADD R9, R9, 0xc ;  /* 0x0000000c09097836 */ /* 0x000fe40000000000 */
        /* <DEDUP_REMOVED lines=8> */
[----:B-1----:R2:W-:Y:S06]  /*b810*/  BAR.ARV R9, 0xa0 ;  /* 0x000280090000751d */ /* 0x0025ec0000002000 */
[----:B------:R-:W-:Y:S05]  /*b820*/  @!P0 BRA `(.L_x_1077) ;  /* 0x0000000000048947 */ /* 0x000fea0003800000 */
[----:B------:R-:W-:Y:S01]  /*b830*/  BPT.TRAP 0x1 ;  /* 0x000000040000795c */ /* 0x000fe20000300000 */
.L_x_1077:
[----:B--2---:R-:W2:Y:S01]  /*b840*/  LDL R5, [R1+0x40] ;  /* 0x0000400001057983 */ /* 0x004ea20000100800 */
        /* <DEDUP_REMOVED lines=11> */
.L_x_1067:
[----:B------:R-:W-:-:S06]  /*b900*/  UISETP.GE.AND UP0, UPT, UR38, UR37, UPT ;  /* 0x000000252600728c */ /* 0x000fcc000bf06270 */
[----:B------:R-:W-:-:S13]  /*b910*/  PLOP3.LUT P0, PT, PT, PT, UP0, 0x80, 0x0 ;  /* 0x000000000000781c */ /* 0x000fda0003f0f008 */
[----:B------:R-:W-:Y:S05]  /*b920*/  @P0 BRA `(.L_x_1079) ;  /* 0x0000005800280947 */ /* 0x000fea0003800000 */
[----:B------:R-:W2:Y:S01]  /*b930*/  LDL.LU R13, [R1+0x6c] ;  /* 0x00006c00010d7983 */ /* 0x000ea20000300800 */
[----:B------:R-:W3:Y:S03]  /*b940*/  LDC R21, c[0x0][0x290] ;  /* 0x0000a400ff157b82 */ /* 0x000ee60000000800 */
[----:B------:R-:W2:Y:S04]  /*b950*/  LDL R12, [R1+0x88] ;  /* 0x00008800010c7983 */ /* 0x000ea80000100800 */
[----:B------:R-:W4:Y:S01]  /*b960*/  LDL.LU R20, [R1+0x50] ;  /* 0x0000500001147983 */ /* 0x000f220000300800 */
[----:B------:R-:W5:Y:S01]  /*b970*/  S2R R5, SR_TID.X ;  /* 0x0000000000057919 */ /* 0x000f620000002100 */
[----:B------:R-:W1:Y:S01]  /*b980*/  S2R R14, SR_TID.X ;  /* 0x00000000000e7919 */ /* 0x000e620000002100 */
[----:B-----5:R-:W-:Y:S01]  /*b990*/  VIADD R5, R5, 0xffffff80 ;  /* 0xffffff8005057836 */ /* 0x020fe20000000000 */
[C---:B-1----:R-:W-:Y:S01]  /*b9a0*/  IADD3 R15, R14.reuse, -0x80, RZ ;  /* 0xffffff800e0f7810 */ /* 0x042fe20007ffe0ff */
[----:B------:R-:W-:-:S03]  /*b9b0*/  VIADD R14, R14, 0xffffff80 ;  /* 0xffffff800e0e7836 */ /* 0x000fc60000000000 */
[----:B------:R-:W-:-:S04]  /*b9c0*/  SHF.R.S32.HI R6, RZ, 0x1f, R5 ;  /* 0x0000001fff067819 */ /* 0x000fc80000011405 */
[----:B------:R-:W-:Y:S02]  /*b9d0*/  LEA.HI R7, R6, R5, RZ, 0x5 ;  /* 0x0000000506077211 */ /* 0x000fe400078f28ff */
[----:B------:R-:W-:Y:S02]  /*b9e0*/  SHF.R.S32.HI R14, RZ, 0x1f, R14 ;  /* 0x0000001fff0e7819 */ /* 0x000fe4000001140e */
[----:B------:R-:W-:Y:S02]  /*b9f0*/  LOP3.LUT R8, R7, 0xffffffe0, RZ, 0xc0, !PT ;  /* 0xffffffe007087812 */ /* 0x000fe400078ec0ff */
[----:B------:R-:W-:-:S03]  /*ba00*/  LEA.HI R14, R14, R15, RZ, 0x7 ;  /* 0x0000000f0e0e7211 */ /* 0x000fc600078f38ff */
[----:B------:R-:W-:Y:S01]  /*ba10*/  IMAD.IADD R8, R5, 0x1, -R8 ;  /* 0x0000000105087824 */ /* 0x000fe200078e0a08 */
[----:B------:R-:W-:Y:S02]  /*ba20*/  SHF.R.S32.HI R14, RZ, 0x7, R14 ;  /* 0x00000007ff0e7819 */ /* 0x000fe4000001140e */
[----:B------:R-:W-:Y:S02]  /*ba30*/  MOV R23, 0x40000040 ;  /* 0x4000004000177802 */ /* 0x000fe40000000f00 */
[CC--:B--2---:R-:W-:Y:S02]  /*ba40*/  LEA.HI R9, R12.reuse, R13.reuse, RZ, 0x2 ;  /* 0x0000000d0c097211 */ /* 0x0c4fe400078f10ff */
[----:B------:R-:W-:Y:S02]  /*ba50*/  LEA.HI R12, R12, R13, RZ, 0x5 ;  /* 0x0000000d0c0c7211 */ /* 0x000fe400078f28ff */
[--C-:B------:R-:W-:Y:S02]  /*ba60*/  SHF.R.S32.HI R10, RZ, 0x2, R9.reuse ;  /* 0x00000002ff0a7819 */ /* 0x100fe40000011409 */
[----:B------:R-:W-:-:S02]  /*ba70*/  SHF.R.S32.HI R7, RZ, 0x1f, R9 ;  /* 0x0000001fff077819 */ /* 0x000fc40000011409 */
[----:B------:R-:W-:Y:S02]  /*ba80*/  LEA.HI R13, R14, R14, RZ, 0x1 ;  /* 0x0000000e0e0d7211 */ /* 0x000fe400078f08ff */
[----:B------:R-:W-:Y:S02]  /*ba90*/  LEA.HI R9, R7, R10, RZ, 0x3 ;  /* 0x0000000a07097211 */ /* 0x000fe400078f18ff */
[----:B------:R-:W-:Y:S02]  /*baa0*/  SHF.R.S32.HI R7, RZ, 0x1f, R8 ;  /* 0x0000001fff077819 */ /* 0x000fe40000011408 */
[----:B------:R-:W-:Y:S02]  /*bab0*/  LOP3.LUT R11, R9, 0xfffffff8, RZ, 0xc0, !PT ;  /* 0xfffffff8090b7812 */ /* 0x000fe400078ec0ff */
[CC--:B------:R-:W-:Y:S02]  /*bac0*/  LEA.HI R9, R7.reuse, R8.reuse, RZ, 0x3 ;  /* 0x0000000807097211 */ /* 0x0c0fe400078f18ff */
[----:B------:R-:W-:Y:S01]  /*bad0*/  LEA.HI R7, R7, R8, RZ, 0x2 ;  /* 0x0000000807077211 */ /* 0x000fe200078f10ff */
[----:B------:R-:W-:Y:S01]  /*bae0*/  IMAD.IADD R11, R10, 0x1, -R11 ;  /* 0x000000010a0b7824 */ /* 0x000fe200078e0a0b */
[----:B------:R-:W-:-:S02]  /*baf0*/  SHF.R.S32.HI R10, RZ, 0x3, R9 ;  /* 0x00000003ff0a7819 */ /* 0x000fc40000011409 */
[----:B------:R-:W-:Y:S02]  /*bb00*/  SHF.R.S32.HI R8, RZ, 0x5, R12 ;  /* 0x00000005ff087819 */ /* 0x000fe4000001140c */
[----:B------:R-:W-:Y:S02]  /*bb10*/  SHF.R.S32.HI R9, RZ, 0x1f, R9 ;  /* 0x0000001fff097819 */ /* 0x000fe40000011409 */
[----:B------:R-:W-:Y:S02]  /*bb20*/  SHF.R.S32.HI R12, RZ, 0x2, R7 ;  /* 0x00000002ff0c7819 */ /* 0x000fe40000011407 */
[----:B------:R-:W-:Y:S02]  /*bb30*/  LOP3.LUT R13, R13, 0x3fffffe, RZ, 0xc0, !PT ;  /* 0x03fffffe0d0d7812 */ /* 0x000fe400078ec0ff */
[----:B------:R-:W-:Y:S02]  /*bb40*/  LEA.HI R9, R9, R10, RZ, 0x4 ;  /* 0x0000000a09097211 */ /* 0x000fe400078f20ff */
[----:B------:R-:W-:-:S02]  /*bb50*/  LEA.HI R7, R7, R12, RZ, 0x1 ;  /* 0x0000000c07077211 */ /* 0x000fc400078f08ff */
[----:B------:R-:W-:Y:S01]  /*bb60*/  IADD3 R14, R14, -R13, RZ ;  /* 0x8000000d0e0e7210 */ /* 0x000fe20007ffe0ff */
[----:B------:R-:W-:Y:S01]  /*bb70*/  IMAD R13, R8, 0x10, R11 ;  /* 0x00000010080d7824 */ /* 0x000fe200078e020b */
[----:B------:R-:W-:Y:S02]  /*bb80*/  LOP3.LUT R9, R9, 0x1ffffff0, RZ, 0xc0, !PT ;  /* 0x1ffffff009097812 */ /* 0x000fe400078ec0ff */
[----:B------:R-:W-:Y:S01]  /*bb90*/  LEA.HI R8, R6, R5, RZ, 0x2 ;  /* 0x0000000506087211 */ /* 0x000fe200078f10ff */
[----:B------:R-:W-:Y:S01]  /*bba0*/  VIADD R6, R12, 0x8 ;  /* 0x000000080c067836 */ /* 0x000fe20000000000 */
[----:B------:R-:W-:Y:S02]  /*bbb0*/  LOP3.LUT R7, R7, 0xfffffffe, RZ, 0xc0, !PT ;  /* 0xfffffffe07077812 */ /* 0x000fe400078ec0ff */
[----:B------:R-:W-:Y:S02]  /*bbc0*/  IADD3 R10, R10, -R9, RZ ;  /* 0x800000090a0a7210 */ /* 0x000fe40007ffe0ff */
[----:B------:R-:W-:Y:S01]  /*bbd0*/  LOP3.LUT R18, R8, 0xfffffffc, RZ, 0xc0, !PT ;  /* 0xfffffffc08127812 */ /* 0x000fe200078ec0ff */
[----:B------:R-:W-:Y:S01]  /*bbe0*/  IMAD.IADD R7, R12, 0x1, -R7 ;  /* 0x000000010c077824 */ /* 0x000fe200078e0a07 */
[----:B------:R-:W-:Y:S01]  /*bbf0*/  LEA.HI R11, R6, R6, RZ, 0x1 ;  /* 0x00000006060b7211 */ /* 0x000fe200078f08ff */
[----:B------:R-:W3:Y:S01]  /*bc00*/  S2R R8, SR_CTAID.X ;  /* 0x0000000000087919 */ /* 0x000ee20000002500 */
[----:B------:R-:W-:Y:S01]  /*bc10*/  LEA R19, R14, R13, 0x6 ;  /* 0x0000000d0e137211 */ /* 0x000fe200078e30ff */
[----:B------:R-:W-:Y:S01]  /*bc20*/  IMAD.IADD R9, R5, 0x1, -R18 ;  /* 0x0000000105097824 */ /* 0x000fe200078e0a12 */
[----:B------:R-:W-:Y:S01]  /*bc30*/  LOP3.LUT R5, R11, 0xfffffffe, RZ, 0xc0, !PT ;  /* 0xfffffffe0b057812 */ /* 0x000fe200078ec0ff */
[----:B------:R-:W-:-:S02]  /*bc40*/  IMAD R10, R10, 0x8, R7 ;  /* 0x000000080a0a7824 */ /* 0x000fc400078e0207 */
[----:B------:R-:W-:Y:S01]  /*bc50*/  VIADD R7, R12, 0x10 ;  /* 0x000000100c077836 */ /* 0x000fe20000000000 */
[----:B------:R-:W-:Y:S01]  /*bc60*/  IADD3 R6, R6, -R5, RZ ;  /* 0x8000000506067210 */ /* 0x000fe20007ffe0ff */
[----:B------:R-:W-:Y:S01]  /*bc70*/  VIADD R13, R12, 0x18 ;  /* 0x000000180c0d7836 */ /* 0x000fe20000000000 */
[----:B------:R1:W-:Y:S01]  /*bc80*/  STL [R1+0x84], R10 ;  /* 0x0000840a01007387 */ /* 0x0003e20000100800 */
[--C-:B------:R-:W-:Y:S02]  /*bc90*/  SHF.R.S32.HI R5, RZ, 0x1, R11.reuse ;  /* 0x00000001ff057819 */ /* 0x100fe4000001140b */
[----:B------:R-:W-:Y:S02]  /*bca0*/  LEA.HI R12, R7, R7, RZ, 0x1 ;  /* 0x00000007070c7211 */ /* 0x000fe400078f08ff */
[----:B------:R-:W-:Y:S02]  /*bcb0*/  LEA.HI R15, R13, R13, RZ, 0x1 ;  /* 0x0000000d0d0f7211 */ /* 0x000fe400078f08ff */
[----:B-1----:R-:W-:-:S02]  /*bcc0*/  SHF.R.S32.HI R10, RZ, 0x1f, R11 ;  /* 0x0000001fff0a7819 */ /* 0x002fc4000001140b */
[----:B------:R-:W-:Y:S02]  /*bcd0*/  LOP3.LUT R14, R12, 0xfffffffe, RZ, 0xc0, !PT ;  /* 0xfffffffe0c0e7812 */ /* 0x000fe400078ec0ff */
[--C-:B------:R-:W-:Y:S02]  /*bce0*/  SHF.R.S32.HI R11, RZ, 0x1, R12.reuse ;  /* 0x00000001ff0b7819 */ /* 0x100fe4000001140c */
[----:B------:R-:W-:Y:S02]  /*bcf0*/  LEA.HI R10, R10, R5, RZ, 0x4 ;  /* 0x000000050a0a7211 */ /* 0x000fe400078f20ff */
[----:B------:R-:W-:Y:S02]  /*bd00*/  SHF.R.S32.HI R12, RZ, 0x1f, R12 ;  /* 0x0000001fff0c7819 */ /* 0x000fe4000001140c */
[--C-:B------:R-:W-:Y:S02]  /*bd10*/  SHF.R.S32.HI R17, RZ, 0x1, R15.reuse ;  /* 0x00000001ff117819 */ /* 0x100fe4000001140f */
[----:B------:R-:W-:-:S02]  /*bd20*/  SHF.R.S32.HI R18, RZ, 0x1f, R15 ;  /* 0x0000001fff127819 */ /* 0x000fc4000001140f */
[----:B------:R-:W-:Y:S02]  /*bd30*/  LOP3.LUT R10, R10, 0x1ffffff0, RZ, 0xc0, !PT ;  /* 0x1ffffff00a0a7812 */ /* 0x000fe400078ec0ff */
[----:B------:R-:W-:Y:S02]  /*bd40*/  LEA.HI R12, R12, R11, RZ, 0x4 ;  /* 0x0000000b0c0c7211 */ /* 0x000fe400078f20ff */
[----:B------:R-:W-:Y:S02]  /*bd50*/  LEA.HI R18, R18, R17, RZ, 0x4 ;  /* 0x0000001112127211 */ /* 0x000fe400078f20ff */
[----:B------:R-:W-:Y:S02]  /*bd60*/  IADD3 R5, R5, -R10, RZ ;  /* 0x8000000a05057210 */ /* 0x000fe40007ffe0ff */
[----:B------:R-:W-:Y:S02]  /*bd70*/  LOP3.LUT R10, R15, 0xfffffffe, RZ, 0xc0, !PT ;  /* 0xfffffffe0f0a7812 */ /* 0x000fe400078ec0ff */
[----:B------:R-:W-:-:S02]  /*bd80*/  LOP3.LUT R12, R12, 0x1ffffff0, RZ, 0xc0, !PT ;  /* 0x1ffffff00c0c7812 */ /* 0x000fc400078ec0ff */
[----:B------:R-:W-:Y:S01]  /*bd90*/  LOP3.LUT R18, R18, 0x1ffffff0, RZ, 0xc0, !PT ;  /* 0x1ffffff012127812 */ /* 0x000fe200078ec0ff */
[----:B------:R-:W-:Y:S02]  /*bda0*/  IMAD.IADD R14, R7, 0x1, -R14 ;  /* 0x00000001070e7824 */ /* 0x000fe400078e0a0e */
[----:B------:R-:W-:Y:S01]  /*bdb0*/  IMAD.IADD R10, R13, 0x1, -R10 ;  /* 0x000000010d0a7824 */ /* 0x000fe200078e0a0a */
[----:B------:R-:W-:Y:S01]  /*bdc0*/  IADD3 R17, R17, -R18, RZ ;  /* 0x8000001211117210 */ /* 0x000fe20007ffe0ff */
[----:B------:R-:W-:Y:S02]  /*bdd0*/  IMAD.IADD R11, R11, 0x1, -R12 ;  /* 0x000000010b0b7824 */ /* 0x000fe400078e0a0c */
[----:B------:R-:W-:Y:S01]  /*bde0*/  IMAD R5, R5, 0x8, R6 ;  /* 0x0000000805057824 */ /* 0x000fe200078e0206 */
[----:B------:R-:W-:Y:S01]  /*bdf0*/  LEA R7, R17, R10, 0x3 ;  /* 0x0000000a11077211 */ /* 0x000fe200078e18ff */
[----:B------:R-:W-:Y:S02]  /*be00*/  IMAD R12, R11, 0x8, R14 ;  /* 0x000000080b0c7824 */ /* 0x000fe400078e020e */
[----:B---3--:R-:W-:Y:S01]  /*be10*/  IMAD R6, R8, -0x80, R21 ;  /* 0xffffff8008067824 */ /* 0x008fe200078e0215 */
[----:B------:R4:W-:Y:S04]  /*be20*/  STL [R1+0x80], R5 ;  /* 0x0000800501007387 */ /* 0x0009e80000100800 */
[----:B------:R-:W-:Y:S01]  /*be30*/  STL [R1+0x7c], R12 ;  /* 0x00007c0c01007387 */ /* 0x000fe20000100800 */
[----:B----4-:R-:W-:-:S03]  /*be40*/  IMAD R5, R20, 0x2000, R16 ;  /* 0x0000200014057824 */ /* 0x010fc600078e0210 */
[----:B------:R1:W-:Y:S01]  /*be50*/  STL [R1+0x78], R7 ;  /* 0x0000780701007387 */ /* 0x0003e20000100800 */
[C---:B------:R-:W-:Y:S02]  /*be60*/  VIADD R10, R5.reuse, 0x20c00 ;  /* 0x00020c00050a7836 */ /* 0x040fe40000000000 */
[----:B-1----:R-:W-:Y:S01]  /*be70*/  IMAD.IADD R7, R6, 0x1, -R19 ;  /* 0x0000000106077824 */ /* 0x002fe200078e0a13 */
[----:B------:R-:W-:Y:S02]  /*be80*/  IADD3 R6, R5, 0x4000, RZ ;  /* 0x0000400005067810 */ /* 0x000fe40007ffe0ff */
[----:B------:R-:W-:Y:S02]  /*be90*/  SHF.R.U32.HI R5, RZ, 0x4, R5 ;  /* 0x00000004ff057819 */ /* 0x000fe40000011605 */
[----:B------:R-:W-:Y:S02]  /*bea0*/  SHF.R.U32.HI R6, RZ, 0x4, R6 ;  /* 0x00000004ff067819 */ /* 0x000fe40000011606 */
[----:B------:R-:W-:-:S02]  /*beb0*/  SHF.R.U32.HI R10, RZ, 0x4, R10 ;  /* 0x00000004ff0a7819 */ /* 0x000fc4000001160a */
[----:B------:R-:W-:Y:S02]  /*bec0*/  LOP3.LUT R5, R5, 0x3fff, RZ, 0xc0, !PT ;  /* 0x00003fff05057812 */ /* 0x000fe400078ec0ff */
[----:B------:R-:W-:Y:S02]  /*bed0*/  LOP3.LUT R6, R6, 0x3fff, RZ, 0xc0, !PT ;  /* 0x00003fff06067812 */ /* 0x000fe400078ec0ff */
[----:B------:R-:W-:Y:S02]  /*bee0*/  LOP3.LUT R10, R10, 0x3fff, RZ, 0xc0, !PT ;  /* 0x00003fff0a0a7812 */ /* 0x000fe400078ec0ff */
[----:B------:R-:W-:Y:S02]  /*bef0*/  LOP3.LUT R12, R5, 0x10000, RZ, 0xfc, !PT ;  /* 0x00010000050c7812 */ /* 0x000fe400078efcff */
[----:B------:R-:W-:Y:S02]  /*bf00*/  LOP3.LUT R5, R6, 0x10000, RZ, 0xfc, !PT ;  /* 0x0001000006057812 */ /* 0x000fe400078efcff */
[----:B------:R-:W-:Y:S01]  /*bf10*/  LOP3.LUT R6, R10, 0x10000, RZ, 0xfc, !PT ;  /* 0x000100000a067812 */ /* 0x000fe200078efcff */
[C---:B------:R-:W-:Y:S01]  /*bf20*/  VIADD R22, R12.reuse, 0x2 ;  /* 0x000000020c167836 */ /* 0x040fe20000000000 */
[----:B------:R-:W-:Y:S01]  /*bf30*/  IADD3 R20, R12, 0x4, RZ ;  /* 0x000000040c147810 */ /* 0x000fe20007ffe0ff */
[----:B------:R-:W-:Y:S01]  /*bf40*/  IMAD R8, R8, -0x80, -R19 ;  /* 0xffffff8008087824 */ /* 0x000fe200078e0a13 */
[----:B------:R1:W-:Y:S01]  /*bf50*/  STL [R1+0x6c], R12 ;  /* 0x00006c0c01007387 */ /* 0x0003e20000100800 */
[----:B------:R-:W-:Y:S01]  /*bf60*/  IMAD.MOV.U32 R21, RZ, RZ, 0x40000040 ;  /* 0x40000040ff157424 */ /* 0x000fe200078e00ff */
[----:B------:R-:W-:Y:S01]  /*bf70*/  MOV R19, 0x40000040 ;  /* 0x4000004000137802 */ /* 0x000fe20000000f00 */
[----:B------:R-:W-:Y:S01]  /*bf80*/  VIADD R18, R12, 0x6 ;  /* 0x000000060c127836 */ /* 0x000fe20000000000 */
[----:B------:R-:W-:Y:S01]  /*bf90*/  STL [R1+0x74], R6 ;  /* 0x0000740601007387 */ /* 0x000fe20000100800 */
[C---:B------:R-:W-:Y:S01]  /*bfa0*/  IADD3 R10, R5.reuse, 0x6, RZ ;  /* 0x00000006050a7810 */ /* 0x040fe20007ffe0ff */
[----:B------:R-:W-:Y:S01]  /*bfb0*/  IMAD.MOV.U32 R11, RZ, RZ, 0x40000040 ;  /* 0x40000040ff0b7424 */ /* 0x000fe200078e00ff */
[C---:B------:R-:W-:Y:S01]  /*bfc0*/  IADD3 R14, R5.reuse, 0x2, RZ ;  /* 0x00000002050e7810 */ /* 0x040fe20007ffe0ff */
[----:B------:R2:W-:Y:S01]  /*bfd0*/  STL [R1+0x68], R5 ;  /* 0x0000680501007387 */ /* 0x0005e20000100800 */
[----:B------:R-:W-:Y:S01]  /*bfe0*/  IMAD.MOV.U32 R15, RZ, RZ, 0x40000040 ;  /* 0x40000040ff0f7424 */ /* 0x000fe200078e00ff */
[----:B------:R-:W-:Y:S01]  /*bff0*/  MOV R13, 0x40000040 ;  /* 0x40000040000d7802 */ /* 0x000fe20000000f00 */
[----:B-1----:R-:W-:Y:S01]  /*c000*/  VIADD R12, R5, 0x4 ;  /* 0x00000004050c7836 */ /* 0x002fe20000000000 */
[----:B------:R1:W-:Y:S04]  /*c010*/  STL.64 [R1+0x60], R22 ;  /* 0x0000601601007387 */ /* 0x0003e80000100a00 */
[----:B------:R1:W-:Y:S04]  /*c020*/  STL.64 [R1+0x58], R20 ;  /* 0x0000581401007387 */ /* 0x0003e80000100a00 */
[----:B------:R1:W-:Y:S04]  /*c030*/  STL.64 [R1+0x50], R18 ;  /* 0x0000501201007387 */ /* 0x0003e80000100a00 */
[----:B------:R1:W-:Y:S04]  /*c040*/  STL.64 [R1+0x38], R10 ;  /* 0x0000380a01007387 */ /* 0x0003e80000100a00 */
[----:B------:R1:W-:Y:S04]  /*c050*/  STL.64 [R1+0x48], R14 ;  /* 0x0000480e01007387 */ /* 0x0003e80000100a00 */
[----:B------:R1:W-:Y:S01]  /*c060*/  STL.64 [R1+0x40], R12 ;  /* 0x0000400c01007387 */ /* 0x0003e20000100a00 */
[C---:B--2---:R-:W-:Y:S01]  /*c070*/  VIADD R5, R9.reuse, 0x4 ;  /* 0x0000000409057836 */ /* 0x044fe20000000000 */
[C---:B------:R-:W-:Y:S01]  /*c080*/  IADD3 R17, R9.reuse, 0x8, RZ ;  /* 0x0000000809117810 */ /* 0x040fe20007ffe0ff */
[C---:B------:R-:W-:Y:S01]  /*c090*/  VIADD R6, R9.reuse, 0xc ;  /* 0x0000000c09067836 */ /* 0x040fe20000000000 */
[C---:B------:R-:W-:Y:S01]  /*c0a0*/  IADD3 R5, R9.reuse, 0x10, RZ ;  /* 0x0000001009057810 */ /* 0x040fe20007ffe0ff */
[C---:B------:R-:W-:Y:S01]  /*c0b0*/  VIADD R17, R9.reuse, 0x14 ;  /* 0x0000001409117836 */ /* 0x040fe20000000000 */
[C---:B------:R-:W-:Y:S01]  /*c0c0*/  IADD3 R6, R9.reuse, 0x18, RZ ;  /* 0x0000001809067810 */ /* 0x040fe20007ffe0ff */
[----:B------:R-:W-:-:S07]  /*c0d0*/  VIADD R5, R9, 0x1c ;  /* 0x0000001c09057836 */ /* 0x000fce0000000000 */
.L_x_1090:
[----:B------:R-:W-:Y:S01]  /*c0e0*/  MOV R5, UR36 ;  /* 0x0000002400057c02 */ /* 0x000fe20008000f00 */
[----:B------:R-:W-:Y:S05]  /*c0f0*/  YIELD ;  /* 0x0000000000007946 */ /* 0x000fea0003800000 */
[----:B------:R-:W-:-:S04]  /*c100*/  LOP3.LUT R5, R5, 0x1, RZ, 0xfc, !PT ;  /* 0x0000000105057812 */ /* 0x000fc800078efcff */
[----:B------:R-:W-:-:S13]  /*c110*/  ISETP.NE.AND P6, PT, R5, 0x3, PT ;  /* 0x000000030500780c */ /* 0x000fda0003fc5270 */
[----:B------:R-:W-:Y:S05]  /*c120*/  @!P6 BRA `(.L_x_1080) ;  /* 0x000000000004e947 */ /* 0x000fea0003800000 */
[----:B------:R-:W-:Y:S01]  /*c130*/  BPT.TRAP 0x1 ;  /* 0x000000040000795c */ /* 0x000fe20000300000 */
.L_x_1080:
[----:B------:R-:W-:Y:S01]  /*c140*/  IMAD R6, R0, 0x8, R16 ;  /* 0x0000000800067824 */ /* 0x000fe200078e0210 */
[----:B-1----:R-:W-:-:S04]  /*c150*/  SHF.L.U32 R21, R4, 0x1f, RZ ;  /* 0x0000001f04157819 */ /* 0x002fc800000006ff */
[----:B------:R1:W2:Y:S01]  /*c160*/  SYNCS.PHASECHK.TRANS64.TRYWAIT P0, [R6+URZ+0x30c10], R21 ;  /* 0x030c1015060075a7 */ /* 0x0002a2000800017f */
[----:B------:R-:W-:Y:S05]  /*c170*/  @!P6 BRA `(.L_x_1081) ;  /* 0x000000000004e947 */ /* 0x000fea0003800000 */
[----:B------:R-:W-:Y:S01]  /*c180*/  BPT.TRAP 0x1 ;  /* 0x000000040000795c */ /* 0x000fe20000300000 */
.L_x_1081:
[----:B------:R-:W-:-:S04]  /*c190*/  IADD3 R5, R16, 0x10000, RZ ;  /* 0x0001000010057810 */ /* 0x000fc80007ffe0ff */
[----:B------:R-:W-:-:S04]  /*c1a0*/  SHF.R.U32.HI R5, RZ, 0x4, R5 ;  /* 0x00000004ff057819 */ /* 0x000fc80000011605 */
[----:B------:R-:W-:-:S04]  /*c1b0*/  LOP3.LUT R5, R5, 0x3fff, RZ, 0xc0, !PT ;  /* 0x00003fff05057812 */ /* 0x000fc800078ec0ff */
[----:B------:R-:W-:Y:S01]  /*c1c0*/  LOP3.LUT R11, R5, 0x10000, RZ, 0xfc, !PT ;  /* 0x00010000050b7812 */ /* 0x000fe200078efcff */
[----:B--2---:R-:W-:Y:S06]  /*c1d0*/  @P0 BRA `(.L_x_1082) ;  /* 0x0000000000080947 */ /* 0x004fec0003800000 */
[----:B------:R-:W2:Y:S02]  /*c1e0*/  SYNCS.PHASECHK.TRANS64.TRYWAIT P0, [R6+URZ+0x30c10], R21 ;  /* 0x030c1015060075a7 */ /* 0x000ea4000800017f */
[----:B--2---:R-:W-:Y:S05]  /*c1f0*/  @!P0 BRA `(.L_x_1083) ;  /* 0x00000094003c8947 */ /* 0x004fea0003800000 */
.L_x_1082:
        /* <DEDUP_REMOVED lines=11> */
[----:B------:R-:W5:Y:S04]  /*c2b0*/  LDL R10, [R1+0x84] ;  /* 0x00008400010a7983 */ /* 0x000f680000100800 */
[----:B------:R-:W5:Y:S04]  /*c2c0*/  LDL R12, [R1+0x80] ;  /* 0x00008000010c7983 */ /* 0x000f680000100800 */
[----:B------:R-:W5:Y:S04]  /*c2d0*/  LDL R14, [R1+0x7c] ;  /* 0x00007c00010e7983 */ /* 0x000f680000100800 */
[----:B------:R-:W5:Y:S01]  /*c2e0*/  LDL R13, [R1+0x78] ;  /* 0x00007800010d7983 */ /* 0x000f620000100800 */
[----:B---3--:R-:W-:-:S02]  /*c2f0*/  R2UR UR4, R15 ;  /* 0x000000000f0472ca */ /* 0x008fc400000e0000 */
[----:B----4-:R-:W-:Y:S02]  /*c300*/  R2UR UR8, R24 ;  /* 0x00000000180872ca */ /* 0x010fe400000e0000 */
[----:B------:R-:W-:-:S09]  /*c310*/  R2UR UR9, R25 ;  /* 0x00000000190972ca */ /* 0x000fd200000e0000 */
[----:B------:R-:W-:Y:S01]  /*c320*/  HGMMA.64x128x16.F32.BF16 R72, gdesc[UR4], RZ, !UPT, gsb0 ;  /* 0x01e00000044879f0 */ /* 0x000fe2000c0018ff */
[----:B------:R-:W-:Y:S01]  /*c330*/  UIADD3 UR4, UR6, 0x2, URZ ;  /* 0x0000000206047890 */ /* 0x000fe2000fffe03f */
[----:B------:R-:W-:Y:S01]  /*c340*/  UMOV UR7, 0x40000040 ;  /* 0x4000004000077882 */ /* 0x000fe20000000000 */
[----:B--2---:R-:W-:-:S05]  /*c350*/  R2UR UR5, R19 ;  /* 0x00000000130572ca */ /* 0x004fca00000e0000 */
[----:B------:R-:W-:Y:S01]  /*c360*/  UMOV UR10, UR4 ;  /* 0x00000004000a7c82 */ /* 0x000fe20008000000 */
[----:B------:R-:W-:Y:S01]  /*c370*/  UIADD3 UR4, UR6, 0x4, URZ ;  /* 0x0000000406047890 */ /* 0x000fe2000fffe03f */
[C---:B-----5:R-:W-:Y:S01]  /*c380*/  LEA R10, R0.reuse, R10, 0x7 ;  /* 0x0000000a000a7211 */ /* 0x060fe200078e38ff */
[----:B------:R-:W-:Y:S01]  /*c390*/  UIADD3 UR6, UR6, 0x6, URZ ;  /* 0x0000000606067890 */ /* 0x000fe2000fffe03f */
[C---:B------:R-:W-:Y:S02]  /*c3a0*/  IMAD R12, R0.reuse, 0x80, R12 ;  /* 0x00000080000c7824 */ /* 0x040fe400078e020c */
[C---:B------:R-:W-:Y:S02]  /*c3b0*/  LEA R227, R3.reuse, R10, 0x1 ;  /* 0x0000000a03e37211 */ /* 0x040fe400078e08ff */
[----:B------:R-:W-:Y:S01]  /*c3c0*/  LEA R14, R0, R14, 0x7 ;  /* 0x0000000e000e7211 */ /* 0x000fe200078e38ff */
[----:B------:R-:W-:Y:S01]  /*c3d0*/  IMAD R11, R3, 0x2, R12 ;  /* 0x00000002030b7824 */ /* 0x000fe200078e020c */
[----:B------:R-:W-:-:S03]  /*c3e0*/  LEA R17, R227, R16, 0x2 ;  /* 0x00000010e3117211 */ /* 0x000fc600078e10ff */
[----:B------:R-:W-:Y:S01]  /*c3f0*/  IMAD R15, R11, 0x4, R16 ;  /* 0x000000040b0f7824 */ /* 0x000fe200078e0210 */
[----:B------:R-:W-:Y:S02]  /*c400*/  WARPGROUP.DEPBAR.LE gsb0, 0x0 ;  /* 0x00008000000079c5 */ /* 0x000fe40000010000 */
[----:B------:R-:W-:-:S06]  /*c410*/  WARPGROUP.ARRIVE ;  /* 0x00000000000079c5 */ /* 0x000fcc0000000000 */
[----:B------:R-:W-:Y:S01]  /*c420*/  HGMMA.64x128x16.F32.BF16 R72, gdesc[UR8], R72, gsb0 ;  /* 0x01e00000084879f0 */ /* 0x000fe20008001848 */
[----:B------:R-:W-:Y:S01]  /*c430*/  R2UR UR8, R22 ;  /* 0x00000000160872ca */ /* 0x000fe200000e0000 */
[----:B------:R-:W-:Y:S01]  /*c440*/  UMOV UR10, UR4 ;  /* 0x00000004000a7c82 */ /* 0x000fe20008000000 */
[----:B------:R-:W-:Y:S01]  /*c450*/  R2UR UR9, R23 ;  /* 0x00000000170972ca */ /* 0x000fe200000e0000 */
[----:B------:R-:W-:Y:S01]  /*c460*/  UMOV UR11, 0x40000040 ;  /* 0x40000040000b7882 */ /* 0x000fe20000000000 */
[----:B------:R-:W-:Y:S01]  /*c470*/  R2UR UR4, R18 ;  /* 0x00000000120472ca */ /* 0x000fe200000e0000 */
[----:B------:R-:W-:Y:S01]  /*c480*/  IMAD R18, R0, 0x80, R13 ;  /* 0x0000008000127824 */ /* 0x000fe200078e020d */
[----:B------:R-:W-:-:S03]  /*c490*/  LEA R13, R3, R14, 0x1 ;  /* 0x0000000e030d7211 */ /* 0x000fc600078e08ff */
[----:B------:R-:W-:Y:S01]  /*c4a0*/  IMAD R19, R3, 0x2, R18 ;  /* 0x0000000203137824 */ /* 0x000fe200078e0212 */
[----:B------:R-:W-:Y:S02]  /*c4b0*/  LEA R10, R13, R16, 0x2 ;  /* 0x000000100d0a7211 */ /* 0x000fe400078e10ff */
[----:B------:R-:W-:Y:S01]  /*c4c0*/  IADD3 R18, R16, 0x20000, RZ ;  /* 0x0002000010127810 */ /* 0x000fe20007ffe0ff */
[----:B------:R-:W-:-:S03]  /*c4d0*/  IMAD R12, R19, 0x4, R16 ;  /* 0x00000004130c7824 */ /* 0x000fc600078e0210 */
[-C--:B------:R-:W-:Y:S01]  /*c4e0*/  LEA R14, R11, R18.reuse, 0x2 ;  /* 0x000000120b0e7211 */ /* 0x080fe200078e10ff */
[--C-:B------:R-:W-:Y:S01]  /*c4f0*/  IMAD R11, R13, 0x4, R18.reuse ;  /* 0x000000040d0b7824 */ /* 0x100fe200078e0212 */
[----:B------:R-:W-:Y:S01]  /*c500*/  LEA R13, R19, R18, 0x2 ;  /* 0x00000012130d7211 */ /* 0x000fe200078e10ff */
[----:B------:R-:W-:Y:S01]  /*c510*/  IMAD R227, R227, 0x4, R18 ;  /* 0x00000004e3e37824 */ /* 0x000fe200078e0212 */
[----:B------:R-:W-:Y:S02]  /*c520*/  WARPGROUP.DEPBAR.LE gsb0, 0x0 ;  /* 0x00008000000079c5 */ /* 0x000fe40000010000 */
[----:B------:R-:W-:-:S06]  /*c530*/  WARPGROUP.ARRIVE ;  /* 0x00000000000079c5 */ /* 0x000fcc0000000000 */
[----:B------:R-:W-:Y:S03]  /*c540*/  HGMMA.64x128x16.F32.BF16 R72, gdesc[UR8], R72, gsb0 ;  /* 0x01e00000084879f0 */ /* 0x000fe60008001848 */
[----:B------:R-:W-:Y:S02]  /*c550*/  WARPGROUP.DEPBAR.LE gsb0, 0x0 ;  /* 0x00008000000079c5 */ /* 0x000fe40000010000 */
[----:B------:R-:W-:-:S07]  /*c560*/  WARPGROUP.ARRIVE ;  /* 0x00000000000079c5 */ /* 0x000fce0000000000 */
        /* <DEDUP_REMOVED lines=8> */
.L_x_1084:
[----:B------:R1:W1:Y:S01]  /*c5f0*/  SYNCS.PHASECHK.TRANS64.TRYWAIT P0, [R6+URZ+0x30c30], R21 ;  /* 0x030c3015060075a7 */ /* 0x000262000800017f */
[----:B------:R-:W-:Y:S05]  /*c600*/  @!P6 BRA `(.L_x_1085) ;  /* 0x000000000004e947 */ /* 0x000fea0003800000 */
[----:B------:R-:W-:Y:S01]  /*c610*/  BPT.TRAP 0x1 ;  /* 0x000000040000795c */ /* 0x000fe20000300000 */
.L_x_1085:
[----:B-1----:R-:W-:Y:S05]  /*c620*/  @P0 BRA `(.L_x_1086) ;  /* 0x0000000000080947 */ /* 0x002fea0003800000 */
[----:B------:R-:W1:Y:S02]  /*c630*/  SYNCS.PHASECHK.TRANS64.TRYWAIT P0, [R6+URZ+0x30c30], R21 ;  /* 0x030c3015060075a7 */ /* 0x000e64000800017f */
[----:B-1----:R-:W-:Y:S05]  /*c640*/  @!P0 BRA `(.L_x_1087) ;  /* 0x00000090003c8947 */ /* 0x002fea0003800000 */
.L_x_1086:
[----:B------:R-:W2:Y:S01]  /*c650*/  LDL R24, [R1+0x68] ;  /* 0x0000680001187983 */ /* 0x000ea20000100800 */
[----:B------:R-:W-:Y:S01]  /*c660*/  VIADD R23, R16, 0x18000 ;  /* 0x0001800010177836 */ /* 0x000fe20000000000 */
[----:B------:R-:W-:Y:S02]  /*c670*/  ULDC UR9, c[0x0][0x75c] ;  /* 0x0001d70000097ab9 */ /* 0x000fe40000000800 */
[----:B------:R1:W-:Y:S01]  /*c680*/  STL [R1+0x128], R200 ;  /* 0x000128c801007387 */ /* 0x0003e20000100800 */
[----:B------:R-:W-:Y:S01]  /*c690*/  FMUL.FTZ R83, R83, UR9 ;  /* 0x0000000953537c20 */ /* 0x000fe20008410000 */
[----:B------:R-:W-:Y:S01]  /*c6a0*/  SHF.R.U32.HI R23, RZ, 0x4, R23 ;  /* 0x00000004ff177819 */ /* 0x000fe20000011617 */
[----:B------:R-:W-:Y:S01]  /*c6b0*/  FMUL.FTZ R84, R84, UR9 ;  /* 0x0000000954547c20 */ /* 0x000fe20008410000 */
[----:B------:R3:W-:Y:S01]  /*c6c0*/  STL [R1+0x124], R201 ;  /* 0x000124c901007387 */ /* 0x0007e20000100800 */
[----:B------:R-:W-:Y:S01]  /*c6d0*/  FMUL.FTZ R85, R85, UR9 ;  /* 0x0000000955557c20 */ /* 0x000fe20008410000 */
[----:B------:R-:W-:Y:S01]  /*c6e0*/  LOP3.LUT R136, R23, 0x3fff, RZ, 0xc0, !PT ;  /* 0x00003fff17887812 */ /* 0x000fe200078ec0ff */
[----:B------:R-:W-:Y:S01]  /*c6f0*/  FMUL.FTZ R18, R72, UR9 ;  /* 0x0000000948127c20 */ /* 0x000fe20008410000 */
[----:B------:R4:W-:Y:S01]  /*c700*/  STL [R1+0x120], R202 ;  /* 0x000120ca01007387 */ /* 0x0009e20000100800 */
[----:B------:R-:W-:Y:S01]  /*c710*/  FMUL.FTZ R230, R73, UR9 ;  /* 0x0000000949e67c20 */ /* 0x000fe20008410000 */
[----:B------:R-:W-:Y:S01]  /*c720*/  LOP3.LUT R25, R136, 0x10000, RZ, 0xfc, !PT ;  /* 0x0001000088197812 */ /* 0x000fe200078efcff */
[----:B------:R-:W-:Y:S01]  /*c730*/  FMUL.FTZ R19, R74, UR9 ;  /* 0x000000094a137c20 */ /* 0x000fe20008410000 */
[----:B------:R2:W-:Y:S01]  /*c740*/  STL [R1+0x11c], R203 ;  /* 0x00011ccb01007387 */ /* 0x0005e20000100800 */
        /* <DEDUP_REMOVED lines=10> */
[----:B------:R-:W-:Y:S01]  /*c7f0*/  FMUL.FTZ R21, R81, UR9 ;  /* 0x0000000951157c20 */ /* 0x000fe20008410000 */
[----:B------:R-:W-:Y:S01]  /*c800*/  STL [R1+0x110], R169 ;  /* 0x000110a901007387 */ /* 0x000fe20000100800 */
[----:B------:R-:W-:Y:S01]  /*c810*/  FMUL.FTZ R22, R82, UR9 ;  /* 0x0000000952167c20 */ /* 0x000fe20008410000 */
[----:B-1----:R-:W-:Y:S01]  /*c820*/  MUFU.TANH R200, R83 ;  /* 0x0000005300c87308 */ /* 0x002fe20000002400 */
[----:B------:R-:W-:Y:S01]  /*c830*/  FMUL.FTZ R23, R86, UR9 ;  /* 0x0000000956177c20 */ /* 0x000fe20008410000 */
[----:B------:R-:W-:Y:S04]  /*c840*/  STL [R1+0x10c], R168 ;  /* 0x00010ca801007387 */ /* 0x000fe80000100800 */
[----:B------:R-:W-:Y:S01]  /*c850*/  STL [R1+0x108], R167 ;  /* 0x000108a701007387 */ /* 0x000fe20000100800 */
[----:B------:R-:W-:Y:S01]  /*c860*/  FMUL.FTZ R137, R87, UR9 ;  /* 0x0000000957897c20 */ /* 0x000fe20008410000 */
[----:B---3--:R-:W-:Y:S02]  /*c870*/  MUFU.TANH R201, R84 ;  /* 0x0000005400c97308 */ /* 0x008fe40000002400 */
[----:B------:R-:W-:Y:S04]  /*c880*/  STL [R1+0x104], R166 ;  /* 0x000104a601007387 */ /* 0x000fe80000100800 */
[----:B------:R-:W-:Y:S02]  /*c890*/  STL [R1+0x100], R165 ;  /* 0x000100a501007387 */ /* 0x000fe40000100800 */
[----:B----4-:R1:W-:Y:S02]  /*c8a0*/  MUFU.TANH R202, R85 ;  /* 0x0000005500ca7308 */ /* 0x0103e40000002400 */
[----:B------:R-:W-:Y:S04]  /*c8b0*/  STL [R1+0xfc], R164 ;  /* 0x0000fca401007387 */ /* 0x000fe80000100800 */
[----:B------:R-:W-:Y:S01]  /*c8c0*/  STL [R1+0xf8], R163 ;  /* 0x0000f8a301007387 */ /* 0x000fe20000100800 */
[----:B------:R-:W-:Y:S01]  /*c8d0*/  UMOV UR5, 0x40000040 ;  /* 0x4000004000057882 */ /* 0x000fe20000000000 */
[----:B------:R-:W-:Y:S01]  /*c8e0*/  UMOV UR7, 0x40000040 ;  /* 0x4000004000077882 */ /* 0x000fe20000000000 */
[----:B------:R-:W-:Y:S01]  /*c8f0*/  FMUL.FTZ R92, R92, UR9 ;  /* 0x000000095c5c7c20 */ /* 0x000fe20008410000 */
[----:B------:R-:W-:Y:S01]  /*c900*/  STL [R1+0xf4], R162 ;  /* 0x0000f4a201007387 */ /* 0x000fe20000100800 */
[----:B------:R-:W-:Y:S01]  /*c910*/  FMUL.FTZ R99, R99, UR9 ;  /* 0x0000000963637c20 */ /* 0x000fe20008410000 */
[----:B------:R-:W-:Y:S01]  /*c920*/  UMOV UR15, 0x40000040 ;  /* 0x40000040000f7882 */ /* 0x000fe20000000000 */
[----:B------:R-:W-:Y:S01]  /*c930*/  FMUL.FTZ R90, R90, UR9 ;  /* 0x000000095a5a7c20 */ /* 0x000fe20008410000 */
[----:B------:R-:W-:Y:S01]  /*c940*/  STL [R1+0xf0], R161 ;  /* 0x0000f0a101007387 */ /* 0x000fe20000100800 */
[----:B--2---:R-:W-:-:S03]  /*c950*/  R2UR UR4, R24 ;  /* 0x00000000180472ca */ /* 0x004fc600000e0000 */
[----:B------:R-:W-:Y:S01]  /*c960*/  STL [R1+0xec], R160 ;  /* 0x0000eca001007387 */ /* 0x000fe20000100800 */
[----:B------:R-:W-:Y:S01]  /*c970*/  FMUL.FTZ R88, R88, UR9 ;  /* 0x0000000958587c20 */ /* 0x000fe20008410000 */
[----:B------:R-:W-:Y:S01]  /*c980*/  FMUL.FTZ R89, R89, UR9 ;  /* 0x0000000959597c20 */ /* 0x000fe20008410000 */
[----:B------:R-:W-:Y:S01]  /*c990*/  FMUL.FTZ R126, R126, UR9 ;  /* 0x000000097e7e7c20 */ /* 0x000fe20008410000 */
[----:B------:R-:W-:Y:S01]  /*c9a0*/  STL [R1+0xe8], R159 ;  /* 0x0000e89f01007387 */ /* 0x000fe20000100800 */
[----:B------:R-:W2:Y:S03]  /*c9b0*/  MUFU.TANH R18, R18 ;  /* 0x0000001200127308 */ /* 0x000ea60000002400 */
[----:B------:R-:W-:Y:S04]  /*c9c0*/  STL [R1+0xe4], R158 ;  /* 0x0000e49e01007387 */ /* 0x000fe80000100800 */
[----:B------:R-:W-:Y:S01]  /*c9d0*/  STL [R1+0xe0], R157 ;  /* 0x0000e09d01007387 */ /* 0x000fe20000100800 */
[----:B------:R-:W3:Y:S03]  /*c9e0*/  MUFU.TANH R230, R230 ;  /* 0x000000e600e67308 */ /* 0x000ee60000002400 */
[----:B------:R-:W-:Y:S04]  /*c9f0*/  STL [R1+0xdc], R156 ;  /* 0x0000dc9c01007387 */ /* 0x000fe80000100800 */
[----:B------:R-:W-:Y:S01]  /*ca00*/  STL [R1+0xd8], R155 ;  /* 0x0000d89b01007387 */ /* 0x000fe20000100800 */
[----:B------:R-:W-:Y:S01]  /*ca10*/  ISETP.GT.AND P2, PT, R8, RZ, PT ;  /* 0x000000ff0800720c */ /* 0x000fe20003f44270 */
[----:B------:R-:W-:Y:S02]  /*ca20*/  MUFU.TANH R236, R236 ;  /* 0x000000ec00ec7308 */ /* 0x000fe40000002400 */
[----:B------:R-:W-:Y:S04]  /*ca30*/  STL [R1+0xd4], R154 ;  /* 0x0000d49a01007387 */ /* 0x000fe80000100800 */
[----:B------:R-:W-:Y:S02]  /*ca40*/  STL [R1+0xd0], R153 ;  /* 0x0000d09901007387 */ /* 0x000fe40000100800 */
[----:B------:R-:W4:Y:S02]  /*ca50*/  MUFU.TANH R235, R235 ;  /* 0x000000eb00eb7308 */ /* 0x000f240000002400 */
[----:B------:R-:W-:Y:S04]  /*ca60*/  STL [R1+0xcc], R152 ;  /* 0x0000cc9801007387 */ /* 0x000fe80000100800 */
[----:B------:R-:W-:Y:S01]  /*ca70*/  STL [R1+0xc8], R151 ;  /* 0x0000c89701007387 */ /* 0x000fe20000100800 */
[C---:B------:R-:W-:Y:S01]  /*ca80*/  ISETP.GT.AND P3, PT, R7.reuse, 0x8, PT ;  /* 0x000000080700780c */ /* 0x040fe20003f64270 */
[----:B------:R-:W-:Y:S01]  /*ca90*/  FMUL.FTZ R128, R128, UR9 ;  /* 0x0000000980807c20 */ /* 0x000fe20008410000 */
[----:B------:R-:W-:Y:S01]  /*caa0*/  ISETP.GT.AND P1, PT, R7, RZ, PT ;  /* 0x000000ff0700720c */ /* 0x000fe20003f24270 */
[----:B------:R-:W-:Y:S01]  /*cab0*/  STL [R1+0xc4], R150 ;  /* 0x0000c49601007387 */ /* 0x000fe20000100800 */
[----:B------:R-:W-:Y:S01]  /*cac0*/  ISETP.GT.AND P0, PT, R8, 0x8, PT ;  /* 0x000000080800780c */ /* 0x000fe20003f04270 */
[----:B------:R-:W4:Y:S02]  /*cad0*/  MUFU.TANH R20, R20 ;  /* 0x0000001400147308 */ /* 0x000f240000002400 */
[----:B------:R-:W-:Y:S04]  /*cae0*/  STL [R1+0xc0], R149 ;  /* 0x0000c09501007387 */ /* 0x000fe80000100800 */
[----:B------:R-:W-:Y:S02]  /*caf0*/  STL [R1+0xbc], R148 ;  /* 0x0000bc9401007387 */ /* 0x000fe40000100800 */
        /* <DEDUP_REMOVED lines=8> */
[----:B------:R-:W-:Y:S01]  /*cb80*/  STL [R1+0xa4], R142 ;  /* 0x0000a48e01007387 */ /* 0x000fe20000100800 */
[----:B------:R-:W-:Y:S01]  /*cb90*/  FMUL.FTZ R91, R91, UR9 ;  /* 0x000000095b5b7c20 */ /* 0x000fe20008410000 */
[----:B------:R-:W4:Y:S02]  /*cba0*/  MUFU.TANH R234, R234 ;  /* 0x000000ea00ea7308 */ /* 0x000f240000002400 */
[----:B------:R-:W-:Y:S04]  /*cbb0*/  STL [R1+0xa0], R141 ;  /* 0x0000a08d01007387 */ /* 0x000fe80000100800 */
[----:B------:R-:W-:Y:S02]  /*cbc0*/  STL [R1+0x9c], R140 ;  /* 0x00009c8c01007387 */ /* 0x000fe40000100800 */
[----:B------:R-:W4:Y:S02]  /*cbd0*/  MUFU.TANH R233, R233 ;  /* 0x000000e900e97308 */ /* 0x000f240000002400 */
[----:B------:R-:W-:Y:S04]  /*cbe0*/  STL [R1+0x98], R6 ;  /* 0x0000980601007387 */ /* 0x000fe80000100800 */
[----:B------:R-:W-:Y:S02]  /*cbf0*/  STL [R1+0x94], R5 ;  /* 0x0000940501007387 */ /* 0x000fe40000100800 */
[----:B------:R-:W4:Y:S02]  /*cc00*/  MUFU.TANH R22, R22 ;  /* 0x0000001600167308 */ /* 0x000f240000002400 */
[----:B------:R1:W-:Y:S04]  /*cc10*/  STL [R1+0x90], R4 ;  /* 0x0000900401007387 */ /* 0x0003e80000100800 */
[----:B------:R2:W-:Y:S02]  /*cc20*/  STL [R1+0x8c], R2 ;  /* 0x00008c0201007387 */ /* 0x0005e40000100800 */
[----:B------:R3:W4:Y:S02]  /*cc30*/  MUFU.TANH R203, R23 ;  /* 0x0000001700cb7308 */ /* 0x0007240000002400 */
[----:B-1----:R-:W4:Y:S01]  /*cc40*/  LDL.64 R4, [R1+0x48] ;  /* 0x0000480001047983 */ /* 0x002f220000100a00 */
[----:B------:R-:W-:Y:S01]  /*cc50*/  WARPGROUP.ARRIVE ;  /* 0x00000000000079c5 */ /* 0x000fe20000000000 */
[----:B------:R-:W-:Y:S01]  /*cc60*/  FMUL.FTZ R100, R100, UR9 ;  /* 0x0000000964647c20 */ /* 0x000fe20008410000 */
[----:B------:R-:W-:-:S03]  /*cc70*/  FMUL.FTZ R101, R101, UR9 ;  /* 0x0000000965657c20 */ /* 0x000fc60008410000 */
[----:B------:R1:W-:Y:S01]  /*cc80*/  MUFU.TANH R166, R92 ;  /* 0x0000005c00a67308 */ /* 0x0003e20000002400 */
[----:B--2---:R-:W2:Y:S01]  /*cc90*/  LDC R2, c[0x0][0x74c] ;  /* 0x0001d300ff027b82 */ /* 0x004ea20000000800 */
[----:B---3--:R-:W-:Y:S01]  /*cca0*/  FMUL.FTZ R23, R93, UR9 ;  /* 0x000000095d177c20 */ /* 0x008fe20008410000 */
[----:B------:R-:W-:Y:S01]  /*ccb0*/  HGMMA.64x128x16.F32.BF16 R24, gdesc[UR4], RZ, !UPT, gsb0 ;  /* 0x01e00000041879f0 */ /* 0x000fe2000c0018ff */
[----:B------:R-:W-:Y:S01]  /*ccc0*/  FMUL.FTZ R120, R120, UR9 ;  /* 0x0000000978787c20 */ /* 0x000fe20008410000 */
[----:B------:R-:W-:Y:S01]  /*ccd0*/  FMUL.FTZ R122, R122, UR9 ;  /* 0x000000097a7a7c20 */ /* 0x000fe20008410000 */
[----:B------:R-:W-:Y:S01]  /*cce0*/  FMUL.FTZ R123, R123, UR9 ;  /* 0x000000097b7b7c20 */ /* 0x000fe20008410000 */
[----:B------:R-:W-:Y:S01]  /*ccf0*/  FMUL.FTZ R102, R102, UR9 ;  /* 0x0000000966667c20 */ /* 0x000fe20008410000 */
[----:B------:R3:W-:Y:S01]  /*cd00*/  MUFU.TANH R165, R99 ;  /* 0x0000006300a57308 */ /* 0x0007e20000002400 */
[----:B-1----:R-:W-:Y:S01]  /*cd10*/  FMUL.FTZ R92, R98, UR9 ;  /* 0x00000009625c7c20 */ /* 0x002fe20008410000 */
[----:B------:R-:W-:Y:S01]  /*cd20*/  UIADD3 UR4, UR6, 0x2, URZ ;  /* 0x0000000206047890 */ /* 0x000fe2000fffe03f */
[----:B------:R-:W-:Y:S01]  /*cd30*/  FMUL.FTZ R93, R103, UR9 ;  /* 0x00000009675d7c20 */ /* 0x000fe20008410000 */
[----:B------:R-:W-:Y:S01]  /*cd40*/  FMUL.FTZ R109, R109, UR9 ;  /* 0x000000096d6d7c20 */ /* 0x000fe20008410000 */
[----:B------:R-:W-:Y:S01]  /*cd50*/  FMUL.FTZ R104, R104, UR9 ;  /* 0x0000000968687c20 */ /* 0x000fe20008410000 */
[----:B------:R-:W-:Y:S01]  /*cd60*/  FMUL.FTZ R105, R105, UR9 ;  /* 0x0000000969697c20 */ /* 0x000fe20008410000 */
[----:B------:R-:W-:Y:S01]  /*cd70*/  FMUL.FTZ R112, R112, UR9 ;  /* 0x0000000970707c20 */ /* 0x000fe20008410000 */
[----:B------:R1:W-:Y:S01]  /*cd80*/  MUFU.TANH R168, R90 ;  /* 0x0000005a00a87308 */ /* 0x0003e20000002400 */
[----:B---3--:R-:W3:Y:S01]  /*cd90*/  LDL.64 R98, [R1+0x38] ;  /* 0x0000380001627983 */ /* 0x008ee20000100a00 */
[----:B------:R-:W-:Y:S01]  /*cda0*/  UMOV UR14, UR4 ;  /* 0x00000004000e7c82 */ /* 0x000fe20008000000 */
[----:B------:R-:W-:Y:S01]  /*cdb0*/  ULDC UR4, c[0x0][0x280] ;  /* 0x0000a00000047ab9 */ /* 0x000fe20000000800 */
[----:B------:R-:W-:Y:S01]  /*cdc0*/  FMUL.FTZ R124, R124, UR9 ;  /* 0x000000097c7c7c20 */ /* 0x000fe20008410000 */
[----:B------:R-:W-:Y:S01]  /*cdd0*/  FMUL.FTZ R108, R108, UR9 ;  /* 0x000000096c6c7c20 */ /* 0x000fe20008410000 */
[----:B------:R-:W-:Y:S01]  /*cde0*/  FMUL.FTZ R113, R113, UR9 ;  /* 0x0000000971717c20 */ /* 0x000fe20008410000 */
[----:B------:R-:W-:Y:S01]  /*cdf0*/  FMUL.FTZ R121, R121, UR9 ;  /* 0x0000000979797c20 */ /* 0x000fe20008410000 */
[----:B------:R1:W-:Y:S01]  /*ce00*/  MUFU.TANH R170, R88 ;  /* 0x0000005800aa7308 */ /* 0x0003e20000002400 */
[----:B------:R-:W-:Y:S01]  /*ce10*/  FMUL.FTZ R125, R125, UR9 ;  /* 0x000000097d7d7c20 */ /* 0x000fe20008410000 */
[----:B------:R-:W-:Y:S01]  /*ce20*/  FMUL.FTZ R116, R116, UR9 ;  /* 0x0000000974747c20 */ /* 0x000fe20008410000 */
[----:B------:R-:W-:Y:S01]  /*ce30*/  FMUL.FTZ R117, R117, UR9 ;  /* 0x0000000975757c20 */ /* 0x000fe20008410000 */
[----:B------:R-:W-:Y:S01]  /*ce40*/  FMUL.FTZ R107, R107, UR9 ;  /* 0x000000096b6b7c20 */ /* 0x000fe20008410000 */
[----:B------:R-:W-:Y:S01]  /*ce50*/  FMUL.FTZ R114, R114, UR9 ;  /* 0x0000000972727c20 */ /* 0x000fe20008410000 */
[----:B------:R-:W-:-:S02]  /*ce60*/  FMUL.FTZ R106, R106, UR9 ;  /* 0x000000096a6a7c20 */ /* 0x000fc40008410000 */
[----:B------:R1:W-:Y:S08]  /*ce70*/  MUFU.TANH R169, R89 ;  /* 0x0000005900a97308 */ /* 0x0003f00000002400 */
[----:B------:R-:W3:Y:S08]  /*ce80*/  MUFU.TANH R171, R137 ;  /* 0x0000008900ab7308 */ /* 0x000ef00000002400 */
[----:B------:R2:W-:Y:S01]  /*ce90*/  MUFU.TANH R167, R91 ;  /* 0x0000005b00a77308 */ /* 0x0005e20000002400 */
[----:B----4-:R-:W-:Y:S01]  /*cea0*/  R2UR UR12, R4 ;  /* 0x00000000040c72ca */ /* 0x010fe200000e0000 */
[----:B------:R-:W-:-:S02]  /*ceb0*/  WARPGROUP.DEPBAR.LE gsb0, 0x0 ;  /* 0x00008000000079c5 */ /* 0x000fc40000010000 */
[----:B------:R-:W-:Y:S01]  /*cec0*/  R2UR UR13, R5 ;  /* 0x00000000050d72ca */ /* 0x000fe200000e0000 */
[----:B------:R-:W-:Y:S01]  /*ced0*/  ULEA UR4, UR38, -UR4, 0x7 ;  /* 0x8000000426047291 */ /* 0x000fe2000f8e383f */
[----:B------:R-:W4:Y:S01]  /*cee0*/  LDL.64 R4, [R1+0x40] ;  /* 0x0000400001047983 */ /* 0x000f220000100a00 */
[----:B------:R-:W-:Y:S01]  /*cef0*/  WARPGROUP.ARRIVE ;  /* 0x00000000000079c5 */ /* 0x000fe20000000000 */
[----:B-1----:R-:W-:Y:S01]  /*cf00*/  FMUL.FTZ R90, R96, UR9 ;  /* 0x00000009605a7c20 */ /* 0x002fe20008410000 */
[----:B------:R-:W-:Y:S01]  /*cf10*/  FMUL.FTZ R88, R94, UR9 ;  /* 0x000000095e587c20 */ /* 0x000fe20008410000 */
[----:B------:R-:W-:Y:S01]  /*cf20*/  FMUL.FTZ R89, R95, UR9 ;  /* 0x000000095f597c20 */ /* 0x000fe20008410000 */
[----:B------:R1:W-:Y:S01]  /*cf30*/  MUFU.TANH R6, R126 ;  /* 0x0000007e00067308 */ /* 0x0003e20000002400 */
[----:B--2---:R-:W-:Y:S01]  /*cf40*/  IADD3 R2, -R2, 0x8, RZ ;  /* 0x0000000802027810 */ /* 0x004fe20007ffe1ff */
[----:B------:R-:W1:Y:S01]  /*cf50*/  LDC.64 R94, c[0x0][0x748] ;  /* 0x0001d200ff5e7b82 */ /* 0x000e620000000a00 */
[----:B------:R-:W-:-:S03]  /*cf60*/  FMUL.FTZ R91, R97, UR9 ;  /* 0x00000009615b7c20 */ /* 0x000fc60008410000 */
[----:B------:R-:W-:Y:S01]  /*cf70*/  HGMMA.64x128x16.F32.BF16 R24, gdesc[UR12], R24, gsb0 ;  /* 0x01e000000c1879f0 */ /* 0x000fe20008001818 */
[----:B------:R-:W-:Y:S01]  /*cf80*/  LEA R96, R3, UR4, 0x1 ;  /* 0x0000000403607c11 */ /* 0x000fe2000f8e08ff */
[----:B------:R-:W-:Y:S01]  /*cf90*/  UIADD3 UR4, UR6, 0x4, URZ ;  /* 0x0000000406047890 */ /* 0x000fe2000fffe03f */
[----:B------:R-:W2:Y:S01]  /*cfa0*/  MUFU.TANH R23, R23 ;  /* 0x0000001700177308 */ /* 0x000ea20000002400 */
[----:B------:R-:W-:-:S05]  /*cfb0*/  UMOV UR15, 0x40000040 ;  /* 0x40000040000f7882 */ /* 0x000fca0000000000 */
[----:B------:R-:W-:Y:S01]  /*cfc0*/  UMOV UR14, UR4 ;  /* 0x00000004000e7c82 */ /* 0x000fe20008000000 */
[----:B------:R-:W-:Y:S01]  /*cfd0*/  IADD3 R96, R7, R96, RZ ;  /* 0x0000006007607210 */ /* 0x000fe20007ffe0ff */
[----:B------:R-:W-:Y:S01]  /*cfe0*/  UMOV UR7, 0x40000040 ;  /* 0x4000004000077882 */ /* 0x000fe20000000000 */
[----:B---3--:R-:W-:Y:S01]  /*cff0*/  R2UR UR5, R99 ;  /* 0x00000000630572ca */ /* 0x008fe200000e0000 */
[----:B------:R-:W3:Y:S01]  /*d000*/  MUFU.TANH R90, R90 ;  /* 0x0000005a005a7308 */ /* 0x000ee20000002400 */
[-C--:B------:R-:W-:Y:S01]  /*d010*/  IADD3 R221, R2, -R96.reuse, RZ ;  /* 0x8000006002dd7210 */ /* 0x080fe20007ffe0ff */
[----:B-1----:R-:W-:Y:S01]  /*d020*/  IMAD.IADD R126, R94, 0x1, -R96 ;  /* 0x000000015e7e7824 */ /* 0x002fe200078e0a60 */
[----:B------:R-:W-:-:S05]  /*d030*/  IADD3 R95, RZ, -R96, -R95 ;  /* 0x80000060ff5f7210 */ /* 0x000fca0007ffe85f */
[----:B------:R-:W1:Y:S01]  /*d040*/  MUFU.TANH R91, R91 ;  /* 0x0000005b005b7308 */ /* 0x000e620000002400 */
[----:B------:R-:W-:Y:S02]  /*d050*/  IADD3 R94, R94, 0x8, -R96 ;  /* 0x000000085e5e7810 */ /* 0x000fe40007ffe860 */
[----:B------:R-:W-:Y:S02]  /*d060*/  SEL R126, R126, 0x80, !P2 ;  /* 0x000000807e7e7807 */ /* 0x000fe40005000000 */
[----:B------:R-:W-:-:S03]  /*d070*/  SEL R221, R221, 0x80, P3 ;  /* 0x00000080dddd7807 */ /* 0x000fc60001800000 */
[----:B------:R-:W1:Y:S08]  /*d080*/  MUFU.TANH R164, R100 ;  /* 0x0000006400a47308 */ /* 0x000e700000002400 */
[----:B------:R-:W1:Y:S08]  /*d090*/  MUFU.TANH R163, R101 ;  /* 0x0000006500a37308 */ /* 0x000e700000002400 */
[----:B------:R-:W1:Y:S08]  /*d0a0*/  MUFU.TANH R88, R88 ;  /* 0x0000005800587308 */ /* 0x000e700000002400 */
[----:B------:R-:W1:Y:S08]  /*d0b0*/  MUFU.TANH R89, R89 ;  /* 0x0000005900597308 */ /* 0x000e700000002400 */
[----:B------:R-:W-:Y:S08]  /*d0c0*/  MUFU.TANH R145, R120 ;  /* 0x0000007800917308 */ /* 0x000ff00000002400 */
[----:B------:R-:W-:Y:S08]  /*d0d0*/  MUFU.TANH R143, R122 ;  /* 0x0000007a008f7308 */ /* 0x000ff00000002400 */
[----:B------:R-:W-:Y:S08]  /*d0e0*/  MUFU.TANH R142, R123 ;  /* 0x0000007b008e7308 */ /* 0x000ff00000002400 */
[----:B------:R-:W1:Y:S08]  /*d0f0*/  MUFU.TANH R92, R92 ;  /* 0x0000005c005c7308 */ /* 0x000e700000002400 */
[----:B------:R-:W1:Y:S08]  /*d100*/  MUFU.TANH R162, R102 ;  /* 0x0000006600a27308 */ /* 0x000e700000002400 */
[----:B------:R-:W1:Y:S08]  /*d110*/  MUFU.TANH R93, R93 ;  /* 0x0000005d005d7308 */ /* 0x000e700000002400 */
[----:B------:R-:W-:Y:S08]  /*d120*/  MUFU.TANH R156, R109 ;  /* 0x0000006d009c7308 */ /* 0x000ff00000002400 */
[----:B------:R-:W1:Y:S08]  /*d130*/  MUFU.TANH R161, R104 ;  /* 0x0000006800a17308 */ /* 0x000e700000002400 */
[----:B------:R-:W1:Y:S01]  /*d140*/  MUFU.TANH R160, R105 ;  /* 0x0000006900a07308 */ /* 0x000e620000002400 */
[----:B------:R-:W-:-:S02]  /*d150*/  WARPGROUP.DEPBAR.LE gsb0, 0x0 ;  /* 0x00008000000079c5 */ /* 0x000fc40000010000 */
[----:B------:R-:W-:Y:S01]  /*d160*/  WARPGROUP.ARRIVE ;  /* 0x00000000000079c5 */ /* 0x000fe20000000000 */
[----:B------:R-:W-:-:S04]  /*d170*/  SEL R218, R95, 0x80, P1 ;  /* 0x000000805fda7807 */ /* 0x000fc80000800000 */
[----:B------:R-:W-:Y:S01]  /*d180*/  MUFU.TANH R153, R112 ;  /* 0x0000007000997308 */ /* 0x000fe20000002400 */
[C---:B------:R-:W-:Y:S02]  /*d190*/  ISETP.GE.AND P3, PT, R126.reuse, RZ, PT ;  /* 0x000000ff7e00720c */ /* 0x040fe40003f66270 */
[C---:B------:R-:W-:Y:S02]  /*d1a0*/  ISETP.GE.AND P4, PT, R126.reuse, 0x1, PT ;  /* 0x000000017e00780c */ /* 0x040fe40003f86270 */
[----:B------:R-:W-:Y:S02]  /*d1b0*/  ISETP.GE.AND P1, PT, R126, 0x9, PT ;  /* 0x000000097e00780c */ /* 0x000fe40003f26270 */
[----:B------:R-:W-:Y:S01]  /*d1c0*/  R2UR UR4, R98 ;  /* 0x00000000620472ca */ /* 0x000fe200000e0000 */
[----:B------:R-:W-:Y:S01]  /*d1d0*/  MUFU.TANH R141, R124 ;  /* 0x0000007c008d7308 */ /* 0x000fe20000002400 */
[C---:B------:R-:W-:Y:S02]  /*d1e0*/  ISETP.GT.OR P3, PT, R218.reuse, RZ, !P3 ;  /* 0x000000ffda00720c */ /* 0x040fe40005f64670 */
[----:B------:R-:W-:-:S02]  /*d1f0*/  ISETP.GT.OR P4, PT, R218, 0x1, !P4 ;  /* 0x00000001da00780c */ /* 0x000fc40006784670 */
[----:B------:R-:W-:Y:S01]  /*d200*/  ISETP.GT.OR P1, PT, R218, 0x9, !P1 ;  /* 0x00000009da00780c */ /* 0x000fe20004f24670 */
[----:B------:R-:W-:Y:S01]  /*d210*/  UIADD3 UR6, UR6, 0x6, URZ ;  /* 0x0000000606067890 */ /* 0x000fe2000fffe03f */
[----:B------:R-:W-:Y:S01]  /*d220*/  FSEL R216, R18, -INF , !P3 ;  /* 0xff80000012d87808 */ /* 0x000fe20005800000 */
[----:B------:R-:W1:Y:S01]  /*d230*/  MUFU.TANH R157, R108 ;  /* 0x0000006c009d7308 */ /* 0x000e620000002400 */
[----:B------:R-:W-:Y:S02]  /*d240*/  FSEL R219, R230, -INF , !P4 ;  /* 0xff800000e6db7808 */ /* 0x000fe40006000000 */
[C---:B------:R-:W-:Y:S02]  /*d250*/  ISETP.GE.AND P2, PT, R126.reuse, 0x10, PT ;  /* 0x000000107e00780c */ /* 0x040fe40003f46270 */
[C---:B------:R-:W-:Y:S02]  /*d260*/  ISETP.GE.AND P3, PT, R126.reuse, 0x11, PT ;  /* 0x000000117e00780c */ /* 0x040fe40003f66270 */
[C---:B------:R-:W-:Y:S01]  /*d270*/  ISETP.GE.AND P5, PT, R126.reuse, 0x18, PT ;  /* 0x000000187e00780c */ /* 0x040fe20003fa6270 */
[----:B------:R-:W1:Y:S01]  /*d280*/  MUFU.TANH R152, R113 ;  /* 0x0000007100987308 */ /* 0x000e620000002400 */
[----:B------:R-:W-:-:S02]  /*d290*/  ISETP.GE.AND P4, PT, R126, 0x19, PT ;  /* 0x000000197e00780c */ /* 0x000fc40003f86270 */
[----:B------:R-:W-:-:S05]  /*d2a0*/  FSEL R220, R235, -INF , !P1 ;  /* 0xff800000ebdc7808 */ /* 0x000fca0004800000 */
[----:B------:R-:W-:Y:S01]  /*d2b0*/  MUFU.TANH R144, R121 ;  /* 0x0000007900907308 */ /* 0x000fe20000002400 */
[----:B------:R-:W-:Y:S01]  /*d2c0*/  FMUL.FTZ R110, R110, UR9 ;  /* 0x000000096e6e7c20 */ /* 0x000fe20008410000 */
[----:B------:R-:W-:Y:S01]  /*d2d0*/  FMUL.FTZ R111, R111, UR9 ;  /* 0x000000096f6f7c20 */ /* 0x000fe20008410000 */
[----:B------:R-:W-:-:S05]  /*d2e0*/  FMUL.FTZ R119, R119, UR9 ;  /* 0x0000000977777c20 */ /* 0x000fca0008410000 */
[----:B------:R-:W-:Y:S01]  /*d2f0*/  MUFU.TANH R140, R125 ;  /* 0x0000007d008c7308 */ /* 0x000fe20000002400 */
[----:B------:R-:W-:-:S07]  /*d300*/  FMUL.FTZ R115, R115, UR9 ;  /* 0x0000000973737c20 */ /* 0x000fce0008410000 */
[----:B------:R-:W1:Y:S08]  /*d310*/  MUFU.TANH R150, R116 ;  /* 0x0000007400967308 */ /* 0x000e700000002400 */
[----:B------:R-:W1:Y:S01]  /*d320*/  MUFU.TANH R148, R117 ;  /* 0x0000007500947308 */ /* 0x000e620000002400 */
[----:B------:R-:W-:-:S07]  /*d330*/  FMUL.FTZ R118, R118, UR9 ;  /* 0x0000000976767c20 */ /* 0x000fce0008410000 */
[----:B------:R-:W-:Y:S08]  /*d340*/  MUFU.TANH R158, R107 ;  /* 0x0000006b009e7308 */ /* 0x000ff00000002400 */
[----:B------:R-:W-:Y:S08]  /*d350*/  MUFU.TANH R151, R114 ;  /* 0x0000007200977308 */ /* 0x000ff00000002400 */
[----:B------:R-:W1:Y:S01]  /*d360*/  MUFU.TANH R159, R106 ;  /* 0x0000006a009f7308 */ /* 0x000e620000002400 */
[----:B----4-:R-:W-:-:S02]  /*d370*/  R2UR UR12, R4 ;  /* 0x00000000040c72ca */ /* 0x010fc400000e0000 */
[----:B------:R-:W-:-:S13]  /*d380*/  R2UR UR13, R5 ;  /* 0x00000000050d72ca */ /* 0x000fda00000e0000 */
[----:B------:R-:W-:Y:S01]  /*d390*/  HGMMA.64x128x16.F32.BF16 R24, gdesc[UR12], R24, gsb0 ;  /* 0x01e000000c1879f0 */ /* 0x000fe20008001818 */
[----:B------:R4:W-:Y:S02]  /*d3a0*/  MUFU.TANH R4, R128 ;  /* 0x0000008000047308 */ /* 0x0009e40000002400 */
[----:B----4-:R-:W-:Y:S02]  /*d3b0*/  SEL R128, R94, 0x80, !P0 ;  /* 0x000000805e807807 */ /* 0x010fe40004000000 */
[----:B------:R-:W-:-:S04]  /*d3c0*/  ISETP.GE.AND P0, PT, R126, 0x8, PT ;  /* 0x000000087e00780c */ /* 0x000fc80003f06270 */
[----:B------:R-:W-:Y:S02]  /*d3d0*/  ISETP.GT.OR P0, PT, R218, 0x8, !P0 ;  /* 0x00000008da00780c */ /* 0x000fe40004704670 */
[----:B------:R-:W-:Y:S02]  /*d3e0*/  ISETP.GE.AND P1, PT, R128, 0x1, PT ;  /* 0x000000018000780c */ /* 0x000fe40003f26270 */
[----:B------:R-:W-:Y:S02]  /*d3f0*/  FSEL R224, R236, -INF , !P0 ;  /* 0xff800000ece07808 */ /* 0x000fe40004000000 */
[----:B------:R-:W-:Y:S02]  /*d400*/  ISETP.GE.AND P0, PT, R128, RZ, PT ;  /* 0x000000ff8000720c */ /* 0x000fe40003f06270 */
[C---:B------:R-:W-:Y:S02]  /*d410*/  ISETP.GT.OR P2, PT, R218.reuse, 0x10, !P2 ;  /* 0x00000010da00780c */ /* 0x040fe40005744670 */
[----:B------:R-:W-:-:S02]  /*d420*/  ISETP.GT.OR P3, PT, R218, 0x11, !P3 ;  /* 0x00000011da00780c */ /* 0x000fc40005f64670 */
[C---:B------:R-:W-:Y:S02]  /*d430*/  ISETP.GT.OR P5, PT, R218.reuse, 0x18, !P5 ;  /* 0x00000018da00780c */ /* 0x040fe40006fa4670 */
[----:B------:R-:W-:Y:S02]  /*d440*/  ISETP.GT.OR P4, PT, R218, 0x19, !P4 ;  /* 0x00000019da00780c */ /* 0x000fe40006784670 */
[C---:B------:R-:W-:Y:S02]  /*d450*/  ISETP.GT.OR P0, PT, R221.reuse, RZ, !P0 ;  /* 0x000000ffdd00720c */ /* 0x040fe40004704670 */
[----:B------:R-:W-:Y:S02]  /*d460*/  ISETP.GT.OR P1, PT, R221, 0x1, !P1 ;  /* 0x00000001dd00780c */ /* 0x000fe40004f24670 */
[----:B------:R-:W-:Y:S02]  /*d470*/  FSEL R215, R20, -INF , !P2 ;  /* 0xff80000014d77808 */ /* 0x000fe40005000000 */
[----:B------:R-:W-:-:S02]  /*d480*/  FSEL R211, R21, -INF , !P3 ;  /* 0xff80000015d37808 */ /* 0x000fc40005800000 */
[----:B------:R-:W-:Y:S02]  /*d490*/  FSEL R208, R201, -INF , !P5 ;  /* 0xff800000c9d07808 */ /* 0x000fe40006800000 */
[----:B------:R-:W-:Y:S02]  /*d4a0*/  FSEL R206, R202, -INF , !P4 ;  /* 0xff800000cace7808 */ /* 0x000fe40006000000 */
[C---:B------:R-:W-:Y:S02]  /*d4b0*/  ISETP.GE.AND P2, PT, R128.reuse, 0x8, PT ;  /* 0x000000088000780c */ /* 0x040fe40003f46270 */
[C---:B------:R-:W-:Y:S02]  /*d4c0*/  ISETP.GE.AND P3, PT, R128.reuse, 0x9, PT ;  /* 0x000000098000780c */ /* 0x040fe40003f66270 */
[C---:B------:R-:W-:Y:S02]  /*d4d0*/  ISETP.GE.AND P5, PT, R128.reuse, 0x10, PT ;  /* 0x000000108000780c */ /* 0x040fe40003fa6270 */
[----:B------:R-:W-:-:S02]  /*d4e0*/  ISETP.GE.AND P4, PT, R128, 0x11, PT ;  /* 0x000000118000780c */ /* 0x000fc40003f86270 */
[----:B------:R-:W-:Y:S02]  /*d4f0*/  FSEL R214, R19, -INF , !P0 ;  /* 0xff80000013d67808 */ /* 0x000fe40004000000 */
[----:B------:R-:W-:Y:S02]  /*d500*/  FSEL R228, R237, -INF , !P1 ;  /* 0xff800000ede47808 */ /* 0x000fe40004800000 */
[C---:B------:R-:W-:Y:S02]  /*d510*/  ISETP.GE.AND P0, PT, R128.reuse, 0x18, PT ;  /* 0x000000188000780c */ /* 0x040fe40003f06270 */
[----:B------:R-:W-:Y:S02]  /*d520*/  ISETP.GE.AND P1, PT, R128, 0x19, PT ;  /* 0x000000198000780c */ /* 0x000fe40003f26270 */
[C---:B------:R-:W-:Y:S02]  /*d530*/  ISETP.GT.OR P2, PT, R221.reuse, 0x8, !P2 ;  /* 0x00000008dd00780c */ /* 0x040fe40005744670 */
[----:B------:R-:W-:-:S02]  /*d540*/  ISETP.GT.OR P3, PT, R221, 0x9, !P3 ;  /* 0x00000009dd00780c */ /* 0x000fc40005f64670 */
[C---:B------:R-:W-:Y:S02]  /*d550*/  ISETP.GT.OR P5, PT, R221.reuse, 0x10, !P5 ;  /* 0x00000010dd00780c */ /* 0x040fe40006fa4670 */
[C---:B------:R-:W-:Y:S02]  /*d560*/  ISETP.GT.OR P4, PT, R221.reuse, 0x11, !P4 ;  /* 0x00000011dd00780c */ /* 0x040fe40006784670 */
[C---:B------:R-:W-:Y:S02]  /*d570*/  ISETP.GT.OR P0, PT, R221.reuse, 0x18, !P0 ;  /* 0x00000018dd00780c */ /* 0x040fe40004704670 */
        /* <DEDUP_REMOVED lines=19> */
[----:B------:R-:W-:Y:S01]  /*d6b0*/  FSEL R204, R170, -INF , !P2 ;  /* 0xff800000aacc7808 */ /* 0x000fe20005000000 */
[----:B------:R-:W-:Y:S02]  /*d6c0*/  WARPGROUP.DEPBAR.LE gsb0, 0x0 ;  /* 0x00008000000079c5 */ /* 0x000fe40000010000 */
[----:B------:R-:W4:Y:S01]  /*d6d0*/  LDS R227, [R227+0x400] ;  /* 0x00040000e3e37984 */ /* 0x000f220000000800 */
[----:B------:R-:W-:-:S06]  /*d6e0*/  WARPGROUP.ARRIVE ;  /* 0x00000000000079c5 */ /* 0x000fcc0000000000 */
[----:B------:R-:W-:Y:S01]  /*d6f0*/  HGMMA.64x128x16.F32.BF16 R24, gdesc[UR4], R24, gsb0 ;  /* 0x01e00000041879f0 */ /* 0x000fe20008001818 */
[----:B------:R-:W-:Y:S01]  /*d700*/  FSEL R122, R169, -INF , !P3 ;  /* 0xff800000a97a7808 */ /* 0x000fe20005800000 */
[----:B------:R-:W4:Y:S01]  /*d710*/  MUFU.TANH R155, R110 ;  /* 0x0000006e009b7308 */ /* 0x000f220000002400 */
[----:B------:R-:W-:Y:S01]  /*d720*/  FSEL R123, R166, -INF , !P5 ;  /* 0xff800000a67b7808 */ /* 0x000fe20006800000 */
[----:B------:R-:W-:Y:S01]  /*d730*/  FMUL.FTZ R127, R127, UR9 ;  /* 0x000000097f7f7c20 */ /* 0x000fe20008410000 */
[----:B--2---:R-:W-:Y:S01]  /*d740*/  FSEL R120, R23, -INF , !P4 ;  /* 0xff80000017787808 */ /* 0x004fe20006000000 */
[----:B------:R-:W-:Y:S01]  /*d750*/  FMUL.FTZ R130, R130, UR9 ;  /* 0x0000000982827c20 */ /* 0x000fe20008410000 */
[C---:B------:R-:W-:Y:S01]  /*d760*/  ISETP.GE.AND P2, PT, R126.reuse, 0x38, PT ;  /* 0x000000387e00780c */ /* 0x040fe20003f46270 */
[----:B------:R-:W-:Y:S01]  /*d770*/  FMUL.FTZ R212, R131, UR9 ;  /* 0x0000000983d47c20 */ /* 0x000fe20008410000 */
[----:B------:R-:W-:Y:S01]  /*d780*/  ISETP.GE.AND P3, PT, R126, 0x39, PT ;  /* 0x000000397e00780c */ /* 0x000fe20003f66270 */
[----:B------:R-:W2:Y:S01]  /*d790*/  MUFU.TANH R154, R111 ;  /* 0x0000006f009a7308 */ /* 0x000ea20000002400 */
[----:B------:R-:W-:Y:S01]  /*d7a0*/  ISETP.GE.AND P5, PT, R128, 0x20, PT ;  /* 0x000000208000780c */ /* 0x000fe20003fa6270 */
[----:B------:R-:W-:Y:S01]  /*d7b0*/  IMAD R136, R0, 0x400, R136 ;  /* 0x0000040000887824 */ /* 0x000fe200078e0288 */
[----:B------:R-:W-:Y:S01]  /*d7c0*/  ISETP.GE.AND P4, PT, R128, 0x21, PT ;  /* 0x000000218000780c */ /* 0x000fe20003f86270 */
[----:B------:R-:W-:Y:S01]  /*d7d0*/  VIADD R223, R9, 0x4 ;  /* 0x0000000409df7836 */ /* 0x000fe20000000000 */
[----:B---3--:R-:W-:Y:S01]  /*d7e0*/  FSEL R103, R90, -INF , !P0 ;  /* 0xff8000005a677808 */ /* 0x008fe20004000000 */
[----:B------:R-:W-:Y:S01]  /*d7f0*/  FMUL.FTZ R138, R129, UR9 ;  /* 0x00000009818a7c20 */ /* 0x000fe20008410000 */
[----:B-1----:R-:W-:Y:S01]  /*d800*/  FSEL R109, R91, -INF , !P1 ;  /* 0xff8000005b6d7808 */ /* 0x002fe20004800000 */
[----:B------:R1:W-:Y:S01]  /*d810*/  MUFU.TANH R146, R119 ;  /* 0x0000007700927308 */ /* 0x0003e20000002400 */
[----:B------:R-:W-:-:S02]  /*d820*/  ISETP.GE.AND P0, PT, R128, 0x28, PT ;  /* 0x000000288000780c */ /* 0x000fc40003f06270 */
[C---:B------:R-:W-:Y:S01]  /*d830*/  IADD3 R231, R9.reuse, 0x8, RZ ;  /* 0x0000000809e77810 */ /* 0x040fe20007ffe0ff */
[----:B------:R-:W-:Y:S01]  /*d840*/  VIADD R232, R9, 0xc ;  /* 0x0000000c09e87836 */ /* 0x000fe20000000000 */
[----:B------:R-:W-:Y:S01]  /*d850*/  ISETP.GE.AND P1, PT, R128, 0x29, PT ;  /* 0x000000298000780c */ /* 0x000fe20003f26270 */
[----:B------:R-:W-:Y:S01]  /*d860*/  ULDC UR4, c[0x0][0x744] ;  /* 0x0001d10000047ab9 */ /* 0x000fe20000000800 */
[C---:B------:R-:W-:Y:S02]  /*d870*/  ISETP.GT.OR P2, PT, R218.reuse, 0x38, !P2 ;  /* 0x00000038da00780c */ /* 0x040fe40005744670 */
[----:B------:R-:W-:Y:S02]  /*d880*/  ISETP.GT.OR P3, PT, R218, 0x39, !P3 ;  /* 0x00000039da00780c */ /* 0x000fe40005f64670 */
[C---:B------:R-:W-:Y:S02]  /*d890*/  ISETP.GT.OR P5, PT, R221.reuse, 0x20, !P5 ;  /* 0x00000020dd00780c */ /* 0x040fe40006fa4670 */
[----:B------:R-:W-:-:S02]  /*d8a0*/  ISETP.GT.OR P4, PT, R221, 0x21, !P4 ;  /* 0x00000021dd00780c */ /* 0x000fc40006784670 */
[C---:B------:R-:W-:Y:S02]  /*d8b0*/  ISETP.GT.OR P0, PT, R221.reuse, 0x28, !P0 ;  /* 0x00000028dd00780c */ /* 0x040fe40004704670 */
[----:B------:R-:W-:Y:S02]  /*d8c0*/  ISETP.GT.OR P1, PT, R221, 0x29, !P1 ;  /* 0x00000029dd00780c */ /* 0x000fe40004f24670 */
[----:B------:R-:W-:Y:S02]  /*d8d0*/  FSEL R112, R164, -INF , !P2 ;  /* 0xff800000a4707808 */ /* 0x000fe40005000000 */
[----:B------:R-:W-:Y:S02]  /*d8e0*/  FSEL R97, R163, -INF , !P3 ;  /* 0xff800000a3617808 */ /* 0x000fe40005800000 */
[----:B------:R-:W-:Y:S02]  /*d8f0*/  FSEL R205, R168, -INF , !P5 ;  /* 0xff800000a8cd7808 */ /* 0x000fe40006800000 */
[----:B------:R-:W-:-:S02]  /*d900*/  FSEL R124, R167, -INF , !P4 ;  /* 0xff800000a77c7808 */ /* 0x000fc40006000000 */
[C---:B------:R-:W-:Y:S02]  /*d910*/  ISETP.GE.AND P2, PT, R128.reuse, 0x30, PT ;  /* 0x000000308000780c */ /* 0x040fe40003f46270 */
[C---:B------:R-:W-:Y:S02]  /*d920*/  ISETP.GE.AND P3, PT, R128.reuse, 0x31, PT ;  /* 0x000000318000780c */ /* 0x040fe40003f66270 */
[C---:B------:R-:W-:Y:S02]  /*d930*/  ISETP.GE.AND P5, PT, R128.reuse, 0x38, PT ;  /* 0x000000388000780c */ /* 0x040fe40003fa6270 */
[----:B------:R-:W-:Y:S02]  /*d940*/  ISETP.GE.AND P4, PT, R128, 0x39, PT ;  /* 0x000000398000780c */ /* 0x000fe40003f86270 */
[----:B------:R-:W-:Y:S02]  /*d950*/  FSEL R125, R88, -INF , !P0 ;  /* 0xff800000587d7808 */ /* 0x000fe40004000000 */
[----:B------:R-:W-:-:S02]  /*d960*/  FSEL R121, R89, -INF , !P1 ;  /* 0xff80000059797808 */ /* 0x000fc40004800000 */
[C---:B------:R-:W-:Y:S02]  /*d970*/  ISETP.GE.AND P0, PT, R126.reuse, 0x40, PT ;  /* 0x000000407e00780c */ /* 0x040fe40003f06270 */
[----:B------:R-:W-:Y:S02]  /*d980*/  ISETP.GE.AND P1, PT, R126, 0x41, PT ;  /* 0x000000417e00780c */ /* 0x000fe40003f26270 */
[C---:B------:R-:W-:Y:S02]  /*d990*/  ISETP.GT.OR P2, PT, R221.reuse, 0x30, !P2 ;  /* 0x00000030dd00780c */ /* 0x040fe40005744670 */
[C---:B------:R-:W-:Y:S02]  /*d9a0*/  ISETP.GT.OR P3, PT, R221.reuse, 0x31, !P3 ;  /* 0x00000031dd00780c */ /* 0x040fe40005f64670 */
        /* <DEDUP_REMOVED lines=11> */
[----:B------:R-:W-:Y:S01]  /*da60*/  ISETP.GE.AND P4, PT, R126, 0x51, PT ;  /* 0x000000517e00780c */ /* 0x000fe20003f86270 */
[----:B------:R-:W3:Y:S01]  /*da70*/  MUFU.TANH R149, R115 ;  /* 0x0000007300957308 */ /* 0x000ee20000002400 */
[----:B------:R-:W-:Y:S02]  /*da80*/  FSEL R117, R161, -INF , !P0 ;  /* 0xff800000a1757808 */ /* 0x000fe40004000000 */
[----:B-1----:R-:W-:-:S02]  /*da90*/  FSEL R119, R160, -INF , !P1 ;  /* 0xff800000a0777808 */ /* 0x002fc40004800000 */
[C---:B------:R-:W-:Y:S02]  /*daa0*/  ISETP.GE.AND P0, PT, R126.reuse, 0x58, PT ;  /* 0x000000587e00780c */ /* 0x040fe40003f06270 */
[----:B------:R-:W-:Y:S02]  /*dab0*/  ISETP.GE.AND P1, PT, R126, 0x59, PT ;  /* 0x000000597e00780c */ /* 0x000fe40003f26270 */
[C---:B------:R-:W-:Y:S02]  /*dac0*/  ISETP.GT.OR P2, PT, R218.reuse, 0x48, !P2 ;  /* 0x00000048da00780c */ /* 0x040fe40005744670 */
[C---:B------:R-:W-:Y:S02]  /*dad0*/  ISETP.GT.OR P3, PT, R218.reuse, 0x49, !P3 ;  /* 0x00000049da00780c */ /* 0x040fe40005f64670 */
[C---:B------:R-:W-:Y:S02]  /*dae0*/  ISETP.GT.OR P5, PT, R218.reuse, 0x50, !P5 ;  /* 0x00000050da00780c */ /* 0x040fe40006fa4670 */
[----:B------:R-:W-:-:S02]  /*daf0*/  ISETP.GT.OR P4, PT, R218, 0x51, !P4 ;  /* 0x00000051da00780c */ /* 0x000fc40006784670 */
[C---:B------:R-:W-:Y:S02]  /*db00*/  ISETP.GT.OR P0, PT, R218.reuse, 0x58, !P0 ;  /* 0x00000058da00780c */ /* 0x040fe40004704670 */
[----:B------:R-:W-:Y:S01]  /*db10*/  ISETP.GT.OR P1, PT, R218, 0x59, !P1 ;  /* 0x00000059da00780c */ /* 0x000fe20004f24670 */
[----:B------:R-:W1:Y:S01]  /*db20*/  MUFU.TANH R147, R118 ;  /* 0x0000007600937308 */ /* 0x000e620000002400 */
        /* <DEDUP_REMOVED lines=20> */
[----:B----4-:R-:W-:Y:S02]  /*dc70*/  FSEL R111, R155, -INF , !P5 ;  /* 0xff8000009b6f7808 */ /* 0x010fe40006800000 */
[----:B--2---:R-:W-:-:S02]  /*dc80*/  FSEL R104, R154, -INF , !P4 ;  /* 0xff8000009a687808 */ /* 0x004fc40006000000 */
[C---:B------:R-:W-:Y:S02]  /*dc90*/  ISETP.GE.AND P2, PT, R128.reuse, 0x58, PT ;  /* 0x000000588000780c */ /* 0x040fe40003f46270 */
[----:B------:R-:W-:Y:S02]  /*dca0*/  ISETP.GE.AND P3, PT, R128, 0x59, PT ;  /* 0x000000598000780c */ /* 0x000fe40003f66270 */
[C---:B------:R-:W-:Y:S02]  /*dcb0*/  ISETP.GE.AND P5, PT, R126.reuse, 0x60, PT ;  /* 0x000000607e00780c */ /* 0x040fe40003fa6270 */
[----:B------:R-:W-:Y:S02]  /*dcc0*/  ISETP.GE.AND P4, PT, R126, 0x61, PT ;  /* 0x000000617e00780c */ /* 0x000fe40003f86270 */
[----:B------:R-:W-:Y:S02]  /*dcd0*/  FSEL R100, R151, -INF , !P0 ;  /* 0xff80000097647808 */ /* 0x000fe40004000000 */
[----:B---3--:R-:W-:-:S02]  /*dce0*/  FSEL R115, R149, -INF , !P1 ;  /* 0xff80000095737808 */ /* 0x008fc40004800000 */
[C---:B------:R-:W-:Y:S02]  /*dcf0*/  ISETP.GE.AND P0, PT, R126.reuse, 0x68, PT ;  /* 0x000000687e00780c */ /* 0x040fe40003f06270 */
[----:B------:R-:W-:Y:S02]  /*dd00*/  ISETP.GE.AND P1, PT, R126, 0x69, PT ;  /* 0x000000697e00780c */ /* 0x000fe40003f26270 */
[C---:B------:R-:W-:Y:S02]  /*dd10*/  ISETP.GT.OR P2, PT, R221.reuse, 0x58, !P2 ;  /* 0x00000058dd00780c */ /* 0x040fe40005744670 */
[----:B------:R-:W-:Y:S02]  /*dd20*/  ISETP.GT.OR P3, PT, R221, 0x59, !P3 ;  /* 0x00000059dd00780c */ /* 0x000fe40005f64670 */
[C---:B------:R-:W-:Y:S02]  /*dd30*/  ISETP.GT.OR P5, PT, R218.reuse, 0x60, !P5 ;  /* 0x00000060da00780c */ /* 0x040fe40006fa4670 */
[----:B------:R-:W-:-:S02]  /*dd40*/  ISETP.GT.OR P4, PT, R218, 0x61, !P4 ;  /* 0x00000061da00780c */ /* 0x000fc40006784670 */
[C---:B------:R-:W-:Y:S02]  /*dd50*/  ISETP.GT.OR P0, PT, R218.reuse, 0x68, !P0 ;  /* 0x00000068da00780c */ /* 0x040fe40004704670 */
[----:B------:R-:W-:Y:S01]  /*dd60*/  ISETP.GT.OR P1, PT, R218, 0x69, !P1 ;  /* 0x00000069da00780c */ /* 0x000fe20004f24670 */
[----:B------:R2:W3:Y:S01]  /*dd70*/  MUFU.TANH R5, R127 ;  /* 0x0000007f00057308 */ /* 0x0004e20000002400 */
[----:B-1----:R-:W-:Y:S02]  /*dd80*/  FSEL R95, R147, -INF , !P2 ;  /* 0xff800000935f7808 */ /* 0x002fe40005000000 */
[----:B------:R-:W-:Y:S02]  /*dd90*/  FSEL R118, R146, -INF , !P3 ;  /* 0xff80000092767808 */ /* 0x000fe40005800000 */
[----:B------:R-:W-:Y:S02]  /*dda0*/  FSEL R113, R145, -INF , !P5 ;  /* 0xff80000091717808 */ /* 0x000fe40006800000 */
[----:B------:R-:W-:-:S02]  /*ddb0*/  FSEL R108, R144, -INF , !P4 ;  /* 0xff800000906c7808 */ /* 0x000fc40006000000 */
[C---:B------:R-:W-:Y:S02]  /*ddc0*/  ISETP.GE.AND P2, PT, R126.reuse, 0x70, PT ;  /* 0x000000707e00780c */ /* 0x040fe40003f46270 */
[C---:B------:R-:W-:Y:S02]  /*ddd0*/  ISETP.GE.AND P3, PT, R126.reuse, 0x71, PT ;  /* 0x000000717e00780c */ /* 0x040fe40003f66270 */
[C---:B------:R-:W-:Y:S02]  /*dde0*/  ISETP.GE.AND P5, PT, R126.reuse, 0x78, PT ;  /* 0x000000787e00780c */ /* 0x040fe40003fa6270 */
[----:B------:R-:W-:Y:S01]  /*ddf0*/  ISETP.GE.AND P4, PT, R126, 0x79, PT ;  /* 0x000000797e00780c */ /* 0x000fe20003f86270 */
[----:B------:R1:W4:Y:S01]  /*de00*/  MUFU.TANH R2, R130 ;  /* 0x0000008200027308 */ /* 0x0003220000002400 */
[----:B--2---:R-:W-:Y:S02]  /*de10*/  FSEL R127, R141, -INF , !P0 ;  /* 0xff8000008d7f7808 */ /* 0x004fe40004000000 */
[----:B------:R-:W-:-:S02]  /*de20*/  FSEL R126, R140, -INF , !P1 ;  /* 0xff8000008c7e7808 */ /* 0x000fc40004800000 */
[C---:B------:R-:W-:Y:S02]  /*de30*/  ISETP.GE.AND P0, PT, R128.reuse, 0x60, PT ;  /* 0x000000608000780c */ /* 0x040fe40003f06270 */
[----:B------:R-:W-:Y:S02]  /*de40*/  ISETP.GE.AND P1, PT, R128, 0x61, PT ;  /* 0x000000618000780c */ /* 0x000fe40003f26270 */
[----:B------:R-:W-:Y:S02]  /*de50*/  ISETP.GT.OR P2, PT, R218, 0x70, !P2 ;  /* 0x00000070da00780c */ /* 0x000fe40005744670 */
[C---:B------:R-:W-:Y:S02]  /*de60*/  ISETP.GT.OR P0, PT, R221.reuse, 0x60, !P0 ;  /* 0x00000060dd00780c */ /* 0x040fe40004704670 */
[----:B------:R-:W-:Y:S02]  /*de70*/  ISETP.GT.OR P1, PT, R221, 0x61, !P1 ;  /* 0x00000061dd00780c */ /* 0x000fe40004f24670 */
[----:B-1----:R-:W-:-:S02]  /*de80*/  FSEL R130, R4, -INF , !P2 ;  /* 0xff80000004827808 */ /* 0x002fc40005000000 */
[----:B------:R-:W-:Y:S02]  /*de90*/  FSEL R131, R143, -INF , !P0 ;  /* 0xff8000008f837808 */ /* 0x000fe40004000000 */
[----:B------:R-:W-:Y:S02]  /*dea0*/  FSEL R137, R142, -INF , !P1 ;  /* 0xff8000008e897808 */ /* 0x000fe40004800000 */
[C---:B------:R-:W-:Y:S02]  /*deb0*/  ISETP.GE.AND P2, PT, R128.reuse, 0x68, PT ;  /* 0x000000688000780c */ /* 0x040fe40003f46270 */
[C---:B------:R-:W-:Y:S02]  /*dec0*/  ISETP.GE.AND P0, PT, R128.reuse, 0x69, PT ;  /* 0x000000698000780c */ /* 0x040fe40003f06270 */
[----:B------:R-:W-:Y:S02]  /*ded0*/  ISETP.GE.AND P1, PT, R128, 0x70, PT ;  /* 0x000000708000780c */ /* 0x000fe40003f26270 */
[----:B------:R-:W-:-:S02]  /*dee0*/  ISETP.GT.OR P2, PT, R221, 0x68, !P2 ;  /* 0x00000068dd00780c */ /* 0x000fc40005744670 */
[C---:B------:R-:W-:Y:S02]  /*def0*/  ISETP.GT.OR P0, PT, R221.reuse, 0x69, !P0 ;  /* 0x00000069dd00780c */ /* 0x040fe40004704670 */
[----:B------:R-:W-:Y:S02]  /*df00*/  ISETP.GT.OR P1, PT, R221, 0x70, !P1 ;  /* 0x00000070dd00780c */ /* 0x000fe40004f24670 */
[----:B------:R-:W-:Y:S01]  /*df10*/  R2UR UR8, R136 ;  /* 0x00000000880872ca */ /* 0x000fe200000e0000 */
[----:B------:R-:W1:Y:S01]  /*df20*/  SHFL.IDX PT, R225, R227, R9, 0x1f ;  /* 0x00001f09e3e17589 */ /* 0x000e6200000e0000 */
[----:B------:R-:W-:Y:S02]  /*df30*/  FSEL R129, R6, -INF , !P2 ;  /* 0xff80000006817808 */ /* 0x000fe40005000000 */
[----:B---3--:R-:W-:Y:S02]  /*df40*/  FSEL R139, R5, -INF , !P0 ;  /* 0xff800000058b7808 */ /* 0x008fe40004000000 */
[----:B----4-:R-:W-:-:S02]  /*df50*/  FSEL R136, R2, -INF , !P1 ;  /* 0xff80000002887808 */ /* 0x010fc40004800000 */
[C---:B------:R-:W-:Y:S02]  /*df60*/  ISETP.GE.AND P2, PT, R128.reuse, 0x71, PT ;  /* 0x000000718000780c */ /* 0x040fe40003f46270 */
[C---:B------:R-:W-:Y:S02]  /*df70*/  ISETP.GE.AND P0, PT, R128.reuse, 0x78, PT ;  /* 0x000000788000780c */ /* 0x040fe40003f06270 */
[----:B------:R-:W-:Y:S02]  /*df80*/  ISETP.GE.AND P1, PT, R128, 0x79, PT ;  /* 0x000000798000780c */ /* 0x000fe40003f26270 */
[----:B------:R2:W-:Y:S02]  /*df90*/  MUFU.TANH R128, R212 ;  /* 0x000000d400807308 */ /* 0x0005e40000002400 */
[----:B--2---:R-:W2:Y:S01]  /*dfa0*/  SHFL.IDX PT, R212, R227, R223, 0x1f ;  /* 0x00001fdfe3d47589 */ /* 0x004ea200000e0000 */
[C---:B------:R-:W-:Y:S02]  /*dfb0*/  ISETP.GT.OR P3, PT, R218.reuse, 0x71, !P3 ;  /* 0x00000071da00780c */ /* 0x040fe40005f64670 */
[----:B------:R-:W-:-:S02]  /*dfc0*/  ISETP.GT.OR P5, PT, R218, 0x78, !P5 ;  /* 0x00000078da00780c */ /* 0x000fc40006fa4670 */
[----:B------:R-:W-:Y:S02]  /*dfd0*/  ISETP.GT.OR P4, PT, R218, 0x79, !P4 ;  /* 0x00000079da00780c */ /* 0x000fe40006784670 */
[----:B------:R-:W3:Y:S01]  /*dfe0*/  SHFL.IDX PT, R218, R17, R9, 0x1f ;  /* 0x00001f0911da7589 */ /* 0x000ee200000e0000 */
[----:B------:R-:W-:Y:S02]  /*dff0*/  WARPGROUP.DEPBAR.LE gsb0, 0x0 ;  /* 0x00008000000079c5 */ /* 0x000fe40000010000 */
[----:B-1----:R-:W-:Y:S01]  /*e000*/  FADD.FTZ R229, R24, -R225 ;  /* 0x800000e118e57221 */ /* 0x002fe20000010000 */
[C---:B------:R-:W-:Y:S01]  /*e010*/  ISETP.GT.OR P2, PT, R221.reuse, 0x71, !P2 ;  /* 0x00000071dd00780c */ /* 0x040fe20005744670 */
[----:B------:R-:W1:Y:S01]  /*e020*/  SHFL.IDX PT, R24, R227, R231, 0x1f ;  /* 0x00001fe7e3187589 */ /* 0x000e6200000e0000 */
[C---:B------:R-:W-:Y:S02]  /*e030*/  ISETP.GT.OR P0, PT, R221.reuse, 0x78, !P0 ;  /* 0x00000078dd00780c */ /* 0x040fe40004704670 */
[----:B------:R-:W-:Y:S01]  /*e040*/  ISETP.GT.OR P1, PT, R221, 0x79, !P1 ;  /* 0x00000079dd00780c */ /* 0x000fe20004f24670 */
[----:B------:R-:W-:Y:S01]  /*e050*/  LDS R14, [R14+0x400] ;  /* 0x000400000e0e7984 */ /* 0x000fe20000000800 */
[----:B--2---:R-:W-:-:S03]  /*e060*/  FADD.FTZ R226, R25, -R212 ;  /* 0x800000d419e27221 */ /* 0x004fc60000010000 */
[----:B------:R-:W-:Y:S04]  /*e070*/  SHFL.IDX PT, R25, R17, R223, 0x1f ;  /* 0x00001fdf11197589 */ /* 0x000fe800000e0000 */
[----:B------:R-:W2:Y:S01]  /*e080*/  SHFL.IDX PT, R223, R227, R232, 0x1f ;  /* 0x00001fe8e3df7589 */ /* 0x000ea200000e0000 */
[----:B------:R-:W-:Y:S01]  /*e090*/  FADD.FTZ R212, R27, -R212 ;  /* 0x800000d41bd47221 */ /* 0x000fe20000010000 */
[--C-:B---3--:R-:W-:Y:S01]  /*e0a0*/  FFMA.FTZ R216, R216, UR4, -R218.reuse ;  /* 0x00000004d8d87c23 */ /* 0x108fe200080108da */
[C---:B------:R-:W-:Y:S01]  /*e0b0*/  IADD3 R27, R9.reuse, 0x10, RZ ;  /* 0x00000010091b7810 */ /* 0x040fe20007ffe0ff */
[----:B------:R-:W-:Y:S01]  /*e0c0*/  FADD.FTZ R225, R26, -R225 ;  /* 0x800000e11ae17221 */ /* 0x000fe20000010000 */
[----:B------:R-:W-:Y:S02]  /*e0d0*/  VIADD R221, R9, 0x14 ;  /* 0x0000001409dd7836 */ /* 0x000fe40000000000 */
[----:B------:R-:W-:-:S02]  /*e0e0*/  FFMA.FTZ R26, R214, UR4, -R218 ;  /* 0x00000004d61a7c23 */ /* 0x000fc400080108da */
[----:B------:R3:W4:Y:S01]  /*e0f0*/  MUFU.EX2 R214, R216 ;  /* 0x000000d800d67308 */ /* 0x0007220000000800 */
[----:B------:R-:W4:Y:S01]  /*e100*/  SHFL.IDX PT, R231, R17, R231, 0x1f ;  /* 0x00001fe711e77589 */ /* 0x000f2200000e0000 */
[--C-:B-1----:R-:W-:Y:S01]  /*e110*/  FADD.FTZ R218, R30, -R24.reuse ;  /* 0x800000181eda7221 */ /* 0x102fe20000010000 */
[----:B---3--:R-:W-:Y:S02]  /*e120*/  FADD.FTZ R216, R28, -R24 ;  /* 0x800000181cd87221 */ /* 0x008fe40000010000 */
[----:B------:R-:W1:Y:S04]  /*e130*/  SHFL.IDX PT, R28, R227, R27, 0x1f ;  /* 0x00001f1be31c7589 */ /* 0x000e6800000e0000 */
[----:B------:R2:W-:Y:S04]  /*e140*/  SHFL.IDX PT, R27, R227, R221, 0x1f ;  /* 0x00001fdde31b7589 */ /* 0x0005e800000e0000 */
[----:B------:R-:W3:Y:S01]  /*e150*/  SHFL.IDX PT, R30, R17, R232, 0x1f ;  /* 0x00001fe8111e7589 */ /* 0x000ee200000e0000 */
[--C-:B--2---:R-:W-:Y:S01]  /*e160*/  FADD.FTZ R221, R29, -R223.reuse ;  /* 0x800000df1ddd7221 */ /* 0x104fe20000010000 */
[----:B------:R-:W-:Y:S01]  /*e170*/  IADD3 R29, R9, 0x18, RZ ;  /* 0x00000018091d7810 */ /* 0x000fe20007ffe0ff */
[----:B------:R-:W-:Y:S01]  /*e180*/  FADD.FTZ R223, R31, -R223 ;  /* 0x800000df1fdf7221 */ /* 0x000fe20000010000 */
[----:B------:R-:W-:-:S04]  /*e190*/  IADD3 R31, R9, 0x10, RZ ;  /* 0x00000010091f7810 */ /* 0x000fc80007ffe0ff */
[----:B------:R-:W2:Y:S04]  /*e1a0*/  SHFL.IDX PT, R29, R227, R29, 0x1f ;  /* 0x00001f1de31d7589 */ /* 0x000ea800000e0000 */
[----:B------:R-:W2:Y:S01]  /*e1b0*/  SHFL.IDX PT, R31, R17, R31, 0x1f ;  /* 0x00001f1f111f7589 */ /* 0x000ea200000e0000 */
[----:B------:R4:W2:Y:S01]  /*e1c0*/  MUFU.EX2 R24, R26 ;  /* 0x0000001a00187308 */ /* 0x0008a20000000800 */
[--C-:B------:R-:W-:Y:S01]  /*e1d0*/  FFMA.FTZ R219, R219, UR4, -R25.reuse ;  /* 0x00000004dbdb7c23 */ /* 0x100fe20008010819 */
[----:B----4-:R-:W-:Y:S01]  /*e1e0*/  FFMA.FTZ R26, R228, UR4, -R25 ;  /* 0x00000004e41a7c23 */ /* 0x010fe20008010819 */
[--C-:B------:R-:W-:Y:S01]  /*e1f0*/  FFMA.FTZ R25, R224, UR4, -R231.reuse ;  /* 0x00000004e0197c23 */ /* 0x100fe200080108e7 */
[----:B------:R-:W-:Y:S01]  /*e200*/  FFMA.FTZ R231, R222, UR4, -R231 ;  /* 0x00000004dee77c23 */ /* 0x000fe200080108e7 */
[--C-:B-1----:R-:W-:Y:S01]  /*e210*/  FADD.FTZ R222, R32, -R28.reuse ;  /* 0x8000001c20de7221 */ /* 0x102fe20000010000 */
[----:B------:R-:W-:Y:S01]  /*e220*/  FADD.FTZ R224, R34, -R28 ;  /* 0x8000001c22e07221 */ /* 0x000fe20000010000 */
[----:B------:R-:W-:-:S02]  /*e230*/  VIADD R32, R9, 0x14 ;  /* 0x0000001409207836 */ /* 0x000fc40000000000 */
[--C-:B---3--:R-:W-:Y:S01]  /*e240*/  FFMA.FTZ R28, R220, UR4, -R30.reuse ;  /* 0x00000004dc1c7c23 */ /* 0x108fe2000801081e */
[----:B------:R-:W-:Y:S01]  /*e250*/  FFMA.FTZ R30, R217, UR4, -R30 ;  /* 0x00000004d91e7c23 */ /* 0x000fe2000801081e */
[--C-:B--2---:R-:W-:Y:S01]  /*e260*/  FADD.FTZ R217, R36, -R29.reuse ;  /* 0x8000001d24d97221 */ /* 0x104fe20000010000 */
[----:B------:R-:W-:Y:S01]  /*e270*/  FADD.FTZ R220, R38, -R29 ;  /* 0x8000001d26dc7221 */ /* 0x000fe20000010000 */
[----:B------:R-:W1:Y:S01]  /*e280*/  SHFL.IDX PT, R32, R17, R32, 0x1f ;  /* 0x00001f2011207589 */ /* 0x000e6200000e0000 */
[--C-:B------:R-:W-:Y:S01]  /*e290*/  FFMA.FTZ R29, R215, UR4, -R31.reuse ;  /* 0x00000004d71d7c23 */ /* 0x100fe2000801081f */
[----:B------:R-:W-:Y:S01]  /*e2a0*/  FFMA.FTZ R31, R213, UR4, -R31 ;  /* 0x00000004d51f7c23 */ /* 0x000fe2000801081f */
[----:B------:R-:W-:Y:S01]  /*e2b0*/  FFMA.FTZ R213, -R18, R18, 1 ;  /* 0x3f80000012d57423 */ /* 0x000fe20000010112 */
[----:B------:R-:W-:Y:S01]  /*e2c0*/  FMUL.FTZ R229, R214, R229 ;  /* 0x000000e5d6e57220 */ /* 0x000fe20000410000 */
[C---:B------:R-:W-:Y:S01]  /*e2d0*/  VIADD R232, R9.reuse, 0x1c ;  /* 0x0000001c09e87836 */ /* 0x040fe20000000000 */
[----:B------:R-:W-:-:S02]  /*e2e0*/  IADD3 R34, R9, 0x18, RZ ;  /* 0x0000001809227810 */ /* 0x000fc40007ffe0ff */
[----:B------:R-:W-:Y:S01]  /*e2f0*/  FMUL.FTZ R213, R213, R229 ;  /* 0x000000e5d5d57220 */ /* 0x000fe20000410000 */
[----:B------:R-:W-:Y:S02]  /*e300*/  VIADD R229, R9, 0x1c ;  /* 0x0000001c09e57836 */ /* 0x000fe40000000000 */
[----:B------:R2:W-:Y:S02]  /*e310*/  SHFL.IDX PT, R232, R227, R232, 0x1f ;  /* 0x00001fe8e3e87589 */ /* 0x0005e400000e0000 */
[--C-:B--2---:R-:W-:Y:S02]  /*e320*/  FADD.FTZ R227, R33, -R27.reuse ;  /* 0x8000001b21e37221 */ /* 0x104fe40000010000 */
[----:B------:R-:W2:Y:S04]  /*e330*/  SHFL.IDX PT, R33, R17, R34, 0x1f ;  /* 0x00001f2211217589 */ /* 0x000ea800000e0000 */
[----:B------:R-:W3:Y:S01]  /*e340*/  SHFL.IDX PT, R34, R17, R229, 0x1f ;  /* 0x00001fe511227589 */ /* 0x000ee200000e0000 */
[--C-:B-1----:R-:W-:Y:S01]  /*e350*/  FFMA.FTZ R211, R211, UR4, -R32.reuse ;  /* 0x00000004d3d37c23 */ /* 0x102fe20008010820 */
[----:B------:R-:W-:Y:S01]  /*e360*/  FFMA.FTZ R32, R210, UR4, -R32 ;  /* 0x00000004d2207c23 */ /* 0x000fe20008010820 */
[----:B------:R-:W-:Y:S01]  /*e370*/  FFMA.FTZ R210, -R19, R19, 1 ;  /* 0x3f80000013d27423 */ /* 0x000fe20000010113 */
[----:B------:R-:W-:Y:S01]  /*e380*/  FMUL.FTZ R225, R24, R225 ;  /* 0x000000e118e17220 */ /* 0x000fe20000410000 */
[----:B------:R-:W1:Y:S01]  /*e390*/  MUFU.EX2 R219, R219 ;  /* 0x000000db00db7308 */ /* 0x000e620000000800 */
[----:B------:R-:W-:-:S02]  /*e3a0*/  FADD.FTZ R228, R35, -R27 ;  /* 0x8000001b23e47221 */ /* 0x000fc40000010000 */
[----:B------:R-:W4:Y:S01]  /*e3b0*/  SHFL.IDX PT, R35, R15, R9, 0x1f ;  /* 0x00001f090f237589 */ /* 0x000f2200000e0000 */
[----:B------:R-:W-:Y:S01]  /*e3c0*/  FMUL.FTZ R210, R210, R225 ;  /* 0x000000e1d2d27220 */ /* 0x000fe20000410000 */
[----:B------:R-:W-:-:S03]  /*e3d0*/  IADD3 R225, R9, 0x4, RZ ;  /* 0x0000000409e17810 */ /* 0x000fc60007ffe0ff */
[----:B------:R2:W-:Y:S01]  /*e3e0*/  MUFU.EX2 R18, R31 ;  /* 0x0000001f00127308 */ /* 0x0005e20000000800 */
[----:B------:R-:W-:-:S07]  /*e3f0*/  IADD3 R36, R9, 0xc, RZ ;  /* 0x0000000c09247810 */ /* 0x000fce0007ffe0ff */
[----:B------:R1:W-:Y:S01]  /*e400*/  MUFU.EX2 R19, R32 ;  /* 0x0000002000137308 */ /* 0x0003e20000000800 */
[--C-:B--2---:R-:W-:Y:S01]  /*e410*/  FFMA.FTZ R31, R208, UR4, -R33.reuse ;  /* 0x00000004d01f7c23 */ /* 0x104fe20008010821 */
[----:B-1----:R-:W-:Y:S01]  /*e420*/  FFMA.FTZ R32, R209, UR4, -R33 ;  /* 0x00000004d1207c23 */ /* 0x002fe20008010821 */
[--C-:B---3--:R-:W-:Y:S01]  /*e430*/  FFMA.FTZ R33, R206, UR4, -R34.reuse ;  /* 0x00000004ce217c23 */ /* 0x108fe20008010822 */
[----:B------:R-:W-:Y:S02]  /*e440*/  FFMA.FTZ R34, R207, UR4, -R34 ;  /* 0x00000004cf227c23 */ /* 0x000fe40008010822 */
[----:B------:R-:W-:Y:S02]  /*e450*/  SHFL.IDX PT, R207, R15, R225, 0x1f ;  /* 0x00001fe10fcf7589 */ /* 0x000fe400000e0000 */
[----:B------:R1:W-:Y:S01]  /*e460*/  MUFU.EX2 R27, R231 ;  /* 0x000000e7001b7308 */ /* 0x0003e20000000800 */
[----:B------:R-:W-:Y:S01]  /*e470*/  FFMA.FTZ R208, -R230, R230, 1 ;  /* 0x3f800000e6d07423 */ /* 0x000fe200000101e6 */
[----:B------:R-:W-:Y:S01]  /*e480*/  FMUL.FTZ R226, R219, R226 ;  /* 0x000000e2dbe27220 */ /* 0x000fe20000410000 */
[----:B------:R-:W-:-:S02]  /*e490*/  VIADD R215, R9, 0x8 ;  /* 0x0000000809d77836 */ /* 0x000fc40000000000 */
[----:B-1----:R-:W-:Y:S02]  /*e4a0*/  FADD.FTZ R231, R37, -R232 ;  /* 0x800000e825e77221 */ /* 0x002fe40000010000 */
[----:B------:R1:W2:Y:S01]  /*e4b0*/  SHFL.IDX PT, R37, R15, R36, 0x1f ;  /* 0x00001f240f257589 */ /* 0x0002a200000e0000 */
[----:B------:R-:W-:Y:S01]  /*e4c0*/  FMUL.FTZ R208, R208, R226 ;  /* 0x000000e2d0d07220 */ /* 0x000fe20000410000 */
[----:B------:R3:W-:Y:S01]  /*e4d0*/  MUFU.EX2 R17, R211 ;  /* 0x000000d300117308 */ /* 0x0007e20000000800 */
[C---:B------:R-:W-:Y:S01]  /*e4e0*/  VIADD R226, R9.reuse, 0x10 ;  /* 0x0000001009e27836 */ /* 0x040fe20000000000 */
[----:B------:R-:W2:Y:S01]  /*e4f0*/  SHFL.IDX PT, R209, R15, R215, 0x1f ;  /* 0x00001fd70fd17589 */ /* 0x000ea200000e0000 */
[--C-:B----4-:R-:W-:Y:S01]  /*e500*/  FFMA.FTZ R204, R204, UR4, -R35.reuse ;  /* 0x00000004cccc7c23 */ /* 0x110fe20008010823 */
[C---:B------:R-:W-:Y:S01]  /*e510*/  VIADD R230, R9.reuse, 0x18 ;  /* 0x0000001809e67836 */ /* 0x040fe20000000000 */
[----:B---3--:R-:W-:Y:S01]  /*e520*/  IADD3 R211, R9, 0x14, RZ ;  /* 0x0000001409d37810 */ /* 0x008fe20007ffe0ff */
[----:B-1----:R-:W-:-:S02]  /*e530*/  FFMA.FTZ R36, R205, UR4, -R35 ;  /* 0x00000004cd247c23 */ /* 0x002fc40008010823 */
[----:B------:R-:W1:Y:S04]  /*e540*/  SHFL.IDX PT, R205, R15, R226, 0x1f ;  /* 0x00001fe20fcd7589 */ /* 0x000e6800000e0000 */
[----:B------:R-:W3:Y:S01]  /*e550*/  SHFL.IDX PT, R38, R15, R211, 0x1f ;  /* 0x00001fd30f267589 */ /* 0x000ee200000e0000 */
[----:B------:R-:W-:Y:S01]  /*e560*/  FADD.FTZ R232, R39, -R232 ;  /* 0x800000e827e87221 */ /* 0x000fe20000010000 */
[----:B------:R4:W-:Y:S02]  /*e570*/  MUFU.EX2 R35, R204 ;  /* 0x000000cc00237308 */ /* 0x0009e40000000800 */
[----:B------:R-:W3:Y:S01]  /*e580*/  SHFL.IDX PT, R39, R15, R230, 0x1f ;  /* 0x00001fe60f277589 */ /* 0x000ee200000e0000 */
[----:B--2---:R-:W-:Y:S01]  /*e590*/  FFMA.FTZ R120, R120, UR4, -R37 ;  /* 0x0000000478787c23 */ /* 0x004fe20008010825 */
[--C-:B----4-:R-:W-:Y:S01]  /*e5a0*/  FFMA.FTZ R204, R122, UR4, -R207.reuse ;  /* 0x000000047acc7c23 */ /* 0x110fe200080108cf */
[----:B------:R-:W-:Y:S01]  /*e5b0*/  FFMA.FTZ R207, R124, UR4, -R207 ;  /* 0x000000047ccf7c23 */ /* 0x000fe200080108cf */
[----:B------:R2:W4:Y:S01]  /*e5c0*/  SHFL.IDX PT, R122, R15, R229, 0x1f ;  /* 0x00001fe50f7a7589 */ /* 0x00052200000e0000 */
[----:B------:R-:W-:-:S03]  /*e5d0*/  FFMA.FTZ R121, R121, UR4, -R37 ;  /* 0x0000000479797c23 */ /* 0x000fc60008010825 */
[----:B------:R-:W4:Y:S01]  /*e5e0*/  SHFL.IDX PT, R124, R10, R225, 0x1f ;  /* 0x00001fe10a7c7589 */ /* 0x000f2200000e0000 */
[----:B------:R1:W-:Y:S01]  /*e5f0*/  MUFU.EX2 R37, R207 ;  /* 0x000000cf00257308 */ /* 0x0003e20000000800 */
[--C-:B------:R-:W-:Y:S02]  /*e600*/  FFMA.FTZ R206, R123, UR4, -R209.reuse ;  /* 0x000000047bce7c23 */ /* 0x100fe400080108d1 */
[----:B-1----:R-:W1:Y:S01]  /*e610*/  SHFL.IDX PT, R207, R10, R215, 0x1f ;  /* 0x00001fd70acf7589 */ /* 0x002e6200000e0000 */
[----:B------:R-:W-:Y:S01]  /*e620*/  FFMA.FTZ R125, R125, UR4, -R209 ;  /* 0x000000047d7d7c23 */ /* 0x000fe200080108d1 */
[----:B------:R-:W-:Y:S01]  /*e630*/  IADD3 R209, R9, 0xc, RZ ;  /* 0x0000000c09d17810 */ /* 0x000fe20007ffe0ff */
[--C-:B------:R-:W-:Y:S02]  /*e640*/  FFMA.FTZ R123, R103, UR4, -R205.reuse ;  /* 0x00000004677b7c23 */ /* 0x100fe400080108cd */
[----:B--2---:R2:W-:Y:S01]  /*e650*/  MUFU.EX2 R15, R204 ;  /* 0x000000cc000f7308 */ /* 0x0045e20000000800 */
[--C-:B---3--:R-:W-:Y:S01]  /*e660*/  FFMA.FTZ R109, R109, UR4, -R38.reuse ;  /* 0x000000046d6d7c23 */ /* 0x108fe20008010826 */
[----:B------:R-:W-:Y:S01]  /*e670*/  FFMA.FTZ R103, R94, UR4, -R38 ;  /* 0x000000045e677c23 */ /* 0x000fe20008010826 */
[----:B------:R-:W-:Y:S01]  /*e680*/  FFMA.FTZ R114, R114, UR4, -R205 ;  /* 0x0000000472727c23 */ /* 0x000fe200080108cd */
[----:B------:R-:W-:-:S04]  /*e690*/  FFMA.FTZ R112, R112, UR4, -R39 ;  /* 0x0000000470707c23 */ /* 0x000fc80008010827 */
[----:B------:R3:W-:Y:S01]  /*e6a0*/  MUFU.EX2 R38, R206 ;  /* 0x000000ce00267308 */ /* 0x0007e20000000800 */
[----:B--2---:R-:W2:Y:S01]  /*e6b0*/  SHFL.IDX PT, R204, R10, R9, 0x1f ;  /* 0x00001f090acc7589 */ /* 0x004ea200000e0000 */
[----:B------:R-:W-:Y:S01]  /*e6c0*/  FFMA.FTZ R107, R107, UR4, -R39 ;  /* 0x000000046b6b7c23 */ /* 0x000fe20008010827 */
[----:B----4-:R-:W-:Y:S01]  /*e6d0*/  FFMA.FTZ R205, R97, UR4, -R122 ;  /* 0x0000000461cd7c23 */ /* 0x010fe2000801087a */
[--C-:B------:R-:W-:Y:S01]  /*e6e0*/  FFMA.FTZ R119, R119, UR4, -R124.reuse ;  /* 0x0000000477777c23 */ /* 0x100fe2000801087c */
[----:B---3--:R-:W3:Y:S03]  /*e6f0*/  SHFL.IDX PT, R206, R10, R209, 0x1f ;  /* 0x00001fd10ace7589 */ /* 0x008ee600000e0000 */
[----:B------:R4:W-:Y:S01]  /*e700*/  MUFU.EX2 R39, R125 ;  /* 0x0000007d00277308 */ /* 0x0009e20000000800 */
[----:B------:R-:W-:Y:S01]  /*e710*/  FFMA.FTZ R124, R98, UR4, -R124 ;  /* 0x00000004627c7c23 */ /* 0x000fe2000801087c */
[----:B------:R-:W3:Y:S04]  /*e720*/  SHFL.IDX PT, R97, R10, R226, 0x1f ;  /* 0x00001fe20a617589 */ /* 0x000ee800000e0000 */
[----:B------:R-:W-:Y:S04]  /*e730*/  SHFL.IDX PT, R98, R10, R230, 0x1f ;  /* 0x00001fe60a627589 */ /* 0x000fe800000e0000 */
[----:B----4-:R-:W4:Y:S01]  /*e740*/  SHFL.IDX PT, R125, R10, R211, 0x1f ;  /* 0x00001fd30a7d7589 */ /* 0x010f2200000e0000 */
[----:B------:R1:W-:Y:S02]  /*e750*/  MUFU.EX2 R94, R120 ;  /* 0x00000078005e7308 */ /* 0x0003e40000000800 */
[----:B-1----:R-:W-:-:S02]  /*e760*/  FFMA.FTZ R120, R99, UR4, -R207 ;  /* 0x0000000463787c23 */ /* 0x002fc400080108cf */
[----:B------:R-:W1:Y:S04]  /*e770*/  SHFL.IDX PT, R99, R12, R9, 0x1f ;  /* 0x00001f090c637589 */ /* 0x000e6800000e0000 */
[----:B------:R-:W1:Y:S01]  /*e780*/  MUFU.EX2 R29, R29 ;  /* 0x0000001d001d7308 */ /* 0x000e620000000800 */
[--C-:B--2---:R-:W-:Y:S01]  /*e790*/  FFMA.FTZ R117, R117, UR4, -R204.reuse ;  /* 0x0000000475757c23 */ /* 0x104fe200080108cc */
[----:B------:R-:W-:Y:S01]  /*e7a0*/  FFMA.FTZ R106, R106, UR4, -R204 ;  /* 0x000000046a6a7c23 */ /* 0x000fe200080108cc */
[--C-:B---3--:R-:W-:Y:S01]  /*e7b0*/  FFMA.FTZ R105, R105, UR4, -R206.reuse ;  /* 0x0000000469697c23 */ /* 0x108fe200080108ce */
[----:B------:R2:W3:Y:S04]  /*e7c0*/  SHFL.IDX PT, R204, R10, R229, 0x1f ;  /* 0x00001fe50acc7589 */ /* 0x0004e800000e0000 */
[----:B------:R-:W3:Y:S01]  /*e7d0*/  MUFU.EX2 R31, R31 ;  /* 0x0000001f001f7308 */ /* 0x000ee20000000800 */
[----:B------:R-:W-:Y:S01]  /*e7e0*/  FFMA.FTZ R104, R104, UR4, -R206 ;  /* 0x0000000468687c23 */ /* 0x000fe200080108ce */
[----:B------:R-:W-:Y:S01]  /*e7f0*/  FMUL.FTZ R132, R132, UR9 ;  /* 0x0000000984847c20 */ /* 0x000fe20008410000 */
[----:B------:R-:W3:Y:S01]  /*e800*/  SHFL.IDX PT, R206, R12, R215, 0x1f ;  /* 0x00001fd70cce7589 */ /* 0x000ee200000e0000 */
[----:B------:R-:W-:Y:S01]  /*e810*/  FMUL.FTZ R134, R134, UR9 ;  /* 0x0000000986867c20 */ /* 0x000fe20008410000 */
[----:B------:R-:W-:Y:S01]  /*e820*/  FFMA.FTZ R122, R96, UR4, -R122 ;  /* 0x00000004607a7c23 */ /* 0x000fe2000801087a */
[----:B------:R-:W-:-:S02]  /*e830*/  FFMA.FTZ R101, R101, UR4, -R97 ;  /* 0x0000000465657c23 */ /* 0x000fc40008010861 */
[----:B--2---:R2:W-:Y:S01]  /*e840*/  MUFU.EX2 R10, R121 ;  /* 0x00000079000a7308 */ /* 0x0045e20000000800 */
[----:B------:R-:W-:Y:S01]  /*e850*/  FFMA.FTZ R100, R100, UR4, -R97 ;  /* 0x0000000464647c23 */ /* 0x000fe20008010861 */
[--C-:B----4-:R-:W-:Y:S01]  /*e860*/  FFMA.FTZ R102, R102, UR4, -R125.reuse ;  /* 0x0000000466667c23 */ /* 0x110fe2000801087d */
[----:B------:R-:W-:Y:S01]  /*e870*/  FFMA.FTZ R115, R115, UR4, -R125 ;  /* 0x0000000473737c23 */ /* 0x000fe2000801087d */
[----:B------:R-:W-:Y:S01]  /*e880*/  FFMA.FTZ R116, R116, UR4, -R98 ;  /* 0x0000000474747c23 */ /* 0x000fe20008010862 */
[----:B------:R-:W-:Y:S04]  /*e890*/  SHFL.IDX PT, R125, R12, R230, 0x1f ;  /* 0x00001fe60c7d7589 */ /* 0x000fe800000e0000 */
[----:B--2---:R-:W2:Y:S01]  /*e8a0*/  SHFL.IDX PT, R121, R12, R225, 0x1f ;  /* 0x00001fe10c797589 */ /* 0x004ea200000e0000 */
[----:B------:R4:W-:Y:S01]  /*e8b0*/  MUFU.EX2 R96, R123 ;  /* 0x0000007b00607308 */ /* 0x0009e20000000800 */
[----:B------:R-:W-:Y:S01]  /*e8c0*/  FMUL.FTZ R133, R133, UR9 ;  /* 0x0000000985857c20 */ /* 0x000fe20008410000 */
[----:B------:R-:W-:Y:S01]  /*e8d0*/  FMUL.FTZ R135, R135, UR9 ;  /* 0x0000000987877c20 */ /* 0x000fe20008410000 */
[----:B-1----:R-:W-:-:S05]  /*e8e0*/  FFMA.FTZ R113, R113, UR4, -R99 ;  /* 0x0000000471717c23 */ /* 0x002fca0008010863 */
[----:B------:R1:W-:Y:S01]  /*e8f0*/  MUFU.EX2 R97, R114 ;  /* 0x0000007200617308 */ /* 0x0003e20000000800 */
[----:B----4-:R4:W-:Y:S01]  /*e900*/  SHFL.IDX PT, R123, R12, R209, 0x1f ;  /* 0x00001fd10c7b7589 */ /* 0x0109e200000e0000 */
[----:B------:R-:W-:-:S06]  /*e910*/  FFMA.FTZ R131, R131, UR4, -R99 ;  /* 0x0000000483837c23 */ /* 0x000fcc0008010863 */
[----:B------:R-:W2:Y:S01]  /*e920*/  MUFU.TANH R132, R132 ;  /* 0x0000008400847308 */ /* 0x000ea20000002400 */
[----:B-1----:R-:W-:Y:S01]  /*e930*/  FFMA.FTZ R114, R95, UR4, -R98 ;  /* 0x000000045f727c23 */ /* 0x002fe20008010862 */
[----:B----4-:R-:W-:Y:S01]  /*e940*/  FFMA.FTZ R209, -R233, R233, 1 ;  /* 0x3f800000e9d17423 */ /* 0x010fe200000101e9 */
[----:B------:R-:W-:-:S05]  /*e950*/  VIADD R233, R9, 0xc ;  /* 0x0000000c09e97836 */ /* 0x000fca0000000000 */
[----:B------:R1:W-:Y:S08]  /*e960*/  MUFU.EX2 R98, R103 ;  /* 0x0000006700627308 */ /* 0x0003f00000000800 */
[----:B------:R-:W4:Y:S01]  /*e970*/  MUFU.TANH R134, R134 ;  /* 0x0000008600867308 */ /* 0x000f220000002400 */
[----:B-1----:R1:W-:Y:S07]  /*e980*/  SHFL.IDX PT, R103, R12, R211, 0x1f ;  /* 0x00001fd30c677589 */ /* 0x0023ee00000e0000 */
[----:B------:R3:W-:Y:S01]  /*e990*/  MUFU.EX2 R99, R112 ;  /* 0x0000007000637308 */ /* 0x0007e20000000800 */
[----:B-1----:R-:W-:Y:S01]  /*e9a0*/  FFMA.FTZ R211, -R22, R22, 1 ;  /* 0x3f80000016d37423 */ /* 0x002fe20000010116 */
[----:B------:R-:W-:-:S02]  /*e9b0*/  FMUL.FTZ R22, R29, R222 ;  /* 0x000000de1d167220 */ /* 0x000fc40000410000 */
[----:B------:R1:W-:Y:S04]  /*e9c0*/  SHFL.IDX PT, R222, R14, R215, 0x1f ;  /* 0x00001fd70ede7589 */ /* 0x0003e800000e0000 */
[----:B------:R-:W4:Y:S01]  /*e9d0*/  MUFU.TANH R133, R133 ;  /* 0x0000008500857308 */ /* 0x000f220000002400 */
[----:B---3--:R-:W3:Y:S01]  /*e9e0*/  SHFL.IDX PT, R112, R12, R229, 0x1f ;  /* 0x00001fe50c707589 */ /* 0x008ee200000e0000 */
[----:B-1----:R-:W-:-:S06]  /*e9f0*/  FMUL.FTZ R215, R31, R217 ;  /* 0x000000d91fd77220 */ /* 0x002fcc0000410000 */
[----:B------:R-:W1:Y:S01]  /*ea00*/  MUFU.TANH R135, R135 ;  /* 0x0000008700877308 */ /* 0x000e620000002400 */
[----:B------:R-:W3:Y:S07]  /*ea10*/  SHFL.IDX PT, R217, R14, R233, 0x1f ;  /* 0x00001fe90ed97589 */ /* 0x000eee00000e0000 */
[----:B------:R-:W3:Y:S01]  /*ea20*/  MUFU.EX2 R28, R28 ;  /* 0x0000001c001c7308 */ /* 0x000ee20000000800 */
[--C-:B------:R-:W-:Y:S01]  /*ea30*/  FFMA.FTZ R110, R110, UR4, -R204.reuse ;  /* 0x000000046e6e7c23 */ /* 0x100fe200080108cc */
[----:B------:R-:W-:Y:S01]  /*ea40*/  FFMA.FTZ R118, R118, UR4, -R204 ;  /* 0x0000000476767c23 */ /* 0x000fe200080108cc */
[--C-:B------:R-:W-:Y:S01]  /*ea50*/  FFMA.FTZ R127, R127, UR4, -R206.reuse ;  /* 0x000000047f7f7c23 */ /* 0x100fe200080108ce */
[----:B------:R-:W-:Y:S01]  /*ea60*/  FFMA.FTZ R129, R129, UR4, -R206 ;  /* 0x0000000481817c23 */ /* 0x000fe200080108ce */
[----:B--2---:R-:W-:-:S03]  /*ea70*/  FSEL R204, R132, -INF , !P5 ;  /* 0xff80000084cc7808 */ /* 0x004fc60006800000 */
[----:B------:R-:W2:Y:S01]  /*ea80*/  MUFU.EX2 R32, R32 ;  /* 0x0000002000207308 */ /* 0x000ea20000000800 */
[----:B----4-:R-:W-:Y:S01]  /*ea90*/  FSEL R206, R134, -INF , !P0 ;  /* 0xff80000086ce7808 */ /* 0x010fe20004000000 */
[--C-:B------:R-:W-:Y:S01]  /*eaa0*/  FFMA.FTZ R108, R108, UR4, -R121.reuse ;  /* 0x000000046c6c7c23 */ /* 0x100fe20008010879 */
[----:B------:R-:W-:Y:S01]  /*eab0*/  FFMA.FTZ R137, R137, UR4, -R121 ;  /* 0x0000000489897c23 */ /* 0x000fe20008010879 */
[----:B------:R-:W-:Y:S01]  /*eac0*/  FMUL.FTZ R218, R27, R218 ;  /* 0x000000da1bda7220 */ /* 0x000fe20000410000 */
[----:B------:R-:W-:Y:S01]  /*ead0*/  FFMA.FTZ R121, -R234, R234, 1 ;  /* 0x3f800000ea797423 */ /* 0x000fe200000101ea */
[----:B------:R-:W-:Y:S01]  /*eae0*/  FFMA.FTZ R204, R204, UR4, -R125 ;  /* 0x00000004cccc7c23 */ /* 0x000fe2000801087d */
[----:B------:R-:W-:Y:S01]  /*eaf0*/  FFMA.FTZ R111, R111, UR4, -R207 ;  /* 0x000000046f6f7c23 */ /* 0x000fe200080108cf */
[----:B------:R-:W-:Y:S01]  /*eb00*/  FFMA.FTZ R125, R206, UR4, -R125 ;  /* 0x00000004ce7d7c23 */ /* 0x000fe2000801087d */
[----:B------:R-:W-:Y:S01]  /*eb10*/  FSEL R206, R133, -INF , !P4 ;  /* 0xff80000085ce7808 */ /* 0x000fe20006000000 */
[----:B------:R-:W-:Y:S01]  /*eb20*/  FMUL.FTZ R121, R121, R218 ;  /* 0x000000da79797220 */ /* 0x000fe20000410000 */
[----:B-1----:R-:W-:Y:S01]  /*eb30*/  FSEL R207, R135, -INF , !P1 ;  /* 0xff80000087cf7808 */ /* 0x002fe20004800000 */
[----:B---3--:R-:W-:Y:S01]  /*eb40*/  FMUL.FTZ R221, R28, R221 ;  /* 0x000000dd1cdd7220 */ /* 0x008fe20000410000 */
[----:B------:R-:W-:Y:S01]  /*eb50*/  FFMA.FTZ R235, -R235, R235, 1 ;  /* 0x3f800000ebeb7423 */ /* 0x000fe200000101eb */
[----:B------:R-:W1:Y:S01]  /*eb60*/  SHFL.IDX PT, R218, R14, R9, 0x1f ;  /* 0x00001f090eda7589 */ /* 0x000e6200000e0000 */
[----:B------:R-:W-:Y:S01]  /*eb70*/  FFMA.FTZ R21, -R21, R21, 1 ;  /* 0x3f80000015157423 */ /* 0x000fe20000010115 */
[----:B------:R-:W-:Y:S01]  /*eb80*/  FMUL.FTZ R227, R17, R227 ;  /* 0x000000e311e37220 */ /* 0x000fe20000410000 */
[--C-:B------:R-:W-:Y:S01]  /*eb90*/  FFMA.FTZ R206, R206, UR4, -R112.reuse ;  /* 0x00000004cece7c23 */ /* 0x100fe20008010870 */
[----:B------:R-:W-:Y:S01]  /*eba0*/  FFMA.FTZ R207, R207, UR4, -R112 ;  /* 0x00000004cfcf7c23 */ /* 0x000fe20008010870 */
[----:B------:R-:W-:Y:S01]  /*ebb0*/  FMUL.FTZ R112, R235, R221 ;  /* 0x000000ddeb707220 */ /* 0x000fe20000410000 */
[--C-:B------:R-:W-:Y:S01]  /*ebc0*/  FADD.FTZ R45, R45, -R217.reuse ;  /* 0x800000d92d2d7221 */ /* 0x100fe20000010000 */
[----:B------:R-:W-:Y:S01]  /*ebd0*/  FADD.FTZ R47, R47, -R217 ;  /* 0x800000d92f2f7221 */ /* 0x000fe20000010000 */
[----:B------:R-:W-:Y:S01]  /*ebe0*/  FMUL.FTZ R21, R21, R227 ;  /* 0x000000e315157220 */ /* 0x000fe20000410000 */
[----:B------:R-:W3:Y:S01]  /*ebf0*/  SHFL.IDX PT, R221, R14, R225, 0x1f ;  /* 0x00001fe10edd7589 */ /* 0x000ee200000e0000 */
[----:B--2---:R-:W-:-:S03]  /*ec00*/  FMUL.FTZ R227, R32, R220 ;  /* 0x000000dc20e37220 */ /* 0x004fc60000410000 */
[----:B------:R2:W-:Y:S04]  /*ec10*/  LDS R217, [R11+0x400] ;  /* 0x000400000bd97984 */ /* 0x0005e80000000800 */
[----:B------:R-:W4:Y:S01]  /*ec20*/  SHFL.IDX PT, R220, R14, R229, 0x1f ;  /* 0x00001fe50edc7589 */ /* 0x000f2200000e0000 */
[----:B------:R-:W3:Y:S01]  /*ec30*/  MUFU.EX2 R36, R36 ;  /* 0x0000002400247308 */ /* 0x000ee20000000800 */
[----:B------:R-:W-:Y:S01]  /*ec40*/  FFMA.FTZ R20, -R20, R20, 1 ;  /* 0x3f80000014147423 */ /* 0x000fe20000010114 */
[----:B------:R-:W-:Y:S01]  /*ec50*/  FMUL.FTZ R224, R18, R224 ;  /* 0x000000e012e07220 */ /* 0x000fe20000410000 */
[C---:B------:R-:W-:Y:S01]  /*ec60*/  IADD3 R235, R9.reuse, 0x10, RZ ;  /* 0x0000001009eb7810 */ /* 0x040fe20007ffe0ff */
[--C-:B-1----:R-:W-:Y:S01]  /*ec70*/  FADD.FTZ R40, R40, -R218.reuse ;  /* 0x800000da28287221 */ /* 0x102fe20000010000 */
[----:B------:R-:W-:Y:S01]  /*ec80*/  FADD.FTZ R42, R42, -R218 ;  /* 0x800000da2a2a7221 */ /* 0x000fe20000010000 */
[----:B--2---:R-:W-:Y:S01]  /*ec90*/  FFMA.FTZ R11, -R170, R170, 1 ;  /* 0x3f800000aa0b7423 */ /* 0x004fe200000101aa */
[----:B------:R-:W-:-:S02]  /*eca0*/  VIADD R234, R9, 0x14 ;  /* 0x0000001409ea7836 */ /* 0x000fc40000000000 */
[----:B------:R-:W-:Y:S01]  /*ecb0*/  FMUL.FTZ R40, R35, R40 ;  /* 0x0000002823287220 */ /* 0x000fe20000410000 */
[----:B------:R-:W1:Y:S01]  /*ecc0*/  MUFU.EX2 R30, R30 ;  /* 0x0000001e001e7308 */ /* 0x000e620000000800 */
[----:B------:R-:W-:Y:S01]  /*ecd0*/  FMUL.FTZ R22, R20, R22 ;  /* 0x0000001614167220 */ /* 0x000fe20000410000 */
[----:B------:R-:W-:Y:S01]  /*ece0*/  FMUL.FTZ R20, R211, R224 ;  /* 0x000000e0d3147220 */ /* 0x000fe20000410000 */
[--C-:B---3--:R-:W-:Y:S01]  /*ecf0*/  FADD.FTZ R41, R41, -R221.reuse ;  /* 0x800000dd29297221 */ /* 0x108fe20000010000 */
[----:B------:R-:W2:Y:S01]  /*ed00*/  SHFL.IDX PT, R224, R14, R235, 0x1f ;  /* 0x00001feb0ee07589 */ /* 0x000ea200000e0000 */
[----:B------:R-:W-:Y:S01]  /*ed10*/  FADD.FTZ R43, R43, -R221 ;  /* 0x800000dd2b2b7221 */ /* 0x000fe20000010000 */
[----:B------:R-:W-:Y:S01]  /*ed20*/  FMUL.FTZ R11, R11, R40 ;  /* 0x000000280b0b7220 */ /* 0x000fe20000410000 */
[----:B------:R-:W-:Y:S01]  /*ed30*/  FMUL.FTZ R42, R36, R42 ;  /* 0x0000002a242a7220 */ /* 0x000fe20000410000 */
[----:B------:R-:W-:Y:S01]  /*ed40*/  FFMA.FTZ R40, -R169, R169, 1 ;  /* 0x3f800000a9287423 */ /* 0x000fe200000101a9 */
[----:B------:R-:W-:Y:S01]  /*ed50*/  FMUL.FTZ R221, R15, R41 ;  /* 0x000000290fdd7220 */ /* 0x000fe20000410000 */
[--C-:B----4-:R-:W-:Y:S01]  /*ed60*/  FADD.FTZ R53, R53, -R220.reuse ;  /* 0x800000dc35357221 */ /* 0x110fe20000010000 */
[----:B------:R-:W-:Y:S01]  /*ed70*/  FADD.FTZ R55, R55, -R220 ;  /* 0x800000dc37377221 */ /* 0x000fe20000010000 */
[----:B------:R-:W-:Y:S01]  /*ed80*/  FFMA.FTZ R220, -R168, R168, 1 ;  /* 0x3f800000a8dc7423 */ /* 0x000fe200000101a8 */
[----:B------:R-:W3:Y:S01]  /*ed90*/  SHFL.IDX PT, R225, R14, R234, 0x1f ;  /* 0x00001fea0ee17589 */ /* 0x000ee200000e0000 */
[----:B------:R-:W-:-:S02]  /*eda0*/  FADD.FTZ R46, R46, -R222 ;  /* 0x800000de2e2e7221 */ /* 0x000fc40000010000 */
[----:B------:R-:W-:Y:S01]  /*edb0*/  FMUL.FTZ R41, R220, R42 ;  /* 0x0000002adc297220 */ /* 0x000fe20000410000 */
[----:B------:R-:W-:Y:S01]  /*edc0*/  FMUL.FTZ R42, R40, R221 ;  /* 0x000000dd282a7220 */ /* 0x000fe20000410000 */
[----:B------:R-:W-:Y:S01]  /*edd0*/  FFMA.FTZ R40, -R23, R23, 1 ;  /* 0x3f80000017287423 */ /* 0x000fe20000010117 */
[----:B------:R-:W-:Y:S01]  /*ede0*/  FFMA.FTZ R23, -R88, R88, 1 ;  /* 0x3f80000058177423 */ /* 0x000fe20000010158 */
[----:B------:R-:W-:Y:S01]  /*edf0*/  FMUL.FTZ R46, R39, R46 ;  /* 0x0000002e272e7220 */ /* 0x000fe20000410000 */
[----:B------:R4:W4:Y:S03]  /*ee00*/  MUFU.EX2 R95, R109 ;  /* 0x0000006d005f7308 */ /* 0x0009260000000800 */
[----:B------:R-:W-:Y:S01]  /*ee10*/  FMUL.FTZ R23, R23, R46 ;  /* 0x0000002e17177220 */ /* 0x000fe20000410000 */
[----:B------:R-:W-:Y:S02]  /*ee20*/  FFMA.FTZ R46, -R92, R92, 1 ;  /* 0x3f8000005c2e7423 */ /* 0x000fe4000001015c */
[----:B------:R-:W4:Y:S01]  /*ee30*/  SHFL.IDX PT, R92, R217, R233, 0x1f ;  /* 0x00001fe9d95c7589 */ /* 0x000f2200000e0000 */
[----:B-1----:R-:W-:-:S04]  /*ee40*/  FMUL.FTZ R223, R30, R223 ;  /* 0x000000df1edf7220 */ /* 0x002fc80000410000 */
[----:B------:R-:W-:Y:S02]  /*ee50*/  FMUL.FTZ R209, R209, R223 ;  /* 0x000000dfd1d17220 */ /* 0x000fe40000410000 */
[----:B------:R-:W1:Y:S01]  /*ee60*/  SHFL.IDX PT, R223, R14, R230, 0x1f ;  /* 0x00001fe60edf7589 */ /* 0x000e6200000e0000 */
[----:B--2---:R-:W-:Y:S01]  /*ee70*/  FADD.FTZ R48, R48, -R224 ;  /* 0x800000e030307221 */ /* 0x004fe20000010000 */
[----:B------:R-:W-:Y:S01]  /*ee80*/  FMUL.FTZ R45, R94, R45 ;  /* 0x0000002d5e2d7220 */ /* 0x000fe20000410000 */
[--C-:B---3--:R-:W-:Y:S01]  /*ee90*/  FADD.FTZ R49, R49, -R225.reuse ;  /* 0x800000e131317221 */ /* 0x108fe20000010000 */
[----:B------:R-:W-:Y:S01]  /*eea0*/  FFMA.FTZ R211, -R200, R200, 1 ;  /* 0x3f800000c8d37423 */ /* 0x000fe200000101c8 */
[----:B------:R-:W-:Y:S01]  /*eeb0*/  FMUL.FTZ R228, R19, R228 ;  /* 0x000000e413e47220 */ /* 0x000fe20000410000 */
[----:B------:R-:W-:Y:S01]  /*eec0*/  FFMA.FTZ R89, -R89, R89, 1 ;  /* 0x3f80000059597423 */ /* 0x000fe20000010159 */
[----:B------:R-:W-:Y:S01]  /*eed0*/  FMUL.FTZ R47, R10, R47 ;  /* 0x0000002f0a2f7220 */ /* 0x000fe20000410000 */
[----:B----4-:R2:W-:Y:S01]  /*eee0*/  SHFL.IDX PT, R109, R12, R226, 0x1f ;  /* 0x00001fe20c6d7589 */ /* 0x0105e200000e0000 */
[----:B------:R-:W-:Y:S01]  /*eef0*/  FFMA.FTZ R90, -R90, R90, 1 ;  /* 0x3f8000005a5a7423 */ /* 0x000fe2000001015a */
[----:B------:R-:W-:Y:S01]  /*ef00*/  FMUL.FTZ R48, R96, R48 ;  /* 0x0000003060307220 */ /* 0x000fe20000410000 */
[----:B------:R-:W-:Y:S01]  /*ef10*/  FMUL.FTZ R45, R40, R45 ;  /* 0x0000002d282d7220 */ /* 0x000fe20000410000 */
[----:B------:R-:W-:Y:S01]  /*ef20*/  FADD.FTZ R51, R51, -R225 ;  /* 0x800000e133337221 */ /* 0x000fe20000010000 */
[----:B------:R-:W-:Y:S01]  /*ef30*/  FFMA.FTZ R218, -R167, R167, 1 ;  /* 0x3f800000a7da7423 */ /* 0x000fe200000101a7 */
[----:B------:R-:W-:Y:S01]  /*ef40*/  FMUL.FTZ R43, R37, R43 ;  /* 0x0000002b252b7220 */ /* 0x000fe20000410000 */
[----:B------:R-:W-:Y:S01]  /*ef50*/  FMUL.FTZ R40, R95, R49 ;  /* 0x000000315f287220 */ /* 0x000fe20000410000 */
[----:B------:R-:W-:Y:S01]  /*ef60*/  FMUL.FTZ R211, R211, R228 ;  /* 0x000000e4d3d37220 */ /* 0x000fe20000410000 */
[----:B------:R-:W-:Y:S01]  /*ef70*/  FADD.FTZ R44, R44, -R222 ;  /* 0x800000de2c2c7221 */ /* 0x000fe20000010000 */
[----:B--2---:R-:W-:Y:S01]  /*ef80*/  FFMA.FTZ R226, -R203, R203, 1 ;  /* 0x3f800000cbe27423 */ /* 0x004fe200000101cb */
[----:B------:R-:W-:Y:S01]  /*ef90*/  FMUL.FTZ R49, R89, R47 ;  /* 0x0000002f59317220 */ /* 0x000fe20000410000 */
[----:B------:R-:W-:Y:S01]  /*efa0*/  FFMA.FTZ R91, -R91, R91, 1 ;  /* 0x3f8000005b5b7423 */ /* 0x000fe2000001015b */
[----:B------:R-:W-:Y:S01]  /*efb0*/  FMUL.FTZ R47, R90, R48 ;  /* 0x000000305a2f7220 */ /* 0x000fe20000410000 */
[----:B------:R-:W-:-:S02]  /*efc0*/  VIADD R228, R9, 0x8 ;  /* 0x0000000809e47836 */ /* 0x000fc40000000000 */
[----:B------:R-:W-:Y:S01]  /*efd0*/  FMUL.FTZ R14, R226, R227 ;  /* 0x000000e3e20e7220 */ /* 0x000fe20000410000 */
[----:B------:R-:W-:Y:S01]  /*efe0*/  FFMA.FTZ R90, -R165, R165, 1 ;  /* 0x3f800000a55a7423 */ /* 0x000fe200000101a5 */
[----:B------:R-:W-:Y:S01]  /*eff0*/  FMUL.FTZ R43, R218, R43 ;  /* 0x0000002bda2b7220 */ /* 0x000fe20000410000 */
[----:B------:R-:W-:Y:S01]  /*f000*/  IADD3 R227, R9, 0x4, RZ ;  /* 0x0000000409e37810 */ /* 0x000fe20007ffe0ff */
[----:B------:R-:W-:Y:S01]  /*f010*/  FMUL.FTZ R51, R98, R51 ;  /* 0x0000003362337220 */ /* 0x000fe20000410000 */
[----:B------:R-:W-:Y:S01]  /*f020*/  FFMA.FTZ R218, -R166, R166, 1 ;  /* 0x3f800000a6da7423 */ /* 0x000fe200000101a6 */
[----:B------:R-:W-:Y:S01]  /*f030*/  FMUL.FTZ R44, R38, R44 ;  /* 0x0000002c262c7220 */ /* 0x000fe20000410000 */
[----:B------:R-:W-:Y:S01]  /*f040*/  FMUL.FTZ R48, R91, R40 ;  /* 0x000000285b307220 */ /* 0x000fe20000410000 */
[----:B------:R-:W2:Y:S01]  /*f050*/  SHFL.IDX PT, R89, R217, R9, 0x1f ;  /* 0x00001f09d9597589 */ /* 0x000ea200000e0000 */
[----:B------:R-:W3:Y:S01]  /*f060*/  MUFU.EX2 R107, R107 ;  /* 0x0000006b006b7308 */ /* 0x000ee20000000800 */
[--C-:B------:R-:W-:Y:S01]  /*f070*/  FADD.FTZ R61, R61, -R92.reuse ;  /* 0x8000005c3d3d7221 */ /* 0x100fe20000010000 */
[----:B------:R-:W-:Y:S01]  /*f080*/  FMUL.FTZ R51, R90, R51 ;  /* 0x000000335a337220 */ /* 0x000fe20000410000 */
[----:B------:R-:W4:Y:S01]  /*f090*/  SHFL.IDX PT, R40, R217, R228, 0x1f ;  /* 0x00001fe4d9287589 */ /* 0x000f2200000e0000 */
[----:B------:R-:W-:Y:S01]  /*f0a0*/  FADD.FTZ R92, R63, -R92 ;  /* 0x8000005c3f5c7221 */ /* 0x000fe20000010000 */
[----:B------:R-:W-:Y:S01]  /*f0b0*/  FADD.FTZ R50, R50, -R224 ;  /* 0x800000e032327221 */ /* 0x000fe20000010000 */
[----:B------:R-:W-:Y:S01]  /*f0c0*/  FMUL.FTZ R44, R218, R44 ;  /* 0x0000002cda2c7220 */ /* 0x000fe20000410000 */
[----:B------:R-:W4:Y:S01]  /*f0d0*/  SHFL.IDX PT, R88, R217, R227, 0x1f ;  /* 0x00001fe3d9587589 */ /* 0x000f2200000e0000 */
[----:B------:R-:W2:Y:S03]  /*f0e0*/  MUFU.EX2 R205, R205 ;  /* 0x000000cd00cd7308 */ /* 0x000ea60000000800 */
[----:B------:R-:W4:Y:S04]  /*f0f0*/  SHFL.IDX PT, R90, R217, R230, 0x1f ;  /* 0x00001fe6d95a7589 */ /* 0x000f2800000e0000 */
[----:B------:R-:W-:Y:S01]  /*f100*/  LDS R63, [R13+0x400] ;  /* 0x000400000d3f7984 */ /* 0x000fe20000000800 */
[----:B------:R-:W2:Y:S03]  /*f110*/  MUFU.EX2 R122, R122 ;  /* 0x0000007a007a7308 */ /* 0x000ea60000000800 */
[----:B------:R-:W4:Y:S01]  /*f120*/  SHFL.IDX PT, R218, R217, R235, 0x1f ;  /* 0x00001febd9da7589 */ /* 0x000f2200000e0000 */
[----:B------:R-:W-:-:S03]  /*f130*/  FMUL.FTZ R50, R97, R50 ;  /* 0x0000003261327220 */ /* 0x000fc60000410000 */
[----:B------:R-:W-:Y:S01]  /*f140*/  SHFL.IDX PT, R91, R217, R234, 0x1f ;  /* 0x00001fead95b7589 */ /* 0x000fe200000e0000 */
[----:B-1----:R-:W-:-:S03]  /*f150*/  FADD.FTZ R52, R52, -R223 ;  /* 0x800000df34347221 */ /* 0x002fc60000010000 */
[----:B------:R-:W1:Y:S01]  /*f160*/  SHFL.IDX PT, R217, R217, R229, 0x1f ;  /* 0x00001fe5d9d97589 */ /* 0x000e6200000e0000 */
[----:B------:R-:W1:Y:S01]  /*f170*/  MUFU.EX2 R117, R117 ;  /* 0x0000007500757308 */ /* 0x000e620000000800 */
[----:B------:R-:W-:Y:S01]  /*f180*/  FMUL.FTZ R46, R46, R50 ;  /* 0x000000322e2e7220 */ /* 0x000fe20000410000 */
[----:B------:R-:W-:Y:S01]  /*f190*/  FFMA.FTZ R50, -R164, R164, 1 ;  /* 0x3f800000a4327423 */ /* 0x000fe200000101a4 */
[----:B------:R-:W-:Y:S01]  /*f1a0*/  FMUL.FTZ R52, R99, R52 ;  /* 0x0000003463347220 */ /* 0x000fe20000410000 */
[----:B------:R-:W-:-:S04]  /*f1b0*/  FADD.FTZ R54, R54, -R223 ;  /* 0x800000df36367221 */ /* 0x000fc80000010000 */
[----:B------:R-:W1:Y:S01]  /*f1c0*/  MUFU.EX2 R124, R124 ;  /* 0x0000007c007c7308 */ /* 0x000e620000000800 */
[----:B------:R-:W-:Y:S01]  /*f1d0*/  FMUL.FTZ R50, R50, R52 ;  /* 0x0000003432327220 */ /* 0x000fe20000410000 */
[----:B------:R-:W-:Y:S01]  /*f1e0*/  FFMA.FTZ R52, -R162, R162, 1 ;  /* 0x3f800000a2347423 */ /* 0x000fe200000101a2 */
[----:B---3--:R-:W-:Y:S01]  /*f1f0*/  FMUL.FTZ R54, R107, R54 ;  /* 0x000000366b367220 */ /* 0x008fe20000410000 */
[----:B------:R-:W-:-:S04]  /*f200*/  FFMA.FTZ R220, -R163, R163, 1 ;  /* 0x3f800000a3dc7423 */ /* 0x000fc800000101a3 */
[----:B------:R-:W3:Y:S01]  /*f210*/  MUFU.EX2 R26, R26 ;  /* 0x0000001a001a7308 */ /* 0x000ee20000000800 */
[----:B--2---:R-:W-:Y:S01]  /*f220*/  FMUL.FTZ R53, R205, R53 ;  /* 0x00000035cd357220 */ /* 0x004fe20000410000 */
[----:B------:R-:W-:Y:S01]  /*f230*/  FFMA.FTZ R93, -R93, R93, 1 ;  /* 0x3f8000005d5d7423 */ /* 0x000fe2000001015d */
[----:B------:R-:W-:-:S05]  /*f240*/  FMUL.FTZ R55, R122, R55 ;  /* 0x000000377a377220 */ /* 0x000fca0000410000 */
[----:B------:R-:W2:Y:S01]  /*f250*/  MUFU.EX2 R111, R111 ;  /* 0x0000006f006f7308 */ /* 0x000ea20000000800 */
[----:B------:R-:W-:-:S07]  /*f260*/  FMUL.FTZ R52, R52, R54 ;  /* 0x0000003634347220 */ /* 0x000fce0000410000 */
[----:B------:R-:W2:Y:S01]  /*f270*/  MUFU.TANH R138, R138 ;  /* 0x0000008a008a7308 */ /* 0x000ea20000002400 */
[----:B------:R-:W-:-:S07]  /*f280*/  FMUL.FTZ R54, R220, R53 ;  /* 0x00000035dc367220 */ /* 0x000fce0000410000 */
[----:B------:R-:W2:Y:S01]  /*f290*/  MUFU.EX2 R100, R100 ;  /* 0x0000006400647308 */ /* 0x000ea20000000800 */
[----:B------:R-:W-:-:S07]  /*f2a0*/  FMUL.FTZ R53, R93, R55 ;  /* 0x000000375d357220 */ /* 0x000fce0000410000 */
[----:B------:R-:W2:Y:S01]  /*f2b0*/  MUFU.EX2 R106, R106 ;  /* 0x0000006a006a7308 */ /* 0x000ea20000000800 */
[----:B------:R-:W-:-:S07]  /*f2c0*/  FADD.FTZ R56, R56, -R89 ;  /* 0x8000005938387221 */ /* 0x000fce0000010000 */
[----:B------:R-:W2:Y:S01]  /*f2d0*/  MUFU.EX2 R25, R25 ;  /* 0x0000001900197308 */ /* 0x000ea20000000800 */
[----:B----4-:R-:W-:-:S07]  /*f2e0*/  FADD.FTZ R55, R60, -R40 ;  /* 0x800000283c377221 */ /* 0x010fce0000010000 */
[----:B------:R-:W4:Y:S01]  /*f2f0*/  MUFU.EX2 R102, R102 ;  /* 0x0000006600667308 */ /* 0x000f220000000800 */
[----:B------:R-:W-:-:S07]  /*f300*/  FADD.FTZ R40, R62, -R40 ;  /* 0x800000283e287221 */ /* 0x000fce0000010000 */
[----:B------:R-:W4:Y:S01]  /*f310*/  MUFU.EX2 R116, R116 ;  /* 0x0000007400747308 */ /* 0x000f220000000800 */
[----:B------:R-:W-:Y:S01]  /*f320*/  FADD.FTZ R59, R59, -R88 ;  /* 0x800000583b3b7221 */ /* 0x000fe20000010000 */
[----:B------:R-:W-:-:S06]  /*f330*/  FADD.FTZ R62, R68, -R90 ;  /* 0x8000005a443e7221 */ /* 0x000fcc0000010000 */
[----:B------:R-:W4:Y:S01]  /*f340*/  MUFU.EX2 R104, R104 ;  /* 0x0000006800687308 */ /* 0x000f220000000800 */
[----:B------:R-:W-:-:S07]  /*f350*/  FFMA.FTZ R68, -R161, R161, 1 ;  /* 0x3f800000a1447423 */ /* 0x000fce00000101a1 */
[----:B------:R-:W4:Y:S01]  /*f360*/  MUFU.EX2 R101, R101 ;  /* 0x0000006500657308 */ /* 0x000f220000000800 */
[----:B-1----:R-:W-:Y:S01]  /*f370*/  FMUL.FTZ R56, R117, R56 ;  /* 0x0000003875387220 */ /* 0x002fe20000410000 */
[----:B------:R-:W-:Y:S01]  /*f380*/  FADD.FTZ R57, R57, -R88 ;  /* 0x8000005839397221 */ /* 0x000fe20000010000 */
[--C-:B------:R-:W-:Y:S01]  /*f390*/  FADD.FTZ R66, R66, -R218.reuse ;  /* 0x800000da42427221 */ /* 0x100fe20000010000 */
[----:B------:R-:W-:Y:S01]  /*f3a0*/  FADD.FTZ R58, R58, -R89 ;  /* 0x800000593a3a7221 */ /* 0x000fe20000010000 */
[--C-:B------:R-:W-:Y:S01]  /*f3b0*/  FADD.FTZ R88, R69, -R217.reuse ;  /* 0x800000d945587221 */ /* 0x100fe20000010000 */
[----:B------:R-:W-:Y:S01]  /*f3c0*/  FADD.FTZ R217, R71, -R217 ;  /* 0x800000d947d97221 */ /* 0x000fe20000010000 */
[----:B------:R-:W-:Y:S01]  /*f3d0*/  FFMA.FTZ R69, -R158, R158, 1 ;  /* 0x3f8000009e457423 */ /* 0x000fe2000001019e */
[----:B------:R-:W-:Y:S01]  /*f3e0*/  FMUL.FTZ R59, R124, R59 ;  /* 0x0000003b7c3b7220 */ /* 0x000fe20000410000 */
[--C-:B------:R-:W-:Y:S01]  /*f3f0*/  FFMA.FTZ R126, R126, UR4, -R123.reuse ;  /* 0x000000047e7e7c23 */ /* 0x100fe2000801087b */
[----:B------:R-:W-:Y:S01]  /*f400*/  FFMA.FTZ R139, R139, UR4, -R123 ;  /* 0x000000048b8b7c23 */ /* 0x000fe2000801087b */
[----:B------:R-:W-:Y:S01]  /*f410*/  FFMA.FTZ R12, -R237, R237, 1 ;  /* 0x3f800000ed0c7423 */ /* 0x000fe200000101ed */
[----:B---3--:R-:W-:Y:S01]  /*f420*/  FMUL.FTZ R212, R26, R212 ;  /* 0x000000d41ad47220 */ /* 0x008fe20000410000 */
[--C-:B------:R-:W-:Y:S01]  /*f430*/  FFMA.FTZ R130, R130, UR4, -R109.reuse ;  /* 0x0000000482827c23 */ /* 0x100fe2000801086d */
[----:B------:R-:W-:Y:S01]  /*f440*/  FFMA.FTZ R136, R136, UR4, -R109 ;  /* 0x0000000488887c23 */ /* 0x000fe2000801086d */
[----:B------:R-:W-:Y:S01]  /*f450*/  FADD.FTZ R65, R65, -R91 ;  /* 0x8000005b41417221 */ /* 0x000fe20000010000 */
[----:B------:R-:W-:Y:S01]  /*f460*/  FMUL.FTZ R68, R68, R56 ;  /* 0x0000003844447220 */ /* 0x000fe20000410000 */
[----:B------:R-:W-:Y:S01]  /*f470*/  FFMA.FTZ R71, -R155, R155, 1 ;  /* 0x3f8000009b477423 */ /* 0x000fe2000001019b */
[----:B--2---:R-:W-:Y:S01]  /*f480*/  FMUL.FTZ R40, R111, R40 ;  /* 0x000000286f287220 */ /* 0x004fe20000410000 */
[----:B------:R-:W-:Y:S01]  /*f490*/  FSEL R109, R138, -INF , !P3 ;  /* 0xff8000008a6d7808 */ /* 0x000fe20005800000 */
[----:B------:R-:W-:Y:S01]  /*f4a0*/  FFMA.FTZ R56, -R151, R151, 1 ;  /* 0x3f80000097387423 */ /* 0x000fe20000010197 */
[----:B------:R-:W-:Y:S01]  /*f4b0*/  FSEL R123, R128, -INF , !P2 ;  /* 0xff800000807b7808 */ /* 0x000fe20005000000 */
[----:B------:R-:W-:Y:S01]  /*f4c0*/  FMUL.FTZ R66, R100, R66 ;  /* 0x0000004264427220 */ /* 0x000fe20000410000 */
[----:B------:R-:W1:Y:S01]  /*f4d0*/  MUFU.EX2 R119, R119 ;  /* 0x0000007700777308 */ /* 0x000e620000000800 */
[----:B------:R-:W-:Y:S01]  /*f4e0*/  FADD.FTZ R64, R64, -R218 ;  /* 0x800000da40407221 */ /* 0x000fe20000010000 */
[----:B------:R-:W-:Y:S01]  /*f4f0*/  FFMA.FTZ R13, -R159, R159, 1 ;  /* 0x3f8000009f0d7423 */ /* 0x000fe2000001019f */
[----:B------:R-:W-:Y:S01]  /*f500*/  FMUL.FTZ R58, R106, R58 ;  /* 0x0000003a6a3a7220 */ /* 0x000fe20000410000 */
[----:B------:R-:W-:Y:S01]  /*f510*/  FFMA.FTZ R236, -R236, R236, 1 ;  /* 0x3f800000ecec7423 */ /* 0x000fe200000101ec */
[----:B------:R-:W-:Y:S01]  /*f520*/  FMUL.FTZ R216, R25, R216 ;  /* 0x000000d819d87220 */ /* 0x000fe20000410000 */
[----:B------:R-:W-:Y:S01]  /*f530*/  FMUL.FTZ R69, R69, R59 ;  /* 0x0000003b45457220 */ /* 0x000fe20000410000 */
[----:B------:R-:W-:Y:S01]  /*f540*/  FMUL.FTZ R12, R12, R212 ;  /* 0x000000d40c0c7220 */ /* 0x000fe20000410000 */
[----:B------:R-:W-:Y:S01]  /*f550*/  FMUL.FTZ R71, R71, R40 ;  /* 0x0000002847477220 */ /* 0x000fe20000410000 */
[----:B----4-:R-:W-:Y:S01]  /*f560*/  FMUL.FTZ R59, R102, R65 ;  /* 0x00000041663b7220 */ /* 0x010fe20000410000 */
[----:B------:R-:W-:Y:S01]  /*f570*/  FFMA.FTZ R212, -R201, R201, 1 ;  /* 0x3f800000c9d47423 */ /* 0x000fe200000101c9 */
[----:B------:R-:W-:Y:S01]  /*f580*/  FFMA.FTZ R40, -R153, R153, 1 ;  /* 0x3f80000099287423 */ /* 0x000fe20000010199 */
[----:B------:R-:W-:Y:S01]  /*f590*/  FMUL.FTZ R65, R56, R66 ;  /* 0x0000004238417220 */ /* 0x000fe20000410000 */
[----:B------:R-:W-:Y:S01]  /*f5a0*/  FMUL.FTZ R62, R116, R62 ;  /* 0x0000003e743e7220 */ /* 0x000fe20000410000 */
[--C-:B------:R-:W-:Y:S01]  /*f5b0*/  FFMA.FTZ R109, R109, UR4, -R103.reuse ;  /* 0x000000046d6d7c23 */ /* 0x100fe20008010867 */
[----:B------:R-:W-:Y:S01]  /*f5c0*/  FFMA.FTZ R123, R123, UR4, -R103 ;  /* 0x000000047b7b7c23 */ /* 0x000fe20008010867 */
[----:B------:R-:W-:Y:S01]  /*f5d0*/  FMUL.FTZ R58, R13, R58 ;  /* 0x0000003a0d3a7220 */ /* 0x000fe20000410000 */
[----:B------:R-:W-:Y:S01]  /*f5e0*/  FMUL.FTZ R92, R104, R92 ;  /* 0x0000005c685c7220 */ /* 0x000fe20000410000 */
[----:B------:R-:W-:Y:S01]  /*f5f0*/  FMUL.FTZ R64, R101, R64 ;  /* 0x0000004065407220 */ /* 0x000fe20000410000 */
[----:B------:R-:W-:Y:S01]  /*f600*/  FFMA.FTZ R66, -R150, R150, 1 ;  /* 0x3f80000096427423 */ /* 0x000fe20000010196 */
[----:B------:R-:W-:Y:S01]  /*f610*/  FMUL.FTZ R103, R236, R216 ;  /* 0x000000d8ec677220 */ /* 0x000fe20000410000 */
[----:B------:R-:W2:Y:S01]  /*f620*/  LDL.LU R200, [R1+0x128] ;  /* 0x0001280001c87983 */ /* 0x000ea20000300800 */
[----:B------:R-:W3:Y:S01]  /*f630*/  MUFU.EX2 R120, R120 ;  /* 0x0000007800787308 */ /* 0x000ee20000000800 */
[----:B------:R-:W-:Y:S01]  /*f640*/  FFMA.FTZ R13, -R154, R154, 1 ;  /* 0x3f8000009a0d7423 */ /* 0x000fe2000001019a */
[----:B------:R-:W-:Y:S01]  /*f650*/  FFMA.FTZ R216, -R202, R202, 1 ;  /* 0x3f800000cad87423 */ /* 0x000fe200000101ca */
[----:B------:R-:W2:Y:S01]  /*f660*/  LDL.LU R201, [R1+0x124] ;  /* 0x0001240001c97983 */ /* 0x000ea20000300800 */
[----:B------:R-:W-:Y:S01]  /*f670*/  FMUL.FTZ R212, R212, R215 ;  /* 0x000000d7d4d47220 */ /* 0x000fe20000410000 */
[----:B------:R-:W-:Y:S01]  /*f680*/  FFMA.FTZ R215, -R171, R171, 1 ;  /* 0x3f800000abd77423 */ /* 0x000fe200000101ab */
[----:B------:R-:W-:Y:S01]  /*f690*/  FMUL.FTZ R64, R40, R64 ;  /* 0x0000004028407220 */ /* 0x000fe20000410000 */
[----:B------:R-:W2:Y:S01]  /*f6a0*/  LDL.LU R202, [R1+0x120] ;  /* 0x0001200001ca7983 */ /* 0x000ea20000300800 */
[----:B------:R-:W-:Y:S01]  /*f6b0*/  FMUL.FTZ R66, R66, R62 ;  /* 0x0000003e42427220 */ /* 0x000fe20000410000 */
[----:B------:R-:W4:Y:S01]  /*f6c0*/  MUFU.EX2 R105, R105 ;  /* 0x0000006900697308 */ /* 0x000f220000000800 */
[----:B------:R-:W-:Y:S01]  /*f6d0*/  FADD.FTZ R67, R67, -R91 ;  /* 0x8000005b43437221 */ /* 0x000fe20000010000 */
[----:B------:R-:W2:Y:S01]  /*f6e0*/  LDL.LU R203, [R1+0x11c] ;  /* 0x00011c0001cb7983 */ /* 0x000ea20000300800 */
[----:B------:R-:W-:-:S03]  /*f6f0*/  FMUL.FTZ R13, R13, R92 ;  /* 0x0000005c0d0d7220 */ /* 0x000fc60000410000 */
[----:B------:R1:W5:Y:S02]  /*f700*/  LDL.LU R171, [R1+0x118] ;  /* 0x0001180001ab7983 */ /* 0x0003640000300800 */
[----:B------:R-:W4:Y:S02]  /*f710*/  MUFU.EX2 R115, R115 ;  /* 0x0000007300737308 */ /* 0x000f240000000800 */
[----:B------:R-:W4:Y:S04]  /*f720*/  SHFL.IDX PT, R40, R63, R227, 0x1f ;  /* 0x00001fe33f287589 */ /* 0x000f2800000e0000 */
[----:B------:R-:W4:Y:S04]  /*f730*/  SHFL.IDX PT, R62, R63, R234, 0x1f ;  /* 0x00001fea3f3e7589 */ /* 0x000f2800000e0000 */
[----:B------:R1:W5:Y:S04]  /*f740*/  LDL.LU R170, [R1+0x114] ;  /* 0x0001140001aa7983 */ /* 0x0003680000300800 */
[----:B------:R-:W4:Y:S04]  /*f750*/  SHFL.IDX PT, R89, R63, R9, 0x1f ;  /* 0x00001f093f597589 */ /* 0x000f2800000e0000 */
[----:B------:R-:W-:Y:S04]  /*f760*/  SHFL.IDX PT, R92, R63, R228, 0x1f ;  /* 0x00001fe43f5c7589 */ /* 0x000fe800000e0000 */
[----:B------:R-:W-:Y:S04]  /*f770*/  SHFL.IDX PT, R93, R63, R233, 0x1f ;  /* 0x00001fe93f5d7589 */ /* 0x000fe800000e0000 */
[----:B------:R-:W-:Y:S04]  /*f780*/  SHFL.IDX PT, R218, R63, R235, 0x1f ;  /* 0x00001feb3fda7589 */ /* 0x000fe800000e0000 */
[----:B------:R-:W-:Y:S04]  /*f790*/  SHFL.IDX PT, R91, R63, R230, 0x1f ;  /* 0x00001fe63f5b7589 */ /* 0x000fe800000e0000 */
[----:B------:R1:W5:Y:S04]  /*f7a0*/  LDL.LU R169, [R1+0x110] ;  /* 0x0001100001a97983 */ /* 0x0003680000300800 */
[----:B------:R-:W4:Y:S01]  /*f7b0*/  SHFL.IDX PT, R63, R63, R229, 0x1f ;  /* 0x00001fe53f3f7589 */ /* 0x000f2200000e0000 */
[----:B------:R-:W4:Y:S03]  /*f7c0*/  MUFU.EX2 R110, R110 ;  /* 0x0000006e006e7308 */ /* 0x000f260000000800 */
[----:B------:R1:W5:Y:S04]  /*f7d0*/  LDL.LU R168, [R1+0x10c] ;  /* 0x00010c0001a87983 */ /* 0x0003680000300800 */
[----:B------:R2:W5:Y:S01]  /*f7e0*/  LDL.LU R167, [R1+0x108] ;  /* 0x0001080001a77983 */ /* 0x0005620000300800 */
[----:B------:R-:W-:-:S03]  /*f7f0*/  FFMA.FTZ R60, -R160, R160, 1 ;  /* 0x3f800000a03c7423 */ /* 0x000fc600000101a0 */
[----:B------:R2:W5:Y:S01]  /*f800*/  LDL.LU R166, [R1+0x104] ;  /* 0x0001040001a67983 */ /* 0x0005620000300800 */
[----:B-1----:R-:W-:-:S03]  /*f810*/  FMUL.FTZ R57, R119, R57 ;  /* 0x0000003977397220 */ /* 0x002fc60000410000 */
[----:B------:R1:W5:Y:S01]  /*f820*/  LDL.LU R165, [R1+0x100] ;  /* 0x0001000001a57983 */ /* 0x0003620000300800 */
[----:B------:R-:W1:Y:S03]  /*f830*/  MUFU.EX2 R114, R114 ;  /* 0x0000007200727308 */ /* 0x000e660000000800 */
[----:B------:R1:W5:Y:S04]  /*f840*/  LDL.LU R164, [R1+0xfc] ;  /* 0x0000fc0001a47983 */ /* 0x0003680000300800 */
[----:B------:R1:W5:Y:S01]  /*f850*/  LDL.LU R163, [R1+0xf8] ;  /* 0x0000f80001a37983 */ /* 0x0003620000300800 */
[----:B------:R-:W1:Y:S03]  /*f860*/  MUFU.EX2 R118, R118 ;  /* 0x0000007600767308 */ /* 0x000e660000000800 */
[----:B------:R1:W5:Y:S01]  /*f870*/  LDL.LU R162, [R1+0xf4] ;  /* 0x0000f40001a27983 */ /* 0x0003620000300800 */
[----:B------:R-:W-:-:S03]  /*f880*/  FMUL.FTZ R60, R60, R57 ;  /* 0x000000393c3c7220 */ /* 0x000fc60000410000 */
[----:B------:R1:W5:Y:S01]  /*f890*/  LDL.LU R161, [R1+0xf0] ;  /* 0x0000f00001a17983 */ /* 0x0003620000300800 */
[----:B------:R-:W1:Y:S01]  /*f8a0*/  MUFU.EX2 R137, R137 ;  /* 0x0000008900897308 */ /* 0x000e620000000800 */
[----:B------:R-:W-:Y:S02]  /*f8b0*/  FADD.FTZ R90, R70, -R90 ;  /* 0x8000005a465a7221 */ /* 0x000fe40000010000 */
[----:B------:R1:W5:Y:S01]  /*f8c0*/  LDL.LU R160, [R1+0xec] ;  /* 0x0000ec0001a07983 */ /* 0x0003620000300800 */
[----:B------:R-:W-:Y:S01]  /*f8d0*/  FFMA.FTZ R57, -R157, R157, 1 ;  /* 0x3f8000009d397423 */ /* 0x000fe2000001019d */
[----:B---3--:R-:W-:Y:S02]  /*f8e0*/  FMUL.FTZ R55, R120, R55 ;  /* 0x0000003778377220 */ /* 0x008fe40000410000 */
[----:B------:R3:W5:Y:S01]  /*f8f0*/  LDL.LU R159, [R1+0xe8] ;  /* 0x0000e800019f7983 */ /* 0x0007620000300800 */
[----:B------:R-:W-:-:S03]  /*f900*/  FFMA.FTZ R70, -R156, R156, 1 ;  /* 0x3f8000009c467423 */ /* 0x000fc6000001019c */
[----:B------:R3:W5:Y:S01]  /*f910*/  LDL.LU R158, [R1+0xe4] ;  /* 0x0000e400019e7983 */ /* 0x0007620000300800 */
[----:B----4-:R-:W-:-:S03]  /*f920*/  FMUL.FTZ R61, R105, R61 ;  /* 0x0000003d693d7220 */ /* 0x010fc60000410000 */
[----:B------:R3:W5:Y:S01]  /*f930*/  LDL.LU R157, [R1+0xe0] ;  /* 0x0000e000019d7983 */ /* 0x0007620000300800 */
[----:B------:R-:W-:-:S03]  /*f940*/  FMUL.FTZ R57, R57, R55 ;  /* 0x0000003739397220 */ /* 0x000fc60000410000 */
[----:B------:R3:W5:Y:S01]  /*f950*/  LDL.LU R156, [R1+0xdc] ;  /* 0x0000dc00019c7983 */ /* 0x0007620000300800 */
[----:B------:R-:W-:Y:S01]  /*f960*/  FFMA.FTZ R55, -R152, R152, 1 ;  /* 0x3f80000098377423 */ /* 0x000fe20000010198 */
[----:B------:R-:W-:Y:S02]  /*f970*/  FFMA.FTZ R56, -R149, R149, 1 ;  /* 0x3f80000095387423 */ /* 0x000fe40000010195 */
[----:B------:R3:W5:Y:S01]  /*f980*/  LDL.LU R155, [R1+0xd8] ;  /* 0x0000d800019b7983 */ /* 0x0007620000300800 */
[----:B------:R-:W-:-:S03]  /*f990*/  FMUL.FTZ R67, R115, R67 ;  /* 0x0000004373437220 */ /* 0x000fc60000410000 */
[----:B------:R3:W5:Y:S01]  /*f9a0*/  LDL.LU R154, [R1+0xd4] ;  /* 0x0000d400019a7983 */ /* 0x0007620000300800 */
[----:B------:R-:W-:-:S03]  /*f9b0*/  FMUL.FTZ R70, R70, R61 ;  /* 0x0000003d46467220 */ /* 0x000fc60000410000 */
[----:B------:R3:W5:Y:S01]  /*f9c0*/  LDL.LU R153, [R1+0xd0] ;  /* 0x0000d00001997983 */ /* 0x0007620000300800 */
[----:B------:R-:W-:-:S03]  /*f9d0*/  FMUL.FTZ R56, R56, R67 ;  /* 0x0000004338387220 */ /* 0x000fc60000410000 */
[----:B------:R3:W5:Y:S01]  /*f9e0*/  LDL.LU R152, [R1+0xcc] ;  /* 0x0000cc0001987983 */ /* 0x0007620000300800 */
[----:B------:R-:W-:-:S03]  /*f9f0*/  FFMA.FTZ R61, -R148, R148, 1 ;  /* 0x3f800000943d7423 */ /* 0x000fc60000010194 */
[----:B------:R3:W5:Y:S01]  /*fa00*/  LDL.LU R151, [R1+0xc8] ;  /* 0x0000c80001977983 */ /* 0x0007620000300800 */
[----:B------:R-:W-:Y:S01]  /*fa10*/  FMUL.FTZ R55, R55, R59 ;  /* 0x0000003b37377220 */ /* 0x000fe20000410000 */
[----:B------:R-:W-:Y:S02]  /*fa20*/  FFMA.FTZ R67, -R147, R147, 1 ;  /* 0x3f80000093437423 */ /* 0x000fe40000010193 */
[----:B------:R3:W5:Y:S01]  /*fa30*/  LDL.LU R150, [R1+0xc4] ;  /* 0x0000c40001967983 */ /* 0x0007620000300800 */
[----:B------:R-:W-:Y:S01]  /*fa40*/  FMUL.FTZ R88, R110, R88 ;  /* 0x000000586e587220 */ /* 0x000fe20000410000 */
[----:B------:R-:W-:Y:S02]  /*fa50*/  FFMA.FTZ R59, -R146, R146, 1 ;  /* 0x3f800000923b7423 */ /* 0x000fe40000010192 */
[----:B------:R3:W5:Y:S01]  /*fa60*/  LDL.LU R149, [R1+0xc0] ;  /* 0x0000c00001957983 */ /* 0x0007620000300800 */
[----:B------:R-:W-:Y:S01]  /*fa70*/  FADD.FTZ R73, R73, -R40 ;  /* 0x8000002849497221 */ /* 0x000fe20000010000 */
[--C-:B------:R-:W-:Y:S01]  /*fa80*/  FADD.FTZ R81, R81, -R62.reuse ;  /* 0x8000003e51517221 */ /* 0x100fe20000010000 */
[----:B------:R-:W-:Y:S01]  /*fa90*/  FADD.FTZ R83, R83, -R62 ;  /* 0x8000003e53537221 */ /* 0x000fe20000010000 */
[----:B------:R3:W5:Y:S01]  /*faa0*/  LDL.LU R148, [R1+0xbc] ;  /* 0x0000bc0001947983 */ /* 0x0007620000300800 */
[--C-:B------:R-:W-:Y:S01]  /*fab0*/  FADD.FTZ R72, R72, -R89.reuse ;  /* 0x8000005948487221 */ /* 0x100fe20000010000 */
[----:B------:R-:W-:Y:S01]  /*fac0*/  FADD.FTZ R74, R74, -R89 ;  /* 0x800000594a4a7221 */ /* 0x000fe20000010000 */
[----:B------:R-:W-:Y:S01]  /*fad0*/  FADD.FTZ R40, R75, -R40 ;  /* 0x800000284b287221 */ /* 0x000fe20000010000 */
[----:B------:R3:W5:Y:S01]  /*fae0*/  LDL.LU R147, [R1+0xb8] ;  /* 0x0000b80001937983 */ /* 0x0007620000300800 */
[----:B------:R-:W-:Y:S01]  /*faf0*/  FFMA.FTZ R62, -R145, R145, 1 ;  /* 0x3f800000913e7423 */ /* 0x000fe20000010191 */
[----:B-1----:R-:W-:Y:S01]  /*fb00*/  FMUL.FTZ R90, R114, R90 ;  /* 0x0000005a725a7220 */ /* 0x002fe20000410000 */
[--C-:B------:R-:W-:Y:S01]  /*fb10*/  FADD.FTZ R85, R85, -R63.reuse ;  /* 0x8000003f55557221 */ /* 0x100fe20000010000 */
[----:B------:R3:W5:Y:S01]  /*fb20*/  LDL.LU R146, [R1+0xb4] ;  /* 0x0000b40001927983 */ /* 0x0007620000300800 */
[----:B------:R-:W-:Y:S01]  /*fb30*/  FADD.FTZ R87, R87, -R63 ;  /* 0x8000003f57577221 */ /* 0x000fe20000010000 */
[----:B------:R-:W-:Y:S01]  /*fb40*/  FFMA.FTZ R89, -R144, R144, 1 ;  /* 0x3f80000090597423 */ /* 0x000fe20000010190 */
[----:B------:R-:W-:Y:S01]  /*fb50*/  FMUL.FTZ R61, R61, R88 ;  /* 0x000000583d3d7220 */ /* 0x000fe20000410000 */
[----:B------:R3:W5:Y:S01]  /*fb60*/  LDL.LU R145, [R1+0xb0] ;  /* 0x0000b00001917983 */ /* 0x0007620000300800 */
[----:B------:R-:W-:Y:S01]  /*fb70*/  FFMA.FTZ R63, -R143, R143, 1 ;  /* 0x3f8000008f3f7423 */ /* 0x000fe2000001018f */
[----:B------:R-:W-:Y:S01]  /*fb80*/  FMUL.FTZ R217, R118, R217 ;  /* 0x000000d976d97220 */ /* 0x000fe20000410000 */
[--C-:B------:R-:W-:Y:S01]  /*fb90*/  FADD.FTZ R76, R76, -R92.reuse ;  /* 0x8000005c4c4c7221 */ /* 0x100fe20000010000 */
[----:B------:R3:W5:Y:S01]  /*fba0*/  LDL.LU R144, [R1+0xac] ;  /* 0x0000ac0001907983 */ /* 0x0007620000300800 */
[----:B------:R-:W-:Y:S01]  /*fbb0*/  FADD.FTZ R78, R78, -R92 ;  /* 0x8000005c4e4e7221 */ /* 0x000fe20000010000 */
[----:B------:R-:W-:Y:S01]  /*fbc0*/  FFMA.FTZ R88, -R142, R142, 1 ;  /* 0x3f8000008e587423 */ /* 0x000fe2000001018e */
[--C-:B------:R-:W-:Y:S01]  /*fbd0*/  FADD.FTZ R77, R77, -R93.reuse ;  /* 0x8000005d4d4d7221 */ /* 0x100fe20000010000 */
[----:B------:R3:W5:Y:S01]  /*fbe0*/  LDL.LU R143, [R1+0xa8] ;  /* 0x0000a800018f7983 */ /* 0x0007620000300800 */
[----:B------:R-:W-:Y:S01]  /*fbf0*/  FADD.FTZ R79, R79, -R93 ;  /* 0x8000005d4f4f7221 */ /* 0x000fe20000010000 */
[----:B------:R-:W-:Y:S01]  /*fc00*/  FMUL.FTZ R40, R137, R40 ;  /* 0x0000002889287220 */ /* 0x000fe20000410000 */
[----:B------:R-:W-:Y:S01]  /*fc10*/  FFMA.FTZ R92, -R141, R141, 1 ;  /* 0x3f8000008d5c7423 */ /* 0x000fe2000001018d */
[----:B------:R3:W5:Y:S01]  /*fc20*/  LDL.LU R142, [R1+0xa4] ;  /* 0x0000a400018e7983 */ /* 0x0007620000300800 */
[----:B------:R-:W-:Y:S01]  /*fc30*/  FMUL.FTZ R67, R67, R90 ;  /* 0x0000005a43437220 */ /* 0x000fe20000410000 */
[----:B------:R-:W-:Y:S01]  /*fc40*/  FFMA.FTZ R93, -R140, R140, 1 ;  /* 0x3f8000008c5d7423 */ /* 0x000fe2000001018c */
        /* <DEDUP_REMOVED lines=8> */
[----:B------:R-:W-:Y:S01]  /*fcd0*/  FFMA.FTZ R217, -R4, R4, 1 ;  /* 0x3f80000004d97423 */ /* 0x000fe20000010104 */
[----:B------:R3:W5:Y:S01]  /*fce0*/  LDL.LU R6, [R1+0x98] ;  /* 0x0000980001067983 */ /* 0x0007620000300800 */
[----:B------:R-:W-:-:S03]  /*fcf0*/  FFMA.FTZ R40, -R2, R2, 1 ;  /* 0x3f80000002287423 */ /* 0x000fc60000010102 */
[----:B------:R3:W5:Y:S04]  /*fd00*/  LDL.LU R5, [R1+0x94] ;  /* 0x0000940001057983 */ /* 0x0007680000300800 */
[----:B------:R3:W5:Y:S04]  /*fd10*/  LDL.LU R4, [R1+0x90] ;  /* 0x0000900001047983 */ /* 0x0007680000300800 */
[----:B------:R3:W5:Y:S04]  /*fd20*/  LDL.LU R2, [R1+0x8c] ;  /* 0x00008c0001027983 */ /* 0x0007680000300800 */
[----:B------:R-:W4:Y:S01]  /*fd30*/  LDL R220, [R1+0x70] ;  /* 0x0000700001dc7983 */ /* 0x000f220000100800 */
[----:B------:R-:W1:Y:S08]  /*fd40*/  MUFU.EX2 R127, R127 ;  /* 0x0000007f007f7308 */ /* 0x000e700000000800 */
[----:B------:R-:W3:Y:S08]  /*fd50*/  MUFU.EX2 R113, R113 ;  /* 0x0000007100717308 */ /* 0x000ef00000000800 */
[----:B------:R-:W3:Y:S08]  /*fd60*/  MUFU.EX2 R136, R136 ;  /* 0x0000008800887308 */ /* 0x000ef00000000800 */
[----:B------:R-:W3:Y:S08]  /*fd70*/  MUFU.EX2 R33, R33 ;  /* 0x0000002100217308 */ /* 0x000ef00000000800 */
[----:B------:R-:W3:Y:S08]  /*fd80*/  MUFU.EX2 R34, R34 ;  /* 0x0000002200227308 */ /* 0x000ef00000000800 */
[----:B------:R-:W3:Y:S08]  /*fd90*/  MUFU.EX2 R204, R204 ;  /* 0x000000cc00cc7308 */ /* 0x000ef00000000800 */
[----:B------:R-:W3:Y:S08]  /*fda0*/  MUFU.EX2 R206, R206 ;  /* 0x000000ce00ce7308 */ /* 0x000ef00000000800 */
[----:B------:R-:W3:Y:S08]  /*fdb0*/  MUFU.EX2 R125, R125 ;  /* 0x0000007d007d7308 */ /* 0x000ef00000000800 */
[----:B------:R-:W3:Y:S01]  /*fdc0*/  MUFU.EX2 R207, R207 ;  /* 0x000000cf00cf7308 */ /* 0x000ee20000000800 */
[----:B------:R-:W-:-:S07]  /*fdd0*/  FADD.FTZ R82, R82, -R218 ;  /* 0x800000da52527221 */ /* 0x000fce0000010000 */
[----:B------:R-:W3:Y:S08]  /*fde0*/  MUFU.EX2 R131, R131 ;  /* 0x0000008300837308 */ /* 0x000ef00000000800 */
[----:B------:R-:W2:Y:S08]  /*fdf0*/  MUFU.EX2 R108, R108 ;  /* 0x0000006c006c7308 */ /* 0x000eb00000000800 */
[----:B------:R-:W2:Y:S08]  /*fe00*/  MUFU.EX2 R130, R130 ;  /* 0x0000008200827308 */ /* 0x000eb00000000800 */
[----:B------:R-:W2:Y:S08]  /*fe10*/  MUFU.EX2 R109, R109 ;  /* 0x0000006d006d7308 */ /* 0x000eb00000000800 */
[----:B------:R-:W2:Y:S08]  /*fe20*/  MUFU.EX2 R123, R123 ;  /* 0x0000007b007b7308 */ /* 0x000eb00000000800 */
[----:B------:R-:W2:Y:S08]  /*fe30*/  MUFU.EX2 R129, R129 ;  /* 0x0000008100817308 */ /* 0x000eb00000000800 */
[----:B------:R-:W2:Y:S08]  /*fe40*/  MUFU.EX2 R126, R126 ;  /* 0x0000007e007e7308 */ /* 0x000eb00000000800 */
[----:B------:R-:W2:Y:S01]  /*fe50*/  MUFU.EX2 R139, R139 ;  /* 0x0000008b008b7308 */ /* 0x000ea20000000800 */
[----:B-1----:R-:W-:Y:S01]  /*fe60*/  FMUL.FTZ R76, R127, R76 ;  /* 0x0000004c7f4c7220 */ /* 0x002fe20000410000 */
[----:B---3--:R-:W-:Y:S01]  /*fe70*/  FMUL.FTZ R72, R113, R72 ;  /* 0x0000004871487220 */ /* 0x008fe20000410000 */
[----:B------:R-:W-:Y:S01]  /*fe80*/  FMUL.FTZ R82, R136, R82 ;  /* 0x0000005288527220 */ /* 0x000fe20000410000 */
[----:B------:R-:W-:Y:S01]  /*fe90*/  FADD.FTZ R80, R80, -R218 ;  /* 0x800000da50507221 */ /* 0x000fe20000010000 */
[----:B------:R-:W-:Y:S01]  /*fea0*/  FMUL.FTZ R231, R33, R231 ;  /* 0x000000e721e77220 */ /* 0x000fe20000410000 */
[----:B------:R-:W-:Y:S01]  /*feb0*/  FMUL.FTZ R232, R34, R232 ;  /* 0x000000e822e87220 */ /* 0x000fe20000410000 */
[----:B------:R-:W-:Y:S01]  /*fec0*/  FFMA.FTZ R218, -R138, R138, 1 ;  /* 0x3f8000008ada7423 */ /* 0x000fe2000001018a */
[----:B------:R-:W-:Y:S01]  /*fed0*/  FMUL.FTZ R92, R92, R76 ;  /* 0x0000004c5c5c7220 */ /* 0x000fe20000410000 */
[----:B------:R-:W-:Y:S01]  /*fee0*/  FFMA.FTZ R138, -R128, R128, 1 ;  /* 0x3f800000808a7423 */ /* 0x000fe20000010180 */
[----:B------:R-:W-:Y:S01]  /*fef0*/  FMUL.FTZ R62, R62, R72 ;  /* 0x000000483e3e7220 */ /* 0x000fe20000410000 */
[----:B------:R-:W-:Y:S01]  /*ff00*/  FMUL.FTZ R128, R40, R82 ;  /* 0x0000005228807220 */ /* 0x000fe20000410000 */
[----:B------:R-:W-:Y:S01]  /*ff10*/  FFMA.FTZ R132, -R132, R132, 1 ;  /* 0x3f80000084847423 */ /* 0x000fe20000010184 */
[----:B------:R-:W-:Y:S01]  /*ff20*/  FFMA.FTZ R133, -R133, R133, 1 ;  /* 0x3f80000085857423 */ /* 0x000fe20000010185 */
[----:B------:R-:W-:Y:S01]  /*ff30*/  FMUL.FTZ R84, R204, R84 ;  /* 0x00000054cc547220 */ /* 0x000fe20000410000 */
[----:B------:R-:W-:Y:S01]  /*ff40*/  FMUL.FTZ R85, R206, R85 ;  /* 0x00000055ce557220 */ /* 0x000fe20000410000 */
[----:B------:R-:W-:Y:S01]  /*ff50*/  F2FP.BF16.F32.PACK_AB R76, R42, R11 ;  /* 0x0000000b2a4c723e */ /* 0x000fe200000010ff */
[----:B------:R-:W-:Y:S01]  /*ff60*/  FFMA.FTZ R72, -R134, R134, 1 ;  /* 0x3f80000086487423 */ /* 0x000fe20000010186 */
[----:B------:R-:W-:Y:S01]  /*ff70*/  FFMA.FTZ R40, -R135, R135, 1 ;  /* 0x3f80000087287423 */ /* 0x000fe20000010187 */
[----:B------:R-:W-:Y:S01]  /*ff80*/  FMUL.FTZ R86, R125, R86 ;  /* 0x000000567d567220 */ /* 0x000fe20000410000 */
[----:B------:R-:W-:Y:S01]  /*ff90*/  FMUL.FTZ R87, R207, R87 ;  /* 0x00000057cf577220 */ /* 0x000fe20000410000 */
[----:B------:R-:W-:Y:S01]  /*ffa0*/  FMUL.FTZ R216, R216, R231 ;  /* 0x000000e7d8d87220 */ /* 0x000fe20000410000 */
        /* <DEDUP_REMOVED lines=25> */
[----:B------:R-:W-:Y:S01]  /*10140*/  UMOV UR6, UR8 ;  /* 0x0000000800067c82 */ /* 0x000fe20008000000 */
[----:B------:R-:W-:Y:S01]  /*10150*/  F2FP.BF16.F32.PACK_AB R80, R21, R22 ;  /* 0x000000161550723e */ /* 0x000fe200000010ff */
[----:B------:R-:W-:Y:S01]  /*10160*/  UMOV UR7, 0x40000040 ;  /* 0x4000004000077882 */ /* 0x000fe20000000000 */
[----:B------:R-:W-:Y:S01]  /*10170*/  F2FP.BF16.F32.PACK_AB R81, R211, R20 ;  /* 0x00000014d351723e */ /* 0x000fe200000010ff */
[----:B------:R-:W-:Y:S01]  /*10180*/  UIADD3 UR4, UR8, 0x80, URZ ;  /* 0x0000008008047890 */ /* 0x000fe2000fffe03f */
        /* <DEDUP_REMOVED lines=30> */
[----:B----4-:R-:W-:-:S05]  /*10370*/  LEA R11, R0, R220, 0xe ;  /* 0x000000dc000b7211 */ /* 0x010fca00078e70ff */
[----:B------:R-:W-:-:S05]  /*10380*/  IMAD R11, R11, 0x2, R16 ;  /* 0x000000020b0b7824 */ /* 0x000fca00078e0210 */
        /* <DEDUP_REMOVED lines=79> */
[----:B------:R-:W-:Y:S02]  /*10880*/  R2UR UR4, R16 ;  /* 0x00000000100472ca */ /* 0x000fe400000e0000 */
[----:B--2---:R-:W-:-:S04]  /*10890*/  LEA R10, R0, R12, 0xb ;  /* 0x0000000c000a7211 */ /* 0x004fc800078e58ff */
[----:B------:R-:W-:-:S07]  /*108a0*/  R2UR UR9, R10 ;  /* 0x000000000a0972ca */ /* 0x000fce00000e0000 */
[----:B------:R-:W-:-:S04]  /*108b0*/  USHF.R.U32.HI UR4, URZ, 0x4, UR4 ;  /* 0x000000043f047899 */ /* 0x000fc80008011604 */
[----:B------:R-:W-:Y:S01]  /*108c0*/  ULOP3.LUT UR10, UR4, 0x3fff, URZ, 0xc0, !UPT ;  /* 0x00003fff040a7892 */ /* 0x000fe2000f8ec03f */
[----:B------:R-:W-:Y:S02]  /*108d0*/  UMOV UR5, 0x40000040 ;  /* 0x4000004000057882 */ /* 0x000fe40000000000 */
[----:B------:R-:W-:Y:S01]  /*108e0*/  UMOV UR4, UR9 ;  /* 0x0000000900047c82 */ /* 0x000fe20008000000 */
[----:B------:R-:W-:-:S03]  /*108f0*/  UMOV UR7, 0x40000040 ;  /* 0x4000004000077882 */ /* 0x000fc60000000000 */
[----:B------:R-:W-:Y:S01]  /*10900*/  UMOV UR6, UR10 ;  /* 0x0000000a00067c82 */ /* 0x000fe20008000000 */
[----:B------:R-:W-:Y:S02]  /*10910*/  WARPGROUP.DEPBAR.LE gsb0, 0x0 ;  /* 0x00008000000079c5 */ /* 0x000fe40000010000 */
[----:B------:R2:W-:Y:S06]  /*10920*/  MEMBAR.ALL.CTA ;  /* 0x0000000000007992 */ /* 0x0005ec0000008000 */
[----:B--2---:R-:W2:Y:S02]  /*10930*/  FENCE.VIEW.ASYNC.S ;  /* 0x00000000000073c6 */ /* 0x004ea40000000000 */
[----:B--2---:R-:W-:Y:S06]  /*10940*/  BAR.SYNC.DEFER_BLOCKING 0x9, 0x100 ;  /* 0x0244000000007b1d */ /* 0x004fec0000010000 */
        /* <DEDUP_REMOVED lines=54> */
.L_x_1088:
        /* <DEDUP_REMOVED lines=57> */
[----:B------:R2:W-:Y:S01]  /*11040*/  STS.128 [R2+0xa800], R44 ;  /* 0x00a8002c02007388 */ /* 0x0005e20000000c00 */
[----:B------:R-:W-:-:S03]  /*11050*/  IADD3 R10, R10, 0xc, RZ ;  /* 0x0000000c0a0a7810 */ /* 0x000fc60007ffe0ff */
        /* <DEDUP_REMOVED lines=11> */
.L_x_1089:
[----:B------:R-:W-:Y:S01]  /*11110*/  UIADD3 UR38, UR38, 0x1, URZ ;  /* 0x0000000126267890 */ /* 0x000fe2000fffe03f */
[----:B------:R-:W-:Y:S01]  /*11120*/  VIADD R6, R6, 0x30c20 ;  /* 0x00030c2006067836 */ /* 0x000fe20000000000 */
[----:B------:R-:W-:Y:S02]  /*11130*/  IADD3 R0, R0, 0x1, RZ ;  /* 0x0000000100007810 */ /* 0x000fe40007ffe0ff */
[----:B------:R-:W-:Y:S02]  /*11140*/  UISETP.GE.AND UP0, UPT, UR38, UR37, UPT ;  /* 0x000000252600728c */ /* 0x000fe4000bf06270 */
[----:B------:R-:W-:Y:S02]  /*11150*/  ISETP.NE.AND P0, PT, R0, 0x2, PT ;  /* 0x000000020000780c */ /* 0x000fe40003f05270 */
[----:B------:R-:W-:Y:S02]  /*11160*/  PRMT R6, RZ, 0x654, R6 ;  /* 0x00000654ff067816 */ /* 0x000fe40000000006 */
[----:B------:R-:W-:-:S02]  /*11170*/  PLOP3.LUT P1, PT, PT, PT, UP0, 0x80, 0x0 ;  /* 0x000000000000781c */ /* 0x000fc40003f2f008 */
[----:B--2---:R-:W-:Y:S01]  /*11180*/  SEL R5, RZ, 0x1, P0 ;  /* 0x00000001ff057807 */ /* 0x004fe20000000000 */
[----:B------:R2:W-:Y:S01]  /*11190*/  SYNCS.ARRIVE.TRANS64.RED.A1T0 RZ, [R6+URZ], RZ ;  /* 0x000000ff06ff79a7 */ /* 0x0005e2000810043f */
[----:B------:R-:W-:Y:S02]  /*111a0*/  SEL R0, R0, RZ, P0 ;  /* 0x000000ff00007207 */ /* 0x000fe40000000000 */
[----:B------:R-:W-:-:S07]  /*111b0*/  LOP3.LUT R4, R4, R5, RZ, 0x3c, !PT ;  /* 0x0000000504047212 */ /* 0x000fce00078e3cff */
[----:B--2---:R-:W-:Y:S05]  /*111c0*/  @!P1 BRA `(.L_x_1090) ;  /* 0xffffffac00c49947 */ /* 0x004fea000383ffff */
.L_x_1079:
        /* <DEDUP_REMOVED lines=34> */
.L_x_1047:
[----:B------:R-:W-:Y:S05]  /*113f0*/  @P0 BRA `(.L_x_1091) ;  /* 0x0000000800d40947 */ /* 0x000fea0003800000 */
[----:B------:R-:W2:Y:S01]  /*11400*/  S2R R3, SR_CgaCtaId ;  /* 0x0000000000037919 */ /* 0x000ea20000008800 */
[----:B------:R-:W-:-:S04]  /*11410*/  MOV R0, 0x400 ;  /* 0x0000040000007802 */ /* 0x000fc80000000f00 */
[----:B--2---:R-:W-:-:S04]  /*11420*/  LEA R17, R3, R0, 0x18 ;  /* 0x0000000003117211 */ /* 0x004fc800078ec0ff */
[----:B------:R-:W-:-:S13]  /*11430*/  LOP3.LUT P0, RZ, R17, 0x3ff, RZ, 0xc0, !PT ;  /* 0x000003ff11ff7812 */ /* 0x000fda000780c0ff */
[----:B------:R-:W-:Y:S05]  /*11440*/  @!P0 BRA `(.L_x_1092) ;  /* 0x0000000000408947 */ /* 0x000fea0003800000 */
[----:B------:R-:W-:Y:S01]  /*11450*/  MOV R0, 0x0 ;  /* 0x0000000000007802 */ /* 0x000fe20000000f00 */
[----:B------:R-:W-:Y:S01]  /*11460*/  ULDC.64 UR4, c[0x4][0x90] ;  /* 0x0100240000047ab9 */ /* 0x000fe20000000a00 */
[----:B------:R-:W-:Y:S01]  /*11470*/  ULDC.64 UR6, c[0x4][0x98] ;  /* 0x0100260000067ab9 */ /* 0x000fe20000000a00 */
[----:B------:R-:W-:Y:S01]  /*11480*/  IMAD.U32 R4, RZ, RZ, UR4 ;  /* 0x00000004ff047e24 */ /* 0x000fe2000f8e00ff */
[----:B------:R2:W3:Y:S01]  /*11490*/  LDC.64 R2, c[0x4][R0] ;  /* 0x0100000000027b82 */ /* 0x0004e20000000a00 */
[----:B------:R-:W-:Y:S01]  /*114a0*/  MOV R5, UR5 ;  /* 0x0000000500057c02 */ /* 0x000fe20008000f00 */
[----:B------:R-:W-:Y:S01]  /*114b0*/  ULDC.64 UR4, c[0x4][0x18] ;  /* 0x0100060000047ab9 */ /* 0x000fe20000000a00 */
[----:B------:R-:W-:Y:S01]  /*114c0*/  IMAD.U32 R6, RZ, RZ, UR6 ;  /* 0x00000006ff067e24 */ /* 0x000fe2000f8e00ff */
[----:B------:R-:W-:Y:S01]  /*114d0*/  MOV R7, UR7 ;  /* 0x0000000700077c02 */ /* 0x000fe20008000f00 */
[----:B------:R-:W-:Y:S01]  /*114e0*/  IMAD.U32 R10, RZ, RZ, UR4 ;  /* 0x00000004ff0a7e24 */ /* 0x000fe2000f8e00ff */
[----:B------:R-:W-:Y:S01]  /*114f0*/  MOV R11, UR5 ;  /* 0x00000005000b7c02 */ /* 0x000fe20008000f00 */
[----:B------:R-:W-:Y:S01]  /*11500*/  IMAD.MOV.U32 R8, RZ, RZ, 0x70 ;  /* 0x00000070ff087424 */ /* 0x000fe200078e00ff */
[----:B------:R-:W-:Y:S01]  /*11510*/  MOV R12, 0x1 ;  /* 0x00000001000c7802 */ /* 0x000fe20000000f00 */
[----:B--2---:R-:W-:-:S07]  /*11520*/  IMAD.MOV.U32 R13, RZ, RZ, RZ ;  /* 0x000000ffff0d7224 */ /* 0x004fce00078e00ff */
[----:B------:R-:W-:-:S07]  /*11530*/  LEPC R20, `(.L_x_1092) ;  /* 0x000000001014794e */ /* 0x000fce0000000000 */
[----:B-1-3--:R-:W-:Y:S05]  /*11540*/  CALL.ABS.NOINC R2 ;  /* 0x0000000002007343 */ /* 0x00afea0003c00000 */
.L_x_1092:
[----:B------:R-:W-:-:S04]  /*11550*/  IADD3 R16, R17, 0x4000, RZ ;  /* 0x0000400011107810 */ /* 0x000fc80007ffe0ff */
        /* <DEDUP_REMOVED lines=18> */
.L_x_1093:
[----:B------:R-:W-:-:S13]  /*11680*/  LOP3.LUT P6, RZ, R17, 0x3ff, RZ, 0xc0, !PT ;  /* 0x000003ff11ff7812 */ /* 0x000fda00078cc0ff */
[----:B------:R-:W-:Y:S05]  /*11690*/  @!P6 BRA `(.L_x_1094) ;  /* 0x000000000040e947 */ /* 0x000fea0003800000 */
[----:B------:R-:W-:Y:S01]  /*116a0*/  MOV R0, 0x0 ;  /* 0x0000000000007802 */ /* 0x000fe20000000f00 */
[----:B------:R-:W-:Y:S01]  /*116b0*/  ULDC.64 UR4, c[0x4][0x90] ;  /* 0x0100240000047ab9 */ /* 0x000fe20000000a00 */
[----:B------:R-:W-:Y:S01]  /*116c0*/  ULDC.64 UR6, c[0x4][0x98] ;  /* 0x0100260000067ab9 */ /* 0x000fe20000000a00 */
[----:B------:R-:W-:Y:S01]  /*116d0*/  MOV R4, UR4 ;  /* 0x0000000400047c02 */ /* 0x000fe20008000f00 */
[----:B------:R2:W3:Y:S01]  /*116e0*/  LDC.64 R2, c[0x4][R0] ;  /* 0x0100000000027b82 */ /* 0x0004e20000000a00 */
[----:B------:R-:W-:Y:S01]  /*116f0*/  IMAD.U32 R5, RZ, RZ, UR5 ;  /* 0x00000005ff057e24 */ /* 0x000fe2000f8e00ff */
[----:B------:R-:W-:Y:S01]  /*11700*/  ULDC.64 UR4, c[0x4][0x20] ;  /* 0x0100080000047ab9 */ /* 0x000fe20000000a00 */
[----:B------:R-:W-:Y:S01]  /*11710*/  MOV R6, UR6 ;  /* 0x0000000600067c02 */ /* 0x000fe20008000f00 */
[----:B------:R-:W-:Y:S01]  /*11720*/  IMAD.U32 R7, RZ, RZ, UR7 ;  /* 0x00000007ff077e24 */ /* 0x000fe2000f8e00ff */
[----:B------:R-:W-:Y:S01]  /*11730*/  MOV R10, UR4 ;  /* 0x00000004000a7c02 */ /* 0x000fe20008000f00 */
[----:B------:R-:W-:Y:S01]  /*11740*/  IMAD.U32 R11, RZ, RZ, UR5 ;  /* 0x00000005ff0b7e24 */ /* 0x000fe2000f8e00ff */
[----:B------:R-:W-:Y:S01]  /*11750*/  MOV R8, 0x70 ;  /* 0x0000007000087802 */ /* 0x000fe20000000f00 */
[----:B------:R-:W-:Y:S01]  /*11760*/  IMAD.MOV.U32 R12, RZ, RZ, 0x1 ;  /* 0x00000001ff0c7424 */ /* 0x000fe200078e00ff */
[----:B--2---:R-:W-:-:S07]  /*11770*/  MOV R13, RZ ;  /* 0x000000ff000d7202 */ /* 0x004fce0000000f00 */
[----:B------:R-:W-:-:S07]  /*11780*/  LEPC R20, `(.L_x_1094) ;  /* 0x000000001014794e */ /* 0x000fce0000000000 */
[----:B-1-3--:R-:W-:Y:S05]  /*11790*/  CALL.ABS.NOINC R2 ;  /* 0x0000000002007343 */ /* 0x00afea0003c00000 */
.L_x_1094:
        /* <DEDUP_REMOVED lines=18> */
.L_x_1095:
[----:B------:R-:W2:Y:S01]  /*118c0*/  S2R R0, SR_TID.X ;  /* 0x0000000000007919 */ /* 0x000ea20000002100 */
[----:B------:R-:W-:Y:S02]  /*118d0*/  F2FP.BF16.F32.PACK_AB R172, R173, R172 ;  /* 0x000000acadac723e */ /* 0x000fe400000010ff */
[----:B------:R-:W-:Y:S01]  /*118e0*/  F2FP.BF16.F32.PACK_AB R173, R175, R174 ;  /* 0x000000aeafad723e */ /* 0x000fe200000010ff */
[----:B------:R-:W-:Y:S01]  /*118f0*/  BAR.SYNC.DEFER_BLOCKING 0x1, 0x100 ;  /* 0x0044000000007b1d */ /* 0x000fe20000010000 */
        /* <DEDUP_REMOVED lines=14> */
[----:B--2---:R-:W-:Y:S02]  /*119e0*/  IADD3 R7, R0, -0x80, RZ ;  /* 0xffffff8000077810 */ /* 0x004fe40007ffe0ff */
[----:B------:R-:W-:-:S02]  /*119f0*/  F2FP.BF16.F32.PACK_AB R199, R203, R202 ;  /* 0x000000cacbc7723e */ /* 0x000fc400000010ff */
[----:B------:R-:W-:Y:S02]  /*11a00*/  SHF.R.S32.HI R2, RZ, 0x1f, R7 ;  /* 0x0000001fff027819 */ /* 0x000fe40000011407 */
[----:B------:R-:W-:Y:S02]  /*11a10*/  F2FP.BF16.F32.PACK_AB R141, R143, R142 ;  /* 0x0000008e8f8d723e */ /* 0x000fe400000010ff */
[CC--:B------:R-:W-:Y:S02]  /*11a20*/  LEA.HI R4, R2.reuse, R7.reuse, RZ, 0x4 ;  /* 0x0000000702047211 */ /* 0x0c0fe400078f20ff */
[----:B------:R-:W-:Y:S02]  /*11a30*/  LEA.HI R2, R2, R7, RZ, 0x5 ;  /* 0x0000000702027211 */ /* 0x000fe400078f28ff */
[----:B------:R-:W-:Y:S02]  /*11a40*/  LOP3.LUT R0, R4, 0xfffffff0, RZ, 0xc0, !PT ;  /* 0xfffffff004007812 */ /* 0x000fe400078ec0ff */
[----:B------:R-:W-:-:S02]  /*11a50*/  SHF.R.S32.HI R4, RZ, 0x4, R4 ;  /* 0x00000004ff047819 */ /* 0x000fc40000011404 */
[----:B------:R-:W-:Y:S01]  /*11a60*/  SHF.R.S32.HI R2, RZ, 0x5, R2 ;  /* 0x00000005ff027819 */ /* 0x000fe20000011402 */
[----:B------:R-:W-:Y:S01]  /*11a70*/  IMAD.IADD R0, R7, 0x1, -R0 ;  /* 0x0000000107007824 */ /* 0x000fe200078e0a00 */
[----:B------:R-:W-:Y:S02]  /*11a80*/  SHF.L.U32 R7, R4, 0x3, RZ ;  /* 0x0000000304077819 */ /* 0x000fe400000006ff */
[----:B------:R-:W-:Y:S02]  /*11a90*/  F2FP.BF16.F32.PACK_AB R148, R149, R148 ;  /* 0x000000949594723e */ /* 0x000fe400000010ff */
[----:B------:R-:W-:Y:S02]  /*11aa0*/  SHF.R.S32.HI R3, RZ, 0x1f, R0 ;  /* 0x0000001fff037819 */ /* 0x000fe40000011400 */
[----:B------:R-:W-:Y:S02]  /*11ab0*/  F2FP.BF16.F32.PACK_AB R142, R145, R144 ;  /* 0x00000090918e723e */ /* 0x000fe400000010ff */
[----:B------:R-:W-:-:S02]  /*11ac0*/  LEA.HI R3, R3, R0, RZ, 0x3 ;  /* 0x0000000003037211 */ /* 0x000fc400078f18ff */
[----:B------:R-:W-:Y:S02]  /*11ad0*/  F2FP.BF16.F32.PACK_AB R143, R147, R146 ;  /* 0x00000092938f723e */ /* 0x000fe400000010ff */
[C---:B------:R-:W-:Y:S01]  /*11ae0*/  LOP3.LUT R5, R3.reuse, 0xfffffff8, RZ, 0xc0, !PT ;  /* 0xfffffff803057812 */ /* 0x040fe200078ec0ff */
[----:B------:R-:W-:Y:S01]  /*11af0*/  IMAD.SHL.U32 R3, R3, 0x40, RZ ;  /* 0x0000004003037824 */ /* 0x000fe200078e00ff */
[----:B------:R-:W-:Y:S02]  /*11b00*/  F2FP.BF16.F32.PACK_AB R149, R151, R150 ;  /* 0x000000969795723e */ /* 0x000fe400000010ff */
[----:B------:R-:W-:Y:S02]  /*11b10*/  IADD3 R5, R0, -R5, RZ ;  /* 0x8000000500057210 */ /* 0x000fe40007ffe0ff */
[----:B------:R-:W-:Y:S02]  /*11b20*/  LOP3.LUT R3, R3, 0x7ffffe00, RZ, 0xc0, !PT ;  /* 0x7ffffe0003037812 */ /* 0x000fe400078ec0ff */
[C---:B------:R-:W-:Y:S01]  /*11b30*/  R2P PR, R5.reuse, 0x6 ;  /* 0x0000000605007804 */ /* 0x040fe20000000000 */
[----:B------:R-:W-:Y:S01]  /*11b40*/  IMAD.SHL.U32 R0, R5, 0x40, RZ ;  /* 0x0000004005007824 */ /* 0x000fe200078e00ff */
[----:B------:R-:W-:Y:S01]  /*11b50*/  LEA R3, R2, R3, 0xa ;  /* 0x0000000302037211 */ /* 0x000fe200078e50ff */
[----:B------:R-:W-:Y:S01]  /*11b60*/  IMAD.MOV.U32 R5, RZ, RZ, 0x40 ;  /* 0x00000040ff057424 */ /* 0x000fe200078e00ff */
[----:B------:R-:W2:Y:S01]  /*11b70*/  SHFL.IDX PT, R2, R2, RZ, 0x1f ;  /* 0x00001fff02027589 */ /* 0x000ea200000e0000 */
[----:B------:R-:W-:-:S02]  /*11b80*/  F2FP.BF16.F32.PACK_AB R156, R157, R156 ;  /* 0x0000009c9d9c723e */ /* 0x000fc400000010ff */
[----:B------:R-:W-:Y:S02]  /*11b90*/  LOP3.LUT R0, R0, 0x1c0, RZ, 0xc0, !PT ;  /* 0x000001c000007812 */ /* 0x000fe400078ec0ff */
[----:B------:R-:W-:Y:S02]  /*11ba0*/  SEL R5, R5, 0xffffffc0, !P2 ;  /* 0xffffffc005057807 */ /* 0x000fe40005000000 */
[----:B------:R-:W-:Y:S02]  /*11bb0*/  LOP3.LUT R7, R0, 0x8, R7, 0xf8, !PT ;  /* 0x0000000800077812 */ /* 0x000fe400078ef807 */
[----:B------:R-:W-:Y:S02]  /*11bc0*/  SHF.R.U32.HI R0, RZ, 0x3, R0 ;  /* 0x00000003ff007819 */ /* 0x000fe40000011600 */
[----:B------:R-:W-:Y:S02]  /*11bd0*/  F2FP.BF16.F32.PACK_AB R150, R153, R152 ;  /* 0x000000989996723e */ /* 0x000fe400000010ff */
[----:B------:R-:W-:-:S02]  /*11be0*/  LOP3.LUT R0, R7, R0, RZ, 0x3c, !PT ;  /* 0x0000000007007212 */ /* 0x000fc400078e3cff */
[----:B------:R-:W-:Y:S02]  /*11bf0*/  F2FP.BF16.F32.PACK_AB R151, R155, R154 ;  /* 0x0000009a9b97723e */ /* 0x000fe400000010ff */
[----:B------:R-:W-:Y:S01]  /*11c00*/  F2FP.BF16.F32.PACK_AB R157, R159, R158 ;  /* 0x0000009e9f9d723e */ /* 0x000fe200000010ff */
[----:B------:R-:W-:Y:S01]  /*11c10*/  IMAD.IADD R0, R0, 0x1, R3 ;  /* 0x0000000100007824 */ /* 0x000fe200078e0203 */
[----:B------:R-:W-:Y:S02]  /*11c20*/  MOV R3, 0x20 ;  /* 0x0000002000037802 */ /* 0x000fe40000000f00 */
[----:B------:R-:W-:Y:S02]  /*11c30*/  F2FP.BF16.F32.PACK_AB R164, R165, R164 ;  /* 0x000000a4a5a4723e */ /* 0x000fe400000010ff */
[----:B------:R-:W-:Y:S02]  /*11c40*/  LEA R0, R0, R17, 0x1 ;  /* 0x0000001100007211 */ /* 0x000fe400078e08ff */
[----:B------:R-:W-:-:S02]  /*11c50*/  SEL R3, R3, 0xffffffe0, !P1 ;  /* 0xffffffe003037807 */ /* 0x000fc40004800000 */
[--C-:B------:R-:W-:Y:S01]  /*11c60*/  IADD3 R6, R5, 0x4000, R0.reuse ;  /* 0x0000400005067810 */ /* 0x100fe20007ffe000 */
[----:B------:R3:W-:Y:S01]  /*11c70*/  STSM.16.M88.4 [R0+0x4000], R172 ;  /* 0x004000ac00007844 */ /* 0x0007e20000000200 */
[----:B------:R-:W-:Y:S02]  /*11c80*/  IADD3 R4, R3, 0x4000, R0 ;  /* 0x0000400003047810 */ /* 0x000fe40007ffe000 */
[----:B------:R-:W-:Y:S01]  /*11c90*/  F2FP.BF16.F32.PACK_AB R158, R161, R160 ;  /* 0x000000a0a19e723e */ /* 0x000fe200000010ff */
[----:B------:R-:W-:Y:S01]  /*11ca0*/  IMAD.IADD R3, R3, 0x1, R6 ;  /* 0x0000000103037824 */ /* 0x000fe200078e0206 */
[----:B------:R-:W-:Y:S01]  /*11cb0*/  F2FP.BF16.F32.PACK_AB R159, R163, R162 ;  /* 0x000000a2a39f723e */ /* 0x000fe200000010ff */
[----:B------:R3:W-:Y:S01]  /*11cc0*/  STSM.16.M88.4 [R4], R180 ;  /* 0x000000b404007844 */ /* 0x0007e20000000200 */
[----:B------:R-:W-:Y:S02]  /*11cd0*/  F2FP.BF16.F32.PACK_AB R165, R167, R166 ;  /* 0x000000a6a7a5723e */ /* 0x000fe400000010ff */
[----:B------:R-:W-:Y:S01]  /*11ce0*/  F2FP.BF16.F32.PACK_AB R166, R169, R168 ;  /* 0x000000a8a9a6723e */ /* 0x000fe200000010ff */
[----:B------:R3:W-:Y:S01]  /*11cf0*/  STSM.16.M88.4 [R6], R188 ;  /* 0x000000bc06007844 */ /* 0x0007e20000000200 */
[----:B------:R-:W-:-:S02]  /*11d00*/  F2FP.BF16.F32.PACK_AB R167, R171, R170 ;  /* 0x000000aaaba7723e */ /* 0x000fc400000010ff */
[----:B--2---:R-:W-:Y:S01]  /*11d10*/  ISETP.NE.AND P0, PT, R2, 0x7, PT ;  /* 0x000000070200780c */ /* 0x004fe20003f05270 */
[----:B------:R3:W-:Y:S04]  /*11d20*/  STSM.16.M88.4 [R3], R196 ;  /* 0x000000c403007844 */ /* 0x0007e80000000200 */
[----:B------:R3:W-:Y:S04]  /*11d30*/  STSM.16.M88.4 [R0], R140 ;  /* 0x0000008c00007844 */ /* 0x0007e80000000200 */
        /* <DEDUP_REMOVED lines=24> */
[----:B------:R-:W4:Y:S01]  /*11ec0*/  S2UR UR11, SR_CTAID.Y ;  /* 0x00000000000b79c3 */ /* 0x000f220000002600 */
[----:B--2---:R-:W-:-:S09]  /*11ed0*/  USHF.L.U32 UR10, UR10, 0x7, URZ ;  /* 0x000000070a0a7899 */ /* 0x004fd2000800063f */
[----:B----4-:R2:W-:Y:S02]  /*11ee0*/  UTMASTG.4D [UR8], [UR4] ;  /* 0x00000008040073b5 */ /* 0x0105e40008018000 */
[----:B--2---:R-:W-:Y:S02]  /*11ef0*/  UMOV UR8, UR6 ;  /* 0x0000000600087c82 */ /* 0x004fe40008000000 */
[----:B------:R2:W-:Y:S02]  /*11f00*/  UTMASTG.4D [UR8], [UR14] ;  /* 0x000000080e0073b5 */ /* 0x0005e40008018000 */
[----:B--2---:R0:W-:Y:S02]  /*11f10*/  UTMACMDFLUSH ;  /* 0x00000000000079b7 */ /* 0x0041e40000000000 */
.L_x_1097:
[----:B------:R-:W-:Y:S05]  /*11f20*/  BSYNC B0 ;  /* 0x0000000000007941 */ /* 0x000fea0003800000 */
.L_x_1096:
[----:B------:R-:W-:-:S04]  /*11f30*/  DEPBAR.LE SB0, 0x0 ;  /* 0x000080000000791a */ /* 0x000fc80000000000 */
[----:B------:R-:W-:Y:S05]  /*11f40*/  BRA `(.L_x_1045) ;  /* 0x00000034005c7947 */ /* 0x000fea0003800000 */
.L_x_1091:
[----:B------:R-:W2:Y:S01]  /*11f50*/  S2R R0, SR_TID.X ;  /* 0x0000000000007919 */ /* 0x000ea20000002100 */
[----:B------:R-:W3:Y:S01]  /*11f60*/  LDC.64 R16, c[0x0][0x808] ;  /* 0x00020200ff107b82 */ /* 0x000ee20000000a00 */
[----:B------:R-:W-:Y:S01]  /*11f70*/  ULDC.64 UR4, c[0x0][0x820] ;  /* 0x0002080000047ab9 */ /* 0x000fe20000000a00 */
[----:B------:R-:W-:Y:S01]  /*11f80*/  BSSY B0, `(.L_x_1098) ;  /* 0x0000033000007945 */ /* 0x000fe20003800000 */
[----:B------:R-:W4:Y:S01]  /*11f90*/  S2R R23, SR_CTAID.Y ;  /* 0x0000000000177919 */ /* 0x000f220000002600 */
[----:B------:R-:W3:Y:S04]  /*11fa0*/  S2R R15, SR_CTAID.X ;  /* 0x00000000000f7919 */ /* 0x000ee80000002500 */
[----:B------:R-:W1:Y:S01]  /*11fb0*/  LDC R19, c[0x0][0x83c] ;  /* 0x00020f00ff137b82 */ /* 0x000e620000000800 */
[----:B------:R-:W5:Y:S07]  /*11fc0*/  S2R R21, SR_CTAID.Z ;  /* 0x0000000000157919 */ /* 0x000f6e0000002700 */
[----:B------:R-:W1:Y:S01]  /*11fd0*/  LDC.64 R24, c[0x0][0x208] ;  /* 0x00008200ff187b82 */ /* 0x000e620000000a00 */
[----:B--2---:R-:W-:-:S04]  /*11fe0*/  IADD3 R3, R0, -0x80, RZ ;  /* 0xffffff8000037810 */ /* 0x004fc80007ffe0ff */
[----:B------:R-:W-:Y:S02]  /*11ff0*/  SHF.R.S32.HI R0, RZ, 0x1f, R3 ;  /* 0x0000001fff007819 */ /* 0x000fe40000011403 */
[----:B----4-:R-:W-:Y:S02]  /*12000*/  SHF.R.S32.HI R13, RZ, 0x1f, R23 ;  /* 0x0000001fff0d7819 */ /* 0x010fe40000011417 */
[----:B------:R-:W-:-:S04]  /*12010*/  LEA.HI R2, R0, R3, RZ, 0x3 ;  /* 0x0000000300027211 */ /* 0x000fc800078f18ff */
[----:B------:R-:W-:Y:S02]  /*12020*/  LOP3.LUT R0, R2, 0x1ffffff8, RZ, 0xc0, !PT ;  /* 0x1ffffff802007812 */ /* 0x000fe400078ec0ff */
[----:B------:R-:W-:Y:S02]  /*12030*/  SHF.R.S32.HI R2, RZ, 0x3, R2 ;  /* 0x00000003ff027819 */ /* 0x000fe40000011402 */
[----:B-----5:R-:W-:Y:S01]  /*12040*/  SHF.R.S32.HI R12, RZ, 0x1f, R21 ;  /* 0x0000001fff0c7819 */ /* 0x020fe20000011415 */
[----:B------:R-:W-:Y:S01]  /*12050*/  IMAD.IADD R0, R3, 0x1, -R0 ;  /* 0x0000000103007824 */ /* 0x000fe200078e0a00 */
[----:B------:R-:W-:Y:S01]  /*12060*/  IADD3 R8, R2, 0x60, RZ ;  /* 0x0000006002087810 */ /* 0x000fe20007ffe0ff */
[----:B---3--:R-:W-:-:S03]  /*12070*/  IMAD R3, R15, -0x80, R16 ;  /* 0xffffff800f037824 */ /* 0x008fc600078e0210 */
[----:B------:R-:W-:Y:S01]  /*12080*/  SHF.L.U32 R6, R0, 0x3, RZ ;  /* 0x0000000300067819 */ /* 0x000fe200000006ff */
[----:B------:R-:W-:Y:S01]  /*12090*/  IMAD R0, R13, UR4, RZ ;  /* 0x000000040d007c24 */ /* 0x000fe2000f8e02ff */
[----:B------:R-:W-:Y:S02]  /*120a0*/  ISETP.GE.AND P3, PT, R2, R3, PT ;  /* 0x000000030200720c */ /* 0x000fe40003f66270 */
[----:B------:R-:W-:Y:S01]  /*120b0*/  SHF.R.S32.HI R7, RZ, 0x1f, R6 ;  /* 0x0000001fff077819 */ /* 0x000fe20000011406 */
[C---:B------:R-:W-:Y:S01]  /*120c0*/  IMAD R9, R23.reuse, UR5, R0 ;  /* 0x0000000517097c24 */ /* 0x040fe2000f8e0200 */
[----:B------:R-:W-:Y:S01]  /*120d0*/  ISETP.GE.OR P6, PT, R6, R17, P3 ;  /* 0x000000110600720c */ /* 0x000fe20001fc6670 */
[----:B------:R-:W-:Y:S01]  /*120e0*/  VIADD R0, R2, 0x20 ;  /* 0x0000002002007836 */ /* 0x000fe20000000000 */
[----:B------:R-:W-:Y:S01]  /*120f0*/  ISETP.GE.AND P0, PT, R8, R3, PT ;  /* 0x000000030800720c */ /* 0x000fe20003f06270 */
[----:B------:R-:W-:Y:S01]  /*12100*/  IMAD.WIDE.U32 R4, R23, UR4, R6 ;  /* 0x0000000417047c25 */ /* 0x000fe2000f8e0006 */
[----:B------:R-:W-:-:S02]  /*12110*/  ULDC.64 UR4, c[0x0][0x828] ;  /* 0x00020a0000047ab9 */ /* 0x000fc40000000a00 */
[----:B------:R-:W-:Y:S01]  /*12120*/  ISETP.GE.AND P2, PT, R0, R3, PT ;  /* 0x000000030000720c */ /* 0x000fe20003f46270 */
[----:B------:R-:W-:Y:S01]  /*12130*/  VIADD R0, R2, 0x40 ;  /* 0x0000004002007836 */ /* 0x000fe20000000000 */
[----:B------:R-:W-:Y:S02]  /*12140*/  IADD3 R5, R5, R9, RZ ;  /* 0x0000000905057210 */ /* 0x000fe40007ffe0ff */
[----:B------:R-:W-:Y:S02]  /*12150*/  ISETP.GE.OR P5, PT, R6, R17, P2 ;  /* 0x000000110600720c */ /* 0x000fe400017a6670 */
[----:B------:R-:W-:Y:S01]  /*12160*/  ISETP.GE.AND P1, PT, R0, R3, PT ;  /* 0x000000030000720c */ /* 0x000fe20003f26270 */
[----:B------:R-:W-:Y:S01]  /*12170*/  IMAD R0, R12, UR4, RZ ;  /* 0x000000040c007c24 */ /* 0x000fe2000f8e02ff */
[----:B------:R-:W-:Y:S01]  /*12180*/  SHF.R.S32.HI R3, RZ, 0x1f, R2 ;  /* 0x0000001fff037819 */ /* 0x000fe20000011402 */
[----:B------:R-:W-:Y:S01]  /*12190*/  IMAD.WIDE.U32 R4, R21, UR4, R4 ;  /* 0x0000000415047c25 */ /* 0x000fe2000f8e0004 */
[----:B------:R-:W-:-:S03]  /*121a0*/  ISETP.GE.OR P4, PT, R6, R17, P1 ;  /* 0x000000110600720c */ /* 0x000fc60000f86670 */
[----:B------:R-:W-:Y:S02]  /*121b0*/  IMAD R11, R21, UR5, R0 ;  /* 0x00000005150b7c24 */ /* 0x000fe4000f8e0200 */
[----:B------:R-:W-:-:S04]  /*121c0*/  IMAD.WIDE R2, R15, 0x80, R2 ;  /* 0x000000800f027825 */ /* 0x000fc800078e0202 */
[----:B------:R-:W-:Y:S01]  /*121d0*/  IMAD.IADD R11, R5, 0x1, R11 ;  /* 0x00000001050b7824 */ /* 0x000fe200078e020b */
[----:B-1----:R-:W-:Y:S06]  /*121e0*/  @P6 BRA `(.L_x_1099) ;  /* 0x0000000000306947 */ /* 0x002fec0003800000 */
[----:B------:R-:W-:Y:S01]  /*121f0*/  ULDC.64 UR4, c[0x0][0x818] ;  /* 0x0002060000047ab9 */ /* 0x000fe20000000a00 */
[----:B------:R-:W-:Y:S01]  /*12200*/  MOV R10, R4 ;  /* 0x00000004000a7202 */ /* 0x000fe20000000f00 */
[----:B------:R-:W-:Y:S01]  /*12210*/  IMAD R15, R3, UR4, RZ ;  /* 0x00000004030f7c24 */ /* 0x000fe2000f8e02ff */
[----:B------:R-:W-:Y:S02]  /*12220*/  R2UR UR6, R24 ;  /* 0x00000000180672ca */ /* 0x000fe400000e0000 */
[----:B------:R-:W-:Y:S01]  /*12230*/  R2UR UR7, R25 ;  /* 0x00000000190772ca */ /* 0x000fe200000e0000 */
[----:B------:R-:W-:-:S04]  /*12240*/  IMAD.WIDE.U32 R8, R2, UR4, R10 ;  /* 0x0000000402087c25 */ /* 0x000fc8000f8e000a */
[----:B------:R-:W-:Y:S01]  /*12250*/  IMAD R15, R2, UR5, R15 ;  /* 0x00000005020f7c24 */ /* 0x000fe2000f8e020f */
[----:B------:R-:W-:Y:S02]  /*12260*/  ULDC.64 UR4, c[0x0][0x800] ;  /* 0x0002000000047ab9 */ /* 0x000fe40000000a00 */
[----:B------:R-:W-:Y:S01]  /*12270*/  LEA R14, P6, R8, UR4, 0x1 ;  /* 0x00000004080e7c11 */ /* 0x000fe2000f8c08ff */
[----:B------:R-:W-:-:S05]  /*12280*/  IMAD.IADD R9, R9, 0x1, R15 ;  /* 0x0000000109097824 */ /* 0x000fca00078e020f */
[----:B------:R-:W-:-:S05]  /*12290*/  LEA.HI.X R15, R8, UR5, R9, 0x1, P6 ;  /* 0x00000005080f7c11 */ /* 0x000fca000b0f0c09 */
[----:B------:R1:W-:Y:S02]  /*122a0*/  STG.E.128 desc[UR6][R14.64], RZ ;  /* 0x000000ff0e007986 */ /* 0x0003e4000c101d06 */
.L_x_1099:
[----:B------:R-:W-:Y:S05]  /*122b0*/  BSYNC B0 ;  /* 0x0000000000007941 */ /* 0x000fea0003800000 */
.L_x_1098:
[----:B------:R-:W-:Y:S01]  /*122c0*/  BSSY B0, `(.L_x_1100) ;  /* 0x0000012000007945 */ /* 0x000fe20003800000 */
[----:B------:R-:W-:-:S03]  /*122d0*/  ISETP.GE.OR P6, PT, R6, R17, P0 ;  /* 0x000000110600720c */ /* 0x000fc600007c6670 */
[----:B------:R-:W-:Y:S10]  /*122e0*/  @P5 BRA `(.L_x_1101) ;  /* 0x00000000003c5947 */ /* 0x000ff40003800000 */
[----:B-1----:R-:W-:Y:S01]  /*122f0*/  IADD3 R15, P5, R2, 0x20, RZ ;  /* 0x00000020020f7810 */ /* 0x002fe20007fbe0ff */
[----:B------:R-:W-:Y:S01]  /*12300*/  ULDC.64 UR4, c[0x0][0x818] ;  /* 0x0002060000047ab9 */ /* 0x000fe20000000a00 */
[----:B------:R-:W-:Y:S01]  /*12310*/  MOV R9, R11 ;  /* 0x0000000b00097202 */ /* 0x000fe20000000f00 */
[----:B------:R-:W-:Y:S01]  /*12320*/  IMAD.MOV.U32 R8, RZ, RZ, R4 ;  /* 0x000000ffff087224 */ /* 0x000fe200078e0004 */
[----:B------:R-:W-:Y:S02]  /*12330*/  IADD3.X R0, RZ, R3, RZ, P5, !PT ;  /* 0x00000003ff007210 */ /* 0x000fe40002ffe4ff */
[----:B------:R-:W-:Y:S01]  /*12340*/  R2UR UR6, R24 ;  /* 0x00000000180672ca */ /* 0x000fe200000e0000 */
[----:B------:R-:W-:Y:S01]  /*12350*/  IMAD.WIDE.U32 R8, R15, UR4, R8 ;  /* 0x000000040f087c25 */ /* 0x000fe2000f8e0008 */
[----:B------:R-:W-:-:S03]  /*12360*/  R2UR UR7, R25 ;  /* 0x00000000190772ca */ /* 0x000fc600000e0000 */
[----:B------:R-:W-:-:S04]  /*12370*/  IMAD R0, R0, UR4, RZ ;  /* 0x0000000400007c24 */ /* 0x000fc8000f8e02ff */
[----:B------:R-:W-:Y:S01]  /*12380*/  IMAD R15, R15, UR5, R0 ;  /* 0x000000050f0f7c24 */ /* 0x000fe2000f8e0200 */
[----:B------:R-:W-:Y:S02]  /*12390*/  ULDC.64 UR4, c[0x0][0x800] ;  /* 0x0002000000047ab9 */ /* 0x000fe40000000a00 */
[----:B------:R-:W-:Y:S01]  /*123a0*/  LEA R14, P5, R8, UR4, 0x1 ;  /* 0x00000004080e7c11 */ /* 0x000fe2000f8a08ff */
[----:B------:R-:W-:-:S05]  /*123b0*/  IMAD.IADD R9, R9, 0x1, R15 ;  /* 0x0000000109097824 */ /* 0x000fca00078e020f */
[----:B------:R-:W-:-:S05]  /*123c0*/  LEA.HI.X R15, R8, UR5, R9, 0x1, P5 ;  /* 0x00000005080f7c11 */ /* 0x000fca000a8f0c09 */
[----:B------:R2:W-:Y:S02]  /*123d0*/  STG.E.128 desc[UR6][R14.64], RZ ;  /* 0x000000ff0e007986 */ /* 0x0005e4000c101d06 */
.L_x_1101:
[----:B------:R-:W-:Y:S05]  /*123e0*/  BSYNC B0 ;  /* 0x0000000000007941 */ /* 0x000fea0003800000 */
.L_x_1100:
[----:B------:R-:W-:Y:S04]  /*123f0*/  BSSY B0, `(.L_x_1102) ;  /* 0x0000011000007945 */ /* 0x000fe80003800000 */
[----:B------:R-:W-:Y:S05]  /*12400*/  @P4 BRA `(.L_x_1103) ;  /* 0x00000000003c4947 */ /* 0x000fea0003800000 */
[----:B-12---:R-:W-:Y:S01]  /*12410*/  IADD3 R15, P4, R2, 0x40, RZ ;  /* 0x00000040020f7810 */ /* 0x006fe20007f9e0ff */
        /* <DEDUP_REMOVED lines=14> */
.L_x_1103:
[----:B------:R-:W-:Y:S05]  /*12500*/  BSYNC B0 ;  /* 0x0000000000007941 */ /* 0x000fea0003800000 */
.L_x_1102:
[----:B------:R-:W-:Y:S04]  /*12510*/  BSSY B0, `(.L_x_1104) ;  /* 0x0000010000007945 */ /* 0x000fe80003800000 */
[----:B------:R-:W-:Y:S05]  /*12520*/  @P6 BRA `(.L_x_1105) ;  /* 0x0000000000386947 */ /* 0x000fea0003800000 */
[----:B------:R-:W-:Y:S01]  /*12530*/  IADD3 R9, P4, R2, 0x60, RZ ;  /* 0x0000006002097810 */ /* 0x000fe20007f9e0ff */
[----:B------:R-:W-:Y:S01]  /*12540*/  ULDC.64 UR4, c[0x0][0x818] ;  /* 0x0002060000047ab9 */ /* 0x000fe20000000a00 */
[----:B------:R-:W-:Y:S01]  /*12550*/  IMAD.MOV.U32 R5, RZ, RZ, R11 ;  /* 0x000000ffff057224 */ /* 0x000fe200078e000b */
[----:B------:R-:W-:Y:S02]  /*12560*/  R2UR UR6, R24 ;  /* 0x00000000180672ca */ /* 0x000fe400000e0000 */
[----:B------:R-:W-:Y:S01]  /*12570*/  IADD3.X R0, RZ, R3, RZ, P4, !PT ;  /* 0x00000003ff007210 */ /* 0x000fe200027fe4ff */
[----:B------:R-:W-:Y:S01]  /*12580*/  IMAD.WIDE.U32 R4, R9, UR4, R4 ;  /* 0x0000000409047c25 */ /* 0x000fe2000f8e0004 */
[----:B------:R-:W-:-:S03]  /*12590*/  R2UR UR7, R25 ;  /* 0x00000000190772ca */ /* 0x000fc600000e0000 */
[----:B------:R-:W-:-:S04]  /*125a0*/  IMAD R0, R0, UR4, RZ ;  /* 0x0000000400007c24 */ /* 0x000fc8000f8e02ff */
[----:B------:R-:W-:Y:S01]  /*125b0*/  IMAD R9, R9, UR5, R0 ;  /* 0x0000000509097c24 */ /* 0x000fe2000f8e0200 */
[----:B------:R-:W-:Y:S02]  /*125c0*/  ULDC.64 UR4, c[0x0][0x800] ;  /* 0x0002000000047ab9 */ /* 0x000fe40000000a00 */
[----:B------:R-:W-:Y:S02]  /*125d0*/  LEA R8, P4, R4, UR4, 0x1 ;  /* 0x0000000404087c11 */ /* 0x000fe4000f8808ff */
[----:B------:R-:W-:-:S04]  /*125e0*/  IADD3 R5, R5, R9, RZ ;  /* 0x0000000905057210 */ /* 0x000fc80007ffe0ff */
[----:B------:R-:W-:-:S05]  /*125f0*/  LEA.HI.X R9, R4, UR5, R5, 0x1, P4 ;  /* 0x0000000504097c11 */ /* 0x000fca000a0f0c05 */
[----:B------:R4:W-:Y:S02]  /*12600*/  STG.E.128 desc[UR6][R8.64], RZ ;  /* 0x000000ff08007986 */ /* 0x0009e4000c101d06 */
.L_x_1105:
[----:B------:R-:W-:Y:S05]  /*12610*/  BSYNC B0 ;  /* 0x0000000000007941 */ /* 0x000fea0003800000 */
.L_x_1104:
[----:B------:R-:W-:Y:S01]  /*12620*/  ULDC.64 UR4, c[0x0][0x850] ;  /* 0x0002140000047ab9 */ /* 0x000fe20000000a00 */
[CC--:B------:R-:W-:Y:S01]  /*12630*/  ISETP.GE.OR P3, PT, R6.reuse, R19.reuse, P3 ;  /* 0x000000130600720c */ /* 0x0c0fe20001f66670 */
[----:B------:R-:W-:Y:S01]  /*12640*/  IMAD R13, R13, UR4, RZ ;  /* 0x000000040d0d7c24 */ /* 0x000fe2000f8e02ff */
[----:B------:R-:W-:Y:S01]  /*12650*/  BSSY B0, `(.L_x_1106) ;  /* 0x0000019000007945 */ /* 0x000fe20003800000 */
[C---:B------:R-:W-:Y:S01]  /*12660*/  IMAD.WIDE.U32 R4, R23.reuse, UR4, R6 ;  /* 0x0000000417047c25 */ /* 0x040fe2000f8e0006 */
[CC--:B------:R-:W-:Y:S02]  /*12670*/  ISETP.GE.OR P2, PT, R6.reuse, R19.reuse, P2 ;  /* 0x000000130600720c */ /* 0x0c0fe40001746670 */
[CC--:B------:R-:W-:Y:S01]  /*12680*/  ISETP.GE.OR P1, PT, R6.reuse, R19.reuse, P1 ;  /* 0x000000130600720c */ /* 0x0c0fe20000f26670 */
[----:B------:R-:W-:Y:S01]  /*12690*/  IMAD R13, R23, UR5, R13 ;  /* 0x00000005170d7c24 */ /* 0x000fe2000f8e020d */
[----:B------:R-:W-:Y:S01]  /*126a0*/  ULDC.64 UR4, c[0x0][0x858] ;  /* 0x0002160000047ab9 */ /* 0x000fe20000000a00 */
[----:B------:R-:W-:Y:S01]  /*126b0*/  ISETP.GE.OR P0, PT, R6, R19, P0 ;  /* 0x000000130600720c */ /* 0x000fe20000706670 */
[----:B------:R-:W-:-:S02]  /*126c0*/  IMAD R12, R12, UR4, RZ ;  /* 0x000000040c0c7c24 */ /* 0x000fc4000f8e02ff */
[----:B------:R-:W-:Y:S02]  /*126d0*/  IMAD.IADD R5, R5, 0x1, R13 ;  /* 0x0000000105057824 */ /* 0x000fe400078e020d */
[C---:B----4-:R-:W-:Y:S02]  /*126e0*/  IMAD R9, R21.reuse, UR5, R12 ;  /* 0x0000000515097c24 */ /* 0x050fe4000f8e020c */
[----:B------:R-:W-:-:S05]  /*126f0*/  IMAD.WIDE.U32 R4, R21, UR4, R4 ;  /* 0x0000000415047c25 */ /* 0x000fca000f8e0004 */
[----:B------:R-:W-:Y:S01]  /*12700*/  IADD3 R9, R5, R9, RZ ;  /* 0x0000000905097210 */ /* 0x000fe20007ffe0ff */
[----:B------:R-:W-:Y:S06]  /*12710*/  @P3 BRA `(.L_x_1107) ;  /* 0x0000000000303947 */ /* 0x000fec0003800000 */
[----:B------:R-:W-:Y:S01]  /*12720*/  ULDC.64 UR4, c[0x0][0x848] ;  /* 0x0002120000047ab9 */ /* 0x000fe20000000a00 */
[----:B------:R-:W-:Y:S01]  /*12730*/  IMAD.MOV.U32 R8, RZ, RZ, R4 ;  /* 0x000000ffff087224 */ /* 0x000fe200078e0004 */
[----:B------:R-:W-:Y:S01]  /*12740*/  R2UR UR6, R24 ;  /* 0x00000000180672ca */ /* 0x000fe200000e0000 */
[----:B------:R-:W-:Y:S01]  /*12750*/  IMAD R11, R3, UR4, RZ ;  /* 0x00000004030b7c24 */ /* 0x000fe2000f8e02ff */
[----:B------:R-:W-:Y:S01]  /*12760*/  R2UR UR7, R25 ;  /* 0x00000000190772ca */ /* 0x000fe200000e0000 */
[----:B------:R-:W-:-:S04]  /*12770*/  IMAD.WIDE.U32 R6, R2, UR4, R8 ;  /* 0x0000000402067c25 */ /* 0x000fc8000f8e0008 */
[----:B------:R-:W-:Y:S01]  /*12780*/  IMAD R11, R2, UR5, R11 ;  /* 0x00000005020b7c24 */ /* 0x000fe2000f8e020b */
[----:B------:R-:W-:Y:S02]  /*12790*/  ULDC.64 UR4, c[0x0][0x830] ;  /* 0x00020c0000047ab9 */ /* 0x000fe40000000a00 */
[----:B------:R-:W-:Y:S02]  /*127a0*/  LEA R10, P3, R6, UR4, 0x1 ;  /* 0x00000004060a7c11 */ /* 0x000fe4000f8608ff */
[----:B------:R-:W-:-:S04]  /*127b0*/  IADD3 R7, R7, R11, RZ ;  /* 0x0000000b07077210 */ /* 0x000fc80007ffe0ff */
[----:B------:R-:W-:-:S05]  /*127c0*/  LEA.HI.X R11, R6, UR5, R7, 0x1, P3 ;  /* 0x00000005060b7c11 */ /* 0x000fca00098f0c07 */
[----:B------:R4:W-:Y:S02]  /*127d0*/  STG.E.128 desc[UR6][R10.64], RZ ;  /* 0x000000ff0a007986 */ /* 0x0009e4000c101d06 */
.L_x_1107:
[----:B------:R-:W-:Y:S05]  /*127e0*/  BSYNC B0 ;  /* 0x0000000000007941 */ /* 0x000fea0003800000 */
.L_x_1106:
[----:B------:R-:W-:Y:S04]  /*127f0*/  BSSY B0, `(.L_x_1108) ;  /* 0x0000011000007945 */ /* 0x000fe80003800000 */
[----:B------:R-:W-:Y:S05]  /*12800*/  @P2 BRA `(.L_x_1109) ;  /* 0x00000000003c2947 */ /* 0x000fea0003800000 */
[----:B----4-:R-:W-:Y:S01]  /*12810*/  IADD3 R11, P2, R2, 0x20, RZ ;  /* 0x00000020020b7810 */ /* 0x010fe20007f5e0ff */
[----:B------:R-:W-:Y:S01]  /*12820*/  ULDC.64 UR4, c[0x0][0x848] ;  /* 0x0002120000047ab9 */ /* 0x000fe20000000a00 */
[----:B------:R-:W-:Y:S01]  /*12830*/  MOV R6, R4 ;  /* 0x0000000400067202 */ /* 0x000fe20000000f00 */
[----:B------:R-:W-:Y:S01]  /*12840*/  IMAD.MOV.U32 R7, RZ, RZ, R9 ;  /* 0x000000ffff077224 */ /* 0x000fe200078e0009 */
[----:B------:R-:W-:Y:S01]  /*12850*/  R2UR UR6, R24 ;  /* 0x00000000180672ca */ /* 0x000fe200000e0000 */
[----:B------:R-:W-:Y:S01]  /*12860*/  IMAD.X R0, RZ, RZ, R3, P2 ;  /* 0x000000ffff007224 */ /* 0x000fe200010e0603 */
[----:B------:R-:W-:Y:S01]  /*12870*/  R2UR UR7, R25 ;  /* 0x00000000190772ca */ /* 0x000fe200000e0000 */
        /* <DEDUP_REMOVED lines=8> */
.L_x_1109:
[----:B------:R-:W-:Y:S05]  /*12900*/  BSYNC B0 ;  /* 0x0000000000007941 */ /* 0x000fea0003800000 */
.L_x_1108:
        /* <DEDUP_REMOVED lines=17> */
.L_x_1111:
[----:B------:R-:W-:Y:S05]  /*12a20*/  BSYNC B0 ;  /* 0x0000000000007941 */ /* 0x000fea0003800000 */
.L_x_1110:
[----:B------:R-:W-:Y:S05]  /*12a30*/  @P0 BRA `(.L_x_1045) ;  /* 0x0000002800a00947 */ /* 0x000fea0003800000 */
[----:B------:R-:W-:Y:S01]  /*12a40*/  IADD3 R5, P0, R2, 0x60, RZ ;  /* 0x0000006002057810 */ /* 0x000fe20007f1e0ff */
[----:B------:R-:W-:Y:S01]  /*12a50*/  ULDC.64 UR4, c[0x0][0x848] ;  /* 0x0002120000047ab9 */ /* 0x000fe20000000a00 */
[----:B------:R-:W-:Y:S02]  /*12a60*/  MOV R2, R4 ;  /* 0x0000000400027202 */ /* 0x000fe40000000f00 */
[----:B------:R-:W-:Y:S01]  /*12a70*/  R2UR UR6, R24 ;  /* 0x00000000180672ca */ /* 0x000fe200000e0000 */
[----:B------:R-:W-:Y:S01]  /*12a80*/  IMAD.X R0, RZ, RZ, R3, P0 ;  /* 0x000000ffff007224 */ /* 0x000fe200000e0603 */
[----:B------:R-:W-:Y:S01]  /*12a90*/  R2UR UR7, R25 ;  /* 0x00000000190772ca */ /* 0x000fe200000e0000 */
        /* <DEDUP_REMOVED lines=8> */
[----:B------:R1:W-:Y:S01]  /*12b20*/  STG.E.128 desc[UR6][R4.64], RZ ;  /* 0x000000ff04007986 */ /* 0x0003e2000c101d06 */
[----:B------:R-:W-:Y:S05]  /*12b30*/  BRA `(.L_x_1045) ;  /* 0x0000002800607947 */ /* 0x000fea0003800000 */
.L_x_1043:
        /* <DEDUP_REMOVED lines=12> */
[----:B------:R-:W1:Y:S01]  /*12c00*/  S2UR UR7, SR_CTAID.X ;  /* 0x00000000000779c3 */ /* 0x000e620000002500 */
[----:B------:R-:W-:Y:S01]  /*12c10*/  ULDC UR4, c[0x0][0x280] ;  /* 0x0000a00000047ab9 */ /* 0x000fe20000000800 */
[----:B------:R-:W-:Y:S01]  /*12c20*/  ULDC UR6, c[0x0][0x290] ;  /* 0x0000a40000067ab9 */ /* 0x000fe20000000800 */
[----:B------:R-:W-:Y:S01]  /*12c30*/  ULDC UR8, c[0x0][0x74c] ;  /* 0x0001d30000087ab9 */ /* 0x000fe20000000800 */
[----:B------:R-:W-:-:S04]  /*12c40*/  USHF.R.S32.HI UR12, URZ, 0x1f, UR10 ;  /* 0x0000001f3f0c7899 */ /* 0x000fc8000801140a */
[----:B------:R-:W2:Y:S01]  /*12c50*/  S2UR UR11, SR_CTAID.Y ;  /* 0x00000000000b79c3 */ /* 0x000ea20000002600 */
[----:B-1----:R-:W-:Y:S02]  /*12c60*/  ULEA UR5, UR7, UR4, 0x7 ;  /* 0x0000000407057291 */ /* 0x002fe4000f8e383f */
[----:B------:R-:W-:Y:S02]  /*12c70*/  ISETP.LE.AND P0, PT, RZ, UR7, PT ;  /* 0x00000007ff007c0c */ /* 0x000fe4000bf03270 */
[----:B------:R-:W-:Y:S02]  /*12c80*/  UIADD3 UR6, -UR8, UR5, -UR6 ;  /* 0x0000000508067290 */ /* 0x000fe4000fffe906 */
[----:B------:R-:W-:Y:S02]  /*12c90*/  UIADD3 UR5, UR4, 0x7f, URZ ;  /* 0x0000007f04057890 */ /* 0x000fe4000fffe03f */
[----:B------:R-:W-:-:S04]  /*12ca0*/  USHF.R.S32.HI UR8, URZ, 0x1f, UR6 ;  /* 0x0000001f3f087899 */ /* 0x000fc80008011406 */
[----:B------:R-:W-:Y:S02]  /*12cb0*/  ULEA.HI UR8, UR8, UR6, URZ, 0x7 ;  /* 0x0000000608087291 */ /* 0x000fe4000f8f383f */
[----:B------:R-:W-:Y:S02]  /*12cc0*/  USHF.R.S32.HI UR6, URZ, 0x1f, UR5 ;  /* 0x0000001f3f067899 */ /* 0x000fe40008011405 */
[----:B------:R-:W-:Y:S02]  /*12cd0*/  USHF.R.S32.HI UR8, URZ, 0x7, UR8 ;  /* 0x000000073f087899 */ /* 0x000fe40008011408 */
[----:B------:R-:W-:Y:S02]  /*12ce0*/  ULEA.HI UR6, UR6, UR5, URZ, 0x7 ;  /* 0x0000000506067291 */ /* 0x000fe4000f8f383f */
[----:B------:R-:W-:Y:S02]  /*12cf0*/  UISETP.LT.AND UP0, UPT, URZ, UR8, UPT ;  /* 0x000000083f00728c */ /* 0x000fe4000bf01270 */
[----:B------:R-:W-:-:S02]  /*12d00*/  USHF.R.S32.HI UR6, URZ, 0x7, UR6 ;  /* 0x000000073f067899 */ /* 0x000fc40008011406 */
[----:B------:R-:W-:-:S04]  /*12d10*/  USEL UR5, URZ, UR8, !UP0 ;  /* 0x000000083f057287 */ /* 0x000fc8000c000000 */
[----:B------:R-:W-:Y:S01]  /*12d20*/  MOV R0, UR6 ;  /* 0x0000000600007c02 */ /* 0x000fe20008000f00 */
[----:B--2---:R-:W-:Y:S07]  /*12d30*/  @!P0 BRA `(.L_x_1113) ;  /* 0x0000000000248947 */ /* 0x004fee0003800000 */
[----:B------:R-:W1:Y:S01]  /*12d40*/  LDC R2, c[0x0][0x748] ;  /* 0x0001d200ff027b82 */ /* 0x000e620000000800 */
[----:B------:R-:W-:Y:S01]  /*12d50*/  ULEA UR4, UR7, UR4, 0x7 ;  /* 0x0000000407047291 */ /* 0x000fe2000f8e383f */
[----:B------:R-:W-:-:S03]  /*12d60*/  ULDC UR6, c[0x0][0x290] ;  /* 0x0000a40000067ab9 */ /* 0x000fc60000000800 */
[----:B------:R-:W-:-:S06]  /*12d70*/  UIADD3 UR4, -UR6, 0xff, UR4 ;  /* 0x000000ff06047890 */ /* 0x000fcc000fffe104 */
[----:B-1----:R-:W-:-:S05]  /*12d80*/  VIADD R2, R2, UR4 ;  /* 0x0000000402027c36 */ /* 0x002fca0008000000 */
[----:B------:R-:W-:-:S04]  /*12d90*/  SHF.R.S32.HI R3, RZ, 0x1f, R2 ;  /* 0x0000001fff037819 */ /* 0x000fc80000011402 */
[----:B------:R-:W-:-:S04]  /*12da0*/  LEA.HI R3, R3, R2, RZ, 0x7 ;  /* 0x0000000203037211 */ /* 0x000fc800078f38ff */
[----:B------:R-:W-:-:S04]  /*12db0*/  SHF.R.S32.HI R3, RZ, 0x7, R3 ;  /* 0x00000007ff037819 */ /* 0x000fc80000011403 */
[----:B------:R-:W-:-:S07]  /*12dc0*/  VIMNMX R0, R3, R0, PT ;  /* 0x0000000003007248 */ /* 0x000fce0003fe0100 */
.L_x_1113:
[----:B------:R-:W-:Y:S01]  /*12dd0*/  ISETP.GT.AND P0, PT, R0, UR5, PT ;  /* 0x0000000500007c0c */ /* 0x000fe2000bf04270 */
[----:B------:R-:W-:-:S12]  /*12de0*/  USHF.R.S32.HI UR4, URZ, 0x1f, UR11 ;  /* 0x0000001f3f047899 */ /* 0x000fd8000801140b */
[----:B------:R-:W-:Y:S05]  /*12df0*/  @!P0 BRA `(.L_x_1045) ;  /* 0x0000002400b08947 */ /* 0x000fea0003800000 */
[----:B------:R-:W-:Y:S01]  /*12e00*/  IADD3 R2, R0, -UR5, RZ ;  /* 0x8000000500027c10 */ /* 0x000fe2000fffe0ff */
[----:B------:R-:W-:Y:S01]  /*12e10*/  ULDC.64 UR8, c[0x0][0x2d8] ;  /* 0x0000b60000087ab9 */ /* 0x000fe20000000a00 */
[----:B------:R-:W-:Y:S01]  /*12e20*/  ELECT P0, URZ, PT ;  /* 0x00000000003f782f */ /* 0x000fe20003800000 */
[----:B------:R-:W-:Y:S01]  /*12e30*/  UIMAD UR4, UR4, UR8, URZ ;  /* 0x00000008040472a4 */ /* 0x000fe2000f8e023f */
[----:B------:R-:W-:Y:S01]  /*12e40*/  LOP3.LUT R2, R2, 0x1, RZ, 0xc0, !PT ;  /* 0x0000000102027812 */ /* 0x000fe200078ec0ff */
[----:B------:R-:W-:Y:S02]  /*12e50*/  UIMAD.WIDE.U32 UR6, UR11, UR8, URZ ;  /* 0x000000080b0672a5 */ /* 0x000fe4000f8e003f */
[----:B------:R-:W-:Y:S01]  /*12e60*/  UIMAD UR4, UR11, UR9, UR4 ;  /* 0x000000090b0472a4 */ /* 0x000fe2000f8e0204 */
[----:B------:R-:W-:Y:S02]  /*12e70*/  ISETP.NE.U32.AND P1, PT, R2, 0x1, PT ;  /* 0x000000010200780c */ /* 0x000fe40003f25070 */
[----:B------:R-:W-:Y:S01]  /*12e80*/  ULDC.64 UR8, c[0x0][0x2e0] ;  /* 0x0000b80000087ab9 */ /* 0x000fe20000000a00 */
[----:B------:R-:W-:-:S02]  /*12e90*/  UIADD3 UR7, UR7, UR4, URZ ;  /* 0x0000000407077290 */ /* 0x000fc4000fffe03f */
[----:B------:R-:W-:Y:S02]  /*12ea0*/  UIMAD UR4, UR12, UR8, URZ ;  /* 0x000000080c0472a4 */ /* 0x000fe4000f8e023f */
[----:B------:R-:W-:Y:S02]  /*12eb0*/  UIMAD.WIDE.U32 UR6, UR10, UR8, UR6 ;  /* 0x000000080a0672a5 */ /* 0x000fe4000f8e0006 */
[----:B------:R-:W-:-:S04]  /*12ec0*/  UIMAD UR4, UR10, UR9, UR4 ;  /* 0x000000090a0472a4 */ /* 0x000fc8000f8e0204 */
[----:B------:R-:W-:Y:S01]  /*12ed0*/  UIADD3 UR8, UR7, UR4, URZ ;  /* 0x0000000407087290 */ /* 0x000fe2000fffe03f */
[----:B------:R-:W-:Y:S11]  /*12ee0*/  @P1 BRA `(.L_x_1114) ;  /* 0x0000000000bc1947 */ /* 0x000ff60003800000 */
[----:B------:R-:W-:Y:S01]  /*12ef0*/  USHF.L.U32 UR13, UR5, 0xd, URZ ;  /* 0x0000000d050d7899 */ /* 0x000fe2000800063f */
        /* <DEDUP_REMOVED lines=17> */
.L_x_1116:
[----:B------:R-:W-:Y:S05]  /*13010*/  BSYNC B0 ;  /* 0x0000000000007941 */ /* 0x000fea0003800000 */
.L_x_1115:
        /* <DEDUP_REMOVED lines=8> */
[----:B------:R-:W-:-:S03]  /*130a0*/  UMOV UR15, 0x14f00000 ;  /* 0x14f00000000f7882 */ /* 0x000fc60000000000 */
[----:B------:R-:W-:Y:S02]  /*130b0*/  ULEA.HI.X.SX32 UR4, UR4, UR8, 0x1, UP0 ;  /* 0x0000000804047291 */ /* 0x000fe400080f0e3f */
[----:B------:R-:W-:-:S04]  /*130c0*/  ULEA UR10, UP0, UR14, UR10, 0x2 ;  /* 0x0000000a0e0a7291 */ /* 0x000fc8000f80103f */
[----:B------:R-:W-:-:S03]  /*130d0*/  ULEA.HI.X UR11, UR14, UR11, UR4, 0x2, UP0 ;  /* 0x0000000b0e0b7291 */ /* 0x000fc600080f1404 */
[----:B------:R-:W-:Y:S01]  /*130e0*/  UMOV UR4, 0x400 ;  /* 0x0000040000047882 */ /* 0x000fe20000000000 */
[----:B------:R-:W-:Y:S01]  /*130f0*/  UMOV UR14, 0x0 ;  /* 0x00000000000e7882 */ /* 0x000fe20000000000 */
[----:B-1----:R-:W-:-:S04]  /*13100*/  ULEA UR9, UR12, UR9, 0x18 ;  /* 0x000000090c097291 */ /* 0x002fc8000f8ec03f */
[----:B------:R-:W-:-:S09]  /*13110*/  UIADD3 UR9, UR9, 0xc000, URZ ;  /* 0x0000c00009097890 */ /* 0x000fd2000fffe03f */
[----:B------:R1:W-:Y:S01]  /*13120*/  UBLKRED.G.S.ADD.F32.RN [UR10], [UR9], UR4, desc[UR14] ;  /* 0x00000e0a090073bb */ /* 0x0003e200080a1404 */
[----:B------:R0:W-:Y:S01]  /*13130*/  UTMACMDFLUSH ;  /* 0x00000000000079b7 */ /* 0x0001e20000000000 */
[----:B-1----:R-:W-:-:S04]  /*13140*/  DEPBAR.LE SB0, 0x1 ;  /* 0x000080400000791a */ /* 0x002fc80000000000 */
.L_x_1118:
[----:B------:R-:W-:Y:S05]  /*13150*/  BSYNC B0 ;  /* 0x0000000000007941 */ /* 0x000fea0003800000 */
.L_x_1117:
[----:B------:R-:W-:Y:S06]  /*13160*/  BAR.ARV 0xa, 0xa0 ;  /* 0x0282800000007b1d */ /* 0x000fec0000002000 */
[----:B------:R-:W-:Y:S04]  /*13170*/  BSSY B0, `(.L_x_1119) ;  /* 0x0000003000007945 */ /* 0x000fe80003800000 */
[----:B------:R-:W-:Y:S05]  /*13180*/  @!P0 BRA `(.L_x_1120) ;  /* 0x0000000000048947 */ /* 0x000fea0003800000 */
[----:B------:R-:W-:-:S04]  /*13190*/  DEPBAR.LE SB0, 0x0 ;  /* 0x000080000000791a */ /* 0x000fc80000000000 */
.L_x_1120:
[----:B------:R-:W-:Y:S05]  /*131a0*/  BSYNC B0 ;  /* 0x0000000000007941 */ /* 0x000fea0003800000 */
.L_x_1119:
[----:B------:R-:W-:Y:S06]  /*131b0*/  BAR.ARV 0xb, 0xa0 ;  /* 0x02c2800000007b1d */ /* 0x000fec0000002000 */
[----:B------:R-:W-:Y:S01]  /*131c0*/  UIADD3 UR9, UR5, 0x1, URZ ;  /* 0x0000000105097890 */ /* 0x000fe2000fffe03f */
[----:B------:R-:W-:Y:S11]  /*131d0*/  BRA `(.L_x_1121) ;  /* 0x0000000000047947 */ /* 0x000ff60003800000 */
.L_x_1114:
[----:B------:R-:W-:-:S05]  /*131e0*/  UMOV UR9, UR5 ;  /* 0x0000000500097c82 */ /* 0x000fca0008000000 */
.L_x_1121:
[----:B------:R-:W-:-:S06]  /*131f0*/  UIADD3 UR4, UR5, 0x1, URZ ;  /* 0x0000000105047890 */ /* 0x000fcc000fffe03f */
[----:B------:R-:W-:-:S13]  /*13200*/  ISETP.NE.AND P1, PT, R0, UR4, PT ;  /* 0x0000000400007c0c */ /* 0x000fda000bf25270 */
[----:B------:R-:W-:Y:S05]  /*13210*/  @!P1 BRA `(.L_x_1045) ;  /* 0x0000002000a89947 */ /* 0x000fea0003800000 */
[----:B------:R-:W-:Y:S01]  /*13220*/  ULDC.64 UR18, c[0x0][0x2c0] ;  /* 0x0000b00000127ab9 */ /* 0x000fe20000000a00 */
[----:B------:R-:W-:Y:S02]  /*13230*/  USHF.L.U32 UR12, UR9, 0xd, URZ ;  /* 0x0000000d090c7899 */ /* 0x000fe4000800063f */
[----:B------:R-:W-:Y:S01]  /*13240*/  ULEA UR18, UP0, UR6, UR18, 0x2 ;  /* 0x0000001206127291 */ /* 0x000fe2000f80103f */
[----:B------:R-:W-:Y:S01]  /*13250*/  UMOV UR4, URZ ;  /* 0x0000003f00047c82 */ /* 0x000fe20008000000 */
[----:B------:R-:W-:Y:S02]  /*13260*/  ULDC.64 UR22, c[0x0][0x2c0] ;  /* 0x0000b00000167ab9 */ /* 0x000fe40000000a00 */
[----:B------:R-:W-:Y:S02]  /*13270*/  ULEA.HI.X UR19, UR6, UR19, UR8, 0x2, UP0 ;  /* 0x0000001306137291 */ /* 0x000fe400080f1408 */
[----:B------:R-:W-:Y:S02]  /*13280*/  UIADD3 UR14, UP0, UR18, 0x4000, URZ ;  /* 0x00004000120e7890 */ /* 0x000fe4000ff1e03f */
[----:B------:R-:W-:-:S02]  /*13290*/  UIADD3 UR16, UP1, UR18, 0x8000, URZ ;  /* 0x0000800012107890 */ /* 0x000fc4000ff3e03f */
[----:B------:R-:W-:Y:S02]  /*132a0*/  UIADD3 UR18, UP2, UR18, 0xc000, URZ ;  /* 0x0000c00012127890 */ /* 0x000fe4000ff5e03f */
[----:B------:R-:W-:Y:S02]  /*132b0*/  UIADD3.X UR15, URZ, UR19, URZ, UP0, !UPT ;  /* 0x000000133f0f7290 */ /* 0x000fe400087fe43f */
[----:B------:R-:W-:Y:S02]  /*132c0*/  UIADD3.X UR17, URZ, UR19, URZ, UP1, !UPT ;  /* 0x000000133f117290 */ /* 0x000fe40008ffe43f */
[----:B------:R-:W-:Y:S01]  /*132d0*/  UIADD3.X UR19, URZ, UR19, URZ, UP2, !UPT ;  /* 0x000000133f137290 */ /* 0x000fe200097fe43f */
[----:B------:R-:W-:-:S11]  /*132e0*/  UMOV UR13, UR12 ;  /* 0x0000000c000d7c82 */ /* 0x000fd60008000000 */
.L_x_1134:
[----:B------:R-:W-:Y:S01]  /*132f0*/  UIADD3 UR10, UR12, UR4, URZ ;  /* 0x000000040c0a7290 */ /* 0x000fe2000fffe03f */
[----:B------:R-:W-:Y:S03]  /*13300*/  BAR.SYNC.DEFER_BLOCKING 0xd, 0xa0 ;  /* 0x0342800000007b1d */ /* 0x000fe60000010000 */
[----:B------:R-:W-:Y:S02]  /*13310*/  UIMAD.WIDE UR26, UR10, 0x4, UR14 ;  /* 0x000000040a1a78a5 */ /* 0x000fe4000f8e020e */
[----:B------:R-:W-:Y:S01]  /*13320*/  UIMAD.WIDE UR24, UR10, 0x4, UR16 ;  /* 0x000000040a1878a5 */ /* 0x000fe2000f8e0210 */
[----:B------:R-:W-:Y:S01]  /*13330*/  BSSY B0, `(.L_x_1122) ;  /* 0x0000010000007945 */ /* 0x000fe20003800000 */
[----:B------:R-:W-:-:S03]  /*13340*/  UIMAD.WIDE UR10, UR10, 0x4, UR18 ;  /* 0x000000040a0a78a5 */ /* 0x000fc6000f8e0212 */
[----:B------:R-:W-:Y:S09]  /*13350*/  @!P0 BRA `(.L_x_1123) ;  /* 0x0000000000348947 */ /* 0x000ff20003800000 */
[----:B------:R-:W1:Y:S01]  /*13360*/  S2UR UR21, SR_CgaCtaId ;  /* 0x00000000001579c3 */ /* 0x000e620000008800 */
[----:B------:R-:W-:Y:S01]  /*13370*/  UIADD3 UR28, UP0, UR13, UR6, URZ ;  /* 0x000000060d1c7290 */ /* 0x000fe2000ff1e03f */
[----:B------:R-:W-:-:S03]  /*13380*/  UMOV UR20, 0x400 ;  /* 0x0000040000147882 */ /* 0x000fc60000000000 */
        /* <DEDUP_REMOVED lines=10> */
.L_x_1123:
[----:B------:R-:W-:Y:S05]  /*13430*/  BSYNC B0 ;  /* 0x0000000000007941 */ /* 0x000fea0003800000 */
.L_x_1122:
        /* <DEDUP_REMOVED lines=13> */
.L_x_1125:
[----:B------:R-:W-:Y:S05]  /*13510*/  BSYNC B0 ;  /* 0x0000000000007941 */ /* 0x000fea0003800000 */
.L_x_1124:
[----:B------:R-:W-:Y:S06]  /*13520*/  BAR.ARV 0xa, 0xa0 ;  /* 0x0282800000007b1d */ /* 0x000fec0000002000 */
[----:B------:R-:W-:Y:S04]  /*13530*/  BSSY B0, `(.L_x_1126) ;  /* 0x0000003000007945 */ /* 0x000fe80003800000 */
[----:B------:R-:W-:Y:S05]  /*13540*/  @!P0 BRA `(.L_x_1127) ;  /* 0x0000000000048947 */ /* 0x000fea0003800000 */
[----:B------:R-:W-:-:S04]  /*13550*/  DEPBAR.LE SB0, 0x0 ;  /* 0x000080000000791a */ /* 0x000fc80000000000 */
.L_x_1127:
[----:B------:R-:W-:Y:S05]  /*13560*/  BSYNC B0 ;  /* 0x0000000000007941 */ /* 0x000fea0003800000 */
.L_x_1126:
        /* <DEDUP_REMOVED lines=13> */
.L_x_1129:
[----:B------:R-:W-:Y:S05]  /*13640*/  BSYNC B0 ;  /* 0x0000000000007941 */ /* 0x000fea0003800000 */
.L_x_1128:
        /* <DEDUP_REMOVED lines=13> */
.L_x_1131:
[----:B------:R-:W-:Y:S05]  /*13720*/  BSYNC B0 ;  /* 0x0000000000007941 */ /* 0x000fea0003800000 */
.L_x_1130:
[----:B------:R-:W-:Y:S01]  /*13730*/  UIADD3 UR9, UR9, 0x2, URZ ;  /* 0x0000000209097890 */ /* 0x000fe2000fffe03f */
[----:B------:R-:W-:Y:S06]  /*13740*/  BAR.ARV 0xa, 0xa0 ;  /* 0x0282800000007b1d */ /* 0x000fec0000002000 */
[----:B------:R-:W-:Y:S01]  /*13750*/  BSSY B0, `(.L_x_1132) ;  /* 0x0000004000007945 */ /* 0x000fe20003800000 */
[----:B------:R-:W-:-:S03]  /*13760*/  ISETP.LE.AND P1, PT, R0, UR9, PT ;  /* 0x0000000900007c0c */ /* 0x000fc6000bf23270 */
[----:B------:R-:W-:Y:S10]  /*13770*/  @!P0 BRA `(.L_x_1133) ;  /* 0x0000000000048947 */ /* 0x000ff40003800000 */
[----:B------:R-:W-:-:S04]  /*13780*/  DEPBAR.LE SB0, 0x0 ;  /* 0x000080000000791a */ /* 0x000fc80000000000 */
.L_x_1133:
[----:B------:R-:W-:Y:S05]  /*13790*/  BSYNC B0 ;  /* 0x0000000000007941 */ /* 0x000fea0003800000 */
.L_x_1132:
[----:B------:R-:W-:Y:S06]  /*137a0*/  BAR.ARV 0xb, 0xa0 ;  /* 0x02c2800000007b1d */ /* 0x000fec0000002000 */
[----:B------:R-:W-:Y:S02]  /*137b0*/  UIADD3 UR13, UR13, 0x4000, URZ ;  /* 0x000040000d0d7890 */ /* 0x000fe4000fffe03f */
[----:B------:R-:W-:Y:S01]  /*137c0*/  UIADD3 UR4, UR4, 0x4000, URZ ;  /* 0x0000400004047890 */ /* 0x000fe2000fffe03f */
[----:B------:R-:W-:Y:S11]  /*137d0*/  @!P1 BRA `(.L_x_1134) ;  /* 0xfffffff800c49947 */ /* 0x000ff6000383ffff */
[----:B------:R-:W-:Y:S05]  /*137e0*/  BRA `(.L_x_1045) ;  /* 0x0000001c00347947 */ /* 0x000fea0003800000 */
.L_x_1112:
[----:B------:R-:W1:Y:S01]  /*137f0*/  S2UR UR21, SR_CTAID.Z ;  /* 0x00000000001579c3 */ /* 0x000e620000002700 */
[----:B------:R-:W-:Y:S01]  /*13800*/  IMAD.MOV.U32 R11, RZ, RZ, 0x1 ;  /* 0x00000001ff0b7424 */ /* 0x000fe200078e00ff */
[----:B-1----:R-:W-:-:S13]  /*13810*/  ISETP.LE.AND P0, PT, RZ, UR21, PT ;  /* 0x00000015ff007c0c */ /* 0x002fda000bf03270 */
[----:B------:R-:W-:Y:S05]  /*13820*/  @!P0 BRA `(.L_x_1135) ;  /* 0x0000001800908947 */ /* 0x000fea0003800000 */
[----:B------:R-:W1:Y:S01]  /*13830*/  S2UR UR8, SR_CTAID.X ;  /* 0x00000000000879c3 */ /* 0x000e620000002500 */
[----:B------:R-:W-:Y:S01]  /*13840*/  ULDC UR6, c[0x0][0x280] ;  /* 0x0000a00000067ab9 */ /* 0x000fe20000000800 */
[----:B------:R-:W-:Y:S01]  /*13850*/  ULDC UR4, c[0x0][0x290] ;  /* 0x0000a40000047ab9 */ /* 0x000fe20000000800 */
[----:B------:R-:W-:Y:S01]  /*13860*/  ULDC UR5, c[0x0][0x74c] ;  /* 0x0001d30000057ab9 */ /* 0x000fe20000000800 */
[----:B------:R-:W-:-:S04]  /*13870*/  UIADD3 UR7, UR6, 0x7f, URZ ;  /* 0x0000007f06077890 */ /* 0x000fc8000fffe03f */
[----:B------:R-:W2:Y:S01]  /*13880*/  S2UR UR20, SR_CTAID.Y ;  /* 0x00000000001479c3 */ /* 0x000ea20000002600 */
[----:B-1----:R-:W-:Y:S02]  /*13890*/  USHF.L.U32 UR11, UR8, 0x7, URZ ;  /* 0x00000007080b7899 */ /* 0x002fe4000800063f */
[----:B------:R-:W-:Y:S02]  /*138a0*/  ISETP.LE.AND P0, PT, RZ, UR8, PT ;  /* 0x00000008ff007c0c */ /* 0x000fe4000bf03270 */
[----:B------:R-:W-:-:S04]  /*138b0*/  UIADD3 UR4, -UR4, UR11, UR6 ;  /* 0x0000000b04047290 */ /* 0x000fc8000fffe106 */
[----:B------:R-:W-:-:S04]  /*138c0*/  UIADD3 UR4, UR4, -UR5, URZ ;  /* 0x8000000504047290 */ /* 0x000fc8000fffe03f */
        /* <DEDUP_REMOVED lines=19> */
.L_x_1136:
[----:B------:R-:W-:-:S13]  /*13a00*/  ISETP.GT.AND P0, PT, R0, UR10, PT ;  /* 0x0000000a00007c0c */ /* 0x000fda000bf04270 */
[----:B------:R-:W-:Y:S05]  /*13a10*/  @!P0 BRA `(.L_x_1135) ;  /* 0x0000001800148947 */ /* 0x000fea0003800000 */
[----:B------:R-:W-:Y:S01]  /*13a20*/  USHF.R.S32.HI UR8, URZ, 0x1f, UR20 ;  /* 0x0000001f3f087899 */ /* 0x000fe20008011414 */
[----:B------:R-:W-:Y:S01]  /*13a30*/  MOV R4, UR10 ;  /* 0x0000000a00047c02 */ /* 0x000fe20008000f00 */
[----:B------:R-:W-:Y:S01]  /*13a40*/  ULDC.64 UR6, c[0x0][0x718] ;  /* 0x0001c60000067ab9 */ /* 0x000fe20000000a00 */
[----:B------:R-:W-:Y:S01]  /*13a50*/  ULDC.64 UR12, c[0x0][0x730] ;  /* 0x0001cc00000c7ab9 */ /* 0x000fe20000000a00 */
[----:B------:R-:W-:Y:S01]  /*13a60*/  UIMAD.WIDE.U32 UR4, UR20, UR6, URZ ;  /* 0x00000006140472a5 */ /* 0x000fe2000f8e003f */
[----:B------:R-:W-:Y:S01]  /*13a70*/  BSSY B0, `(.L_x_1135) ;  /* 0x000017f000007945 */ /* 0x000fe20003800000 */
[----:B------:R-:W-:Y:S01]  /*13a80*/  UIMAD UR6, UR8, UR6, URZ ;  /* 0x00000006080672a4 */ /* 0x000fe2000f8e023f */
[----:B------:R-:W-:Y:S01]  /*13a90*/  IMAD.MOV.U32 R2, RZ, RZ, RZ ;  /* 0x000000ffff027224 */ /* 0x000fe200078e00ff */
[----:B------:R-:W-:Y:S02]  /*13aa0*/  UIMAD UR8, UR8, UR12, URZ ;  /* 0x0000000c080872a4 */ /* 0x000fe4000f8e023f */
[----:B------:R-:W-:-:S02]  /*13ab0*/  UIMAD UR14, UR20, UR7, UR6 ;  /* 0x00000007140e72a4 */ /* 0x000fc4000f8e0206 */
[----:B------:R-:W-:Y:S02]  /*13ac0*/  UIMAD UR9, UR20, UR13, UR8 ;  /* 0x0000000d140972a4 */ /* 0x000fe4000f8e0208 */
[----:B------:R-:W-:Y:S01]  /*13ad0*/  UIMAD.WIDE.U32 UR6, UR20, UR12, URZ ;  /* 0x0000000c140672a5 */ /* 0x000fe2000f8e003f */
[----:B------:R-:W-:Y:S01]  /*13ae0*/  ULDC UR8, c[0x0][0x2e8] ;  /* 0x0000ba0000087ab9 */ /* 0x000fe20000000800 */
[----:B------:R-:W-:Y:S02]  /*13af0*/  USHF.R.S32.HI UR12, URZ, 0x1f, UR21 ;  /* 0x0000001f3f0c7899 */ /* 0x000fe40008011415 */
[----:B------:R-:W-:Y:S01]  /*13b00*/  UISETP.NE.AND UP0, UPT, UR8, 0x1, UPT ;  /* 0x000000010800788c */ /* 0x000fe2000bf05270 */
[----:B------:R-:W-:Y:S01]  /*13b10*/  ULDC.64 UR16, c[0x0][0x720] ;  /* 0x0001c80000107ab9 */ /* 0x000fe20000000a00 */
[----:B------:R-:W-:Y:S01]  /*13b20*/  ELECT P0, URZ, PT ;  /* 0x00000000003f782f */ /* 0x000fe20003800000 */
[----:B------:R-:W-:Y:S01]  /*13b30*/  UIMAD UR8, UR12, UR16, URZ ;  /* 0x000000100c0872a4 */ /* 0x000fe2000f8e023f */
[----:B------:R-:W-:Y:S01]  /*13b40*/  ULDC.64 UR18, c[0x0][0x738] ;  /* 0x0001ce0000127ab9 */ /* 0x000fe20000000a00 */
[----:B------:R-:W-:-:S02]  /*13b50*/  UIADD3 UR15, UR5, UR14, URZ ;  /* 0x0000000e050f7290 */ /* 0x000fc4000fffe03f */
[----:B------:R-:W-:Y:S02]  /*13b60*/  UIMAD UR12, UR12, UR18, URZ ;  /* 0x000000120c0c72a4 */ /* 0x000fe4000f8e023f */
[----:B------:R-:W-:Y:S02]  /*13b70*/  UIMAD UR5, UR21, UR17, UR8 ;  /* 0x00000011150572a4 */ /* 0x000fe4000f8e0208 */
[----:B------:R-:W-:Y:S01]  /*13b80*/  UIADD3 UR7, UR7, UR9, URZ ;  /* 0x0000000907077290 */ /* 0x000fe2000fffe03f */
[----:B------:R-:W-:Y:S01]  /*13b90*/  @UP0 ULDC UR8, c[0x0][0x2ec] ;  /* 0x0000bb0000080ab9 */ /* 0x000fe20000000800 */
[----:B------:R-:W-:Y:S01]  /*13ba0*/  UMOV UR14, UR4 ;  /* 0x00000004000e7c82 */ /* 0x000fe20008000000 */
[----:B------:R-:W-:Y:S02]  /*13bb0*/  UIMAD.WIDE.U32 UR8, UR20, UR8, URZ ;  /* 0x00000008140872a5 */ /* 0x000fe4000f8e003f */
[----:B------:R-:W-:Y:S01]  /*13bc0*/  UIMAD UR4, UR21, UR19, UR12 ;  /* 0x00000013150472a4 */ /* 0x000fe2000f8e020c */
[----:B------:R-:W-:-:S02]  /*13bd0*/  @UP0 ULDC UR13, c[0x0][0x2f0] ;  /* 0x0000bc00000d0ab9 */ /* 0x000fc40000000800 */
[----:B------:R-:W-:Y:S01]  /*13be0*/  UMOV UR12, UR20 ;  /* 0x00000014000c7c82 */ /* 0x000fe20008000000 */
[----:B------:R-:W-:Y:S02]  /*13bf0*/  UIMAD.WIDE.U32 UR14, UR21, UR16, UR14 ;  /* 0x00000010150e72a5 */ /* 0x000fe4000f8e000e */
[----:B------:R-:W-:Y:S02]  /*13c00*/  UIMAD.WIDE.U32 UR6, UR21, UR18, UR6 ;  /* 0x00000012150672a5 */ /* 0x000fe4000f8e0006 */
[----:B------:R-:W-:Y:S01]  /*13c10*/  @UP0 USHF.R.U32.HI UR12, URZ, UR13, UR9 ;  /* 0x0000000d3f0c0299 */ /* 0x000fe20008011609 */
[----:B------:R-:W-:Y:S11]  /*13c20*/  @!P0 BRA `(.L_x_1137) ;  /* 0x00000014008c8947 */ /* 0x000ff60003800000 */
[----:B------:R-:W1:Y:S01]  /*13c30*/  S2R R3, SR_CgaCtaId ;  /* 0x0000000000037919 */ /* 0x000e620000008800 */
[----:B------:R-:W-:-:S04]  /*13c40*/  MOV R16, 0x400 ;  /* 0x0000040000107802 */ /* 0x000fc80000000f00 */
[----:B-1----:R-:W-:Y:S02]  /*13c50*/  LEA R16, R3, R16, 0x18 ;  /* 0x0000001003107211 */ /* 0x002fe400078ec0ff */
[----:B------:R-:W-:-:S04]  /*13c60*/  MOV R3, 0x1 ;  /* 0x0000000100037802 */ /* 0x000fc80000000f00 */
[----:B------:R-:W-:-:S04]  /*13c70*/  SHF.L.U32 R3, R3, 0x1f, RZ ;  /* 0x0000001f03037819 */ /* 0x000fc800000006ff */
[----:B------:R-:W1:Y:S02]  /*13c80*/  SYNCS.PHASECHK.TRANS64.TRYWAIT P0, [R16+URZ+0x30c20], R3 ;  /* 0x030c2003100075a7 */ /* 0x000e64000800017f */
[----:B-1----:R-:W-:Y:S05]  /*13c90*/  @!P0 BRA `(.L_x_1138) ;  /* 0x0000001800bc8947 */ /* 0x002fea0003800000 */
.L_x_1166:
[----:B------:R-:W2:Y:S01]  /*13ca0*/  S2R R2, SR_TID.X ;  /* 0x0000000000027919 */ /* 0x000ea20000002100 */
[----:B------:R-:W-:Y:S01]  /*13cb0*/  IMAD.U32 R15, RZ, RZ, UR15 ;  /* 0x0000000fff0f7e24 */ /* 0x000fe2000f8e00ff */
[----:B------:R-:W-:Y:S01]  /*13cc0*/  MOV R14, UR7 ;  /* 0x00000007000e7c02 */ /* 0x000fe20008000f00 */
[----:B------:R-:W-:Y:S02]  /*13cd0*/  IMAD.MOV.U32 R11, RZ, RZ, 0x1 ;  /* 0x00000001ff0b7424 */ /* 0x000fe400078e00ff */
[----:B------:R-:W-:Y:S01]  /*13ce0*/  VIADD R15, R15, UR5 ;  /* 0x000000050f0f7c36 */ /* 0x000fe20008000000 */
[----:B------:R-:W-:Y:S02]  /*13cf0*/  IADD3 R14, R14, UR4, RZ ;  /* 0x000000040e0e7c10 */ /* 0x000fe4000fffe0ff */
[----:B--2---:R-:W-:-:S04]  /*13d00*/  LOP3.LUT R2, R2, 0x7f, RZ, 0xc0, !PT ;  /* 0x0000007f02027812 */ /* 0x004fc800078ec0ff */
[----:B------:R-:W-:-:S13]  /*13d10*/  ISETP.NE.AND P0, PT, R2, RZ, PT ;  /* 0x000000ff0200720c */ /* 0x000fda0003f05270 */
[----:B------:R-:W-:Y:S05]  /*13d20*/  @P0 BRA `(.L_x_1139) ;  /* 0x0000000000180947 */ /* 0x000fea0003800000 */
[----:B------:R-:W2:Y:S01]  /*13d30*/  S2R R2, SR_TID.X ;  /* 0x0000000000027919 */ /* 0x000ea20000002100 */
[----:B-1----:R-:W-:-:S04]  /*13d40*/  MOV R3, 0x4200 ;  /* 0x0000420000037802 */ /* 0x002fc80000000f00 */
[----:B------:R3:W-:Y:S01]  /*13d50*/  SYNCS.ARRIVE.TRANS64 RZ, [R16+URZ+0x30c10], R3 ;  /* 0x030c100310ff79a7 */ /* 0x0007e2000800003f */
[----:B--2---:R-:W-:-:S13]  /*13d60*/  LOP3.LUT P1, RZ, R2, 0x1f, RZ, 0xc0, !PT ;  /* 0x0000001f02ff7812 */ /* 0x004fda000782c0ff */
[----:B---3--:R-:W-:Y:S05]  /*13d70*/  @!P1 BRA `(.L_x_1139) ;  /* 0x0000000000049947 */ /* 0x008fea0003800000 */
[----:B------:R-:W-:Y:S01]  /*13d80*/  BPT.TRAP 0x1 ;  /* 0x000000040000795c */ /* 0x000fe20000300000 */
.L_x_1139:
[----:B------:R-:W-:Y:S01]  /*13d90*/  R2UR UR19, R4 ;  /* 0x00000000041372ca */ /* 0x000fe200000e0000 */
[----:B------:R-:W2:Y:S01]  /*13da0*/  LDC.64 R12, c[0x0][0x198] ;  /* 0x00006600ff0c7b82 */ /* 0x000ea20000000a00 */
[----:B------:R-:W-:Y:S01]  /*13db0*/  R2UR UR8, R15 ;  /* 0x000000000f0872ca */ /* 0x000fe200000e0000 */
[----:B------:R-:W-:Y:S01]  /*13dc0*/  ULDC.64 UR16, c[0x0][0x700] ;  /* 0x0001c00000107ab9 */ /* 0x000fe20000000a00 */
[----:B------:R-:W-:Y:S01]  /*13dd0*/  UMOV UR32, 0x0 ;  /* 0x0000000000207882 */ /* 0x000fe20000000000 */
[----:B------:R-:W-:Y:S01]  /*13de0*/  IMAD.U32 R10, RZ, RZ, UR16 ;  /* 0x00000010ff0a7e24 */ /* 0x000fe2000f8e00ff */
[----:B------:R-:W-:Y:S01]  /*13df0*/  UMOV UR33, 0x14f00000 ;  /* 0x14f0000000217882 */ /* 0x000fe20000000000 */
[----:B------:R-:W-:Y:S01]  /*13e00*/  IMAD.U32 R9, RZ, RZ, UR17 ;  /* 0x00000011ff097e24 */ /* 0x000fe2000f8e00ff */
[----:B------:R-:W-:Y:S01]  /*13e10*/  UMOV UR18, URZ ;  /* 0x0000003f00127c82 */ /* 0x000fe20008000000 */
[----:B------:R-:W-:Y:S01]  /*13e20*/  UMOV UR25, 0x20 ;  /* 0x0000002000197882 */ /* 0x000fe20000000000 */
[----:B------:R-:W-:Y:S01]  /*13e30*/  UMOV UR34, 0x0 ;  /* 0x0000000000227882 */ /* 0x000fe20000000000 */
[----:B------:R-:W-:Y:S01]  /*13e40*/  UMOV UR35, 0x10000000 ;  /* 0x1000000000237882 */ /* 0x000fe20000000000 */
[----:B------:R-:W-:Y:S01]  /*13e50*/  UMOV UR13, UR21 ;  /* 0x00000015000d7c82 */ /* 0x000fe20008000000 */
[----:B------:R-:W-:Y:S01]  /*13e60*/  USHF.L.U32 UR19, UR19, 0x7, URZ ;  /* 0x0000000713137899 */ /* 0x000fe2000800063f */
[----:B------:R-:W-:Y:S01]  /*13e70*/  IMAD.MOV.U32 R19, RZ, RZ, RZ ;  /* 0x000000ffff137224 */ /* 0x000fe200078e00ff */
[----:B------:R-:W-:Y:S01]  /*13e80*/  UMOV UR10, UR18 ;  /* 0x00000012000a7c82 */ /* 0x000fe20008000000 */
[----:B------:R-:W-:Y:S01]  /*13e90*/  UMOV UR27, UR11 ;  /* 0x0000000b001b7c82 */ /* 0x000fe20008000000 */
[----:B------:R-:W-:Y:S01]  /*13ea0*/  UIADD3 UR9, UP0, UR19, UR14, URZ ;  /* 0x0000000e13097290 */ /* 0x000fe2000ff1e03f */
[----:B------:R-:W-:Y:S01]  /*13eb0*/  UMOV UR28, UR12 ;  /* 0x0000000c001c7c82 */ /* 0x000fe20008000000 */
[----:B------:R-:W-:-:S02]  /*13ec0*/  UMOV UR29, UR21 ;  /* 0x00000015001d7c82 */ /* 0x000fc40008000000 */
[----:B------:R-:W-:Y:S02]  /*13ed0*/  ULEA.HI.X.SX32 UR8, UR19, UR8, 0x1, UP0 ;  /* 0x0000000813087291 */ /* 0x000fe400080f0e3f */
[----:B-1----:R-:W-:Y:S01]  /*13ee0*/  MOV R3, UR9 ;  /* 0x0000000900037c02 */ /* 0x002fe20008000f00 */
[----:B------:R-:W-:Y:S01]  /*13ef0*/  UMOV UR26, UR18 ;  /* 0x00000012001a7c82 */ /* 0x000fe20008000000 */
[----:B--2---:R-:W-:Y:S01]  /*13f00*/  MOV R8, R12 ;  /* 0x0000000c00087202 */ /* 0x004fe20000000f00 */
[----:B------:R-:W-:Y:S01]  /*13f10*/  IMAD.MOV.U32 R7, RZ, RZ, R13 ;  /* 0x000000ffff077224 */ /* 0x000fe200078e000d */
[----:B------:R-:W-:Y:S01]  /*13f20*/  LEA R2, P1, R3, R10, 0x2 ;  /* 0x0000000a03027211 */ /* 0x000fe200078210ff */
[----:B------:R-:W-:Y:S01]  /*13f30*/  IMAD.U32 R3, RZ, RZ, UR8 ;  /* 0x00000008ff037e24 */ /* 0x000fe2000f8e00ff */
[----:B------:R-:W-:Y:S02]  /*13f40*/  MOV R6, UR9 ;  /* 0x0000000900067c02 */ /* 0x000fe40008000f00 */
[----:B------:R-:W-:-:S02]  /*13f50*/  R2UR UR22, R2 ;  /* 0x00000000021672ca */ /* 0x000fc400000e0000 */
[----:B------:R-:W-:Y:S02]  /*13f60*/  IADD3 R2, P2, R8, 0x2f0, RZ ;  /* 0x000002f008027810 */ /* 0x000fe40007f5e0ff */
[----:B------:R-:W-:Y:S02]  /*13f70*/  LEA.HI.X R3, R6, R9, R3, 0x2, P1 ;  /* 0x0000000906037211 */ /* 0x000fe400008f1403 */
[----:B------:R-:W-:Y:S01]  /*13f80*/  R2UR UR40, R2 ;  /* 0x00000000022872ca */ /* 0x000fe200000e0000 */
[----:B------:R-:W-:Y:S01]  /*13f90*/  IMAD.X R5, RZ, RZ, R7, P2 ;  /* 0x000000ffff057224 */ /* 0x000fe200010e0607 */
[----:B------:R-:W-:Y:S02]  /*13fa0*/  IADD3 R2, P3, R8, 0x3f0, RZ ;  /* 0x000003f008027810 */ /* 0x000fe40007f7e0ff */
[----:B------:R-:W-:Y:S02]  /*13fb0*/  R2UR UR8, R16 ;  /* 0x00000000100872ca */ /* 0x000fe400000e0000 */
[----:B------:R-:W-:-:S02]  /*13fc0*/  R2UR UR42, R2 ;  /* 0x00000000022a72ca */ /* 0x000fc400000e0000 */
[----:B------:R-:W-:Y:S02]  /*13fd0*/  IADD3 R2, P1, R8, 0xf0, RZ ;  /* 0x000000f008027810 */ /* 0x000fe40007f3e0ff */
[----:B------:R-:W-:Y:S02]  /*13fe0*/  R2UR UR23, R3 ;  /* 0x00000000031772ca */ /* 0x000fe400000e0000 */
[----:B------:R-:W-:Y:S02]  /*13ff0*/  IADD3 R6, R0, -0x1, RZ ;  /* 0xffffffff00067810 */ /* 0x000fe40007ffe0ff */
[-C--:B------:R-:W-:Y:S02]  /*14000*/  IADD3.X R3, RZ, R7.reuse, RZ, P1, !PT ;  /* 0x00000007ff037210 */ /* 0x080fe40000ffe4ff */
[----:B------:R-:W-:Y:S01]  /*14010*/  R2UR UR41, R5 ;  /* 0x00000000052972ca */ /* 0x000fe200000e0000 */
[----:B------:R1:W-:Y:S01]  /*14020*/  STL [R1], R6 ;  /* 0x0000000601007387 */ /* 0x0003e20000100800 */
[----:B------:R-:W-:Y:S01]  /*14030*/  IADD3.X R5, RZ, R7, RZ, P3, !PT ;  /* 0x00000007ff057210 */ /* 0x000fe20001ffe4ff */
[----:B------:R-:W-:Y:S01]  /*14040*/  UIADD3 UR16, UR8, 0x10000, URZ ;  /* 0x0001000008107890 */ /* 0x000fe2000fffe03f */
[----:B------:R-:W-:Y:S01]  /*14050*/  R2UR UR30, R2 ;  /* 0x00000000021e72ca */ /* 0x000fe200000e0000 */
[----:B------:R-:W-:Y:S01]  /*14060*/  UIADD3 UR17, UR8, 0x30c10, URZ ;  /* 0x00030c1008117890 */ /* 0x000fe2000fffe03f */
[----:B------:R-:W-:Y:S01]  /*14070*/  R2UR UR31, R3 ;  /* 0x00000000031f72ca */ /* 0x000fe200000e0000 */
[----:B------:R-:W-:Y:S01]  /*14080*/  UIADD3 UR38, UR8, 0x20000, URZ ;  /* 0x0002000008267890 */ /* 0x000fe2000fffe03f */
[----:B------:R-:W-:Y:S01]  /*14090*/  R2UR UR43, R5 ;  /* 0x00000000052b72ca */ /* 0x000fe200000e0000 */
[----:B------:R-:W-:Y:S01]  /*140a0*/  UIADD3 UR9, UR8, 0x30c00, URZ ;  /* 0x00030c0008097890 */ /* 0x000fe2000fffe03f */
[----:B------:R-:W-:Y:S01]  /*140b0*/  ISETP.GE.AND P1, PT, R4, R6, PT ;  /* 0x000000060400720c */ /* 0x000fe20003f26270 */
[----:B------:R-:W-:Y:S01]  /*140c0*/  UIADD3 UR24, UR8, 0x4000, URZ ;  /* 0x0000400008187890 */ /* 0x000fe2000fffe03f */
[----:B------:R-:W-:Y:S01]  /*140d0*/  IMAD.MOV.U32 R5, RZ, RZ, 0x8000 ;  /* 0x00008000ff057424 */ /* 0x000fe200078e00ff */
[----:B------:R-:W-:-:S06]  /*140e0*/  UMOV UR39, UR17 ;  /* 0x0000001100277c82 */ /* 0x000fcc0008000000 */
[----:B------:R-:W-:Y:S01]  /*140f0*/  UTMALDG.4D [UR16], [UR30], desc[UR32] ;  /* 0x000020101e0075b4 */ /* 0x000fe20008019000 */
[----:B------:R2:W-:Y:S01]  /*14100*/  UBLKCP.S.G [UR38], [UR22], UR25 ;  /* 0x00000026160073ba */ /* 0x0005e20008000219 */
[----:B------:R1:W-:Y:S01]  /*14110*/  SYNCS.ARRIVE.TRANS64 RZ, [R16+URZ+0x30c00], R5 ;  /* 0x030c000510ff79a7 */ /* 0x0003e2000800003f */
[----:B------:R1:W-:Y:S01]  /*14120*/  UTMALDG.4D [UR8], [UR40], desc[UR34] ;  /* 0x00002208280075b4 */ /* 0x0003e20008019000 */
[----:B--2---:R-:W-:Y:S02]  /*14130*/  UMOV UR25, UR9 ;  /* 0x0000000900197c82 */ /* 0x004fe40008000000 */
[----:B------:R1:W-:Y:S01]  /*14140*/  UTMALDG.4D [UR24], [UR42], desc[UR34] ;  /* 0x000022182a0075b4 */ /* 0x0003e20008019000 */
[----:B------:R-:W-:Y:S05]  /*14150*/  @P1 BRA `(.L_x_1140) ;  /* 0x0000000c00841947 */ /* 0x000fea0003800000 */
[----:B-1----:R-:W-:Y:S01]  /*14160*/  LOP3.LUT R5, RZ, R4, RZ, 0x33, !PT ;  /* 0x00000004ff057212 */ /* 0x002fe200078e33ff */
[----:B------:R-:W1:Y:S01]  /*14170*/  S2R R12, SR_TID.X ;  /* 0x00000000000c7919 */ /* 0x000e620000002100 */
[----:B------:R-:W-:Y:S02]  /*14180*/  MOV R11, 0x1 ;  /* 0x00000001000b7802 */ /* 0x000fe40000000f00 */
[----:B------:R-:W-:Y:S01]  /*14190*/  IADD3 R20, R5, R0, RZ ;  /* 0x0000000005147210 */ /* 0x000fe20007ffe0ff */
[----:B------:R-:W-:Y:S02]  /*141a0*/  VIADD R5, R0, 0xfffffffe ;  /* 0xfffffffe00057836 */ /* 0x000fe40000000000 */
[----:B------:R-:W-:-:S03]  /*141b0*/  IMAD.MOV.U32 R0, RZ, RZ, R4 ;  /* 0x000000ffff007224 */ /* 0x000fc600078e0004 */
[----:B------:R-:W-:Y:S02]  /*141c0*/  ISETP.NE.AND P1, PT, R5, R4, PT ;  /* 0x000000040500720c */ /* 0x000fe40003f25270 */
[----:B------:R-:W-:-:S05]  /*141d0*/  LOP3.LUT R5, R20, 0x1, RZ, 0xc0, !PT ;  /* 0x0000000114057812 */ /* 0x000fca00078ec0ff */
[----:B------:R2:W-:Y:S01]  /*141e0*/  STL [R1+0x4], R5 ;  /* 0x0000040501007387 */ /* 0x0005e20000100800 */
[----:B-1----:R-:W-:-:S05]  /*141f0*/  LOP3.LUT R6, R12, 0x1f, RZ, 0xc0, !PT ;  /* 0x0000001f0c067812 */ /* 0x002fca00078ec0ff */
[----:B--2---:R-:W-:Y:S05]  /*14200*/  @!P1 BRA `(.L_x_1141) ;  /* 0x0000000800389947 */ /* 0x004fea0003800000 */
[----:B------:R-:W-:Y:S01]  /*14210*/  IADD3 R20, R20, -R5, RZ ;  /* 0x8000000514147210 */ /* 0x000fe20007ffe0ff */
[----:B------:R-:W-:Y:S01]  /*14220*/  IMAD.MOV.U32 R0, RZ, RZ, R4 ;  /* 0x000000ffff007224 */ /* 0x000fe200078e0004 */
[----:B------:R-:W-:-:S07]  /*14230*/  MOV R11, 0x1 ;  /* 0x00000001000b7802 */ /* 0x000fce0000000f00 */
.L_x_1150:
[----:B--234-:R-:W-:-:S04]  /*14240*/  SHF.L.U32 R21, R11, 0x1f, RZ ;  /* 0x0000001f0b157819 */ /* 0x01cfc800000006ff */
[----:B------:R-:W1:Y:S02]  /*14250*/  SYNCS.PHASECHK.TRANS64.TRYWAIT P1, [R16+URZ+0x30c40], R21 ;  /* 0x030c4015100075a7 */ /* 0x000e64000802017f */
[----:B-1----:R-:W-:Y:S05]  /*14260*/  @!P1 BRA `(.L_x_1142) ;  /* 0x00000014005c9947 */ /* 0x002fea0003800000 */
.L_x_1167:
[----:B------:R-:W-:Y:S05]  /*14270*/  @P0 BRA `(.L_x_1143) ;  /* 0x0000000000140947 */ /* 0x000fea0003800000 */
[----:B------:R-:W-:Y:S01]  /*14280*/  ISETP.NE.AND P1, PT, R6, RZ, PT ;  /* 0x000000ff0600720c */ /* 0x000fe20003f25270 */
[----:B------:R-:W-:-:S04]  /*14290*/  IMAD.MOV.U32 R3, RZ, RZ, 0x4200 ;  /* 0x00004200ff037424 */ /* 0x000fc800078e00ff */
[----:B------:R2:W-:Y:S08]  /*142a0*/  SYNCS.ARRIVE.TRANS64 RZ, [R16+URZ+0x30c30], R3 ;  /* 0x030c300310ff79a7 */ /* 0x0005f0000800003f */
[----:B------:R-:W-:Y:S05]  /*142b0*/  @!P1 BRA `(.L_x_1143) ;  /* 0x0000000000049947 */ /* 0x000fea0003800000 */
[----:B------:R-:W-:Y:S01]  /*142c0*/  BPT.TRAP 0x1 ;  /* 0x000000040000795c */ /* 0x000fe20000300000 */
.L_x_1143:
[----:B------:R-:W2:Y:S01]  /*142d0*/  LDC.64 R12, c[0x0][0x728] ;  /* 0x0001ca00ff0c7b82 */ /* 0x000ea20000000a00 */
[----:B------:R-:W-:Y:S01]  /*142e0*/  SHF.L.U32 R18, R0, 0x7, RZ ;  /* 0x0000000700127819 */ /* 0x000fe200000006ff */
[----:B------:R-:W-:Y:S01]  /*142f0*/  UMOV UR26, 0x0 ;  /* 0x00000000001a7882 */ /* 0x000fe20000000000 */
[----:B------:R-:W-:Y:S01]  /*14300*/  R2UR UR8, R16 ;  /* 0x00000000100872ca */ /* 0x000fe200000e0000 */
[----:B------:R-:W-:Y:S01]  /*14310*/  UMOV UR27, 0x14f00000 ;  /* 0x14f00000001b7882 */ /* 0x000fe20000000000 */
[C---:B------:R-:W-:Y:S01]  /*14320*/  IADD3 R2, P1, R18.reuse, UR6, RZ ;  /* 0x0000000612027c10 */ /* 0x040fe2000ff3e0ff */
[----:B------:R-:W-:Y:S01]  /*14330*/  UMOV UR18, URZ ;  /* 0x0000003f00127c82 */ /* 0x000fe20008000000 */
[----:B------:R-:W-:Y:S01]  /*14340*/  R2UR UR19, R18 ;  /* 0x00000000121372ca */ /* 0x000fe200000e0000 */
[----:B------:R-:W3:Y:S01]  /*14350*/  LDC.64 R4, c[0x0][0x198] ;  /* 0x00006600ff047b82 */ /* 0x000ee20000000a00 */
[----:B------:R-:W-:-:S07]  /*14360*/  UMOV UR10, 0x20 ;  /* 0x00000020000a7882 */ /* 0x000fce0000000000 */
[----:B------:R-:W-:Y:S02]  /*14370*/  UIADD3 UR16, UR8, 0x18000, URZ ;  /* 0x0001800008107890 */ /* 0x000fe4000fffe03f */
[----:B------:R-:W-:Y:S02]  /*14380*/  UIADD3 UR17, UR8, 0x30c30, URZ ;  /* 0x00030c3008117890 */ /* 0x000fe4000fffe03f */
[----:B------:R-:W-:Y:S01]  /*14390*/  UIADD3 UR8, UR8, 0x20400, URZ ;  /* 0x0002040008087890 */ /* 0x000fe2000fffe03f */
[----:B--2---:R-:W-:-:S04]  /*143a0*/  LEA R3, P2, R2, R12, 0x2 ;  /* 0x0000000c02037211 */ /* 0x004fc800078410ff */
[----:B------:R-:W-:Y:S01]  /*143b0*/  UMOV UR9, UR17 ;  /* 0x0000001100097c82 */ /* 0x000fe20008000000 */
        /* <DEDUP_REMOVED lines=14> */
.L_x_1168:
[----:B------:R-:W-:Y:S05]  /*144a0*/  @P0 BRA `(.L_x_1145) ;  /* 0x0000000000140947 */ /* 0x000fea0003800000 */
[----:B------:R-:W-:Y:S02]  /*144b0*/  ISETP.NE.AND P1, PT, R6, RZ, PT ;  /* 0x000000ff0600720c */ /* 0x000fe40003f25270 */
[----:B------:R-:W-:-:S04]  /*144c0*/  MOV R2, 0x4200 ;  /* 0x0000420000027802 */ /* 0x000fc80000000f00 */
[----:B------:R3:W-:Y:S07]  /*144d0*/  SYNCS.ARRIVE.TRANS64 RZ, [R16+URZ+0x30c18], R2 ;  /* 0x030c180210ff79a7 */ /* 0x0007ee000800003f */
[----:B------:R-:W-:Y:S05]  /*144e0*/  @!P1 BRA `(.L_x_1145) ;  /* 0x0000000000049947 */ /* 0x000fea0003800000 */
[----:B------:R-:W-:Y:S01]  /*144f0*/  BPT.TRAP 0x1 ;  /* 0x000000040000795c */ /* 0x000fe20000300000 */
.L_x_1145:
[----:B------:R-:W-:Y:S01]  /*14500*/  VIADD R18, R18, 0x80 ;  /* 0x0000008012127836 */ /* 0x000fe20000000000 */
[----:B------:R-:W-:Y:S01]  /*14510*/  ULDC.64 UR8, c[0x0][0x700] ;  /* 0x0001c00000087ab9 */ /* 0x000fe20000000a00 */
[----:B------:R-:W-:Y:S01]  /*14520*/  R2UR UR24, R16 ;  /* 0x00000000101872ca */ /* 0x000fe200000e0000 */
[----:B------:R-:W-:Y:S01]  /*14530*/  IMAD.U32 R9, RZ, RZ, UR9 ;  /* 0x00000009ff097e24 */ /* 0x000fe2000f8e00ff */
[----:B------:R-:W-:Y:S01]  /*14540*/  MOV R10, UR8 ;  /* 0x00000008000a7c02 */ /* 0x000fe20008000f00 */
[----:B------:R-:W-:Y:S01]  /*14550*/  UMOV UR22, 0x0 ;  /* 0x0000000000167882 */ /* 0x000fe20000000000 */
[----:B---3--:R-:W-:Y:S01]  /*14560*/  IADD3 R2, P1, R18, UR14, RZ ;  /* 0x0000000e12027c10 */ /* 0x008fe2000ff3e0ff */
[----:B------:R-:W-:Y:S01]  /*14570*/  UMOV UR23, 0x14f00000 ;  /* 0x14f0000000177882 */ /* 0x000fe20000000000 */
[----:B------:R-:W-:Y:S01]  /*14580*/  SHF.R.S32.HI R17, RZ, 0x1f, R18 ;  /* 0x0000001fff117819 */ /* 0x000fe20000011412 */
[----:B------:R-:W-:Y:S01]  /*14590*/  UMOV UR18, URZ ;  /* 0x0000003f00127c82 */ /* 0x000fe20008000000 */
[----:B------:R-:W-:Y:S01]  /*145a0*/  LEA R3, P2, R2, R10, 0x2 ;  /* 0x0000000a02037211 */ /* 0x000fe200078410ff */
[----:B------:R-:W-:Y:S01]  /*145b0*/  UMOV UR10, 0x20 ;  /* 0x00000020000a7882 */ /* 0x000fe20000000000 */
[----:B------:R-:W-:-:S02]  /*145c0*/  R2UR UR19, R18 ;  /* 0x00000000121372ca */ /* 0x000fc400000e0000 */
[----:B------:R-:W-:Y:S01]  /*145d0*/  R2UR UR26, R3 ;  /* 0x00000000031a72ca */ /* 0x000fe200000e0000 */
[----:B------:R-:W-:Y:S01]  /*145e0*/  UIADD3 UR16, UR24, 0x14000, URZ ;  /* 0x0001400018107890 */ /* 0x000fe2000fffe03f */
[----:B------:R-:W-:Y:S01]  /*145f0*/  IADD3.X R3, R17, R15, RZ, P1, !PT ;  /* 0x0000000f11037210 */ /* 0x000fe20000ffe4ff */
[----:B------:R-:W-:Y:S02]  /*14600*/  UIADD3 UR17, UR24, 0x30c18, URZ ;  /* 0x00030c1818117890 */ /* 0x000fe4000fffe03f */
[----:B------:R-:W-:Y:S01]  /*14610*/  UIADD3 UR24, UR24, 0x20200, URZ ;  /* 0x0002020018187890 */ /* 0x000fe2000fffe03f */
[----:B------:R-:W-:Y:S02]  /*14620*/  LEA.HI.X R3, R2, R9, R3, 0x2, P2 ;  /* 0x0000000902037211 */ /* 0x000fe400010f1403 */
[----:B------:R-:W-:Y:S02]  /*14630*/  IADD3 R2, P1, R8, 0xf0, RZ ;  /* 0x000000f008027810 */ /* 0x000fe40007f3e0ff */
[----:B------:R-:W-:Y:S01]  /*14640*/  R2UR UR27, R3 ;  /* 0x00000000031b72ca */ /* 0x000fe200000e0000 */
[----:B------:R-:W-:Y:S01]  /*14650*/  UMOV UR25, UR17 ;  /* 0x0000001100197c82 */ /* 0x000fe20008000000 */
[----:B------:R-:W-:Y:S01]  /*14660*/  R2UR UR8, R2 ;  /* 0x00000000020872ca */ /* 0x000fe200000e0000 */
[----:B------:R-:W-:-:S05]  /*14670*/  IMAD.X R3, RZ, RZ, R7, P1 ;  /* 0x000000ffff037224 */ /* 0x000fca00008e0607 */
[----:B------:R-:W-:-:S13]  /*14680*/  R2UR UR9, R3 ;  /* 0x00000000030972ca */ /* 0x000fda00000e0000 */
[----:B------:R3:W-:Y:S01]  /*14690*/  UTMALDG.4D [UR16], [UR8], desc[UR22] ;  /* 0x00001610080075b4 */ /* 0x0007e20008019000 */
[----:B------:R3:W-:Y:S01]  /*146a0*/  UBLKCP.S.G [UR24], [UR26], UR10 ;  /* 0x000000181a0073ba */ /* 0x0007e2000800020a */
[----:B------:R-:W4:Y:S02]  /*146b0*/  SYNCS.PHASECHK.TRANS64.TRYWAIT P1, [R16+URZ+0x30c48], R21 ;  /* 0x030c4815100075a7 */ /* 0x000f24000802017f */
[----:B---34-:R-:W-:Y:S05]  /*146c0*/  @!P1 BRA `(.L_x_1146) ;  /* 0x00000010006c9947 */ /* 0x018fea0003800000 */
.L_x_1169:
[----:B------:R-:W-:Y:S05]  /*146d0*/  @P0 BRA `(.L_x_1147) ;  /* 0x0000000000140947 */ /* 0x000fea0003800000 */
[----:B------:R-:W-:Y:S02]  /*146e0*/  ISETP.NE.AND P1, PT, R6, RZ, PT ;  /* 0x000000ff0600720c */ /* 0x000fe40003f25270 */
[----:B-123--:R-:W-:-:S04]  /*146f0*/  MOV R21, 0x4200 ;  /* 0x0000420000157802 */ /* 0x00efc80000000f00 */
[----:B------:R4:W-:Y:S07]  /*14700*/  SYNCS.ARRIVE.TRANS64 RZ, [R16+URZ+0x30c38], R21 ;  /* 0x030c381510ff79a7 */ /* 0x0009ee000800003f */
[----:B------:R-:W-:Y:S05]  /*14710*/  @!P1 BRA `(.L_x_1147) ;  /* 0x0000000000049947 */ /* 0x000fea0003800000 */
[----:B------:R-:W-:Y:S01]  /*14720*/  BPT.TRAP 0x1 ;  /* 0x000000040000795c */ /* 0x000fe20000300000 */
.L_x_1147:
[C---:B------:R-:W-:Y:S01]  /*14730*/  R2UR UR19, R18.reuse ;  /* 0x00000000121372ca */ /* 0x040fe200000e0000 */
[----:B------:R-:W-:Y:S01]  /*14740*/  UMOV UR22, 0x0 ;  /* 0x0000000000167882 */ /* 0x000fe20000000000 */
[----:B------:R-:W-:Y:S01]  /*14750*/  IADD3 R18, P1, R18, UR6, RZ ;  /* 0x0000000612127c10 */ /* 0x000fe2000ff3e0ff */
        /* <DEDUP_REMOVED lines=19> */
[----:B------:R-:W5:Y:S02]  /*14890*/  SYNCS.PHASECHK.TRANS64.TRYWAIT P1, [R16+URZ+0x30c20], R5 ;  /* 0x030c2005100075a7 */ /* 0x000f64000802017f */
[----:B-1---5:R-:W-:Y:S05]  /*148a0*/  @!P1 BRA `(.L_x_1148) ;  /* 0x0000001000089947 */ /* 0x022fea0003800000 */
.L_x_1171:
[----:B------:R-:W-:Y:S05]  /*148b0*/  @P0 BRA `(.L_x_1149) ;  /* 0x0000000000140947 */ /* 0x000fea0003800000 */
[----:B------:R-:W-:Y:S02]  /*148c0*/  ISETP.NE.AND P1, PT, R6, RZ, PT ;  /* 0x000000ff0600720c */ /* 0x000fe40003f25270 */
[----:B------:R-:W-:-:S04]  /*148d0*/  MOV R5, 0x4200 ;  /* 0x0000420000057802 */ /* 0x000fc80000000f00 */
[----:B------:R1:W-:Y:S07]  /*148e0*/  SYNCS.ARRIVE.TRANS64 RZ, [R16+URZ+0x30c10], R5 ;  /* 0x030c100510ff79a7 */ /* 0x0003ee000800003f */
[----:B------:R-:W-:Y:S05]  /*148f0*/  @!P1 BRA `(.L_x_1149) ;  /* 0x0000000000049947 */ /* 0x000fea0003800000 */
[----:B------:R-:W-:Y:S01]  /*14900*/  BPT.TRAP 0x1 ;  /* 0x000000040000795c */ /* 0x000fe20000300000 */
.L_x_1149:
[----:B------:R-:W-:Y:S01]  /*14910*/  R2UR UR10, R0 ;  /* 0x00000000000a72ca */ /* 0x000fe200000e0000 */
[----:B------:R-:W-:Y:S01]  /*14920*/  UMOV UR22, 0x0 ;  /* 0x0000000000167882 */ /* 0x000fe20000000000 */
[----:B------:R-:W-:Y:S01]  /*14930*/  R2UR UR8, R15 ;  /* 0x000000000f0872ca */ /* 0x000fe200000e0000 */
[----:B------:R-:W-:Y:S01]  /*14940*/  UMOV UR23, 0x14f00000 ;  /* 0x14f0000000177882 */ /* 0x000fe20000000000 */
[----:B------:R-:W-:Y:S01]  /*14950*/  R2UR UR24, R16 ;  /* 0x00000000101872ca */ /* 0x000fe200000e0000 */
[----:B------:R-:W-:Y:S01]  /*14960*/  UMOV UR18, URZ ;  /* 0x0000003f00127c82 */ /* 0x000fe20008000000 */
[----:B------:R-:W-:Y:S01]  /*14970*/  IADD3 R20, R20, -0x2, RZ ;  /* 0xfffffffe14147810 */ /* 0x000fe20007ffe0ff */
[----:B------:R-:W-:-:S06]  /*14980*/  UMOV UR13, 0x20 ;  /* 0x00000020000d7882 */ /* 0x000fcc0000000000 */
[----:B------:R-:W-:-:S04]  /*14990*/  UIADD3 UR10, UR10, 0x2, URZ ;  /* 0x000000020a0a7890 */ /* 0x000fc8000fffe03f */
[----:B------:R-:W-:Y:S02]  /*149a0*/  USHF.L.U32 UR19, UR10, 0x7, URZ ;  /* 0x000000070a137899 */ /* 0x000fe4000800063f */
[----:B------:R-:W-:Y:S02]  /*149b0*/  UIADD3 UR16, UR24, 0x10000, URZ ;  /* 0x0001000018107890 */ /* 0x000fe4000fffe03f */
[----:B------:R-:W-:Y:S02]  /*149c0*/  UIADD3 UR9, UP0, UR19, UR14, URZ ;  /* 0x0000000e13097290 */ /* 0x000fe4000ff1e03f */
[----:B------:R-:W-:Y:S02]  /*149d0*/  UIADD3 UR17, UR24, 0x30c10, URZ ;  /* 0x00030c1018117890 */ /* 0x000fe4000fffe03f */
[----:B------:R-:W-:Y:S02]  /*149e0*/  ULEA.HI.X.SX32 UR8, UR19, UR8, 0x1, UP0 ;  /* 0x0000000813087291 */ /* 0x000fe400080f0e3f */
[----:B-1----:R-:W-:Y:S01]  /*149f0*/  IMAD.U32 R5, RZ, RZ, UR9 ;  /* 0x00000009ff057e24 */ /* 0x002fe2000f8e00ff */
[----:B------:R-:W-:-:S02]  /*14a00*/  UIADD3 UR24, UR24, 0x20000, URZ ;  /* 0x0002000018187890 */ /* 0x000fc4000fffe03f */
[----:B------:R-:W-:Y:S01]  /*14a10*/  UMOV UR25, UR17 ;  /* 0x0000001100197c82 */ /* 0x000fe20008000000 */
[----:B------:R-:W-:Y:S01]  /*14a20*/  IMAD.U32 R4, RZ, RZ, UR8 ;  /* 0x00000008ff047e24 */ /* 0x000fe2000f8e00ff */
[----:B------:R-:W-:Y:S02]  /*14a30*/  LEA R0, P1, R5, R10, 0x2 ;  /* 0x0000000a05007211 */ /* 0x000fe400078210ff */
[----:B------:R-:W-:Y:S02]  /*14a40*/  R2UR UR8, R2 ;  /* 0x00000000020872ca */ /* 0x000fe400000e0000 */
[----:B------:R-:W-:Y:S02]  /*14a50*/  R2UR UR26, R0 ;  /* 0x00000000001a72ca */ /* 0x000fe400000e0000 */
[----:B------:R-:W-:Y:S02]  /*14a60*/  MOV R0, UR9 ;  /* 0x0000000900007c02 */ /* 0x000fe40008000f00 */
[----:B------:R-:W-:-:S02]  /*14a70*/  R2UR UR9, R3 ;  /* 0x00000000030972ca */ /* 0x000fc400000e0000 */
[----:B------:R-:W-:Y:S02]  /*14a80*/  LEA.HI.X R0, R0, R9, R4, 0x2, P1 ;  /* 0x0000000900007211 */ /* 0x000fe400008f1404 */
[----:B------:R-:W-:Y:S02]  /*14a90*/  ISETP.NE.AND P1, PT, R20, RZ, PT ;  /* 0x000000ff1400720c */ /* 0x000fe40003f25270 */
[----:B------:R-:W-:Y:S01]  /*14aa0*/  R2UR UR27, R0 ;  /* 0x00000000001b72ca */ /* 0x000fe200000e0000 */
[----:B------:R-:W-:-:S06]  /*14ab0*/  IMAD.U32 R0, RZ, RZ, UR10 ;  /* 0x0000000aff007e24 */ /* 0x000fcc000f8e00ff */
[----:B------:R1:W-:Y:S06]  /*14ac0*/  UTMALDG.4D [UR16], [UR8], desc[UR22] ;  /* 0x00001610080075b4 */ /* 0x0003ec0008019000 */
[----:B------:R1:W-:Y:S02]  /*14ad0*/  UBLKCP.S.G [UR24], [UR26], UR13 ;  /* 0x000000181a0073ba */ /* 0x0003e4000800020d */
[----:B-1----:R-:W-:Y:S05]  /*14ae0*/  @P1 BRA `(.L_x_1150) ;  /* 0xfffffff400d41947 */ /* 0x002fea000383ffff */
.L_x_1141:
[----:B------:R-:W2:Y:S02]  /*14af0*/  LDL.LU R4, [R1+0x4] ;  /* 0x0000040001047983 */ /* 0x000ea40000300800 */
[----:B--2---:R-:W-:Y:S02]  /*14b00*/  ISETP.NE.AND P1, PT, R4, RZ, PT ;  /* 0x000000ff0400720c */ /* 0x004fe40003f25270 */
[----:B------:R2:W5:Y:S11]  /*14b10*/  LDL R4, [R1] ;  /* 0x0000000001047983 */ /* 0x0005760000100800 */
[----:B--2---:R-:W-:Y:S05]  /*14b20*/  @!P1 BRA `(.L_x_1140) ;  /* 0x0000000400109947 */ /* 0x004fea0003800000 */
[----:B------:R-:W-:-:S04]  /*14b30*/  SHF.L.U32 R13, R11, 0x1f, RZ ;  /* 0x0000001f0b0d7819 */ /* 0x000fc800000006ff */
[----:B------:R-:W1:Y:S02]  /*14b40*/  SYNCS.PHASECHK.TRANS64.TRYWAIT P1, [R16+URZ+0x30c40], R13 ;  /* 0x030c400d100075a7 */ /* 0x000e64000802017f */
[----:B-1----:R-:W-:Y:S05]  /*14b50*/  @!P1 BRA `(.L_x_1151) ;  /* 0x0000000c00749947 */ /* 0x002fea0003800000 */
.L_x_1172:
[----:B------:R-:W-:Y:S05]  /*14b60*/  @P0 BRA `(.L_x_1152) ;  /* 0x0000000000140947 */ /* 0x000fea0003800000 */
[----:B------:R-:W-:Y:S02]  /*14b70*/  ISETP.NE.AND P1, PT, R6, RZ, PT ;  /* 0x000000ff0600720c */ /* 0x000fe40003f25270 */
[----:B------:R-:W-:-:S04]  /*14b80*/  MOV R5, 0x4200 ;  /* 0x0000420000057802 */ /* 0x000fc80000000f00 */
[----:B------:R2:W-:Y:S07]  /*14b90*/  SYNCS.ARRIVE.TRANS64 RZ, [R16+URZ+0x30c30], R5 ;  /* 0x030c300510ff79a7 */ /* 0x0005ee000800003f */
[----:B------:R-:W-:Y:S05]  /*14ba0*/  @!P1 BRA `(.L_x_1152) ;  /* 0x0000000000049947 */ /* 0x000fea0003800000 */
[----:B------:R-:W-:Y:S01]  /*14bb0*/  BPT.TRAP 0x1 ;  /* 0x000000040000795c */ /* 0x000fe20000300000 */
.L_x_1152:
[----:B--2--5:R-:W2:Y:S01]  /*14bc0*/  LDC.64 R4, c[0x0][0x728] ;  /* 0x0001ca00ff047b82 */ /* 0x024ea20000000a00 */
[----:B------:R-:W-:Y:S01]  /*14bd0*/  IMAD.SHL.U32 R17, R0, 0x80, RZ ;  /* 0x0000008000117824 */ /* 0x000fe200078e00ff */
[----:B------:R-:W-:Y:S01]  /*14be0*/  R2UR UR24, R16 ;  /* 0x00000000101872ca */ /* 0x000fe200000e0000 */
[----:B------:R-:W-:Y:S01]  /*14bf0*/  UMOV UR22, 0x0 ;  /* 0x0000000000167882 */ /* 0x000fe20000000000 */
[----:B------:R-:W-:Y:S01]  /*14c00*/  UMOV UR23, 0x14f00000 ;  /* 0x14f0000000177882 */ /* 0x000fe20000000000 */
[----:B------:R-:W-:Y:S01]  /*14c10*/  UMOV UR18, URZ ;  /* 0x0000003f00127c82 */ /* 0x000fe20008000000 */
[C---:B------:R-:W-:Y:S01]  /*14c20*/  IADD3 R0, P1, R17.reuse, UR6, RZ ;  /* 0x0000000611007c10 */ /* 0x040fe2000ff3e0ff */
[----:B------:R-:W-:Y:S01]  /*14c30*/  UMOV UR10, 0x20 ;  /* 0x00000020000a7882 */ /* 0x000fe20000000000 */
[----:B------:R-:W-:-:S07]  /*14c40*/  R2UR UR19, R17 ;  /* 0x00000000111372ca */ /* 0x000fce00000e0000 */
[----:B------:R-:W-:Y:S02]  /*14c50*/  UIADD3 UR16, UR24, 0x18000, URZ ;  /* 0x0001800018107890 */ /* 0x000fe4000fffe03f */
[----:B------:R-:W-:Y:S02]  /*14c60*/  UIADD3 UR17, UR24, 0x30c30, URZ ;  /* 0x00030c3018117890 */ /* 0x000fe4000fffe03f */
[----:B------:R-:W-:Y:S01]  /*14c70*/  UIADD3 UR24, UR24, 0x20400, URZ ;  /* 0x0002040018187890 */ /* 0x000fe2000fffe03f */
[----:B--2---:R-:W-:-:S04]  /*14c80*/  LEA R4, P2, R0, R4, 0x2 ;  /* 0x0000000400047211 */ /* 0x004fc800078410ff */
        /* <DEDUP_REMOVED lines=11> */
[----:B------:R-:W1:Y:S02]  /*14d40*/  SYNCS.PHASECHK.TRANS64.TRYWAIT P1, [R16+URZ+0x30c28], R13 ;  /* 0x030c280d100075a7 */ /* 0x000e64000802017f */
[----:B-12---:R-:W-:Y:S05]  /*14d50*/  @!P1 BRA `(.L_x_1153) ;  /* 0x0000000c00089947 */ /* 0x006fea0003800000 */
.L_x_1173:
[----:B------:R-:W-:Y:S05]  /*14d60*/  @P0 BRA `(.L_x_1154) ;  /* 0x0000000000140947 */ /* 0x000fea0003800000 */
[----:B------:R-:W-:Y:S01]  /*14d70*/  ISETP.NE.AND P0, PT, R6, RZ, PT ;  /* 0x000000ff0600720c */ /* 0x000fe20003f05270 */
[----:B------:R-:W-:-:S04]  /*14d80*/  IMAD.MOV.U32 R5, RZ, RZ, 0x4200 ;  /* 0x00004200ff057424 */ /* 0x000fc800078e00ff */
[----:B------:R2:W-:Y:S08]  /*14d90*/  SYNCS.ARRIVE.TRANS64 RZ, [R16+URZ+0x30c18], R5 ;  /* 0x030c180510ff79a7 */ /* 0x0005f0000800003f */
[----:B------:R-:W-:Y:S05]  /*14da0*/  @!P0 BRA `(.L_x_1154) ;  /* 0x0000000000048947 */ /* 0x000fea0003800000 */
[----:B------:R-:W-:Y:S01]  /*14db0*/  BPT.TRAP 0x1 ;  /* 0x000000040000795c */ /* 0x000fe20000300000 */
.L_x_1154:
[----:B------:R-:W-:Y:S01]  /*14dc0*/  R2UR UR19, R17 ;  /* 0x00000000111372ca */ /* 0x000fe200000e0000 */
[----:B------:R-:W-:Y:S01]  /*14dd0*/  UMOV UR22, 0x0 ;  /* 0x0000000000167882 */ /* 0x000fe20000000000 */
[----:B------:R-:W-:Y:S01]  /*14de0*/  R2UR UR8, R15 ;  /* 0x000000000f0872ca */ /* 0x000fe200000e0000 */
[----:B------:R-:W-:Y:S01]  /*14df0*/  UMOV UR23, 0x14f00000 ;  /* 0x14f0000000177882 */ /* 0x000fe20000000000 */
[----:B------:R-:W-:Y:S01]  /*14e00*/  R2UR UR24, R16 ;  /* 0x00000000101872ca */ /* 0x000fe200000e0000 */
[----:B------:R-:W-:Y:S01]  /*14e10*/  UMOV UR18, URZ ;  /* 0x0000003f00127c82 */ /* 0x000fe20008000000 */
[----:B------:R-:W-:-:S07]  /*14e20*/  UMOV UR10, 0x20 ;  /* 0x00000020000a7882 */ /* 0x000fce0000000000 */
[----:B------:R-:W-:-:S04]  /*14e30*/  UIADD3 UR19, UR19, 0x80, URZ ;  /* 0x0000008013137890 */ /* 0x000fc8000fffe03f */
[----:B------:R-:W-:Y:S02]  /*14e40*/  UIADD3 UR9, UP0, UR19, UR14, URZ ;  /* 0x0000000e13097290 */ /* 0x000fe4000ff1e03f */
[----:B------:R-:W-:Y:S02]  /*14e50*/  UIADD3 UR16, UR24, 0x14000, URZ ;  /* 0x0001400018107890 */ /* 0x000fe4000fffe03f */
[----:B------:R-:W-:Y:S02]  /*14e60*/  ULEA.HI.X.SX32 UR8, UR19, UR8, 0x1, UP0 ;  /* 0x0000000813087291 */ /* 0x000fe400080f0e3f */
[----:B--2---:R-:W-:Y:S01]  /*14e70*/  MOV R5, UR9 ;  /* 0x0000000900057c02 */ /* 0x004fe20008000f00 */
[----:B------:R-:W-:Y:S01]  /*14e80*/  IMAD.U32 R0, RZ, RZ, UR9 ;  /* 0x00000009ff007e24 */ /* 0x000fe2000f8e00ff */
[----:B------:R-:W-:Y:S01]  /*14e90*/  R2UR UR9, R3 ;  /* 0x00000000030972ca */ /* 0x000fe200000e0000 */
[----:B------:R-:W-:Y:S01]  /*14ea0*/  UIADD3 UR17, UR24, 0x30c18, URZ ;  /* 0x00030c1818117890 */ /* 0x000fe2000fffe03f */
[----:B------:R-:W-:Y:S01]  /*14eb0*/  MOV R4, UR8 ;  /* 0x0000000800047c02 */ /* 0x000fe20008000f00 */
[----:B------:R-:W-:Y:S01]  /*14ec0*/  UIADD3 UR24, UR24, 0x20200, URZ ;  /* 0x0002020018187890 */ /* 0x000fe2000fffe03f */
[----:B------:R-:W-:-:S02]  /*14ed0*/  LEA R10, P0, R5, R10, 0x2 ;  /* 0x0000000a050a7211 */ /* 0x000fc400078010ff */
[----:B------:R-:W-:Y:S02]  /*14ee0*/  R2UR UR8, R2 ;  /* 0x00000000020872ca */ /* 0x000fe400000e0000 */
[----:B------:R-:W-:Y:S01]  /*14ef0*/  LEA.HI.X R9, R0, R9, R4, 0x2, P0 ;  /* 0x0000000900097211 */ /* 0x000fe200000f1404 */
[----:B------:R-:W-:Y:S01]  /*14f00*/  UMOV UR25, UR17 ;  /* 0x0000001100197c82 */ /* 0x000fe20008000000 */
[----:B------:R2:W5:Y:S01]  /*14f10*/  LDL.LU R4, [R1] ;  /* 0x0000000001047983 */ /* 0x0005620000300800 */
[----:B------:R-:W-:Y:S02]  /*14f20*/  R2UR UR26, R10 ;  /* 0x000000000a1a72ca */ /* 0x000fe400000e0000 */
[----:B------:R-:W-:-:S06]  /*14f30*/  R2UR UR27, R9 ;  /* 0x00000000091b72ca */ /* 0x000fcc00000e0000 */
[----:B------:R2:W-:Y:S07]  /*14f40*/  UTMALDG.4D [UR16], [UR8], desc[UR22] ;  /* 0x00001610080075b4 */ /* 0x0005ee0008019000 */
[----:B------:R2:W-:Y:S02]  /*14f50*/  UBLKCP.S.G [UR24], [UR26], UR10 ;  /* 0x000000181a0073ba */ /* 0x0005e4000800020a */
[----:B--2---:R-:W-:-:S07]  /*14f60*/  IMAD.MOV.U32 R19, RZ, RZ, 0x1 ;  /* 0x00000001ff137424 */ /* 0x004fce00078e00ff */
.L_x_1140:
[----:B------:R-:W2:Y:S01]  /*14f70*/  S2R R0, SR_TID.X ;  /* 0x0000000000007919 */ /* 0x000ea20000002100 */
[----:B------:R-:W-:Y:S02]  /*14f80*/  LEA R3, R19, R16, 0x3 ;  /* 0x0000001013037211 */ /* 0x000fe400078e18ff */
[----:B--2---:R-:W-:Y:S02]  /*14f90*/  LOP3.LUT R2, R0, 0x7f, RZ, 0xc0, !PT ;  /* 0x0000007f00027812 */ /* 0x004fe400078ec0ff */
[----:B------:R-:W-:Y:S02]  /*14fa0*/  SHF.L.U32 R0, R11, 0x1f, RZ ;  /* 0x0000001f0b007819 */ /* 0x000fe400000006ff */
[----:B------:R-:W-:Y:S02]  /*14fb0*/  ISETP.NE.AND P1, PT, R2, RZ, PT ;  /* 0x000000ff0200720c */ /* 0x000fe40003f25270 */
[----:B------:R-:W2:Y:S02]  /*14fc0*/  SYNCS.PHASECHK.TRANS64.TRYWAIT P0, [R3+URZ+0x30c40], R0 ;  /* 0x030c4000030075a7 */ /* 0x000ea4000800017f */
[----:B--2---:R-:W-:Y:S09]  /*14fd0*/  @!P0 BRA `(.L_x_1155) ;  /* 0x00000008007c8947 */ /* 0x004ff20003800000 */
.L_x_1174:
[----:B------:R-:W-:Y:S05]  /*14fe0*/  @P1 BRA `(.L_x_1156) ;  /* 0x0000000000181947 */ /* 0x000fea0003800000 */
[----:B------:R-:W1:Y:S01]  /*14ff0*/  S2R R2, SR_TID.X ;  /* 0x0000000000027919 */ /* 0x000e620000002100 */
[----:B--2---:R-:W-:-:S04]  /*15000*/  IMAD.MOV.U32 R0, RZ, RZ, 0x4200 ;  /* 0x00004200ff007424 */ /* 0x004fc800078e00ff */
[----:B------:R2:W-:Y:S01]  /*15010*/  SYNCS.ARRIVE.TRANS64 RZ, [R3+URZ+0x30c30], R0 ;  /* 0x030c300003ff79a7 */ /* 0x0005e2000800003f */
[----:B-1----:R-:W-:-:S13]  /*15020*/  LOP3.LUT P0, RZ, R2, 0x1f, RZ, 0xc0, !PT ;  /* 0x0000001f02ff7812 */ /* 0x002fda000780c0ff */
[----:B--2---:R-:W-:Y:S05]  /*15030*/  @!P0 BRA `(.L_x_1156) ;  /* 0x0000000000048947 */ /* 0x004fea0003800000 */
[----:B------:R-:W-:Y:S01]  /*15040*/  BPT.TRAP 0x1 ;  /* 0x000000040000795c */ /* 0x000fe20000300000 */
.L_x_1156:
[----:B-----5:R-:W-:Y:S01]  /*15050*/  R2UR UR19, R4 ;  /* 0x00000000041372ca */ /* 0x020fe200000e0000 */
[----:B-1----:R-:W-:Y:S01]  /*15060*/  ULDC.64 UR24, c[0x0][0x728] ;  /* 0x0001ca0000187ab9 */ /* 0x002fe20000000a00 */
[C---:B--2---:R-:W-:Y:S01]  /*15070*/  LEA R0, R19.reuse, R16, 0xe ;  /* 0x0000001013007211 */ /* 0x044fe200078e70ff */
[----:B---34-:R-:W-:Y:S01]  /*15080*/  IMAD R16, R19, 0x200, R16 ;  /* 0x0000020013107824 */ /* 0x018fe200078e0210 */
[----:B------:R-:W-:Y:S01]  /*15090*/  R2UR UR9, R14 ;  /* 0x000000000e0972ca */ /* 0x000fe200000e0000 */
[----:B------:R-:W-:Y:S01]  /*150a0*/  UMOV UR18, URZ ;  /* 0x0000003f00127c82 */ /* 0x000fe20008000000 */
[----:B------:R-:W-:Y:S01]  /*150b0*/  R2UR UR17, R3 ;  /* 0x00000000031172ca */ /* 0x000fe200000e0000 */
[----:B------:R-:W-:Y:S01]  /*150c0*/  VIADD R2, R19, 0x1 ;  /* 0x0000000113027836 */ /* 0x000fe20000000000 */
[----:B------:R-:W-:Y:S02]  /*150d0*/  R2UR UR16, R0 ;  /* 0x00000000001072ca */ /* 0x000fe400000e0000 */
[----:B------:R-:W-:-:S02]  /*150e0*/  IADD3 R8, P0, R8, 0x1f0, RZ ;  /* 0x000001f008087810 */ /* 0x000fc40007f1e0ff */
[----:B------:R-:W-:Y:S01]  /*150f0*/  R2UR UR10, R16 ;  /* 0x00000000100a72ca */ /* 0x000fe200000e0000 */
[----:B------:R-:W-:Y:S01]  /*15100*/  USHF.L.U32 UR19, UR19, 0x7, URZ ;  /* 0x0000000713137899 */ /* 0x000fe2000800063f */
[----:B------:R-:W-:Y:S02]  /*15110*/  IADD3.X R7, RZ, R7, RZ, P0, !PT ;  /* 0x00000007ff077210 */ /* 0x000fe400007fe4ff */
[----:B------:R-:W-:Y:S01]  /*15120*/  R2UR UR22, R8 ;  /* 0x00000000081672ca */ /* 0x000fe200000e0000 */
[----:B------:R-:W-:Y:S01]  /*15130*/  UIADD3 UR13, UP0, UR19, UR6, URZ ;  /* 0x00000006130d7290 */ /* 0x000fe2000ff1e03f */
[----:B------:R-:W-:Y:S01]  /*15140*/  R2UR UR23, R7 ;  /* 0x00000000071772ca */ /* 0x000fe200000e0000 */
[----:B------:R-:W-:Y:S01]  /*15150*/  UIADD3 UR17, UR17, 0x30c30, URZ ;  /* 0x00030c3011117890 */ /* 0x000fe2000fffe03f */
[C---:B------:R-:W-:Y:S01]  /*15160*/  ISETP.NE.AND P0, PT, R2.reuse, 0x2, PT ;  /* 0x000000020200780c */ /* 0x040fe20003f05270 */
[----:B------:R-:W-:Y:S02]  /*15170*/  ULEA UR8, UP1, UR13, UR24, 0x2 ;  /* 0x000000180d087291 */ /* 0x000fe4000f82103f */
[----:B------:R-:W-:Y:S01]  /*15180*/  ULEA.HI.X.SX32 UR9, UR19, UR9, 0x1, UP0 ;  /* 0x0000000913097291 */ /* 0x000fe200080f0e3f */
[----:B------:R-:W-:Y:S01]  /*15190*/  SEL R0, RZ, 0x1, P0 ;  /* 0x00000001ff007807 */ /* 0x000fe20000000000 */
[----:B------:R-:W-:Y:S01]  /*151a0*/  UIADD3 UR16, UR16, 0x18000, URZ ;  /* 0x0001800010107890 */ /* 0x000fe2000fffe03f */
[----:B------:R-:W-:Y:S01]  /*151b0*/  SEL R2, R2, RZ, P0 ;  /* 0x000000ff02027207 */ /* 0x000fe20000000000 */
[----:B------:R-:W-:Y:S01]  /*151c0*/  ULEA.HI.X UR9, UR13, UR25, UR9, 0x2, UP1 ;  /* 0x000000190d097291 */ /* 0x000fe200088f1409 */
[----:B------:R-:W-:Y:S01]  /*151d0*/  LOP3.LUT R11, R11, R0, RZ, 0x3c, !PT ;  /* 0x000000000b0b7212 */ /* 0x000fe200078e3cff */
[----:B------:R-:W-:Y:S01]  /*151e0*/  UIADD3 UR26, UR10, 0x20400, URZ ;  /* 0x000204000a1a7890 */ /* 0x000fe2000fffe03f */
[----:B------:R-:W-:Y:S01]  /*151f0*/  UMOV UR24, 0x0 ;  /* 0x0000000000187882 */ /* 0x000fe20000000000 */
[----:B------:R-:W-:Y:S01]  /*15200*/  UMOV UR25, 0x14f00000 ;  /* 0x14f0000000197882 */ /* 0x000fe20000000000 */
[----:B------:R-:W-:Y:S01]  /*15210*/  UMOV UR27, UR17 ;  /* 0x00000011001b7c82 */ /* 0x000fe20008000000 */
[----:B------:R-:W-:Y:S01]  /*15220*/  UMOV UR10, 0x20 ;  /* 0x00000020000a7882 */ /* 0x000fe20000000000 */
[----:B------:R1:W-:Y:S04]  /*15230*/  UTMALDG.4D [UR16], [UR22], desc[UR24] ;  /* 0x00001810160075b4 */ /* 0x0003e80008019000 */
[----:B------:R1:W-:Y:S02]  /*15240*/  UBLKCP.S.G [UR26], [UR8], UR10 ;  /* 0x0000001a080073ba */ /* 0x0003e4000800020a */
[----:B-1----:R-:W-:Y:S01]  /*15250*/  NOP ;  /* 0x0000000000007918 */ /* 0x002fe20000000000 */
.L_x_1137:
[----:B------:R-:W-:Y:S05]  /*15260*/  BSYNC B0 ;  /* 0x0000000000007941 */ /* 0x000fea0003800000 */
.L_x_1135:
[----:B------:R-:W-:-:S03]  /*15270*/  UMOV UR8, 0xffffffff ;  /* 0xffffffff00087882 */ /* 0x000fc60000000000 */
[----:B------:R-:W-:Y:S05]  /*15280*/  BRA.DIV UR8, `(.L_x_1157) ;  /* 0x0000000608e47947 */ /* 0x000fea000b800000 */
[----:B------:R-:W-:-:S13]  /*15290*/  ELECT P6, URZ, PT ;  /* 0x00000000003f782f */ /* 0x000fda00038c0000 */
.L_x_1177:
[----:B------:R-:W-:Y:S05]  /*152a0*/  @!P6 BRA `(.L_x_1045) ;  /* 0x000000000084e947 */ /* 0x000fea0003800000 */
[----:B------:R-:W-:-:S06]  /*152b0*/  ULOP3.LUT UR8, UR36, 0x2, URZ, 0xfc, !UPT ;  /* 0x0000000224087892 */ /* 0x000fcc000f8efc3f */
[----:B------:R-:W-:-:S04]  /*152c0*/  MOV R0, UR8 ;  /* 0x0000000800007c02 */ /* 0x000fc80008000f00 */
[----:B------:R-:W-:-:S13]  /*152d0*/  ISETP.NE.AND P2, PT, R0, 0x3, PT ;  /* 0x000000030000780c */ /* 0x000fda0003f45270 */
[----:B------:R-:W-:Y:S05]  /*152e0*/  @!P2 BRA `(.L_x_1158) ;  /* 0x000000000004a947 */ /* 0x000fea0003800000 */
[----:B------:R-:W-:Y:S01]  /*152f0*/  BPT.TRAP 0x1 ;  /* 0x000000040000795c */ /* 0x000fe20000300000 */
.L_x_1158:
        /* <DEDUP_REMOVED lines=15> */
.L_x_1178:
[----:B------:R-:W2:Y:S02]  /*153f0*/  SYNCS.PHASECHK.TRANS64.TRYWAIT P0, [R3+URZ], R0 ;  /* 0x00000000030075a7 */ /* 0x000ea4000800017f */
[----:B--2---:R-:W-:Y:S05]  /*15400*/  @!P0 BRA `(.L_x_1160) ;  /* 0x0000000400b88947 */ /* 0x004fea0003800000 */
.L_x_1179:
[----:B------:R-:W-:Y:S05]  /*15410*/  @!P2 BRA `(.L_x_1161) ;  /* 0x000000000004a947 */ /* 0x000fea0003800000 */
[----:B------:R-:W-:Y:S01]  /*15420*/  BPT.TRAP 0x1 ;  /* 0x000000040000795c */ /* 0x000fe20000300000 */
.L_x_1161:
[----:B--2---:R-:W-:-:S05]  /*15430*/  VIADD R3, R7, 0x30c40 ;  /* 0x00030c4007037836 */ /* 0x004fca0000000000 */
[----:B------:R-:W-:-:S04]  /*15440*/  LEA R2, R2, R3, 0x3 ;  /* 0x0000000302027211 */ /* 0x000fc800078e18ff */
[----:B------:R-:W2:Y:S02]  /*15450*/  SYNCS.PHASECHK.TRANS64.TRYWAIT P0, [R2+URZ], R5 ;  /* 0x00000005020075a7 */ /* 0x000ea4000800017f */
[----:B--2---:R-:W-:Y:S05]  /*15460*/  @!P0 BRA `(.L_x_1162) ;  /* 0x0000000400b48947 */ /* 0x004fea0003800000 */
.L_x_1180:
[----:B------:R-:W-:-:S07]  /*15470*/  IMAD R3, R4, 0x8, R3 ;  /* 0x0000000804037824 */ /* 0x000fce00078e0203 */
.L_x_1163:
[----:B---3--:R3:W4:Y:S02]  /*15480*/  SYNCS.PHASECHK.TRANS64.TRYWAIT P0, [R3+URZ], R0 ;  /* 0x00000000030075a7 */ /* 0x008724000800017f */
[----:B----4-:R-:W-:Y:S05]  /*15490*/  @!P0 NANOSLEEP.SYNCS 0x989680 ;  /* 0x009896800000895d */ /* 0x010fea0003900000 */
[----:B------:R-:W4:Y:S02]  /*154a0*/  @!P0 SYNCS.PHASECHK.TRANS64 P0, [R3+URZ], R0 ;  /* 0x00000000030085a7 */ /* 0x000f24000800007f */
[----:B----4-:R-:W-:Y:S05]  /*154b0*/  @!P0 BRA `(.L_x_1163) ;  /* 0xfffffffc00f08947 */ /* 0x010fea000383ffff */
.L_x_1045:
[----:B------:R-:W-:Y:S05]  /*154c0*/  BSYNC B6 ;  /* 0x0000000000067941 */ /* 0x000fea0003800000 */
.L_x_1042:
[----:B------:R-:W-:Y:S05]  /*154d0*/  EXIT ;  /* 0x000000000000794d */ /* 0x000fea0003800000 */
.L_x_1052:
[----:B------:R-:W-:Y:S01]  /*154e0*/  MOV R13, R18 ;  /* 0x00000012000d7202 */ /* 0x000fe20000000f00 */
[----:B------:R-:W-:Y:S01]  /*154f0*/  IMAD.MOV.U32 R12, RZ, RZ, RZ ;  /* 0x000000ffff0c7224 */ /* 0x000fe200078e00ff */
[----:B------:R-:W-:Y:S01]  /*15500*/  MOV R11, 0x1f ;  /* 0x0000001f000b7802 */ /* 0x000fe20000000f00 */
[----:B------:R-:W-:-:S07]  /*15510*/  IMAD.MOV.U32 R15, RZ, RZ, -0x1 ;  /* 0xffffffffff0f7424 */ /* 0x000fce00078e00ff */
[----:B------:R-:W-:Y:S05]  /*15520*/  WARPSYNC.COLLECTIVE R15, `(.L_x_1164) ;  /* 0x000000000f087348 */ /* 0x000fea0003c00000 */
[----:B------:R1:W2:Y:S02]  /*15530*/  SHFL.IDX P6, R14, R13, R12, R11 ;  /* 0x0000000c0d0e7389 */ /* 0x0002a400000c000b */
[----:B-12---:R-:W-:Y:S01]  /*15540*/  ENDCOLLECTIVE ;  /* 0x000000000000791b */ /* 0x006fe20003800000 */
.L_x_1164:
[----:B------:R-:W-:Y:S05]  /*15550*/  BRA `(.L_x_1165) ;  /* 0xfffffeb800987947 */ /* 0x000fea000383ffff */
.L_x_1054:
[----:B--2---:R2:W3:Y:S02]  /*15560*/  SYNCS.PHASECHK.TRANS64.TRYWAIT P0, [R16+URZ+0x30c00], R11 ;  /* 0x030c000b100075a7 */ /* 0x0044e4000800017f */
[----:B---3--:R-:W-:Y:S05]  /*15570*/  @!P0 NANOSLEEP.SYNCS 0x989680 ;  /* 0x009896800000895d */ /* 0x008fea0003900000 */
[----:B------:R-:W3:Y:S02]  /*15580*/  @!P0 SYNCS.PHASECHK.TRANS64 P0, [R16+URZ+0x30c00], R11 ;  /* 0x030c000b100085a7 */ /* 0x000ee4000800007f */
[----:B---3--:R-:W-:Y:S05]  /*15590*/  @!P0 BRA `(.L_x_1054) ;  /* 0xfffffffc00f08947 */ /* 0x008fea000383ffff */
[----:B------:R-:W-:Y:S05]  /*155a0*/  BRA `(.L_x_1053) ;  /* 0xfffffeb800e47947 */ /* 0x000fea000383ffff */
.L_x_1059:
[----:B--2---:R2:W3:Y:S02]  /*155b0*/  SYNCS.PHASECHK.TRANS64.TRYWAIT P0, [R6+URZ+0x30c10], R23 ;  /* 0x030c1017060075a7 */ /* 0x0044e4000800017f */
[----:B---3--:R-:W-:Y:S05]  /*155c0*/  @!P0 NANOSLEEP.SYNCS 0x989680 ;  /* 0x009896800000895d */ /* 0x008fea0003900000 */
[----:B------:R-:W3:Y:S02]  /*155d0*/  @!P0 SYNCS.PHASECHK.TRANS64 P0, [R6+URZ+0x30c10], R23 ;  /* 0x030c1017060085a7 */ /* 0x000ee4000800007f */
[----:B---3--:R-:W-:Y:S05]  /*155e0*/  @!P0 BRA `(.L_x_1059) ;  /* 0xfffffffc00f08947 */ /* 0x008fea000383ffff */
[----:B------:R-:W-:Y:S05]  /*155f0*/  BRA `(.L_x_1058) ;  /* 0xfffffec4002c7947 */ /* 0x000fea000383ffff */
.L_x_1063:
[----:B------:R1:W1:Y:S02]  /*15600*/  SYNCS.PHASECHK.TRANS64.TRYWAIT P0, [R6+URZ+0x30c30], R23 ;  /* 0x030c3017060075a7 */ /* 0x000264000800017f */
[----:B-1----:R-:W-:Y:S05]  /*15610*/  @!P0 NANOSLEEP.SYNCS 0x989680 ;  /* 0x009896800000895d */ /* 0x002fea0003900000 */
[----:B------:R-:W1:Y:S02]  /*15620*/  @!P0 SYNCS.PHASECHK.TRANS64 P0, [R6+URZ+0x30c30], R23 ;  /* 0x030c3017060085a7 */ /* 0x000e64000800007f */
[----:B-1----:R-:W-:Y:S05]  /*15630*/  @!P0 BRA `(.L_x_1063) ;  /* 0xfffffffc00f08947 */ /* 0x002fea000383ffff */
[----:B------:R-:W-:Y:S05]  /*15640*/  BRA `(.L_x_1062) ;  /* 0xfffffec800347947 */ /* 0x000fea000383ffff */
.L_x_1071:
[----:B--2---:R2:W3:Y:S02]  /*15650*/  SYNCS.PHASECHK.TRANS64.TRYWAIT P1, [R6+URZ+0x30c10], R23 ;  /* 0x030c1017060075a7 */ /* 0x0044e4000802017f */
[----:B---3--:R-:W-:Y:S05]  /*15660*/  @!P1 NANOSLEEP.SYNCS 0x989680 ;  /* 0x009896800000995d */ /* 0x008fea0003900000 */
[----:B------:R-:W3:Y:S02]  /*15670*/  @!P1 SYNCS.PHASECHK.TRANS64 P1, [R6+URZ+0x30c10], R23 ;  /* 0x030c1017060095a7 */ /* 0x000ee4000802007f */
[----:B---3--:R-:W-:Y:S05]  /*15680*/  @!P1 BRA `(.L_x_1071) ;  /* 0xfffffffc00f09947 */ /* 0x008fea000383ffff */
[----:B------:R-:W-:Y:S05]  /*15690*/  BRA `(.L_x_1070) ;  /* 0xffffff1c00547947 */ /* 0x000fea000383ffff */
.L_x_1075:
[----:B------:R1:W1:Y:S02]  /*156a0*/  SYNCS.PHASECHK.TRANS64.TRYWAIT P1, [R6+URZ+0x30c30], R23 ;  /* 0x030c3017060075a7 */ /* 0x000264000802017f */
[----:B-1----:R-:W-:Y:S05]  /*156b0*/  @!P1 NANOSLEEP.SYNCS 0x989680 ;  /* 0x009896800000995d */ /* 0x002fea0003900000 */
[----:B------:R-:W1:Y:S02]  /*156c0*/  @!P1 SYNCS.PHASECHK.TRANS64 P1, [R6+URZ+0x30c30], R23 ;  /* 0x030c3017060095a7 */ /* 0x000e64000802007f */
[----:B-1----:R-:W-:Y:S05]  /*156d0*/  @!P1 BRA `(.L_x_1075) ;  /* 0xfffffffc00f09947 */ /* 0x002fea000383ffff */
[----:B------:R-:W-:Y:S05]  /*156e0*/  BRA `(.L_x_1074) ;  /* 0xffffff2000547947 */ /* 0x000fea000383ffff */
.L_x_1083:
[----:B--2---:R2:W3:Y:S02]  /*156f0*/  SYNCS.PHASECHK.TRANS64.TRYWAIT P0, [R6+URZ+0x30c10], R21 ;  /* 0x030c1015060075a7 */ /* 0x0044e4000800017f */
[----:B---3--:R-:W-:Y:S05]  /*15700*/  @!P0 NANOSLEEP.SYNCS 0x989680 ;  /* 0x009896800000895d */ /* 0x008fea0003900000 */
[----:B------:R-:W3:Y:S02]  /*15710*/  @!P0 SYNCS.PHASECHK.TRANS64 P0, [R6+URZ+0x30c10], R21 ;  /* 0x030c1015060085a7 */ /* 0x000ee4000800007f */
[----:B---3--:R-:W-:Y:S05]  /*15720*/  @!P0 BRA `(.L_x_1083) ;  /* 0xfffffffc00f08947 */ /* 0x008fea000383ffff */
[----:B------:R-:W-:Y:S05]  /*15730*/  BRA `(.L_x_1082) ;  /* 0xffffff6800b07947 */ /* 0x000fea000383ffff */
.L_x_1087:
[----:B------:R1:W1:Y:S02]  /*15740*/  SYNCS.PHASECHK.TRANS64.TRYWAIT P0, [R6+URZ+0x30c30], R21 ;  /* 0x030c3015060075a7 */ /* 0x000264000800017f */
[----:B-1----:R-:W-:Y:S05]  /*15750*/  @!P0 NANOSLEEP.SYNCS 0x989680 ;  /* 0x009896800000895d */ /* 0x002fea0003900000 */
[----:B------:R-:W1:Y:S02]  /*15760*/  @!P0 SYNCS.PHASECHK.TRANS64 P0, [R6+URZ+0x30c30], R21 ;  /* 0x030c3015060085a7 */ /* 0x000e64000800007f */
[----:B-1----:R-:W-:Y:S05]  /*15770*/  @!P0 BRA `(.L_x_1087) ;  /* 0xfffffffc00f08947 */ /* 0x002fea000383ffff */
[----:B------:R-:W-:Y:S05]  /*15780*/  BRA `(.L_x_1086) ;  /* 0xffffff6c00b07947 */ /* 0x000fea000383ffff */
.L_x_1138:
[----:B-1----:R1:W2:Y:S02]  /*15790*/  SYNCS.PHASECHK.TRANS64.TRYWAIT P0, [R16+URZ+0x30c20], R3 ;  /* 0x030c2003100075a7 */ /* 0x0022a4000800017f */
[----:B--2---:R-:W-:Y:S05]  /*157a0*/  @!P0 NANOSLEEP.SYNCS 0x989680 ;  /* 0x009896800000895d */ /* 0x004fea0003900000 */
[----:B------:R-:W2:Y:S02]  /*157b0*/  @!P0 SYNCS.PHASECHK.TRANS64 P0, [R16+URZ+0x30c20], R3 ;  /* 0x030c2003100085a7 */ /* 0x000ea4000800007f */
[----:B--2---:R-:W-:Y:S05]  /*157c0*/  @!P0 BRA `(.L_x_1138) ;  /* 0xfffffffc00f08947 */ /* 0x004fea000383ffff */
[----:B------:R-:W-:Y:S05]  /*157d0*/  BRA `(.L_x_1166) ;  /* 0xffffffe400307947 */ /* 0x000fea000383ffff */
.L_x_1142:
[----:B-1----:R1:W2:Y:S02]  /*157e0*/  SYNCS.PHASECHK.TRANS64.TRYWAIT P1, [R16+URZ+0x30c40], R21 ;  /* 0x030c4015100075a7 */ /* 0x0022a4000802017f */
[----:B--2---:R-:W-:Y:S05]  /*157f0*/  @!P1 NANOSLEEP.SYNCS 0x989680 ;  /* 0x009896800000995d */ /* 0x004fea0003900000 */
[----:B------:R-:W2:Y:S02]  /*15800*/  @!P1 SYNCS.PHASECHK.TRANS64 P1, [R16+URZ+0x30c40], R21 ;  /* 0x030c4015100095a7 */ /* 0x000ea4000802007f */
[----:B--2---:R-:W-:Y:S05]  /*15810*/  @!P1 BRA `(.L_x_1142) ;  /* 0xfffffffc00f09947 */ /* 0x004fea000383ffff */
[----:B------:R-:W-:Y:S05]  /*15820*/  BRA `(.L_x_1167) ;  /* 0xffffffe800907947 */ /* 0x000fea000383ffff */
.L_x_1144:
[----:B--2---:R2:W3:Y:S02]  /*15830*/  SYNCS.PHASECHK.TRANS64.TRYWAIT P1, [R16+URZ+0x30c28], R21 ;  /* 0x030c2815100075a7 */ /* 0x0044e4000802017f */
[----:B---3--:R-:W-:Y:S05]  /*15840*/  @!P1 NANOSLEEP.SYNCS 0x989680 ;  /* 0x009896800000995d */ /* 0x008fea0003900000 */
[----:B------:R-:W3:Y:S02]  /*15850*/  @!P1 SYNCS.PHASECHK.TRANS64 P1, [R16+URZ+0x30c28], R21 ;  /* 0x030c2815100095a7 */ /* 0x000ee4000802007f */
[----:B---3--:R-:W-:Y:S05]  /*15860*/  @!P1 BRA `(.L_x_1144) ;  /* 0xfffffffc00f09947 */ /* 0x008fea000383ffff */
[----:B------:R-:W-:Y:S05]  /*15870*/  BRA `(.L_x_1168) ;  /* 0xffffffec00087947 */ /* 0x000fea000383ffff */
.L_x_1146:
[----:B---3--:R3:W4:Y:S02]  /*15880*/  SYNCS.PHASECHK.TRANS64.TRYWAIT P1, [R16+URZ+0x30c48], R21 ;  /* 0x030c4815100075a7 */ /* 0x008724000802017f */
[----:B----4-:R-:W-:Y:S05]  /*15890*/  @!P1 NANOSLEEP.SYNCS 0x989680 ;  /* 0x009896800000995d */ /* 0x010fea0003900000 */
[----:B------:R-:W4:Y:S02]  /*158a0*/  @!P1 SYNCS.PHASECHK.TRANS64 P1, [R16+URZ+0x30c48], R21 ;  /* 0x030c4815100095a7 */ /* 0x000f24000802007f */
[----:B----4-:R-:W-:Y:S05]  /*158b0*/  @!P1 BRA `(.L_x_1146) ;  /* 0xfffffffc00f09947 */ /* 0x010fea000383ffff */
[----:B------:R-:W-:Y:S05]  /*158c0*/  BRA `(.L_x_1169) ;  /* 0xffffffec00807947 */ /* 0x000fea000383ffff */
.L_x_1148:
[----:B------:R-:W-:-:S07]  /*158d0*/  SHF.L.U32 R5, R11, 0x1f, RZ ;  /* 0x0000001f0b057819 */ /* 0x000fce00000006ff */
.L_x_1170:
[----:B------:R1:W1:Y:S02]  /*158e0*/  SYNCS.PHASECHK.TRANS64.TRYWAIT P1, [R16+URZ+0x30c20], R5 ;  /* 0x030c2005100075a7 */ /* 0x000264000802017f */
[----:B-1----:R-:W-:Y:S05]  /*158f0*/  @!P1 NANOSLEEP.SYNCS 0x989680 ;  /* 0x009896800000995d */ /* 0x002fea0003900000 */
[----:B------:R-:W1:Y:S02]  /*15900*/  @!P1 SYNCS.PHASECHK.TRANS64 P1, [R16+URZ+0x30c20], R5 ;  /* 0x030c2005100095a7 */ /* 0x000e64000802007f */
[----:B-1----:R-:W-:Y:S05]  /*15910*/  @!P1 BRA `(.L_x_1170) ;  /* 0xfffffffc00f09947 */ /* 0x002fea000383ffff */
[----:B------:R-:W-:Y:S05]  /*15920*/  BRA `(.L_x_1171) ;  /* 0xffffffec00e07947 */ /* 0x000fea000383ffff */
.L_x_1151:
[----:B-1----:R1:W2:Y:S02]  /*15930*/  SYNCS.PHASECHK.TRANS64.TRYWAIT P1, [R16+URZ+0x30c40], R13 ;  /* 0x030c400d100075a7 */ /* 0x0022a4000802017f */
[----:B--2---:R-:W-:Y:S05]  /*15940*/  @!P1 NANOSLEEP.SYNCS 0x989680 ;  /* 0x009896800000995d */ /* 0x004fea0003900000 */
[----:B------:R-:W2:Y:S02]  /*15950*/  @!P1 SYNCS.PHASECHK.TRANS64 P1, [R16+URZ+0x30c40], R13 ;  /* 0x030c400d100095a7 */ /* 0x000ea4000802007f */
[----:B--2---:R-:W-:Y:S05]  /*15960*/  @!P1 BRA `(.L_x_1151) ;  /* 0xfffffffc00f09947 */ /* 0x004fea000383ffff */
[----:B------:R-:W-:Y:S05]  /*15970*/  BRA `(.L_x_1172) ;  /* 0xfffffff000787947 */ /* 0x000fea000383ffff */
.L_x_1153:
[----:B-1----:R1:W2:Y:S02]  /*15980*/  SYNCS.PHASECHK.TRANS64.TRYWAIT P1, [R16+URZ+0x30c28], R13 ;  /* 0x030c280d100075a7 */ /* 0x0022a4000802017f */
[----:B--2---:R-:W-:Y:S05]  /*15990*/  @!P1 NANOSLEEP.SYNCS 0x989680 ;  /* 0x009896800000995d */ /* 0x004fea0003900000 */
[----:B------:R-:W2:Y:S02]  /*159a0*/  @!P1 SYNCS.PHASECHK.TRANS64 P1, [R16+URZ+0x30c28], R13 ;  /* 0x030c280d100095a7 */ /* 0x000ea4000802007f */
[----:B--2---:R-:W-:Y:S05]  /*159b0*/  @!P1 BRA `(.L_x_1153) ;  /* 0xfffffffc00f09947 */ /* 0x004fea000383ffff */
[----:B------:R-:W-:Y:S05]  /*159c0*/  BRA `(.L_x_1173) ;  /* 0xfffffff000e47947 */ /* 0x000fea000383ffff */
.L_x_1155:
[----:B--2---:R2:W1:Y:S02]  /*159d0*/  SYNCS.PHASECHK.TRANS64.TRYWAIT P0, [R3+URZ+0x30c40], R0 ;  /* 0x030c4000030075a7 */ /* 0x004464000800017f */
[----:B-1----:R-:W-:Y:S05]  /*159e0*/  @!P0 NANOSLEEP.SYNCS 0x989680 ;  /* 0x009896800000895d */ /* 0x002fea0003900000 */
[----:B------:R-:W1:Y:S02]  /*159f0*/  @!P0 SYNCS.PHASECHK.TRANS64 P0, [R3+URZ+0x30c40], R0 ;  /* 0x030c4000030085a7 */ /* 0x000e64000800007f */
[----:B-1----:R-:W-:Y:S05]  /*15a00*/  @!P0 BRA `(.L_x_1155) ;  /* 0xfffffffc00f08947 */ /* 0x002fea000383ffff */
[----:B------:R-:W-:Y:S05]  /*15a10*/  BRA `(.L_x_1174) ;  /* 0xfffffff400707947 */ /* 0x000fea000383ffff */
.L_x_1157:
[----:B------:R-:W-:Y:S01]  /*15a20*/  BSSY B0, `(.L_x_1175) ;  /* 0x0000006000007945 */ /* 0x000fe20003800000 */
[----:B------:R-:W-:-:S07]  /*15a30*/  MOV R15, 0xffffffff ;  /* 0xffffffff000f7802 */ /* 0x000fce0000000f00 */
[----:B------:R-:W-:Y:S05]  /*15a40*/  WARPSYNC.COLLECTIVE R15, `(.L_x_1176) ;  /* 0x000000000f0c7348 */ /* 0x000fea0003c00000 */
[----:B------:R-:W-:Y:S02]  /*15a50*/  ELECT P6, UR62, PT ;  /* 0x00000000003e782f */ /* 0x000fe400038c0000 */
[----:B------:R-:W-:Y:S01]  /*15a60*/  MOV R14, UR62 ;  /* 0x0000003e000e7c02 */ /* 0x000fe20008000f00 */
[----:B------:R-:W-:Y:S10]  /*15a70*/  ENDCOLLECTIVE ;  /* 0x000000000000791b */ /* 0x000ff40003800000 */
.L_x_1176:
[----:B------:R-:W-:Y:S05]  /*15a80*/  BSYNC B0 ;  /* 0x0000000000007941 */ /* 0x000fea0003800000 */
.L_x_1175:
[----:B------:R-:W-:Y:S05]  /*15a90*/  BRA `(.L_x_1177) ;  /* 0xfffffff800007947 */ /* 0x000fea000383ffff */
.L_x_1159:
[----:B-1----:R1:W2:Y:S02]  /*15aa0*/  SYNCS.PHASECHK.TRANS64.TRYWAIT P0, [R6+URZ], R5 ;  /* 0x00000005060075a7 */ /* 0x0022a4000800017f */
[----:B--2---:R-:W-:Y:S05]  /*15ab0*/  @!P0 NANOSLEEP.SYNCS 0x989680 ;  /* 0x009896800000895d */ /* 0x004fea0003900000 */
[----:B------:R-:W2:Y:S02]  /*15ac0*/  @!P0 SYNCS.PHASECHK.TRANS64 P0, [R6+URZ], R5 ;  /* 0x00000005060085a7 */ /* 0x000ea4000800007f */
[----:B--2---:R-:W-:Y:S05]  /*15ad0*/  @!P0 BRA `(.L_x_1159) ;  /* 0xfffffffc00f08947 */ /* 0x004fea000383ffff */
[----:B------:R-:W-:Y:S05]  /*15ae0*/  BRA `(.L_x_1178) ;  /* 0xfffffff800407947 */ /* 0x000fea000383ffff */
.L_x_1160:
[----:B--2---:R2:W3:Y:S02]  /*15af0*/  SYNCS.PHASECHK.TRANS64.TRYWAIT P0, [R3+URZ], R0 ;  /* 0x00000000030075a7 */ /* 0x0044e4000800017f */
[----:B---3--:R-:W-:Y:S05]  /*15b00*/  @!P0 NANOSLEEP.SYNCS 0x989680 ;  /* 0x009896800000895d */ /* 0x008fea0003900000 */
[----:B------:R-:W3:Y:S02]  /*15b10*/  @!P0 SYNCS.PHASECHK.TRANS64 P0, [R3+URZ], R0 ;  /* 0x00000000030085a7 */ /* 0x000ee4000800007f */
[----:B---3--:R-:W-:Y:S05]  /*15b20*/  @!P0 BRA `(.L_x_1160) ;  /* 0xfffffffc00f08947 */ /* 0x008fea000383ffff */
[----:B------:R-:W-:Y:S05]  /*15b30*/  BRA `(.L_x_1179) ;  /* 0xfffffff800347947 */ /* 0x000fea000383ffff */
.L_x_1162:
[----:B--2---:R2:W3:Y:S02]  /*15b40*/  SYNCS.PHASECHK.TRANS64.TRYWAIT P0, [R2+URZ], R5 ;  /* 0x00000005020075a7 */ /* 0x0044e4000800017f */
[----:B---3--:R-:W-:Y:S05]  /*15b50*/  @!P0 NANOSLEEP.SYNCS 0x989680 ;  /* 0x009896800000895d */ /* 0x008fea0003900000 */
[----:B------:R-:W3:Y:S02]  /*15b60*/  @!P0 SYNCS.PHASECHK.TRANS64 P0, [R2+URZ], R5 ;  /* 0x00000005020085a7 */ /* 0x000ee4000800007f */
[----:B---3--:R-:W-:Y:S05]  /*15b70*/  @!P0 BRA `(.L_x_1162) ;  /* 0xfffffffc00f08947 */ /* 0x008fea000383ffff */
[----:B------:R-:W-:Y:S05]  /*15b80*/  BRA `(.L_x_1180) ;  /* 0xfffffff800387947 */ /* 0x000fea000383ffff */
.L_x_1181:
        /* <DEDUP_REMOVED lines=15> */
.L_x_7382:


//--------------------- .text._ZN7cutlass13device_kernelIN5flash11enable_sm90INS1_16FlashAttnBwdSm90INS1_25CollectiveMainloopBwdSm90ILi2ELi2ELi2EN4cute5tupleIJNS5_1CILi1EEES8_S8_EEENS6_IJNS7_ILi128EEESA_NS7_ILi64EEEEEENS_10bfloat16_tEfNS_4arch4Sm90ELb0ELb1ELb1ELb0ELb1ELb1ELb0ELb0ELi2ELi1ELi2ELi2ELb0EEENS1_21CollectiveEpilogueBwdISC_SD_SF_Li256ELb0ELb0ELi1EEENS1_19SingleTileSchedulerILb0ELb0ELb0ELi128EEEEEEEEEvNT_6ParamsE --------------------------
	.section	.text._ZN7cutlass13device_kernelIN5flash11enable_sm90INS1_16FlashAttnBwdSm90INS1_25CollectiveMainloopBwdSm90ILi2ELi2ELi2EN4cute5tupleIJNS5_1CILi1EEES8_S8_EEENS6_IJNS7_ILi128EEESA_NS7_ILi64EEEEEENS_10bfloat16_tEfNS_4arch4Sm90ELb0ELb1ELb1ELb0ELb1ELb1ELb0ELb0ELi2ELi1ELi2ELi2ELb0EEENS1_21CollectiveEpilogueBwdISC_SD_SF_Li256ELb0ELb0ELi1EEENS1_19SingleTileSchedulerILb0ELb0ELb0ELi128EEEEEEEEEvNT_6ParamsE,"ax",@progbits
	.align	128
.text._ZN7cutlass13device_kernelIN5flash11enable_sm90INS1_16FlashAttnBwdSm90INS1_25CollectiveMainloopBwdSm90ILi2ELi2ELi2EN4cute5tupleIJNS5_1CILi1EEES8_S8_EEENS6_IJNS7_ILi128EEESA_NS7_ILi64EEEEEENS_10bfloat16_tEfNS_4arch4Sm90ELb0ELb1ELb1ELb0ELb1ELb1ELb0ELb0ELi2ELi1ELi2ELi2ELb0EEENS1_21CollectiveEpilogueBwdISC_SD_SF_Li256ELb0ELb0ELi1EEENS1_19SingleTileSchedulerILb0ELb0ELb0ELi128EEEEEEEEEvNT_6ParamsE:
        .type           _ZN7cutlass13device_kernelIN5flash11enable_sm90INS1_16FlashAttnBwdSm90INS1_25CollectiveMainloopBwdSm90ILi2ELi2ELi2EN4cute5tupleIJNS5_1CILi1EEES8_S8_EEENS6_IJNS7_ILi128EEESA_NS7_ILi64EEEEEENS_10bfloat16_tEfNS_4arch4Sm90ELb0ELb1ELb1ELb0ELb1ELb1ELb0ELb0ELi2ELi1ELi2ELi2ELb0EEENS1_21CollectiveEpilogueBwdISC_SD_SF_Li256ELb0ELb0ELi1EEENS1_19SingleTileSchedulerILb0ELb0ELb0ELi128EEEEEEEEEvNT_6ParamsE,@function
        .size           _ZN7cutlass13device_kernelIN5flash11enable_sm90INS1_16FlashAttnBwdSm90INS1_25CollectiveMainloopBwdSm90ILi2ELi2ELi2EN4cute5tupleIJNS5_1CILi1EEES8_S8_EEENS6_IJNS7_ILi128EEESA_NS7_ILi64EEEEEENS_10bfloat16_tEfNS_4arch4Sm90ELb0ELb1ELb1ELb0ELb1ELb1ELb0ELb0ELi2ELi1ELi2ELi2ELb0EEENS1_21CollectiveEpilogueBwdISC_SD_SF_Li256ELb0ELb0ELi1EEENS1_19SingleTileSchedulerILb0ELb0ELb0ELi128EEEEEEEEEvNT_6ParamsE,(.L_x_7383 - _ZN7cutlass13device_kernelIN5flash11enable_sm90INS1_16FlashAttnBwdSm90INS1_25CollectiveMainloopBwdSm90ILi2ELi2ELi2EN4cute5tupleIJNS5_1CILi1EEES8_S8_EEENS6_IJNS7_ILi128EEESA_NS7_ILi64EEEEEENS_10bfloat16_tEfNS_4arch4Sm90ELb0ELb1ELb1ELb0ELb1ELb1ELb0ELb0ELi2ELi1ELi2ELi2ELb0EEENS1_21CollectiveEpilogueBwdISC_SD_SF_Li256ELb0ELb0ELi1EEENS1_19SingleTileSchedulerILb0ELb0ELb0ELi128EEEEEEEEEvNT_6ParamsE)
        .other          _ZN7cutlass13device_kernelIN5flash11enable_sm90INS1_16FlashAttnBwdSm90INS1_25CollectiveMainloopBwdSm90ILi2ELi2ELi2EN4cute5tupleIJNS5_1CILi1EEES8_S8_EEENS6_IJNS7_ILi128EEESA_NS7_ILi64EEEEEENS_10bfloat16_tEfNS_4arch4Sm90ELb0ELb1ELb1ELb0ELb1ELb1ELb0ELb0ELi2ELi1ELi2ELi2ELb0EEENS1_21CollectiveEpilogueBwdISC_SD_SF_Li256ELb0ELb0ELi1EEENS1_19SingleTileSchedulerILb0ELb0ELb0ELi128EEEEEEEEEvNT_6ParamsE,@"STO_CUDA_ENTRY STV_DEFAULT"
_ZN7cutlass13device_kernelIN5flash11enable_sm90INS1_16FlashAttnBwdSm90INS1_25CollectiveMainloopBwdSm90ILi2ELi2ELi2EN4cute5tupleIJNS5_1CILi1EEES8_S8_EEENS6_IJNS7_ILi128EEESA_NS7_ILi64EEEEEENS_10bfloat16_tEfNS_4arch4Sm90ELb0ELb1ELb1ELb0ELb1ELb1ELb0ELb0ELi2ELi1ELi2ELi2ELb0EEENS1_21CollectiveEpilogueBwdISC_SD_SF_Li256ELb0ELb0ELi1EEENS1_19SingleTileSchedulerILb0ELb0ELb0ELi128EEEEEEEEEvNT_6ParamsE:
        /* <DEDUP_REMOVED lines=30> */
.L_x_1183:
[----:B------:R-:W-:Y:S05]  /*01e0*/  BSYNC B0 ;  /* 0x0000000000007941 */ /* 0x000fea0003800000 */
.L_x_1182:
        /* <DEDUP_REMOVED lines=37> */
.L_x_1184:
        /* <DEDUP_REMOVED lines=22> */
.L_x_1185:
[----:B------:R-:W-:Y:S01]  /*05a0*/  PLOP3.LUT P0, PT, PT, PT, UP0, 0x80, 0x0 ;  /* 0x000000000000781c */ /* 0x000fe20003f0f008 */
[----:B------:R-:W-:Y:S01]  /*05b0*/  NOP ;  /* 0x0000000000007918 */ /* 0x000fe20000000000 */
[----:B------:R-:W-:Y:S01]  /*05c0*/  ULDC.64 UR38, c[0x0][0x208] ;  /* 0x0000820000267ab9 */ /* 0x000fe20000000a00 */
[----:B------:R-:W-:Y:S01]  /*05d0*/  BSSY B6, `(.L_x_1186) ;  /* 0x00015ca000067945 */ /* 0x000fe20003800000 */
[----:B-12-4-:R-:W-:Y:S09]  /*05e0*/  BAR.SYNC.DEFER_BLOCKING 0x0 ;  /* 0x0000000000007b1d */ /* 0x016ff20000010000 */
[----:B------:R-:W-:Y:S05]  /*05f0*/  @!P0 BRA `(.L_x_1187) ;  /* 0x0000012000f88947 */ /* 0x000fea0003800000 */
.L_x_1188:
        /* <DEDUP_REMOVED lines=71> */
.L_x_1190:
        /* <DEDUP_REMOVED lines=28> */
.L_x_1193:
        /* <DEDUP_REMOVED lines=15> */
.L_x_1192:
        /* <DEDUP_REMOVED lines=22> */
.L_x_1195:
        /* <DEDUP_REMOVED lines=15> */
.L_x_1194:
[----:B------:R-:W-:Y:S01]  /*0f70*/  SHF.R.S32.HI R6, RZ, 0x1f, R17 ;  /* 0x0000001fff067819 */ /* 0x000fe20000011411 */
[----:B------:R-:W-:-:S03]  /*0f80*/  UMOV UR4, 0xffffffff ;  /* 0xffffffff00047882 */ /* 0x000fc60000000000 */
[----:B------:R-:W-:-:S04]  /*0f90*/  LEA.HI R0, R6, R17, RZ, 0x7 ;  /* 0x0000001106007211 */ /* 0x000fc800078f38ff */
[----:B------:R-:W-:Y:S01]  /*0fa0*/  SHF.R.S32.HI R18, RZ, 0x7, R0 ;  /* 0x00000007ff127819 */ /* 0x000fe20000011400 */
[----:B------:R-:W-:Y:S06]  /*0fb0*/  BRA.DIV UR4, `(.L_x_1196) ;  /* 0x0000015204b47947 */ /* 0x000fec000b800000 */
[----:B------:R1:W2:Y:S02]  /*0fc0*/  SHFL.IDX PT, R14, R18, RZ, 0x1f ;  /* 0x00001fff120e7589 */ /* 0x0002a400000e0000 */
.L_x_1338:
        /* <DEDUP_REMOVED lines=24> */
.L_x_1197:
        /* <DEDUP_REMOVED lines=134> */
.L_x_1210:
[----:B------:R-:W-:Y:S05]  /*19b0*/  YIELD ;  /* 0x0000000000007946 */ /* 0x000fea0003800000 */
[----:B------:R-:W-:-:S06]  /*19c0*/  ULOP3.LUT UR4, UR36, 0x1, URZ, 0xfc, !UPT ;  /* 0x0000000124047892 */ /* 0x000fcc000f8efc3f */
[----:B-1----:R-:W-:-:S05]  /*19d0*/  IMAD.U32 R5, RZ, RZ, UR4 ;  /* 0x00000004ff057e24 */ /* 0x002fca000f8e00ff */
[----:B------:R-:W-:-:S13]  /*19e0*/  ISETP.NE.AND P6, PT, R5, 0x3, PT ;  /* 0x000000030500780c */ /* 0x000fda0003fc5270 */
[----:B------:R-:W-:Y:S05]  /*19f0*/  @!P6 BRA `(.L_x_1200) ;  /* 0x000000000004e947 */ /* 0x000fea0003800000 */
[----:B------:R-:W-:Y:S01]  /*1a00*/  BPT.TRAP 0x1 ;  /* 0x000000040000795c */ /* 0x000fe20000300000 */
.L_x_1200:
[----:B------:R-:W-:Y:S02]  /*1a10*/  LEA R6, R0, R16, 0x3 ;  /* 0x0000001000067211 */ /* 0x000fe400078e18ff */
[----:B------:R-:W-:-:S04]  /*1a20*/  SHF.L.U32 R23, R4, 0x1f, RZ ;  /* 0x0000001f04177819 */ /* 0x000fc800000006ff */
[----:B------:R1:W2:Y:S01]  /*1a30*/  SYNCS.PHASECHK.TRANS64.TRYWAIT P0, [R6+URZ+0x30c10], R23 ;  /* 0x030c1017060075a7 */ /* 0x0002a2000800017f */
[----:B------:R-:W-:Y:S05]  /*1a40*/  @!P6 BRA `(.L_x_1201) ;  /* 0x000000000004e947 */ /* 0x000fea0003800000 */
[----:B------:R-:W-:Y:S01]  /*1a50*/  BPT.TRAP 0x1 ;  /* 0x000000040000795c */ /* 0x000fe20000300000 */
.L_x_1201:
[----:B------:R-:W-:-:S05]  /*1a60*/  VIADD R5, R16, 0x10000 ;  /* 0x0001000010057836 */ /* 0x000fca0000000000 */
[----:B------:R-:W-:-:S04]  /*1a70*/  SHF.R.U32.HI R5, RZ, 0x4, R5 ;  /* 0x00000004ff057819 */ /* 0x000fc80000011605 */
[----:B------:R-:W-:Y:S01]  /*1a80*/  LOP3.LUT R5, R5, 0x3fff, RZ, 0xc0, !PT ;  /* 0x00003fff05057812 */ /* 0x000fe200078ec0ff */
[----:B--2---:R-:W-:Y:S06]  /*1a90*/  @P0 BRA `(.L_x_1202) ;  /* 0x0000000000080947 */ /* 0x004fec0003800000 */
[----:B------:R-:W2:Y:S02]  /*1aa0*/  SYNCS.PHASECHK.TRANS64.TRYWAIT P0, [R6+URZ+0x30c10], R23 ;  /* 0x030c1017060075a7 */ /* 0x000ea4000800017f */
[----:B--2---:R-:W-:Y:S05]  /*1ab0*/  @!P0 BRA `(.L_x_1203) ;  /* 0x0000014800288947 */ /* 0x004fea0003800000 */
.L_x_1202:
        /* <DEDUP_REMOVED lines=65> */
.L_x_1204:
[----:B------:R1:W1:Y:S01]  /*1ed0*/  SYNCS.PHASECHK.TRANS64.TRYWAIT P0, [R6+URZ+0x30c30], R23 ;  /* 0x030c3017060075a7 */ /* 0x000262000800017f */
[----:B------:R-:W-:Y:S05]  /*1ee0*/  @!P6 BRA `(.L_x_1205) ;  /* 0x000000000004e947 */ /* 0x000fea0003800000 */
[----:B------:R-:W-:Y:S01]  /*1ef0*/  BPT.TRAP 0x1 ;  /* 0x000000040000795c */ /* 0x000fe20000300000 */
.L_x_1205:
[----:B-1----:R-:W-:Y:S05]  /*1f00*/  @P0 BRA `(.L_x_1206) ;  /* 0x0000000000080947 */ /* 0x002fea0003800000 */
[----:B------:R-:W1:Y:S02]  /*1f10*/  SYNCS.PHASECHK.TRANS64.TRYWAIT P0, [R6+URZ+0x30c30], R23 ;  /* 0x030c3017060075a7 */ /* 0x000e64000800017f */
[----:B-1----:R-:W-:Y:S05]  /*1f20*/  @!P0 BRA `(.L_x_1207) ;  /* 0x0000014400208947 */ /* 0x002fea0003800000 */
.L_x_1206:
        /* <DEDUP_REMOVED lines=1124> */
.L_x_1208:
        /* <DEDUP_REMOVED lines=68> */
.L_x_1209:
        /* <DEDUP_REMOVED lines=12> */
.L_x_1199:
        /* <DEDUP_REMOVED lines=15> */
[----:B------:R-:W2:Y:S04]  /*6b60*/  LDL R13, [R1+0x6c] ;  /* 0x00006c00010d7983 */ /* 0x000ea80000100800 */
[----:B------:R-:W3:Y:S04]  /*6b70*/  LDL R10, [R1+0x48] ;  /* 0x00004800010a7983 */ /* 0x000ee80000100800 */
[----:B------:R-:W4:Y:S01]  /*6b80*/  LDL R12, [R1+0x68] ;  /* 0x00006800010c7983 */ /* 0x000f220000100800 */
[----:B------:R-:W5:Y:S01]  /*6b90*/  S2R R5, SR_TID.X ;  /* 0x0000000000057919 */ /* 0x000f620000002100 */
[----:B------:R-:W1:Y:S01]  /*6ba0*/  S2R R11, SR_TID.X ;  /* 0x00000000000b7919 */ /* 0x000e620000002100 */
[----:B------:R-:W-:Y:S01]  /*6bb0*/  IMAD R8, R8, -0x80, R7 ;  /* 0xffffff8008087824 */ /* 0x000fe200078e0207 */
[----:B-----5:R-:W-:Y:S01]  /*6bc0*/  IADD3 R9, R5, -0x80, RZ ;  /* 0xffffff8005097810 */ /* 0x020fe20007ffe0ff */
[----:B-1----:R-:W-:Y:S01]  /*6bd0*/  VIADD R17, R11, 0xffffff80 ;  /* 0xffffff800b117836 */ /* 0x002fe20000000000 */
[----:B------:R-:W-:Y:S01]  /*6be0*/  MOV R21, 0x40000040 ;  /* 0x4000004000157802 */ /* 0x000fe20000000f00 */
[----:B------:R-:W-:-:S02]  /*6bf0*/  IMAD.MOV.U32 R23, RZ, RZ, 0x40000040 ;  /* 0x40000040ff177424 */ /* 0x000fc400078e00ff */
[----:B------:R-:W-:Y:S01]  /*6c00*/  IMAD.MOV.U32 R19, RZ, RZ, 0x40000040 ;  /* 0x40000040ff137424 */ /* 0x000fe200078e00ff */
[----:B--2---:R-:W-:Y:S01]  /*6c10*/  LEA.HI R13, R13, R15, RZ, 0x5 ;  /* 0x0000000f0d0d7211 */ /* 0x004fe200078f28ff */
[----:B------:R-:W-:Y:S02]  /*6c20*/  VIADD R15, R11, 0xffffff80 ;  /* 0xffffff800b0f7836 */ /* 0x000fe40000000000 */
[----:B---3--:R-:W-:Y:S01]  /*6c30*/  IMAD.MOV.U32 R14, RZ, RZ, R10 ;  /* 0x000000ffff0e7224 */ /* 0x008fe200078e000a */
[----:B------:R-:W-:Y:S02]  /*6c40*/  SHF.R.S32.HI R10, RZ, 0x1f, R9 ;  /* 0x0000001fff0a7819 */ /* 0x000fe40000011409 */
[----:B------:R-:W-:Y:S02]  /*6c50*/  SHF.R.S32.HI R15, RZ, 0x1f, R15 ;  /* 0x0000001fff0f7819 */ /* 0x000fe4000001140f */
[----:B------:R-:W-:Y:S02]  /*6c60*/  LEA.HI R5, R10, R9, RZ, 0x5 ;  /* 0x000000090a057211 */ /* 0x000fe400078f28ff */
[----:B----4-:R-:W-:-:S02]  /*6c70*/  SHF.R.S32.HI R11, RZ, 0x2, R12 ;  /* 0x00000002ff0b7819 */ /* 0x010fc4000001140c */
[----:B------:R-:W-:Y:S02]  /*6c80*/  LEA.HI R15, R15, R17, RZ, 0x7 ;  /* 0x000000110f0f7211 */ /* 0x000fe400078f38ff */
[----:B------:R-:W-:Y:S02]  /*6c90*/  SHF.R.S32.HI R12, RZ, 0x1f, R12 ;  /* 0x0000001fff0c7819 */ /* 0x000fe4000001140c */
[----:B------:R-:W-:Y:S02]  /*6ca0*/  LOP3.LUT R6, R5, 0xffffffe0, RZ, 0xc0, !PT ;  /* 0xffffffe005067812 */ /* 0x000fe400078ec0ff */
[----:B------:R-:W-:Y:S02]  /*6cb0*/  SHF.R.S32.HI R13, RZ, 0x5, R13 ;  /* 0x00000005ff0d7819 */ /* 0x000fe4000001140d */
[----:B------:R-:W-:Y:S02]  /*6cc0*/  SHF.R.S32.HI R15, RZ, 0x7, R15 ;  /* 0x00000007ff0f7819 */ /* 0x000fe4000001140f */
[----:B------:R-:W-:-:S02]  /*6cd0*/  LEA.HI R12, R12, R11, RZ, 0x3 ;  /* 0x0000000b0c0c7211 */ /* 0x000fc400078f18ff */
[----:B------:R-:W-:Y:S01]  /*6ce0*/  IADD3 R7, R9, -R6, RZ ;  /* 0x8000000609077210 */ /* 0x000fe20007ffe0ff */
[----:B------:R-:W-:Y:S01]  /*6cf0*/  IMAD R6, R13, -0x10, R8 ;  /* 0xfffffff00d067824 */ /* 0x000fe200078e0208 */
[----:B------:R-:W-:Y:S02]  /*6d00*/  LEA.HI R5, R15, R15, RZ, 0x1 ;  /* 0x0000000f0f057211 */ /* 0x000fe400078f08ff */
[----:B------:R-:W-:Y:S02]  /*6d10*/  LOP3.LUT R12, R12, 0xfffffff8, RZ, 0xc0, !PT ;  /* 0xfffffff80c0c7812 */ /* 0x000fe400078ec0ff */
[----:B------:R-:W-:Y:S02]  /*6d20*/  SHF.R.S32.HI R8, RZ, 0x1f, R7 ;  /* 0x0000001fff087819 */ /* 0x000fe40000011407 */
[----:B------:R-:W-:Y:S02]  /*6d30*/  LOP3.LUT R5, R5, 0xfffffffe, RZ, 0xc0, !PT ;  /* 0xfffffffe05057812 */ /* 0x000fe400078ec0ff */
[----:B------:R-:W-:-:S02]  /*6d40*/  LEA.HI R13, R10, R9, RZ, 0x2 ;  /* 0x000000090a0d7211 */ /* 0x000fc400078f10ff */
[----:B------:R-:W-:Y:S02]  /*6d50*/  IADD3 R6, R6, R12, -R11 ;  /* 0x0000000c06067210 */ /* 0x000fe40007ffe80b */
[CC--:B------:R-:W-:Y:S02]  /*6d60*/  LEA.HI R10, R8.reuse, R7.reuse, RZ, 0x3 ;  /* 0x00000007080a7211 */ /* 0x0c0fe400078f18ff */
[----:B------:R-:W-:Y:S01]  /*6d70*/  LEA.HI R12, R8, R7, RZ, 0x2 ;  /* 0x00000007080c7211 */ /* 0x000fe200078f10ff */
[----:B------:R-:W-:Y:S01]  /*6d80*/  IMAD.MOV.U32 R17, RZ, RZ, R14 ;  /* 0x000000ffff117224 */ /* 0x000fe200078e000e */
[----:B------:R-:W-:Y:S01]  /*6d90*/  LOP3.LUT R14, R13, 0xfffffffc, RZ, 0xc0, !PT ;  /* 0xfffffffc0d0e7812 */ /* 0x000fe200078ec0ff */
[----:B------:R-:W-:Y:S01]  /*6da0*/  IMAD.IADD R5, R15, 0x1, -R5 ;  /* 0x000000010f057824 */ /* 0x000fe200078e0a05 */
[----:B------:R-:W-:Y:S02]  /*6db0*/  SHF.R.S32.HI R11, RZ, 0x3, R10 ;  /* 0x00000003ff0b7819 */ /* 0x000fe4000001140a */
[----:B------:R-:W-:-:S02]  /*6dc0*/  SHF.R.S32.HI R13, RZ, 0x2, R12 ;  /* 0x00000002ff0d7819 */ /* 0x000fc4000001140c */
[----:B------:R-:W-:Y:S01]  /*6dd0*/  SHF.R.S32.HI R10, RZ, 0x1f, R10 ;  /* 0x0000001fff0a7819 */ /* 0x000fe2000001140a */
[----:B------:R-:W-:Y:S01]  /*6de0*/  IMAD R8, R5, -0x40, R6 ;  /* 0xffffffc005087824 */ /* 0x000fe200078e0206 */
[----:B------:R-:W-:Y:S01]  /*6df0*/  IADD3 R7, R9, -R14, RZ ;  /* 0x8000000e09077210 */ /* 0x000fe20007ffe0ff */
[C---:B------:R-:W-:Y:S01]  /*6e00*/  VIADD R5, R13.reuse, 0x8 ;  /* 0x000000080d057836 */ /* 0x040fe20000000000 */
[----:B------:R-:W-:Y:S01]  /*6e10*/  LEA.HI R10, R10, R11, RZ, 0x4 ;  /* 0x0000000b0a0a7211 */ /* 0x000fe200078f20ff */
[----:B------:R-:W-:Y:S01]  /*6e20*/  VIADD R9, R13, 0x10 ;  /* 0x000000100d097836 */ /* 0x000fe20000000000 */
[----:B------:R-:W-:Y:S02]  /*6e30*/  LEA.HI R12, R12, R13, RZ, 0x1 ;  /* 0x0000000d0c0c7211 */ /* 0x000fe400078f08ff */
[----:B------:R-:W-:Y:S02]  /*6e40*/  LOP3.LUT R10, R10, 0x1ffffff0, RZ, 0xc0, !PT ;  /* 0x1ffffff00a0a7812 */ /* 0x000fe400078ec0ff */
[----:B------:R-:W-:-:S02]  /*6e50*/  LOP3.LUT R12, R12, 0xfffffffe, RZ, 0xc0, !PT ;  /* 0xfffffffe0c0c7812 */ /* 0x000fc400078ec0ff */
[----:B------:R-:W-:Y:S02]  /*6e60*/  LEA.HI R6, R5, R5, RZ, 0x1 ;  /* 0x0000000505067211 */ /* 0x000fe400078f08ff */
[----:B------:R-:W-:Y:S01]  /*6e70*/  LEA.HI R14, R9, R9, RZ, 0x1 ;  /* 0x00000009090e7211 */ /* 0x000fe200078f08ff */
[----:B------:R-:W-:Y:S01]  /*6e80*/  IMAD.IADD R12, R13, 0x1, -R12 ;  /* 0x000000010d0c7824 */ /* 0x000fe200078e0a0c */
[----:B------:R-:W-:Y:S01]  /*6e90*/  IADD3 R11, R11, -R10, RZ ;  /* 0x8000000a0b0b7210 */ /* 0x000fe20007ffe0ff */
[----:B------:R-:W-:Y:S01]  /*6ea0*/  VIADD R13, R13, 0x18 ;  /* 0x000000180d0d7836 */ /* 0x000fe20000000000 */
[----:B------:R-:W-:Y:S02]  /*6eb0*/  LOP3.LUT R10, R6, 0xfffffffe, RZ, 0xc0, !PT ;  /* 0xfffffffe060a7812 */ /* 0x000fe400078ec0ff */
[----:B------:R-:W-:Y:S02]  /*6ec0*/  LOP3.LUT R18, R14, 0xfffffffe, RZ, 0xc0, !PT ;  /* 0xfffffffe0e127812 */ /* 0x000fe400078ec0ff */
[----:B------:R-:W-:Y:S01]  /*6ed0*/  LEA R11, R11, R12, 0x3 ;  /* 0x0000000c0b0b7211 */ /* 0x000fe200078e18ff */
[----:B------:R-:W-:Y:S01]  /*6ee0*/  IMAD.IADD R10, R5, 0x1, -R10 ;  /* 0x00000001050a7824 */ /* 0x000fe200078e0a0a */
[----:B------:R-:W-:Y:S01]  /*6ef0*/  SHF.R.S32.HI R5, RZ, 0x1, R6 ;  /* 0x00000001ff057819 */ /* 0x000fe20000011406 */
[----:B------:R-:W-:Y:S01]  /*6f00*/  IMAD.IADD R18, R9, 0x1, -R18 ;  /* 0x0000000109127824 */ /* 0x000fe200078e0a12 */
[----:B------:R-:W-:-:S02]  /*6f10*/  LEA.HI R9, R13, R13, RZ, 0x1 ;  /* 0x0000000d0d097211 */ /* 0x000fc400078f08ff */
[----:B------:R-:W-:Y:S01]  /*6f20*/  SHF.R.S32.HI R6, RZ, 0x1f, R6 ;  /* 0x0000001fff067819 */ /* 0x000fe20000011406 */
[----:B------:R1:W-:Y:S01]  /*6f30*/  STL [R1+0x58], R11 ;  /* 0x0000580b01007387 */ /* 0x0003e20000100800 */
[----:B------:R-:W-:Y:S02]  /*6f40*/  LOP3.LUT R12, R9, 0xfffffffe, RZ, 0xc0, !PT ;  /* 0xfffffffe090c7812 */ /* 0x000fe400078ec0ff */
[----:B------:R-:W-:Y:S02]  /*6f50*/  LEA.HI R6, R6, R5, RZ, 0x4 ;  /* 0x0000000506067211 */ /* 0x000fe400078f20ff */
[----:B------:R-:W-:Y:S02]  /*6f60*/  IADD3 R13, R13, -R12, RZ ;  /* 0x8000000c0d0d7210 */ /* 0x000fe40007ffe0ff */
[----:B------:R-:W-:Y:S02]  /*6f70*/  LOP3.LUT R12, R6, 0x1ffffff0, RZ, 0xc0, !PT ;  /* 0x1ffffff0060c7812 */ /* 0x000fe400078ec0ff */
[----:B-1----:R-:W-:-:S02]  /*6f80*/  SHF.R.S32.HI R11, RZ, 0x1, R14 ;  /* 0x00000001ff0b7819 */ /* 0x002fc4000001140e */
[----:B------:R-:W-:Y:S02]  /*6f90*/  SHF.R.S32.HI R14, RZ, 0x1f, R14 ;  /* 0x0000001fff0e7819 */ /* 0x000fe4000001140e */
[--C-:B------:R-:W-:Y:S02]  /*6fa0*/  SHF.R.S32.HI R15, RZ, 0x1, R9.reuse ;  /* 0x00000001ff0f7819 */ /* 0x100fe40000011409 */
[----:B------:R-:W-:Y:S02]  /*6fb0*/  LEA.HI R14, R14, R11, RZ, 0x4 ;  /* 0x0000000b0e0e7211 */ /* 0x000fe400078f20ff */
[----:B------:R-:W-:Y:S01]  /*6fc0*/  SHF.R.S32.HI R20, RZ, 0x1f, R9 ;  /* 0x0000001fff147819 */ /* 0x000fe20000011409 */
[----:B------:R-:W-:Y:S01]  /*6fd0*/  IMAD.IADD R9, R5, 0x1, -R12 ;  /* 0x0000000105097824 */ /* 0x000fe200078e0a0c */
[----:B------:R-:W-:Y:S01]  /*6fe0*/  LOP3.LUT R14, R14, 0x1ffffff0, RZ, 0xc0, !PT ;  /* 0x1ffffff00e0e7812 */ /* 0x000fe200078ec0ff */
[----:B------:R-:W-:Y:S01]  /*6ff0*/  IMAD R6, R17, 0x2000, R16 ;  /* 0x0000200011067824 */ /* 0x000fe200078e0210 */
[----:B------:R-:W-:Y:S01]  /*7000*/  LEA.HI R20, R20, R15, RZ, 0x4 ;  /* 0x0000000f14147211 */ /* 0x000fe200078f20ff */
[----:B------:R-:W-:Y:S01]  /*7010*/  IMAD R9, R9, 0x8, R10 ;  /* 0x0000000809097824 */ /* 0x000fe200078e020a */
[----:B------:R-:W-:Y:S01]  /*7020*/  IADD3 R11, R11, -R14, RZ ;  /* 0x8000000e0b0b7210 */ /* 0x000fe20007ffe0ff */
[----:B------:R-:W-:Y:S01]  /*7030*/  VIADD R12, R6, 0x4000 ;  /* 0x00004000060c7836 */ /* 0x000fe20000000000 */
[----:B------:R-:W-:-:S02]  /*7040*/  LOP3.LUT R20, R20, 0x1ffffff0, RZ, 0xc0, !PT ;  /* 0x1ffffff014147812 */ /* 0x000fc400078ec0ff */
[----:B------:R-:W-:Y:S01]  /*7050*/  IADD3 R5, R6, 0x20c00, RZ ;  /* 0x00020c0006057810 */ /* 0x000fe20007ffe0ff */
[----:B------:R1:W-:Y:S01]  /*7060*/  STL [R1+0x50], R9 ;  /* 0x0000500901007387 */ /* 0x0003e20000100800 */
[----:B------:R-:W-:Y:S01]  /*7070*/  SHF.R.U32.HI R6, RZ, 0x4, R6 ;  /* 0x00000004ff067819 */ /* 0x000fe20000011606 */
[----:B------:R-:W-:Y:S01]  /*7080*/  IMAD.IADD R20, R15, 0x1, -R20 ;  /* 0x000000010f147824 */ /* 0x000fe200078e0a14 */
[----:B------:R-:W-:Y:S02]  /*7090*/  SHF.R.U32.HI R5, RZ, 0x4, R5 ;  /* 0x00000004ff057819 */ /* 0x000fe40000011605 */
[----:B------:R-:W-:Y:S02]  /*70a0*/  SHF.R.U32.HI R12, RZ, 0x4, R12 ;  /* 0x00000004ff0c7819 */ /* 0x000fe4000001160c */
[----:B------:R-:W-:Y:S01]  /*70b0*/  LOP3.LUT R6, R6, 0x3fff, RZ, 0xc0, !PT ;  /* 0x00003fff06067812 */ /* 0x000fe200078ec0ff */
[----:B-1----:R-:W-:Y:S01]  /*70c0*/  IMAD R9, R11, 0x8, R18 ;  /* 0x000000080b097824 */ /* 0x002fe200078e0212 */
[----:B------:R-:W-:-:S02]  /*70d0*/  LOP3.LUT R5, R5, 0x3fff, RZ, 0xc0, !PT ;  /* 0x00003fff05057812 */ /* 0x000fc400078ec0ff */
[----:B------:R-:W-:Y:S02]  /*70e0*/  LOP3.LUT R12, R12, 0x3fff, RZ, 0xc0, !PT ;  /* 0x00003fff0c0c7812 */ /* 0x000fe400078ec0ff */
[----:B------:R1:W-:Y:S01]  /*70f0*/  STL [R1+0x4c], R9 ;  /* 0x00004c0901007387 */ /* 0x0003e20000100800 */
[----:B------:R-:W-:Y:S02]  /*7100*/  LEA R10, R20, R13, 0x3 ;  /* 0x0000000d140a7211 */ /* 0x000fe400078e18ff */
[----:B------:R-:W-:Y:S02]  /*7110*/  LOP3.LUT R5, R5, 0x10000, RZ, 0xfc, !PT ;  /* 0x0001000005057812 */ /* 0x000fe400078efcff */
[----:B-1----:R-:W-:Y:S02]  /*7120*/  LOP3.LUT R9, R6, 0x10000, RZ, 0xfc, !PT ;  /* 0x0001000006097812 */ /* 0x002fe400078efcff */
[----:B------:R-:W-:Y:S01]  /*7130*/  LOP3.LUT R6, R12, 0x10000, RZ, 0xfc, !PT ;  /* 0x000100000c067812 */ /* 0x000fe200078efcff */
[----:B------:R1:W-:Y:S02]  /*7140*/  STL [R1+0x44], R10 ;  /* 0x0000440a01007387 */ /* 0x0003e40000100800 */
[C---:B------:R-:W-:Y:S01]  /*7150*/  VIADD R22, R9.reuse, 0x2 ;  /* 0x0000000209167836 */ /* 0x040fe20000000000 */
[C---:B------:R-:W-:Y:S01]  /*7160*/  IADD3 R18, R9.reuse, 0x6, RZ ;  /* 0x0000000609127810 */ /* 0x040fe20007ffe0ff */
[----:B------:R-:W-:Y:S01]  /*7170*/  VIADD R20, R9, 0x4 ;  /* 0x0000000409147836 */ /* 0x000fe20000000000 */
[----:B------:R-:W-:Y:S01]  /*7180*/  STL [R1+0x3c], R9 ;  /* 0x00003c0901007387 */ /* 0x000fe20000100800 */
[----:B------:R-:W-:Y:S01]  /*7190*/  IMAD.MOV.U32 R11, RZ, RZ, 0x40000040 ;  /* 0x40000040ff0b7424 */ /* 0x000fe200078e00ff */
[----:B------:R-:W-:Y:S01]  /*71a0*/  MOV R13, 0x40000040 ;  /* 0x40000040000d7802 */ /* 0x000fe20000000f00 */
[C---:B------:R-:W-:Y:S01]  /*71b0*/  VIADD R14, R6.reuse, 0x2 ;  /* 0x00000002060e7836 */ /* 0x040fe20000000000 */
[----:B------:R2:W-:Y:S01]  /*71c0*/  STL [R1+0x5c], R5 ;  /* 0x00005c0501007387 */ /* 0x0005e20000100800 */
[----:B-1----:R-:W-:Y:S01]  /*71d0*/  IADD3 R10, R6, 0x6, RZ ;  /* 0x00000006060a7810 */ /* 0x002fe20007ffe0ff */
[----:B------:R-:W-:-:S02]  /*71e0*/  IMAD.MOV.U32 R15, RZ, RZ, 0x40000040 ;  /* 0x40000040ff0f7424 */ /* 0x000fc400078e00ff */
[----:B------:R1:W-:Y:S01]  /*71f0*/  STL [R1+0x38], R6 ;  /* 0x0000380601007387 */ /* 0x0003e20000100800 */
[----:B------:R-:W-:-:S03]  /*7200*/  VIADD R12, R6, 0x4 ;  /* 0x00000004060c7836 */ /* 0x000fc60000000000 */
[----:B------:R3:W-:Y:S04]  /*7210*/  STL.64 [R1+0x30], R22 ;  /* 0x0000301601007387 */ /* 0x0007e80000100a00 */
[----:B------:R3:W-:Y:S04]  /*7220*/  STL.64 [R1+0x28], R20 ;  /* 0x0000281401007387 */ /* 0x0007e80000100a00 */
[----:B------:R3:W-:Y:S04]  /*7230*/  STL.64 [R1+0x20], R18 ;  /* 0x0000201201007387 */ /* 0x0007e80000100a00 */
[----:B------:R3:W-:Y:S04]  /*7240*/  STL.64 [R1+0x8], R10 ;  /* 0x0000080a01007387 */ /* 0x0007e80000100a00 */
[----:B------:R3:W-:Y:S04]  /*7250*/  STL.64 [R1+0x18], R14 ;  /* 0x0000180e01007387 */ /* 0x0007e80000100a00 */
[----:B------:R3:W-:Y:S01]  /*7260*/  STL.64 [R1+0x10], R12 ;  /* 0x0000100c01007387 */ /* 0x0007e20000100a00 */
[C---:B--2---:R-:W-:Y:S01]  /*7270*/  VIADD R5, R7.reuse, 0x4 ;  /* 0x0000000407057836 */ /* 0x044fe20000000000 */
[C---:B-1----:R-:W-:Y:S01]  /*7280*/  IADD3 R6, R7.reuse, 0xc, RZ ;  /* 0x0000000c07067810 */ /* 0x042fe20007ffe0ff */
[C---:B------:R-:W-:Y:S01]  /*7290*/  VIADD R9, R7.reuse, 0x8 ;  /* 0x0000000807097836 */ /* 0x040fe20000000000 */
[C---:B------:R-:W-:Y:S01]  /*72a0*/  IADD3 R6, R7.reuse, 0x18, RZ ;  /* 0x0000001807067810 */ /* 0x040fe20007ffe0ff */
[----:B------:R-:W-:-:S02]  /*72b0*/  VIADD R5, R7, 0x10 ;  /* 0x0000001007057836 */ /* 0x000fc40000000000 */
[C---:B------:R-:W-:Y:S02]  /*72c0*/  VIADD R9, R7.reuse, 0x14 ;  /* 0x0000001407097836 */ /* 0x040fe40000000000 */
[----:B------:R-:W-:-:S07]  /*72d0*/  VIADD R5, R7, 0x1c ;  /* 0x0000001c07057836 */ /* 0x000fce0000000000 */
.L_x_1222:
[----:B------:R-:W-:Y:S01]  /*72e0*/  IMAD.U32 R5, RZ, RZ, UR36 ;  /* 0x00000024ff057e24 */ /* 0x000fe2000f8e00ff */
[----:B------:R-:W-:Y:S05]  /*72f0*/  YIELD ;  /* 0x0000000000007946 */ /* 0x000fea0003800000 */
[----:B------:R-:W-:-:S04]  /*7300*/  LOP3.LUT R5, R5, 0x1, RZ, 0xfc, !PT ;  /* 0x0000000105057812 */ /* 0x000fc800078efcff */
[----:B------:R-:W-:-:S13]  /*7310*/  ISETP.NE.AND P0, PT, R5, 0x3, PT ;  /* 0x000000030500780c */ /* 0x000fda0003f05270 */
[----:B------:R-:W-:Y:S05]  /*7320*/  @!P0 BRA `(.L_x_1212) ;  /* 0x0000000000048947 */ /* 0x000fea0003800000 */
[----:B------:R-:W-:Y:S01]  /*7330*/  BPT.TRAP 0x1 ;  /* 0x000000040000795c */ /* 0x000fe20000300000 */
.L_x_1212:
[----:B------:R-:W-:Y:S02]  /*7340*/  LEA R6, R0, R16, 0x3 ;  /* 0x0000001000067211 */ /* 0x000fe400078e18ff */
[----:B---3--:R-:W-:-:S04]  /*7350*/  SHF.L.U32 R23, R4, 0x1f, RZ ;  /* 0x0000001f04177819 */ /* 0x008fc800000006ff */
[----:B------:R1:W2:Y:S01]  /*7360*/  SYNCS.PHASECHK.TRANS64.TRYWAIT P1, [R6+URZ+0x30c10], R23 ;  /* 0x030c1017060075a7 */ /* 0x0002a2000802017f */
[----:B------:R-:W-:Y:S05]  /*7370*/  @!P0 BRA `(.L_x_1213) ;  /* 0x0000000000048947 */ /* 0x000fea0003800000 */
[----:B------:R-:W-:Y:S01]  /*7380*/  BPT.TRAP 0x1 ;  /* 0x000000040000795c */ /* 0x000fe20000300000 */
.L_x_1213:
[----:B------:R-:W-:-:S05]  /*7390*/  VIADD R5, R16, 0x10000 ;  /* 0x0001000010057836 */ /* 0x000fca0000000000 */
[----:B------:R-:W-:-:S04]  /*73a0*/  SHF.R.U32.HI R5, RZ, 0x4, R5 ;  /* 0x00000004ff057819 */ /* 0x000fc80000011605 */
[----:B------:R-:W-:-:S04]  /*73b0*/  LOP3.LUT R5, R5, 0x3fff, RZ, 0xc0, !PT ;  /* 0x00003fff05057812 */ /* 0x000fc800078ec0ff */
[----:B------:R-:W-:Y:S01]  /*73c0*/  LOP3.LUT R9, R5, 0x10000, RZ, 0xfc, !PT ;  /* 0x0001000005097812 */ /* 0x000fe200078efcff */
[----:B--2---:R-:W-:Y:S06]  /*73d0*/  @P1 BRA `(.L_x_1214) ;  /* 0x0000000000081947 */ /* 0x004fec0003800000 */
[----:B------:R-:W2:Y:S02]  /*73e0*/  SYNCS.PHASECHK.TRANS64.TRYWAIT P1, [R6+URZ+0x30c10], R23 ;  /* 0x030c1017060075a7 */ /* 0x000ea4000802017f */
[----:B--2---:R-:W-:Y:S05]  /*73f0*/  @!P1 BRA `(.L_x_1215) ;  /* 0x000000f000009947 */ /* 0x004fea0003800000 */
.L_x_1214:
        /* <DEDUP_REMOVED lines=63> */
.L_x_1216:
[----:B------:R1:W1:Y:S01]  /*77f0*/  SYNCS.PHASECHK.TRANS64.TRYWAIT P1, [R6+URZ+0x30c30], R23 ;  /* 0x030c3017060075a7 */ /* 0x000262000802017f */
[----:B------:R-:W-:Y:S05]  /*7800*/  @!P0 BRA `(.L_x_1217) ;  /* 0x0000000000048947 */ /* 0x000fea0003800000 */
[----:B------:R-:W-:Y:S01]  /*7810*/  BPT.TRAP 0x1 ;  /* 0x000000040000795c */ /* 0x000fe20000300000 */
.L_x_1217:
[----:B-1----:R-:W-:Y:S05]  /*7820*/  @P1 BRA `(.L_x_1218) ;  /* 0x0000000000081947 */ /* 0x002fea0003800000 */
[----:B------:R-:W1:Y:S02]  /*7830*/  SYNCS.PHASECHK.TRANS64.TRYWAIT P1, [R6+URZ+0x30c30], R23 ;  /* 0x030c3017060075a7 */ /* 0x000e64000802017f */
[----:B-1----:R-:W-:Y:S05]  /*7840*/  @!P1 BRA `(.L_x_1219) ;  /* 0x000000ec00009947 */ /* 0x002fea0003800000 */
.L_x_1218:
        /* <DEDUP_REMOVED lines=83> */
[----:B------:R-:W-:Y:S01]  /*7d80*/  UMOV UR11, 0x40000040 ;  /* 0x40000040000b7882 */ /* 0x000fe20000000000 */
[C---:B------:R-:W-:Y:S01]  /*7d90*/  VIADD R227, R7.reuse, 0x4 ;  /* 0x0000000407e37836 */ /* 0x040fe20000000000 */
[----:B------:R-:W-:Y:S01]  /*7da0*/  MUFU.TANH R18, R18 ;  /* 0x0000001200127308 */ /* 0x000fe20000002400 */
[----:B------:R-:W-:Y:S04]  /*7db0*/  STL [R1+0x90], R143 ;  /* 0x0000908f01007387 */ /* 0x000fe80000100800 */
[----:B------:R-:W-:Y:S03]  /*7dc0*/  STL [R1+0x8c], R142 ;  /* 0x00008c8e01007387 */ /* 0x000fe60000100800 */
[----:B------:R-:W1:Y:S01]  /*7dd0*/  MUFU.TANH R20, R20 ;  /* 0x0000001400147308 */ /* 0x000e620000002400 */
[----:B------:R-:W-:Y:S04]  /*7de0*/  STL [R1+0x88], R141 ;  /* 0x0000888d01007387 */ /* 0x000fe80000100800 */
[----:B------:R-:W-:Y:S01]  /*7df0*/  STL [R1+0x84], R140 ;  /* 0x0000848c01007387 */ /* 0x000fe20000100800 */
[----:B------:R-:W-:-:S02]  /*7e00*/  VIADD R229, R7, 0x8 ;  /* 0x0000000807e57836 */ /* 0x000fc40000000000 */
[----:B------:R-:W2:Y:S01]  /*7e10*/  MUFU.TANH R21, R21 ;  /* 0x0000001500157308 */ /* 0x000ea20000002400 */
[----:B------:R-:W-:Y:S04]  /*7e20*/  STL [R1+0x80], R6 ;  /* 0x0000800601007387 */ /* 0x000fe80000100800 */
[----:B------:R-:W-:Y:S03]  /*7e30*/  STL [R1+0x7c], R5 ;  /* 0x00007c0501007387 */ /* 0x000fe60000100800 */
[----:B------:R-:W3:Y:S01]  /*7e40*/  MUFU.TANH R19, R19 ;  /* 0x0000001300137308 */ /* 0x000ee20000002400 */
[----:B------:R-:W-:Y:S04]  /*7e50*/  STL [R1+0x78], R4 ;  /* 0x0000780401007387 */ /* 0x000fe80000100800 */
[----:B------:R-:W-:Y:S01]  /*7e60*/  STL [R1+0x74], R3 ;  /* 0x0000740301007387 */ /* 0x000fe20000100800 */
[----:B------:R-:W-:-:S02]  /*7e70*/  IADD3 R213, R7, 0xc, RZ ;  /* 0x0000000c07d57810 */ /* 0x000fc40007ffe0ff */
[----:B------:R-:W4:Y:S01]  /*7e80*/  MUFU.TANH R22, R22 ;  /* 0x0000001600167308 */ /* 0x000f220000002400 */
[----:B------:R1:W-:Y:S01]  /*7e90*/  STL [R1+0x70], R2 ;  /* 0x0000700201007387 */ /* 0x0003e20000100800 */
[C---:B------:R-:W-:Y:S02]  /*7ea0*/  ISETP.GT.AND P2, PT, R8.reuse, RZ, PT ;  /* 0x000000ff0800720c */ /* 0x040fe40003f44270 */
[----:B------:R-:W-:-:S04]  /*7eb0*/  ISETP.GT.AND P1, PT, R8, 0x8, PT ;  /* 0x000000080800780c */ /* 0x000fc80003f24270 */
[----:B------:R-:W4:Y:S01]  /*7ec0*/  MUFU.TANH R204, R204 ;  /* 0x000000cc00cc7308 */ /* 0x000f220000002400 */
[----:B-1----:R-:W2:Y:S01]  /*7ed0*/  LDL.64 R2, [R1+0x18] ;  /* 0x0000180001027983 */ /* 0x002ea20000100a00 */
[----:B------:R-:W-:Y:S01]  /*7ee0*/  WARPGROUP.ARRIVE ;  /* 0x00000000000079c5 */ /* 0x000fe20000000000 */
[C---:B------:R-:W-:Y:S02]  /*7ef0*/  VIADD R222, R7.reuse, 0x14 ;  /* 0x0000001407de7836 */ /* 0x040fe40000000000 */
[----:B------:R-:W-:-:S03]  /*7f00*/  VIADD R220, R7, 0x10 ;  /* 0x0000001007dc7836 */ /* 0x000fc60000000000 */
[----:B------:R-:W1:Y:S01]  /*7f10*/  MUFU.TANH R23, R23 ;  /* 0x0000001700177308 */ /* 0x000e620000002400 */
        /* <DEDUP_REMOVED lines=8> */
[----:B------:R-:W-:Y:S01]  /*7fa0*/  FMUL.FTZ R116, R136, UR8 ;  /* 0x0000000888747c20 */ /* 0x000fe20008410000 */
[----:B------:R-:W-:Y:S01]  /*7fb0*/  ULDC UR5, c[0x0][0x744] ;  /* 0x0001d10000057ab9 */ /* 0x000fe20000000800 */
[----:B------:R-:W1:Y:S01]  /*7fc0*/  MUFU.TANH R205, R205 ;  /* 0x000000cd00cd7308 */ /* 0x000e620000002400 */
[----:B---3--:R-:W3:Y:S01]  /*7fd0*/  LDL.64 R108, [R1+0x8] ;  /* 0x00000800016c7983 */ /* 0x008ee20000100a00 */
[----:B------:R-:W-:Y:S01]  /*7fe0*/  UIADD3 UR4, UR6, 0x2, URZ ;  /* 0x0000000206047890 */ /* 0x000fe2000fffe03f */
[----:B------:R-:W-:-:S05]  /*7ff0*/  IADD3 R214, R7, 0x18, RZ ;  /* 0x0000001807d67810 */ /* 0x000fca0007ffe0ff */
[----:B------:R-:W-:Y:S01]  /*8000*/  MUFU.TANH R207, R207 ;  /* 0x000000cf00cf7308 */ /* 0x000fe20000002400 */
[----:B------:R-:W-:-:S07]  /*8010*/  UMOV UR14, UR4 ;  /* 0x00000004000e7c82 */ /* 0x000fce0008000000 */
[----:B------:R-:W1:Y:S08]  /*8020*/  MUFU.TANH R206, R206 ;  /* 0x000000ce00ce7308 */ /* 0x000e700000002400 */
[----:B------:R-:W1:Y:S08]  /*8030*/  MUFU.TANH R228, R228 ;  /* 0x000000e400e47308 */ /* 0x000e700000002400 */
[----:B------:R-:W1:Y:S01]  /*8040*/  MUFU.TANH R208, R208 ;  /* 0x000000d000d07308 */ /* 0x000e620000002400 */
        /* <DEDUP_REMOVED lines=9> */
[----:B------:R4:W-:Y:S01]  /*80e0*/  MUFU.TANH R153, R112 ;  /* 0x0000007000997308 */ /* 0x0009e20000002400 */
[----:B------:R-:W-:Y:S01]  /*80f0*/  FMUL.FTZ R94, R102, UR8 ;  /* 0x00000008665e7c20 */ /* 0x000fe20008410000 */
[----:B------:R-:W-:Y:S01]  /*8100*/  UIADD3 UR6, UR6, 0x6, URZ ;  /* 0x0000000606067890 */ /* 0x000fe2000fffe03f */
[----:B---3--:R-:W-:-:S05]  /*8110*/  R2UR UR9, R109 ;  /* 0x000000006d0972ca */ /* 0x008fca00000e0000 */
[----:B------:R3:W-:Y:S01]  /*8120*/  MUFU.TANH R151, R113 ;  /* 0x0000007100977308 */ /* 0x0007e20000002400 */
[----:B----4-:R-:W-:Y:S01]  /*8130*/  FMUL.FTZ R112, R118, UR8 ;  /* 0x0000000876707c20 */ /* 0x010fe20008410000 */
[----:B------:R-:W-:-:S06]  /*8140*/  FMUL.FTZ R118, R138, UR8 ;  /* 0x000000088a767c20 */ /* 0x000fcc0008410000 */
[----:B------:R4:W-:Y:S01]  /*8150*/  MUFU.TANH R152, R114 ;  /* 0x0000007200987308 */ /* 0x0009e20000002400 */
[----:B---3--:R-:W-:Y:S01]  /*8160*/  FMUL.FTZ R113, R133, UR8 ;  /* 0x0000000885717c20 */ /* 0x008fe20008410000 */
[----:B------:R-:W-:Y:S02]  /*8170*/  WARPGROUP.DEPBAR.LE gsb0, 0x0 ;  /* 0x00008000000079c5 */ /* 0x000fe40000010000 */
[----:B------:R-:W-:-:S04]  /*8180*/  WARPGROUP.ARRIVE ;  /* 0x00000000000079c5 */ /* 0x000fc80000000000 */
[----:B------:R3:W-:Y:S01]  /*8190*/  MUFU.TANH R150, R115 ;  /* 0x0000007300967308 */ /* 0x0007e20000002400 */
[----:B----4-:R-:W-:-:S07]  /*81a0*/  FMUL.FTZ R114, R134, UR8 ;  /* 0x0000000886727c20 */ /* 0x010fce0008410000 */
[----:B------:R4:W-:Y:S01]  /*81b0*/  MUFU.TANH R149, R117 ;  /* 0x0000007500957308 */ /* 0x0009e20000002400 */
[----:B---3--:R-:W-:-:S07]  /*81c0*/  FMUL.FTZ R115, R135, UR8 ;  /* 0x0000000887737c20 */ /* 0x008fce0008410000 */
[----:B------:R3:W-:Y:S01]  /*81d0*/  MUFU.TANH R145, R121 ;  /* 0x0000007900917308 */ /* 0x0007e20000002400 */
[----:B----4-:R-:W-:Y:S01]  /*81e0*/  FMUL.FTZ R117, R137, UR8 ;  /* 0x0000000889757c20 */ /* 0x010fe20008410000 */
[----:B---3--:R-:W-:Y:S01]  /*81f0*/  FMUL.FTZ R121, R139, UR8 ;  /* 0x000000088b797c20 */ /* 0x008fe20008410000 */
[----:B------:R-:W-:Y:S02]  /*8200*/  R2UR UR8, R108 ;  /* 0x000000006c0872ca */ /* 0x000fe400000e0000 */
[----:B--2---:R-:W-:Y:S02]  /*8210*/  R2UR UR12, R2 ;  /* 0x00000000020c72ca */ /* 0x004fe400000e0000 */
[----:B------:R-:W-:-:S13]  /*8220*/  R2UR UR13, R3 ;  /* 0x00000000030d72ca */ /* 0x000fda00000e0000 */
[----:B------:R-:W-:Y:S01]  /*8230*/  HGMMA.64x128x16.F32.BF16 R24, gdesc[UR12], R24, gsb0 ;  /* 0x01e000000c1879f0 */ /* 0x000fe20008001818 */
[----:B------:R-:W-:Y:S01]  /*8240*/  UMOV UR10, UR6 ;  /* 0x00000006000a7c82 */ /* 0x000fe20008000000 */
[----:B------:R2:W-:Y:S01]  /*8250*/  MUFU.TANH R164, R96 ;  /* 0x0000006000a47308 */ /* 0x0005e20000002400 */
[----:B------:R-:W-:Y:S04]  /*8260*/  SHFL.IDX PT, R97, R17, R227, 0x1f ;  /* 0x00001fe311617589 */ /* 0x000fe800000e0000 */
[----:B--2---:R-:W2:Y:S04]  /*8270*/  SHFL.IDX PT, R96, R17, R7, 0x1f ;  /* 0x00001f0711607589 */ /* 0x004ea800000e0000 */
[----:B------:R-:W3:Y:S01]  /*8280*/  SHFL.IDX PT, R95, R17, R229, 0x1f ;  /* 0x00001fe5115f7589 */ /* 0x000ee200000e0000 */
[----:B------:R4:W-:Y:S01]  /*8290*/  MUFU.TANH R163, R99 ;  /* 0x0000006300a37308 */ /* 0x0009e20000002400 */
[----:B------:R-:W-:-:S07]  /*82a0*/  FSEL R98, R20, -INF , P1 ;  /* 0xff80000014627808 */ /* 0x000fce0000800000 */
[----:B------:R1:W-:Y:S01]  /*82b0*/  MUFU.TANH R161, R104 ;  /* 0x0000006800a17308 */ /* 0x0003e20000002400 */
[----:B----4-:R-:W-:Y:S01]  /*82c0*/  FSEL R99, R18, -INF , P2 ;  /* 0xff80000012637808 */ /* 0x010fe20001000000 */
[----:B------:R-:W-:Y:S04]  /*82d0*/  SHFL.IDX PT, R101, R17, R222, 0x1f ;  /* 0x00001fde11657589 */ /* 0x000fe800000e0000 */
[----:B-1----:R-:W1:Y:S02]  /*82e0*/  SHFL.IDX PT, R104, R17, R213, 0x1f ;  /* 0x00001fd511687589 */ /* 0x002e6400000e0000 */
[----:B------:R4:W-:Y:S01]  /*82f0*/  MUFU.TANH R148, R119 ;  /* 0x0000007700947308 */ /* 0x0009e20000002400 */
[--C-:B--2---:R-:W-:Y:S01]  /*8300*/  FFMA.FTZ R99, R99, UR5, -R96.reuse ;  /* 0x0000000563637c23 */ /* 0x104fe20008010860 */
[----:B------:R-:W-:Y:S01]  /*8310*/  FFMA.FTZ R98, R98, UR5, -R96 ;  /* 0x0000000562627c23 */ /* 0x000fe20008010860 */
[----:B------:R-:W-:-:S02]  /*8320*/  WARPGROUP.DEPBAR.LE gsb0, 0x0 ;  /* 0x00008000000079c5 */ /* 0x000fc40000010000 */
[----:B------:R-:W-:-:S06]  /*8330*/  WARPGROUP.ARRIVE ;  /* 0x00000000000079c5 */ /* 0x000fcc0000000000 */
[----:B------:R-:W-:Y:S01]  /*8340*/  HGMMA.64x128x16.F32.BF16 R24, gdesc[UR8], R24, gsb0 ;  /* 0x01e00000081879f0 */ /* 0x000fe20008001818 */
[----:B------:R-:W-:Y:S01]  /*8350*/  FSEL R96, R21, -INF , P1 ;  /* 0xff80000015607808 */ /* 0x000fe20000800000 */
[----:B------:R-:W2:Y:S01]  /*8360*/  SHFL.IDX PT, R100, R17, R220, 0x1f ;  /* 0x00001fdc11647589 */ /* 0x000ea200000e0000 */
[----:B----4-:R-:W-:Y:S01]  /*8370*/  FSEL R119, R19, -INF , P2 ;  /* 0xff80000013777808 */ /* 0x010fe20001000000 */
[----:B------:R-:W-:Y:S04]  /*8380*/  MUFU.TANH R147, R120 ;  /* 0x0000007800937308 */ /* 0x000fe80000002400 */
[----:B------:R-:W-:-:S04]  /*8390*/  FFMA.FTZ R119, R119, UR5, -R97 ;  /* 0x0000000577777c23 */ /* 0x000fc80008010861 */
[----:B------:R4:W-:Y:S08]  /*83a0*/  MUFU.EX2 R120, R99 ;  /* 0x0000006300787308 */ /* 0x0009f00000000800 */
[----:B------:R3:W-:Y:S01]  /*83b0*/  MUFU.TANH R160, R106 ;  /* 0x0000006a00a07308 */ /* 0x0007e20000002400 */
[----:B----4-:R-:W-:Y:S01]  /*83c0*/  FFMA.FTZ R99, R96, UR5, -R97 ;  /* 0x0000000560637c23 */ /* 0x010fe20008010861 */
[----:B------:R-:W-:-:S02]  /*83d0*/  FSEL R96, R22, -INF , P2 ;  /* 0xff80000016607808 */ /* 0x000fc40001000000 */
[----:B------:R-:W-:Y:S01]  /*83e0*/  FSEL R97, R204, -INF , P1 ;  /* 0xff800000cc617808 */ /* 0x000fe20000800000 */
[----:B---3--:R-:W3:Y:S03]  /*83f0*/  SHFL.IDX PT, R106, R17, R214, 0x1f ;  /* 0x00001fd6116a7589 */ /* 0x008ee600000e0000 */
[----:B------:R-:W4:Y:S01]  /*8400*/  MUFU.TANH R88, R88 ;  /* 0x0000005800587308 */ /* 0x000f220000002400 */
[--C-:B------:R-:W-:Y:S01]  /*8410*/  FFMA.FTZ R96, R96, UR5, -R95.reuse ;  /* 0x0000000560607c23 */ /* 0x100fe2000801085f */
[----:B------:R-:W-:Y:S01]  /*8420*/  FFMA.FTZ R95, R97, UR5, -R95 ;  /* 0x00000005615f7c23 */ /* 0x000fe2000801085f */
[----:B------:R-:W-:-:S05]  /*8430*/  FSEL R97, R23, -INF , P2 ;  /* 0xff80000017617808 */ /* 0x000fca0001000000 */
[----:B------:R1:W-:Y:S01]  /*8440*/  MUFU.TANH R4, R129 ;  /* 0x0000008100047308 */ /* 0x0003e20000002400 */
[----:B------:R-:W-:-:S07]  /*8450*/  FSEL R102, R205, -INF , P1 ;  /* 0xff800000cd667808 */ /* 0x000fce0000800000 */
[----:B------:R-:W3:Y:S01]  /*8460*/  MUFU.TANH R226, R226 ;  /* 0x000000e200e27308 */ /* 0x000ee20000002400 */
[----:B-1----:R-:W-:Y:S02]  /*8470*/  VIADD R129, R7, 0x1c ;  /* 0x0000001c07817836 */ /* 0x002fe40000000000 */
[----:B------:R-:W-:-:S05]  /*8480*/  FFMA.FTZ R97, R97, UR5, -R104 ;  /* 0x0000000561617c23 */ /* 0x000fca0008010868 */
[----:B------:R1:W-:Y:S01]  /*8490*/  MUFU.TANH R146, R122 ;  /* 0x0000007a00927308 */ /* 0x0003e20000002400 */
[----:B------:R-:W-:Y:S01]  /*84a0*/  FFMA.FTZ R104, R102, UR5, -R104 ;  /* 0x0000000566687c23 */ /* 0x000fe20008010868 */
[----:B------:R-:W-:-:S06]  /*84b0*/  FSEL R102, R206, -INF , P2 ;  /* 0xff800000ce667808 */ /* 0x000fcc0001000000 */
[----:B------:R2:W-:Y:S01]  /*84c0*/  MUFU.TANH R158, R107 ;  /* 0x0000006b009e7308 */ /* 0x0005e20000002400 */
[----:B-1----:R-:W1:Y:S07]  /*84d0*/  SHFL.IDX PT, R122, R13, R7, 0x1f ;  /* 0x00001f070d7a7589 */ /* 0x002e6e00000e0000 */
[----:B------:R-:W1:Y:S01]  /*84e0*/  MUFU.TANH R230, R230 ;  /* 0x000000e600e67308 */ /* 0x000e620000002400 */
[----:B--2---:R2:W1:Y:S07]  /*84f0*/  SHFL.IDX PT, R107, R17, R129, 0x1f ;  /* 0x00001f81116b7589 */ /* 0x00446e00000e0000 */
[----:B------:R-:W1:Y:S01]  /*8500*/  MUFU.TANH R235, R235 ;  /* 0x000000eb00eb7308 */ /* 0x000e620000002400 */
[----:B------:R-:W1:Y:S01]  /*8510*/  SHFL.IDX PT, R212, R13, R213, 0x1f ;  /* 0x00001fd50dd47589 */ /* 0x000e6200000e0000 */
[----:B--2---:R-:W-:-:S06]  /*8520*/  FSEL R17, R228, -INF , P1 ;  /* 0xff800000e4117808 */ /* 0x004fcc0000800000 */
[----:B------:R-:W2:Y:S01]  /*8530*/  MUFU.TANH R89, R89 ;  /* 0x0000005900597308 */ /* 0x000ea20000002400 */
[----:B------:R-:W-:-:S07]  /*8540*/  FFMA.FTZ R102, R102, UR5, -R100 ;  /* 0x0000000566667c23 */ /* 0x000fce0008010864 */
[----:B------:R-:W-:Y:S08]  /*8550*/  MUFU.TANH R225, R225 ;  /* 0x000000e100e17308 */ /* 0x000ff00000002400 */
[----:B------:R4:W-:Y:S01]  /*8560*/  MUFU.TANH R162, R103 ;  /* 0x0000006700a27308 */ /* 0x0009e20000002400 */
[----:B------:R-:W-:-:S07]  /*8570*/  IMAD R209, R0, 0x400, R209 ;  /* 0x0000040000d17824 */ /* 0x000fce00078e02d1 */
[----:B------:R3:W-:Y:S01]  /*8580*/  MUFU.TANH R159, R105 ;  /* 0x00000069009f7308 */ /* 0x0007e20000002400 */
[----:B----4-:R-:W-:Y:S01]  /*8590*/  FSEL R103, R207, -INF , P2 ;  /* 0xff800000cf677808 */ /* 0x010fe20001000000 */
[----:B------:R-:W-:Y:S06]  /*85a0*/  SHFL.IDX PT, R217, R13, R222, 0x1f ;  /* 0x00001fde0dd97589 */ /* 0x000fec00000e0000 */
[----:B------:R4:W-:Y:S01]  /*85b0*/  MUFU.TANH R143, R124 ;  /* 0x0000007c008f7308 */ /* 0x0009e20000002400 */
[----:B---3--:R-:W-:Y:S01]  /*85c0*/  FSEL R105, R208, -INF , P1 ;  /* 0xff800000d0697808 */ /* 0x008fe20000800000 */
[--C-:B------:R-:W-:Y:S01]  /*85d0*/  FFMA.FTZ R103, R103, UR5, -R101.reuse ;  /* 0x0000000567677c23 */ /* 0x100fe20008010865 */
[----:B------:R-:W-:Y:S01]  /*85e0*/  FFMA.FTZ R101, R17, UR5, -R101 ;  /* 0x0000000511657c23 */ /* 0x000fe20008010865 */
[----:B------:R-:W-:-:S04]  /*85f0*/  FSEL R17, R88, -INF , P2 ;  /* 0xff80000058117808 */ /* 0x000fc80001000000 */
[----:B------:R-:W3:Y:S01]  /*8600*/  MUFU.TANH R91, R91 ;  /* 0x0000005b005b7308 */ /* 0x000ee20000002400 */
[----:B----4-:R-:W4:Y:S01]  /*8610*/  SHFL.IDX PT, R124, R13, R229, 0x1f ;  /* 0x00001fe50d7c7589 */ /* 0x010f2200000e0000 */
[----:B------:R-:W-:-:S03]  /*8620*/  WARPGROUP.DEPBAR.LE gsb0, 0x0 ;  /* 0x00008000000079c5 */ /* 0x000fc60000010000 */
[----:B------:R-:W-:Y:S03]  /*8630*/  LDS R224, [R12+0x400] ;  /* 0x000400000ce07984 */ /* 0x000fe60000000800 */
[----:B------:R-:W-:Y:S01]  /*8640*/  MUFU.TANH R92, R92 ;  /* 0x0000005c005c7308 */ /* 0x000fe20000002400 */
[----:B------:R-:W-:Y:S01]  /*8650*/  FFMA.FTZ R100, R105, UR5, -R100 ;  /* 0x0000000569647c23 */ /* 0x000fe20008010864 */
[----:B------:R-:W-:Y:S01]  /*8660*/  FSEL R105, R226, -INF , P1 ;  /* 0xff800000e2697808 */ /* 0x000fe20000800000 */
[----:B------:R-:W4:Y:S01]  /*8670*/  SHFL.IDX PT, R211, R13, R220, 0x1f ;  /* 0x00001fdc0dd37589 */ /* 0x000f2200000e0000 */
[----:B------:R-:W-:Y:S01]  /*8680*/  FFMA.FTZ R17, R17, UR5, -R106 ;  /* 0x0000000511117c23 */ /* 0x000fe2000801086a */
[----:B------:R-:W-:-:S03]  /*8690*/  R2UR UR4, R209 ;  /* 0x00000000d10472ca */ /* 0x000fc600000e0000 */
[----:B------:R-:W4:Y:S01]  /*86a0*/  MUFU.TANH R93, R93 ;  /* 0x0000005d005d7308 */ /* 0x000f220000002400 */
[----:B------:R-:W-:Y:S01]  /*86b0*/  FFMA.FTZ R106, R105, UR5, -R106 ;  /* 0x00000005696a7c23 */ /* 0x000fe2000801086a */
[----:B-1----:R-:W-:Y:S01]  /*86c0*/  FSEL R105, R230, -INF , P2 ;  /* 0xff800000e6697808 */ /* 0x002fe20001000000 */
[----:B------:R-:W1:Y:S01]  /*86d0*/  SHFL.IDX PT, R209, R13, R214, 0x1f ;  /* 0x00001fd60dd17589 */ /* 0x000e6200000e0000 */
[----:B------:R-:W-:-:S04]  /*86e0*/  FSEL R108, R235, -INF , P2 ;  /* 0xff800000eb6c7808 */ /* 0x000fc80001000000 */
[----:B------:R-:W1:Y:S01]  /*86f0*/  MUFU.TANH R237, R237 ;  /* 0x000000ed00ed7308 */ /* 0x000e620000002400 */
[----:B--2---:R-:W-:-:S07]  /*8700*/  FSEL R109, R89, -INF , P1 ;  /* 0xff800000596d7808 */ /* 0x004fce0000800000 */
[----:B------:R-:W2:Y:S01]  /*8710*/  MUFU.TANH R94, R94 ;  /* 0x0000005e005e7308 */ /* 0x000ea20000002400 */
[----:B------:R-:W-:Y:S01]  /*8720*/  FFMA.FTZ R105, R105, UR5, -R122 ;  /* 0x0000000569697c23 */ /* 0x000fe2000801087a */
[----:B------:R-:W-:-:S06]  /*8730*/  FFMA.FTZ R108, R108, UR5, -R107 ;  /* 0x000000056c6c7c23 */ /* 0x000fcc000801086b */
[----:B------:R3:W-:Y:S01]  /*8740*/  MUFU.TANH R2, R132 ;  /* 0x0000008400027308 */ /* 0x0007e20000002400 */
[----:B------:R-:W-:Y:S01]  /*8750*/  FFMA.FTZ R122, R109, UR5, -R122 ;  /* 0x000000056d7a7c23 */ /* 0x000fe2000801087a */
[----:B------:R-:W-:Y:S06]  /*8760*/  SHFL.IDX PT, R136, R15, R7, 0x1f ;  /* 0x00001f070f887589 */ /* 0x000fec00000e0000 */
[----:B------:R4:W2:Y:S01]  /*8770*/  MUFU.TANH R156, R110 ;  /* 0x0000006e009c7308 */ /* 0x0008a20000002400 */
[----:B---3--:R-:W3:Y:S01]  /*8780*/  SHFL.IDX PT, R132, R15, R229, 0x1f ;  /* 0x00001fe50f847589 */ /* 0x008ee200000e0000 */
[----:B------:R-:W-:-:S06]  /*8790*/  FSEL R109, R91, -INF , P2 ;  /* 0xff8000005b6d7808 */ /* 0x000fcc0001000000 */
[----:B------:R1:W-:Y:S01]  /*87a0*/  MUFU.TANH R154, R111 ;  /* 0x0000006f009a7308 */ /* 0x0003e20000002400 */
[----:B----4-:R-:W-:Y:S01]  /*87b0*/  FSEL R110, R225, -INF , P1 ;  /* 0xff800000e16e7808 */ /* 0x010fe20000800000 */
[----:B------:R-:W-:Y:S04]  /*87c0*/  SHFL.IDX PT, R134, R15, R227, 0x1f ;  /* 0x00001fe30f867589 */ /* 0x000fe800000e0000 */
[----:B------:R-:W-:Y:S01]  /*87d0*/  FFMA.FTZ R107, R110, UR5, -R107 ;  /* 0x000000056e6b7c23 */ /* 0x000fe2000801086b */
[----:B------:R-:W-:Y:S01]  /*87e0*/  FSEL R110, R164, -INF , P2 ;  /* 0xff800000a46e7808 */ /* 0x000fe20001000000 */
[----:B------:R4:W-:Y:S01]  /*87f0*/  MUFU.TANH R141, R125 ;  /* 0x0000007d008d7308 */ /* 0x0009e20000002400 */
[----:B-1----:R-:W-:Y:S04]  /*8800*/  SHFL.IDX PT, R111, R13, R227, 0x1f ;  /* 0x00001fe30d6f7589 */ /* 0x002fe800000e0000 */
[----:B------:R-:W1:Y:S03]  /*8810*/  SHFL.IDX PT, R13, R13, R129, 0x1f ;  /* 0x00001f810d0d7589 */ /* 0x000e6600000e0000 */
[----:B------:R2:W-:Y:S01]  /*8820*/  MUFU.TANH R142, R126 ;  /* 0x0000007e008e7308 */ /* 0x0005e20000002400 */
[----:B----4-:R-:W-:Y:S01]  /*8830*/  FSEL R125, R163, -INF , P1 ;  /* 0xff800000a37d7808 */ /* 0x010fe20000800000 */
[----:B------:R-:W-:Y:S01]  /*8840*/  FFMA.FTZ R109, R109, UR5, -R212 ;  /* 0x000000056d6d7c23 */ /* 0x000fe200080108d4 */
[----:B------:R-:W-:Y:S01]  /*8850*/  FFMA.FTZ R110, R110, UR5, -R124 ;  /* 0x000000056e6e7c23 */ /* 0x000fe2000801087c */
[----:B------:R-:W-:-:S04]  /*8860*/  FSEL R210, R93, -INF , P2 ;  /* 0xff8000005dd27808 */ /* 0x000fc80001000000 */
[----:B------:R4:W-:Y:S01]  /*8870*/  MUFU.TANH R5, R130 ;  /* 0x0000008200057308 */ /* 0x0009e20000002400 */
[----:B--2---:R-:W-:Y:S01]  /*8880*/  FSEL R126, R92, -INF , P1 ;  /* 0xff8000005c7e7808 */ /* 0x004fe20000800000 */
[----:B------:R-:W-:Y:S01]  /*8890*/  FFMA.FTZ R212, R125, UR5, -R212 ;  /* 0x000000057dd47c23 */ /* 0x000fe200080108d4 */
[----:B------:R-:W-:-:S05]  /*88a0*/  FSEL R234, R237, -INF , P2 ;  /* 0xff800000edea7808 */ /* 0x000fca0001000000 */
[----:B------:R-:W2:Y:S01]  /*88b0*/  MUFU.TANH R231, R231 ;  /* 0x000000e700e77308 */ /* 0x000ea20000002400 */
[----:B----4-:R-:W4:Y:S01]  /*88c0*/  SHFL.IDX PT, R130, R15, R213, 0x1f ;  /* 0x00001fd50f827589 */ /* 0x010f2200000e0000 */
[----:B------:R-:W-:Y:S01]  /*88d0*/  FFMA.FTZ R124, R126, UR5, -R124 ;  /* 0x000000057e7c7c23 */ /* 0x000fe2000801087c */
[----:B------:R-:W-:Y:S02]  /*88e0*/  FSEL R125, R162, -INF , P1 ;  /* 0xff800000a27d7808 */ /* 0x000fe40000800000 */
[----:B------:R-:W-:Y:S01]  /*88f0*/  FSEL R126, R94, -INF , P1 ;  /* 0xff8000005e7e7808 */ /* 0x000fe20000800000 */
[----:B------:R-:W-:Y:S01]  /*8900*/  FFMA.FTZ R210, R210, UR5, -R217 ;  /* 0x00000005d2d27c23 */ /* 0x000fe200080108d9 */
[----:B------:R-:W-:Y:S01]  /*8910*/  FSEL R216, R161, -INF , P2 ;  /* 0xff800000a1d87808 */ /* 0x000fe20001000000 */
[----:B------:R3:W-:Y:S01]  /*8920*/  MUFU.TANH R6, R128 ;  /* 0x0000008000067308 */ /* 0x0007e20000002400 */
[----:B------:R-:W-:Y:S01]  /*8930*/  FFMA.FTZ R234, R234, UR5, -R211 ;  /* 0x00000005eaea7c23 */ /* 0x000fe200080108d3 */
[----:B------:R-:W-:Y:S01]  /*8940*/  FFMA.FTZ R217, R125, UR5, -R217 ;  /* 0x000000057dd97c23 */ /* 0x000fe200080108d9 */
[----:B------:R-:W-:Y:S01]  /*8950*/  FSEL R12, R160, -INF , P1 ;  /* 0xff800000a00c7808 */ /* 0x000fe20000800000 */
[----:B------:R-:W-:Y:S01]  /*8960*/  FFMA.FTZ R211, R126, UR5, -R211 ;  /* 0x000000057ed37c23 */ /* 0x000fe200080108d3 */
[----:B------:R-:W-:Y:S01]  /*8970*/  SHFL.IDX PT, R125, R15, R222, 0x1f ;  /* 0x00001fde0f7d7589 */ /* 0x000fe200000e0000 */
[----:B------:R-:W-:-:S02]  /*8980*/  FSEL R133, R153, -INF , P2 ;  /* 0xff80000099857808 */ /* 0x000fc40001000000 */
[----:B------:R-:W-:Y:S01]  /*8990*/  FSEL R126, R152, -INF , P1 ;  /* 0xff800000987e7808 */ /* 0x000fe20000800000 */
[----:B---3--:R-:W3:Y:S01]  /*89a0*/  SHFL.IDX PT, R128, R15, R220, 0x1f ;  /* 0x00001fdc0f807589 */ /* 0x008ee200000e0000 */
[----:B------:R-:W4:Y:S01]  /*89b0*/  MUFU.TANH R236, R236 ;  /* 0x000000ec00ec7308 */ /* 0x000f220000002400 */
[--C-:B------:R-:W-:Y:S02]  /*89c0*/  FFMA.FTZ R216, R216, UR5, -R209.reuse ;  /* 0x00000005d8d87c23 */ /* 0x100fe400080108d1 */
[----:B------:R-:W-:Y:S01]  /*89d0*/  SHFL.IDX PT, R215, R15, R214, 0x1f ;  /* 0x00001fd60fd77589 */ /* 0x000fe200000e0000 */
[----:B------:R-:W-:Y:S01]  /*89e0*/  FFMA.FTZ R209, R12, UR5, -R209 ;  /* 0x000000050cd17c23 */ /* 0x000fe200080108d1 */
[----:B------:R-:W-:Y:S01]  /*89f0*/  FSEL R137, R157, -INF , P2 ;  /* 0xff8000009d897808 */ /* 0x000fe20001000000 */
[----:B------:R-:W-:Y:S01]  /*8a00*/  FFMA.FTZ R133, R133, UR5, -R132 ;  /* 0x0000000585857c23 */ /* 0x000fe20008010884 */
[----:B------:R-:W3:Y:S01]  /*8a10*/  SHFL.IDX PT, R218, R224, R7, 0x1f ;  /* 0x00001f07e0da7589 */ /* 0x000ee200000e0000 */
[----:B------:R-:W3:Y:S01]  /*8a20*/  MUFU.TANH R112, R112 ;  /* 0x0000007000707308 */ /* 0x000ee20000002400 */
[----:B------:R-:W-:-:S02]  /*8a30*/  FSEL R12, R156, -INF , P1 ;  /* 0xff8000009c0c7808 */ /* 0x000fc40000800000 */
[----:B------:R-:W-:Y:S01]  /*8a40*/  SHFL.IDX PT, R221, R224, R227, 0x1f ;  /* 0x00001fe3e0dd7589 */ /* 0x000fe200000e0000 */
[----:B------:R-:W-:Y:S01]  /*8a50*/  FFMA.FTZ R132, R126, UR5, -R132 ;  /* 0x000000057e847c23 */ /* 0x000fe20008010884 */
[----:B------:R-:W-:Y:S02]  /*8a60*/  FSEL R139, R159, -INF , P2 ;  /* 0xff8000009f8b7808 */ /* 0x000fe40001000000 */
[----:B------:R-:W-:Y:S01]  /*8a70*/  FSEL R138, R158, -INF , P1 ;  /* 0xff8000009e8a7808 */ /* 0x000fe20000800000 */
[----:B------:R4:W3:Y:S01]  /*8a80*/  SHFL.IDX PT, R126, R15, R129, 0x1f ;  /* 0x00001f810f7e7589 */ /* 0x0008e200000e0000 */
[----:B------:R2:W3:Y:S01]  /*8a90*/  MUFU.TANH R144, R123 ;  /* 0x0000007b00907308 */ /* 0x0004e20000002400 */
[--C-:B------:R-:W-:Y:S02]  /*8aa0*/  FFMA.FTZ R137, R137, UR5, -R136.reuse ;  /* 0x0000000589897c23 */ /* 0x100fe40008010888 */
[----:B------:R3:W3:Y:S01]  /*8ab0*/  SHFL.IDX PT, R223, R224, R213, 0x1f ;  /* 0x00001fd5e0df7589 */ /* 0x0006e200000e0000 */
[----:B------:R-:W-:Y:S01]  /*8ac0*/  FFMA.FTZ R136, R12, UR5, -R136 ;  /* 0x000000050c887c23 */ /* 0x000fe20008010888 */
[--C-:B-1----:R-:W-:Y:S01]  /*8ad0*/  FFMA.FTZ R139, R139, UR5, -R13.reuse ;  /* 0x000000058b8b7c23 */ /* 0x102fe2000801080d */
[----:B------:R-:W-:Y:S01]  /*8ae0*/  FFMA.FTZ R138, R138, UR5, -R13 ;  /* 0x000000058a8a7c23 */ /* 0x000fe2000801080d */
[----:B------:R-:W-:Y:S01]  /*8af0*/  FSEL R135, R155, -INF , P2 ;  /* 0xff8000009b877808 */ /* 0x000fe20001000000 */
[----:B------:R1:W-:Y:S01]  /*8b00*/  MUFU.TANH R3, R131 ;  /* 0x0000008300037308 */ /* 0x0003e20000002400 */
[----:B--2---:R-:W-:-:S02]  /*8b10*/  FSEL R123, R231, -INF , P2 ;  /* 0xff800000e77b7808 */ /* 0x004fc40001000000 */
[----:B------:R-:W-:Y:S01]  /*8b20*/  FSEL R219, R146, -INF , P1 ;  /* 0xff80000092db7808 */ /* 0x000fe20000800000 */
[----:B------:R-:W-:Y:S01]  /*8b30*/  SHFL.IDX PT, R232, R14, R227, 0x1f ;  /* 0x00001fe30ee87589 */ /* 0x000fe200000e0000 */
[----:B------:R-:W-:-:S03]  /*8b40*/  FSEL R13, R154, -INF , P1 ;  /* 0xff8000009a0d7808 */ /* 0x000fc60000800000 */
[----:B------:R2:W-:Y:S01]  /*8b50*/  MUFU.EX2 R12, R122 ;  /* 0x0000007a000c7308 */ /* 0x0005e20000000800 */
[----:B-1----:R-:W-:Y:S01]  /*8b60*/  FSEL R131, R151, -INF , P2 ;  /* 0xff80000097837808 */ /* 0x002fe20001000000 */
[----:B------:R-:W-:Y:S01]  /*8b70*/  FFMA.FTZ R123, R123, UR5, -R111 ;  /* 0x000000057b7b7c23 */ /* 0x000fe2000801086f */
[----:B------:R-:W-:Y:S01]  /*8b80*/  FFMA.FTZ R135, R135, UR5, -R134 ;  /* 0x0000000587877c23 */ /* 0x000fe20008010886 */
[----:B------:R-:W1:Y:S04]  /*8b90*/  SHFL.IDX PT, R222, R224, R222, 0x1f ;  /* 0x00001fdee0de7589 */ /* 0x000e6800000e0000 */
[----:B------:R-:W1:Y:S01]  /*8ba0*/  MUFU.TANH R90, R90 ;  /* 0x0000005a005a7308 */ /* 0x000e620000002400 */
[----:B--2---:R-:W-:Y:S01]  /*8bb0*/  FSEL R122, R150, -INF , P1 ;  /* 0xff800000967a7808 */ /* 0x004fe20000800000 */
[----:B----4-:R-:W-:Y:S01]  /*8bc0*/  FFMA.FTZ R131, R131, UR5, -R130 ;  /* 0x0000000583837c23 */ /* 0x010fe20008010882 */
[----:B------:R-:W-:Y:S01]  /*8bd0*/  FFMA.FTZ R134, R13, UR5, -R134 ;  /* 0x000000050d867c23 */ /* 0x000fe20008010886 */
[----:B------:R-:W-:Y:S01]  /*8be0*/  FSEL R129, R236, -INF , P2 ;  /* 0xff800000ec817808 */ /* 0x000fe20001000000 */
[----:B------:R-:W-:Y:S01]  /*8bf0*/  SHFL.IDX PT, R233, R14, R7, 0x1f ;  /* 0x00001f070ee97589 */ /* 0x000fe200000e0000 */
[----:B------:R-:W-:Y:S01]  /*8c00*/  FFMA.FTZ R130, R122, UR5, -R130 ;  /* 0x000000057a827c23 */ /* 0x000fe20008010882 */
[----:B------:R-:W-:Y:S01]  /*8c10*/  FSEL R122, R149, -INF , P2 ;  /* 0xff800000957a7808 */ /* 0x000fe20001000000 */
[----:B------:R2:W-:Y:S01]  /*8c20*/  MUFU.EX2 R13, R123 ;  /* 0x0000007b000d7308 */ /* 0x0005e20000000800 */
[----:B------:R-:W-:Y:S01]  /*8c30*/  FSEL R15, R148, -INF , P1 ;  /* 0xff800000940f7808 */ /* 0x000fe20000800000 */
[----:B---3--:R-:W-:Y:S01]  /*8c40*/  FFMA.FTZ R129, R129, UR5, -R128 ;  /* 0x0000000581817c23 */ /* 0x008fe20008010880 */
[----:B------:R3:W4:Y:S01]  /*8c50*/  SHFL.IDX PT, R227, R224, R220, 0x1f ;  /* 0x00001fdce0e37589 */ /* 0x00072200000e0000 */
[----:B------:R-:W-:-:S04]  /*8c60*/  FFMA.FTZ R122, R122, UR5, -R125 ;  /* 0x000000057a7a7c23 */ /* 0x000fc8000801087d */
[----:B------:R-:W4:Y:S01]  /*8c70*/  MUFU.TANH R140, R127 ;  /* 0x0000007f008c7308 */ /* 0x000f220000002400 */
[----:B--2---:R-:W-:Y:S01]  /*8c80*/  FSEL R123, R112, -INF , P1 ;  /* 0xff800000707b7808 */ /* 0x004fe20000800000 */
[----:B------:R-:W-:Y:S01]  /*8c90*/  FFMA.FTZ R125, R15, UR5, -R125 ;  /* 0x000000050f7d7c23 */ /* 0x000fe2000801087d */
[----:B------:R-:W-:-:S05]  /*8ca0*/  FSEL R213, R144, -INF , P1 ;  /* 0xff80000090d57808 */ /* 0x000fca0000800000 */
[----:B------:R-:W-:Y:S01]  /*8cb0*/  MUFU.EX2 R98, R98 ;  /* 0x0000006200627308 */ /* 0x000fe20000000800 */
[----:B------:R-:W-:Y:S01]  /*8cc0*/  FFMA.FTZ R128, R123, UR5, -R128 ;  /* 0x000000057b807c23 */ /* 0x000fe20008010880 */
[----:B------:R-:W-:Y:S01]  /*8cd0*/  FSEL R123, R145, -INF , P2 ;  /* 0xff800000917b7808 */ /* 0x000fe20001000000 */
[--C-:B---3--:R-:W-:Y:S01]  /*8ce0*/  FADD.FTZ R220, R24, -R218.reuse ;  /* 0x800000da18dc7221 */ /* 0x108fe20000010000 */
[----:B------:R-:W-:-:S04]  /*8cf0*/  FADD.FTZ R218, R26, -R218 ;  /* 0x800000da1ada7221 */ /* 0x000fc80000010000 */
[----:B------:R-:W2:Y:S01]  /*8d00*/  MUFU.EX2 R119, R119 ;  /* 0x0000007700777308 */ /* 0x000ea20000000800 */
[----:B------:R-:W-:Y:S01]  /*8d10*/  SHFL.IDX PT, R214, R224, R229, 0x1f ;  /* 0x00001fe5e0d67589 */ /* 0x000fe200000e0000 */
[----:B------:R-:W-:Y:S02]  /*8d20*/  VIADD R26, R7, 0x1c ;  /* 0x0000001c071a7836 */ /* 0x000fe40000000000 */
[----:B------:R-:W-:-:S04]  /*8d30*/  FFMA.FTZ R123, R123, UR5, -R126 ;  /* 0x000000057b7b7c23 */ /* 0x000fc8000801087e */
[----:B------:R-:W-:Y:S01]  /*8d40*/  MUFU.TANH R114, R114 ;  /* 0x0000007200727308 */ /* 0x000fe20000002400 */
[----:B------:R-:W3:Y:S01]  /*8d50*/  SHFL.IDX PT, R229, R14, R229, 0x1f ;  /* 0x00001fe50ee57589 */ /* 0x000ee200000e0000 */
[----:B------:R-:W-:-:S06]  /*8d60*/  FFMA.FTZ R126, R213, UR5, -R126 ;  /* 0x00000005d57e7c23 */ /* 0x000fcc000801087e */
[----:B------:R-:W2:Y:S01]  /*8d70*/  MUFU.EX2 R99, R99 ;  /* 0x0000006300637308 */ /* 0x000ea20000000800 */
[----:B------:R-:W-:-:S07]  /*8d80*/  FADD.FTZ R213, R29, -R223 ;  /* 0x800000df1dd57221 */ /* 0x000fce0000010000 */
[----:B------:R-:W2:Y:S08]  /*8d90*/  MUFU.TANH R113, R113 ;  /* 0x0000007100717308 */ /* 0x000eb00000002400 */
[----:B------:R-:W2:Y:S08]  /*8da0*/  MUFU.TANH R115, R115 ;  /* 0x0000007300737308 */ /* 0x000eb00000002400 */
[----:B------:R-:W2:Y:S01]  /*8db0*/  MUFU.EX2 R96, R96 ;  /* 0x0000006000607308 */ /* 0x000ea20000000800 */
[----:B------:R-:W-:-:S07]  /*8dc0*/  FFMA.FTZ R21, -R21, R21, 1 ;  /* 0x3f80000015157423 */ /* 0x000fce0000010115 */
[----:B------:R-:W2:Y:S08]  /*8dd0*/  MUFU.TANH R118, R118 ;  /* 0x0000007600767308 */ /* 0x000eb00000002400 */
[----:B------:R-:W-:Y:S08]  /*8de0*/  MUFU.TANH R116, R116 ;  /* 0x0000007400747308 */ /* 0x000ff00000002400 */
[----:B------:R-:W-:Y:S08]  /*8df0*/  MUFU.TANH R121, R121 ;  /* 0x0000007900797308 */ /* 0x000ff00000002400 */
[----:B------:R-:W2:Y:S01]  /*8e00*/  MUFU.EX2 R95, R95 ;  /* 0x0000005f005f7308 */ /* 0x000ea20000000800 */
[----:B------:R-:W-:-:S07]  /*8e10*/  FFMA.FTZ R22, -R22, R22, 1 ;  /* 0x3f80000016167423 */ /* 0x000fce0000010116 */
[----:B------:R-:W-:Y:S08]  /*8e20*/  MUFU.TANH R117, R117 ;  /* 0x0000007500757308 */ /* 0x000ff00000002400 */
[----:B------:R-:W-:Y:S08]  /*8e30*/  MUFU.EX2 R97, R97 ;  /* 0x0000006100617308 */ /* 0x000ff00000000800 */
[----:B------:R-:W2:Y:S08]  /*8e40*/  MUFU.EX2 R102, R102 ;  /* 0x0000006600667308 */ /* 0x000eb00000000800 */
[----:B------:R-:W2:Y:S01]  /*8e50*/  MUFU.EX2 R104, R104 ;  /* 0x0000006800687308 */ /* 0x000ea20000000800 */
[----:B------:R-:W-:Y:S01]  /*8e60*/  FFMA.FTZ R206, -R206, R206, 1 ;  /* 0x3f800000cece7423 */ /* 0x000fe200000101ce */
[----:B------:R-:W-:Y:S01]  /*8e70*/  FFMA.FTZ R23, -R23, R23, 1 ;  /* 0x3f80000017177423 */ /* 0x000fe20000010117 */
[----:B------:R-:W-:Y:S01]  /*8e80*/  FFMA.FTZ R208, -R208, R208, 1 ;  /* 0x3f800000d0d07423 */ /* 0x000fe200000101d0 */
[----:B------:R-:W-:Y:S01]  /*8e90*/  FFMA.FTZ R205, -R205, R205, 1 ;  /* 0x3f800000cdcd7423 */ /* 0x000fe200000101cd */
[----:B------:R-:W-:Y:S01]  /*8ea0*/  FFMA.FTZ R228, -R228, R228, 1 ;  /* 0x3f800000e4e47423 */ /* 0x000fe200000101e4 */
[----:B------:R-:W-:Y:S02]  /*8eb0*/  LDS R9, [R9+0x400] ;  /* 0x0004000009097984 */ /* 0x000fe40000000800 */
[----:B------:R1:W-:Y:S02]  /*8ec0*/  MUFU.EX2 R15, R124 ;  /* 0x0000007c000f7308 */ /* 0x0003e40000000800 */
[----:B-1----:R-:W-:Y:S01]  /*8ed0*/  FFMA.FTZ R124, R219, UR5, -R215 ;  /* 0x00000005db7c7c23 */ /* 0x002fe200080108d7 */
[----:B------:R-:W-:Y:S01]  /*8ee0*/  FADD.FTZ R219, R25, -R221 ;  /* 0x800000dd19db7221 */ /* 0x000fe20000010000 */
[----:B------:R-:W-:-:S04]  /*8ef0*/  IADD3 R25, R7, 0x18, RZ ;  /* 0x0000001807197810 */ /* 0x000fc80007ffe0ff */
[----:B------:R1:W-:Y:S01]  /*8f00*/  MUFU.EX2 R24, R212 ;  /* 0x000000d400187308 */ /* 0x0003e20000000800 */
[----:B------:R-:W-:Y:S01]  /*8f10*/  FADD.FTZ R221, R27, -R221 ;  /* 0x800000dd1bdd7221 */ /* 0x000fe20000010000 */
[----:B------:R-:W-:Y:S02]  /*8f20*/  VIADD R27, R7, 0xc ;  /* 0x0000000c071b7836 */ /* 0x000fe40000000000 */
[----:B-1----:R-:W-:Y:S02]  /*8f30*/  FADD.FTZ R212, R31, -R223 ;  /* 0x800000df1fd47221 */ /* 0x002fe40000010000 */
[----:B------:R-:W1:Y:S04]  /*8f40*/  SHFL.IDX PT, R223, R224, R25, 0x1f ;  /* 0x00001f19e0df7589 */ /* 0x000e6800000e0000 */
[----:B------:R3:W2:Y:S01]  /*8f50*/  SHFL.IDX PT, R224, R224, R26, 0x1f ;  /* 0x00001f1ae0e07589 */ /* 0x0006a200000e0000 */
[--C-:B------:R-:W-:Y:S01]  /*8f60*/  FADD.FTZ R33, R33, -R222.reuse ;  /* 0x800000de21217221 */ /* 0x100fe20000010000 */
[----:B------:R-:W-:-:S02]  /*8f70*/  FADD.FTZ R35, R35, -R222 ;  /* 0x800000de23237221 */ /* 0x000fc40000010000 */
[----:B------:R1:W2:Y:S01]  /*8f80*/  SHFL.IDX PT, R222, R14, R27, 0x1f ;  /* 0x00001f1b0ede7589 */ /* 0x0002a200000e0000 */
[----:B------:R-:W-:Y:S01]  /*8f90*/  FSEL R127, R90, -INF , P1 ;  /* 0xff8000005a7f7808 */ /* 0x000fe20000800000 */
[--C-:B----4-:R-:W-:Y:S01]  /*8fa0*/  FADD.FTZ R32, R32, -R227.reuse ;  /* 0x800000e320207221 */ /* 0x110fe20000010000 */
[----:B------:R-:W-:Y:S01]  /*8fb0*/  FADD.FTZ R34, R34, -R227 ;  /* 0x800000e322227221 */ /* 0x000fe20000010000 */
[----:B------:R-:W-:Y:S01]  /*8fc0*/  FSEL R227, R5, -INF , P1 ;  /* 0xff80000005e37808 */ /* 0x000fe20000800000 */
[----:B---3--:R3:W-:Y:S01]  /*8fd0*/  MUFU.EX2 R26, R211 ;  /* 0x000000d3001a7308 */ /* 0x0087e20000000800 */
[----:B------:R-:W-:Y:S01]  /*8fe0*/  FFMA.FTZ R111, R127, UR5, -R111 ;  /* 0x000000057f6f7c23 */ /* 0x000fe2000801086f */
[----:B------:R-:W-:Y:S02]  /*8ff0*/  FSEL R127, R147, -INF , P2 ;  /* 0xff800000937f7808 */ /* 0x000fe40001000000 */
[----:B---3--:R-:W-:-:S04]  /*9000*/  FSEL R211, R6, -INF , P2 ;  /* 0xff80000006d37808 */ /* 0x008fc80001000000 */
[----:B------:R3:W-:Y:S01]  /*9010*/  MUFU.EX2 R25, R234 ;  /* 0x000000ea00197308 */ /* 0x0007e20000000800 */
[----:B------:R-:W-:Y:S01]  /*9020*/  FFMA.FTZ R127, R127, UR5, -R215 ;  /* 0x000000057f7f7c23 */ /* 0x000fe200080108d7 */
[----:B------:R-:W-:-:S06]  /*9030*/  FFMA.FTZ R211, R211, UR5, -R229 ;  /* 0x00000005d3d37c23 */ /* 0x000fcc00080108e5 */
[----:B-1----:R1:W-:Y:S01]  /*9040*/  MUFU.EX2 R27, R210 ;  /* 0x000000d2001b7308 */ /* 0x0023e20000000800 */
[----:B---3--:R-:W-:Y:S01]  /*9050*/  IADD3 R234, R7, 0x10, RZ ;  /* 0x0000001007ea7810 */ /* 0x008fe20007ffe0ff */
[--C-:B------:R-:W-:Y:S01]  /*9060*/  FADD.FTZ R215, R28, -R214.reuse ;  /* 0x800000d61cd77221 */ /* 0x100fe20000010000 */
[--C-:B------:R-:W-:Y:S01]  /*9070*/  FADD.FTZ R36, R36, -R223.reuse ;  /* 0x800000df24247221 */ /* 0x100fe20000010000 */
[----:B------:R-:W-:Y:S01]  /*9080*/  FADD.FTZ R38, R38, -R223 ;  /* 0x800000df26267221 */ /* 0x000fe20000010000 */
[----:B------:R-:W-:Y:S01]  /*9090*/  FADD.FTZ R214, R30, -R214 ;  /* 0x800000d61ed67221 */ /* 0x000fe20000010000 */
[----:B-1----:R-:W-:Y:S01]  /*90a0*/  FFMA.FTZ R210, R227, UR5, -R229 ;  /* 0x00000005e3d27c23 */ /* 0x002fe200080108e5 */
[----:B------:R-:W-:Y:S01]  /*90b0*/  FFMA.FTZ R227, -R18, R18, 1 ;  /* 0x3f80000012e37423 */ /* 0x000fe20000010112 */
[----:B------:R-:W-:Y:S01]  /*90c0*/  FMUL.FTZ R229, R120, R220 ;  /* 0x000000dc78e57220 */ /* 0x000fe20000410000 */
[----:B------:R1:W-:Y:S01]  /*90d0*/  MUFU.EX2 R18, R217 ;  /* 0x000000d900127308 */ /* 0x0003e20000000800 */
[----:B------:R-:W-:Y:S01]  /*90e0*/  FSEL R29, R141, -INF , P2 ;  /* 0xff8000008d1d7808 */ /* 0x000fe20001000000 */
[----:B------:R3:W4:Y:S01]  /*90f0*/  SHFL.IDX PT, R223, R14, R234, 0x1f ;  /* 0x00001fea0edf7589 */ /* 0x00072200000e0000 */
[----:B------:R-:W-:Y:S01]  /*9100*/  FSEL R31, R140, -INF , P1 ;  /* 0xff8000008c1f7808 */ /* 0x000fe20000800000 */
[----:B--2---:R-:W-:Y:S01]  /*9110*/  FADD.FTZ R220, R39, -R224 ;  /* 0x800000e027dc7221 */ /* 0x004fe20000010000 */
[----:B------:R-:W-:-:S02]  /*9120*/  FSEL R28, R143, -INF , P2 ;  /* 0xff8000008f1c7808 */ /* 0x000fc40001000000 */
[----:B------:R-:W-:Y:S01]  /*9130*/  FSEL R30, R142, -INF , P1 ;  /* 0xff8000008e1e7808 */ /* 0x000fe20000800000 */
[----:B-1----:R-:W-:Y:S01]  /*9140*/  FADD.FTZ R217, R37, -R224 ;  /* 0x800000e025d97221 */ /* 0x002fe20000010000 */
[----:B------:R-:W-:Y:S01]  /*9150*/  FMUL.FTZ R37, R227, R229 ;  /* 0x000000e5e3257220 */ /* 0x000fe20000410000 */
[----:B------:R-:W-:Y:S01]  /*9160*/  FSEL R227, R4, -INF , P2 ;  /* 0xff80000004e37808 */ /* 0x000fe20001000000 */
[----:B---3--:R-:W-:Y:S01]  /*9170*/  VIADD R234, R7, 0x14 ;  /* 0x0000001407ea7836 */ /* 0x008fe20000000000 */
[----:B------:R-:W-:Y:S01]  /*9180*/  FSEL R224, R3, -INF , P1 ;  /* 0xff80000003e07808 */ /* 0x000fe20000800000 */
[----:B------:R-:W-:Y:S01]  /*9190*/  FFMA.FTZ R39, -R20, R20, 1 ;  /* 0x3f80000014277423 */ /* 0x000fe20000010114 */
[----:B------:R-:W-:Y:S01]  /*91a0*/  FFMA.FTZ R20, -R19, R19, 1 ;  /* 0x3f80000013147423 */ /* 0x000fe20000010113 */
[--C-:B------:R-:W-:Y:S01]  /*91b0*/  FFMA.FTZ R29, R29, UR5, -R232.reuse ;  /* 0x000000051d1d7c23 */ /* 0x100fe200080108e8 */
[----:B------:R-:W-:Y:S01]  /*91c0*/  FFMA.FTZ R31, R31, UR5, -R232 ;  /* 0x000000051f1f7c23 */ /* 0x000fe200080108e8 */
[----:B------:R1:W-:Y:S01]  /*91d0*/  MUFU.EX2 R19, R216 ;  /* 0x000000d800137308 */ /* 0x0003e20000000800 */
[--C-:B------:R-:W-:Y:S01]  /*91e0*/  FFMA.FTZ R28, R28, UR5, -R233.reuse ;  /* 0x000000051c1c7c23 */ /* 0x100fe200080108e9 */
[----:B------:R-:W-:Y:S01]  /*91f0*/  FFMA.FTZ R30, R30, UR5, -R233 ;  /* 0x000000051e1e7c23 */ /* 0x000fe200080108e9 */
[----:B------:R2:W3:Y:S01]  /*9200*/  SHFL.IDX PT, R229, R14, R234, 0x1f ;  /* 0x00001fea0ee57589 */ /* 0x0004e200000e0000 */
[----:B------:R-:W-:Y:S01]  /*9210*/  FMUL.FTZ R232, R119, R219 ;  /* 0x000000db77e87220 */ /* 0x000fe20000410000 */
[----:B------:R-:W-:Y:S01]  /*9220*/  FFMA.FTZ R219, R227, UR5, -R222 ;  /* 0x00000005e3db7c23 */ /* 0x000fe200080108de */
[----:B------:R-:W-:-:S02]  /*9230*/  VIADD R233, R7, 0x18 ;  /* 0x0000001807e97836 */ /* 0x000fc40000000000 */
[----:B-1----:R-:W-:Y:S01]  /*9240*/  FMUL.FTZ R216, R98, R218 ;  /* 0x000000da62d87220 */ /* 0x002fe20000410000 */
[----:B------:R-:W-:Y:S02]  /*9250*/  FFMA.FTZ R218, R224, UR5, -R222 ;  /* 0x00000005e0da7c23 */ /* 0x000fe400080108de */
[----:B------:R-:W-:Y:S01]  /*9260*/  LDS R222, [R10+0x400] ;  /* 0x000400000ade7984 */ /* 0x000fe20000000800 */
[----:B--2---:R-:W-:-:S03]  /*9270*/  IADD3 R234, R7, 0x1c, RZ ;  /* 0x0000001c07ea7810 */ /* 0x004fc60007ffe0ff */
[----:B------:R-:W1:Y:S01]  /*9280*/  SHFL.IDX PT, R224, R14, R233, 0x1f ;  /* 0x00001fe90ee07589 */ /* 0x000e6200000e0000 */
[----:B------:R-:W-:Y:S01]  /*9290*/  FMUL.FTZ R39, R39, R216 ;  /* 0x000000d827277220 */ /* 0x000fe20000410000 */
[----:B------:R-:W-:Y:S02]  /*92a0*/  FMUL.FTZ R216, R20, R232 ;  /* 0x000000e814d87220 */ /* 0x000fe40000410000 */
[----:B------:R2:W-:Y:S01]  /*92b0*/  MUFU.EX2 R20, R209 ;  /* 0x000000d100147308 */ /* 0x0005e20000000800 */
[----:B------:R4:W1:Y:S01]  /*92c0*/  SHFL.IDX PT, R227, R14, R234, 0x1f ;  /* 0x00001fea0ee37589 */ /* 0x00086200000e0000 */
[----:B------:R-:W-:Y:S01]  /*92d0*/  FMUL.FTZ R232, R99, R221 ;  /* 0x000000dd63e87220 */ /* 0x000fe20000410000 */
[----:B--2---:R-:W-:Y:S02]  /*92e0*/  FSEL R209, R114, -INF , P1 ;  /* 0xff80000072d17808 */ /* 0x004fe40000800000 */
[----:B----4-:R-:W-:-:S03]  /*92f0*/  FSEL R14, R2, -INF , P2 ;  /* 0xff800000020e7808 */ /* 0x010fc60001000000 */
[----:B------:R2:W-:Y:S01]  /*9300*/  MUFU.EX2 R10, R139 ;  /* 0x0000008b000a7308 */ /* 0x0005e20000000800 */
[--C-:B------:R-:W-:Y:S01]  /*9310*/  FFMA.FTZ R209, R209, UR5, -R223.reuse ;  /* 0x00000005d1d17c23 */ /* 0x100fe200080108df */
[----:B------:R-:W-:Y:S01]  /*9320*/  FFMA.FTZ R221, R14, UR5, -R223 ;  /* 0x000000050edd7c23 */ /* 0x000fe200080108df */
[----:B------:R-:W-:Y:S01]  /*9330*/  FSEL R223, R113, -INF , P2 ;  /* 0xff80000071df7808 */ /* 0x000fe20001000000 */
[----:B--2---:R-:W-:Y:S01]  /*9340*/  FMUL.FTZ R139, R21, R232 ;  /* 0x000000e8158b7220 */ /* 0x004fe20000410000 */
[----:B------:R-:W-:Y:S01]  /*9350*/  FSEL R21, R115, -INF , P1 ;  /* 0xff80000073157808 */ /* 0x000fe20000800000 */
[----:B------:R-:W-:Y:S02]  /*9360*/  FMUL.FTZ R232, R96, R215 ;  /* 0x000000d760e87220 */ /* 0x000fe40000410000 */
[----:B------:R-:W2:Y:S01]  /*9370*/  MUFU.EX2 R100, R100 ;  /* 0x0000006400647308 */ /* 0x000ea20000000800 */
[--C-:B---3--:R-:W-:Y:S01]  /*9380*/  FFMA.FTZ R223, R223, UR5, -R229.reuse ;  /* 0x00000005dfdf7c23 */ /* 0x108fe200080108e5 */
[----:B------:R-:W-:Y:S01]  /*9390*/  FFMA.FTZ R215, R21, UR5, -R229 ;  /* 0x0000000515d77c23 */ /* 0x000fe200080108e5 */
[----:B------:R-:W-:-:S05]  /*93a0*/  FSEL R229, R118, -INF , P1 ;  /* 0xff80000076e57808 */ /* 0x000fca0000800000 */
[----:B------:R-:W3:Y:S01]  /*93b0*/  MUFU.EX2 R103, R103 ;  /* 0x0000006700677308 */ /* 0x000ee20000000800 */
[----:B------:R-:W-:-:S07]  /*93c0*/  FMUL.FTZ R233, R95, R214 ;  /* 0x000000d65fe97220 */ /* 0x000fce0000410000 */
[----:B------:R4:W-:Y:S01]  /*93d0*/  MUFU.EX2 R14, R138 ;  /* 0x0000008a000e7308 */ /* 0x0009e20000000800 */
[----:B------:R-:W-:Y:S01]  /*93e0*/  FMUL.FTZ R32, R102, R32 ;  /* 0x0000002066207220 */ /* 0x000fe20000410000 */
[----:B----4-:R-:W-:Y:S01]  /*93f0*/  FMUL.FTZ R138, R22, R232 ;  /* 0x000000e8168a7220 */ /* 0x010fe20000410000 */
[----:B------:R-:W-:Y:S01]  /*9400*/  FSEL R232, R116, -INF , P2 ;  /* 0xff80000074e87808 */ /* 0x000fe20001000000 */
[----:B------:R-:W-:Y:S01]  /*9410*/  FFMA.FTZ R22, -R204, R204, 1 ;  /* 0x3f800000cc167423 */ /* 0x000fe200000101cc */
[----:B-1----:R-:W-:-:S03]  /*9420*/  FFMA.FTZ R204, R229, UR5, -R224 ;  /* 0x00000005e5cc7c23 */ /* 0x002fc600080108e0 */
[----:B------:R-:W1:Y:S01]  /*9430*/  MUFU.EX2 R101, R101 ;  /* 0x0000006500657308 */ /* 0x000e620000000800 */
[----:B------:R-:W-:Y:S01]  /*9440*/  FSEL R229, R121, -INF , P1 ;  /* 0xff80000079e57808 */ /* 0x000fe20000800000 */
[----:B------:R-:W-:Y:S01]  /*9450*/  FFMA.FTZ R214, R232, UR5, -R224 ;  /* 0x00000005e8d67c23 */ /* 0x000fe200080108e0 */
[----:B------:R-:W-:Y:S01]  /*9460*/  FSEL R224, R117, -INF , P2 ;  /* 0xff80000075e07808 */ /* 0x000fe20001000000 */
[----:B------:R-:W-:Y:S02]  /*9470*/  FMUL.FTZ R232, R97, R213 ;  /* 0x000000d561e87220 */ /* 0x000fe40000410000 */
[--C-:B------:R-:W-:Y:S02]  /*9480*/  FFMA.FTZ R213, R229, UR5, -R227.reuse ;  /* 0x00000005e5d57c23 */ /* 0x100fe400080108e3 */
[----:B------:R4:W-:Y:S01]  /*9490*/  MUFU.EX2 R21, R137 ;  /* 0x0000008900157308 */ /* 0x0009e20000000800 */
[----:B------:R-:W-:Y:S02]  /*94a0*/  VIADD R229, R7, 0x4 ;  /* 0x0000000407e57836 */ /* 0x000fe40000000000 */
[----:B------:R-:W-:Y:S01]  /*94b0*/  FFMA.FTZ R224, R224, UR5, -R227 ;  /* 0x00000005e0e07c23 */ /* 0x000fe200080108e3 */
[----:B------:R-:W-:Y:S01]  /*94c0*/  FFMA.FTZ R227, -R207, R207, 1 ;  /* 0x3f800000cfe37423 */ /* 0x000fe200000101cf */
[----:B------:R-:W-:Y:S01]  /*94d0*/  FMUL.FTZ R206, R206, R32 ;  /* 0x00000020cece7220 */ /* 0x000fe20000410000 */
[----:B----4-:R-:W-:Y:S01]  /*94e0*/  FMUL.FTZ R137, R22, R233 ;  /* 0x000000e916897220 */ /* 0x010fe20000410000 */
[----:B------:R-:W-:-:S02]  /*94f0*/  VIADD R233, R7, 0x8 ;  /* 0x0000000807e97836 */ /* 0x000fc40000000000 */
[----:B------:R-:W-:Y:S01]  /*9500*/  FMUL.FTZ R207, R104, R212 ;  /* 0x000000d468cf7220 */ /* 0x000fe20000410000 */
[----:B--2---:R-:W-:Y:S01]  /*9510*/  FMUL.FTZ R34, R100, R34 ;  /* 0x0000002264227220 */ /* 0x004fe20000410000 */
[----:B------:R2:W-:Y:S01]  /*9520*/  MUFU.EX2 R32, R134 ;  /* 0x0000008600207308 */ /* 0x0005e20000000800 */
[----:B---3--:R-:W-:Y:S01]  /*9530*/  FMUL.FTZ R33, R103, R33 ;  /* 0x0000002167217220 */ /* 0x008fe20000410000 */
[----:B------:R3:W-:Y:S01]  /*9540*/  SHFL.IDX PT, R212, R222, R233, 0x1f ;  /* 0x00001fe9ded47589 */ /* 0x0007e200000e0000 */
[----:B------:R-:W-:-:S05]  /*9550*/  FMUL.FTZ R207, R205, R207 ;  /* 0x000000cfcdcf7220 */ /* 0x000fca0000410000 */
[----:B------:R4:W-:Y:S01]  /*9560*/  MUFU.EX2 R22, R136 ;  /* 0x0000008800167308 */ /* 0x0009e20000000800 */
[----:B--2---:R2:W-:Y:S01]  /*9570*/  SHFL.IDX PT, R134, R222, R229, 0x1f ;  /* 0x00001fe5de867589 */ /* 0x0045e200000e0000 */
[----:B---3--:R-:W-:Y:S01]  /*9580*/  IADD3 R233, R7, 0xc, RZ ;  /* 0x0000000c07e97810 */ /* 0x008fe20007ffe0ff */
[----:B------:R-:W-:Y:S01]  /*9590*/  FMUL.FTZ R205, R227, R33 ;  /* 0x00000021e3cd7220 */ /* 0x000fe20000410000 */
[----:B----4-:R-:W-:Y:S01]  /*95a0*/  FMUL.FTZ R136, R23, R232 ;  /* 0x000000e817887220 */ /* 0x010fe20000410000 */
[----:B--2---:R-:W-:-:S03]  /*95b0*/  VIADD R229, R7, 0x14 ;  /* 0x0000001407e57836 */ /* 0x004fc60000000000 */
[----:B------:R2:W-:Y:S01]  /*95c0*/  MUFU.EX2 R23, R135 ;  /* 0x0000008700177308 */ /* 0x0005e20000000800 */
[----:B-1----:R-:W-:Y:S01]  /*95d0*/  FMUL.FTZ R35, R101, R35 ;  /* 0x0000002365237220 */ /* 0x002fe20000410000 */
[----:B------:R1:W-:Y:S01]  /*95e0*/  SHFL.IDX PT, R232, R222, R233, 0x1f ;  /* 0x00001fe9dee87589 */ /* 0x0003e200000e0000 */
[C---:B------:R-:W-:Y:S02]  /*95f0*/  VIADD R227, R7.reuse, 0x10 ;  /* 0x0000001007e37836 */ /* 0x040fe40000000000 */
[----:B--2---:R-:W-:Y:S02]  /*9600*/  FMUL.FTZ R135, R208, R34 ;  /* 0x00000022d0877220 */ /* 0x004fe40000410000 */
[----:B------:R-:W2:Y:S01]  /*9610*/  SHFL.IDX PT, R208, R222, R7, 0x1f ;  /* 0x00001f07ded07589 */ /* 0x000ea200000e0000 */
[----:B------:R-:W3:Y:S01]  /*9620*/  MUFU.EX2 R17, R17 ;  /* 0x0000001100117308 */ /* 0x000ee20000000800 */
[----:B-1----:R-:W-:Y:S02]  /*9630*/  IADD3 R233, R7, 0x18, RZ ;  /* 0x0000001807e97810 */ /* 0x002fe40007ffe0ff */
[----:B------:R-:W1:Y:S01]  /*9640*/  SHFL.IDX PT, R229, R222, R229, 0x1f ;  /* 0x00001fe5dee57589 */ /* 0x000e6200000e0000 */
[----:B------:R-:W-:Y:S01]  /*9650*/  FFMA.FTZ R34, -R88, R88, 1 ;  /* 0x3f80000058227423 */ /* 0x000fe20000010158 */
[----:B------:R-:W-:-:S02]  /*9660*/  FMUL.FTZ R88, R228, R35 ;  /* 0x00000023e4587220 */ /* 0x000fc40000410000 */
[----:B------:R-:W-:Y:S01]  /*9670*/  SHFL.IDX PT, R228, R222, R227, 0x1f ;  /* 0x00001fe3dee47589 */ /* 0x000fe200000e0000 */
[----:B------:R-:W4:Y:S03]  /*9680*/  MUFU.EX2 R105, R105 ;  /* 0x0000006900697308 */ /* 0x000f260000000800 */
[----:B------:R-:W4:Y:S05]  /*9690*/  SHFL.IDX PT, R227, R222, R233, 0x1f ;  /* 0x00001fe9dee37589 */ /* 0x000f2a00000e0000 */
[----:B------:R-:W4:Y:S01]  /*96a0*/  MUFU.EX2 R111, R111 ;  /* 0x0000006f006f7308 */ /* 0x000f220000000800 */
[----:B---3--:R-:W-:-:S07]  /*96b0*/  FMUL.FTZ R36, R17, R36 ;  /* 0x0000002411247220 */ /* 0x008fce0000410000 */
[----:B------:R-:W3:Y:S01]  /*96c0*/  MUFU.EX2 R107, R107 ;  /* 0x0000006b006b7308 */ /* 0x000ee20000000800 */
[----:B--2---:R-:W-:Y:S01]  /*96d0*/  FADD.FTZ R40, R40, -R208 ;  /* 0x800000d028287221 */ /* 0x004fe20000010000 */
[--C-:B------:R-:W-:Y:S01]  /*96e0*/  FADD.FTZ R41, R41, -R134.reuse ;  /* 0x8000008629297221 */ /* 0x100fe20000010000 */
[----:B------:R-:W-:-:S05]  /*96f0*/  FADD.FTZ R43, R43, -R134 ;  /* 0x800000862b2b7221 */ /* 0x000fca0000010000 */
[----:B------:R-:W2:Y:S01]  /*9700*/  MUFU.EX2 R110, R110 ;  /* 0x0000006e006e7308 */ /* 0x000ea20000000800 */
[----:B-1----:R-:W-:Y:S01]  /*9710*/  FADD.FTZ R134, R49, -R229 ;  /* 0x800000e531867221 */ /* 0x002fe20000010000 */
[----:B----4-:R-:W-:-:S06]  /*9720*/  FMUL.FTZ R49, R105, R40 ;  /* 0x0000002869317220 */ /* 0x010fcc0000410000 */
[----:B------:R-:W1:Y:S01]  /*9730*/  MUFU.EX2 R109, R109 ;  /* 0x0000006d006d7308 */ /* 0x000e620000000800 */
[----:B------:R-:W-:-:S07]  /*9740*/  FADD.FTZ R42, R42, -R208 ;  /* 0x800000d02a2a7221 */ /* 0x000fce0000010000 */
[----:B------:R4:W-:Y:S01]  /*9750*/  MUFU.EX2 R33, R133 ;  /* 0x0000008500217308 */ /* 0x0009e20000000800 */
[----:B------:R-:W-:Y:S01]  /*9760*/  FADD.FTZ R208, R52, -R227 ;  /* 0x800000e334d07221 */ /* 0x000fe20000010000 */
[----:B----4-:R-:W-:-:S06]  /*9770*/  FMUL.FTZ R133, R34, R36 ;  /* 0x0000002422857220 */ /* 0x010fcc0000410000 */
[----:B------:R4:W-:Y:S01]  /*9780*/  MUFU.EX2 R36, R130 ;  /* 0x0000008200247308 */ /* 0x0009e20000000800 */
[----:B------:R-:W-:Y:S01]  /*9790*/  FMUL.FTZ R52, R111, R43 ;  /* 0x0000002b6f347220 */ /* 0x000fe20000410000 */
[----:B------:R-:W-:Y:S01]  /*97a0*/  FADD.FTZ R44, R44, -R212 ;  /* 0x800000d42c2c7221 */ /* 0x000fe20000010000 */
[----:B----4-:R-:W-:Y:S01]  /*97b0*/  FADD.FTZ R130, R45, -R232 ;  /* 0x800000e82d827221 */ /* 0x010fe20000010000 */
[----:B------:R-:W-:Y:S01]  /*97c0*/  FFMA.FTZ R45, -R230, R230, 1 ;  /* 0x3f800000e62d7423 */ /* 0x000fe200000101e6 */
[----:B------:R-:W-:-:S03]  /*97d0*/  FFMA.FTZ R225, -R225, R225, 1 ;  /* 0x3f800000e1e17423 */ /* 0x000fc600000101e1 */
[----:B------:R-:W-:Y:S01]  /*97e0*/  FMUL.FTZ R45, R45, R49 ;  /* 0x000000312d2d7220 */ /* 0x000fe20000410000 */
[----:B------:R-:W-:Y:S01]  /*97f0*/  FFMA.FTZ R49, -R90, R90, 1 ;  /* 0x3f8000005a317423 */ /* 0x000fe2000001015a */
[----:B---3--:R-:W-:Y:S01]  /*9800*/  FMUL.FTZ R220, R107, R220 ;  /* 0x000000dc6bdc7220 */ /* 0x008fe20000410000 */
[----:B------:R-:W-:Y:S01]  /*9810*/  FADD.FTZ R46, R46, -R212 ;  /* 0x800000d42e2e7221 */ /* 0x000fe20000010000 */
[----:B------:R3:W-:Y:S01]  /*9820*/  MUFU.EX2 R35, R131 ;  /* 0x0000008300237308 */ /* 0x0007e20000000800 */
[----:B------:R-:W-:Y:S01]  /*9830*/  FMUL.FTZ R49, R49, R52 ;  /* 0x0000003431317220 */ /* 0x000fe20000410000 */
[----:B------:R-:W-:Y:S01]  /*9840*/  FFMA.FTZ R52, -R164, R164, 1 ;  /* 0x3f800000a4347423 */ /* 0x000fe200000101a4 */
[----:B--2---:R-:W-:Y:S01]  /*9850*/  FMUL.FTZ R44, R110, R44 ;  /* 0x0000002c6e2c7220 */ /* 0x004fe20000410000 */
[----:B------:R-:W-:Y:S01]  /*9860*/  FFMA.FTZ R92, -R92, R92, 1 ;  /* 0x3f8000005c5c7423 */ /* 0x000fe2000001015c */
[----:B------:R-:W-:Y:S01]  /*9870*/  FFMA.FTZ R91, -R91, R91, 1 ;  /* 0x3f8000005b5b7423 */ /* 0x000fe2000001015b */
[----:B------:R-:W-:Y:S01]  /*9880*/  FMUL.FTZ R46, R15, R46 ;  /* 0x0000002e0f2e7220 */ /* 0x000fe20000410000 */
[----:B-1----:R-:W-:Y:S01]  /*9890*/  FMUL.FTZ R130, R109, R130 ;  /* 0x000000826d827220 */ /* 0x002fe20000410000 */
        /* <DEDUP_REMOVED lines=10> */
[----:B------:R-:W-:Y:S01]  /*9940*/  FMUL.FTZ R41, R13, R41 ;  /* 0x000000290d297220 */ /* 0x000fe20000410000 */
[----:B------:R-:W-:Y:S01]  /*9950*/  FFMA.FTZ R226, -R226, R226, 1 ;  /* 0x3f800000e2e27423 */ /* 0x000fe200000101e2 */
[----:B------:R-:W-:Y:S01]  /*9960*/  FADD.FTZ R47, R47, -R232 ;  /* 0x800000e82f2f7221 */ /* 0x000fe20000010000 */
[--C-:B------:R-:W-:Y:S01]  /*9970*/  FADD.FTZ R48, R48, -R228.reuse ;  /* 0x800000e430307221 */ /* 0x100fe20000010000 */
[----:B------:R-:W-:Y:S01]  /*9980*/  FADD.FTZ R50, R50, -R228 ;  /* 0x800000e432327221 */ /* 0x000fe20000010000 */
[----:B------:R-:W-:Y:S01]  /*9990*/  FFMA.FTZ R237, -R237, R237, 1 ;  /* 0x3f800000eded7423 */ /* 0x000fe200000101ed */
[----:B------:R3:W4:Y:S01]  /*99a0*/  MUFU.EX2 R34, R132 ;  /* 0x0000008400227308 */ /* 0x0007220000000800 */
[----:B--2---:R-:W-:Y:S01]  /*99b0*/  FMUL.FTZ R38, R106, R38 ;  /* 0x000000266a267220 */ /* 0x004fe20000410000 */
[----:B------:R-:W-:Y:S01]  /*99c0*/  FMUL.FTZ R43, R231, R41 ;  /* 0x00000029e72b7220 */ /* 0x000fe20000410000 */
[----:B------:R-:W-:Y:S01]  /*99d0*/  FFMA.FTZ R93, -R93, R93, 1 ;  /* 0x3f8000005d5d7423 */ /* 0x000fe2000001015d */
[----:B-1----:R-:W-:Y:S01]  /*99e0*/  FADD.FTZ R40, R53, -R222 ;  /* 0x800000de35287221 */ /* 0x002fe20000010000 */
[----:B------:R-:W-:Y:S01]  /*99f0*/  FMUL.FTZ R38, R226, R38 ;  /* 0x00000026e2267220 */ /* 0x000fe20000410000 */
[----:B------:R-:W-:Y:S01]  /*9a00*/  FFMA.FTZ R53, -R163, R163, 1 ;  /* 0x3f800000a3357423 */ /* 0x000fe200000101a3 */
[----:B------:R-:W-:Y:S01]  /*9a10*/  FMUL.FTZ R47, R24, R47 ;  /* 0x0000002f182f7220 */ /* 0x000fe20000410000 */
[----:B------:R-:W-:Y:S01]  /*9a20*/  FMUL.FTZ R48, R25, R48 ;  /* 0x0000003019307220 */ /* 0x000fe20000410000 */
[----:B---3--:R-:W-:Y:S01]  /*9a30*/  FFMA.FTZ R132, -R235, R235, 1 ;  /* 0x3f800000eb847423 */ /* 0x008fe200000101eb */
[----:B----4-:R-:W-:Y:S01]  /*9a40*/  FMUL.FTZ R217, R108, R217 ;  /* 0x000000d96cd97220 */ /* 0x010fe20000410000 */
[----:B------:R-:W-:Y:S01]  /*9a50*/  FMUL.FTZ R41, R26, R50 ;  /* 0x000000321a297220 */ /* 0x000fe20000410000 */
[----:B------:R-:W-:Y:S01]  /*9a60*/  FFMA.FTZ R94, -R94, R94, 1 ;  /* 0x3f8000005e5e7423 */ /* 0x000fe2000001015e */
[----:B------:R-:W-:Y:S01]  /*9a70*/  FMUL.FTZ R134, R27, R134 ;  /* 0x000000861b867220 */ /* 0x000fe20000410000 */
[----:B------:R-:W-:-:S02]  /*9a80*/  VIADD R225, R7, 0x4 ;  /* 0x0000000407e17836 */ /* 0x000fc40000000000 */
[--C-:B------:R-:W-:Y:S01]  /*9a90*/  FADD.FTZ R60, R60, -R91.reuse ;  /* 0x8000005b3c3c7221 */ /* 0x100fe20000010000 */
[C---:B------:R-:W-:Y:S02]  /*9aa0*/  VIADD R226, R7.reuse, 0x10 ;  /* 0x0000001007e27836 */ /* 0x040fe40000000000 */
[----:B------:R-:W-:Y:S01]  /*9ab0*/  FADD.FTZ R62, R62, -R91 ;  /* 0x8000005b3e3e7221 */ /* 0x000fe20000010000 */
[----:B------:R-:W-:Y:S01]  /*9ac0*/  VIADD R235, R7, 0x14 ;  /* 0x0000001407eb7836 */ /* 0x000fe20000000000 */
[----:B------:R-:W-:Y:S01]  /*9ad0*/  LDS R91, [R11+0x400] ;  /* 0x000400000b5b7984 */ /* 0x000fe20000000800 */
[----:B------:R-:W-:Y:S01]  /*9ae0*/  FMUL.FTZ R132, R132, R217 ;  /* 0x000000d984847220 */ /* 0x000fe20000410000 */
[----:B------:R-:W-:Y:S01]  /*9af0*/  FMUL.FTZ R53, R53, R47 ;  /* 0x0000002f35357220 */ /* 0x000fe20000410000 */
[----:B------:R-:W-:Y:S01]  /*9b00*/  FMUL.FTZ R50, R237, R48 ;  /* 0x00000030ed327220 */ /* 0x000fe20000410000 */
[----:B------:R-:W-:Y:S01]  /*9b10*/  FMUL.FTZ R47, R94, R41 ;  /* 0x000000295e2f7220 */ /* 0x000fe20000410000 */
[----:B------:R-:W-:Y:S01]  /*9b20*/  FMUL.FTZ R48, R93, R134 ;  /* 0x000000865d307220 */ /* 0x000fe20000410000 */
[----:B------:R-:W-:Y:S01]  /*9b30*/  IADD3 R217, R7, 0xc, RZ ;  /* 0x0000000c07d97810 */ /* 0x000fe20007ffe0ff */
[----:B------:R-:W1:Y:S04]  /*9b40*/  SHFL.IDX PT, R41, R9, R7, 0x1f ;  /* 0x00001f0709297589 */ /* 0x000e6800000e0000 */
[----:B------:R-:W2:Y:S04]  /*9b50*/  SHFL.IDX PT, R90, R9, R225, 0x1f ;  /* 0x00001fe1095a7589 */ /* 0x000ea800000e0000 */
[----:B------:R-:W3:Y:S04]  /*9b60*/  SHFL.IDX PT, R93, R9, R226, 0x1f ;  /* 0x00001fe2095d7589 */ /* 0x000ee800000e0000 */
[----:B------:R-:W4:Y:S04]  /*9b70*/  SHFL.IDX PT, R130, R9, R235, 0x1f ;  /* 0x00001feb09827589 */ /* 0x000f2800000e0000 */
[----:B------:R-:W4:Y:S04]  /*9b80*/  SHFL.IDX PT, R92, R9, R233, 0x1f ;  /* 0x00001fe9095c7589 */ /* 0x000f2800000e0000 */
[----:B------:R-:W4:Y:S04]  /*9b90*/  SHFL.IDX PT, R134, R9, R217, 0x1f ;  /* 0x00001fd909867589 */ /* 0x000f2800000e0000 */
[----:B------:R1:W4:Y:S01]  /*9ba0*/  SHFL.IDX PT, R94, R9, R234, 0x1f ;  /* 0x00001fea095e7589 */ /* 0x00032200000e0000 */
[----:B------:R-:W-:Y:S01]  /*9bb0*/  FADD.FTZ R222, R55, -R222 ;  /* 0x800000de37de7221 */ /* 0x000fe20000010000 */
[----:B------:R-:W4:Y:S01]  /*9bc0*/  MUFU.EX2 R128, R128 ;  /* 0x0000008000807308 */ /* 0x000f220000000800 */
[----:B------:R-:W-:Y:S01]  /*9bd0*/  FFMA.FTZ R55, -R161, R161, 1 ;  /* 0x3f800000a1377423 */ /* 0x000fe200000101a1 */
[----:B------:R-:W-:Y:S01]  /*9be0*/  FMUL.FTZ R208, R19, R208 ;  /* 0x000000d013d07220 */ /* 0x000fe20000410000 */
[----:B------:R-:W-:Y:S01]  /*9bf0*/  FADD.FTZ R54, R54, -R227 ;  /* 0x800000e336367221 */ /* 0x000fe20000010000 */
[----:B------:R-:W-:Y:S01]  /*9c00*/  FFMA.FTZ R89, -R89, R89, 1 ;  /* 0x3f80000059597423 */ /* 0x000fe20000010159 */
[----:B------:R-:W-:Y:S01]  /*9c10*/  FMUL.FTZ R42, R12, R42 ;  /* 0x0000002a0c2a7220 */ /* 0x000fe20000410000 */
[----:B------:R-:W-:Y:S01]  /*9c20*/  FMUL.FTZ R55, R55, R208 ;  /* 0x000000d037377220 */ /* 0x000fe20000410000 */
[----:B------:R-:W-:Y:S01]  /*9c30*/  FMUL.FTZ R54, R20, R54 ;  /* 0x0000003614367220 */ /* 0x000fe20000410000 */
[----:B-1----:R-:W-:Y:S01]  /*9c40*/  FFMA.FTZ R9, -R160, R160, 1 ;  /* 0x3f800000a0097423 */ /* 0x002fe200000101a0 */
[----:B------:R-:W-:Y:S01]  /*9c50*/  FMUL.FTZ R208, R10, R40 ;  /* 0x000000280ad07220 */ /* 0x000fe20000410000 */
[----:B------:R-:W-:Y:S01]  /*9c60*/  FFMA.FTZ R40, -R158, R158, 1 ;  /* 0x3f8000009e287423 */ /* 0x000fe2000001019e */
[----:B------:R-:W-:Y:S01]  /*9c70*/  FMUL.FTZ R222, R14, R222 ;  /* 0x000000de0ede7220 */ /* 0x000fe20000410000 */
[----:B------:R-:W-:Y:S01]  /*9c80*/  FADD.FTZ R51, R51, -R229 ;  /* 0x800000e533337221 */ /* 0x000fe20000010000 */
[----:B------:R-:W-:Y:S01]  /*9c90*/  FMUL.FTZ R54, R9, R54 ;  /* 0x0000003609367220 */ /* 0x000fe20000410000 */
[----:B------:R-:W-:Y:S01]  /*9ca0*/  FADD.FTZ R56, R56, -R41 ;  /* 0x8000002938387221 */ /* 0x000fe20000010000 */
[----:B--2---:R-:W-:Y:S01]  /*9cb0*/  FADD.FTZ R57, R57, -R90 ;  /* 0x8000005a39397221 */ /* 0x004fe20000010000 */
        /* <DEDUP_REMOVED lines=9> */
[----:B------:R-:W2:Y:S01]  /*9d50*/  MUFU.EX2 R122, R122 ;  /* 0x0000007a007a7308 */ /* 0x000ea20000000800 */
[----:B-1----:R-:W-:Y:S01]  /*9d60*/  FMUL.FTZ R28, R40, R222 ;  /* 0x000000de281c7220 */ /* 0x002fe20000410000 */
[----:B------:R-:W-:Y:S01]  /*9d70*/  FFMA.FTZ R68, -R157, R157, 1 ;  /* 0x3f8000009d447423 */ /* 0x000fe2000001019d */
[----:B------:R-:W-:Y:S01]  /*9d80*/  FMUL.FTZ R56, R21, R56 ;  /* 0x0000003815387220 */ /* 0x000fe20000410000 */
[----:B------:R-:W-:Y:S01]  /*9d90*/  FMUL.FTZ R57, R23, R57 ;  /* 0x0000003917397220 */ /* 0x000fe20000410000 */
[----:B------:R-:W-:Y:S01]  /*9da0*/  FADD.FTZ R59, R59, -R90 ;  /* 0x8000005a3b3b7221 */ /* 0x000fe20000010000 */
[----:B------:R1:W5:Y:S02]  /*9db0*/  LDL.LU R164, [R1+0xe4] ;  /* 0x0000e40001a47983 */ /* 0x0003640000300800 */
[----:B------:R3:W-:Y:S01]  /*9dc0*/  MUFU.EX2 R40, R30 ;  /* 0x0000001e00287308 */ /* 0x0007e20000000800 */
[--C-:B------:R-:W-:Y:S01]  /*9dd0*/  FADD.FTZ R90, R69, -R94.reuse ;  /* 0x8000005e455a7221 */ /* 0x100fe20000010000 */
[----:B------:R-:W-:Y:S01]  /*9de0*/  FADD.FTZ R94, R71, -R94 ;  /* 0x8000005e475e7221 */ /* 0x000fe20000010000 */
[----:B------:R-:W-:Y:S01]  /*9df0*/  FMUL.FTZ R62, R34, R62 ;  /* 0x0000003e223e7220 */ /* 0x000fe20000410000 */
[----:B------:R-:W-:Y:S01]  /*9e00*/  FMUL.FTZ R51, R89, R51 ;  /* 0x0000003359337220 */ /* 0x000fe20000410000 */
[----:B------:R-:W-:Y:S01]  /*9e10*/  FMUL.FTZ R68, R68, R56 ;  /* 0x0000003844447220 */ /* 0x000fe20000410000 */
[----:B------:R-:W-:Y:S01]  /*9e20*/  FMUL.FTZ R63, R36, R63 ;  /* 0x0000003f243f7220 */ /* 0x000fe20000410000 */
[----:B------:R-:W-:Y:S01]  /*9e30*/  FMUL.FTZ R93, R128, R93 ;  /* 0x0000005d805d7220 */ /* 0x000fe20000410000 */
[----:B------:R-:W4:Y:S01]  /*9e40*/  MUFU.EX2 R125, R125 ;  /* 0x0000007d007d7308 */ /* 0x000f220000000800 */
[----:B---3--:R-:W-:Y:S01]  /*9e50*/  FFMA.FTZ R30, -R155, R155, 1 ;  /* 0x3f8000009b1e7423 */ /* 0x008fe2000001019b */
[----:B------:R-:W-:Y:S01]  /*9e60*/  FFMA.FTZ R71, -R152, R152, 1 ;  /* 0x3f80000098477423 */ /* 0x000fe20000010198 */
[----:B------:R-:W-:Y:S01]  /*9e70*/  FFMA.FTZ R89, -R159, R159, 1 ;  /* 0x3f8000009f597423 */ /* 0x000fe2000001019f */
[----:B------:R-:W-:Y:S01]  /*9e80*/  FFMA.FTZ R56, -R112, R112, 1 ;  /* 0x3f80000070387423 */ /* 0x000fe20000010170 */
[----:B------:R-:W-:Y:S01]  /*9e90*/  FMUL.FTZ R30, R30, R57 ;  /* 0x000000391e1e7220 */ /* 0x000fe20000410000 */
[----:B------:R-:W-:Y:S01]  /*9ea0*/  FFMA.FTZ R57, -R150, R150, 1 ;  /* 0x3f80000096397423 */ /* 0x000fe20000010196 */
[----:B------:R-:W-:Y:S01]  /*9eb0*/  FMUL.FTZ R71, R71, R62 ;  /* 0x0000003e47477220 */ /* 0x000fe20000410000 */
[----:B------:R-:W-:Y:S01]  /*9ec0*/  FMUL.FTZ R89, R89, R208 ;  /* 0x000000d059597220 */ /* 0x000fe20000410000 */
[----:B------:R-:W-:Y:S01]  /*9ed0*/  FADD.FTZ R61, R61, -R134 ;  /* 0x800000863d3d7221 */ /* 0x000fe20000010000 */
[----:B------:R-:W-:Y:S01]  /*9ee0*/  FADD.FTZ R67, R67, -R130 ;  /* 0x8000008243437221 */ /* 0x000fe20000010000 */
[----:B------:R-:W-:Y:S01]  /*9ef0*/  FMUL.FTZ R57, R57, R63 ;  /* 0x0000003f39397220 */ /* 0x000fe20000410000 */
[----:B------:R-:W-:Y:S01]  /*9f00*/  FMUL.FTZ R56, R56, R93 ;  /* 0x0000005d38387220 */ /* 0x000fe20000410000 */
[----:B------:R-:W3:Y:S04]  /*9f10*/  SHFL.IDX PT, R62, R91, R225, 0x1f ;  /* 0x00001fe15b3e7589 */ /* 0x000ee800000e0000 */
[----:B------:R-:W-:Y:S04]  /*9f20*/  SHFL.IDX PT, R208, R91, R7, 0x1f ;  /* 0x00001f075bd07589 */ /* 0x000fe800000e0000 */
[----:B------:R-:W1:Y:S04]  /*9f30*/  SHFL.IDX PT, R63, R91, R220, 0x1f ;  /* 0x00001fdc5b3f7589 */ /* 0x000e6800000e0000 */
[----:B------:R-:W-:Y:S04]  /*9f40*/  SHFL.IDX PT, R93, R91, R217, 0x1f ;  /* 0x00001fd95b5d7589 */ /* 0x000fe800000e0000 */
[----:B------:R-:W-:Y:S04]  /*9f50*/  SHFL.IDX PT, R112, R91, R226, 0x1f ;  /* 0x00001fe25b707589 */ /* 0x000fe800000e0000 */
[----:B------:R-:W-:Y:S04]  /*9f60*/  SHFL.IDX PT, R130, R91, R235, 0x1f ;  /* 0x00001feb5b827589 */ /* 0x000fe800000e0000 */
[----:B------:R-:W-:Y:S04]  /*9f70*/  SHFL.IDX PT, R134, R91, R233, 0x1f ;  /* 0x00001fe95b867589 */ /* 0x000fe800000e0000 */
[----:B------:R-:W1:Y:S01]  /*9f80*/  SHFL.IDX PT, R91, R91, R234, 0x1f ;  /* 0x00001fea5b5b7589 */ /* 0x000e6200000e0000 */
[----:B------:R-:W3:Y:S01]  /*9f90*/  MUFU.EX2 R123, R123 ;  /* 0x0000007b007b7308 */ /* 0x000ee20000000800 */
[----:B------:R-:W-:-:S02]  /*9fa0*/  FADD.FTZ R58, R58, -R41 ;  /* 0x800000293a3a7221 */ /* 0x000fc40000010000 */
[----:B------:R1:W5:Y:S04]  /*9fb0*/  LDL.LU R163, [R1+0xe0] ;  /* 0x0000e00001a37983 */ /* 0x0003680000300800 */
[----:B------:R1:W5:Y:S01]  /*9fc0*/  LDL.LU R162, [R1+0xdc] ;  /* 0x0000dc0001a27983 */ /* 0x0003620000300800 */
[----:B------:R-:W1:Y:S03]  /*9fd0*/  MUFU.EX2 R126, R126 ;  /* 0x0000007e007e7308 */ /* 0x000e660000000800 */
[----:B------:R1:W5:Y:S01]  /*9fe0*/  LDL.LU R161, [R1+0xd8] ;  /* 0x0000d80001a17983 */ /* 0x0003620000300800 */
[----:B------:R-:W-:-:S03]  /*9ff0*/  FMUL.FTZ R59, R32, R59 ;  /* 0x0000003b203b7220 */ /* 0x000fc60000410000 */
[----:B------:R1:W5:Y:S01]  /*a000*/  LDL.LU R160, [R1+0xd4] ;  /* 0x0000d40001a07983 */ /* 0x0003620000300800 */
[----:B------:R2:W-:Y:S01]  /*a010*/  MUFU.EX2 R41, R29 ;  /* 0x0000001d00297308 */ /* 0x0005e20000000800 */
[----:B------:R-:W-:Y:S02]  /*a020*/  FFMA.FTZ R69, -R156, R156, 1 ;  /* 0x3f8000009c457423 */ /* 0x000fe4000001019c */
[----:B------:R1:W5:Y:S01]  /*a030*/  LDL.LU R159, [R1+0xd0] ;  /* 0x0000d000019f7983 */ /* 0x0003620000300800 */
[----:B------:R-:W-:-:S03]  /*a040*/  FMUL.FTZ R58, R22, R58 ;  /* 0x0000003a163a7220 */ /* 0x000fc60000410000 */
[----:B------:R1:W5:Y:S01]  /*a050*/  LDL.LU R158, [R1+0xcc] ;  /* 0x0000cc00019e7983 */ /* 0x0003620000300800 */
[----:B--2---:R-:W-:-:S03]  /*a060*/  FFMA.FTZ R29, -R154, R154, 1 ;  /* 0x3f8000009a1d7423 */ /* 0x004fc6000001019a */
[----:B------:R2:W5:Y:S01]  /*a070*/  LDL.LU R157, [R1+0xc8] ;  /* 0x0000c800019d7983 */ /* 0x0005620000300800 */
[----:B------:R-:W-:Y:S01]  /*a080*/  FADD.FTZ R92, R70, -R92 ;  /* 0x8000005c465c7221 */ /* 0x000fe20000010000 */
[----:B------:R-:W-:Y:S02]  /*a090*/  FMUL.FTZ R29, R29, R59 ;  /* 0x0000003b1d1d7220 */ /* 0x000fe40000410000 */
[----:B------:R2:W5:Y:S01]  /*a0a0*/  LDL.LU R156, [R1+0xc4] ;  /* 0x0000c400019c7983 */ /* 0x0005620000300800 */
[----:B------:R-:W-:Y:S01]  /*a0b0*/  FFMA.FTZ R70, -R153, R153, 1 ;  /* 0x3f80000099467423 */ /* 0x000fe20000010199 */
[----:B------:R3:W-:Y:S02]  /*a0c0*/  MUFU.EX2 R11, R31 ;  /* 0x0000001f000b7308 */ /* 0x0007e40000000800 */
[----:B------:R2:W5:Y:S01]  /*a0d0*/  LDL.LU R155, [R1+0xc0] ;  /* 0x0000c000019b7983 */ /* 0x0005620000300800 */
[----:B------:R-:W-:Y:S01]  /*a0e0*/  FMUL.FTZ R69, R69, R58 ;  /* 0x0000003a45457220 */ /* 0x000fe20000410000 */
[----:B------:R-:W-:Y:S01]  /*a0f0*/  FFMA.FTZ R59, -R149, R149, 1 ;  /* 0x3f800000953b7423 */ /* 0x000fe20000010195 */
[----:B------:R-:W-:Y:S01]  /*a100*/  FMUL.FTZ R66, R122, R66 ;  /* 0x000000427a427220 */ /* 0x000fe20000410000 */
[----:B------:R2:W5:Y:S01]  /*a110*/  LDL.LU R154, [R1+0xbc] ;  /* 0x0000bc00019a7983 */ /* 0x0005620000300800 */
[----:B------:R-:W-:Y:S01]  /*a120*/  FFMA.FTZ R58, -R148, R148, 1 ;  /* 0x3f800000943a7423 */ /* 0x000fe20000010194 */
[----:B----4-:R-:W-:Y:S01]  /*a130*/  FMUL.FTZ R67, R125, R67 ;  /* 0x000000437d437220 */ /* 0x010fe20000410000 */
[----:B---3--:R-:W-:Y:S01]  /*a140*/  FFMA.FTZ R31, -R151, R151, 1 ;  /* 0x3f800000971f7423 */ /* 0x008fe20000010197 */
[----:B------:R2:W5:Y:S01]  /*a150*/  LDL.LU R153, [R1+0xb8] ;  /* 0x0000b80001997983 */ /* 0x0005620000300800 */
[----:B------:R-:W-:Y:S01]  /*a160*/  FMUL.FTZ R61, R35, R61 ;  /* 0x0000003d233d7220 */ /* 0x000fe20000410000 */
[----:B------:R-:W-:-:S02]  /*a170*/  FMUL.FTZ R60, R33, R60 ;  /* 0x0000003c213c7220 */ /* 0x000fc40000410000 */
[----:B------:R2:W5:Y:S01]  /*a180*/  LDL.LU R152, [R1+0xb4] ;  /* 0x0000b40001987983 */ /* 0x0005620000300800 */
[----:B------:R-:W-:-:S03]  /*a190*/  FMUL.FTZ R59, R59, R66 ;  /* 0x000000423b3b7220 */ /* 0x000fc60000410000 */
[----:B------:R2:W5:Y:S01]  /*a1a0*/  LDL.LU R151, [R1+0xb0] ;  /* 0x0000b00001977983 */ /* 0x0005620000300800 */
[----:B------:R-:W-:Y:S01]  /*a1b0*/  FMUL.FTZ R58, R58, R67 ;  /* 0x000000433a3a7220 */ /* 0x000fe20000410000 */
[----:B------:R-:W-:Y:S02]  /*a1c0*/  FFMA.FTZ R66, -R147, R147, 1 ;  /* 0x3f80000093427423 */ /* 0x000fe40000010193 */
        /* <DEDUP_REMOVED lines=10> */
[--C-:B------:R-:W-:Y:S01]  /*a270*/  FADD.FTZ R73, R73, -R62.reuse ;  /* 0x8000003e49497221 */ /* 0x100fe20000010000 */
[----:B------:R-:W-:Y:S02]  /*a280*/  FADD.FTZ R75, R75, -R62 ;  /* 0x8000003e4b4b7221 */ /* 0x000fe40000010000 */
[----:B------:R2:W5:Y:S01]  /*a290*/  LDL.LU R146, [R1+0x9c] ;  /* 0x00009c0001927983 */ /* 0x0005620000300800 */
[--C-:B-1----:R-:W-:Y:S01]  /*a2a0*/  FADD.FTZ R76, R76, -R63.reuse ;  /* 0x8000003f4c4c7221 */ /* 0x102fe20000010000 */
        /* <DEDUP_REMOVED lines=68> */
[----:B------:R-:W-:Y:S01]  /*a6f0*/  F2FP.BF16.F32.PACK_AB R69, R29, R69 ;  /* 0x000000451d45723e */ /* 0x000fe200000010ff */
[----:B------:R-:W-:Y:S01]  /*a700*/  FMUL.FTZ R92, R124, R92 ;  /* 0x0000005c7c5c7220 */ /* 0x000fe20000410000 */
[----:B------:R-:W-:Y:S01]  /*a710*/  FFMA.FTZ R116, -R118, R118, 1 ;  /* 0x3f80000076747423 */ /* 0x000fe20000010176 */
[----:B------:R-:W-:Y:S01]  /*a720*/  FFMA.FTZ R117, -R121, R121, 1 ;  /* 0x3f80000079757423 */ /* 0x000fe20000010179 */
        /* <DEDUP_REMOVED lines=65> */
[----:B---3--:R-:W-:-:S05]  /*ab40*/  LEA R29, R0, R208, 0xe ;  /* 0x000000d0001d7211 */ /* 0x008fca00078e70ff */
        /* <DEDUP_REMOVED lines=74> */
[----:B------:R-:W-:Y:S01]  /*aff0*/  R2UR UR5, R16 ;  /* 0x00000000100572ca */ /* 0x000fe200000e0000 */
[----:B--2---:R-:W-:-:S05]  /*b000*/  IMAD R9, R0, 0x800, R38 ;  /* 0x0000080000097824 */ /* 0x004fca00078e0226 */
        /* <DEDUP_REMOVED lines=9> */
[----:B--2---:R-:W2:Y:S02]  /*b0a0*/  FENCE.VIEW.ASYNC.S ;  /* 0x00000000000073c6 */ /* 0x004ea40000000000 */
[----:B--2---:R-:W-:Y:S06]  /*b0b0*/  BAR.SYNC.DEFER_BLOCKING 0x9, 0x100 ;  /* 0x0244000000007b1d */ /* 0x004fec0000010000 */
[----:B-1----:R-:W-:-:S06]  /*b0c0*/  WARPGROUP.ARRIVE ;  /* 0x00000000000079c5 */ /* 0x002fcc0000000000 */
        /* <DEDUP_REMOVED lines=53> */
.L_x_1220:
        /* <DEDUP_REMOVED lines=13> */
[C---:B--2---:R-:W-:Y:S01]  /*b4f0*/  VIADD R5, R9.reuse, 0x9 ;  /* 0x0000000909057836 */ /* 0x044fe20000000000 */
        /* <DEDUP_REMOVED lines=54> */
.L_x_1221:
[----:B-1----:R-:W2:Y:S01]  /*b860*/  LDL R5, [R1+0x40] ;  /* 0x0000400001057983 */ /* 0x002ea20000100800 */
[----:B------:R-:W-:Y:S01]  /*b870*/  UIADD3 UR40, UR40, 0x1, URZ ;  /* 0x0000000128287890 */ /* 0x000fe2000fffe03f */
[----:B------:R-:W-:Y:S02]  /*b880*/  VIADD R0, R0, 0x1 ;  /* 0x0000000100007836 */ /* 0x000fe40000000000 */
[----:B------:R-:W-:-:S03]  /*b890*/  VIADD R6, R6, 0x30c20 ;  /* 0x00030c2006067836 */ /* 0x000fc60000000000 */
[C---:B------:R-:W-:Y:S02]  /*b8a0*/  ISETP.NE.AND P0, PT, R0.reuse, 0x2, PT ;  /* 0x000000020000780c */ /* 0x040fe40003f05270 */
[----:B------:R-:W-:Y:S02]  /*b8b0*/  PRMT R6, RZ, 0x654, R6 ;  /* 0x00000654ff067816 */ /* 0x000fe40000000006 */
[----:B------:R-:W-:Y:S02]  /*b8c0*/  SEL R0, R0, RZ, P0 ;  /* 0x000000ff00007207 */ /* 0x000fe40000000000 */
[----:B------:R4:W-:Y:S01]  /*b8d0*/  SYNCS.ARRIVE.TRANS64.RED.A1T0 RZ, [R6+URZ], RZ ;  /* 0x000000ff06ff79a7 */ /* 0x0009e2000810043f */
[----:B--2---:R-:W-:Y:S02]  /*b8e0*/  ISETP.LE.AND P1, PT, R5, UR40, PT ;  /* 0x0000002805007c0c */ /* 0x004fe4000bf23270 */
[----:B------:R-:W-:-:S04]  /*b8f0*/  SEL R5, RZ, 0x1, P0 ;  /* 0x00000001ff057807 */ /* 0x000fc80000000000 */
[----:B------:R-:W-:-:S07]  /*b900*/  LOP3.LUT R4, R4, R5, RZ, 0x3c, !PT ;  /* 0x0000000504047212 */ /* 0x000fce00078e3cff */
[----:B----4-:R-:W-:Y:S05]  /*b910*/  @!P1 BRA `(.L_x_1222) ;  /* 0xffffffb800709947 */ /* 0x010fea000383ffff */
.L_x_1211:
[----:B------:R-:W-:-:S06]  /*b920*/  UISETP.GE.AND UP0, UPT, UR40, UR37, UPT ;  /* 0x000000252800728c */ /* 0x000fcc000bf06270 */
[----:B------:R-:W-:-:S13]  /*b930*/  PLOP3.LUT P0, PT, PT, PT, UP0, 0x80, 0x0 ;  /* 0x000000000000781c */ /* 0x000fda0003f0f008 */
[----:B------:R-:W-:Y:S05]  /*b940*/  @P0 BRA `(.L_x_1223) ;  /* 0x00000058000c0947 */ /* 0x000fea0003800000 */
[----:B------:R-:W2:Y:S01]  /*b950*/  LDL.LU R21, [R1+0x48] ;  /* 0x0000480001157983 */ /* 0x000ea20000300800 */
[----:B------:R-:W3:Y:S01]  /*b960*/  LDC R22, c[0x0][0x290] ;  /* 0x0000a400ff167b82 */ /* 0x000ee20000000800 */
[----:B------:R-:W-:Y:S01]  /*b970*/  IMAD.MOV.U32 R19, RZ, RZ, 0x40000040 ;  /* 0x40000040ff137424 */ /* 0x000fe200078e00ff */
[----:B------:R-:W4:Y:S01]  /*b980*/  S2R R5, SR_TID.X ;  /* 0x0000000000057919 */ /* 0x000f220000002100 */
[----:B------:R-:W5:Y:S01]  /*b990*/  S2R R6, SR_TID.X ;  /* 0x0000000000067919 */ /* 0x000f620000002100 */
[----:B----4-:R-:W-:Y:S01]  /*b9a0*/  VIADD R5, R5, 0xffffff80 ;  /* 0xffffff8005057836 */ /* 0x010fe20000000000 */
[----:B-----5:R-:W-:-:S04]  /*b9b0*/  IADD3 R9, R6, -0x80, RZ ;  /* 0xffffff8006097810 */ /* 0x020fc80007ffe0ff */
[----:B------:R-:W-:Y:S02]  /*b9c0*/  SHF.R.S32.HI R6, RZ, 0x1f, R5 ;  /* 0x0000001fff067819 */ /* 0x000fe40000011405 */
[----:B------:R-:W-:Y:S02]  /*b9d0*/  SHF.R.S32.HI R8, RZ, 0x1f, R9 ;  /* 0x0000001fff087819 */ /* 0x000fe40000011409 */
[----:B------:R-:W-:Y:S02]  /*b9e0*/  LEA.HI R7, R6, R5, RZ, 0x5 ;  /* 0x0000000506077211 */ /* 0x000fe400078f28ff */
[----:B------:R-:W-:Y:S02]  /*b9f0*/  LEA.HI R11, R8, R9, RZ, 0x7 ;  /* 0x00000009080b7211 */ /* 0x000fe400078f38ff */
[----:B------:R-:W-:Y:S02]  /*ba00*/  LOP3.LUT R8, R7, 0xffffffe0, RZ, 0xc0, !PT ;  /* 0xffffffe007087812 */ /* 0x000fe400078ec0ff */
[----:B------:R-:W-:-:S02]  /*ba10*/  LEA.HI R6, R6, R5, RZ, 0x2 ;  /* 0x0000000506067211 */ /* 0x000fc400078f10ff */
[----:B------:R-:W-:Y:S02]  /*ba20*/  IADD3 R8, R5, -R8, RZ ;  /* 0x8000000805087210 */ /* 0x000fe40007ffe0ff */
[----:B------:R-:W-:Y:S02]  /*ba30*/  LOP3.LUT R10, R11, 0xffffff80, RZ, 0xc0, !PT ;  /* 0xffffff800b0a7812 */ /* 0x000fe400078ec0ff */
[----:B------:R-:W-:Y:S02]  /*ba40*/  LOP3.LUT R6, R6, 0xfffffffc, RZ, 0xc0, !PT ;  /* 0xfffffffc06067812 */ /* 0x000fe400078ec0ff */
[----:B------:R-:W-:Y:S01]  /*ba50*/  SHF.R.S32.HI R7, RZ, 0x1f, R8 ;  /* 0x0000001fff077819 */ /* 0x000fe20000011408 */
[----:B------:R-:W-:Y:S01]  /*ba60*/  IMAD.IADD R9, R9, 0x1, -R10 ;  /* 0x0000000109097824 */ /* 0x000fe200078e0a0a */
[----:B------:R-:W-:Y:S01]  /*ba70*/  SHF.R.S32.HI R20, RZ, 0x7, R11 ;  /* 0x00000007ff147819 */ /* 0x000fe2000001140b */
[----:B------:R-:W-:Y:S01]  /*ba80*/  IMAD.IADD R10, R5, 0x1, -R6 ;  /* 0x00000001050a7824 */ /* 0x000fe200078e0a06 */
[----:B------:R-:W-:-:S02]  /*ba90*/  LEA.HI R5, R7, R8, RZ, 0x3 ;  /* 0x0000000807057211 */ /* 0x000fc400078f18ff */
[----:B------:R-:W-:Y:S02]  /*baa0*/  SHF.R.S32.HI R14, RZ, 0x1f, R9 ;  /* 0x0000001fff0e7819 */ /* 0x000fe40000011409 */
[--C-:B------:R-:W-:Y:S02]  /*bab0*/  SHF.R.S32.HI R6, RZ, 0x3, R5.reuse ;  /* 0x00000003ff067819 */ /* 0x100fe40000011405 */
[----:B------:R-:W-:Y:S02]  /*bac0*/  SHF.R.S32.HI R5, RZ, 0x1f, R5 ;  /* 0x0000001fff057819 */ /* 0x000fe40000011405 */
[----:B------:R-:W-:Y:S02]  /*bad0*/  LEA.HI R7, R7, R8, RZ, 0x2 ;  /* 0x0000000807077211 */ /* 0x000fe400078f10ff */
[----:B------:R-:W-:Y:S02]  /*bae0*/  LEA.HI R5, R5, R6, RZ, 0x4 ;  /* 0x0000000605057211 */ /* 0x000fe400078f20ff */
[----:B------:R-:W-:-:S02]  /*baf0*/  LEA.HI R12, R14, R9, RZ, 0x2 ;  /* 0x000000090e0c7211 */ /* 0x000fc400078f10ff */
[----:B------:R-:W-:Y:S02]  /*bb00*/  SHF.R.S32.HI R8, RZ, 0x2, R7 ;  /* 0x00000002ff087819 */ /* 0x000fe40000011407 */
[----:B------:R-:W-:Y:S02]  /*bb10*/  LEA.HI R14, R14, R9, RZ, 0x5 ;  /* 0x000000090e0e7211 */ /* 0x000fe400078f28ff */
[----:B------:R-:W-:Y:S02]  /*bb20*/  LOP3.LUT R5, R5, 0x1ffffff0, RZ, 0xc0, !PT ;  /* 0x1ffffff005057812 */ /* 0x000fe400078ec0ff */
[--C-:B------:R-:W-:Y:S02]  /*bb30*/  SHF.R.S32.HI R9, RZ, 0x2, R12.reuse ;  /* 0x00000002ff097819 */ /* 0x100fe4000001140c */
[----:B------:R-:W-:Y:S01]  /*bb40*/  LEA.HI R11, R20, R20, RZ, 0x1 ;  /* 0x00000014140b7211 */ /* 0x000fe200078f08ff */
[----:B------:R-:W-:Y:S01]  /*bb50*/  IMAD.IADD R6, R6, 0x1, -R5 ;  /* 0x0000000106067824 */ /* 0x000fe200078e0a05 */
[----:B------:R-:W-:Y:S01]  /*bb60*/  LEA.HI R7, R7, R8, RZ, 0x1 ;  /* 0x0000000807077211 */ /* 0x000fe200078f08ff */
[----:B------:R-:W-:Y:S01]  /*bb70*/  VIADD R5, R8, 0x8 ;  /* 0x0000000808057836 */ /* 0x000fe20000000000 */
[----:B------:R-:W-:-:S02]  /*bb80*/  SHF.R.S32.HI R12, RZ, 0x1f, R12 ;  /* 0x0000001fff0c7819 */ /* 0x000fc4000001140c */
[----:B------:R-:W-:Y:S02]  /*bb90*/  LOP3.LUT R11, R11, 0x3fffffe, RZ, 0xc0, !PT ;  /* 0x03fffffe0b0b7812 */ /* 0x000fe400078ec0ff */
[----:B------:R-:W-:Y:S02]  /*bba0*/  LOP3.LUT R7, R7, 0xfffffffe, RZ, 0xc0, !PT ;  /* 0xfffffffe07077812 */ /* 0x000fe400078ec0ff */
[----:B------:R-:W-:Y:S01]  /*bbb0*/  LEA.HI R12, R12, R9, RZ, 0x3 ;  /* 0x000000090c0c7211 */ /* 0x000fe200078f18ff */
[----:B------:R-:W-:Y:S01]  /*bbc0*/  IMAD.IADD R20, R20, 0x1, -R11 ;  /* 0x0000000114147824 */ /* 0x000fe200078e0a0b */
[C---:B------:R-:W-:Y:S01]  /*bbd0*/  IADD3 R13, R8.reuse, 0x10, RZ ;  /* 0x00000010080d7810 */ /* 0x040fe20007ffe0ff */
[----:B------:R-:W-:Y:S01]  /*bbe0*/  IMAD.IADD R7, R8, 0x1, -R7 ;  /* 0x0000000108077824 */ /* 0x000fe200078e0a07 */
[----:B------:R-:W-:Y:S01]  /*bbf0*/  LOP3.LUT R12, R12, 0xfffffff8, RZ, 0xc0, !PT ;  /* 0xfffffff80c0c7812 */ /* 0x000fe200078ec0ff */
[----:B------:R-:W-:Y:S01]  /*bc00*/  VIADD R8, R8, 0x18 ;  /* 0x0000001808087836 */ /* 0x000fe20000000000 */
[----:B------:R-:W-:-:S02]  /*bc10*/  LEA.HI R11, R5, R5, RZ, 0x1 ;  /* 0x00000005050b7211 */ /* 0x000fc400078f08ff */
[----:B-1----:R-:W-:Y:S02]  /*bc20*/  SHF.R.S32.HI R18, RZ, 0x5, R14 ;  /* 0x00000005ff127819 */ /* 0x002fe4000001140e */
[----:B------:R-:W-:Y:S02]  /*bc30*/  LEA.HI R14, R13, R13, RZ, 0x1 ;  /* 0x0000000d0d0e7211 */ /* 0x000fe400078f08ff */
[----:B------:R-:W-:Y:S02]  /*bc40*/  IADD3 R15, R9, -R12, RZ ;  /* 0x8000000c090f7210 */ /* 0x000fe40007ffe0ff */
[----:B------:R-:W-:Y:S01]  /*bc50*/  LOP3.LUT R12, R11, 0xfffffffe, RZ, 0xc0, !PT ;  /* 0xfffffffe0b0c7812 */ /* 0x000fe200078ec0ff */
[----:B------:R-:W3:Y:S01]  /*bc60*/  S2R R9, SR_CTAID.X ;  /* 0x0000000000097919 */ /* 0x000ee20000002500 */
[----:B------:R-:W-:Y:S01]  /*bc70*/  LEA R7, R6, R7, 0x3 ;  /* 0x0000000706077211 */ /* 0x000fe200078e18ff */
[----:B------:R-:W-:Y:S01]  /*bc80*/  IMAD R17, R18, 0x10, R15 ;  /* 0x0000001012117824 */ /* 0x000fe200078e020f */
[----:B------:R-:W-:Y:S01]  /*bc90*/  LOP3.LUT R6, R14, 0xfffffffe, RZ, 0xc0, !PT ;  /* 0xfffffffe0e067812 */ /* 0x000fe200078ec0ff */
[----:B------:R-:W-:Y:S01]  /*bca0*/  IMAD.IADD R12, R5, 0x1, -R12 ;  /* 0x00000001050c7824 */ /* 0x000fe200078e0a0c */
[----:B------:R-:W-:Y:S01]  /*bcb0*/  SHF.R.S32.HI R5, RZ, 0x1, R11 ;  /* 0x00000001ff057819 */ /* 0x000fe2000001140b */
[----:B------:R1:W-:Y:S01]  /*bcc0*/  STL [R1+0x64], R7 ;  /* 0x0000640701007387 */ /* 0x0003e20000100800 */
[----:B------:R-:W-:-:S02]  /*bcd0*/  IADD3 R13, R13, -R6, RZ ;  /* 0x800000060d0d7210 */ /* 0x000fc40007ffe0ff */
[----:B------:R-:W-:Y:S02]  /*bce0*/  SHF.R.S32.HI R6, RZ, 0x1f, R11 ;  /* 0x0000001fff067819 */ /* 0x000fe4000001140b */
[----:B------:R-:W-:Y:S02]  /*bcf0*/  LEA.HI R11, R8, R8, RZ, 0x1 ;  /* 0x00000008080b7211 */ /* 0x000fe400078f08ff */
[----:B------:R-:W-:Y:S02]  /*bd00*/  LEA.HI R6, R6, R5, RZ, 0x4 ;  /* 0x0000000506067211 */ /* 0x000fe400078f20ff */
[----:B------:R-:W-:Y:S02]  /*bd10*/  SHF.R.S32.HI R15, RZ, 0x1, R11 ;  /* 0x00000001ff0f7819 */ /* 0x000fe4000001140b */
[--C-:B-1----:R-:W-:Y:S02]  /*bd20*/  SHF.R.S32.HI R7, RZ, 0x1, R14.reuse ;  /* 0x00000001ff077819 */ /* 0x102fe4000001140e */
[----:B------:R-:W-:-:S02]  /*bd30*/  SHF.R.S32.HI R14, RZ, 0x1f, R14 ;  /* 0x0000001fff0e7819 */ /* 0x000fc4000001140e */
[----:B------:R-:W-:Y:S02]  /*bd40*/  SHF.R.S32.HI R18, RZ, 0x1f, R11 ;  /* 0x0000001fff127819 */ /* 0x000fe4000001140b */
[----:B------:R-:W-:Y:S02]  /*bd50*/  LOP3.LUT R6, R6, 0x1ffffff0, RZ, 0xc0, !PT ;  /* 0x1ffffff006067812 */ /* 0x000fe400078ec0ff */
[----:B------:R-:W-:Y:S02]  /*bd60*/  LEA.HI R14, R14, R7, RZ, 0x4 ;  /* 0x000000070e0e7211 */ /* 0x000fe400078f20ff */
[----:B------:R-:W-:Y:S01]  /*bd70*/  LEA.HI R18, R18, R15, RZ, 0x4 ;  /* 0x0000000f12127211 */ /* 0x000fe200078f20ff */
[----:B------:R-:W-:Y:S01]  /*bd80*/  IMAD.IADD R5, R5, 0x1, -R6 ;  /* 0x0000000105057824 */ /* 0x000fe200078e0a06 */
[----:B------:R-:W-:Y:S02]  /*bd90*/  LOP3.LUT R11, R11, 0xfffffffe, RZ, 0xc0, !PT ;  /* 0xfffffffe0b0b7812 */ /* 0x000fe400078ec0ff */
[----:B------:R-:W-:-:S02]  /*bda0*/  LOP3.LUT R14, R14, 0x1ffffff0, RZ, 0xc0, !PT ;  /* 0x1ffffff00e0e7812 */ /* 0x000fc400078ec0ff */
[----:B------:R-:W-:Y:S01]  /*bdb0*/  LOP3.LUT R18, R18, 0x1ffffff0, RZ, 0xc0, !PT ;  /* 0x1ffffff012127812 */ /* 0x000fe200078ec0ff */
[----:B------:R-:W-:Y:S01]  /*bdc0*/  IMAD.IADD R11, R8, 0x1, -R11 ;  /* 0x00000001080b7824 */ /* 0x000fe200078e0a0b */
[----:B------:R-:W-:Y:S01]  /*bdd0*/  LEA R5, R5, R12, 0x3 ;  /* 0x0000000c05057211 */ /* 0x000fe200078e18ff */
[----:B------:R-:W-:Y:S01]  /*bde0*/  IMAD.IADD R14, R7, 0x1, -R14 ;  /* 0x00000001070e7824 */ /* 0x000fe200078e0a0e */
[----:B------:R-:W-:Y:S01]  /*bdf0*/  LEA R20, R20, R17, 0x6 ;  /* 0x0000001114147211 */ /* 0x000fe200078e30ff */
[----:B------:R-:W-:Y:S01]  /*be00*/  IMAD.IADD R18, R15, 0x1, -R18 ;  /* 0x000000010f127824 */ /* 0x000fe200078e0a12 */
[----:B------:R-:W-:Y:S01]  /*be10*/  MOV R15, 0x40000040 ;  /* 0x40000040000f7802 */ /* 0x000fe20000000f00 */
[----:B------:R-:W-:Y:S01]  /*be20*/  IMAD R8, R14, 0x8, R13 ;  /* 0x000000080e087824 */ /* 0x000fe200078e020d */
[----:B------:R-:W-:Y:S01]  /*be30*/  STL [R1+0x60], R5 ;  /* 0x0000600501007387 */ /* 0x000fe20000100800 */
[C---:B---3--:R-:W-:Y:S01]  /*be40*/  IMAD R7, R9.reuse, -0x80, R22 ;  /* 0xffffff8009077824 */ /* 0x048fe200078e0216 */
[----:B------:R-:W-:Y:S01]  /*be50*/  LEA R6, R18, R11, 0x3 ;  /* 0x0000000b12067211 */ /* 0x000fe200078e18ff */
[----:B------:R-:W-:Y:S01]  /*be60*/  IMAD.MOV.U32 R13, RZ, RZ, 0x40000040 ;  /* 0x40000040ff0d7424 */ /* 0x000fe200078e00ff */
[----:B------:R1:W-:Y:S01]  /*be70*/  STL [R1+0x5c], R8 ;  /* 0x00005c0801007387 */ /* 0x0003e20000100800 */
[----:B------:R-:W-:-:S03]  /*be80*/  IMAD R9, R9, -0x80, -R20 ;  /* 0xffffff8009097824 */ /* 0x000fc600078e0a14 */
[----:B------:R3:W-:Y:S01]  /*be90*/  STL [R1+0x58], R6 ;  /* 0x0000580601007387 */ /* 0x0007e20000100800 */
[----:B-1----:R-:W-:Y:S02]  /*bea0*/  IMAD.IADD R8, R7, 0x1, -R20 ;  /* 0x0000000107087824 */ /* 0x002fe400078e0a14 */
[----:B--2---:R-:W-:-:S04]  /*beb0*/  IMAD R5, R21, 0x2000, R16 ;  /* 0x0000200015057824 */ /* 0x004fc800078e0210 */
[C---:B---3--:R-:W-:Y:S01]  /*bec0*/  VIADD R6, R5.reuse, 0x4000 ;  /* 0x0000400005067836 */ /* 0x048fe20000000000 */
[----:B------:R-:W-:Y:S02]  /*bed0*/  IADD3 R7, R5, 0x20c00, RZ ;  /* 0x00020c0005077810 */ /* 0x000fe40007ffe0ff */
[----:B------:R-:W-:Y:S02]  /*bee0*/  SHF.R.U32.HI R5, RZ, 0x4, R5 ;  /* 0x00000004ff057819 */ /* 0x000fe40000011605 */
[----:B------:R-:W-:Y:S02]  /*bef0*/  SHF.R.U32.HI R6, RZ, 0x4, R6 ;  /* 0x00000004ff067819 */ /* 0x000fe40000011606 */
[----:B------:R-:W-:Y:S02]  /*bf00*/  SHF.R.U32.HI R7, RZ, 0x4, R7 ;  /* 0x00000004ff077819 */ /* 0x000fe40000011607 */
[----:B------:R-:W-:Y:S02]  /*bf10*/  LOP3.LUT R6, R6, 0x3fff, RZ, 0xc0, !PT ;  /* 0x00003fff06067812 */ /* 0x000fe400078ec0ff */
[----:B------:R-:W-:-:S02]  /*bf20*/  LOP3.LUT R5, R5, 0x3fff, RZ, 0xc0, !PT ;  /* 0x00003fff05057812 */ /* 0x000fc400078ec0ff */
[----:B------:R-:W-:Y:S02]  /*bf30*/  LOP3.LUT R11, R7, 0x3fff, RZ, 0xc0, !PT ;  /* 0x00003fff070b7812 */ /* 0x000fe400078ec0ff */
[----:B------:R-:W-:Y:S02]  /*bf40*/  LOP3.LUT R6, R6, 0x10000, RZ, 0xfc, !PT ;  /* 0x0001000006067812 */ /* 0x000fe400078efcff */
[----:B------:R-:W-:Y:S02]  /*bf50*/  LOP3.LUT R7, R5, 0x10000, RZ, 0xfc, !PT ;  /* 0x0001000005077812 */ /* 0x000fe400078efcff */
[----:B------:R-:W-:Y:S01]  /*bf60*/  LOP3.LUT R5, R11, 0x10000, RZ, 0xfc, !PT ;  /* 0x000100000b057812 */ /* 0x000fe200078efcff */
[C---:B------:R-:W-:Y:S01]  /*bf70*/  VIADD R18, R6.reuse, 0x2 ;  /* 0x0000000206127836 */ /* 0x040fe20000000000 */
[C---:B------:R-:W-:Y:S01]  /*bf80*/  IADD3 R12, R6.reuse, 0x6, RZ ;  /* 0x00000006060c7810 */ /* 0x040fe20007ffe0ff */
[----:B------:R-:W-:Y:S01]  /*bf90*/  VIADD R14, R6, 0x4 ;  /* 0x00000004060e7836 */ /* 0x000fe20000000000 */
[----:B------:R1:W-:Y:S01]  /*bfa0*/  STL [R1+0x34], R6 ;  /* 0x0000340601007387 */ /* 0x0003e20000100800 */
[----:B------:R-:W-:-:S02]  /*bfb0*/  VIADD R11, R10, 0x8 ;  /* 0x000000080a0b7836 */ /* 0x000fc40000000000 */
[C---:B------:R-:W-:Y:S01]  /*bfc0*/  VIADD R11, R10.reuse, 0x14 ;  /* 0x000000140a0b7836 */ /* 0x040fe20000000000 */
[----:B------:R2:W-:Y:S04]  /*bfd0*/  STL [R1+0x50], R5 ;  /* 0x0000500501007387 */ /* 0x0005e80000100800 */
[----:B------:R3:W-:Y:S01]  /*bfe0*/  STL.64 [R1+0x38], R12 ;  /* 0x0000380c01007387 */ /* 0x0007e20000100a00 */
[----:B-1----:R-:W-:-:S03]  /*bff0*/  IADD3 R6, R10, 0xc, RZ ;  /* 0x0000000c0a067810 */ /* 0x002fc60007ffe0ff */
[----:B------:R3:W-:Y:S01]  /*c000*/  STL.64 [R1+0x48], R18 ;  /* 0x0000481201007387 */ /* 0x0007e20000100a00 */
[C---:B------:R-:W-:Y:S01]  /*c010*/  IADD3 R6, R10.reuse, 0x18, RZ ;  /* 0x000000180a067810 */ /* 0x040fe20007ffe0ff */
[C---:B--2---:R-:W-:Y:S02]  /*c020*/  VIADD R5, R10.reuse, 0x4 ;  /* 0x000000040a057836 */ /* 0x044fe40000000000 */
[----:B------:R3:W-:Y:S01]  /*c030*/  STL.64 [R1+0x40], R14 ;  /* 0x0000400e01007387 */ /* 0x0007e20000100a00 */
[C---:B------:R-:W-:Y:S02]  /*c040*/  VIADD R5, R10.reuse, 0x10 ;  /* 0x000000100a057836 */ /* 0x040fe40000000000 */
[----:B------:R-:W-:-:S07]  /*c050*/  VIADD R5, R10, 0x1c ;  /* 0x0000001c0a057836 */ /* 0x000fce0000000000 */
.L_x_1234:
[----:B------:R-:W-:Y:S01]  /*c060*/  IMAD.U32 R5, RZ, RZ, UR36 ;  /* 0x00000024ff057e24 */ /* 0x000fe2000f8e00ff */
[----:B------:R-:W-:Y:S05]  /*c070*/  YIELD ;  /* 0x0000000000007946 */ /* 0x000fea0003800000 */
[----:B------:R-:W-:-:S04]  /*c080*/  LOP3.LUT R5, R5, 0x1, RZ, 0xfc, !PT ;  /* 0x0000000105057812 */ /* 0x000fc800078efcff */
[----:B------:R-:W-:-:S13]  /*c090*/  ISETP.NE.AND P6, PT, R5, 0x3, PT ;  /* 0x000000030500780c */ /* 0x000fda0003fc5270 */
[----:B------:R-:W-:Y:S05]  /*c0a0*/  @!P6 BRA `(.L_x_1224) ;  /* 0x000000000004e947 */ /* 0x000fea0003800000 */
[----:B------:R-:W-:Y:S01]  /*c0b0*/  BPT.TRAP 0x1 ;  /* 0x000000040000795c */ /* 0x000fe20000300000 */
.L_x_1224:
[----:B------:R-:W-:Y:S02]  /*c0c0*/  LEA R6, R0, R16, 0x3 ;  /* 0x0000001000067211 */ /* 0x000fe400078e18ff */
[----:B---3--:R-:W-:-:S04]  /*c0d0*/  SHF.L.U32 R19, R4, 0x1f, RZ ;  /* 0x0000001f04137819 */ /* 0x008fc800000006ff */
[----:B------:R1:W2:Y:S01]  /*c0e0*/  SYNCS.PHASECHK.TRANS64.TRYWAIT P0, [R6+URZ+0x30c10], R19 ;  /* 0x030c1013060075a7 */ /* 0x0002a2000800017f */
[----:B------:R-:W-:Y:S05]  /*c0f0*/  @!P6 BRA `(.L_x_1225) ;  /* 0x000000000004e947 */ /* 0x000fea0003800000 */
[----:B------:R-:W-:Y:S01]  /*c100*/  BPT.TRAP 0x1 ;  /* 0x000000040000795c */ /* 0x000fe20000300000 */
.L_x_1225:
[----:B------:R-:W-:-:S05]  /*c110*/  VIADD R5, R16, 0x10000 ;  /* 0x0001000010057836 */ /* 0x000fca0000000000 */
[----:B------:R-:W-:-:S04]  /*c120*/  SHF.R.U32.HI R5, RZ, 0x4, R5 ;  /* 0x00000004ff057819 */ /* 0x000fc80000011605 */
[----:B------:R-:W-:-:S04]  /*c130*/  LOP3.LUT R5, R5, 0x3fff, RZ, 0xc0, !PT ;  /* 0x00003fff05057812 */ /* 0x000fc800078ec0ff */
[----:B------:R-:W-:Y:S01]  /*c140*/  LOP3.LUT R11, R5, 0x10000, RZ, 0xfc, !PT ;  /* 0x00010000050b7812 */ /* 0x000fe200078efcff */
[----:B--2---:R-:W-:Y:S06]  /*c150*/  @P0 BRA `(.L_x_1226) ;  /* 0x0000000000080947 */ /* 0x004fec0003800000 */
[----:B------:R-:W2:Y:S02]  /*c160*/  SYNCS.PHASECHK.TRANS64.TRYWAIT P0, [R6+URZ+0x30c10], R19 ;  /* 0x030c1013060075a7 */ /* 0x000ea4000800017f */
[----:B--2---:R-:W-:Y:S05]  /*c170*/  @!P0 BRA `(.L_x_1227) ;  /* 0x000000a000c88947 */ /* 0x004fea0003800000 */
.L_x_1226:
[----:B------:R-:W-:Y:S01]  /*c180*/  IMAD R11, R0, 0x400, R11 ;  /* 0x00000400000b7824 */ /* 0x000fe200078e020b */
[----:B------:R-:W-:Y:S05]  /*c190*/  WARPSYNC.ALL ;  /* 0x0000000000007948 */ /* 0x000fea0003800000 */
[----:B------:R-:W-:Y:S01]  /*c1a0*/  R2UR UR4, R7 ;  /* 0x00000000070472ca */ /* 0x000fe200000e0000 */
[----:B------:R-:W3:Y:S01]  /*c1b0*/  LDL R18, [R1+0x64] ;  /* 0x0000640001127983 */ /* 0x000ee20000100800 */
[----:B------:R-:W-:Y:S01]  /*c1c0*/  R2UR UR6, R11 ;  /* 0x000000000b0672ca */ /* 0x000fe200000e0000 */
[----:B------:R-:W-:Y:S01]  /*c1d0*/  WARPGROUP.ARRIVE ;  /* 0x00000000000079c5 */ /* 0x000fe20000000000 */
[----:B------:R-:W-:Y:S01]  /*c1e0*/  UMOV UR5, 0x40000040 ;  /* 0x4000004000057882 */ /* 0x000fe20000000000 */
[----:B------:R-:W-:Y:S01]  /*c1f0*/  UMOV UR7, 0x40000040 ;  /* 0x4000004000077882 */ /* 0x000fe20000000000 */
[----:B------:R-:W4:Y:S04]  /*c200*/  LDL R14, [R1+0x60] ;  /* 0x00006000010e7983 */ /* 0x000f280000100800 */
[----:B------:R-:W5:Y:S04]  /*c210*/  LDL R17, [R1+0x5c] ;  /* 0x00005c0001117983 */ /* 0x000f680000100800 */
[----:B------:R-:W2:Y:S01]  /*c220*/  LDL R15, [R1+0x58] ;  /* 0x00005800010f7983 */ /* 0x000ea20000100800 */
[----:B------:R-:W-:Y:S01]  /*c230*/  HGMMA.64x128x16.F32.BF16 R72, gdesc[UR4], RZ, !UPT, gsb0 ;  /* 0x01e00000044879f0 */ /* 0x000fe2000c0018ff */
[----:B------:R-:W-:Y:S01]  /*c240*/  IMAD.MOV.U32 R13, RZ, RZ, 0x40000040 ;  /* 0x40000040ff0d7424 */ /* 0x000fe200078e00ff */
[----:B------:R-:W-:Y:S01]  /*c250*/  IADD3 R12, R7, 0x2, RZ ;  /* 0x00000002070c7810 */ /* 0x000fe20007ffe0ff */
[----:B------:R-:W-:Y:S01]  /*c260*/  UIADD3 UR4, UR6, 0x2, URZ ;  /* 0x0000000206047890 */ /* 0x000fe2000fffe03f */
[----:B------:R-:W-:-:S02]  /*c270*/  UMOV UR11, 0x40000040 ;  /* 0x40000040000b7882 */ /* 0x000fc40000000000 */
[----:B------:R-:W-:Y:S01]  /*c280*/  R2UR UR8, R12 ;  /* 0x000000000c0872ca */ /* 0x000fe200000e0000 */
[----:B------:R-:W-:Y:S01]  /*c290*/  VIADD R12, R7, 0x4 ;  /* 0x00000004070c7836 */ /* 0x000fe20000000000 */
[----:B------:R-:W-:Y:S01]  /*c2a0*/  R2UR UR9, R13 ;  /* 0x000000000d0972ca */ /* 0x000fe200000e0000 */
[----:B------:R-:W-:Y:S01]  /*c2b0*/  UMOV UR7, 0x40000040 ;  /* 0x4000004000077882 */ /* 0x000fe20000000000 */
[----:B------:R-:W-:Y:S01]  /*c2c0*/  UMOV UR10, UR4 ;  /* 0x00000004000a7c82 */ /* 0x000fe20008000000 */
[----:B------:R-:W-:Y:S01]  /*c2d0*/  MOV R13, 0x40000040 ;  /* 0x40000040000d7802 */ /* 0x000fe20000000f00 */
[----:B------:R-:W-:Y:S02]  /*c2e0*/  UIADD3 UR4, UR6, 0x4, URZ ;  /* 0x0000000406047890 */ /* 0x000fe4000fffe03f */
[----:B------:R-:W-:Y:S01]  /*c2f0*/  UIADD3 UR6, UR6, 0x6, URZ ;  /* 0x0000000606067890 */ /* 0x000fe2000fffe03f */
[----:B------:R-:W-:Y:S02]  /*c300*/  WARPGROUP.DEPBAR.LE gsb0, 0x0 ;  /* 0x00008000000079c5 */ /* 0x000fe40000010000 */
[----:B------:R-:W-:-:S06]  /*c310*/  WARPGROUP.ARRIVE ;  /* 0x00000000000079c5 */ /* 0x000fcc0000000000 */
[----:B------:R-:W-:Y:S01]  /*c320*/  HGMMA.64x128x16.F32.BF16 R72, gdesc[UR8], R72, gsb0 ;  /* 0x01e00000084879f0 */ /* 0x000fe20008001848 */
[----:B------:R-:W-:Y:S01]  /*c330*/  R2UR UR8, R12 ;  /* 0x000000000c0872ca */ /* 0x000fe200000e0000 */
[----:B------:R-:W-:Y:S01]  /*c340*/  UMOV UR10, UR4 ;  /* 0x00000004000a7c82 */ /* 0x000fe20008000000 */
[----:B------:R-:W-:Y:S01]  /*c350*/  R2UR UR9, R13 ;  /* 0x000000000d0972ca */ /* 0x000fe200000e0000 */
[----:B------:R-:W-:Y:S01]  /*c360*/  UMOV UR11, 0x40000040 ;  /* 0x40000040000b7882 */ /* 0x000fe20000000000 */
[----:B------:R-:W-:Y:S02]  /*c370*/  VIADD R12, R7, 0x6 ;  /* 0x00000006070c7836 */ /* 0x000fe40000000000 */
[----:B------:R-:W-:-:S03]  /*c380*/  IMAD.MOV.U32 R13, RZ, RZ, 0x40000040 ;  /* 0x40000040ff0d7424 */ /* 0x000fc600078e00ff */
[----:B------:R-:W-:Y:S02]  /*c390*/  R2UR UR4, R12 ;  /* 0x000000000c0472ca */ /* 0x000fe400000e0000 */
[----:B------:R-:W-:Y:S01]  /*c3a0*/  R2UR UR5, R13 ;  /* 0x000000000d0572ca */ /* 0x000fe200000e0000 */
[----:B------:R-:W-:Y:S02]  /*c3b0*/  WARPGROUP.DEPBAR.LE gsb0, 0x0 ;  /* 0x00008000000079c5 */ /* 0x000fe40000010000 */
[----:B------:R-:W-:-:S06]  /*c3c0*/  WARPGROUP.ARRIVE ;  /* 0x00000000000079c5 */ /* 0x000fcc0000000000 */
[----:B------:R-:W-:Y:S01]  /*c3d0*/  HGMMA.64x128x16.F32.BF16 R72, gdesc[UR8], R72, gsb0 ;  /* 0x01e00000084879f0 */ /* 0x000fe20008001848 */
[----:B---3--:R-:W-:-:S04]  /*c3e0*/  LEA R12, R0, R18, 0x7 ;  /* 0x00000012000c7211 */ /* 0x008fc800078e38ff */
[----:B------:R-:W-:Y:S01]  /*c3f0*/  LEA R227, R3, R12, 0x1 ;  /* 0x0000000c03e37211 */ /* 0x000fe200078e08ff */
[C---:B----4-:R-:W-:Y:S01]  /*c400*/  IMAD R14, R0.reuse, 0x80, R14 ;  /* 0x00000080000e7824 */ /* 0x050fe200078e020e */
[----:B-----5:R-:W-:-:S03]  /*c410*/  LEA R18, R0, R17, 0x7 ;  /* 0x0000001100127211 */ /* 0x020fc600078e38ff */
[C---:B------:R-:W-:Y:S02]  /*c420*/  IMAD R17, R3.reuse, 0x2, R14 ;  /* 0x0000000203117824 */ /* 0x040fe400078e020e */
[----:B--2---:R-:W-:Y:S01]  /*c430*/  IMAD R20, R0, 0x80, R15 ;  /* 0x0000008000147824 */ /* 0x004fe200078e020f */
[----:B------:R-:W-:Y:S01]  /*c440*/  LEA R13, R3, R18, 0x1 ;  /* 0x00000012030d7211 */ /* 0x000fe200078e08ff */
[----:B------:R-:W-:Y:S01]  /*c450*/  IMAD R12, R17, 0x4, R16 ;  /* 0x00000004110c7824 */ /* 0x000fe200078e0210 */
[-C--:B------:R-:W-:Y:S01]  /*c460*/  LEA R18, R227, R16.reuse, 0x2 ;  /* 0x00000010e3127211 */ /* 0x080fe200078e10ff */
        /* <DEDUP_REMOVED lines=18> */
.L_x_1228:
[----:B------:R1:W1:Y:S01]  /*c590*/  SYNCS.PHASECHK.TRANS64.TRYWAIT P0, [R6+URZ+0x30c30], R19 ;  /* 0x030c3013060075a7 */ /* 0x000262000800017f */
[----:B------:R-:W-:Y:S05]  /*c5a0*/  @!P6 BRA `(.L_x_1229) ;  /* 0x000000000004e947 */ /* 0x000fea0003800000 */
[----:B------:R-:W-:Y:S01]  /*c5b0*/  BPT.TRAP 0x1 ;  /* 0x000000040000795c */ /* 0x000fe20000300000 */
.L_x_1229:
[----:B-1----:R-:W-:Y:S05]  /*c5c0*/  @P0 BRA `(.L_x_1230) ;  /* 0x0000000000080947 */ /* 0x002fea0003800000 */
[----:B------:R-:W1:Y:S02]  /*c5d0*/  SYNCS.PHASECHK.TRANS64.TRYWAIT P0, [R6+URZ+0x30c30], R19 ;  /* 0x030c3013060075a7 */ /* 0x000e64000800017f */
[----:B-1----:R-:W-:Y:S05]  /*c5e0*/  @!P0 BRA `(.L_x_1231) ;  /* 0x0000009c00c08947 */ /* 0x002fea0003800000 */
.L_x_1230:
        /* <DEDUP_REMOVED lines=16> */
[----:B-1----:R-:W-:Y:S01]  /*c6f0*/  MUFU.TANH R200, R75 ;  /* 0x0000004b00c87308 */ /* 0x002fe20000002400 */
        /* <DEDUP_REMOVED lines=12> */
[----:B---3--:R-:W-:Y:S01]  /*c7c0*/  MUFU.TANH R201, R83 ;  /* 0x0000005300c97308 */ /* 0x008fe20000002400 */
[----:B------:R-:W-:Y:S01]  /*c7d0*/  FMUL.FTZ R23, R84, UR9 ;  /* 0x0000000954177c20 */ /* 0x000fe20008410000 */
[----:B------:R-:W-:Y:S01]  /*c7e0*/  STL [R1+0xf4], R168 ;  /* 0x0000f4a801007387 */ /* 0x000fe20000100800 */
[----:B------:R-:W-:-:S03]  /*c7f0*/  FMUL.FTZ R138, R86, UR9 ;  /* 0x00000009568a7c20 */ /* 0x000fc60008410000 */
[----:B------:R-:W-:Y:S01]  /*c800*/  STL [R1+0xf0], R167 ;  /* 0x0000f0a701007387 */ /* 0x000fe20000100800 */
[----:B------:R-:W-:Y:S01]  /*c810*/  FMUL.FTZ R136, R87, UR9 ;  /* 0x0000000957887c20 */ /* 0x000fe20008410000 */
[----:B----4-:R1:W-:Y:S02]  /*c820*/  MUFU.TANH R202, R85 ;  /* 0x0000005500ca7308 */ /* 0x0103e40000002400 */
[----:B------:R-:W-:Y:S04]  /*c830*/  STL [R1+0xec], R166 ;  /* 0x0000eca601007387 */ /* 0x000fe80000100800 */
[----:B------:R-:W-:Y:S01]  /*c840*/  STL [R1+0xe8], R165 ;  /* 0x0000e8a501007387 */ /* 0x000fe20000100800 */
[----:B------:R-:W-:Y:S01]  /*c850*/  UMOV UR5, 0x40000040 ;  /* 0x4000004000057882 */ /* 0x000fe20000000000 */
[----:B------:R-:W-:Y:S01]  /*c860*/  UMOV UR7, 0x40000040 ;  /* 0x4000004000077882 */ /* 0x000fe20000000000 */
[----:B------:R-:W-:Y:S01]  /*c870*/  UMOV UR15, 0x40000040 ;  /* 0x40000040000f7882 */ /* 0x000fe20000000000 */
[----:B------:R-:W-:Y:S01]  /*c880*/  STL [R1+0xe4], R164 ;  /* 0x0000e4a401007387 */ /* 0x000fe20000100800 */
[----:B------:R-:W-:Y:S01]  /*c890*/  FMUL.FTZ R204, R91, UR9 ;  /* 0x000000095bcc7c20 */ /* 0x000fe20008410000 */
[----:B------:R3:W-:Y:S02]  /*c8a0*/  MUFU.TANH R203, R138 ;  /* 0x0000008a00cb7308 */ /* 0x0007e40000002400 */
[----:B------:R-:W-:Y:S04]  /*c8b0*/  STL [R1+0xe0], R163 ;  /* 0x0000e0a301007387 */ /* 0x000fe80000100800 */
[----:B------:R-:W-:Y:S01]  /*c8c0*/  STL [R1+0xdc], R162 ;  /* 0x0000dca201007387 */ /* 0x000fe20000100800 */
[----:B--2---:R-:W-:-:S03]  /*c8d0*/  R2UR UR4, R26 ;  /* 0x000000001a0472ca */ /* 0x004fc600000e0000 */
[----:B------:R-:W-:Y:S01]  /*c8e0*/  STL [R1+0xd8], R161 ;  /* 0x0000d8a101007387 */ /* 0x000fe20000100800 */
[----:B------:R-:W-:Y:S01]  /*c8f0*/  FMUL.FTZ R139, R89, UR9 ;  /* 0x00000009598b7c20 */ /* 0x000fe20008410000 */
[----:B------:R-:W-:Y:S01]  /*c900*/  FMUL.FTZ R126, R126, UR9 ;  /* 0x000000097e7e7c20 */ /* 0x000fe20008410000 */
[----:B------:R-:W2:Y:S01]  /*c910*/  MUFU.TANH R19, R19 ;  /* 0x0000001300137308 */ /* 0x000ea20000002400 */
[----:B------:R-:W-:Y:S04]  /*c920*/  STL [R1+0xd4], R160 ;  /* 0x0000d4a001007387 */ /* 0x000fe80000100800 */
[----:B------:R-:W-:Y:S01]  /*c930*/  STL [R1+0xd0], R159 ;  /* 0x0000d09f01007387 */ /* 0x000fe20000100800 */
[----:B------:R-:W-:Y:S02]  /*c940*/  ISETP.GT.AND P2, PT, R9, RZ, PT ;  /* 0x000000ff0900720c */ /* 0x000fe40003f44270 */
[----:B------:R-:W4:Y:S01]  /*c950*/  MUFU.TANH R230, R230 ;  /* 0x000000e600e67308 */ /* 0x000f220000002400 */
[----:B------:R-:W-:Y:S04]  /*c960*/  STL [R1+0xcc], R158 ;  /* 0x0000cc9e01007387 */ /* 0x000fe80000100800 */
[----:B------:R-:W-:Y:S01]  /*c970*/  STL [R1+0xc8], R157 ;  /* 0x0000c89d01007387 */ /* 0x000fe20000100800 */
[----:B------:R-:W-:-:S02]  /*c980*/  ISETP.GT.AND P3, PT, R8, 0x8, PT ;  /* 0x000000080800780c */ /* 0x000fc40003f64270 */
[----:B------:R-:W-:Y:S01]  /*c990*/  MUFU.TANH R237, R237 ;  /* 0x000000ed00ed7308 */ /* 0x000fe20000002400 */
[----:B------:R-:W-:Y:S04]  /*c9a0*/  STL [R1+0xc4], R156 ;  /* 0x0000c49c01007387 */ /* 0x000fe80000100800 */
[----:B------:R-:W-:Y:S03]  /*c9b0*/  STL [R1+0xc0], R155 ;  /* 0x0000c09b01007387 */ /* 0x000fe60000100800 */
[----:B------:R-:W4:Y:S01]  /*c9c0*/  MUFU.TANH R236, R236 ;  /* 0x000000ec00ec7308 */ /* 0x000f220000002400 */
[----:B------:R-:W-:Y:S04]  /*c9d0*/  STL [R1+0xbc], R154 ;  /* 0x0000bc9a01007387 */ /* 0x000fe80000100800 */
[----:B------:R-:W-:Y:S01]  /*c9e0*/  STL [R1+0xb8], R153 ;  /* 0x0000b89901007387 */ /* 0x000fe20000100800 */
[----:B------:R-:W-:Y:S01]  /*c9f0*/  ISETP.GT.AND P1, PT, R8, RZ, PT ;  /* 0x000000ff0800720c */ /* 0x000fe20003f24270 */
[----:B------:R-:W-:Y:S01]  /*ca00*/  FMUL.FTZ R128, R128, UR9 ;  /* 0x0000000980807c20 */ /* 0x000fe20008410000 */
[----:B------:R-:W-:Y:S01]  /*ca10*/  ISETP.GT.AND P0, PT, R9, 0x8, PT ;  /* 0x000000080900780c */ /* 0x000fe20003f04270 */
[----:B------:R-:W-:Y:S01]  /*ca20*/  STL [R1+0xb4], R152 ;  /* 0x0000b49801007387 */ /* 0x000fe20000100800 */
[----:B------:R-:W4:Y:S03]  /*ca30*/  MUFU.TANH R233, R233 ;  /* 0x000000e900e97308 */ /* 0x000f260000002400 */
[----:B------:R-:W-:Y:S04]  /*ca40*/  STL [R1+0xb0], R151 ;  /* 0x0000b09701007387 */ /* 0x000fe80000100800 */
        /* <DEDUP_REMOVED lines=19> */
[----:B------:R1:W-:Y:S04]  /*cb80*/  STL [R1+0x7c], R6 ;  /* 0x00007c0601007387 */ /* 0x0003e80000100800 */
[----:B------:R-:W-:Y:S04]  /*cb90*/  STL [R1+0x78], R5 ;  /* 0x0000780501007387 */ /* 0x000fe80000100800 */
[----:B------:R3:W-:Y:S04]  /*cba0*/  STL [R1+0x74], R4 ;  /* 0x0000740401007387 */ /* 0x0007e80000100800 */
[----:B------:R2:W-:Y:S04]  /*cbb0*/  STL [R1+0x70], R2 ;  /* 0x0000700201007387 */ /* 0x0005e80000100800 */
[----:B-1----:R-:W4:Y:S04]  /*cbc0*/  LDL.64 R6, [R1+0x40] ;  /* 0x0000400001067983 */ /* 0x002f280000100a00 */
[----:B---3--:R-:W3:Y:S01]  /*cbd0*/  LDL.64 R4, [R1+0x48] ;  /* 0x0000480001047983 */ /* 0x008ee20000100a00 */
[----:B------:R-:W-:Y:S01]  /*cbe0*/  WARPGROUP.ARRIVE ;  /* 0x00000000000079c5 */ /* 0x000fe20000000000 */
[----:B------:R-:W-:Y:S01]  /*cbf0*/  FMUL.FTZ R91, R96, UR9 ;  /* 0x00000009605b7c20 */ /* 0x000fe20008410000 */
[----:B------:R-:W-:Y:S01]  /*cc00*/  FMUL.FTZ R138, R90, UR9 ;  /* 0x000000095a8a7c20 */ /* 0x000fe20008410000 */
[----:B------:R-:W-:Y:S01]  /*cc10*/  FMUL.FTZ R89, R94, UR9 ;  /* 0x000000095e597c20 */ /* 0x000fe20008410000 */
[----:B------:R-:W-:Y:S01]  /*cc20*/  FMUL.FTZ R90, R95, UR9 ;  /* 0x000000095f5a7c20 */ /* 0x000fe20008410000 */
[----:B--2---:R-:W1:Y:S01]  /*cc30*/  LDC R2, c[0x0][0x74c] ;  /* 0x0001d300ff027b82 */ /* 0x004e620000000800 */
[----:B------:R-:W-:Y:S01]  /*cc40*/  HGMMA.64x128x16.F32.BF16 R24, gdesc[UR4], RZ, !UPT, gsb0 ;  /* 0x01e00000041879f0 */ /* 0x000fe2000c0018ff */
[----:B------:R-:W-:Y:S01]  /*cc50*/  UIADD3 UR4, UR6, 0x2, URZ ;  /* 0x0000000206047890 */ /* 0x000fe2000fffe03f */
[----:B------:R-:W2:Y:S01]  /*cc60*/  MUFU.TANH R136, R136 ;  /* 0x0000008800887308 */ /* 0x000ea20000002400 */
[----:B------:R-:W-:Y:S01]  /*cc70*/  FMUL.FTZ R205, R92, UR9 ;  /* 0x000000095ccd7c20 */ /* 0x000fe20008410000 */
[----:B------:R-:W-:Y:S01]  /*cc80*/  FMUL.FTZ R92, R97, UR9 ;  /* 0x00000009615c7c20 */ /* 0x000fe20008410000 */
[----:B------:R-:W-:Y:S01]  /*cc90*/  FMUL.FTZ R100, R100, UR9 ;  /* 0x0000000964647c20 */ /* 0x000fe20008410000 */
[----:B------:R-:W-:Y:S01]  /*cca0*/  FMUL.FTZ R101, R101, UR9 ;  /* 0x0000000965657c20 */ /* 0x000fe20008410000 */
[----:B------:R-:W2:Y:S01]  /*ccb0*/  LDC.64 R94, c[0x0][0x748] ;  /* 0x0001d200ff5e7b82 */ /* 0x000ea20000000a00 */
[----:B------:R-:W-:Y:S01]  /*ccc0*/  UMOV UR14, UR4 ;  /* 0x00000004000e7c82 */ /* 0x000fe20008000000 */
[----:B------:R-:W-:Y:S01]  /*ccd0*/  ULDC UR4, c[0x0][0x280] ;  /* 0x0000a00000047ab9 */ /* 0x000fe20000000800 */
[----:B------:R1:W2:Y:S01]  /*cce0*/  MUFU.TANH R171, R88 ;  /* 0x0000005800ab7308 */ /* 0x0002a20000002400 */
[----:B------:R-:W-:Y:S01]  /*ccf0*/  ULEA UR4, UR40, -UR4, 0x7 ;  /* 0x8000000428047291 */ /* 0x000fe2000f8e383f */
[----:B------:R-:W-:Y:S01]  /*cd00*/  FMUL.FTZ R120, R120, UR9 ;  /* 0x0000000978787c20 */ /* 0x000fe20008410000 */
[----:B------:R-:W-:Y:S01]  /*cd10*/  FMUL.FTZ R122, R122, UR9 ;  /* 0x000000097a7a7c20 */ /* 0x000fe20008410000 */
[----:B------:R-:W-:Y:S01]  /*cd20*/  FMUL.FTZ R123, R123, UR9 ;  /* 0x000000097b7b7c20 */ /* 0x000fe20008410000 */
[----:B------:R-:W-:Y:S01]  /*cd30*/  FMUL.FTZ R99, R99, UR9 ;  /* 0x0000000963637c20 */ /* 0x000fe20008410000 */
[----:B------:R-:W-:Y:S01]  /*cd40*/  FMUL.FTZ R102, R102, UR9 ;  /* 0x0000000966667c20 */ /* 0x000fe20008410000 */
[----:B------:R-:W-:Y:S01]  /*cd50*/  LEA R96, R3, UR4, 0x1 ;  /* 0x0000000403607c11 */ /* 0x000fe2000f8e08ff */
[----:B------:R-:W-:Y:S01]  /*cd60*/  UIADD3 UR4, UR6, 0x4, URZ ;  /* 0x0000000406047890 */ /* 0x000fe2000fffe03f */
[----:B-1----:R-:W-:Y:S01]  /*cd70*/  FMUL.FTZ R88, R93, UR9 ;  /* 0x000000095d587c20 */ /* 0x002fe20008410000 */
[----:B------:R-:W1:Y:S01]  /*cd80*/  MUFU.TANH R170, R139 ;  /* 0x0000008b00aa7308 */ /* 0x000e620000002400 */
[----:B------:R-:W-:Y:S01]  /*cd90*/  FMUL.FTZ R103, R103, UR9 ;  /* 0x0000000967677c20 */ /* 0x000fe20008410000 */
[----:B------:R-:W-:Y:S01]  /*cda0*/  FMUL.FTZ R109, R109, UR9 ;  /* 0x000000096d6d7c20 */ /* 0x000fe20008410000 */
[----:B------:R-:W-:Y:S01]  /*cdb0*/  FMUL.FTZ R104, R104, UR9 ;  /* 0x0000000968687c20 */ /* 0x000fe20008410000 */
[----:B------:R-:W-:Y:S01]  /*cdc0*/  FMUL.FTZ R105, R105, UR9 ;  /* 0x0000000969697c20 */ /* 0x000fe20008410000 */
[----:B------:R-:W-:Y:S01]  /*cdd0*/  FMUL.FTZ R112, R112, UR9 ;  /* 0x0000000970707c20 */ /* 0x000fe20008410000 */
[----:B------:R-:W-:Y:S01]  /*cde0*/  FMUL.FTZ R124, R124, UR9 ;  /* 0x000000097c7c7c20 */ /* 0x000fe20008410000 */
[----:B------:R-:W-:Y:S01]  /*cdf0*/  FMUL.FTZ R108, R108, UR9 ;  /* 0x000000096c6c7c20 */ /* 0x000fe20008410000 */
[----:B------:R-:W-:Y:S01]  /*ce00*/  MUFU.TANH R91, R91 ;  /* 0x0000005b005b7308 */ /* 0x000fe20000002400 */
        /* <DEDUP_REMOVED lines=8> */
[----:B------:R-:W-:-:S07]  /*ce90*/  FMUL.FTZ R106, R106, UR9 ;  /* 0x000000096a6a7c20 */ /* 0x000fce0008410000 */
[----:B------:R-:W-:Y:S08]  /*cea0*/  MUFU.TANH R168, R204 ;  /* 0x000000cc00a87308 */ /* 0x000ff00000002400 */
[----:B------:R-:W-:Y:S08]  /*ceb0*/  MUFU.TANH R89, R89 ;  /* 0x0000005900597308 */ /* 0x000ff00000002400 */
[----:B------:R-:W-:Y:S01]  /*cec0*/  MUFU.TANH R90, R90 ;  /* 0x0000005a005a7308 */ /* 0x000fe20000002400 */
[----:B------:R-:W-:-:S02]  /*ced0*/  WARPGROUP.DEPBAR.LE gsb0, 0x0 ;  /* 0x00008000000079c5 */ /* 0x000fc40000010000 */
[----:B------:R-:W-:Y:S01]  /*cee0*/  WARPGROUP.ARRIVE ;  /* 0x00000000000079c5 */ /* 0x000fe20000000000 */
[----:B---3--:R-:W-:Y:S02]  /*cef0*/  R2UR UR12, R4 ;  /* 0x00000000040c72ca */ /* 0x008fe400000e0000 */
[----:B------:R-:W-:Y:S02]  /*cf00*/  R2UR UR13, R5 ;  /* 0x00000000050d72ca */ /* 0x000fe400000e0000 */
[----:B------:R-:W-:Y:S01]  /*cf10*/  IADD3 R2, -R2, 0x8, RZ ;  /* 0x0000000802027810 */ /* 0x000fe20007ffe1ff */
[----:B------:R-:W3:Y:S01]  /*cf20*/  LDL.64 R4, [R1+0x38] ;  /* 0x0000380001047983 */ /* 0x000ee20000100a00 */
[----:B------:R-:W-:Y:S01]  /*cf30*/  IADD3 R96, R8, R96, RZ ;  /* 0x0000006008607210 */ /* 0x000fe20007ffe0ff */
[----:B------:R-:W-:Y:S01]  /*cf40*/  UIADD3 UR6, UR6, 0x6, URZ ;  /* 0x0000000606067890 */ /* 0x000fe2000fffe03f */
[----:B------:R-:W1:Y:S01]  /*cf50*/  MUFU.TANH R167, R205 ;  /* 0x000000cd00a77308 */ /* 0x000e620000002400 */
[----:B------:R-:W-:Y:S01]  /*cf60*/  UMOV UR7, 0x40000040 ;  /* 0x4000004000077882 */ /* 0x000fe20000000000 */
[----:B------:R-:W-:-:S05]  /*cf70*/  FMUL.FTZ R93, R98, UR9 ;  /* 0x00000009625d7c20 */ /* 0x000fca0008410000 */
[----:B------:R-:W-:Y:S01]  /*cf80*/  HGMMA.64x128x16.F32.BF16 R24, gdesc[UR12], R24, gsb0 ;  /* 0x01e000000c1879f0 */ /* 0x000fe20008001818 */
[----:B----4-:R-:W-:Y:S01]  /*cf90*/  R2UR UR12, R6 ;  /* 0x00000000060c72ca */ /* 0x010fe200000e0000 */
[----:B------:R-:W4:Y:S01]  /*cfa0*/  MUFU.TANH R88, R88 ;  /* 0x0000005800587308 */ /* 0x000f220000002400 */
[----:B------:R-:W-:Y:S01]  /*cfb0*/  R2UR UR13, R7 ;  /* 0x00000000070d72ca */ /* 0x000fe200000e0000 */
[----:B------:R-:W-:Y:S01]  /*cfc0*/  UMOV UR14, UR4 ;  /* 0x00000004000e7c82 */ /* 0x000fe20008000000 */
[----:B------:R-:W-:-:S05]  /*cfd0*/  UMOV UR15, 0x40000040 ;  /* 0x40000040000f7882 */ /* 0x000fca0000000000 */
[----:B------:R1:W-:Y:S01]  /*cfe0*/  MUFU.TANH R7, R126 ;  /* 0x0000007e00077308 */ /* 0x0003e20000002400 */
[-C--:B------:R-:W-:Y:S02]  /*cff0*/  IADD3 R221, R2, -R96.reuse, RZ ;  /* 0x8000006002dd7210 */ /* 0x080fe40007ffe0ff */
[----:B--2---:R-:W-:-:S05]  /*d000*/  IADD3 R95, RZ, -R96, -R95 ;  /* 0x80000060ff5f7210 */ /* 0x004fca0007ffe85f */
[----:B------:R-:W2:Y:S01]  /*d010*/  MUFU.TANH R92, R92 ;  /* 0x0000005c005c7308 */ /* 0x000ea20000002400 */
[C-C-:B-1----:R-:W-:Y:S01]  /*d020*/  IMAD.IADD R126, R94.reuse, 0x1, -R96.reuse ;  /* 0x000000015e7e7824 */ /* 0x142fe200078e0a60 */
[----:B------:R-:W-:-:S04]  /*d030*/  IADD3 R94, R94, 0x8, -R96 ;  /* 0x000000085e5e7810 */ /* 0x000fc80007ffe860 */
[----:B------:R-:W-:Y:S02]  /*d040*/  SEL R126, R126, 0x80, !P2 ;  /* 0x000000807e7e7807 */ /* 0x000fe40005000000 */
[----:B------:R-:W-:Y:S01]  /*d050*/  SEL R221, R221, 0x80, P3 ;  /* 0x00000080dddd7807 */ /* 0x000fe20001800000 */
[----:B------:R-:W1:Y:S01]  /*d060*/  MUFU.TANH R165, R100 ;  /* 0x0000006400a57308 */ /* 0x000e620000002400 */
[----:B------:R-:W-:-:S07]  /*d070*/  SEL R218, R95, 0x80, P1 ;  /* 0x000000805fda7807 */ /* 0x000fce0000800000 */
[----:B------:R-:W1:Y:S08]  /*d080*/  MUFU.TANH R164, R101 ;  /* 0x0000006500a47308 */ /* 0x000e700000002400 */
[----:B------:R-:W-:Y:S08]  /*d090*/  MUFU.TANH R145, R120 ;  /* 0x0000007800917308 */ /* 0x000ff00000002400 */
[----:B------:R-:W-:Y:S08]  /*d0a0*/  MUFU.TANH R143, R122 ;  /* 0x0000007a008f7308 */ /* 0x000ff00000002400 */
[----:B------:R-:W-:Y:S08]  /*d0b0*/  MUFU.TANH R142, R123 ;  /* 0x0000007b008e7308 */ /* 0x000ff00000002400 */
[----:B------:R-:W1:Y:S08]  /*d0c0*/  MUFU.TANH R93, R93 ;  /* 0x0000005d005d7308 */ /* 0x000e700000002400 */
[----:B------:R-:W1:Y:S08]  /*d0d0*/  MUFU.TANH R166, R99 ;  /* 0x0000006300a67308 */ /* 0x000e700000002400 */
[----:B------:R-:W1:Y:S08]  /*d0e0*/  MUFU.TANH R163, R102 ;  /* 0x0000006600a37308 */ /* 0x000e700000002400 */
[----:B------:R-:W1:Y:S08]  /*d0f0*/  MUFU.TANH R162, R103 ;  /* 0x0000006700a27308 */ /* 0x000e700000002400 */
[----:B------:R-:W-:Y:S08]  /*d100*/  MUFU.TANH R156, R109 ;  /* 0x0000006d009c7308 */ /* 0x000ff00000002400 */
[----:B------:R-:W1:Y:S08]  /*d110*/  MUFU.TANH R161, R104 ;  /* 0x0000006800a17308 */ /* 0x000e700000002400 */
[----:B------:R-:W1:Y:S01]  /*d120*/  MUFU.TANH R160, R105 ;  /* 0x0000006900a07308 */ /* 0x000e620000002400 */
[----:B------:R-:W-:-:S07]  /*d130*/  FMUL.FTZ R110, R110, UR9 ;  /* 0x000000096e6e7c20 */ /* 0x000fce0008410000 */
[----:B------:R-:W-:Y:S01]  /*d140*/  MUFU.TANH R153, R112 ;  /* 0x0000007000997308 */ /* 0x000fe20000002400 */
[----:B------:R-:W-:-:S07]  /*d150*/  FMUL.FTZ R111, R111, UR9 ;  /* 0x000000096f6f7c20 */ /* 0x000fce0008410000 */
[----:B------:R-:W-:Y:S01]  /*d160*/  MUFU.TANH R141, R124 ;  /* 0x0000007c008d7308 */ /* 0x000fe20000002400 */
[----:B------:R-:W-:Y:S02]  /*d170*/  WARPGROUP.DEPBAR.LE gsb0, 0x0 ;  /* 0x00008000000079c5 */ /* 0x000fe40000010000 */
[----:B------:R-:W-:-:S05]  /*d180*/  WARPGROUP.ARRIVE ;  /* 0x00000000000079c5 */ /* 0x000fca0000000000 */
[----:B------:R-:W1:Y:S01]  /*d190*/  MUFU.TANH R157, R108 ;  /* 0x0000006c009d7308 */ /* 0x000e620000002400 */
[----:B------:R-:W-:Y:S01]  /*d1a0*/  HGMMA.64x128x16.F32.BF16 R24, gdesc[UR12], R24, gsb0 ;  /* 0x01e000000c1879f0 */ /* 0x000fe20008001818 */
[C---:B------:R-:W-:Y:S02]  /*d1b0*/  ISETP.GE.AND P3, PT, R126.reuse, RZ, PT ;  /* 0x000000ff7e00720c */ /* 0x040fe40003f66270 */
[C---:B------:R-:W-:Y:S02]  /*d1c0*/  ISETP.GE.AND P4, PT, R126.reuse, 0x1, PT ;  /* 0x000000017e00780c */ /* 0x040fe40003f86270 */
[----:B------:R-:W-:Y:S02]  /*d1d0*/  ISETP.GE.AND P1, PT, R126, 0x9, PT ;  /* 0x000000097e00780c */ /* 0x000fe40003f26270 */
[----:B------:R-:W1:Y:S01]  /*d1e0*/  MUFU.TANH R152, R113 ;  /* 0x0000007100987308 */ /* 0x000e620000002400 */
[C---:B------:R-:W-:Y:S02]  /*d1f0*/  ISETP.GT.OR P3, PT, R218.reuse, RZ, !P3 ;  /* 0x000000ffda00720c */ /* 0x040fe40005f64670 */
[----:B------:R-:W-:-:S02]  /*d200*/  ISETP.GT.OR P4, PT, R218, 0x1, !P4 ;  /* 0x00000001da00780c */ /* 0x000fc40006784670 */
[----:B------:R-:W-:Y:S02]  /*d210*/  ISETP.GT.OR P1, PT, R218, 0x9, !P1 ;  /* 0x00000009da00780c */ /* 0x000fe40004f24670 */
[----:B------:R-:W-:Y:S01]  /*d220*/  FSEL R216, R19, -INF , !P3 ;  /* 0xff80000013d87808 */ /* 0x000fe20005800000 */
[----:B------:R-:W-:Y:S01]  /*d230*/  MUFU.TANH R144, R121 ;  /* 0x0000007900907308 */ /* 0x000fe20000002400 */
[----:B------:R-:W-:Y:S02]  /*d240*/  FSEL R219, R230, -INF , !P4 ;  /* 0xff800000e6db7808 */ /* 0x000fe40006000000 */
[C---:B------:R-:W-:Y:S02]  /*d250*/  ISETP.GE.AND P2, PT, R126.reuse, 0x10, PT ;  /* 0x000000107e00780c */ /* 0x040fe40003f46270 */
[C---:B------:R-:W-:Y:S02]  /*d260*/  ISETP.GE.AND P3, PT, R126.reuse, 0x11, PT ;  /* 0x000000117e00780c */ /* 0x040fe40003f66270 */
[C---:B------:R-:W-:Y:S01]  /*d270*/  ISETP.GE.AND P5, PT, R126.reuse, 0x18, PT ;  /* 0x000000187e00780c */ /* 0x040fe20003fa6270 */
[----:B------:R-:W-:Y:S01]  /*d280*/  MUFU.TANH R140, R125 ;  /* 0x0000007d008c7308 */ /* 0x000fe20000002400 */
[----:B------:R-:W-:-:S02]  /*d290*/  ISETP.GE.AND P4, PT, R126, 0x19, PT ;  /* 0x000000197e00780c */ /* 0x000fc40003f86270 */
[----:B------:R-:W-:Y:S02]  /*d2a0*/  FSEL R220, R236, -INF , !P1 ;  /* 0xff800000ecdc7808 */ /* 0x000fe40004800000 */
[C---:B------:R-:W-:Y:S02]  /*d2b0*/  ISETP.GT.OR P2, PT, R218.reuse, 0x10, !P2 ;  /* 0x00000010da00780c */ /* 0x040fe40005744670 */
[C---:B------:R-:W-:Y:S01]  /*d2c0*/  ISETP.GT.OR P3, PT, R218.reuse, 0x11, !P3 ;  /* 0x00000011da00780c */ /* 0x040fe20005f64670 */
[----:B------:R-:W1:Y:S01]  /*d2d0*/  MUFU.TANH R150, R116 ;  /* 0x0000007400967308 */ /* 0x000e620000002400 */
[C---:B------:R-:W-:Y:S02]  /*d2e0*/  ISETP.GT.OR P5, PT, R218.reuse, 0x18, !P5 ;  /* 0x00000018da00780c */ /* 0x040fe40006fa4670 */
[----:B------:R-:W-:Y:S02]  /*d2f0*/  ISETP.GT.OR P4, PT, R218, 0x19, !P4 ;  /* 0x00000019da00780c */ /* 0x000fe40006784670 */
[----:B------:R-:W-:-:S02]  /*d300*/  FSEL R215, R233, -INF , !P2 ;  /* 0xff800000e9d77808 */ /* 0x000fc40005000000 */
[----:B------:R-:W-:Y:S01]  /*d310*/  FSEL R211, R21, -INF , !P3 ;  /* 0xff80000015d37808 */ /* 0x000fe20005800000 */
[----:B------:R-:W1:Y:S01]  /*d320*/  MUFU.TANH R148, R117 ;  /* 0x0000007500947308 */ /* 0x000e620000002400 */
[----:B------:R-:W-:Y:S02]  /*d330*/  FSEL R208, R23, -INF , !P5 ;  /* 0xff80000017d07808 */ /* 0x000fe40006800000 */
[----:B------:R-:W-:Y:S01]  /*d340*/  FSEL R206, R202, -INF , !P4 ;  /* 0xff800000cace7808 */ /* 0x000fe20006000000 */
[----:B------:R-:W-:Y:S01]  /*d350*/  FMUL.FTZ R119, R119, UR9 ;  /* 0x0000000977777c20 */ /* 0x000fe20008410000 */
[----:B------:R-:W-:-:S03]  /*d360*/  FMUL.FTZ R115, R115, UR9 ;  /* 0x0000000973737c20 */ /* 0x000fc60008410000 */
[----:B------:R-:W-:Y:S01]  /*d370*/  MUFU.TANH R158, R107 ;  /* 0x0000006b009e7308 */ /* 0x000fe20000002400 */
[----:B------:R-:W-:-:S07]  /*d380*/  FMUL.FTZ R118, R118, UR9 ;  /* 0x0000000976767c20 */ /* 0x000fce0008410000 */
[----:B------:R-:W-:Y:S08]  /*d390*/  MUFU.TANH R151, R114 ;  /* 0x0000007200977308 */ /* 0x000ff00000002400 */
[----:B------:R-:W1:Y:S08]  /*d3a0*/  MUFU.TANH R159, R106 ;  /* 0x0000006a009f7308 */ /* 0x000e700000002400 */
[----:B------:R-:W1:Y:S08]  /*d3b0*/  MUFU.TANH R155, R110 ;  /* 0x0000006e009b7308 */ /* 0x000e700000002400 */
[----:B------:R-:W1:Y:S08]  /*d3c0*/  MUFU.TANH R154, R111 ;  /* 0x0000006f009a7308 */ /* 0x000e700000002400 */
[----:B------:R-:W-:Y:S01]  /*d3d0*/  MUFU.TANH R146, R119 ;  /* 0x0000007700927308 */ /* 0x000fe20000002400 */
[----:B------:R-:W-:-:S02]  /*d3e0*/  WARPGROUP.DEPBAR.LE gsb0, 0x0 ;  /* 0x00008000000079c5 */ /* 0x000fc40000010000 */
[----:B------:R-:W4:Y:S01]  /*d3f0*/  LDS R227, [R227+0x400] ;  /* 0x00040000e3e37984 */ /* 0x000f220000000800 */
[----:B---3--:R-:W-:-:S04]  /*d400*/  R2UR UR5, R5 ;  /* 0x00000000050572ca */ /* 0x008fc800000e0000 */
[----:B------:R3:W-:Y:S01]  /*d410*/  MUFU.TANH R5, R128 ;  /* 0x0000008000057308 */ /* 0x0007e20000002400 */
[----:B------:R-:W-:Y:S02]  /*d420*/  R2UR UR4, R4 ;  /* 0x00000000040472ca */ /* 0x000fe400000e0000 */
[----:B---3--:R-:W-:Y:S02]  /*d430*/  SEL R128, R94, 0x80, !P0 ;  /* 0x000000805e807807 */ /* 0x008fe40004000000 */
[----:B------:R-:W-:-:S04]  /*d440*/  ISETP.GE.AND P0, PT, R126, 0x8, PT ;  /* 0x000000087e00780c */ /* 0x000fc80003f06270 */
[----:B------:R-:W-:Y:S01]  /*d450*/  ISETP.GT.OR P0, PT, R218, 0x8, !P0 ;  /* 0x00000008da00780c */ /* 0x000fe20004704670 */
[----:B------:R-:W-:Y:S01]  /*d460*/  WARPGROUP.ARRIVE ;  /* 0x00000000000079c5 */ /* 0x000fe20000000000 */
[C---:B------:R-:W-:Y:S02]  /*d470*/  ISETP.GE.AND P1, PT, R128.reuse, 0x1, PT ;  /* 0x000000018000780c */ /* 0x040fe40003f26270 */
[----:B------:R-:W-:Y:S02]  /*d480*/  FSEL R224, R237, -INF , !P0 ;  /* 0xff800000ede07808 */ /* 0x000fe40004000000 */
[----:B------:R-:W-:Y:S01]  /*d490*/  ISETP.GE.AND P0, PT, R128, RZ, PT ;  /* 0x000000ff8000720c */ /* 0x000fe20003f06270 */
[----:B------:R-:W-:Y:S01]  /*d4a0*/  HGMMA.64x128x16.F32.BF16 R24, gdesc[UR4], R24, gsb0 ;  /* 0x01e00000041879f0 */ /* 0x000fe20008001818 */
[C---:B------:R-:W-:Y:S01]  /*d4b0*/  ISETP.GT.OR P1, PT, R221.reuse, 0x1, !P1 ;  /* 0x00000001dd00780c */ /* 0x040fe20004f24670 */
[----:B------:R-:W3:Y:S01]  /*d4c0*/  MUFU.TANH R149, R115 ;  /* 0x0000007300957308 */ /* 0x000ee20000002400 */
[----:B------:R-:W-:-:S07]  /*d4d0*/  ISETP.GT.OR P0, PT, R221, RZ, !P0 ;  /* 0x000000ffdd00720c */ /* 0x000fce0004704670 */
[----:B------:R-:W3:Y:S01]  /*d4e0*/  MUFU.TANH R147, R118 ;  /* 0x0000007600937308 */ /* 0x000ee20000002400 */
[C---:B------:R-:W-:Y:S01]  /*d4f0*/  ISETP.GE.AND P2, PT, R128.reuse, 0x8, PT ;  /* 0x000000088000780c */ /* 0x040fe20003f46270 */
[----:B------:R-:W-:Y:S01]  /*d500*/  FMUL.FTZ R127, R127, UR9 ;  /* 0x000000097f7f7c20 */ /* 0x000fe20008410000 */
[----:B------:R-:W-:Y:S01]  /*d510*/  ISETP.GE.AND P3, PT, R128, 0x9, PT ;  /* 0x000000098000780c */ /* 0x000fe20003f66270 */
[----:B------:R-:W-:Y:S01]  /*d520*/  FMUL.FTZ R130, R130, UR9 ;  /* 0x0000000982827c20 */ /* 0x000fe20008410000 */
[C---:B------:R-:W-:Y:S01]  /*d530*/  ISETP.GE.AND P5, PT, R128.reuse, 0x10, PT ;  /* 0x000000108000780c */ /* 0x040fe20003fa6270 */
[----:B------:R-:W-:Y:S01]  /*d540*/  FMUL.FTZ R212, R131, UR9 ;  /* 0x0000000983d47c20 */ /* 0x000fe20008410000 */
[----:B------:R-:W-:Y:S01]  /*d550*/  ISETP.GE.AND P4, PT, R128, 0x11, PT ;  /* 0x000000118000780c */ /* 0x000fe20003f86270 */
[----:B------:R-:W-:Y:S01]  /*d560*/  IMAD R137, R0, 0x400, R137 ;  /* 0x0000040000897824 */ /* 0x000fe200078e0289 */
[----:B------:R-:W-:Y:S01]  /*d570*/  FSEL R214, R20, -INF , !P0 ;  /* 0xff80000014d67808 */ /* 0x000fe20004000000 */
[----:B------:R-:W-:Y:S01]  /*d580*/  FMUL.FTZ R129, R129, UR9 ;  /* 0x0000000981817c20 */ /* 0x000fe20008410000 */
[----:B------:R-:W-:Y:S01]  /*d590*/  FSEL R228, R200, -INF , !P1 ;  /* 0xff800000c8e47808 */ /* 0x000fe20004800000 */
[----:B------:R-:W-:Y:S01]  /*d5a0*/  VIADD R223, R10, 0x4 ;  /* 0x000000040adf7836 */ /* 0x000fe20000000000 */
[C---:B------:R-:W-:Y:S01]  /*d5b0*/  ISETP.GE.AND P0, PT, R128.reuse, 0x18, PT ;  /* 0x000000188000780c */ /* 0x040fe20003f06270 */
[----:B----4-:R-:W4:Y:S01]  /*d5c0*/  SHFL.IDX PT, R225, R227, R10, 0x1f ;  /* 0x00001f0ae3e17589 */ /* 0x010f2200000e0000 */
[----:B------:R-:W-:-:S02]  /*d5d0*/  ISETP.GE.AND P1, PT, R128, 0x19, PT ;  /* 0x000000198000780c */ /* 0x000fc40003f26270 */
[C---:B------:R-:W-:Y:S01]  /*d5e0*/  IADD3 R231, R10.reuse, 0x8, RZ ;  /* 0x000000080ae77810 */ /* 0x040fe20007ffe0ff */
[----:B------:R-:W-:Y:S01]  /*d5f0*/  VIADD R232, R10, 0xc ;  /* 0x0000000c0ae87836 */ /* 0x000fe20000000000 */
[C---:B------:R-:W-:Y:S01]  /*d600*/  ISETP.GT.OR P2, PT, R221.reuse, 0x8, !P2 ;  /* 0x00000008dd00780c */ /* 0x040fe20005744670 */
[----:B------:R-:W-:Y:S01]  /*d610*/  ULDC UR4, c[0x0][0x744] ;  /* 0x0001d10000047ab9 */ /* 0x000fe20000000800 */
[C---:B------:R-:W-:Y:S02]  /*d620*/  ISETP.GT.OR P3, PT, R221.reuse, 0x9, !P3 ;  /* 0x00000009dd00780c */ /* 0x040fe40005f64670 */
[C---:B------:R-:W-:Y:S02]  /*d630*/  ISETP.GT.OR P5, PT, R221.reuse, 0x10, !P5 ;  /* 0x00000010dd00780c */ /* 0x040fe40006fa4670 */
[C---:B------:R-:W-:Y:S02]  /*d640*/  ISETP.GT.OR P4, PT, R221.reuse, 0x11, !P4 ;  /* 0x00000011dd00780c */ /* 0x040fe40006784670 */
[----:B------:R-:W-:-:S02]  /*d650*/  ISETP.GT.OR P0, PT, R221, 0x18, !P0 ;  /* 0x00000018dd00780c */ /* 0x000fc40004704670 */
[----:B------:R-:W-:Y:S02]  /*d660*/  ISETP.GT.OR P1, PT, R221, 0x19, !P1 ;  /* 0x00000019dd00780c */ /* 0x000fe40004f24670 */
[----:B------:R-:W-:Y:S02]  /*d670*/  FSEL R222, R235, -INF , !P2 ;  /* 0xff800000ebde7808 */ /* 0x000fe40005000000 */
[----:B------:R-:W-:Y:S02]  /*d680*/  FSEL R217, R234, -INF , !P3 ;  /* 0xff800000ead97808 */ /* 0x000fe40005800000 */
[----:B------:R-:W-:Y:S02]  /*d690*/  FSEL R213, R22, -INF , !P5 ;  /* 0xff80000016d57808 */ /* 0x000fe40006800000 */
[----:B------:R-:W-:Y:S02]  /*d6a0*/  FSEL R210, R201, -INF , !P4 ;  /* 0xff800000c9d27808 */ /* 0x000fe40006000000 */
[----:B------:R-:W-:-:S02]  /*d6b0*/  ISETP.GE.AND P2, PT, R126, 0x20, PT ;  /* 0x000000207e00780c */ /* 0x000fc40003f46270 */
[C---:B------:R-:W-:Y:S02]  /*d6c0*/  ISETP.GE.AND P3, PT, R126.reuse, 0x21, PT ;  /* 0x000000217e00780c */ /* 0x040fe40003f66270 */
[C---:B------:R-:W-:Y:S02]  /*d6d0*/  ISETP.GE.AND P5, PT, R126.reuse, 0x28, PT ;  /* 0x000000287e00780c */ /* 0x040fe40003fa6270 */
[----:B------:R-:W-:Y:S02]  /*d6e0*/  ISETP.GE.AND P4, PT, R126, 0x29, PT ;  /* 0x000000297e00780c */ /* 0x000fe40003f86270 */
[----:B------:R-:W-:Y:S02]  /*d6f0*/  FSEL R209, R203, -INF , !P0 ;  /* 0xff800000cbd17808 */ /* 0x000fe40004000000 */
[----:B------:R-:W-:Y:S02]  /*d700*/  FSEL R207, R136, -INF , !P1 ;  /* 0xff80000088cf7808 */ /* 0x000fe40004800000 */
[----:B------:R-:W-:-:S02]  /*d710*/  ISETP.GE.AND P0, PT, R126, 0x30, PT ;  /* 0x000000307e00780c */ /* 0x000fc40003f06270 */
[----:B------:R-:W-:Y:S02]  /*d720*/  ISETP.GE.AND P1, PT, R126, 0x31, PT ;  /* 0x000000317e00780c */ /* 0x000fe40003f26270 */
[C---:B------:R-:W-:Y:S02]  /*d730*/  ISETP.GT.OR P2, PT, R218.reuse, 0x20, !P2 ;  /* 0x00000020da00780c */ /* 0x040fe40005744670 */
        /* <DEDUP_REMOVED lines=10> */
[----:B------:R-:W-:Y:S02]  /*d7e0*/  ISETP.GE.AND P3, PT, R126, 0x39, PT ;  /* 0x000000397e00780c */ /* 0x000fe40003f66270 */
[C---:B------:R-:W-:Y:S02]  /*d7f0*/  ISETP.GE.AND P5, PT, R128.reuse, 0x20, PT ;  /* 0x000000208000780c */ /* 0x040fe40003fa6270 */
[----:B------:R-:W-:Y:S02]  /*d800*/  ISETP.GE.AND P4, PT, R128, 0x21, PT ;  /* 0x000000218000780c */ /* 0x000fe40003f86270 */
[----:B------:R-:W-:Y:S02]  /*d810*/  FSEL R103, R91, -INF , !P0 ;  /* 0xff8000005b677808 */ /* 0x000fe40004000000 */
[----:B--2---:R-:W-:Y:S02]  /*d820*/  FSEL R109, R92, -INF , !P1 ;  /* 0xff8000005c6d7808 */ /* 0x004fe40004800000 */
[----:B------:R-:W-:-:S02]  /*d830*/  ISETP.GE.AND P0, PT, R128, 0x28, PT ;  /* 0x000000288000780c */ /* 0x000fc40003f06270 */
[----:B------:R-:W-:Y:S02]  /*d840*/  ISETP.GE.AND P1, PT, R128, 0x29, PT ;  /* 0x000000298000780c */ /* 0x000fe40003f26270 */
[C---:B------:R-:W-:Y:S02]  /*d850*/  ISETP.GT.OR P2, PT, R218.reuse, 0x38, !P2 ;  /* 0x00000038da00780c */ /* 0x040fe40005744670 */
[----:B------:R-:W-:Y:S02]  /*d860*/  ISETP.GT.OR P3, PT, R218, 0x39, !P3 ;  /* 0x00000039da00780c */ /* 0x000fe40005f64670 */
[C---:B------:R-:W-:Y:S02]  /*d870*/  ISETP.GT.OR P5, PT, R221.reuse, 0x20, !P5 ;  /* 0x00000020dd00780c */ /* 0x040fe40006fa4670 */
[C---:B------:R-:W-:Y:S02]  /*d880*/  ISETP.GT.OR P4, PT, R221.reuse, 0x21, !P4 ;  /* 0x00000021dd00780c */ /* 0x040fe40006784670 */
[----:B------:R-:W-:-:S02]  /*d890*/  ISETP.GT.OR P0, PT, R221, 0x28, !P0 ;  /* 0x00000028dd00780c */ /* 0x000fc40004704670 */
[----:B------:R-:W-:Y:S02]  /*d8a0*/  ISETP.GT.OR P1, PT, R221, 0x29, !P1 ;  /* 0x00000029dd00780c */ /* 0x000fe40004f24670 */
[----:B-1----:R-:W-:Y:S02]  /*d8b0*/  FSEL R112, R165, -INF , !P2 ;  /* 0xff800000a5707808 */ /* 0x002fe40005000000 */
        /* <DEDUP_REMOVED lines=14> */
[----:B------:R-:W-:Y:S02]  /*d9a0*/  ISETP.GT.OR P4, PT, R221, 0x39, !P4 ;  /* 0x00000039dd00780c */ /* 0x000fe40006784670 */
        /* <DEDUP_REMOVED lines=45> */
[C---:B------:R-:W-:Y:S02]  /*dc80*/  ISETP.GE.AND P4, PT, R126.reuse, 0x61, PT ;  /* 0x000000617e00780c */ /* 0x040fe40003f86270 */
[----:B------:R-:W-:Y:S02]  /*dc90*/  FSEL R100, R151, -INF , !P0 ;  /* 0xff80000097647808 */ /* 0x000fe40004000000 */
[----:B---3--:R-:W-:Y:S02]  /*dca0*/  FSEL R115, R149, -INF , !P1 ;  /* 0xff80000095737808 */ /* 0x008fe40004800000 */
[----:B------:R-:W-:-:S02]  /*dcb0*/  ISETP.GE.AND P0, PT, R126, 0x68, PT ;  /* 0x000000687e00780c */ /* 0x000fc40003f06270 */
[----:B------:R-:W-:Y:S02]  /*dcc0*/  ISETP.GE.AND P1, PT, R126, 0x69, PT ;  /* 0x000000697e00780c */ /* 0x000fe40003f26270 */
[C---:B------:R-:W-:Y:S02]  /*dcd0*/  ISETP.GT.OR P2, PT, R221.reuse, 0x58, !P2 ;  /* 0x00000058dd00780c */ /* 0x040fe40005744670 */
[----:B------:R-:W-:Y:S02]  /*dce0*/  ISETP.GT.OR P3, PT, R221, 0x59, !P3 ;  /* 0x00000059dd00780c */ /* 0x000fe40005f64670 */
[C---:B------:R-:W-:Y:S02]  /*dcf0*/  ISETP.GT.OR P5, PT, R218.reuse, 0x60, !P5 ;  /* 0x00000060da00780c */ /* 0x040fe40006fa4670 */
[C---:B------:R-:W-:Y:S02]  /*dd00*/  ISETP.GT.OR P4, PT, R218.reuse, 0x61, !P4 ;  /* 0x00000061da00780c */ /* 0x040fe40006784670 */
[----:B------:R-:W-:-:S02]  /*dd10*/  ISETP.GT.OR P0, PT, R218, 0x68, !P0 ;  /* 0x00000068da00780c */ /* 0x000fc40004704670 */
[----:B------:R-:W-:Y:S01]  /*dd20*/  ISETP.GT.OR P1, PT, R218, 0x69, !P1 ;  /* 0x00000069da00780c */ /* 0x000fe20004f24670 */
[----:B------:R1:W2:Y:S01]  /*dd30*/  MUFU.TANH R6, R127 ;  /* 0x0000007f00067308 */ /* 0x0002a20000002400 */
[----:B------:R-:W-:Y:S02]  /*dd40*/  FSEL R95, R147, -INF , !P2 ;  /* 0xff800000935f7808 */ /* 0x000fe40005000000 */
[----:B------:R-:W-:Y:S02]  /*dd50*/  FSEL R118, R146, -INF , !P3 ;  /* 0xff80000092767808 */ /* 0x000fe40005800000 */
[----:B------:R-:W-:Y:S02]  /*dd60*/  FSEL R113, R145, -INF , !P5 ;  /* 0xff80000091717808 */ /* 0x000fe40006800000 */
[----:B------:R-:W-:Y:S02]  /*dd70*/  FSEL R108, R144, -INF , !P4 ;  /* 0xff800000906c7808 */ /* 0x000fe40006000000 */
[----:B------:R-:W-:-:S02]  /*dd80*/  ISETP.GE.AND P2, PT, R126, 0x70, PT ;  /* 0x000000707e00780c */ /* 0x000fc40003f46270 */
[C---:B------:R-:W-:Y:S02]  /*dd90*/  ISETP.GE.AND P3, PT, R126.reuse, 0x71, PT ;  /* 0x000000717e00780c */ /* 0x040fe40003f66270 */
[C---:B------:R-:W-:Y:S02]  /*dda0*/  ISETP.GE.AND P5, PT, R126.reuse, 0x78, PT ;  /* 0x000000787e00780c */ /* 0x040fe40003fa6270 */
[----:B------:R-:W-:Y:S01]  /*ddb0*/  ISETP.GE.AND P4, PT, R126, 0x79, PT ;  /* 0x000000797e00780c */ /* 0x000fe20003f86270 */
[----:B------:R3:W4:Y:S01]  /*ddc0*/  MUFU.TANH R2, R130 ;  /* 0x0000008200027308 */ /* 0x0007220000002400 */
[----:B-1----:R-:W-:Y:S02]  /*ddd0*/  FSEL R127, R141, -INF , !P0 ;  /* 0xff8000008d7f7808 */ /* 0x002fe40004000000 */
[----:B------:R-:W-:Y:S02]  /*dde0*/  FSEL R126, R140, -INF , !P1 ;  /* 0xff8000008c7e7808 */ /* 0x000fe40004800000 */
[----:B------:R-:W-:-:S02]  /*ddf0*/  ISETP.GE.AND P0, PT, R128, 0x60, PT ;  /* 0x000000608000780c */ /* 0x000fc40003f06270 */
[----:B------:R-:W-:Y:S02]  /*de00*/  ISETP.GE.AND P1, PT, R128, 0x61, PT ;  /* 0x000000618000780c */ /* 0x000fe40003f26270 */
[----:B------:R-:W-:Y:S02]  /*de10*/  ISETP.GT.OR P2, PT, R218, 0x70, !P2 ;  /* 0x00000070da00780c */ /* 0x000fe40005744670 */
[C---:B------:R-:W-:Y:S02]  /*de20*/  ISETP.GT.OR P0, PT, R221.reuse, 0x60, !P0 ;  /* 0x00000060dd00780c */ /* 0x040fe40004704670 */
[----:B------:R-:W-:Y:S02]  /*de30*/  ISETP.GT.OR P1, PT, R221, 0x61, !P1 ;  /* 0x00000061dd00780c */ /* 0x000fe40004f24670 */
[----:B---3--:R-:W-:Y:S02]  /*de40*/  FSEL R130, R5, -INF , !P2 ;  /* 0xff80000005827808 */ /* 0x008fe40005000000 */
[----:B------:R-:W-:-:S02]  /*de50*/  FSEL R131, R143, -INF , !P0 ;  /* 0xff8000008f837808 */ /* 0x000fc40004000000 */
[----:B------:R-:W-:Y:S02]  /*de60*/  FSEL R138, R142, -INF , !P1 ;  /* 0xff8000008e8a7808 */ /* 0x000fe40004800000 */
[C---:B------:R-:W-:Y:S02]  /*de70*/  ISETP.GE.AND P2, PT, R128.reuse, 0x68, PT ;  /* 0x000000688000780c */ /* 0x040fe40003f46270 */
[C---:B------:R-:W-:Y:S02]  /*de80*/  ISETP.GE.AND P0, PT, R128.reuse, 0x69, PT ;  /* 0x000000698000780c */ /* 0x040fe40003f06270 */
[----:B------:R-:W-:Y:S02]  /*de90*/  ISETP.GE.AND P1, PT, R128, 0x70, PT ;  /* 0x000000708000780c */ /* 0x000fe40003f26270 */
[C---:B------:R-:W-:Y:S02]  /*dea0*/  ISETP.GT.OR P2, PT, R221.reuse, 0x68, !P2 ;  /* 0x00000068dd00780c */ /* 0x040fe40005744670 */
[----:B------:R-:W-:-:S02]  /*deb0*/  ISETP.GT.OR P0, PT, R221, 0x69, !P0 ;  /* 0x00000069dd00780c */ /* 0x000fc40004704670 */
[----:B------:R-:W-:Y:S01]  /*dec0*/  ISETP.GT.OR P1, PT, R221, 0x70, !P1 ;  /* 0x00000070dd00780c */ /* 0x000fe20004f24670 */
[----:B------:R1:W-:Y:S01]  /*ded0*/  MUFU.TANH R4, R129 ;  /* 0x0000008100047308 */ /* 0x0003e20000002400 */
[----:B------:R-:W-:Y:S02]  /*dee0*/  R2UR UR8, R137 ;  /* 0x00000000890872ca */ /* 0x000fe400000e0000 */
[----:B--2---:R-:W-:Y:S02]  /*def0*/  FSEL R139, R6, -INF , !P0 ;  /* 0xff800000068b7808 */ /* 0x004fe40004000000 */
[----:B----4-:R-:W-:Y:S02]  /*df00*/  FSEL R137, R2, -INF , !P1 ;  /* 0xff80000002897808 */ /* 0x010fe40004800000 */
[----:B------:R-:W-:Y:S02]  /*df10*/  ISETP.GE.AND P0, PT, R128, 0x78, PT ;  /* 0x000000788000780c */ /* 0x000fe40003f06270 */
[----:B-1----:R-:W-:-:S02]  /*df20*/  FSEL R129, R7, -INF , !P2 ;  /* 0xff80000007817808 */ /* 0x002fc40005000000 */
[C---:B------:R-:W-:Y:S02]  /*df30*/  ISETP.GE.AND P2, PT, R128.reuse, 0x71, PT ;  /* 0x000000718000780c */ /* 0x040fe40003f46270 */
[----:B------:R-:W-:Y:S02]  /*df40*/  ISETP.GE.AND P1, PT, R128, 0x79, PT ;  /* 0x000000798000780c */ /* 0x000fe40003f26270 */
[----:B------:R1:W-:Y:S02]  /*df50*/  MUFU.TANH R128, R212 ;  /* 0x000000d400807308 */ /* 0x0003e40000002400 */
[----:B-1----:R-:W1:Y:S01]  /*df60*/  SHFL.IDX PT, R212, R227, R223, 0x1f ;  /* 0x00001fdfe3d47589 */ /* 0x002e6200000e0000 */
[C---:B------:R-:W-:Y:S02]  /*df70*/  ISETP.GT.OR P3, PT, R218.reuse, 0x71, !P3 ;  /* 0x00000071da00780c */ /* 0x040fe40005f64670 */
[C---:B------:R-:W-:Y:S02]  /*df80*/  ISETP.GT.OR P5, PT, R218.reuse, 0x78, !P5 ;  /* 0x00000078da00780c */ /* 0x040fe40006fa4670 */
[----:B------:R-:W-:-:S02]  /*df90*/  ISETP.GT.OR P4, PT, R218, 0x79, !P4 ;  /* 0x00000079da00780c */ /* 0x000fc40006784670 */
[----:B------:R-:W2:Y:S01]  /*dfa0*/  SHFL.IDX PT, R218, R18, R10, 0x1f ;  /* 0x00001f0a12da7589 */ /* 0x000ea200000e0000 */
[----:B------:R-:W-:Y:S02]  /*dfb0*/  WARPGROUP.DEPBAR.LE gsb0, 0x0 ;  /* 0x00008000000079c5 */ /* 0x000fe40000010000 */
[----:B------:R-:W-:Y:S01]  /*dfc0*/  FADD.FTZ R229, R24, -R225 ;  /* 0x800000e118e57221 */ /* 0x000fe20000010000 */
[C---:B------:R-:W-:Y:S01]  /*dfd0*/  ISETP.GT.OR P2, PT, R221.reuse, 0x71, !P2 ;  /* 0x00000071dd00780c */ /* 0x040fe20005744670 */
[----:B------:R-:W3:Y:S01]  /*dfe0*/  SHFL.IDX PT, R24, R227, R231, 0x1f ;  /* 0x00001fe7e3187589 */ /* 0x000ee200000e0000 */
[C---:B------:R-:W-:Y:S02]  /*dff0*/  ISETP.GT.OR P0, PT, R221.reuse, 0x78, !P0 ;  /* 0x00000078dd00780c */ /* 0x040fe40004704670 */
[----:B------:R-:W-:Y:S01]  /*e000*/  ISETP.GT.OR P1, PT, R221, 0x79, !P1 ;  /* 0x00000079dd00780c */ /* 0x000fe20004f24670 */
[----:B------:R-:W-:Y:S01]  /*e010*/  LDS R17, [R17+0x400] ;  /* 0x0004000011117984 */ /* 0x000fe20000000800 */
[----:B-1----:R-:W-:-:S03]  /*e020*/  FADD.FTZ R226, R25, -R212 ;  /* 0x800000d419e27221 */ /* 0x002fc60000010000 */
[----:B------:R-:W-:Y:S04]  /*e030*/  SHFL.IDX PT, R25, R18, R223, 0x1f ;  /* 0x00001fdf12197589 */ /* 0x000fe800000e0000 */
[----:B------:R-:W1:Y:S01]  /*e040*/  SHFL.IDX PT, R223, R227, R232, 0x1f ;  /* 0x00001fe8e3df7589 */ /* 0x000e6200000e0000 */
[----:B------:R-:W-:Y:S01]  /*e050*/  FADD.FTZ R212, R27, -R212 ;  /* 0x800000d41bd47221 */ /* 0x000fe20000010000 */
[--C-:B--2---:R-:W-:Y:S01]  /*e060*/  FFMA.FTZ R216, R216, UR4, -R218.reuse ;  /* 0x00000004d8d87c23 */ /* 0x104fe200080108da */
[----:B------:R-:W-:Y:S01]  /*e070*/  IADD3 R27, R10, 0x10, RZ ;  /* 0x000000100a1b7810 */ /* 0x000fe20007ffe0ff */
[----:B------:R-:W-:Y:S01]  /*e080*/  FADD.FTZ R225, R26, -R225 ;  /* 0x800000e11ae17221 */ /* 0x000fe20000010000 */
[----:B------:R-:W-:Y:S02]  /*e090*/  VIADD R221, R10, 0x14 ;  /* 0x000000140add7836 */ /* 0x000fe40000000000 */
[----:B------:R-:W-:-:S02]  /*e0a0*/  FFMA.FTZ R26, R214, UR4, -R218 ;  /* 0x00000004d61a7c23 */ /* 0x000fc400080108da */
[----:B------:R2:W4:Y:S01]  /*e0b0*/  MUFU.EX2 R214, R216 ;  /* 0x000000d800d67308 */ /* 0x0005220000000800 */
[----:B------:R-:W4:Y:S01]  /*e0c0*/  SHFL.IDX PT, R231, R18, R231, 0x1f ;  /* 0x00001fe712e77589 */ /* 0x000f2200000e0000 */
[--C-:B---3--:R-:W-:Y:S01]  /*e0d0*/  FADD.FTZ R218, R30, -R24.reuse ;  /* 0x800000181eda7221 */ /* 0x108fe20000010000 */
[----:B--2---:R-:W-:Y:S02]  /*e0e0*/  FADD.FTZ R216, R28, -R24 ;  /* 0x800000181cd87221 */ /* 0x004fe40000010000 */
[----:B------:R-:W2:Y:S04]  /*e0f0*/  SHFL.IDX PT, R28, R227, R27, 0x1f ;  /* 0x00001f1be31c7589 */ /* 0x000ea800000e0000 */
[----:B------:R1:W-:Y:S04]  /*e100*/  SHFL.IDX PT, R27, R227, R221, 0x1f ;  /* 0x00001fdde31b7589 */ /* 0x0003e800000e0000 */
[----:B------:R-:W3:Y:S01]  /*e110*/  SHFL.IDX PT, R30, R18, R232, 0x1f ;  /* 0x00001fe8121e7589 */ /* 0x000ee200000e0000 */
[--C-:B-1----:R-:W-:Y:S01]  /*e120*/  FADD.FTZ R221, R29, -R223.reuse ;  /* 0x800000df1ddd7221 */ /* 0x102fe20000010000 */
[C---:B------:R-:W-:Y:S01]  /*e130*/  IADD3 R29, R10.reuse, 0x18, RZ ;  /* 0x000000180a1d7810 */ /* 0x040fe20007ffe0ff */
[----:B------:R-:W-:Y:S01]  /*e140*/  FADD.FTZ R223, R31, -R223 ;  /* 0x800000df1fdf7221 */ /* 0x000fe20000010000 */
[----:B------:R-:W-:-:S04]  /*e150*/  IADD3 R31, R10, 0x10, RZ ;  /* 0x000000100a1f7810 */ /* 0x000fc80007ffe0ff */
[----:B------:R-:W1:Y:S04]  /*e160*/  SHFL.IDX PT, R29, R227, R29, 0x1f ;  /* 0x00001f1de31d7589 */ /* 0x000e6800000e0000 */
[----:B------:R-:W1:Y:S01]  /*e170*/  SHFL.IDX PT, R31, R18, R31, 0x1f ;  /* 0x00001f1f121f7589 */ /* 0x000e6200000e0000 */
[----:B------:R4:W1:Y:S01]  /*e180*/  MUFU.EX2 R24, R26 ;  /* 0x0000001a00187308 */ /* 0x0008620000000800 */
[--C-:B------:R-:W-:Y:S01]  /*e190*/  FFMA.FTZ R219, R219, UR4, -R25.reuse ;  /* 0x00000004dbdb7c23 */ /* 0x100fe20008010819 */
[----:B----4-:R-:W-:Y:S01]  /*e1a0*/  FFMA.FTZ R26, R228, UR4, -R25 ;  /* 0x00000004e41a7c23 */ /* 0x010fe20008010819 */
[--C-:B------:R-:W-:Y:S01]  /*e1b0*/  FFMA.FTZ R25, R224, UR4, -R231.reuse ;  /* 0x00000004e0197c23 */ /* 0x100fe200080108e7 */
[----:B------:R-:W-:Y:S01]  /*e1c0*/  FFMA.FTZ R231, R222, UR4, -R231 ;  /* 0x00000004dee77c23 */ /* 0x000fe200080108e7 */
[--C-:B--2---:R-:W-:Y:S01]  /*e1d0*/  FADD.FTZ R222, R32, -R28.reuse ;  /* 0x8000001c20de7221 */ /* 0x104fe20000010000 */
[----:B------:R-:W-:Y:S01]  /*e1e0*/  FADD.FTZ R224, R34, -R28 ;  /* 0x8000001c22e07221 */ /* 0x000fe20000010000 */
[--C-:B---3--:R-:W-:Y:S01]  /*e1f0*/  FFMA.FTZ R28, R220, UR4, -R30.reuse ;  /* 0x00000004dc1c7c23 */ /* 0x108fe2000801081e */
[----:B------:R-:W-:Y:S01]  /*e200*/  FFMA.FTZ R30, R217, UR4, -R30 ;  /* 0x00000004d91e7c23 */ /* 0x000fe2000801081e */
[----:B------:R-:W-:-:S02]  /*e210*/  VIADD R32, R10, 0x14 ;  /* 0x000000140a207836 */ /* 0x000fc40000000000 */
[--C-:B-1----:R-:W-:Y:S01]  /*e220*/  FADD.FTZ R217, R36, -R29.reuse ;  /* 0x8000001d24d97221 */ /* 0x102fe20000010000 */
[----:B------:R-:W-:Y:S01]  /*e230*/  FADD.FTZ R220, R38, -R29 ;  /* 0x8000001d26dc7221 */ /* 0x000fe20000010000 */
[----:B------:R-:W-:Y:S01]  /*e240*/  FMUL.FTZ R229, R214, R229 ;  /* 0x000000e5d6e57220 */ /* 0x000fe20000410000 */
[--C-:B------:R-:W-:Y:S01]  /*e250*/  FFMA.FTZ R29, R215, UR4, -R31.reuse ;  /* 0x00000004d71d7c23 */ /* 0x100fe2000801081f */
[----:B------:R-:W-:Y:S01]  /*e260*/  FFMA.FTZ R31, R213, UR4, -R31 ;  /* 0x00000004d51f7c23 */ /* 0x000fe2000801081f */
[----:B------:R-:W-:Y:S01]  /*e270*/  FFMA.FTZ R213, -R19, R19, 1 ;  /* 0x3f80000013d57423 */ /* 0x000fe20000010113 */
[C---:B------:R-:W-:Y:S01]  /*e280*/  VIADD R232, R10.reuse, 0x1c ;  /* 0x0000001c0ae87836 */ /* 0x040fe20000000000 */
[----:B------:R-:W1:Y:S01]  /*e290*/  SHFL.IDX PT, R32, R18, R32, 0x1f ;  /* 0x00001f2012207589 */ /* 0x000e6200000e0000 */
[C---:B------:R-:W-:Y:S01]  /*e2a0*/  IADD3 R34, R10.reuse, 0x18, RZ ;  /* 0x000000180a227810 */ /* 0x040fe20007ffe0ff */
[----:B------:R-:W-:Y:S01]  /*e2b0*/  FMUL.FTZ R213, R213, R229 ;  /* 0x000000e5d5d57220 */ /* 0x000fe20000410000 */
[----:B------:R-:W-:-:S02]  /*e2c0*/  VIADD R229, R10, 0x1c ;  /* 0x0000001c0ae57836 */ /* 0x000fc40000000000 */
[----:B------:R2:W-:Y:S02]  /*e2d0*/  SHFL.IDX PT, R232, R227, R232, 0x1f ;  /* 0x00001fe8e3e87589 */ /* 0x0005e400000e0000 */
[--C-:B--2---:R-:W-:Y:S02]  /*e2e0*/  FADD.FTZ R227, R33, -R27.reuse ;  /* 0x8000001b21e37221 */ /* 0x104fe40000010000 */
[----:B------:R-:W2:Y:S04]  /*e2f0*/  SHFL.IDX PT, R33, R18, R34, 0x1f ;  /* 0x00001f2212217589 */ /* 0x000ea800000e0000 */
[----:B------:R-:W3:Y:S01]  /*e300*/  SHFL.IDX PT, R34, R18, R229, 0x1f ;  /* 0x00001fe512227589 */ /* 0x000ee200000e0000 */
[----:B------:R-:W-:Y:S01]  /*e310*/  FADD.FTZ R228, R35, -R27 ;  /* 0x8000001b23e47221 */ /* 0x000fe20000010000 */
[--C-:B-1----:R-:W-:Y:S01]  /*e320*/  FFMA.FTZ R211, R211, UR4, -R32.reuse ;  /* 0x00000004d3d37c23 */ /* 0x102fe20008010820 */
[----:B------:R-:W-:Y:S01]  /*e330*/  FFMA.FTZ R32, R210, UR4, -R32 ;  /* 0x00000004d2207c23 */ /* 0x000fe20008010820 */
[----:B------:R-:W1:Y:S01]  /*e340*/  SHFL.IDX PT, R35, R12, R10, 0x1f ;  /* 0x00001f0a0c237589 */ /* 0x000e6200000e0000 */
[----:B------:R-:W-:Y:S01]  /*e350*/  IADD3 R215, R10, 0x4, RZ ;  /* 0x000000040ad77810 */ /* 0x000fe20007ffe0ff */
[----:B------:R-:W-:Y:S01]  /*e360*/  FFMA.FTZ R210, -R20, R20, 1 ;  /* 0x3f80000014d27423 */ /* 0x000fe20000010114 */
[----:B------:R2:W-:Y:S08]  /*e370*/  MUFU.EX2 R19, R31 ;  /* 0x0000001f00137308 */ /* 0x0005f00000000800 */
[----:B------:R4:W-:Y:S01]  /*e380*/  MUFU.EX2 R20, R32 ;  /* 0x0000002000147308 */ /* 0x0009e20000000800 */
[--C-:B--2---:R-:W-:Y:S01]  /*e390*/  FFMA.FTZ R31, R208, UR4, -R33.reuse ;  /* 0x00000004d01f7c23 */ /* 0x104fe20008010821 */
[----:B----4-:R-:W-:Y:S01]  /*e3a0*/  FFMA.FTZ R32, R209, UR4, -R33 ;  /* 0x00000004d1207c23 */ /* 0x010fe20008010821 */
[----:B---3--:R-:W-:-:S05]  /*e3b0*/  FFMA.FTZ R33, R206, UR4, -R34 ;  /* 0x00000004ce217c23 */ /* 0x008fca0008010822 */
[----:B------:R-:W2:Y:S01]  /*e3c0*/  MUFU.EX2 R219, R219 ;  /* 0x000000db00db7308 */ /* 0x000ea20000000800 */
[----:B------:R-:W3:Y:S01]  /*e3d0*/  SHFL.IDX PT, R206, R12, R215, 0x1f ;  /* 0x00001fd70cce7589 */ /* 0x000ee200000e0000 */
[----:B------:R-:W-:Y:S01]  /*e3e0*/  FMUL.FTZ R225, R24, R225 ;  /* 0x000000e118e17220 */ /* 0x000fe20000410000 */
[----:B------:R-:W-:Y:S01]  /*e3f0*/  FFMA.FTZ R208, -R230, R230, 1 ;  /* 0x3f800000e6d07423 */ /* 0x000fe200000101e6 */
[--C-:B-1----:R-:W-:Y:S01]  /*e400*/  FFMA.FTZ R204, R204, UR4, -R35.reuse ;  /* 0x00000004cccc7c23 */ /* 0x102fe20008010823 */
[----:B------:R-:W-:Y:S01]  /*e410*/  FFMA.FTZ R36, R205, UR4, -R35 ;  /* 0x00000004cd247c23 */ /* 0x000fe20008010823 */
[----:B------:R-:W-:Y:S01]  /*e420*/  FMUL.FTZ R210, R210, R225 ;  /* 0x000000e1d2d27220 */ /* 0x000fe20000410000 */
[C---:B------:R-:W-:Y:S01]  /*e430*/  IADD3 R209, R10.reuse, 0xc, RZ ;  /* 0x0000000c0ad17810 */ /* 0x040fe20007ffe0ff */
[----:B------:R1:W-:Y:S01]  /*e440*/  MUFU.EX2 R18, R211 ;  /* 0x000000d300127308 */ /* 0x0003e20000000800 */
[C---:B------:R-:W-:Y:S02]  /*e450*/  VIADD R225, R10.reuse, 0x10 ;  /* 0x000000100ae17836 */ /* 0x040fe40000000000 */
[----:B------:R-:W-:-:S02]  /*e460*/  VIADD R230, R10, 0x18 ;  /* 0x000000180ae67836 */ /* 0x000fc40000000000 */
[----:B--2---:R-:W-:Y:S01]  /*e470*/  FMUL.FTZ R226, R219, R226 ;  /* 0x000000e2dbe27220 */ /* 0x004fe20000410000 */
[----:B-1----:R-:W-:Y:S02]  /*e480*/  IADD3 R211, R10, 0x14, RZ ;  /* 0x000000140ad37810 */ /* 0x002fe40007ffe0ff */
[----:B------:R3:W-:Y:S01]  /*e490*/  MUFU.EX2 R35, R204 ;  /* 0x000000cc00237308 */ /* 0x0007e20000000800 */
[----:B------:R-:W-:Y:S01]  /*e4a0*/  FMUL.FTZ R208, R208, R226 ;  /* 0x000000e2d0d07220 */ /* 0x000fe20000410000 */
[----:B------:R-:W-:Y:S02]  /*e4b0*/  VIADD R226, R10, 0x8 ;  /* 0x000000080ae27836 */ /* 0x000fe40000000000 */
[----:B------:R-:W-:Y:S01]  /*e4c0*/  FFMA.FTZ R34, R207, UR4, -R34 ;  /* 0x00000004cf227c23 */ /* 0x000fe20008010822 */
[----:B------:R-:W-:Y:S03]  /*e4d0*/  SHFL.IDX PT, R38, R12, R211, 0x1f ;  /* 0x00001fd30c267589 */ /* 0x000fe600000e0000 */
[----:B------:R1:W-:Y:S01]  /*e4e0*/  MUFU.EX2 R27, R231 ;  /* 0x000000e7001b7308 */ /* 0x0003e20000000800 */
[--C-:B---3--:R-:W-:Y:S01]  /*e4f0*/  FFMA.FTZ R204, R122, UR4, -R206.reuse ;  /* 0x000000047acc7c23 */ /* 0x108fe200080108ce */
[----:B------:R-:W-:Y:S01]  /*e500*/  FFMA.FTZ R206, R124, UR4, -R206 ;  /* 0x000000047cce7c23 */ /* 0x000fe200080108ce */
[----:B------:R-:W-:Y:S04]  /*e510*/  SHFL.IDX PT, R207, R12, R226, 0x1f ;  /* 0x00001fe20ccf7589 */ /* 0x000fe800000e0000 */
[----:B------:R-:W2:Y:S01]  /*e520*/  SHFL.IDX PT, R122, R12, R230, 0x1f ;  /* 0x00001fe60c7a7589 */ /* 0x000ea200000e0000 */
[--C-:B-1----:R-:W-:Y:S01]  /*e530*/  FADD.FTZ R231, R37, -R232.reuse ;  /* 0x800000e825e77221 */ /* 0x102fe20000010000 */
[----:B------:R-:W-:-:S02]  /*e540*/  FADD.FTZ R232, R39, -R232 ;  /* 0x800000e827e87221 */ /* 0x000fc40000010000 */
[----:B------:R-:W-:Y:S04]  /*e550*/  SHFL.IDX PT, R37, R12, R209, 0x1f ;  /* 0x00001fd10c257589 */ /* 0x000fe800000e0000 */
[----:B------:R-:W-:Y:S04]  /*e560*/  SHFL.IDX PT, R39, R12, R225, 0x1f ;  /* 0x00001fe10c277589 */ /* 0x000fe800000e0000 */
[----:B------:R1:W3:Y:S02]  /*e570*/  SHFL.IDX PT, R124, R12, R229, 0x1f ;  /* 0x00001fe50c7c7589 */ /* 0x0002e400000e0000 */
[----:B-1----:R1:W-:Y:S02]  /*e580*/  MUFU.EX2 R12, R204 ;  /* 0x000000cc000c7308 */ /* 0x0023e40000000800 */
[----:B-1----:R-:W1:Y:S01]  /*e590*/  SHFL.IDX PT, R204, R11, R215, 0x1f ;  /* 0x00001fd70bcc7589 */ /* 0x002e6200000e0000 */
[--C-:B--2---:R-:W-:Y:S01]  /*e5a0*/  FFMA.FTZ R112, R112, UR4, -R122.reuse ;  /* 0x0000000470707c23 */ /* 0x104fe2000801087a */
[----:B------:R-:W-:-:S02]  /*e5b0*/  FFMA.FTZ R107, R107, UR4, -R122 ;  /* 0x000000046b6b7c23 */ /* 0x000fc4000801087a */
[----:B------:R-:W2:Y:S01]  /*e5c0*/  SHFL.IDX PT, R205, R11, R10, 0x1f ;  /* 0x00001f0a0bcd7589 */ /* 0x000ea200000e0000 */
[----:B---3--:R-:W-:-:S03]  /*e5d0*/  FFMA.FTZ R122, R97, UR4, -R124 ;  /* 0x00000004617a7c23 */ /* 0x008fc6000801087c */
[----:B------:R-:W3:Y:S01]  /*e5e0*/  SHFL.IDX PT, R97, R11, R225, 0x1f ;  /* 0x00001fe10b617589 */ /* 0x000ee200000e0000 */
[--C-:B------:R-:W-:Y:S01]  /*e5f0*/  FFMA.FTZ R123, R123, UR4, -R207.reuse ;  /* 0x000000047b7b7c23 */ /* 0x100fe200080108cf */
[----:B------:R-:W-:Y:S02]  /*e600*/  FFMA.FTZ R125, R125, UR4, -R207 ;  /* 0x000000047d7d7c23 */ /* 0x000fe400080108cf */
[----:B------:R-:W-:Y:S01]  /*e610*/  SHFL.IDX PT, R207, R11, R226, 0x1f ;  /* 0x00001fe20bcf7589 */ /* 0x000fe200000e0000 */
[--C-:B-1----:R-:W-:Y:S01]  /*e620*/  FFMA.FTZ R119, R119, UR4, -R204.reuse ;  /* 0x0000000477777c23 */ /* 0x102fe200080108cc */
[----:B------:R-:W-:Y:S02]  /*e630*/  FFMA.FTZ R204, R98, UR4, -R204 ;  /* 0x0000000462cc7c23 */ /* 0x000fe400080108cc */
[----:B------:R-:W1:Y:S01]  /*e640*/  SHFL.IDX PT, R98, R11, R230, 0x1f ;  /* 0x00001fe60b627589 */ /* 0x000e6200000e0000 */
[--C-:B------:R-:W-:Y:S01]  /*e650*/  FFMA.FTZ R120, R120, UR4, -R37.reuse ;  /* 0x0000000478787c23 */ /* 0x100fe20008010825 */
[----:B------:R-:W-:Y:S01]  /*e660*/  FFMA.FTZ R121, R121, UR4, -R37 ;  /* 0x0000000479797c23 */ /* 0x000fe20008010825 */
[--C-:B------:R-:W-:Y:S01]  /*e670*/  FFMA.FTZ R109, R109, UR4, -R38.reuse ;  /* 0x000000046d6d7c23 */ /* 0x100fe20008010826 */
[----:B------:R4:W-:Y:S01]  /*e680*/  MUFU.EX2 R37, R206 ;  /* 0x000000ce00257308 */ /* 0x0009e20000000800 */
[--C-:B------:R-:W-:Y:S01]  /*e690*/  FFMA.FTZ R103, R103, UR4, -R39.reuse ;  /* 0x0000000467677c23 */ /* 0x100fe20008010827 */
[----:B------:R-:W-:Y:S01]  /*e6a0*/  FFMA.FTZ R114, R114, UR4, -R39 ;  /* 0x0000000472727c23 */ /* 0x000fe20008010827 */
[--C-:B--2---:R-:W-:Y:S01]  /*e6b0*/  FFMA.FTZ R117, R117, UR4, -R205.reuse ;  /* 0x0000000475757c23 */ /* 0x104fe200080108cd */
[----:B------:R-:W-:Y:S01]  /*e6c0*/  FFMA.FTZ R106, R106, UR4, -R205 ;  /* 0x000000046a6a7c23 */ /* 0x000fe200080108cd */
[----:B----4-:R-:W-:-:S03]  /*e6d0*/  FFMA.FTZ R206, R94, UR4, -R38 ;  /* 0x000000045ece7c23 */ /* 0x010fc60008010826 */
[----:B------:R2:W-:Y:S01]  /*e6e0*/  MUFU.EX2 R38, R123 ;  /* 0x0000007b00267308 */ /* 0x0005e20000000800 */
[----:B------:R-:W-:Y:S01]  /*e6f0*/  SHFL.IDX PT, R205, R11, R229, 0x1f ;  /* 0x00001fe50bcd7589 */ /* 0x000fe200000e0000 */
[--C-:B---3--:R-:W-:Y:S01]  /*e700*/  FFMA.FTZ R101, R101, UR4, -R97.reuse ;  /* 0x0000000465657c23 */ /* 0x108fe20008010861 */
[----:B------:R-:W-:Y:S02]  /*e710*/  FFMA.FTZ R100, R100, UR4, -R97 ;  /* 0x0000000464647c23 */ /* 0x000fe40008010861 */
[----:B--2---:R-:W2:Y:S03]  /*e720*/  SHFL.IDX PT, R123, R11, R209, 0x1f ;  /* 0x00001fd10b7b7589 */ /* 0x004ea600000e0000 */
[----:B------:R3:W-:Y:S02]  /*e730*/  MUFU.EX2 R39, R125 ;  /* 0x0000007d00277308 */ /* 0x0007e40000000800 */
[----:B---3--:R3:W-:Y:S06]  /*e740*/  SHFL.IDX PT, R125, R11, R211, 0x1f ;  /* 0x00001fd30b7d7589 */ /* 0x0087ec00000e0000 */
[----:B------:R1:W-:Y:S08]  /*e750*/  MUFU.EX2 R97, R114 ;  /* 0x0000007200617308 */ /* 0x0003f00000000800 */
[----:B---3--:R3:W-:Y:S01]  /*e760*/  MUFU.EX2 R11, R121 ;  /* 0x00000079000b7308 */ /* 0x0087e20000000800 */
[----:B-1----:R-:W-:Y:S01]  /*e770*/  FFMA.FTZ R114, R95, UR4, -R98 ;  /* 0x000000045f727c23 */ /* 0x002fe20008010862 */
[----:B---3--:R-:W1:Y:S06]  /*e780*/  SHFL.IDX PT, R121, R14, R215, 0x1f ;  /* 0x00001fd70e797589 */ /* 0x008e6c00000e0000 */
[----:B------:R3:W-:Y:S01]  /*e790*/  MUFU.EX2 R95, R109 ;  /* 0x0000006d005f7308 */ /* 0x0007e20000000800 */
[----:B------:R-:W-:-:S07]  /*e7a0*/  FFMA.FTZ R124, R96, UR4, -R124 ;  /* 0x00000004607c7c23 */ /* 0x000fce000801087c */
[----:B------:R4:W-:Y:S01]  /*e7b0*/  MUFU.EX2 R94, R120 ;  /* 0x00000078005e7308 */ /* 0x0009e20000000800 */
[----:B---3--:R-:W3:Y:S01]  /*e7c0*/  SHFL.IDX PT, R109, R14, R225, 0x1f ;  /* 0x00001fe10e6d7589 */ /* 0x008ee200000e0000 */
[----:B----4-:R-:W-:-:S03]  /*e7d0*/  FFMA.FTZ R120, R99, UR4, -R207 ;  /* 0x0000000463787c23 */ /* 0x010fc600080108cf */
[----:B------:R-:W4:Y:S03]  /*e7e0*/  SHFL.IDX PT, R99, R14, R10, 0x1f ;  /* 0x00001f0a0e637589 */ /* 0x000f2600000e0000 */
[----:B------:R-:W3:Y:S01]  /*e7f0*/  MUFU.EX2 R25, R25 ;  /* 0x0000001900197308 */ /* 0x000ee20000000800 */
[----:B--2---:R-:W-:-:S07]  /*e800*/  FFMA.FTZ R105, R105, UR4, -R123 ;  /* 0x0000000469697c23 */ /* 0x004fce000801087b */
[----:B------:R2:W-:Y:S01]  /*e810*/  MUFU.EX2 R96, R103 ;  /* 0x0000006700607308 */ /* 0x0005e20000000800 */
[----:B------:R-:W-:Y:S01]  /*e820*/  FFMA.FTZ R104, R104, UR4, -R123 ;  /* 0x0000000468687c23 */ /* 0x000fe2000801087b */
[----:B--2---:R-:W2:Y:S04]  /*e830*/  SHFL.IDX PT, R103, R14, R209, 0x1f ;  /* 0x00001fd10e677589 */ /* 0x004ea800000e0000 */
[----:B------:R-:W2:Y:S01]  /*e840*/  SHFL.IDX PT, R123, R14, R226, 0x1f ;  /* 0x00001fe20e7b7589 */ /* 0x000ea200000e0000 */
[--C-:B-1----:R-:W-:Y:S01]  /*e850*/  FFMA.FTZ R108, R108, UR4, -R121.reuse ;  /* 0x000000046c6c7c23 */ /* 0x102fe20008010879 */
[----:B------:R-:W-:Y:S02]  /*e860*/  FFMA.FTZ R138, R138, UR4, -R121 ;  /* 0x000000048a8a7c23 */ /* 0x000fe40008010879 */
[----:B------:R-:W1:Y:S01]  /*e870*/  SHFL.IDX PT, R121, R14, R211, 0x1f ;  /* 0x00001fd30e797589 */ /* 0x000e6200000e0000 */
[--C-:B---3--:R-:W-:Y:S01]  /*e880*/  FFMA.FTZ R130, R130, UR4, -R109.reuse ;  /* 0x0000000482827c23 */ /* 0x108fe2000801086d */
[----:B------:R-:W-:Y:S01]  /*e890*/  FFMA.FTZ R137, R137, UR4, -R109 ;  /* 0x0000000489897c23 */ /* 0x000fe2000801086d */
[----:B------:R-:W-:Y:S01]  /*e8a0*/  FMUL.FTZ R216, R25, R216 ;  /* 0x000000d819d87220 */ /* 0x000fe20000410000 */
[----:B------:R-:W-:Y:S01]  /*e8b0*/  FMUL.FTZ R132, R132, UR9 ;  /* 0x0000000984847c20 */ /* 0x000fe20008410000 */
[----:B------:R-:W-:Y:S01]  /*e8c0*/  FMUL.FTZ R134, R134, UR9 ;  /* 0x0000000986867c20 */ /* 0x000fe20008410000 */
[----:B------:R-:W-:Y:S01]  /*e8d0*/  FFMA.FTZ R109, -R237, R237, 1 ;  /* 0x3f800000ed6d7423 */ /* 0x000fe200000101ed */
[--C-:B----4-:R-:W-:Y:S01]  /*e8e0*/  FFMA.FTZ R113, R113, UR4, -R99.reuse ;  /* 0x0000000471717c23 */ /* 0x110fe20008010863 */
[----:B------:R-:W-:-:S02]  /*e8f0*/  FFMA.FTZ R131, R131, UR4, -R99 ;  /* 0x0000000483837c23 */ /* 0x000fc40008010863 */
[----:B------:R3:W-:Y:S01]  /*e900*/  MUFU.EX2 R99, R112 ;  /* 0x0000007000637308 */ /* 0x0007e20000000800 */
[----:B------:R-:W-:Y:S01]  /*e910*/  FMUL.FTZ R109, R109, R216 ;  /* 0x000000d86d6d7220 */ /* 0x000fe20000410000 */
[----:B------:R-:W-:Y:S01]  /*e920*/  FMUL.FTZ R133, R133, UR9 ;  /* 0x0000000985857c20 */ /* 0x000fe20008410000 */
[----:B------:R-:W-:Y:S01]  /*e930*/  FMUL.FTZ R135, R135, UR9 ;  /* 0x0000000987877c20 */ /* 0x000fe20008410000 */
[----:B------:R-:W-:Y:S04]  /*e940*/  SHFL.IDX PT, R216, R17, R10, 0x1f ;  /* 0x00001f0a11d87589 */ /* 0x000fe800000e0000 */
[----:B------:R-:W4:Y:S01]  /*e950*/  MUFU.EX2 R26, R26 ;  /* 0x0000001a001a7308 */ /* 0x000f220000000800 */
[----:B---3--:R-:W3:Y:S01]  /*e960*/  SHFL.IDX PT, R112, R14, R230, 0x1f ;  /* 0x00001fe60e707589 */ /* 0x008ee200000e0000 */
[--C-:B--2---:R-:W-:Y:S01]  /*e970*/  FFMA.FTZ R126, R126, UR4, -R103.reuse ;  /* 0x000000047e7e7c23 */ /* 0x104fe20008010867 */
[----:B------:R-:W-:-:S02]  /*e980*/  FFMA.FTZ R139, R139, UR4, -R103 ;  /* 0x000000048b8b7c23 */ /* 0x000fc40008010867 */
[----:B------:R2:W3:Y:S03]  /*e990*/  SHFL.IDX PT, R103, R14, R229, 0x1f ;  /* 0x00001fe50e677589 */ /* 0x0004e600000e0000 */
[----:B------:R-:W4:Y:S08]  /*e9a0*/  MUFU.TANH R132, R132 ;  /* 0x0000008400847308 */ /* 0x000f300000002400 */
[----:B------:R-:W3:Y:S01]  /*e9b0*/  MUFU.TANH R134, R134 ;  /* 0x0000008600867308 */ /* 0x000ee20000002400 */
[--C-:B------:R-:W-:Y:S01]  /*e9c0*/  FFMA.FTZ R127, R127, UR4, -R123.reuse ;  /* 0x000000047f7f7c23 */ /* 0x100fe2000801087b */
[----:B------:R-:W-:Y:S01]  /*e9d0*/  FFMA.FTZ R129, R129, UR4, -R123 ;  /* 0x0000000481817c23 */ /* 0x000fe2000801087b */
[----:B------:R-:W-:-:S05]  /*e9e0*/  FFMA.FTZ R102, R102, UR4, -R125 ;  /* 0x0000000466667c23 */ /* 0x000fca000801087d */
[----:B------:R-:W-:Y:S01]  /*e9f0*/  MUFU.TANH R133, R133 ;  /* 0x0000008500857308 */ /* 0x000fe20000002400 */
[----:B------:R-:W-:Y:S01]  /*ea00*/  FFMA.FTZ R115, R115, UR4, -R125 ;  /* 0x0000000473737c23 */ /* 0x000fe2000801087d */
[----:B------:R-:W-:-:S06]  /*ea10*/  FSEL R123, R4, -INF , !P3 ;  /* 0xff800000047b7808 */ /* 0x000fcc0005800000 */
[----:B------:R-:W3:Y:S01]  /*ea20*/  MUFU.TANH R135, R135 ;  /* 0x0000008700877308 */ /* 0x000ee20000002400 */
[----:B------:R-:W-:-:S07]  /*ea30*/  FSEL R125, R128, -INF , !P2 ;  /* 0xff800000807d7808 */ /* 0x000fce0005000000 */
[----:B------:R-:W3:Y:S08]  /*ea40*/  MUFU.EX2 R28, R28 ;  /* 0x0000001c001c7308 */ /* 0x000ef00000000800 */
[----:B------:R-:W3:Y:S01]  /*ea50*/  MUFU.EX2 R29, R29 ;  /* 0x0000001d001d7308 */ /* 0x000ee20000000800 */
[----:B-1----:R-:W-:-:S07]  /*ea60*/  FFMA.FTZ R123, R123, UR4, -R121 ;  /* 0x000000047b7b7c23 */ /* 0x002fce0008010879 */
[----:B------:R-:W1:Y:S01]  /*ea70*/  MUFU.EX2 R32, R32 ;  /* 0x0000002000207308 */ /* 0x000e620000000800 */
[--C-:B------:R-:W-:Y:S01]  /*ea80*/  FFMA.FTZ R110, R110, UR4, -R205.reuse ;  /* 0x000000046e6e7c23 */ /* 0x100fe200080108cd */
[----:B------:R-:W-:Y:S01]  /*ea90*/  FFMA.FTZ R118, R118, UR4, -R205 ;  /* 0x0000000476767c23 */ /* 0x000fe200080108cd */
[----:B--2---:R-:W-:-:S05]  /*eaa0*/  FFMA.FTZ R14, -R200, R200, 1 ;  /* 0x3f800000c80e7423 */ /* 0x004fca00000101c8 */
[----:B------:R-:W2:Y:S01]  /*eab0*/  MUFU.EX2 R31, R31 ;  /* 0x0000001f001f7308 */ /* 0x000ea20000000800 */
[----:B----4-:R-:W-:Y:S01]  /*eac0*/  FMUL.FTZ R212, R26, R212 ;  /* 0x000000d41ad47220 */ /* 0x010fe20000410000 */
[----:B------:R-:W-:Y:S01]  /*ead0*/  FFMA.FTZ R121, R125, UR4, -R121 ;  /* 0x000000047d797c23 */ /* 0x000fe20008010879 */
[----:B------:R-:W-:Y:S01]  /*eae0*/  FSEL R125, R132, -INF , !P5 ;  /* 0xff800000847d7808 */ /* 0x000fe20006800000 */
[----:B------:R-:W-:Y:S01]  /*eaf0*/  FMUL.FTZ R218, R27, R218 ;  /* 0x000000da1bda7220 */ /* 0x000fe20000410000 */
[----:B---3--:R-:W-:Y:S01]  /*eb00*/  FSEL R205, R134, -INF , !P0 ;  /* 0xff80000086cd7808 */ /* 0x008fe20004000000 */
[----:B------:R-:W-:Y:S01]  /*eb10*/  FFMA.FTZ R235, -R235, R235, 1 ;  /* 0x3f800000ebeb7423 */ /* 0x000fe200000101eb */
[----:B------:R-:W-:Y:S01]  /*eb20*/  FFMA.FTZ R116, R116, UR4, -R98 ;  /* 0x0000000474747c23 */ /* 0x000fe20008010862 */
[----:B------:R-:W-:Y:S01]  /*eb30*/  FMUL.FTZ R14, R14, R212 ;  /* 0x000000d40e0e7220 */ /* 0x000fe20000410000 */
[----:B------:R-:W-:Y:S01]  /*eb40*/  FFMA.FTZ R111, R111, UR4, -R207 ;  /* 0x000000046f6f7c23 */ /* 0x000fe200080108cf */
[----:B------:R3:W-:Y:S01]  /*eb50*/  MUFU.EX2 R98, R206 ;  /* 0x000000ce00627308 */ /* 0x0007e20000000800 */
[----:B------:R-:W-:Y:S01]  /*eb60*/  FFMA.FTZ R212, -R21, R21, 1 ;  /* 0x3f80000015d47423 */ /* 0x000fe20000010115 */
[--C-:B------:R-:W-:Y:S01]  /*eb70*/  FFMA.FTZ R125, R125, UR4, -R112.reuse ;  /* 0x000000047d7d7c23 */ /* 0x100fe20008010870 */
[----:B------:R-:W-:Y:S01]  /*eb80*/  FFMA.FTZ R205, R205, UR4, -R112 ;  /* 0x00000004cdcd7c23 */ /* 0x000fe20008010870 */
[----:B------:R-:W-:Y:S01]  /*eb90*/  FSEL R207, R135, -INF , !P1 ;  /* 0xff80000087cf7808 */ /* 0x000fe20004800000 */
[----:B------:R-:W-:Y:S01]  /*eba0*/  FFMA.FTZ R21, -R22, R22, 1 ;  /* 0x3f80000016157423 */ /* 0x000fe20000010116 */
[----:B------:R-:W-:Y:S01]  /*ebb0*/  FMUL.FTZ R112, R235, R218 ;  /* 0x000000daeb707220 */ /* 0x000fe20000410000 */
[----:B------:R-:W-:Y:S01]  /*ebc0*/  FMUL.FTZ R221, R28, R221 ;  /* 0x000000dd1cdd7220 */ /* 0x000fe20000410000 */
[----:B------:R-:W-:Y:S01]  /*ebd0*/  FFMA.FTZ R209, -R233, R233, 1 ;  /* 0x3f800000e9d17423 */ /* 0x000fe200000101e9 */
[----:B---3--:R-:W-:Y:S01]  /*ebe0*/  FSEL R206, R133, -INF , !P4 ;  /* 0xff80000085ce7808 */ /* 0x008fe20006000000 */
[----:B------:R-:W-:Y:S01]  /*ebf0*/  FFMA.FTZ R211, -R234, R234, 1 ;  /* 0x3f800000ead37423 */ /* 0x000fe200000101ea */
[----:B------:R-:W-:Y:S01]  /*ec00*/  FMUL.FTZ R222, R29, R222 ;  /* 0x000000de1dde7220 */ /* 0x000fe20000410000 */
[----:B------:R-:W-:Y:S01]  /*ec10*/  FMUL.FTZ R22, R18, R227 ;  /* 0x000000e312167220 */ /* 0x000fe20000410000 */
[--C-:B------:R-:W-:Y:S01]  /*ec20*/  FADD.FTZ R40, R40, -R216.reuse ;  /* 0x800000d828287221 */ /* 0x100fe20000010000 */
[----:B------:R-:W-:Y:S01]  /*ec30*/  FADD.FTZ R42, R42, -R216 ;  /* 0x800000d82a2a7221 */ /* 0x000fe20000010000 */
[----:B------:R-:W3:Y:S01]  /*ec40*/  MUFU.EX2 R30, R30 ;  /* 0x0000001e001e7308 */ /* 0x000ee20000000800 */
[----:B------:R-:W-:Y:S01]  /*ec50*/  FFMA.FTZ R236, -R236, R236, 1 ;  /* 0x3f800000ecec7423 */ /* 0x000fe200000101ec */
[----:B------:R-:W4:Y:S01]  /*ec60*/  SHFL.IDX PT, R218, R17, R215, 0x1f ;  /* 0x00001fd711da7589 */ /* 0x000f2200000e0000 */
[C---:B------:R-:W-:Y:S01]  /*ec70*/  IADD3 R227, R10.reuse, 0x8, RZ ;  /* 0x000000080ae37810 */ /* 0x040fe20007ffe0ff */
[----:B------:R-:W-:-:S02]  /*ec80*/  VIADD R234, R10, 0xc ;  /* 0x0000000c0aea7836 */ /* 0x000fc40000000000 */
[----:B------:R3:W-:Y:S01]  /*ec90*/  LDS R216, [R13+0x400] ;  /* 0x000400000dd87984 */ /* 0x0007e20000000800 */
[----:B-1----:R-:W-:Y:S01]  /*eca0*/  FMUL.FTZ R226, R32, R220 ;  /* 0x000000dc20e27220 */ /* 0x002fe20000410000 */
[--C-:B------:R-:W-:Y:S01]  /*ecb0*/  FFMA.FTZ R206, R206, UR4, -R103.reuse ;  /* 0x00000004cece7c23 */ /* 0x100fe20008010867 */
[----:B------:R-:W-:Y:S01]  /*ecc0*/  FFMA.FTZ R207, R207, UR4, -R103 ;  /* 0x00000004cfcf7c23 */ /* 0x000fe20008010867 */
[----:B------:R-:W-:Y:S01]  /*ecd0*/  FMUL.FTZ R209, R209, R222 ;  /* 0x000000ded1d17220 */ /* 0x000fe20000410000 */
[----:B------:R-:W1:Y:S01]  /*ece0*/  SHFL.IDX PT, R220, R17, R229, 0x1f ;  /* 0x00001fe511dc7589 */ /* 0x000e6200000e0000 */
[----:B------:R-:W-:Y:S01]  /*ecf0*/  FMUL.FTZ R103, R236, R221 ;  /* 0x000000ddec677220 */ /* 0x000fe20000410000 */
[----:B--2---:R-:W-:Y:S02]  /*ed00*/  FMUL.FTZ R222, R31, R217 ;  /* 0x000000d91fde7220 */ /* 0x004fe40000410000 */
[----:B------:R-:W2:Y:S04]  /*ed10*/  SHFL.IDX PT, R221, R17, R227, 0x1f ;  /* 0x00001fe311dd7589 */ /* 0x000ea800000e0000 */
[----:B------:R-:W2:Y:S01]  /*ed20*/  SHFL.IDX PT, R217, R17, R234, 0x1f ;  /* 0x00001fea11d97589 */ /* 0x000ea200000e0000 */
[----:B------:R-:W1:Y:S01]  /*ed30*/  MUFU.EX2 R36, R36 ;  /* 0x0000002400247308 */ /* 0x000e620000000800 */
[----:B---3--:R-:W-:Y:S01]  /*ed40*/  FMUL.FTZ R223, R30, R223 ;  /* 0x000000df1edf7220 */ /* 0x008fe20000410000 */
[C---:B------:R-:W-:Y:S01]  /*ed50*/  IADD3 R233, R10.reuse, 0x10, RZ ;  /* 0x000000100ae97810 */ /* 0x040fe20007ffe0ff */
[----:B------:R-:W-:Y:S01]  /*ed60*/  FMUL.FTZ R224, R19, R224 ;  /* 0x000000e013e07220 */ /* 0x000fe20000410000 */
[----:B------:R-:W-:-:S02]  /*ed70*/  VIADD R235, R10, 0x14 ;  /* 0x000000140aeb7836 */ /* 0x000fc40000000000 */
[----:B------:R-:W-:Y:S01]  /*ed80*/  FMUL.FTZ R211, R211, R223 ;  /* 0x000000dfd3d37220 */ /* 0x000fe20000410000 */
[----:B------:R-:W-:Y:S01]  /*ed90*/  FFMA.FTZ R13, -R171, R171, 1 ;  /* 0x3f800000ab0d7423 */ /* 0x000fe200000101ab */
[----:B------:R-:W3:Y:S01]  /*eda0*/  SHFL.IDX PT, R223, R17, R233, 0x1f ;  /* 0x00001fe911df7589 */ /* 0x000ee200000e0000 */
[----:B------:R-:W-:Y:S01]  /*edb0*/  FMUL.FTZ R40, R35, R40 ;  /* 0x0000002823287220 */ /* 0x000fe20000410000 */
[--C-:B----4-:R-:W-:Y:S01]  /*edc0*/  FADD.FTZ R41, R41, -R218.reuse ;  /* 0x800000da29297221 */ /* 0x110fe20000010000 */
[----:B------:R-:W-:Y:S01]  /*edd0*/  FMUL.FTZ R21, R21, R224 ;  /* 0x000000e015157220 */ /* 0x000fe20000410000 */
[----:B------:R-:W-:Y:S01]  /*ede0*/  FMUL.FTZ R22, R212, R22 ;  /* 0x00000016d4167220 */ /* 0x000fe20000410000 */
[----:B------:R-:W-:Y:S01]  /*edf0*/  FFMA.FTZ R212, -R23, R23, 1 ;  /* 0x3f80000017d47423 */ /* 0x000fe20000010117 */
[----:B------:R-:W4:Y:S01]  /*ee00*/  SHFL.IDX PT, R224, R17, R235, 0x1f ;  /* 0x00001feb11e07589 */ /* 0x000f2200000e0000 */
[----:B------:R-:W-:Y:S01]  /*ee10*/  FADD.FTZ R43, R43, -R218 ;  /* 0x800000da2b2b7221 */ /* 0x000fe20000010000 */
[--C-:B-1----:R-:W-:Y:S01]  /*ee20*/  FADD.FTZ R53, R53, -R220.reuse ;  /* 0x800000dc35357221 */ /* 0x102fe20000010000 */
[----:B------:R-:W-:Y:S01]  /*ee30*/  FADD.FTZ R55, R55, -R220 ;  /* 0x800000dc37377221 */ /* 0x000fe20000010000 */
[----:B------:R-:W-:Y:S01]  /*ee40*/  FMUL.FTZ R13, R13, R40 ;  /* 0x000000280d0d7220 */ /* 0x000fe20000410000 */
[----:B------:R-:W-:Y:S01]  /*ee50*/  FFMA.FTZ R218, -R169, R169, 1 ;  /* 0x3f800000a9da7423 */ /* 0x000fe200000101a9 */
[----:B------:R-:W-:Y:S01]  /*ee60*/  FMUL.FTZ R42, R36, R42 ;  /* 0x0000002a242a7220 */ /* 0x000fe20000410000 */
[----:B------:R-:W-:Y:S01]  /*ee70*/  FFMA.FTZ R40, -R170, R170, 1 ;  /* 0x3f800000aa287423 */ /* 0x000fe200000101aa */
[----:B------:R-:W-:Y:S01]  /*ee80*/  FMUL.FTZ R220, R12, R41 ;  /* 0x000000290cdc7220 */ /* 0x000fe20000410000 */
[----:B--2---:R-:W-:Y:S01]  /*ee90*/  FADD.FTZ R44, R44, -R221 ;  /* 0x800000dd2c2c7221 */ /* 0x004fe20000010000 */
[--C-:B------:R-:W-:Y:S01]  /*eea0*/  FADD.FTZ R45, R45, -R217.reuse ;  /* 0x800000d92d2d7221 */ /* 0x100fe20000010000 */
[----:B------:R-:W-:Y:S01]  /*eeb0*/  FADD.FTZ R47, R47, -R217 ;  /* 0x800000d92f2f7221 */ /* 0x000fe20000010000 */
[----:B------:R-:W-:Y:S01]  /*eec0*/  FFMA.FTZ R215, -R201, R201, 1 ;  /* 0x3f800000c9d77423 */ /* 0x000fe200000101c9 */
[----:B------:R-:W-:Y:S01]  /*eed0*/  FMUL.FTZ R228, R20, R228 ;  /* 0x000000e414e47220 */ /* 0x000fe20000410000 */
[----:B------:R-:W-:Y:S01]  /*eee0*/  FMUL.FTZ R212, R212, R222 ;  /* 0x000000ded4d47220 */ /* 0x000fe20000410000 */
[----:B------:R-:W-:Y:S01]  /*eef0*/  FADD.FTZ R46, R46, -R221 ;  /* 0x800000dd2e2e7221 */ /* 0x000fe20000010000 */
[----:B------:R-:W-:Y:S01]  /*ef00*/  FFMA.FTZ R217, -R168, R168, 1 ;  /* 0x3f800000a8d97423 */ /* 0x000fe200000101a8 */
[----:B------:R-:W-:Y:S01]  /*ef10*/  FMUL.FTZ R43, R37, R43 ;  /* 0x0000002b252b7220 */ /* 0x000fe20000410000 */
[----:B------:R-:W1:Y:S01]  /*ef20*/  SHFL.IDX PT, R222, R17, R230, 0x1f ;  /* 0x00001fe611de7589 */ /* 0x000e6200000e0000 */
[----:B------:R-:W-:Y:S01]  /*ef30*/  FMUL.FTZ R41, R218, R42 ;  /* 0x0000002ada297220 */ /* 0x000fe20000410000 */
[----:B------:R-:W-:Y:S01]  /*ef40*/  FMUL.FTZ R42, R40, R220 ;  /* 0x000000dc282a7220 */ /* 0x000fe20000410000 */
[----:B------:R-:W-:Y:S01]  /*ef50*/  FFMA.FTZ R40, -R167, R167, 1 ;  /* 0x3f800000a7287423 */ /* 0x000fe200000101a7 */
[----:B------:R-:W-:Y:S01]  /*ef60*/  FMUL.FTZ R44, R38, R44 ;  /* 0x0000002c262c7220 */ /* 0x000fe20000410000 */
[----:B------:R-:W-:Y:S01]  /*ef70*/  FMUL.FTZ R23, R215, R228 ;  /* 0x000000e4d7177220 */ /* 0x000fe20000410000 */
[----:B------:R-:W-:Y:S01]  /*ef80*/  FMUL.FTZ R43, R217, R43 ;  /* 0x0000002bd92b7220 */ /* 0x000fe20000410000 */
[----:B------:R-:W-:Y:S01]  /*ef90*/  FFMA.FTZ R88, -R88, R88, 1 ;  /* 0x3f80000058587423 */ /* 0x000fe20000010158 */
[----:B------:R-:W-:Y:S01]  /*efa0*/  FFMA.FTZ R89, -R89, R89, 1 ;  /* 0x3f80000059597423 */ /* 0x000fe20000010159 */
[----:B------:R-:W-:Y:S01]  /*efb0*/  FMUL.FTZ R46, R39, R46 ;  /* 0x0000002e272e7220 */ /* 0x000fe20000410000 */
[----:B------:R-:W-:Y:S01]  /*efc0*/  FMUL.FTZ R217, R94, R45 ;  /* 0x0000002d5ed97220 */ /* 0x000fe20000410000 */
[----:B------:R-:W-:Y:S01]  /*efd0*/  IADD3 R228, R10, 0x4, RZ ;  /* 0x000000040ae47810 */ /* 0x000fe20007ffe0ff */
[----:B------:R-:W-:Y:S01]  /*efe0*/  FMUL.FTZ R45, R40, R44 ;  /* 0x0000002c282d7220 */ /* 0x000fe20000410000 */
[----:B------:R-:W-:Y:S01]  /*eff0*/  FMUL.FTZ R44, R89, R46 ;  /* 0x0000002e592c7220 */ /* 0x000fe20000410000 */
[----:B------:R-:W-:Y:S01]  /*f000*/  FMUL.FTZ R46, R88, R217 ;  /* 0x000000d9582e7220 */ /* 0x000fe20000410000 */
[----:B------:R-:W-:Y:S01]  /*f010*/  FFMA.FTZ R90, -R90, R90, 1 ;  /* 0x3f8000005a5a7423 */ /* 0x000fe2000001015a */
[----:B------:R-:W2:Y:S01]  /*f020*/  SHFL.IDX PT, R88, R216, R228, 0x1f ;  /* 0x00001fe4d8587589 */ /* 0x000ea200000e0000 */
[--C-:B---3--:R-:W-:Y:S01]  /*f030*/  FADD.FTZ R48, R48, -R223.reuse ;  /* 0x800000df30307221 */ /* 0x108fe20000010000 */
[----:B------:R-:W-:Y:S01]  /*f040*/  FADD.FTZ R50, R50, -R223 ;  /* 0x800000df32327221 */ /* 0x000fe20000010000 */
[--C-:B----4-:R-:W-:Y:S01]  /*f050*/  FADD.FTZ R49, R49, -R224.reuse ;  /* 0x800000e031317221 */ /* 0x110fe20000010000 */
[----:B------:R-:W-:Y:S01]  /*f060*/  FMUL.FTZ R47, R11, R47 ;  /* 0x0000002f0b2f7220 */ /* 0x000fe20000410000 */
[----:B------:R-:W-:Y:S01]  /*f070*/  FFMA.FTZ R91, -R91, R91, 1 ;  /* 0x3f8000005b5b7423 */ /* 0x000fe2000001015b */
[----:B------:R-:W-:Y:S01]  /*f080*/  FMUL.FTZ R48, R96, R48 ;  /* 0x0000003060307220 */ /* 0x000fe20000410000 */
[----:B------:R-:W-:Y:S01]  /*f090*/  FMUL.FTZ R40, R97, R50 ;  /* 0x0000003261287220 */ /* 0x000fe20000410000 */
[----:B------:R-:W-:Y:S01]  /*f0a0*/  FADD.FTZ R51, R51, -R224 ;  /* 0x800000e033337221 */ /* 0x000fe20000010000 */
[----:B------:R-:W-:Y:S01]  /*f0b0*/  FFMA.FTZ R93, -R93, R93, 1 ;  /* 0x3f8000005d5d7423 */ /* 0x000fe2000001015d */
[----:B------:R-:W-:Y:S01]  /*f0c0*/  FFMA.FTZ R92, -R92, R92, 1 ;  /* 0x3f8000005c5c7423 */ /* 0x000fe2000001015c */
[----:B------:R-:W-:Y:S01]  /*f0d0*/  FMUL.FTZ R49, R95, R49 ;  /* 0x000000315f317220 */ /* 0x000fe20000410000 */
[----:B------:R-:W-:Y:S01]  /*f0e0*/  FMUL.FTZ R50, R90, R47 ;  /* 0x0000002f5a327220 */ /* 0x000fe20000410000 */
[----:B-1----:R-:W-:Y:S01]  /*f0f0*/  FADD.FTZ R52, R52, -R222 ;  /* 0x800000de34347221 */ /* 0x002fe20000010000 */
[----:B------:R-:W-:Y:S01]  /*f100*/  FMUL.FTZ R48, R91, R48 ;  /* 0x000000305b307220 */ /* 0x000fe20000410000 */
[----:B------:R-:W-:Y:S01]  /*f110*/  FFMA.FTZ R90, -R166, R166, 1 ;  /* 0x3f800000a65a7423 */ /* 0x000fe200000101a6 */
[----:B------:R-:W-:Y:S01]  /*f120*/  FMUL.FTZ R47, R93, R40 ;  /* 0x000000285d2f7220 */ /* 0x000fe20000410000 */
[----:B------:R-:W-:Y:S01]  /*f130*/  FMUL.FTZ R91, R98, R51 ;  /* 0x00000033625b7220 */ /* 0x000fe20000410000 */
[----:B------:R-:W1:Y:S01]  /*f140*/  SHFL.IDX PT, R40, R216, R227, 0x1f ;  /* 0x00001fe3d8287589 */ /* 0x000e6200000e0000 */
[----:B------:R-:W-:Y:S01]  /*f150*/  FMUL.FTZ R49, R92, R49 ;  /* 0x000000315c317220 */ /* 0x000fe20000410000 */
[----:B------:R-:W-:-:S02]  /*f160*/  FMUL.FTZ R93, R99, R52 ;  /* 0x00000034635d7220 */ /* 0x000fc40000410000 */
[----:B------:R-:W3:Y:S01]  /*f170*/  SHFL.IDX PT, R89, R216, R10, 0x1f ;  /* 0x00001f0ad8597589 */ /* 0x000ee200000e0000 */
[----:B------:R-:W-:-:S03]  /*f180*/  FMUL.FTZ R52, R90, R91 ;  /* 0x0000005b5a347220 */ /* 0x000fc60000410000 */
[----:B------:R-:W4:Y:S01]  /*f190*/  SHFL.IDX PT, R92, R216, R234, 0x1f ;  /* 0x00001fead85c7589 */ /* 0x000f2200000e0000 */
[----:B------:R-:W-:-:S03]  /*f1a0*/  FFMA.FTZ R51, -R165, R165, 1 ;  /* 0x3f800000a5337423 */ /* 0x000fc600000101a5 */
[----:B------:R-:W4:Y:S01]  /*f1b0*/  SHFL.IDX PT, R90, R216, R230, 0x1f ;  /* 0x00001fe6d85a7589 */ /* 0x000f2200000e0000 */
[--C-:B--2---:R-:W-:Y:S01]  /*f1c0*/  FADD.FTZ R57, R57, -R88.reuse ;  /* 0x8000005839397221 */ /* 0x104fe20000010000 */
[----:B------:R-:W-:Y:S01]  /*f1d0*/  FADD.FTZ R59, R59, -R88 ;  /* 0x800000583b3b7221 */ /* 0x000fe20000010000 */
[----:B------:R-:W-:Y:S01]  /*f1e0*/  FMUL.FTZ R51, R51, R93 ;  /* 0x0000005d33337220 */ /* 0x000fe20000410000 */
[----:B------:R2:W-:Y:S01]  /*f1f0*/  LDS R88, [R15+0x400] ;  /* 0x000400000f587984 */ /* 0x0005e20000000800 */
[----:B------:R-:W2:Y:S03]  /*f200*/  MUFU.EX2 R117, R117 ;  /* 0x0000007500757308 */ /* 0x000ea60000000800 */
[----:B------:R-:W2:Y:S04]  /*f210*/  SHFL.IDX PT, R93, R216, R233, 0x1f ;  /* 0x00001fe9d85d7589 */ /* 0x000ea800000e0000 */
[----:B------:R-:W-:Y:S01]  /*f220*/  SHFL.IDX PT, R91, R216, R235, 0x1f ;  /* 0x00001febd85b7589 */ /* 0x000fe200000e0000 */
[----:B------:R-:W2:Y:S03]  /*f230*/  MUFU.EX2 R106, R106 ;  /* 0x0000006a006a7308 */ /* 0x000ea60000000800 */
[----:B------:R-:W2:Y:S05]  /*f240*/  SHFL.IDX PT, R216, R216, R229, 0x1f ;  /* 0x00001fe5d8d87589 */ /* 0x000eaa00000e0000 */
[----:B------:R-:W2:Y:S01]  /*f250*/  MUFU.EX2 R119, R119 ;  /* 0x0000007700777308 */ /* 0x000ea20000000800 */
[----:B-1----:R-:W-:-:S07]  /*f260*/  FADD.FTZ R60, R60, -R40 ;  /* 0x800000283c3c7221 */ /* 0x002fce0000010000 */
[----:B------:R-:W1:Y:S01]  /*f270*/  MUFU.EX2 R204, R204 ;  /* 0x000000cc00cc7308 */ /* 0x000e620000000800 */
[----:B---3--:R-:W-:Y:S01]  /*f280*/  FADD.FTZ R56, R56, -R89 ;  /* 0x8000005938387221 */ /* 0x008fe20000010000 */
[----:B------:R-:W-:-:S06]  /*f290*/  FADD.FTZ R40, R62, -R40 ;  /* 0x800000283e287221 */ /* 0x000fcc0000010000 */
[----:B------:R-:W3:Y:S01]  /*f2a0*/  MUFU.EX2 R120, R120 ;  /* 0x0000007800787308 */ /* 0x000ee20000000800 */
[--C-:B----4-:R-:W-:Y:S01]  /*f2b0*/  FADD.FTZ R62, R61, -R92.reuse ;  /* 0x8000005c3d3e7221 */ /* 0x110fe20000010000 */
[----:B------:R-:W-:Y:S01]  /*f2c0*/  FADD.FTZ R58, R58, -R89 ;  /* 0x800000593a3a7221 */ /* 0x000fe20000010000 */
[----:B------:R-:W4:Y:S05]  /*f2d0*/  LDL.LU R200, [R1+0x110] ;  /* 0x0001100001c87983 */ /* 0x000f2a0000300800 */
[----:B------:R-:W3:Y:S01]  /*f2e0*/  MUFU.EX2 R111, R111 ;  /* 0x0000006f006f7308 */ /* 0x000ee20000000800 */
[----:B------:R-:W-:-:S07]  /*f2f0*/  FADD.FTZ R92, R63, -R92 ;  /* 0x8000005c3f5c7221 */ /* 0x000fce0000010000 */
[----:B------:R-:W3:Y:S01]  /*f300*/  MUFU.EX2 R100, R100 ;  /* 0x0000006400647308 */ /* 0x000ee20000000800 */
[----:B------:R-:W-:Y:S01]  /*f310*/  FADD.FTZ R63, R68, -R90 ;  /* 0x8000005a443f7221 */ /* 0x000fe20000010000 */
[----:B------:R-:W-:Y:S01]  /*f320*/  FFMA.FTZ R68, -R161, R161, 1 ;  /* 0x3f800000a1447423 */ /* 0x000fe200000101a1 */
[----:B--2---:R-:W-:-:S05]  /*f330*/  FMUL.FTZ R56, R117, R56 ;  /* 0x0000003875387220 */ /* 0x004fca0000410000 */
[----:B------:R-:W2:Y:S01]  /*f340*/  MUFU.EX2 R102, R102 ;  /* 0x0000006600667308 */ /* 0x000ea20000000800 */
[----:B------:R-:W-:Y:S01]  /*f350*/  FFMA.FTZ R15, -R159, R159, 1 ;  /* 0x3f8000009f0f7423 */ /* 0x000fe2000001019f */
[----:B------:R-:W-:-:S06]  /*f360*/  FMUL.FTZ R58, R106, R58 ;  /* 0x0000003a6a3a7220 */ /* 0x000fcc0000410000 */
[----:B------:R-:W2:Y:S01]  /*f370*/  MUFU.EX2 R116, R116 ;  /* 0x0000007400747308 */ /* 0x000ea20000000800 */
[----:B------:R-:W-:-:S07]  /*f380*/  FMUL.FTZ R68, R68, R56 ;  /* 0x0000003844447220 */ /* 0x000fce0000410000 */
[----:B------:R-:W2:Y:S01]  /*f390*/  MUFU.EX2 R104, R104 ;  /* 0x0000006800687308 */ /* 0x000ea20000000800 */
[----:B------:R-:W-:Y:S01]  /*f3a0*/  FFMA.FTZ R61, -R160, R160, 1 ;  /* 0x3f800000a03d7423 */ /* 0x000fe200000101a0 */
[----:B------:R-:W-:-:S06]  /*f3b0*/  FMUL.FTZ R57, R119, R57 ;  /* 0x0000003977397220 */ /* 0x000fcc0000410000 */
[----:B------:R-:W2:Y:S01]  /*f3c0*/  MUFU.EX2 R107, R107 ;  /* 0x0000006b006b7308 */ /* 0x000ea20000000800 */
[----:B------:R-:W-:-:S07]  /*f3d0*/  FADD.FTZ R66, R66, -R93 ;  /* 0x8000005d42427221 */ /* 0x000fce0000010000 */
[----:B------:R-:W2:Y:S01]  /*f3e0*/  MUFU.EX2 R122, R122 ;  /* 0x0000007a007a7308 */ /* 0x000ea20000000800 */
[----:B-1----:R-:W-:-:S07]  /*f3f0*/  FMUL.FTZ R56, R204, R59 ;  /* 0x0000003bcc387220 */ /* 0x002fce0000410000 */
[----:B------:R-:W1:Y:S01]  /*f400*/  MUFU.EX2 R101, R101 ;  /* 0x0000006500657308 */ /* 0x000e620000000800 */
[----:B------:R-:W-:Y:S01]  /*f410*/  FMUL.FTZ R59, R15, R58 ;  /* 0x0000003a0f3b7220 */ /* 0x000fe20000410000 */
[----:B------:R-:W-:-:S06]  /*f420*/  FADD.FTZ R89, R69, -R216 ;  /* 0x800000d845597221 */ /* 0x000fcc0000010000 */
[----:B------:R-:W1:Y:S01]  /*f430*/  MUFU.EX2 R124, R124 ;  /* 0x0000007c007c7308 */ /* 0x000e620000000800 */
[----:B------:R-:W-:Y:S01]  /*f440*/  FFMA.FTZ R58, -R157, R157, 1 ;  /* 0x3f8000009d3a7423 */ /* 0x000fe2000001019d */
[----:B---3--:R-:W-:Y:S01]  /*f450*/  FMUL.FTZ R60, R120, R60 ;  /* 0x0000003c783c7220 */ /* 0x008fe20000410000 */
[----:B------:R-:W-:Y:S01]  /*f460*/  FADD.FTZ R65, R65, -R91 ;  /* 0x8000005b41417221 */ /* 0x000fe20000010000 */
[----:B------:R-:W-:Y:S01]  /*f470*/  FADD.FTZ R216, R71, -R216 ;  /* 0x800000d847d87221 */ /* 0x000fe20000010000 */
[----:B------:R-:W-:Y:S01]  /*f480*/  FMUL.FTZ R61, R61, R57 ;  /* 0x000000393d3d7220 */ /* 0x000fe20000410000 */
[----:B------:R-:W-:Y:S01]  /*f490*/  FFMA.FTZ R71, -R155, R155, 1 ;  /* 0x3f8000009b477423 */ /* 0x000fe2000001019b */
[----:B------:R-:W-:Y:S01]  /*f4a0*/  FMUL.FTZ R40, R111, R40 ;  /* 0x000000286f287220 */ /* 0x000fe20000410000 */
[----:B------:R-:W-:Y:S01]  /*f4b0*/  FFMA.FTZ R57, -R151, R151, 1 ;  /* 0x3f80000097397423 */ /* 0x000fe20000010197 */
[----:B------:R-:W-:Y:S01]  /*f4c0*/  FMUL.FTZ R66, R100, R66 ;  /* 0x0000004264427220 */ /* 0x000fe20000410000 */
[----:B------:R-:W-:Y:S01]  /*f4d0*/  FADD.FTZ R54, R54, -R222 ;  /* 0x800000de36367221 */ /* 0x000fe20000010000 */
[----:B------:R-:W-:Y:S01]  /*f4e0*/  FADD.FTZ R64, R64, -R93 ;  /* 0x8000005d40407221 */ /* 0x000fe20000010000 */
[----:B------:R-:W-:Y:S01]  /*f4f0*/  FMUL.FTZ R58, R58, R60 ;  /* 0x0000003c3a3a7220 */ /* 0x000fe20000410000 */
[----:B--2---:R-:W-:Y:S01]  /*f500*/  FMUL.FTZ R60, R102, R65 ;  /* 0x00000041663c7220 */ /* 0x004fe20000410000 */
[----:B------:R-:W-:Y:S01]  /*f510*/  FMUL.FTZ R71, R71, R40 ;  /* 0x0000002847477220 */ /* 0x000fe20000410000 */
        /* <DEDUP_REMOVED lines=9> */
[----:B------:R-:W-:Y:S01]  /*f5b0*/  FFMA.FTZ R15, -R154, R154, 1 ;  /* 0x3f8000009a0f7423 */ /* 0x000fe2000001019a */
[----:B-1----:R-:W-:Y:S01]  /*f5c0*/  FMUL.FTZ R64, R101, R64 ;  /* 0x0000004065407220 */ /* 0x002fe20000410000 */
[----:B------:R-:W4:Y:S01]  /*f5d0*/  LDL.LU R201, [R1+0x10c] ;  /* 0x00010c0001c97983 */ /* 0x000f220000300800 */
[----:B------:R-:W-:Y:S01]  /*f5e0*/  FFMA.FTZ R215, -R202, R202, 1 ;  /* 0x3f800000cad77423 */ /* 0x000fe200000101ca */
[----:B------:R-:W-:Y:S01]  /*f5f0*/  FFMA.FTZ R225, -R203, R203, 1 ;  /* 0x3f800000cbe17423 */ /* 0x000fe200000101cb */
[----:B------:R-:W1:Y:S01]  /*f600*/  MUFU.EX2 R115, R115 ;  /* 0x0000007300737308 */ /* 0x000e620000000800 */
[----:B------:R-:W4:Y:S01]  /*f610*/  LDL.LU R202, [R1+0x108] ;  /* 0x0001080001ca7983 */ /* 0x000f220000300800 */
[----:B------:R-:W-:Y:S01]  /*f620*/  FMUL.FTZ R222, R124, R55 ;  /* 0x000000377cde7220 */ /* 0x000fe20000410000 */
[----:B------:R-:W-:Y:S01]  /*f630*/  FMUL.FTZ R66, R66, R63 ;  /* 0x0000003f42427220 */ /* 0x000fe20000410000 */
[----:B------:R-:W-:Y:S01]  /*f640*/  FMUL.FTZ R53, R218, R220 ;  /* 0x000000dcda357220 */ /* 0x000fe20000410000 */
[----:B------:R-:W4:Y:S01]  /*f650*/  LDL.LU R203, [R1+0x104] ;  /* 0x0001040001cb7983 */ /* 0x000f220000300800 */
[----:B------:R-:W-:Y:S01]  /*f660*/  FMUL.FTZ R55, R217, R221 ;  /* 0x000000ddd9377220 */ /* 0x000fe20000410000 */
[----:B------:R-:W-:Y:S01]  /*f670*/  FADD.FTZ R67, R67, -R91 ;  /* 0x8000005b43437221 */ /* 0x000fe20000010000 */
[----:B------:R-:W2:Y:S01]  /*f680*/  MUFU.EX2 R105, R105 ;  /* 0x0000006900697308 */ /* 0x000ea20000000800 */
[----:B------:R3:W5:Y:S01]  /*f690*/  LDL.LU R171, [R1+0x100] ;  /* 0x0001000001ab7983 */ /* 0x0007620000300800 */
[----:B------:R-:W-:Y:S01]  /*f6a0*/  FMUL.FTZ R15, R15, R92 ;  /* 0x0000005c0f0f7220 */ /* 0x000fe20000410000 */
[----:B------:R-:W-:-:S02]  /*f6b0*/  FMUL.FTZ R64, R40, R64 ;  /* 0x0000004028407220 */ /* 0x000fc40000410000 */
[----:B------:R-:W3:Y:S04]  /*f6c0*/  SHFL.IDX PT, R63, R88, R235, 0x1f ;  /* 0x00001feb583f7589 */ /* 0x000ee800000e0000 */
[----:B------:R1:W5:Y:S01]  /*f6d0*/  LDL.LU R170, [R1+0xfc] ;  /* 0x0000fc0001aa7983 */ /* 0x0003620000300800 */
[----:B------:R-:W3:Y:S03]  /*f6e0*/  MUFU.EX2 R114, R114 ;  /* 0x0000007200727308 */ /* 0x000ee60000000800 */
[----:B------:R-:W-:Y:S04]  /*f6f0*/  SHFL.IDX PT, R91, R88, R10, 0x1f ;  /* 0x00001f0a585b7589 */ /* 0x000fe800000e0000 */
[----:B------:R-:W3:Y:S04]  /*f700*/  SHFL.IDX PT, R40, R88, R228, 0x1f ;  /* 0x00001fe458287589 */ /* 0x000ee800000e0000 */
[----:B------:R-:W-:Y:S04]  /*f710*/  SHFL.IDX PT, R93, R88, R227, 0x1f ;  /* 0x00001fe3585d7589 */ /* 0x000fe800000e0000 */
[----:B------:R-:W-:Y:S04]  /*f720*/  SHFL.IDX PT, R217, R88, R234, 0x1f ;  /* 0x00001fea58d97589 */ /* 0x000fe800000e0000 */
[----:B------:R-:W-:Y:S04]  /*f730*/  SHFL.IDX PT, R218, R88, R233, 0x1f ;  /* 0x00001fe958da7589 */ /* 0x000fe800000e0000 */
[----:B------:R-:W-:Y:S04]  /*f740*/  SHFL.IDX PT, R92, R88, R230, 0x1f ;  /* 0x00001fe6585c7589 */ /* 0x000fe800000e0000 */
[----:B------:R1:W5:Y:S04]  /*f750*/  LDL.LU R169, [R1+0xf8] ;  /* 0x0000f80001a97983 */ /* 0x0003680000300800 */
[----:B------:R-:W3:Y:S01]  /*f760*/  SHFL.IDX PT, R88, R88, R229, 0x1f ;  /* 0x00001fe558587589 */ /* 0x000ee200000e0000 */
[----:B------:R-:W3:Y:S03]  /*f770*/  MUFU.EX2 R110, R110 ;  /* 0x0000006e006e7308 */ /* 0x000ee60000000800 */
[----:B------:R1:W5:Y:S04]  /*f780*/  LDL.LU R168, [R1+0xf4] ;  /* 0x0000f40001a87983 */ /* 0x0003680000300800 */
[----:B------:R1:W5:Y:S01]  /*f790*/  LDL.LU R167, [R1+0xf0] ;  /* 0x0000f00001a77983 */ /* 0x0003620000300800 */
[----:B------:R-:W-:-:S03]  /*f7a0*/  FFMA.FTZ R54, -R162, R162, 1 ;  /* 0x3f800000a2367423 */ /* 0x000fc600000101a2 */
[----:B------:R1:W5:Y:S01]  /*f7b0*/  LDL.LU R166, [R1+0xec] ;  /* 0x0000ec0001a67983 */ /* 0x0003620000300800 */
[----:B------:R-:W3:Y:S03]  /*f7c0*/  MUFU.EX2 R118, R118 ;  /* 0x0000007600767308 */ /* 0x000ee60000000800 */
[----:B------:R1:W5:Y:S04]  /*f7d0*/  LDL.LU R165, [R1+0xe8] ;  /* 0x0000e80001a57983 */ /* 0x0003680000300800 */
[----:B------:R1:W5:Y:S04]  /*f7e0*/  LDL.LU R164, [R1+0xe4] ;  /* 0x0000e40001a47983 */ /* 0x0003680000300800 */
[----:B------:R1:W5:Y:S01]  /*f7f0*/  LDL.LU R163, [R1+0xe0] ;  /* 0x0000e00001a37983 */ /* 0x0003620000300800 */
[----:B------:R-:W-:-:S03]  /*f800*/  FFMA.FTZ R69, -R158, R158, 1 ;  /* 0x3f8000009e457423 */ /* 0x000fc6000001019e */
[----:B------:R1:W5:Y:S01]  /*f810*/  LDL.LU R162, [R1+0xdc] ;  /* 0x0000dc0001a27983 */ /* 0x0003620000300800 */
[----:B------:R-:W-:-:S03]  /*f820*/  FADD.FTZ R90, R70, -R90 ;  /* 0x8000005a465a7221 */ /* 0x000fc60000010000 */
[----:B------:R1:W5:Y:S01]  /*f830*/  LDL.LU R161, [R1+0xd8] ;  /* 0x0000d80001a17983 */ /* 0x0003620000300800 */
[----:B------:R-:W3:Y:S03]  /*f840*/  MUFU.EX2 R138, R138 ;  /* 0x0000008a008a7308 */ /* 0x000ee60000000800 */
[----:B------:R1:W5:Y:S01]  /*f850*/  LDL.LU R160, [R1+0xd4] ;  /* 0x0000d40001a07983 */ /* 0x0003620000300800 */
[----:B------:R-:W-:-:S03]  /*f860*/  FFMA.FTZ R70, -R156, R156, 1 ;  /* 0x3f8000009c467423 */ /* 0x000fc6000001019c */
[----:B------:R2:W5:Y:S01]  /*f870*/  LDL.LU R159, [R1+0xd0] ;  /* 0x0000d000019f7983 */ /* 0x0005620000300800 */
[----:B------:R-:W-:-:S03]  /*f880*/  FFMA.FTZ R57, -R149, R149, 1 ;  /* 0x3f80000095397423 */ /* 0x000fc60000010195 */
[----:B------:R3:W5:Y:S01]  /*f890*/  LDL.LU R158, [R1+0xcc] ;  /* 0x0000cc00019e7983 */ /* 0x0007620000300800 */
[----:B-1----:R-:W-:-:S03]  /*f8a0*/  FMUL.FTZ R67, R115, R67 ;  /* 0x0000004373437220 */ /* 0x002fc60000410000 */
[----:B------:R1:W5:Y:S01]  /*f8b0*/  LDL.LU R157, [R1+0xc8] ;  /* 0x0000c800019d7983 */ /* 0x0003620000300800 */
[----:B------:R-:W-:Y:S01]  /*f8c0*/  FMUL.FTZ R69, R69, R56 ;  /* 0x0000003845457220 */ /* 0x000fe20000410000 */
[----:B--2---:R-:W-:Y:S02]  /*f8d0*/  FMUL.FTZ R62, R105, R62 ;  /* 0x0000003e693e7220 */ /* 0x004fe40000410000 */
[----:B------:R1:W5:Y:S01]  /*f8e0*/  LDL.LU R156, [R1+0xc4] ;  /* 0x0000c400019c7983 */ /* 0x0003620000300800 */
[----:B------:R-:W-:-:S03]  /*f8f0*/  FFMA.FTZ R56, -R152, R152, 1 ;  /* 0x3f80000098387423 */ /* 0x000fc60000010198 */
[----:B------:R1:W5:Y:S01]  /*f900*/  LDL.LU R155, [R1+0xc0] ;  /* 0x0000c000019b7983 */ /* 0x0003620000300800 */
[----:B------:R-:W-:-:S03]  /*f910*/  FMUL.FTZ R57, R57, R67 ;  /* 0x0000004339397220 */ /* 0x000fc60000410000 */
[----:B------:R1:W5:Y:S01]  /*f920*/  LDL.LU R154, [R1+0xbc] ;  /* 0x0000bc00019a7983 */ /* 0x0003620000300800 */
[----:B------:R-:W-:-:S03]  /*f930*/  FMUL.FTZ R70, R70, R62 ;  /* 0x0000003e46467220 */ /* 0x000fc60000410000 */
[----:B------:R1:W5:Y:S01]  /*f940*/  LDL.LU R153, [R1+0xb8] ;  /* 0x0000b80001997983 */ /* 0x0003620000300800 */
[----:B------:R-:W-:Y:S01]  /*f950*/  FFMA.FTZ R67, -R147, R147, 1 ;  /* 0x3f80000093437423 */ /* 0x000fe20000010193 */
[----:B---3--:R-:W-:Y:S02]  /*f960*/  FMUL.FTZ R90, R114, R90 ;  /* 0x0000005a725a7220 */ /* 0x008fe40000410000 */
[----:B------:R1:W5:Y:S01]  /*f970*/  LDL.LU R152, [R1+0xb4] ;  /* 0x0000b40001987983 */ /* 0x0003620000300800 */
[----:B------:R-:W-:-:S03]  /*f980*/  FFMA.FTZ R62, -R148, R148, 1 ;  /* 0x3f800000943e7423 */ /* 0x000fc60000010194 */
[----:B------:R1:W5:Y:S01]  /*f990*/  LDL.LU R151, [R1+0xb0] ;  /* 0x0000b00001977983 */ /* 0x0003620000300800 */
[----:B------:R-:W-:Y:S01]  /*f9a0*/  FMUL.FTZ R56, R56, R60 ;  /* 0x0000003c38387220 */ /* 0x000fe20000410000 */
[----:B------:R-:W-:Y:S02]  /*f9b0*/  FMUL.FTZ R89, R110, R89 ;  /* 0x000000596e597220 */ /* 0x000fe40000410000 */
[----:B------:R1:W5:Y:S01]  /*f9c0*/  LDL.LU R150, [R1+0xac] ;  /* 0x0000ac0001967983 */ /* 0x0003620000300800 */
[----:B------:R-:W-:Y:S01]  /*f9d0*/  FFMA.FTZ R60, -R146, R146, 1 ;  /* 0x3f800000923c7423 */ /* 0x000fe20000010192 */
[--C-:B------:R-:W-:Y:S02]  /*f9e0*/  FADD.FTZ R81, R81, -R63.reuse ;  /* 0x8000003f51517221 */ /* 0x100fe40000010000 */
[----:B------:R1:W5:Y:S01]  /*f9f0*/  LDL.LU R149, [R1+0xa8] ;  /* 0x0000a80001957983 */ /* 0x0003620000300800 */
[----:B------:R-:W-:Y:S01]  /*fa00*/  FADD.FTZ R83, R83, -R63 ;  /* 0x8000003f53537221 */ /* 0x000fe20000010000 */
[----:B------:R-:W-:-:S02]  /*fa10*/  FMUL.FTZ R216, R118, R216 ;  /* 0x000000d876d87220 */ /* 0x000fc40000410000 */
[----:B------:R1:W5:Y:S01]  /*fa20*/  LDL.LU R148, [R1+0xa4] ;  /* 0x0000a40001947983 */ /* 0x0003620000300800 */
[----:B------:R-:W-:Y:S01]  /*fa30*/  FMUL.FTZ R67, R67, R90 ;  /* 0x0000005a43437220 */ /* 0x000fe20000410000 */
[--C-:B------:R-:W-:Y:S01]  /*fa40*/  FADD.FTZ R73, R73, -R40.reuse ;  /* 0x8000002849497221 */ /* 0x100fe20000010000 */
[----:B------:R-:W-:Y:S01]  /*fa50*/  FFMA.FTZ R63, -R145, R145, 1 ;  /* 0x3f800000913f7423 */ /* 0x000fe20000010191 */
[----:B------:R1:W5:Y:S01]  /*fa60*/  LDL.LU R147, [R1+0xa0] ;  /* 0x0000a00001937983 */ /* 0x0003620000300800 */
[----:B------:R-:W-:Y:S01]  /*fa70*/  FADD.FTZ R40, R75, -R40 ;  /* 0x800000284b287221 */ /* 0x000fe20000010000 */
[--C-:B------:R-:W-:Y:S01]  /*fa80*/  FADD.FTZ R85, R85, -R88.reuse ;  /* 0x8000005855557221 */ /* 0x100fe20000010000 */
[----:B------:R-:W-:Y:S01]  /*fa90*/  FADD.FTZ R87, R87, -R88 ;  /* 0x8000005857577221 */ /* 0x000fe20000010000 */
[----:B------:R1:W5:Y:S01]  /*faa0*/  LDL.LU R146, [R1+0x9c] ;  /* 0x00009c0001927983 */ /* 0x0003620000300800 */
[----:B------:R-:W-:Y:S01]  /*fab0*/  FFMA.FTZ R90, -R144, R144, 1 ;  /* 0x3f800000905a7423 */ /* 0x000fe20000010190 */
[----:B------:R-:W-:Y:S01]  /*fac0*/  FMUL.FTZ R62, R62, R89 ;  /* 0x000000593e3e7220 */ /* 0x000fe20000410000 */
        /* <DEDUP_REMOVED lines=11> */
[----:B------:R-:W-:Y:S01]  /*fb80*/  FMUL.FTZ R40, R138, R40 ;  /* 0x000000288a287220 */ /* 0x000fe20000410000 */
[----:B------:R1:W5:Y:S01]  /*fb90*/  LDL.LU R142, [R1+0x8c] ;  /* 0x00008c00018e7983 */ /* 0x0003620000300800 */
[----:B------:R-:W-:Y:S01]  /*fba0*/  FFMA.FTZ R216, -R140, R140, 1 ;  /* 0x3f8000008cd87423 */ /* 0x000fe2000001018c */
[--C-:B------:R-:W-:Y:S01]  /*fbb0*/  FADD.FTZ R84, R84, -R92.reuse ;  /* 0x8000005c54547221 */ /* 0x100fe20000010000 */
[----:B------:R-:W-:Y:S01]  /*fbc0*/  FADD.FTZ R86, R86, -R92 ;  /* 0x8000005c56567221 */ /* 0x000fe20000010000 */
[----:B------:R1:W5:Y:S01]  /*fbd0*/  LDL.LU R141, [R1+0x88] ;  /* 0x00008800018d7983 */ /* 0x0003620000300800 */
[----:B------:R-:W-:Y:S01]  /*fbe0*/  FFMA.FTZ R91, -R7, R7, 1 ;  /* 0x3f800000075b7423 */ /* 0x000fe20000010107 */
[----:B------:R-:W-:-:S02]  /*fbf0*/  FFMA.FTZ R92, -R6, R6, 1 ;  /* 0x3f800000065c7423 */ /* 0x000fc40000010106 */
[----:B------:R1:W5:Y:S01]  /*fc00*/  LDL.LU R140, [R1+0x84] ;  /* 0x00008400018c7983 */ /* 0x0003620000300800 */
[--C-:B------:R-:W-:Y:S01]  /*fc10*/  FADD.FTZ R80, R80, -R218.reuse ;  /* 0x800000da50507221 */ /* 0x100fe20000010000 */
[----:B------:R-:W-:Y:S01]  /*fc20*/  FADD.FTZ R82, R82, -R218 ;  /* 0x800000da52527221 */ /* 0x000fe20000010000 */
[----:B------:R-:W-:Y:S01]  /*fc30*/  FFMA.FTZ R220, -R5, R5, 1 ;  /* 0x3f80000005dc7423 */ /* 0x000fe20000010105 */
[----:B------:R1:W5:Y:S01]  /*fc40*/  LDL.LU R7, [R1+0x80] ;  /* 0x0000800001077983 */ /* 0x0003620000300800 */
[----:B------:R-:W-:Y:S01]  /*fc50*/  FMUL.FTZ R89, R89, R40 ;  /* 0x0000002859597220 */ /* 0x000fe20000410000 */
[----:B------:R-:W-:Y:S02]  /*fc60*/  FFMA.FTZ R218, -R4, R4, 1 ;  /* 0x3f80000004da7423 */ /* 0x000fe40000010104 */
[----:B------:R1:W5:Y:S01]  /*fc70*/  LDL.LU R6, [R1+0x7c] ;  /* 0x00007c0001067983 */ /* 0x0003620000300800 */
[----:B------:R-:W-:-:S03]  /*fc80*/  FFMA.FTZ R40, -R2, R2, 1 ;  /* 0x3f80000002287423 */ /* 0x000fc60000010102 */
[----:B------:R1:W5:Y:S04]  /*fc90*/  LDL.LU R5, [R1+0x78] ;  /* 0x0000780001057983 */ /* 0x0003680000300800 */
[----:B------:R1:W5:Y:S04]  /*fca0*/  LDL.LU R4, [R1+0x74] ;  /* 0x0000740001047983 */ /* 0x0003680000300800 */
[----:B------:R1:W5:Y:S04]  /*fcb0*/  LDL.LU R2, [R1+0x70] ;  /* 0x0000700001027983 */ /* 0x0003680000300800 */
[----:B------:R-:W2:Y:S01]  /*fcc0*/  LDL R221, [R1+0x54] ;  /* 0x0000540001dd7983 */ /* 0x000ea20000100800 */
[----:B------:R-:W3:Y:S08]  /*fcd0*/  MUFU.EX2 R131, R131 ;  /* 0x0000008300837308 */ /* 0x000ef00000000800 */
        /* <DEDUP_REMOVED lines=9> */
[----:B------:R-:W4:Y:S08]  /*fd70*/  MUFU.EX2 R123, R123 ;  /* 0x0000007b007b7308 */ /* 0x000f300000000800 */
[----:B------:R-:W4:Y:S08]  /*fd80*/  MUFU.EX2 R121, R121 ;  /* 0x0000007900797308 */ /* 0x000f300000000800 */
[----:B------:R-:W4:Y:S08]  /*fd90*/  MUFU.EX2 R129, R129 ;  /* 0x0000008100817308 */ /* 0x000f300000000800 */
[----:B------:R-:W4:Y:S08]  /*fda0*/  MUFU.EX2 R126, R126 ;  /* 0x0000007e007e7308 */ /* 0x000f300000000800 */
[----:B------:R-:W4:Y:S08]  /*fdb0*/  MUFU.EX2 R139, R139 ;  /* 0x0000008b008b7308 */ /* 0x000f300000000800 */
[----:B------:R-:W4:Y:S08]  /*fdc0*/  MUFU.EX2 R125, R125 ;  /* 0x0000007d007d7308 */ /* 0x000f300000000800 */
[----:B------:R-:W4:Y:S01]  /*fdd0*/  MUFU.EX2 R205, R205 ;  /* 0x000000cd00cd7308 */ /* 0x000f220000000800 */
[----:B---3--:R-:W-:Y:S01]  /*fde0*/  FMUL.FTZ R74, R131, R74 ;  /* 0x0000004a834a7220 */ /* 0x008fe20000410000 */
[----:B-1----:R-:W-:Y:S01]  /*fdf0*/  FMUL.FTZ R76, R127, R76 ;  /* 0x0000004c7f4c7220 */ /* 0x002fe20000410000 */
[----:B------:R-:W-:Y:S01]  /*fe00*/  FMUL.FTZ R82, R137, R82 ;  /* 0x0000005289527220 */ /* 0x000fe20000410000 */
[----:B------:R-:W-:Y:S01]  /*fe10*/  FFMA.FTZ R136, -R136, R136, 1 ;  /* 0x3f80000088887423 */ /* 0x000fe20000010188 */
[----:B------:R-:W-:Y:S01]  /*fe20*/  FMUL.FTZ R231, R33, R231 ;  /* 0x000000e721e77220 */ /* 0x000fe20000410000 */
[----:B------:R-:W-:Y:S01]  /*fe30*/  FMUL.FTZ R232, R34, R232 ;  /* 0x000000e822e87220 */ /* 0x000fe20000410000 */
[--C-:B------:R-:W-:Y:S01]  /*fe40*/  FADD.FTZ R77, R77, -R217.reuse ;  /* 0x800000d94d4d7221 */ /* 0x100fe20000010000 */
[----:B------:R-:W-:Y:S01]  /*fe50*/  FADD.FTZ R79, R79, -R217 ;  /* 0x800000d94f4f7221 */ /* 0x000fe20000010000 */
[----:B------:R-:W-:Y:S01]  /*fe60*/  FMUL.FTZ R73, R108, R73 ;  /* 0x000000496c497220 */ /* 0x000fe20000410000 */
[----:B------:R-:W-:Y:S01]  /*fe70*/  FMUL.FTZ R72, R113, R72 ;  /* 0x0000004871487220 */ /* 0x000fe20000410000 */
[----:B------:R-:W-:Y:S01]  /*fe80*/  FMUL.FTZ R88, R88, R74 ;  /* 0x0000004a58587220 */ /* 0x000fe20000410000 */
[----:B------:R-:W-:Y:S01]  /*fe90*/  FMUL.FTZ R93, R93, R76 ;  /* 0x0000004c5d5d7220 */ /* 0x000fe20000410000 */
[----:B------:R-:W-:Y:S01]  /*fea0*/  FFMA.FTZ R217, -R128, R128, 1 ;  /* 0x3f80000080d97423 */ /* 0x000fe20000010180 */
[----:B------:R-:W-:Y:S01]  /*feb0*/  FMUL.FTZ R128, R40, R82 ;  /* 0x0000005228807220 */ /* 0x000fe20000410000 */
[----:B------:R-:W-:Y:S01]  /*fec0*/  FFMA.FTZ R133, -R133, R133, 1 ;  /* 0x3f80000085857423 */ /* 0x000fe20000010185 */
        /* <DEDUP_REMOVED lines=69> */
[----:B--2---:R-:W-:-:S05]  /*10320*/  IMAD R13, R0, 0x4000, R221 ;  /* 0x00004000000d7824 */ /* 0x004fca00078e02dd */
[----:B------:R-:W-:-:S05]  /*10330*/  LEA R13, R13, R16, 0x1 ;  /* 0x000000100d0d7211 */ /* 0x000fca00078e08ff */
        /* <DEDUP_REMOVED lines=79> */
[----:B------:R-:W-:Y:S01]  /*10830*/  R2UR UR4, R16 ;  /* 0x00000000100472ca */ /* 0x000fe200000e0000 */
[----:B---3--:R-:W-:-:S05]  /*10840*/  IMAD R11, R0, 0x800, R14 ;  /* 0x00000800000b7824 */ /* 0x008fca00078e020e */
        /* <DEDUP_REMOVED lines=65> */
.L_x_1232:
        /* <DEDUP_REMOVED lines=70> */
.L_x_1233:
        /* <DEDUP_REMOVED lines=12> */
.L_x_1223:
        /* <DEDUP_REMOVED lines=34> */
.L_x_1191:
        /* <DEDUP_REMOVED lines=22> */
.L_x_1236:
[----:B------:R-:W-:-:S05]  /*11500*/  VIADD R16, R17, 0x4000 ;  /* 0x0000400011107836 */ /* 0x000fca0000000000 */
        /* <DEDUP_REMOVED lines=18> */
.L_x_1237:
        /* <DEDUP_REMOVED lines=18> */
.L_x_1238:
        /* <DEDUP_REMOVED lines=18> */
.L_x_1239:
        /* <DEDUP_REMOVED lines=22> */
[----:B------:R-:W-:Y:S02]  /*119d0*/  F2FP.BF16.F32.PACK_AB R148, R149, R148 ;  /* 0x000000949594723e */ /* 0x000fe400000010ff */
[CC--:B------:R-:W-:Y:S02]  /*119e0*/  LEA.HI R4, R2.reuse, R7.reuse, RZ, 0x4 ;  /* 0x0000000702047211 */ /* 0x0c0fe400078f20ff */
[----:B------:R-:W-:Y:S02]  /*119f0*/  LEA.HI R2, R2, R7, RZ, 0x5 ;  /* 0x0000000702027211 */ /* 0x000fe400078f28ff */
[----:B------:R-:W-:Y:S02]  /*11a00*/  LOP3.LUT R0, R4, 0xfffffff0, RZ, 0xc0, !PT ;  /* 0xfffffff004007812 */ /* 0x000fe400078ec0ff */
[----:B------:R-:W-:-:S02]  /*11a10*/  SHF.R.S32.HI R4, RZ, 0x4, R4 ;  /* 0x00000004ff047819 */ /* 0x000fc40000011404 */
[----:B------:R-:W-:Y:S02]  /*11a20*/  IADD3 R0, R7, -R0, RZ ;  /* 0x8000000007007210 */ /* 0x000fe40007ffe0ff */
[----:B------:R-:W-:Y:S01]  /*11a30*/  SHF.R.S32.HI R2, RZ, 0x5, R2 ;  /* 0x00000005ff027819 */ /* 0x000fe20000011402 */
[----:B------:R-:W-:Y:S01]  /*11a40*/  IMAD.SHL.U32 R7, R4, 0x8, RZ ;  /* 0x0000000804077824 */ /* 0x000fe200078e00ff */
[----:B------:R-:W-:Y:S02]  /*11a50*/  SHF.R.S32.HI R3, RZ, 0x1f, R0 ;  /* 0x0000001fff037819 */ /* 0x000fe40000011400 */
[----:B------:R-:W-:Y:S02]  /*11a60*/  F2FP.BF16.F32.PACK_AB R142, R145, R144 ;  /* 0x00000090918e723e */ /* 0x000fe400000010ff */
[----:B------:R-:W-:Y:S02]  /*11a70*/  LEA.HI R3, R3, R0, RZ, 0x3 ;  /* 0x0000000003037211 */ /* 0x000fe400078f18ff */
[----:B------:R-:W-:-:S02]  /*11a80*/  F2FP.BF16.F32.PACK_AB R143, R147, R146 ;  /* 0x00000092938f723e */ /* 0x000fc400000010ff */
[C---:B------:R-:W-:Y:S02]  /*11a90*/  LOP3.LUT R5, R3.reuse, 0xfffffff8, RZ, 0xc0, !PT ;  /* 0xfffffff803057812 */ /* 0x040fe400078ec0ff */
[----:B------:R-:W-:Y:S02]  /*11aa0*/  SHF.L.U32 R3, R3, 0x6, RZ ;  /* 0x0000000603037819 */ /* 0x000fe400000006ff */
[----:B------:R-:W-:Y:S01]  /*11ab0*/  F2FP.BF16.F32.PACK_AB R149, R151, R150 ;  /* 0x000000969795723e */ /* 0x000fe200000010ff */
[----:B------:R-:W-:Y:S01]  /*11ac0*/  IMAD.IADD R5, R0, 0x1, -R5 ;  /* 0x0000000100057824 */ /* 0x000fe200078e0a05 */
[----:B------:R-:W-:Y:S02]  /*11ad0*/  LOP3.LUT R3, R3, 0x7ffffe00, RZ, 0xc0, !PT ;  /* 0x7ffffe0003037812 */ /* 0x000fe400078ec0ff */
[----:B------:R-:W-:Y:S02]  /*11ae0*/  F2FP.BF16.F32.PACK_AB R156, R157, R156 ;  /* 0x0000009c9d9c723e */ /* 0x000fe400000010ff */
[C---:B------:R-:W-:Y:S01]  /*11af0*/  SHF.L.U32 R0, R5.reuse, 0x6, RZ ;  /* 0x0000000605007819 */ /* 0x040fe200000006ff */
[----:B------:R-:W-:Y:S01]  /*11b00*/  IMAD R3, R2, 0x400, R3 ;  /* 0x0000040002037824 */ /* 0x000fe200078e0203 */
[----:B------:R-:W-:Y:S01]  /*11b10*/  R2P PR, R5, 0x6 ;  /* 0x0000000605007804 */ /* 0x000fe20000000000 */
[----:B------:R-:W2:Y:S01]  /*11b20*/  SHFL.IDX PT, R2, R2, RZ, 0x1f ;  /* 0x00001fff02027589 */ /* 0x000ea200000e0000 */
[----:B------:R-:W-:-:S02]  /*11b30*/  LOP3.LUT R0, R0, 0x1c0, RZ, 0xc0, !PT ;  /* 0x000001c000007812 */ /* 0x000fc400078ec0ff */
[----:B------:R-:W-:Y:S02]  /*11b40*/  MOV R5, 0x40 ;  /* 0x0000004000057802 */ /* 0x000fe40000000f00 */
[----:B------:R-:W-:Y:S02]  /*11b50*/  LOP3.LUT R7, R0, 0x8, R7, 0xf8, !PT ;  /* 0x0000000800077812 */ /* 0x000fe400078ef807 */
[----:B------:R-:W-:Y:S02]  /*11b60*/  SHF.R.U32.HI R0, RZ, 0x3, R0 ;  /* 0x00000003ff007819 */ /* 0x000fe40000011600 */
[----:B------:R-:W-:Y:S02]  /*11b70*/  SEL R5, R5, 0xffffffc0, !P2 ;  /* 0xffffffc005057807 */ /* 0x000fe40005000000 */
[----:B------:R-:W-:Y:S02]  /*11b80*/  LOP3.LUT R0, R7, R0, RZ, 0x3c, !PT ;  /* 0x0000000007007212 */ /* 0x000fe400078e3cff */
[----:B------:R-:W-:-:S02]  /*11b90*/  F2FP.BF16.F32.PACK_AB R150, R153, R152 ;  /* 0x000000989996723e */ /* 0x000fc400000010ff */
[----:B------:R-:W-:Y:S01]  /*11ba0*/  IADD3 R0, R0, R3, RZ ;  /* 0x0000000300007210 */ /* 0x000fe20007ffe0ff */
[----:B------:R-:W-:Y:S01]  /*11bb0*/  IMAD.MOV.U32 R3, RZ, RZ, 0x20 ;  /* 0x00000020ff037424 */ /* 0x000fe200078e00ff */
[----:B------:R-:W-:Y:S02]  /*11bc0*/  F2FP.BF16.F32.PACK_AB R151, R155, R154 ;  /* 0x0000009a9b97723e */ /* 0x000fe400000010ff */
[----:B------:R-:W-:Y:S01]  /*11bd0*/  F2FP.BF16.F32.PACK_AB R157, R159, R158 ;  /* 0x0000009e9f9d723e */ /* 0x000fe200000010ff */
[----:B------:R-:W-:Y:S01]  /*11be0*/  IMAD R0, R0, 0x2, R17 ;  /* 0x0000000200007824 */ /* 0x000fe200078e0211 */
[----:B------:R-:W-:Y:S02]  /*11bf0*/  SEL R3, R3, 0xffffffe0, !P1 ;  /* 0xffffffe003037807 */ /* 0x000fe40004800000 */
[----:B------:R-:W-:Y:S02]  /*11c00*/  F2FP.BF16.F32.PACK_AB R164, R165, R164 ;  /* 0x000000a4a5a4723e */ /* 0x000fe400000010ff */
[--C-:B------:R-:W-:Y:S01]  /*11c10*/  IADD3 R6, R5, 0x4000, R0.reuse ;  /* 0x0000400005067810 */ /* 0x100fe20007ffe000 */
[----:B------:R3:W-:Y:S01]  /*11c20*/  STSM.16.M88.4 [R0+0x4000], R172 ;  /* 0x004000ac00007844 */ /* 0x0007e20000000200 */
[----:B------:R-:W-:-:S02]  /*11c30*/  IADD3 R4, R3, 0x4000, R0 ;  /* 0x0000400003047810 */ /* 0x000fc40007ffe000 */
[----:B------:R-:W-:Y:S02]  /*11c40*/  IADD3 R3, R3, R6, RZ ;  /* 0x0000000603037210 */ /* 0x000fe40007ffe0ff */
        /* <DEDUP_REMOVED lines=40> */
.L_x_1241:
[----:B------:R-:W-:Y:S05]  /*11ed0*/  BSYNC B0 ;  /* 0x0000000000007941 */ /* 0x000fea0003800000 */
.L_x_1240:
[----:B------:R-:W-:-:S04]  /*11ee0*/  DEPBAR.LE SB0, 0x0 ;  /* 0x000080000000791a */ /* 0x000fc80000000000 */
[----:B------:R-:W-:Y:S05]  /*11ef0*/  BRA `(.L_x_1189) ;  /* 0x0000004000dc7947 */ /* 0x000fea0003800000 */
.L_x_1235:
[----:B------:R-:W2:Y:S01]  /*11f00*/  S2R R0, SR_TID.X ;  /* 0x0000000000007919 */ /* 0x000ea20000002100 */
[----:B------:R-:W3:Y:S01]  /*11f10*/  LDC.64 R16, c[0x0][0x808] ;  /* 0x00020200ff107b82 */ /* 0x000ee20000000a00 */
[----:B------:R-:W-:Y:S01]  /*11f20*/  ULDC.64 UR4, c[0x0][0x820] ;  /* 0x0002080000047ab9 */ /* 0x000fe20000000a00 */
[----:B------:R-:W-:Y:S01]  /*11f30*/  BSSY B0, `(.L_x_1242) ;  /* 0x0000030000007945 */ /* 0x000fe20003800000 */
[----:B------:R-:W4:Y:S01]  /*11f40*/  S2R R23, SR_CTAID.Y ;  /* 0x0000000000177919 */ /* 0x000f220000002600 */
[----:B------:R-:W3:Y:S04]  /*11f50*/  S2R R15, SR_CTAID.X ;  /* 0x00000000000f7919 */ /* 0x000ee80000002500 */
[----:B------:R-:W1:Y:S01]  /*11f60*/  LDC R19, c[0x0][0x83c] ;  /* 0x00020f00ff137b82 */ /* 0x000e620000000800 */
[----:B------:R-:W5:Y:S01]  /*11f70*/  S2R R21, SR_CTAID.Z ;  /* 0x0000000000157919 */ /* 0x000f620000002700 */
[----:B--2---:R-:W-:Y:S01]  /*11f80*/  VIADD R3, R0, 0xffffff80 ;  /* 0xffffff8000037836 */ /* 0x004fe20000000000 */
[----:B----4-:R-:W-:-:S04]  /*11f90*/  SHF.R.S32.HI R13, RZ, 0x1f, R23 ;  /* 0x0000001fff0d7819 */ /* 0x010fc80000011417 */
[----:B------:R-:W-:-:S04]  /*11fa0*/  SHF.R.S32.HI R0, RZ, 0x1f, R3 ;  /* 0x0000001fff007819 */ /* 0x000fc80000011403 */
[----:B------:R-:W-:Y:S02]  /*11fb0*/  LEA.HI R2, R0, R3, RZ, 0x3 ;  /* 0x0000000300027211 */ /* 0x000fe400078f18ff */
[----:B-----5:R-:W-:Y:S02]  /*11fc0*/  SHF.R.S32.HI R12, RZ, 0x1f, R21 ;  /* 0x0000001fff0c7819 */ /* 0x020fe40000011415 */
[----:B------:R-:W-:Y:S02]  /*11fd0*/  LOP3.LUT R0, R2, 0x1ffffff8, RZ, 0xc0, !PT ;  /* 0x1ffffff802007812 */ /* 0x000fe400078ec0ff */
[----:B------:R-:W-:Y:S02]  /*11fe0*/  SHF.R.S32.HI R2, RZ, 0x3, R2 ;  /* 0x00000003ff027819 */ /* 0x000fe40000011402 */
[----:B------:R-:W-:Y:S01]  /*11ff0*/  IADD3 R0, R3, -R0, RZ ;  /* 0x8000000003007210 */ /* 0x000fe20007ffe0ff */
[----:B---3--:R-:W-:Y:S02]  /*12000*/  IMAD R3, R15, -0x80, R16 ;  /* 0xffffff800f037824 */ /* 0x008fe400078e0210 */
[----:B------:R-:W-:-:S02]  /*12010*/  VIADD R8, R2, 0x60 ;  /* 0x0000006002087836 */ /* 0x000fc40000000000 */
[----:B------:R-:W-:Y:S01]  /*12020*/  IMAD.SHL.U32 R6, R0, 0x8, RZ ;  /* 0x0000000800067824 */ /* 0x000fe200078e00ff */
[-C--:B------:R-:W-:Y:S01]  /*12030*/  ISETP.GE.AND P3, PT, R2, R3.reuse, PT ;  /* 0x000000030200720c */ /* 0x080fe20003f66270 */
[----:B------:R-:W-:Y:S01]  /*12040*/  IMAD R0, R13, UR4, RZ ;  /* 0x000000040d007c24 */ /* 0x000fe2000f8e02ff */
[----:B------:R-:W-:Y:S02]  /*12050*/  ISETP.GE.AND P0, PT, R8, R3, PT ;  /* 0x000000030800720c */ /* 0x000fe40003f06270 */
[----:B------:R-:W-:Y:S01]  /*12060*/  SHF.R.S32.HI R7, RZ, 0x1f, R6 ;  /* 0x0000001fff077819 */ /* 0x000fe20000011406 */
[C---:B------:R-:W-:Y:S01]  /*12070*/  IMAD R9, R23.reuse, UR5, R0 ;  /* 0x0000000517097c24 */ /* 0x040fe2000f8e0200 */
[----:B------:R-:W-:Y:S02]  /*12080*/  IADD3 R0, R2, 0x20, RZ ;  /* 0x0000002002007810 */ /* 0x000fe40007ffe0ff */
[----:B------:R-:W-:Y:S01]  /*12090*/  ISETP.GE.OR P6, PT, R6, R17, P3 ;  /* 0x000000110600720c */ /* 0x000fe20001fc6670 */
[----:B------:R-:W-:Y:S01]  /*120a0*/  IMAD.WIDE.U32 R4, R23, UR4, R6 ;  /* 0x0000000417047c25 */ /* 0x000fe2000f8e0006 */
[----:B------:R-:W-:Y:S01]  /*120b0*/  ISETP.GE.AND P2, PT, R0, R3, PT ;  /* 0x000000030000720c */ /* 0x000fe20003f46270 */
[----:B------:R-:W-:Y:S01]  /*120c0*/  ULDC.64 UR4, c[0x0][0x828] ;  /* 0x00020a0000047ab9 */ /* 0x000fe20000000a00 */
[----:B------:R-:W-:Y:S01]  /*120d0*/  IADD3 R0, R2, 0x40, RZ ;  /* 0x0000004002007810 */ /* 0x000fe20007ffe0ff */
[----:B------:R-:W-:Y:S01]  /*120e0*/  IMAD.IADD R5, R5, 0x1, R9 ;  /* 0x0000000105057824 */ /* 0x000fe200078e0209 */
[----:B------:R-:W-:-:S02]  /*120f0*/  ISETP.GE.OR P5, PT, R6, R17, P2 ;  /* 0x000000110600720c */ /* 0x000fc400017a6670 */
[----:B------:R-:W-:Y:S01]  /*12100*/  ISETP.GE.AND P1, PT, R0, R3, PT ;  /* 0x000000030000720c */ /* 0x000fe20003f26270 */
[----:B------:R-:W-:Y:S01]  /*12110*/  IMAD R0, R12, UR4, RZ ;  /* 0x000000040c007c24 */ /* 0x000fe2000f8e02ff */
[----:B------:R-:W-:Y:S01]  /*12120*/  SHF.R.S32.HI R3, RZ, 0x1f, R2 ;  /* 0x0000001fff037819 */ /* 0x000fe20000011402 */
[----:B------:R-:W-:Y:S01]  /*12130*/  IMAD.WIDE.U32 R4, R21, UR4, R4 ;  /* 0x0000000415047c25 */ /* 0x000fe2000f8e0004 */
[----:B------:R-:W-:-:S03]  /*12140*/  ISETP.GE.OR P4, PT, R6, R17, P1 ;  /* 0x000000110600720c */ /* 0x000fc60000f86670 */
[----:B------:R-:W-:Y:S02]  /*12150*/  IMAD R11, R21, UR5, R0 ;  /* 0x00000005150b7c24 */ /* 0x000fe4000f8e0200 */
[----:B------:R-:W-:-:S03]  /*12160*/  IMAD.WIDE R2, R15, 0x80, R2 ;  /* 0x000000800f027825 */ /* 0x000fc600078e0202 */
[----:B------:R-:W-:Y:S01]  /*12170*/  IADD3 R11, R5, R11, RZ ;  /* 0x0000000b050b7210 */ /* 0x000fe20007ffe0ff */
[----:B-1----:R-:W-:Y:S06]  /*12180*/  @P6 BRA `(.L_x_1243) ;  /* 0x0000000000286947 */ /* 0x002fec0003800000 */
        /* <DEDUP_REMOVED lines=10> */
.L_x_1243:
[----:B------:R-:W-:Y:S05]  /*12230*/  BSYNC B0 ;  /* 0x0000000000007941 */ /* 0x000fea0003800000 */
.L_x_1242:
[----:B------:R-:W-:Y:S01]  /*12240*/  BSSY B0, `(.L_x_1244) ;  /* 0x0000010000007945 */ /* 0x000fe20003800000 */
[----:B------:R-:W-:-:S03]  /*12250*/  ISETP.GE.OR P6, PT, R6, R17, P0 ;  /* 0x000000110600720c */ /* 0x000fc600007c6670 */
[----:B------:R-:W-:Y:S10]  /*12260*/  @P5 BRA `(.L_x_1245) ;  /* 0x0000000000345947 */ /* 0x000ff40003800000 */
        /* <DEDUP_REMOVED lines=13> */
.L_x_1245:
[----:B------:R-:W-:Y:S05]  /*12340*/  BSYNC B0 ;  /* 0x0000000000007941 */ /* 0x000fea0003800000 */
.L_x_1244:
[----:B------:R-:W-:Y:S04]  /*12350*/  BSSY B0, `(.L_x_1246) ;  /* 0x000000f000007945 */ /* 0x000fe80003800000 */
[----:B------:R-:W-:Y:S05]  /*12360*/  @P4 BRA `(.L_x_1247) ;  /* 0x0000000000344947 */ /* 0x000fea0003800000 */
[----:B-12---:R-:W-:Y:S01]  /*12370*/  IADD3 R15, P4, R2, 0x40, RZ ;  /* 0x00000040020f7810 */ /* 0x006fe20007f9e0ff */
        /* <DEDUP_REMOVED lines=12> */
.L_x_1247:
[----:B------:R-:W-:Y:S05]  /*12440*/  BSYNC B0 ;  /* 0x0000000000007941 */ /* 0x000fea0003800000 */
.L_x_1246:
[----:B------:R-:W-:Y:S04]  /*12450*/  BSSY B0, `(.L_x_1248) ;  /* 0x000000e000007945 */ /* 0x000fe80003800000 */
[----:B------:R-:W-:Y:S05]  /*12460*/  @P6 BRA `(.L_x_1249) ;  /* 0x0000000000306947 */ /* 0x000fea0003800000 */
[----:B------:R-:W-:Y:S01]  /*12470*/  IADD3 R9, P4, R2, 0x60, RZ ;  /* 0x0000006002097810 */ /* 0x000fe20007f9e0ff */
[----:B------:R-:W-:Y:S01]  /*12480*/  ULDC.64 UR4, c[0x0][0x818] ;  /* 0x0002060000047ab9 */ /* 0x000fe20000000a00 */
[----:B------:R-:W-:-:S03]  /*12490*/  MOV R5, R11 ;  /* 0x0000000b00057202 */ /* 0x000fc60000000f00 */
        /* <DEDUP_REMOVED lines=8> */
[----:B------:R4:W-:Y:S02]  /*12520*/  STG.E.128 desc[UR38][R8.64], RZ ;  /* 0x000000ff08007986 */ /* 0x0009e4000c101d26 */
.L_x_1249:
[----:B------:R-:W-:Y:S05]  /*12530*/  BSYNC B0 ;  /* 0x0000000000007941 */ /* 0x000fea0003800000 */
.L_x_1248:
        /* <DEDUP_REMOVED lines=11> */
[----:B------:R-:W-:Y:S02]  /*125f0*/  IADD3 R5, R5, R13, RZ ;  /* 0x0000000d05057210 */ /* 0x000fe40007ffe0ff */
[C---:B----4-:R-:W-:Y:S02]  /*12600*/  IMAD R9, R21.reuse, UR5, R12 ;  /* 0x0000000515097c24 */ /* 0x050fe4000f8e020c */
[----:B------:R-:W-:-:S04]  /*12610*/  IMAD.WIDE.U32 R4, R21, UR4, R4 ;  /* 0x0000000415047c25 */ /* 0x000fc8000f8e0004 */
[----:B------:R-:W-:Y:S01]  /*12620*/  IMAD.IADD R9, R5, 0x1, R9 ;  /* 0x0000000105097824 */ /* 0x000fe200078e0209 */
[----:B------:R-:W-:Y:S06]  /*12630*/  @P3 BRA `(.L_x_1251) ;  /* 0x0000000000283947 */ /* 0x000fec0003800000 */
        /* <DEDUP_REMOVED lines=9> */
[----:B------:R4:W-:Y:S02]  /*126d0*/  STG.E.128 desc[UR38][R10.64], RZ ;  /* 0x000000ff0a007986 */ /* 0x0009e4000c101d26 */
.L_x_1251:
[----:B------:R-:W-:Y:S05]  /*126e0*/  BSYNC B0 ;  /* 0x0000000000007941 */ /* 0x000fea0003800000 */
.L_x_1250:
[----:B------:R-:W-:Y:S04]  /*126f0*/  BSSY B0, `(.L_x_1252) ;  /* 0x000000f000007945 */ /* 0x000fe80003800000 */
[----:B------:R-:W-:Y:S05]  /*12700*/  @P2 BRA `(.L_x_1253) ;  /* 0x0000000000342947 */ /* 0x000fea0003800000 */
[----:B----4-:R-:W-:Y:S01]  /*12710*/  IADD3 R11, P2, R2, 0x20, RZ ;  /* 0x00000020020b7810 */ /* 0x010fe20007f5e0ff */
[----:B------:R-:W-:Y:S01]  /*12720*/  ULDC.64 UR4, c[0x0][0x848] ;  /* 0x0002120000047ab9 */ /* 0x000fe20000000a00 */
[----:B------:R-:W-:Y:S01]  /*12730*/  MOV R7, R9 ;  /* 0x0000000900077202 */ /* 0x000fe20000000f00 */
[----:B------:R-:W-:Y:S01]  /*12740*/  IMAD.MOV.U32 R6, RZ, RZ, R4 ;  /* 0x000000ffff067224 */ /* 0x000fe200078e0004 */
[----:B------:R-:W-:-:S03]  /*12750*/  IADD3.X R0, RZ, R3, RZ, P2, !PT ;  /* 0x00000003ff007210 */ /* 0x000fc600017fe4ff */
        /* <DEDUP_REMOVED lines=8> */
.L_x_1253:
[----:B------:R-:W-:Y:S05]  /*127e0*/  BSYNC B0 ;  /* 0x0000000000007941 */ /* 0x000fea0003800000 */
.L_x_1252:
        /* <DEDUP_REMOVED lines=15> */
.L_x_1255:
[----:B------:R-:W-:Y:S05]  /*128e0*/  BSYNC B0 ;  /* 0x0000000000007941 */ /* 0x000fea0003800000 */
.L_x_1254:
[----:B------:R-:W-:Y:S05]  /*128f0*/  @P0 BRA `(.L_x_1189) ;  /* 0x00000038005c0947 */ /* 0x000fea0003800000 */
[----:B------:R-:W-:Y:S01]  /*12900*/  IADD3 R5, P0, R2, 0x60, RZ ;  /* 0x0000006002057810 */ /* 0x000fe20007f1e0ff */
[----:B------:R-:W-:Y:S01]  /*12910*/  ULDC.64 UR4, c[0x0][0x848] ;  /* 0x0002120000047ab9 */ /* 0x000fe20000000a00 */
[----:B------:R-:W-:Y:S02]  /*12920*/  IMAD.MOV.U32 R2, RZ, RZ, R4 ;  /* 0x000000ffff027224 */ /* 0x000fe400078e0004 */
[----:B------:R-:W-:Y:S02]  /*12930*/  IADD3.X R0, RZ, R3, RZ, P0, !PT ;  /* 0x00000003ff007210 */ /* 0x000fe400007fe4ff */
[----:B------:R-:W-:-:S03]  /*12940*/  MOV R3, R9 ;  /* 0x0000000900037202 */ /* 0x000fc60000000f00 */
        /* <DEDUP_REMOVED lines=9> */
.L_x_1187:
        /* <DEDUP_REMOVED lines=13> */
[----:B------:R-:W-:Y:S02]  /*12ab0*/  ULDC UR6, c[0x0][0x280] ;  /* 0x0000a00000067ab9 */ /* 0x000fe40000000800 */
[----:B------:R-:W-:-:S04]  /*12ac0*/  UIADD3 UR4, UR6, 0x7f, URZ ;  /* 0x0000007f06047890 */ /* 0x000fc8000fffe03f */
[----:B------:R-:W-:Y:S01]  /*12ad0*/  USHF.R.S32.HI UR5, URZ, 0x1f, UR4 ;  /* 0x0000001f3f057899 */ /* 0x000fe20008011404 */
[----:B------:R-:W2:Y:S03]  /*12ae0*/  S2UR UR16, SR_CTAID.Y ;  /* 0x00000000001079c3 */ /* 0x000ea60000002600 */
[----:B------:R-:W-:-:S04]  /*12af0*/  ULEA.HI UR5, UR5, UR4, URZ, 0x7 ;  /* 0x0000000405057291 */ /* 0x000fc8000f8f383f */
[----:B------:R-:W-:Y:S01]  /*12b00*/  USHF.R.S32.HI UR5, URZ, 0x7, UR5 ;  /* 0x000000073f057899 */ /* 0x000fe20008011405 */
[----:B-1----:R-:W-:Y:S01]  /*12b10*/  ISETP.LE.AND P0, PT, RZ, UR22, PT ;  /* 0x00000016ff007c0c */ /* 0x002fe2000bf03270 */
[----:B--2---:R-:W-:-:S12]  /*12b20*/  USHF.R.S32.HI UR17, URZ, 0x1f, UR16 ;  /* 0x0000001f3f117899 */ /* 0x004fd80008011410 */
[----:B------:R-:W-:Y:S05]  /*12b30*/  @!P0 BRA `(.L_x_1257) ;  /* 0x0000000000308947 */ /* 0x000fea0003800000 */
        /* <DEDUP_REMOVED lines=9> */
[----:B------:R-:W-:-:S06]  /*12bd0*/  USEL UR4, UR5, UR7, UP0 ;  /* 0x0000000705047287 */ /* 0x000fcc0008000000 */
[----:B------:R-:W-:Y:S01]  /*12be0*/  IMAD.U32 R9, RZ, RZ, UR4 ;  /* 0x00000004ff097e24 */ /* 0x000fe2000f8e00ff */
[----:B------:R-:W-:Y:S06]  /*12bf0*/  BRA `(.L_x_1258) ;  /* 0x0000000000047947 */ /* 0x000fec0003800000 */
.L_x_1257:
[----:B------:R-:W-:-:S07]  /*12c00*/  MOV R9, UR5 ;  /* 0x0000000500097c02 */ /* 0x000fce0008000f00 */
.L_x_1258:
[----:B------:R-:W-:Y:S01]  /*12c10*/  ULEA UR6, UR22, UR6, 0x7 ;  /* 0x0000000616067291 */ /* 0x000fe2000f8e383f */
[----:B------:R-:W-:Y:S01]  /*12c20*/  ULDC UR4, c[0x0][0x290] ;  /* 0x0000a40000047ab9 */ /* 0x000fe20000000800 */
[----:B------:R-:W-:Y:S01]  /*12c30*/  ULDC UR7, c[0x0][0x74c] ;  /* 0x0001d30000077ab9 */ /* 0x000fe20000000800 */
[----:B------:R-:W-:Y:S01]  /*12c40*/  ULDC.64 UR8, c[0x0][0x2d8] ;  /* 0x0000b60000087ab9 */ /* 0x000fe20000000a00 */
[----:B------:R-:W-:Y:S02]  /*12c50*/  UIADD3 UR10, -UR7, UR6, -UR4 ;  /* 0x00000006070a7290 */ /* 0x000fe4000fffe904 */
[----:B------:R-:W-:Y:S02]  /*12c60*/  UIMAD UR4, UR17, UR8, URZ ;  /* 0x00000008110472a4 */ /* 0x000fe4000f8e023f */
[----:B------:R-:W-:Y:S02]  /*12c70*/  USHF.R.S32.HI UR11, URZ, 0x1f, UR10 ;  /* 0x0000001f3f0b7899 */ /* 0x000fe4000801140a */
[----:B------:R-:W-:-:S02]  /*12c80*/  UIMAD.WIDE.U32 UR6, UR16, UR8, URZ ;  /* 0x00000008100672a5 */ /* 0x000fc4000f8e003f */
[----:B------:R-:W-:Y:S02]  /*12c90*/  ULEA.HI UR11, UR11, UR10, URZ, 0x7 ;  /* 0x0000000a0b0b7291 */ /* 0x000fe4000f8f383f */
[----:B------:R-:W-:Y:S02]  /*12ca0*/  UIMAD UR4, UR16, UR9, UR4 ;  /* 0x00000009100472a4 */ /* 0x000fe4000f8e0204 */
[----:B------:R-:W-:Y:S02]  /*12cb0*/  USHF.R.S32.HI UR8, URZ, 0x1f, UR15 ;  /* 0x0000001f3f087899 */ /* 0x000fe4000801140f */
[----:B------:R-:W-:Y:S01]  /*12cc0*/  USHF.R.S32.HI UR9, URZ, 0x7, UR11 ;  /* 0x000000073f097899 */ /* 0x000fe2000801140b */
[----:B------:R-:W-:Y:S01]  /*12cd0*/  ULDC.64 UR12, c[0x0][0x2e0] ;  /* 0x0000b800000c7ab9 */ /* 0x000fe20000000a00 */
[----:B------:R-:W-:Y:S01]  /*12ce0*/  ULDC UR14, c[0x0][0x288] ;  /* 0x0000a200000e7ab9 */ /* 0x000fe20000000800 */
[----:B------:R-:W-:Y:S02]  /*12cf0*/  UIMAD UR8, UR8, UR12, URZ ;  /* 0x0000000c080872a4 */ /* 0x000fe4000f8e023f */
[----:B------:R-:W-:-:S02]  /*12d00*/  UISETP.LT.AND UP0, UPT, URZ, UR9, UPT ;  /* 0x000000093f00728c */ /* 0x000fc4000bf01270 */
[----:B------:R-:W-:Y:S02]  /*12d10*/  UIMAD UR11, UR15, UR13, UR8 ;  /* 0x0000000d0f0b72a4 */ /* 0x000fe4000f8e0208 */
[----:B------:R-:W-:Y:S02]  /*12d20*/  USEL UR8, URZ, UR9, !UP0 ;  /* 0x000000093f087287 */ /* 0x000fe4000c000000 */
[----:B------:R-:W-:Y:S02]  /*12d30*/  UIMAD UR10, UR15, UR14, URZ ;  /* 0x0000000e0f0a72a4 */ /* 0x000fe4000f8e023f */
[----:B------:R-:W-:Y:S02]  /*12d40*/  UIADD3 UR7, UR7, UR4, URZ ;  /* 0x0000000407077290 */ /* 0x000fe4000fffe03f */
[----:B------:R-:W-:Y:S01]  /*12d50*/  ISETP.GT.AND P1, PT, R9, UR8, PT ;  /* 0x0000000809007c0c */ /* 0x000fe2000bf24270 */
[----:B------:R-:W-:Y:S02]  /*12d60*/  UIADD3 UR9, UP0, UR10, UR16, URZ ;  /* 0x000000100a097290 */ /* 0x000fe4000ff1e03f */
[----:B------:R-:W-:Y:S01]  /*12d70*/  UIMAD.WIDE.U32 UR6, UR15, UR12, UR6 ;  /* 0x0000000c0f0672a5 */ /* 0x000fe2000f8e0006 */
[----:B------:R-:W-:Y:S01]  /*12d80*/  ELECT P0, URZ, PT ;  /* 0x00000000003f782f */ /* 0x000fe20003800000 */
[----:B------:R-:W-:-:S08]  /*12d90*/  ULEA.HI.X.SX32 UR10, UR10, UR17, 0x1, UP0 ;  /* 0x000000110a0a7291 */ /* 0x000fd000080f0e3f */
[----:B------:R-:W-:Y:S05]  /*12da0*/  @!P1 BRA `(.L_x_1259) ;  /* 0x0000001000409947 */ /* 0x000fea0003800000 */
[----:B------:R-:W1:Y:S01]  /*12db0*/  S2R R2, SR_TID.X ;  /* 0x0000000000027919 */ /* 0x000e620000002100 */
[----:B------:R-:W-:Y:S01]  /*12dc0*/  VIADD R0, R9, -UR8 ;  /* 0x8000000809007c36 */ /* 0x000fe20008000000 */
[----:B------:R-:W-:Y:S01]  /*12dd0*/  ULDC UR12, c[0x0][0x760] ;  /* 0x0001d800000c7ab9 */ /* 0x000fe20000000800 */
[----:B------:R-:W-:Y:S02]  /*12de0*/  UIADD3 UR11, UR7, UR11, URZ ;  /* 0x0000000b070b7290 */ /* 0x000fe4000fffe03f */
[----:B------:R-:W-:Y:S01]  /*12df0*/  UIMAD UR12, UR14, UR12, URZ ;  /* 0x0000000c0e0c72a4 */ /* 0x000fe2000f8e023f */
[----:B------:R-:W-:-:S04]  /*12e00*/  LOP3.LUT R0, R0, 0x1, RZ, 0xc0, !PT ;  /* 0x0000000100007812 */ /* 0x000fc800078ec0ff */
[----:B------:R-:W-:Y:S02]  /*12e10*/  ISETP.NE.U32.AND P1, PT, R0, 0x1, PT ;  /* 0x000000010000780c */ /* 0x000fe40003f25070 */
[----:B-1----:R-:W-:-:S11]  /*12e20*/  LOP3.LUT R10, R2, 0x1f, RZ, 0xc0, !PT ;  /* 0x0000001f020a7812 */ /* 0x002fd600078ec0ff */
[----:B------:R-:W-:Y:S05]  /*12e30*/  @P1 BRA `(.L_x_1260) ;  /* 0x00000004006c1947 */ /* 0x000fea0003800000 */
        /* <DEDUP_REMOVED lines=8> */
[----:B------:R-:W-:-:S04]  /*12ec0*/  MOV R2, UR14 ;  /* 0x0000000e00027c02 */ /* 0x000fc80008000f00 */
[----:B------:R-:W-:Y:S01]  /*12ed0*/  IMAD.U32 R3, RZ, RZ, UR4 ;  /* 0x00000004ff037e24 */ /* 0x000fe2000f8e00ff */
[----:B------:R-:W-:Y:S06]  /*12ee0*/  @P2 BRA `(.L_x_1262) ;  /* 0x0000000000142947 */ /* 0x000fec0003800000 */
.L_x_1263:
[----:B------:R-:W2:Y:S04]  /*12ef0*/  LDG.E.STRONG.GPU R0, desc[UR38][R2.64] ;  /* 0x0000002602007981 */ /* 0x000ea8000c1ef900 */
[----:B--2---:R-:W-:Y:S01]  /*12f00*/  CCTL.IVALL ;  /* 0x00000000ff00798f */ /* 0x004fe20002000000 */
[----:B------:R-:W-:Y:S05]  /*12f10*/  YIELD ;  /* 0x0000000000007946 */ /* 0x000fea0003800000 */
[----:B------:R-:W-:-:S13]  /*12f20*/  ISETP.NE.AND P1, PT, R0, UR22, PT ;  /* 0x0000001600007c0c */ /* 0x000fda000bf25270 */
[----:B------:R-:W-:Y:S05]  /*12f30*/  @P1 BRA `(.L_x_1263) ;  /* 0xfffffffc00ec1947 */ /* 0x000fea000383ffff */
.L_x_1262:
[----:B------:R-:W-:Y:S05]  /*12f40*/  BSYNC B0 ;  /* 0x0000000000007941 */ /* 0x000fea0003800000 */
.L_x_1261:
[----:B------:R-:W-:-:S03]  /*12f50*/  UMOV UR4, 0xffffffff ;  /* 0xffffffff00047882 */ /* 0x000fc60000000000 */
[----:B------:R-:W-:Y:S05]  /*12f60*/  BRA.DIV UR4, `(.L_x_1264) ;  /* 0x0000003604747947 */ /* 0x000fea000b800000 */
[----:B------:R-:W-:Y:S01]  /*12f70*/  NOP ;  /* 0x0000000000007918 */ /* 0x000fe20000000000 */
.L_x_1341:
[----:B------:R-:W-:Y:S01]  /*12f80*/  MOV R8, UR8 ;  /* 0x0000000800087c02 */ /* 0x000fe20008000f00 */
        /* <DEDUP_REMOVED lines=21> */
.L_x_1266:
[----:B------:R-:W-:Y:S05]  /*130e0*/  BSYNC B0 ;  /* 0x0000000000007941 */ /* 0x000fea0003800000 */
.L_x_1265:
        /* <DEDUP_REMOVED lines=20> */
.L_x_1268:
[----:B------:R-:W-:Y:S05]  /*13230*/  BSYNC B0 ;  /* 0x0000000000007941 */ /* 0x000fea0003800000 */
.L_x_1267:
[----:B------:R-:W-:Y:S06]  /*13240*/  BAR.ARV 0xa, 0xa0 ;  /* 0x0282800000007b1d */ /* 0x000fec0000002000 */
[----:B------:R-:W-:Y:S04]  /*13250*/  BSSY B0, `(.L_x_1269) ;  /* 0x0000003000007945 */ /* 0x000fe80003800000 */
[----:B------:R-:W-:Y:S05]  /*13260*/  @!P0 BRA `(.L_x_1270) ;  /* 0x0000000000048947 */ /* 0x000fea0003800000 */
[----:B------:R-:W-:-:S04]  /*13270*/  DEPBAR.LE SB0, 0x0 ;  /* 0x000080000000791a */ /* 0x000fc80000000000 */
.L_x_1270:
[----:B------:R-:W-:Y:S05]  /*13280*/  BSYNC B0 ;  /* 0x0000000000007941 */ /* 0x000fea0003800000 */
.L_x_1269:
        /* <DEDUP_REMOVED lines=19> */
.L_x_1272:
[----:B------:R-:W-:Y:S05]  /*133c0*/  BSYNC B0 ;  /* 0x0000000000007941 */ /* 0x000fea0003800000 */
.L_x_1271:
[----:B------:R-:W-:Y:S01]  /*133d0*/  UIADD3 UR13, UR8, 0x1, URZ ;  /* 0x00000001080d7890 */ /* 0x000fe2000fffe03f */
[----:B------:R-:W-:Y:S11]  /*133e0*/  BRA `(.L_x_1273) ;  /* 0x0000000000047947 */ /* 0x000ff60003800000 */
.L_x_1260:
[----:B------:R-:W-:-:S05]  /*133f0*/  UMOV UR13, UR8 ;  /* 0x00000008000d7c82 */ /* 0x000fca0008000000 */
.L_x_1273:
[----:B------:R-:W-:-:S03]  /*13400*/  UIADD3 UR4, UR8, 0x1, URZ ;  /* 0x0000000108047890 */ /* 0x000fc6000fffe03f */
[----:B------:R-:W-:-:S03]  /*13410*/  UMOV UR8, UR13 ;  /* 0x0000000d00087c82 */ /* 0x000fc60008000000 */
[----:B------:R-:W-:-:S13]  /*13420*/  ISETP.NE.AND P1, PT, R9, UR4, PT ;  /* 0x0000000409007c0c */ /* 0x000fda000bf25270 */
[----:B------:R-:W-:Y:S05]  /*13430*/  @!P1 BRA `(.L_x_1259) ;  /* 0x00000008009c9947 */ /* 0x000fea0003800000 */
[----:B------:R-:W-:Y:S01]  /*13440*/  ULDC.64 UR18, c[0x0][0x2c0] ;  /* 0x0000b00000127ab9 */ /* 0x000fe20000000a00 */
[----:B------:R-:W-:Y:S01]  /*13450*/  UMOV UR4, URZ ;  /* 0x0000003f00047c82 */ /* 0x000fe20008000000 */
[----:B------:R-:W-:Y:S01]  /*13460*/  ULEA UR18, UP0, UR6, UR18, 0x2 ;  /* 0x0000001206127291 */ /* 0x000fe2000f80103f */
[----:B------:R-:W-:-:S03]  /*13470*/  UMOV UR8, UR13 ;  /* 0x0000000d00087c82 */ /* 0x000fc60008000000 */
[----:B------:R-:W-:Y:S02]  /*13480*/  ULEA.HI.X UR19, UR6, UR19, UR11, 0x2, UP0 ;  /* 0x0000001306137291 */ /* 0x000fe400080f140b */
[----:B------:R-:W-:-:S04]  /*13490*/  UIADD3 UR18, UP0, UR18, 0x4000, URZ ;  /* 0x0000400012127890 */ /* 0x000fc8000ff1e03f */
[----:B------:R-:W-:-:S12]  /*134a0*/  UIADD3.X UR19, URZ, UR19, URZ, UP0, !UPT ;  /* 0x000000133f137290 */ /* 0x000fd800087fe43f */
.L_x_1298:
        /* <DEDUP_REMOVED lines=11> */
.L_x_1276:
[----:B------:R-:W2:Y:S04]  /*13560*/  LDG.E.STRONG.GPU R0, desc[UR38][R2.64] ;  /* 0x0000002602007981 */ /* 0x000ea8000c1ef900 */
[----:B--2---:R-:W-:Y:S01]  /*13570*/  CCTL.IVALL ;  /* 0x00000000ff00798f */ /* 0x004fe20002000000 */
[----:B------:R-:W-:Y:S05]  /*13580*/  YIELD ;  /* 0x0000000000007946 */ /* 0x000fea0003800000 */
[----:B------:R-:W-:-:S13]  /*13590*/  ISETP.NE.AND P1, PT, R0, UR22, PT ;  /* 0x0000001600007c0c */ /* 0x000fda000bf25270 */
[----:B------:R-:W-:Y:S05]  /*135a0*/  @P1 BRA `(.L_x_1276) ;  /* 0xfffffffc00ec1947 */ /* 0x000fea000383ffff */
.L_x_1275:
[----:B------:R-:W-:Y:S05]  /*135b0*/  BSYNC B0 ;  /* 0x0000000000007941 */ /* 0x000fea0003800000 */
.L_x_1274:
[----:B------:R-:W-:-:S03]  /*135c0*/  UMOV UR16, 0xffffffff ;  /* 0xffffffff00107882 */ /* 0x000fc60000000000 */
[----:B------:R-:W-:Y:S05]  /*135d0*/  BRA.DIV UR16, `(.L_x_1277) ;  /* 0x0000002e10f47947 */ /* 0x000fea000b800000 */
[----:B------:R-:W-:Y:S01]  /*135e0*/  NOP ;  /* 0x0000000000007918 */ /* 0x000fe20000000000 */
.L_x_1344:
        /* <DEDUP_REMOVED lines=19> */
.L_x_1279:
[----:B------:R-:W-:Y:S05]  /*13720*/  BSYNC B0 ;  /* 0x0000000000007941 */ /* 0x000fea0003800000 */
.L_x_1278:
[----:B------:R-:W-:Y:S01]  /*13730*/  ULEA UR16, UR13, UR4, 0xd ;  /* 0x000000040d107291 */ /* 0x000fe2000f8e683f */
[----:B------:R-:W-:Y:S03]  /*13740*/  BAR.SYNC.DEFER_BLOCKING 0xe, 0xa0 ;  /* 0x0382800000007b1d */ /* 0x000fe60000010000 */
[----:B------:R-:W-:-:S03]  /*13750*/  UIMAD.WIDE UR16, UR16, 0x4, UR18 ;  /* 0x00000004101078a5 */ /* 0x000fc6000f8e0212 */
        /* <DEDUP_REMOVED lines=12> */
.L_x_1281:
[----:B------:R-:W-:Y:S05]  /*13820*/  BSYNC B0 ;  /* 0x0000000000007941 */ /* 0x000fea0003800000 */
.L_x_1280:
[----:B------:R-:W-:Y:S06]  /*13830*/  BAR.ARV 0xa, 0xa0 ;  /* 0x0282800000007b1d */ /* 0x000fec0000002000 */
[----:B------:R-:W-:Y:S04]  /*13840*/  BSSY B0, `(.L_x_1282) ;  /* 0x0000003000007945 */ /* 0x000fe80003800000 */
[----:B------:R-:W-:Y:S05]  /*13850*/  @!P0 BRA `(.L_x_1283) ;  /* 0x0000000000048947 */ /* 0x000fea0003800000 */
[----:B------:R-:W-:-:S04]  /*13860*/  DEPBAR.LE SB0, 0x0 ;  /* 0x000080000000791a */ /* 0x000fc80000000000 */
.L_x_1283:
[----:B------:R-:W-:Y:S05]  /*13870*/  BSYNC B0 ;  /* 0x0000000000007941 */ /* 0x000fea0003800000 */
.L_x_1282:
        /* <DEDUP_REMOVED lines=19> */
.L_x_1285:
[----:B------:R-:W-:Y:S05]  /*139b0*/  BSYNC B0 ;  /* 0x0000000000007941 */ /* 0x000fea0003800000 */
.L_x_1284:
[----:B------:R-:W-:Y:S01]  /*139c0*/  UIADD3 UR20, UR12, UR20, URZ ;  /* 0x000000140c147290 */ /* 0x000fe2000fffe03f */
[----:B------:R-:W-:Y:S03]  /*139d0*/  BSSY B0, `(.L_x_1286) ;  /* 0x000000d000007945 */ /* 0x000fe60003800000 */
[----:B------:R-:W-:-:S04]  /*139e0*/  UIADD3 UR21, UP0, UR20, UR9, URZ ;  /* 0x0000000914157290 */ /* 0x000fc8000ff1e03f */
[----:B------:R-:W-:Y:S02]  /*139f0*/  ULEA.HI.X.SX32 UR20, UR20, UR10, 0x1, UP0 ;  /* 0x0000000a14147291 */ /* 0x000fe400080f0e3f */
[----:B------:R-:W-:-:S04]  /*13a00*/  ULEA UR14, UP0, UR21, UR14, 0x2 ;  /* 0x0000000e150e7291 */ /* 0x000fc8000f80103f */
[----:B------:R-:W-:Y:S02]  /*13a10*/  ULEA.HI.X UR20, UR21, UR15, UR20, 0x2, UP0 ;  /* 0x0000000f15147291 */ /* 0x000fe400080f1414 */
[----:B-1----:R-:W-:-:S04]  /*13a20*/  MOV R2, UR14 ;  /* 0x0000000e00027c02 */ /* 0x002fc80008000f00 */
[----:B------:R-:W-:Y:S01]  /*13a30*/  IMAD.U32 R3, RZ, RZ, UR20 ;  /* 0x00000014ff037e24 */ /* 0x000fe2000f8e00ff */
[----:B------:R-:W-:Y:S06]  /*13a40*/  @P2 BRA `(.L_x_1287) ;  /* 0x0000000000142947 */ /* 0x000fec0003800000 */
.L_x_1288:
[----:B------:R-:W2:Y:S04]  /*13a50*/  LDG.E.STRONG.GPU R0, desc[UR38][R2.64] ;  /* 0x0000002602007981 */ /* 0x000ea8000c1ef900 */
[----:B--2---:R-:W-:Y:S01]  /*13a60*/  CCTL.IVALL ;  /* 0x00000000ff00798f */ /* 0x004fe20002000000 */
[----:B------:R-:W-:Y:S05]  /*13a70*/  YIELD ;  /* 0x0000000000007946 */ /* 0x000fea0003800000 */
[----:B------:R-:W-:-:S13]  /*13a80*/  ISETP.NE.AND P1, PT, R0, UR22, PT ;  /* 0x0000001600007c0c */ /* 0x000fda000bf25270 */
[----:B------:R-:W-:Y:S05]  /*13a90*/  @P1 BRA `(.L_x_1288) ;  /* 0xfffffffc00ec1947 */ /* 0x000fea000383ffff */
.L_x_1287:
[----:B------:R-:W-:Y:S05]  /*13aa0*/  BSYNC B0 ;  /* 0x0000000000007941 */ /* 0x000fea0003800000 */
.L_x_1286:
[----:B------:R-:W-:-:S03]  /*13ab0*/  UMOV UR14, 0xffffffff ;  /* 0xffffffff000e7882 */ /* 0x000fc60000000000 */
[----:B------:R-:W-:Y:S05]  /*13ac0*/  BRA.DIV UR14, `(.L_x_1289) ;  /* 0x0000002a0ed47947 */ /* 0x000fea000b800000 */
[----:B------:R-:W-:Y:S01]  /*13ad0*/  NOP ;  /* 0x0000000000007918 */ /* 0x000fe20000000000 */
.L_x_1347:
[----:B------:R-:W-:Y:S05]  /*13ae0*/  WARPSYNC.ALL ;  /* 0x0000000000007948 */ /* 0x000fea0003800000 */
[----:B------:R-:W-:Y:S06]  /*13af0*/  BAR.SYNC.DEFER_BLOCKING 0xd, 0xa0 ;  /* 0x0342800000007b1d */ /* 0x000fec0000010000 */
[----:B------:R-:W-:Y:S04]  /*13b00*/  BSSY B0, `(.L_x_1290) ;  /* 0x000000d000007945 */ /* 0x000fe80003800000 */
[----:B------:R-:W-:Y:S05]  /*13b10*/  @!P0 BRA `(.L_x_1291) ;  /* 0x00000000002c8947 */ /* 0x000fea0003800000 */
[----:B------:R-:W1:Y:S01]  /*13b20*/  S2UR UR15, SR_CgaCtaId ;  /* 0x00000000000f79c3 */ /* 0x000e620000008800 */
[----:B------:R-:W-:Y:S01]  /*13b30*/  UMOV UR14, 0x400 ;  /* 0x00000400000e7882 */ /* 0x000fe20000000000 */
[----:B------:R-:W-:Y:S01]  /*13b40*/  UIADD3 UR20, UP0, UR16, 0x4000, URZ ;  /* 0x0000400010147890 */ /* 0x000fe2000ff1e03f */
[----:B------:R-:W-:Y:S01]  /*13b50*/  UMOV UR24, 0x0 ;  /* 0x0000000000187882 */ /* 0x000fe20000000000 */
[----:B------:R-:W-:Y:S02]  /*13b60*/  UMOV UR25, 0x14f00000 ;  /* 0x14f0000000197882 */ /* 0x000fe40000000000 */
[----:B------:R-:W-:Y:S02]  /*13b70*/  UIADD3.X UR21, URZ, UR17, URZ, UP0, !UPT ;  /* 0x000000113f157290 */ /* 0x000fe400087fe43f */
[----:B-1----:R-:W-:-:S03]  /*13b80*/  ULEA UR14, UR15, UR14, 0x18 ;  /* 0x0000000e0f0e7291 */ /* 0x002fc6000f8ec03f */
[----:B------:R-:W-:Y:S01]  /*13b90*/  UMOV UR15, 0x400 ;  /* 0x00000400000f7882 */ /* 0x000fe20000000000 */
[----:B------:R-:W-:-:S09]  /*13ba0*/  UIADD3 UR14, UR14, 0x8000, URZ ;  /* 0x000080000e0e7890 */ /* 0x000fd2000fffe03f */
[----:B------:R1:W-:Y:S02]  /*13bb0*/  UBLKRED.G.S.ADD.F32.RN [UR20], [UR14], UR15, desc[UR24] ;  /* 0x000018140e0073bb */ /* 0x0003e400080a140f */
[----:B-1----:R0:W-:Y:S02]  /*13bc0*/  UTMACMDFLUSH ;  /* 0x00000000000079b7 */ /* 0x0021e40000000000 */
.L_x_1291:
[----:B------:R-:W-:Y:S05]  /*13bd0*/  BSYNC B0 ;  /* 0x0000000000007941 */ /* 0x000fea0003800000 */
.L_x_1290:
        /* <DEDUP_REMOVED lines=12> */
[----:B------:R1:W-:Y:S01]  /*13ca0*/  UBLKRED.G.S.ADD.F32.RN [UR20], [UR14], UR15, desc[UR24] ;  /* 0x000018140e0073bb */ /* 0x0003e200080a140f */
[----:B------:R0:W-:Y:S01]  /*13cb0*/  UTMACMDFLUSH ;  /* 0x00000000000079b7 */ /* 0x0001e20000000000 */
[----:B-1----:R-:W-:-:S04]  /*13cc0*/  DEPBAR.LE SB0, 0x1 ;  /* 0x000080400000791a */ /* 0x002fc80000000000 */
.L_x_1293:
[----:B------:R-:W-:Y:S05]  /*13cd0*/  BSYNC B0 ;  /* 0x0000000000007941 */ /* 0x000fea0003800000 */
.L_x_1292:
[----:B------:R-:W-:Y:S06]  /*13ce0*/  BAR.ARV 0xa, 0xa0 ;  /* 0x0282800000007b1d */ /* 0x000fec0000002000 */
[----:B------:R-:W-:Y:S04]  /*13cf0*/  BSSY B0, `(.L_x_1294) ;  /* 0x0000003000007945 */ /* 0x000fe80003800000 */
[----:B------:R-:W-:Y:S05]  /*13d00*/  @!P0 BRA `(.L_x_1295) ;  /* 0x0000000000048947 */ /* 0x000fea0003800000 */
[----:B------:R-:W-:-:S04]  /*13d10*/  DEPBAR.LE SB0, 0x0 ;  /* 0x000080000000791a */ /* 0x000fc80000000000 */
.L_x_1295:
[----:B------:R-:W-:Y:S05]  /*13d20*/  BSYNC B0 ;  /* 0x0000000000007941 */ /* 0x000fea0003800000 */
.L_x_1294:
        /* <DEDUP_REMOVED lines=19> */
.L_x_1297:
[----:B------:R-:W-:Y:S05]  /*13e60*/  BSYNC B0 ;  /* 0x0000000000007941 */ /* 0x000fea0003800000 */
.L_x_1296:
[----:B------:R-:W-:Y:S02]  /*13e70*/  UIADD3 UR8, UR8, 0x2, URZ ;  /* 0x0000000208087890 */ /* 0x000fe4000fffe03f */
[----:B------:R-:W-:-:S04]  /*13e80*/  UIADD3 UR4, UR4, 0x4000, URZ ;  /* 0x0000400004047890 */ /* 0x000fc8000fffe03f */
[----:B------:R-:W-:-:S13]  /*13e90*/  ISETP.LE.AND P1, PT, R9, UR8, PT ;  /* 0x0000000809007c0c */ /* 0x000fda000bf23270 */
[----:B------:R-:W-:Y:S05]  /*13ea0*/  @!P1 BRA `(.L_x_1298) ;  /* 0xfffffff400809947 */ /* 0x000fea000383ffff */
.L_x_1259:
[----:B------:R-:W-:-:S06]  /*13eb0*/  UISETP.GT.AND UP0, UPT, UR5, UR8, UPT ;  /* 0x000000080500728c */ /* 0x000fcc000bf04270 */
[----:B------:R-:W-:-:S13]  /*13ec0*/  PLOP3.LUT P0, PT, PT, PT, UP0, 0x80, 0x0 ;  /* 0x000000000000781c */ /* 0x000fda0003f0f008 */
[----:B------:R-:W-:Y:S05]  /*13ed0*/  @!P0 BRA `(.L_x_1189) ;  /* 0x0000002000e48947 */ /* 0x000fea0003800000 */
[----:B------:R-:W2:Y:S01]  /*13ee0*/  S2R R0, SR_TID.X ;  /* 0x0000000000007919 */ /* 0x000ea20000002100 */
[----:B------:R-:W-:Y:S01]  /*13ef0*/  UIADD3 UR4, UR5, -UR8, URZ ;  /* 0x8000000805047290 */ /* 0x000fe2000fffe03f */
[----:B------:R-:W-:Y:S01]  /*13f00*/  ULDC UR16, c[0x0][0x288] ;  /* 0x0000a20000107ab9 */ /* 0x000fe20000000800 */
[----:B------:R-:W-:Y:S02]  /*13f10*/  ULDC UR17, c[0x0][0x760] ;  /* 0x0001d80000117ab9 */ /* 0x000fe40000000800 */
[----:B------:R-:W-:Y:S02]  /*13f20*/  ULOP3.LUT UR4, UR4, 0x1, URZ, 0xc0, !UPT ;  /* 0x0000000104047892 */ /* 0x000fe4000f8ec03f */
[----:B------:R-:W-:Y:S02]  /*13f30*/  UIMAD UR18, UR16, UR17, URZ ;  /* 0x00000011101272a4 */ /* 0x000fe4000f8e023f */
[----:B------:R-:W-:-:S06]  /*13f40*/  UISETP.NE.U32.AND UP0, UPT, UR4, 0x1, UPT ;  /* 0x000000010400788c */ /* 0x000fcc000bf05070 */
[----:B------:R-:W-:Y:S02]  /*13f50*/  PLOP3.LUT P0, PT, PT, PT, UP0, 0x80, 0x0 ;  /* 0x000000000000781c */ /* 0x000fe40003f0f008 */
[----:B--2---:R-:W-:-:S11]  /*13f60*/  LOP3.LUT R0, R0, 0x1f, RZ, 0xc0, !PT ;  /* 0x0000001f00007812 */ /* 0x004fd600078ec0ff */
[----:B------:R-:W-:Y:S05]  /*13f70*/  @P0 BRA `(.L_x_1299) ;  /* 0x0000000000780947 */ /* 0x000fea0003800000 */
[----:B------:R-:W-:Y:S01]  /*13f80*/  UIMAD UR4, UR18, UR8, URZ ;  /* 0x00000008120472a4 */ /* 0x000fe2000f8e023f */
[----:B------:R-:W-:Y:S01]  /*13f90*/  ISETP.NE.AND P0, PT, R0, RZ, PT ;  /* 0x000000ff0000720c */ /* 0x000fe20003f05270 */
[----:B------:R-:W-:Y:S01]  /*13fa0*/  ULDC.64 UR12, c[0x0][0x768] ;  /* 0x0001da00000c7ab9 */ /* 0x000fe20000000a00 */
[----:B------:R-:W-:Y:S01]  /*13fb0*/  BSSY B0, `(.L_x_1300) ;  /* 0x0000019000007945 */ /* 0x000fe20003800000 */
[----:B------:R-:W-:-:S04]  /*13fc0*/  UIADD3 UR6, UP0, UR4, UR9, URZ ;  /* 0x0000000904067290 */ /* 0x000fc8000ff1e03f */
[----:B------:R-:W-:Y:S02]  /*13fd0*/  ULEA.HI.X.SX32 UR7, UR4, UR10, 0x1, UP0 ;  /* 0x0000000a04077291 */ /* 0x000fe400080f0e3f */
[----:B------:R-:W-:Y:S02]  /*13fe0*/  ULEA UR11, UP0, UR6, UR12, 0x2 ;  /* 0x0000000c060b7291 */ /* 0x000fe4000f80103f */
[----:B------:R-:W-:Y:S02]  /*13ff0*/  UIADD3 UR4, UR8, 0x1, URZ ;  /* 0x0000000108047890 */ /* 0x000fe4000fffe03f */
[----:B------:R-:W-:Y:S01]  /*14000*/  ULEA.HI.X UR7, UR6, UR13, UR7, 0x2, UP0 ;  /* 0x0000000d06077291 */ /* 0x000fe200080f1407 */
[----:B------:R-:W-:Y:S01]  /*14010*/  NOP ;  /* 0x0000000000007918 */ /* 0x000fe20000000000 */
[----:B------:R-:W-:Y:S10]  /*14020*/  @P0 BRA `(.L_x_1301) ;  /* 0x0000000000440947 */ /* 0x000ff40003800000 */
        /* <DEDUP_REMOVED lines=9> */
[----:B-1----:R-:W1:Y:S01]  /*140c0*/  S2R R2, SR_LANEID ;  /* 0x0000000000027919 */ /* 0x002e620000000000 */
[----:B------:R-:W-:Y:S01]  /*140d0*/  VOTEU.ANY UR6, UPT, PT ;  /* 0x0000000000067886 */ /* 0x000fe200038e0100 */
[----:B------:R-:W-:Y:S01]  /*140e0*/  IMAD.U32 R3, RZ, RZ, UR7 ;  /* 0x00000007ff037e24 */ /* 0x000fe2000f8e00ff */
[----:B------:R-:W-:-:S02]  /*140f0*/  UFLO.U32 UR12, UR6 ;  /* 0x00000006000c72bd */ /* 0x000fc400080e0000 */
[----:B------:R-:W2:Y:S04]  /*14100*/  POPC R5, UR6 ;  /* 0x0000000600057d09 */ /* 0x000ea80008000000 */
[----:B-1----:R-:W-:Y:S02]  /*14110*/  ISETP.EQ.U32.AND P0, PT, R2, UR12, PT ;  /* 0x0000000c02007c0c */ /* 0x002fe4000bf02070 */
[----:B------:R-:W-:-:S11]  /*14120*/  MOV R2, UR11 ;  /* 0x0000000b00027c02 */ /* 0x000fd60008000f00 */
[----:B--2---:R2:W-:Y:S02]  /*14130*/  @P0 REDG.E.ADD.S32.STRONG.GPU desc[UR38][R2.64], R5 ;  /* 0x000000050200098e */ /* 0x0045e4000c10e3a6 */
.L_x_1301:
[----:B------:R-:W-:Y:S05]  /*14140*/  BSYNC B0 ;  /* 0x0000000000007941 */ /* 0x000fea0003800000 */
.L_x_1300:
[----:B------:R-:W-:Y:S05]  /*14150*/  BRA `(.L_x_1302) ;  /* 0x0000000000047947 */ /* 0x000fea0003800000 */
.L_x_1299:
[----:B------:R-:W-:-:S05]  /*14160*/  UMOV UR4, UR8 ;  /* 0x0000000800047c82 */ /* 0x000fca0008000000 */
.L_x_1302:
[----:B------:R-:W-:-:S04]  /*14170*/  UIADD3 UR6, UR8, 0x1, URZ ;  /* 0x0000000108067890 */ /* 0x000fc8000fffe03f */
[----:B------:R-:W-:-:S06]  /*14180*/  UISETP.NE.AND UP0, UPT, UR5, UR6, UPT ;  /* 0x000000060500728c */ /* 0x000fcc000bf05270 */
[----:B------:R-:W-:-:S13]  /*14190*/  PLOP3.LUT P0, PT, PT, PT, UP0, 0x80, 0x0 ;  /* 0x000000000000781c */ /* 0x000fda0003f0f008 */
[----:B------:R-:W-:Y:S05]  /*141a0*/  @!P0 BRA `(.L_x_1189) ;  /* 0x0000002000308947 */ /* 0x000fea0003800000 */
[----:B------:R-:W-:Y:S01]  /*141b0*/  UIADD3 UR6, UR4, 0x1, URZ ;  /* 0x0000000104067890 */ /* 0x000fe2000fffe03f */
[----:B------:R-:W-:Y:S01]  /*141c0*/  ISETP.NE.AND P1, PT, R0, RZ, PT ;  /* 0x000000ff0000720c */ /* 0x000fe20003f25270 */
[----:B------:R-:W-:Y:S02]  /*141d0*/  UIMAD UR7, UR4, UR16, URZ ;  /* 0x00000010040772a4 */ /* 0x000fe4000f8e023f */
[----:B------:R-:W-:Y:S02]  /*141e0*/  UIADD3 UR11, -UR5, UR4, URZ ;  /* 0x00000004050b7290 */ /* 0x000fe4000fffe13f */
[----:B------:R-:W-:Y:S02]  /*141f0*/  UIMAD UR6, UR18, UR6, URZ ;  /* 0x00000006120672a4 */ /* 0x000fe4000f8e023f */
[----:B------:R-:W-:Y:S01]  /*14200*/  UIMAD UR7, UR7, UR17, URZ ;  /* 0x00000011070772a4 */ /* 0x000fe2000f8e023f */
[----:B------:R-:W-:-:S11]  /*14210*/  ULDC.64 UR20, c[0x0][0x768] ;  /* 0x0001da0000147ab9 */ /* 0x000fd60000000a00 */
.L_x_1307:
[----:B------:R-:W-:Y:S01]  /*14220*/  UIADD3 UR12, UP0, UR7, UR9, URZ ;  /* 0x00000009070c7290 */ /* 0x000fe2000ff1e03f */
[----:B------:R-:W-:-:S03]  /*14230*/  NOP ;  /* 0x0000000000007918 */ /* 0x000fc60000000000 */
[----:B------:R-:W-:Y:S01]  /*14240*/  ULEA.HI.X.SX32 UR13, UR7, UR10, 0x1, UP0 ;  /* 0x0000000a070d7291 */ /* 0x000fe200080f0e3f */
[----:B------:R-:W-:Y:S01]  /*14250*/  BSSY B0, `(.L_x_1303) ;  /* 0x0000015000007945 */ /* 0x000fe20003800000 */
[----:B------:R-:W-:-:S04]  /*14260*/  ULEA UR15, UP0, UR12, UR20, 0x2 ;  /* 0x000000140c0f7291 */ /* 0x000fc8000f80103f */
[----:B------:R-:W-:Y:S01]  /*14270*/  ULEA.HI.X UR13, UR12, UR21, UR13, 0x2, UP0 ;  /* 0x000000150c0d7291 */ /* 0x000fe200080f140d */
[----:B---34-:R-:W-:Y:S11]  /*14280*/  @P1 BRA `(.L_x_1304) ;  /* 0x0000000000441947 */ /* 0x018ff60003800000 */
        /* <DEDUP_REMOVED lines=8> */
[----:B012345:R-:W-:Y:S01]  /*14310*/  CCTL.IVALL ;  /* 0x00000000ff00798f */ /* 0x03ffe20002000000 */
[----:B------:R-:W3:Y:S01]  /*14320*/  S2R R0, SR_LANEID ;  /* 0x0000000000007919 */ /* 0x000ee20000000000 */
[----:B------:R-:W-:Y:S01]  /*14330*/  VOTEU.ANY UR12, UPT, PT ;  /* 0x00000000000c7886 */ /* 0x000fe200038e0100 */
[----:B-12---:R-:W-:Y:S01]  /*14340*/  MOV R2, UR15 ;  /* 0x0000000f00027c02 */ /* 0x006fe20008000f00 */
[----:B------:R-:W-:-:S02]  /*14350*/  UFLO.U32 UR14, UR12 ;  /* 0x0000000c000e72bd */ /* 0x000fc400080e0000 */
[----:B------:R-:W1:Y:S01]  /*14360*/  POPC R5, UR12 ;  /* 0x0000000c00057d09 */ /* 0x000e620008000000 */
[----:B------:R-:W-:-:S03]  /*14370*/  IMAD.U32 R3, RZ, RZ, UR13 ;  /* 0x0000000dff037e24 */ /* 0x000fc6000f8e00ff */
[----:B---3--:R-:W-:-:S13]  /*14380*/  ISETP.EQ.U32.AND P0, PT, R0, UR14, PT ;  /* 0x0000000e00007c0c */ /* 0x008fda000bf02070 */
[----:B-1----:R3:W-:Y:S02]  /*14390*/  @P0 REDG.E.ADD.S32.STRONG.GPU desc[UR38][R2.64], R5 ;  /* 0x000000050200098e */ /* 0x0027e4000c10e3a6 */
.L_x_1304:
[----:B------:R-:W-:Y:S05]  /*143a0*/  BSYNC B0 ;  /* 0x0000000000007941 */ /* 0x000fea0003800000 */
.L_x_1303:
[----:B------:R-:W-:Y:S01]  /*143b0*/  UIADD3 UR12, UP0, UR6, UR9, URZ ;  /* 0x00000009060c7290 */ /* 0x000fe2000ff1e03f */
[----:B------:R-:W-:-:S03]  /*143c0*/  NOP ;  /* 0x0000000000007918 */ /* 0x000fc60000000000 */
[----:B------:R-:W-:Y:S01]  /*143d0*/  ULEA.HI.X.SX32 UR13, UR6, UR10, 0x1, UP0 ;  /* 0x0000000a060d7291 */ /* 0x000fe200080f0e3f */
[----:B------:R-:W-:Y:S01]  /*143e0*/  BSSY B0, `(.L_x_1305) ;  /* 0x0000015000007945 */ /* 0x000fe20003800000 */
[----:B------:R-:W-:-:S04]  /*143f0*/  ULEA UR15, UP0, UR12, UR20, 0x2 ;  /* 0x000000140c0f7291 */ /* 0x000fc8000f80103f */
[----:B------:R-:W-:Y:S01]  /*14400*/  ULEA.HI.X UR13, UR12, UR21, UR13, 0x2, UP0 ;  /* 0x000000150c0d7291 */ /* 0x000fe200080f140d */
[----:B------:R-:W-:Y:S11]  /*14410*/  @P1 BRA `(.L_x_1306) ;  /* 0x0000000000441947 */ /* 0x000ff60003800000 */
[----:B------:R-:W-:Y:S01]  /*14420*/  @!PT LDS RZ, [RZ] ;  /* 0x00000000fffff984 */ /* 0x000fe20000000800 */
[----:B------:R-:W-:Y:S01]  /*14430*/  @!PT LDS RZ, [RZ] ;  /* 0x00000000fffff984 */ /* 0x000fe20000000800 */
[----:B------:R-:W-:Y:S01]  /*14440*/  @!PT LDS RZ, [RZ] ;  /* 0x00000000fffff984 */ /* 0x000fe20000000800 */
[----:B------:R-:W-:Y:S01]  /*14450*/  @!PT LDS RZ, [RZ] ;  /* 0x00000000fffff984 */ /* 0x000fe20000000800 */
[----:B------:R4:W-:Y:S06]  /*14460*/  MEMBAR.ALL.CTA ;  /* 0x0000000000007992 */ /* 0x0009ec0000008000 */
[----:B----4-:R-:W-:Y:S06]  /*14470*/  MEMBAR.ALL.GPU ;  /* 0x0000000000007992 */ /* 0x010fec000000a000 */
[----:B------:R-:W-:-:S00]  /*14480*/  ERRBAR ;  /* 0x00000000000079ab */ /* 0x000fc00000000000 */
[----:B------:R-:W-:Y:S06]  /*14490*/  CGAERRBAR ;  /* 0x00000000000075ab */ /* 0x000fec0000000000 */
[----:B012345:R-:W-:Y:S01]  /*144a0*/  CCTL.IVALL ;  /* 0x00000000ff00798f */ /* 0x03ffe20002000000 */
[----:B------:R-:W4:Y:S01]  /*144b0*/  S2R R0, SR_LANEID ;  /* 0x0000000000007919 */ /* 0x000f220000000000 */
[----:B------:R-:W-:Y:S01]  /*144c0*/  VOTEU.ANY UR12, UPT, PT ;  /* 0x00000000000c7886 */ /* 0x000fe200038e0100 */
[----:B-123--:R-:W-:Y:S01]  /*144d0*/  MOV R2, UR15 ;  /* 0x0000000f00027c02 */ /* 0x00efe20008000f00 */
[----:B------:R-:W-:-:S02]  /*144e0*/  UFLO.U32 UR14, UR12 ;  /* 0x0000000c000e72bd */ /* 0x000fc400080e0000 */
[----:B------:R-:W1:Y:S01]  /*144f0*/  POPC R5, UR12 ;  /* 0x0000000c00057d09 */ /* 0x000e620008000000 */
[----:B------:R-:W-:-:S03]  /*14500*/  IMAD.U32 R3, RZ, RZ, UR13 ;  /* 0x0000000dff037e24 */ /* 0x000fc6000f8e00ff */
[----:B----4-:R-:W-:-:S13]  /*14510*/  ISETP.EQ.U32.AND P0, PT, R0, UR14, PT ;  /* 0x0000000e00007c0c */ /* 0x010fda000bf02070 */
[----:B-1----:R4:W-:Y:S02]  /*14520*/  @P0 REDG.E.ADD.S32.STRONG.GPU desc[UR38][R2.64], R5 ;  /* 0x000000050200098e */ /* 0x0029e4000c10e3a6 */
.L_x_1306:
[----:B------:R-:W-:Y:S05]  /*14530*/  BSYNC B0 ;  /* 0x0000000000007941 */ /* 0x000fea0003800000 */
.L_x_1305:
[----:B------:R-:W-:Y:S02]  /*14540*/  UIADD3 UR11, UR11, 0x2, URZ ;  /* 0x000000020b0b7890 */ /* 0x000fe4000fffe03f */
[----:B------:R-:W-:Y:S02]  /*14550*/  ULEA UR6, UR18, UR6, 0x1 ;  /* 0x0000000612067291 */ /* 0x000fe4000f8e083f */
[----:B------:R-:W-:Y:S02]  /*14560*/  ULEA UR7, UR18, UR7, 0x1 ;  /* 0x0000000712077291 */ /* 0x000fe4000f8e083f */
[----:B------:R-:W-:-:S13]  /*14570*/  ISETP.NE.AND P0, PT, RZ, UR11, PT ;  /* 0x0000000bff007c0c */ /* 0x000fda000bf05270 */
[----:B------:R-:W-:Y:S05]  /*14580*/  @!P0 BRA `(.L_x_1189) ;  /* 0x0000001c00388947 */ /* 0x000fea0003800000 */
[----:B------:R-:W-:Y:S05]  /*14590*/  BRA `(.L_x_1307) ;  /* 0xfffffffc00207947 */ /* 0x000fea000383ffff */
.L_x_1256:
[----:B------:R-:W1:Y:S01]  /*145a0*/  S2UR UR21, SR_CTAID.Z ;  /* 0x00000000001579c3 */ /* 0x000e620000002700 */
[----:B------:R-:W-:Y:S02]  /*145b0*/  MOV R11, 0x1 ;  /* 0x00000001000b7802 */ /* 0x000fe40000000f00 */
        /* <DEDUP_REMOVED lines=20> */
[----:B------:R-:W-:Y:S01]  /*14700*/  IMAD.U32 R0, RZ, RZ, UR4 ;  /* 0x00000004ff007e24 */ /* 0x000fe2000f8e00ff */
[----:B--2---:R-:W-:Y:S07]  /*14710*/  @!P0 BRA `(.L_x_1309) ;  /* 0x0000000000248947 */ /* 0x004fee0003800000 */
[----:B------:R-:W1:Y:S01]  /*14720*/  LDC R3, c[0x0][0x748] ;  /* 0x0001d200ff037b82 */ /* 0x000e620000000800 */
[----:B------:R-:W-:Y:S01]  /*14730*/  ULEA UR6, UR8, UR6, 0x7 ;  /* 0x0000000608067291 */ /* 0x000fe2000f8e383f */
[----:B------:R-:W-:-:S03]  /*14740*/  ULDC UR4, c[0x0][0x290] ;  /* 0x0000a40000047ab9 */ /* 0x000fc60000000800 */
[----:B------:R-:W-:-:S06]  /*14750*/  UIADD3 UR4, -UR4, 0xff, UR6 ;  /* 0x000000ff04047890 */ /* 0x000fcc000fffe106 */
[----:B-1----:R-:W-:-:S04]  /*14760*/  IADD3 R3, R3, UR4, RZ ;  /* 0x0000000403037c10 */ /* 0x002fc8000fffe0ff */
[----:B------:R-:W-:-:S04]  /*14770*/  SHF.R.S32.HI R4, RZ, 0x1f, R3 ;  /* 0x0000001fff047819 */ /* 0x000fc80000011403 */
[----:B------:R-:W-:-:S04]  /*14780*/  LEA.HI R4, R4, R3, RZ, 0x7 ;  /* 0x0000000304047211 */ /* 0x000fc800078f38ff */
[----:B------:R-:W-:-:S04]  /*14790*/  SHF.R.S32.HI R3, RZ, 0x7, R4 ;  /* 0x00000007ff037819 */ /* 0x000fc80000011404 */
[----:B------:R-:W-:-:S07]  /*147a0*/  VIMNMX R0, R3, R0, PT ;  /* 0x0000000003007248 */ /* 0x000fce0003fe0100 */
.L_x_1309:
[----:B------:R-:W-:-:S13]  /*147b0*/  ISETP.GT.AND P0, PT, R0, UR10, PT ;  /* 0x0000000a00007c0c */ /* 0x000fda000bf04270 */
[----:B------:R-:W-:Y:S05]  /*147c0*/  @!P0 BRA `(.L_x_1308) ;  /* 0x0000001800148947 */ /* 0x000fea0003800000 */
[----:B------:R-:W-:Y:S01]  /*147d0*/  USHF.R.S32.HI UR8, URZ, 0x1f, UR20 ;  /* 0x0000001f3f087899 */ /* 0x000fe20008011414 */
[----:B------:R-:W-:Y:S01]  /*147e0*/  IMAD.U32 R4, RZ, RZ, UR10 ;  /* 0x0000000aff047e24 */ /* 0x000fe2000f8e00ff */
[----:B------:R-:W-:Y:S01]  /*147f0*/  ULDC.64 UR6, c[0x0][0x718] ;  /* 0x0001c60000067ab9 */ /* 0x000fe20000000a00 */
[----:B------:R-:W-:Y:S01]  /*14800*/  ULDC.64 UR12, c[0x0][0x730] ;  /* 0x0001cc00000c7ab9 */ /* 0x000fe20000000a00 */
[----:B------:R-:W-:Y:S01]  /*14810*/  UIMAD.WIDE.U32 UR4, UR20, UR6, URZ ;  /* 0x00000006140472a5 */ /* 0x000fe2000f8e003f */
[----:B------:R-:W-:Y:S01]  /*14820*/  BSSY B0, `(.L_x_1308) ;  /* 0x000017f000007945 */ /* 0x000fe20003800000 */
[----:B------:R-:W-:Y:S01]  /*14830*/  UIMAD UR6, UR8, UR6, URZ ;  /* 0x00000006080672a4 */ /* 0x000fe2000f8e023f */
[----:B------:R-:W-:Y:S01]  /*14840*/  MOV R2, RZ ;  /* 0x000000ff00027202 */ /* 0x000fe20000000f00 */
        /* <DEDUP_REMOVED lines=27> */
[----:B-1----:R-:W-:Y:S01]  /*14a00*/  LEA R16, R3, R16, 0x18 ;  /* 0x0000001003107211 */ /* 0x002fe200078ec0ff */
[----:B------:R-:W-:-:S05]  /*14a10*/  IMAD.MOV.U32 R3, RZ, RZ, 0x1 ;  /* 0x00000001ff037424 */ /* 0x000fca00078e00ff */
[----:B------:R-:W-:-:S04]  /*14a20*/  SHF.L.U32 R3, R3, 0x1f, RZ ;  /* 0x0000001f03037819 */ /* 0x000fc800000006ff */
[----:B------:R-:W1:Y:S02]  /*14a30*/  SYNCS.PHASECHK.TRANS64.TRYWAIT P0, [R16+URZ+0x30c20], R3 ;  /* 0x030c2003100075a7 */ /* 0x000e64000800017f */
[----:B-1----:R-:W-:Y:S05]  /*14a40*/  @!P0 BRA `(.L_x_1311) ;  /* 0x0000001c00108947 */ /* 0x002fea0003800000 */
.L_x_1348:
[----:B------:R-:W2:Y:S01]  /*14a50*/  S2R R2, SR_TID.X ;  /* 0x0000000000027919 */ /* 0x000ea20000002100 */
[----:B------:R-:W-:Y:S01]  /*14a60*/  MOV R15, UR15 ;  /* 0x0000000f000f7c02 */ /* 0x000fe20008000f00 */
[----:B------:R-:W-:Y:S01]  /*14a70*/  IMAD.U32 R14, RZ, RZ, UR7 ;  /* 0x00000007ff0e7e24 */ /* 0x000fe2000f8e00ff */
[----:B------:R-:W-:Y:S02]  /*14a80*/  MOV R11, 0x1 ;  /* 0x00000001000b7802 */ /* 0x000fe40000000f00 */
[----:B------:R-:W-:Y:S01]  /*14a90*/  IADD3 R15, R15, UR5, RZ ;  /* 0x000000050f0f7c10 */ /* 0x000fe2000fffe0ff */
[----:B------:R-:W-:Y:S01]  /*14aa0*/  VIADD R14, R14, UR4 ;  /* 0x000000040e0e7c36 */ /* 0x000fe20008000000 */
[----:B--2---:R-:W-:-:S04]  /*14ab0*/  LOP3.LUT R2, R2, 0x7f, RZ, 0xc0, !PT ;  /* 0x0000007f02027812 */ /* 0x004fc800078ec0ff */
[----:B------:R-:W-:-:S13]  /*14ac0*/  ISETP.NE.AND P0, PT, R2, RZ, PT ;  /* 0x000000ff0200720c */ /* 0x000fda0003f05270 */
[----:B------:R-:W-:Y:S05]  /*14ad0*/  @P0 BRA `(.L_x_1312) ;  /* 0x0000000000180947 */ /* 0x000fea0003800000 */
[----:B------:R-:W2:Y:S01]  /*14ae0*/  S2R R2, SR_TID.X ;  /* 0x0000000000027919 */ /* 0x000ea20000002100 */
[----:B-1----:R-:W-:-:S04]  /*14af0*/  IMAD.MOV.U32 R3, RZ, RZ, 0x4200 ;  /* 0x00004200ff037424 */ /* 0x002fc800078e00ff */
[----:B------:R3:W-:Y:S01]  /*14b00*/  SYNCS.ARRIVE.TRANS64 RZ, [R16+URZ+0x30c10], R3 ;  /* 0x030c100310ff79a7 */ /* 0x0007e2000800003f */
[----:B--2---:R-:W-:-:S13]  /*14b10*/  LOP3.LUT P1, RZ, R2, 0x1f, RZ, 0xc0, !PT ;  /* 0x0000001f02ff7812 */ /* 0x004fda000782c0ff */
[----:B---3--:R-:W-:Y:S05]  /*14b20*/  @!P1 BRA `(.L_x_1312) ;  /* 0x0000000000049947 */ /* 0x008fea0003800000 */
[----:B------:R-:W-:Y:S01]  /*14b30*/  BPT.TRAP 0x1 ;  /* 0x000000040000795c */ /* 0x000fe20000300000 */
.L_x_1312:
[----:B------:R-:W-:Y:S01]  /*14b40*/  R2UR UR19, R4 ;  /* 0x00000000041372ca */ /* 0x000fe200000e0000 */
[----:B------:R-:W2:Y:S01]  /*14b50*/  LDC.64 R12, c[0x0][0x198] ;  /* 0x00006600ff0c7b82 */ /* 0x000ea20000000a00 */
[----:B------:R-:W-:Y:S01]  /*14b60*/  R2UR UR8, R15 ;  /* 0x000000000f0872ca */ /* 0x000fe200000e0000 */
[----:B------:R-:W-:Y:S01]  /*14b70*/  ULDC.64 UR16, c[0x0][0x700] ;  /* 0x0001c00000107ab9 */ /* 0x000fe20000000a00 */
[----:B------:R-:W-:Y:S01]  /*14b80*/  UMOV UR32, 0x0 ;  /* 0x0000000000207882 */ /* 0x000fe20000000000 */
[----:B------:R-:W-:Y:S01]  /*14b90*/  MOV R10, UR16 ;  /* 0x00000010000a7c02 */ /* 0x000fe20008000f00 */
[----:B------:R-:W-:Y:S01]  /*14ba0*/  UMOV UR33, 0x14f00000 ;  /* 0x14f0000000217882 */ /* 0x000fe20000000000 */
[----:B------:R-:W-:Y:S01]  /*14bb0*/  MOV R9, UR17 ;  /* 0x0000001100097c02 */ /* 0x000fe20008000f00 */
[----:B------:R-:W-:Y:S01]  /*14bc0*/  UMOV UR18, URZ ;  /* 0x0000003f00127c82 */ /* 0x000fe20008000000 */
[----:B------:R-:W-:Y:S01]  /*14bd0*/  UMOV UR25, 0x20 ;  /* 0x0000002000197882 */ /* 0x000fe20000000000 */
[----:B------:R-:W-:Y:S01]  /*14be0*/  UMOV UR34, 0x0 ;  /* 0x0000000000227882 */ /* 0x000fe20000000000 */
[----:B------:R-:W-:Y:S01]  /*14bf0*/  UMOV UR35, 0x10000000 ;  /* 0x1000000000237882 */ /* 0x000fe20000000000 */
[----:B------:R-:W-:Y:S01]  /*14c00*/  UMOV UR13, UR21 ;  /* 0x00000015000d7c82 */ /* 0x000fe20008000000 */
[----:B------:R-:W-:Y:S01]  /*14c10*/  USHF.L.U32 UR19, UR19, 0x7, URZ ;  /* 0x0000000713137899 */ /* 0x000fe2000800063f */
[----:B------:R-:W-:Y:S01]  /*14c20*/  MOV R19, RZ ;  /* 0x000000ff00137202 */ /* 0x000fe20000000f00 */
[----:B------:R-:W-:Y:S01]  /*14c30*/  UMOV UR10, UR18 ;  /* 0x00000012000a7c82 */ /* 0x000fe20008000000 */
[----:B------:R-:W-:Y:S01]  /*14c40*/  UMOV UR27, UR11 ;  /* 0x0000000b001b7c82 */ /* 0x000fe20008000000 */
[----:B------:R-:W-:Y:S01]  /*14c50*/  UIADD3 UR9, UP0, UR19, UR14, URZ ;  /* 0x0000000e13097290 */ /* 0x000fe2000ff1e03f */
[----:B------:R-:W-:Y:S01]  /*14c60*/  UMOV UR28, UR12 ;  /* 0x0000000c001c7c82 */ /* 0x000fe20008000000 */
[----:B------:R-:W-:-:S02]  /*14c70*/  UMOV UR29, UR21 ;  /* 0x00000015001d7c82 */ /* 0x000fc40008000000 */
[----:B------:R-:W-:Y:S02]  /*14c80*/  ULEA.HI.X.SX32 UR8, UR19, UR8, 0x1, UP0 ;  /* 0x0000000813087291 */ /* 0x000fe400080f0e3f */
[----:B-1----:R-:W-:Y:S01]  /*14c90*/  IMAD.U32 R3, RZ, RZ, UR9 ;  /* 0x00000009ff037e24 */ /* 0x002fe2000f8e00ff */
[----:B------:R-:W-:Y:S01]  /*14ca0*/  UMOV UR26, UR18 ;  /* 0x00000012001a7c82 */ /* 0x000fe20008000000 */
[----:B--2---:R-:W-:Y:S01]  /*14cb0*/  IMAD.MOV.U32 R8, RZ, RZ, R12 ;  /* 0x000000ffff087224 */ /* 0x004fe200078e000c */
[----:B------:R-:W-:Y:S01]  /*14cc0*/  MOV R7, R13 ;  /* 0x0000000d00077202 */ /* 0x000fe20000000f00 */
[----:B------:R-:W-:Y:S01]  /*14cd0*/  IMAD.U32 R6, RZ, RZ, UR9 ;  /* 0x00000009ff067e24 */ /* 0x000fe2000f8e00ff */
[----:B------:R-:W-:Y:S02]  /*14ce0*/  LEA R2, P1, R3, R10, 0x2 ;  /* 0x0000000a03027211 */ /* 0x000fe400078210ff */
[----:B------:R-:W-:Y:S02]  /*14cf0*/  MOV R3, UR8 ;  /* 0x0000000800037c02 */ /* 0x000fe40008000f00 */
[----:B------:R-:W-:-:S02]  /*14d00*/  R2UR UR22, R2 ;  /* 0x00000000021672ca */ /* 0x000fc400000e0000 */
[----:B------:R-:W-:Y:S02]  /*14d10*/  IADD3 R2, P2, R8, 0x2f0, RZ ;  /* 0x000002f008027810 */ /* 0x000fe40007f5e0ff */
[----:B------:R-:W-:Y:S01]  /*14d20*/  LEA.HI.X R3, R6, R9, R3, 0x2, P1 ;  /* 0x0000000906037211 */ /* 0x000fe200008f1403 */
[----:B------:R-:W-:Y:S01]  /*14d30*/  VIADD R6, R0, 0xffffffff ;  /* 0xffffffff00067836 */ /* 0x000fe20000000000 */
[----:B------:R-:W-:Y:S02]  /*14d40*/  R2UR UR42, R2 ;  /* 0x00000000022a72ca */ /* 0x000fe400000e0000 */
[----:B------:R-:W-:Y:S02]  /*14d50*/  IADD3 R2, P3, R8, 0x3f0, RZ ;  /* 0x000003f008027810 */ /* 0x000fe40007f7e0ff */
[----:B------:R-:W-:Y:S01]  /*14d60*/  R2UR UR8, R16 ;  /* 0x00000000100872ca */ /* 0x000fe200000e0000 */
[----:B------:R1:W-:Y:S01]  /*14d70*/  STL [R1], R6 ;  /* 0x0000000601007387 */ /* 0x0003e20000100800 */
[----:B------:R-:W-:-:S02]  /*14d80*/  R2UR UR44, R2 ;  /* 0x00000000022c72ca */ /* 0x000fc400000e0000 */
[----:B------:R-:W-:Y:S02]  /*14d90*/  IADD3 R2, P1, R8, 0xf0, RZ ;  /* 0x000000f008027810 */ /* 0x000fe40007f3e0ff */
[----:B------:R-:W-:Y:S02]  /*14da0*/  R2UR UR23, R3 ;  /* 0x00000000031772ca */ /* 0x000fe400000e0000 */
[----:B------:R-:W-:Y:S01]  /*14db0*/  IADD3.X R5, RZ, R7, RZ, P2, !PT ;  /* 0x00000007ff057210 */ /* 0x000fe200017fe4ff */
[--C-:B------:R-:W-:Y:S01]  /*14dc0*/  IMAD.X R3, RZ, RZ, R7.reuse, P1 ;  /* 0x000000ffff037224 */ /* 0x100fe200008e0607 */
[----:B------:R-:W-:Y:S02]  /*14dd0*/  R2UR UR30, R2 ;  /* 0x00000000021e72ca */ /* 0x000fe400000e0000 */
[----:B------:R-:W-:Y:S01]  /*14de0*/  R2UR UR43, R5 ;  /* 0x00000000052b72ca */ /* 0x000fe200000e0000 */
[----:B------:R-:W-:Y:S01]  /*14df0*/  IMAD.X R5, RZ, RZ, R7, P3 ;  /* 0x000000ffff057224 */ /* 0x000fe200018e0607 */
[----:B------:R-:W-:Y:S01]  /*14e00*/  R2UR UR31, R3 ;  /* 0x00000000031f72ca */ /* 0x000fe200000e0000 */
[----:B------:R-:W-:Y:S01]  /*14e10*/  UIADD3 UR16, UR8, 0x10000, URZ ;  /* 0x0001000008107890 */ /* 0x000fe2000fffe03f */
[----:B------:R-:W-:Y:S01]  /*14e20*/  ISETP.GE.AND P1, PT, R4, R6, PT ;  /* 0x000000060400720c */ /* 0x000fe20003f26270 */
[----:B------:R-:W-:Y:S01]  /*14e30*/  UIADD3 UR17, UR8, 0x30c10, URZ ;  /* 0x00030c1008117890 */ /* 0x000fe2000fffe03f */
[----:B------:R-:W-:Y:S01]  /*14e40*/  R2UR UR45, R5 ;  /* 0x00000000052d72ca */ /* 0x000fe200000e0000 */
[----:B------:R-:W-:Y:S01]  /*14e50*/  UIADD3 UR40, UR8, 0x20000, URZ ;  /* 0x0002000008287890 */ /* 0x000fe2000fffe03f */
[----:B------:R-:W-:Y:S01]  /*14e60*/  MOV R5, 0x8000 ;  /* 0x0000800000057802 */ /* 0x000fe20000000f00 */
[----:B------:R-:W-:-:S02]  /*14e70*/  UIADD3 UR9, UR8, 0x30c00, URZ ;  /* 0x00030c0008097890 */ /* 0x000fc4000fffe03f */
[----:B------:R-:W-:Y:S01]  /*14e80*/  UIADD3 UR24, UR8, 0x4000, URZ ;  /* 0x0000400008187890 */ /* 0x000fe2000fffe03f */
[----:B------:R-:W-:-:S03]  /*14e90*/  UMOV UR41, UR17 ;  /* 0x0000001100297c82 */ /* 0x000fc60008000000 */
        /* <DEDUP_REMOVED lines=9> */
[----:B------:R-:W-:-:S03]  /*14f30*/  IMAD.MOV.U32 R11, RZ, RZ, 0x1 ;  /* 0x00000001ff0b7424 */ /* 0x000fc600078e00ff */
[----:B------:R-:W-:Y:S01]  /*14f40*/  IMAD.IADD R20, R5, 0x1, R0 ;  /* 0x0000000105147824 */ /* 0x000fe200078e0200 */
[----:B------:R-:W-:Y:S02]  /*14f50*/  IADD3 R5, R0, -0x2, RZ ;  /* 0xfffffffe00057810 */ /* 0x000fe40007ffe0ff */
[-C--:B------:R-:W-:Y:S02]  /*14f60*/  MOV R0, R4.reuse ;  /* 0x0000000400007202 */ /* 0x080fe40000000f00 */
[----:B------:R-:W-:Y:S02]  /*14f70*/  ISETP.NE.AND P1, PT, R5, R4, PT ;  /* 0x000000040500720c */ /* 0x000fe40003f25270 */
[----:B------:R-:W-:-:S05]  /*14f80*/  LOP3.LUT R5, R20, 0x1, RZ, 0xc0, !PT ;  /* 0x0000000114057812 */ /* 0x000fca00078ec0ff */
[----:B------:R2:W-:Y:S01]  /*14f90*/  STL [R1+0x4], R5 ;  /* 0x0000040501007387 */ /* 0x0005e20000100800 */
[----:B-1----:R-:W-:-:S05]  /*14fa0*/  LOP3.LUT R6, R12, 0x1f, RZ, 0xc0, !PT ;  /* 0x0000001f0c067812 */ /* 0x002fca00078ec0ff */
[----:B--2---:R-:W-:Y:S05]  /*14fb0*/  @!P1 BRA `(.L_x_1314) ;  /* 0x0000000800389947 */ /* 0x004fea0003800000 */
[----:B------:R-:W-:Y:S01]  /*14fc0*/  IMAD.IADD R20, R20, 0x1, -R5 ;  /* 0x0000000114147824 */ /* 0x000fe200078e0a05 */
[----:B------:R-:W-:Y:S01]  /*14fd0*/  MOV R0, R4 ;  /* 0x0000000400007202 */ /* 0x000fe20000000f00 */
[----:B------:R-:W-:-:S07]  /*14fe0*/  IMAD.MOV.U32 R11, RZ, RZ, 0x1 ;  /* 0x00000001ff0b7424 */ /* 0x000fce00078e00ff */
.L_x_1323:
[----:B--234-:R-:W-:-:S04]  /*14ff0*/  SHF.L.U32 R21, R11, 0x1f, RZ ;  /* 0x0000001f0b157819 */ /* 0x01cfc800000006ff */
[----:B------:R-:W1:Y:S02]  /*15000*/  SYNCS.PHASECHK.TRANS64.TRYWAIT P1, [R16+URZ+0x30c40], R21 ;  /* 0x030c4015100075a7 */ /* 0x000e64000802017f */
[----:B-1----:R-:W-:Y:S05]  /*15010*/  @!P1 BRA `(.L_x_1315) ;  /* 0x0000001400b09947 */ /* 0x002fea0003800000 */
.L_x_1349:
[----:B------:R-:W-:Y:S05]  /*15020*/  @P0 BRA `(.L_x_1316) ;  /* 0x0000000000140947 */ /* 0x000fea0003800000 */
[----:B------:R-:W-:Y:S02]  /*15030*/  ISETP.NE.AND P1, PT, R6, RZ, PT ;  /* 0x000000ff0600720c */ /* 0x000fe40003f25270 */
[----:B------:R-:W-:-:S04]  /*15040*/  MOV R3, 0x4200 ;  /* 0x0000420000037802 */ /* 0x000fc80000000f00 */
[----:B------:R2:W-:Y:S07]  /*15050*/  SYNCS.ARRIVE.TRANS64 RZ, [R16+URZ+0x30c30], R3 ;  /* 0x030c300310ff79a7 */ /* 0x0005ee000800003f */
[----:B------:R-:W-:Y:S05]  /*15060*/  @!P1 BRA `(.L_x_1316) ;  /* 0x0000000000049947 */ /* 0x000fea0003800000 */
[----:B------:R-:W-:Y:S01]  /*15070*/  BPT.TRAP 0x1 ;  /* 0x000000040000795c */ /* 0x000fe20000300000 */
.L_x_1316:
[----:B------:R-:W2:Y:S01]  /*15080*/  LDC.64 R12, c[0x0][0x728] ;  /* 0x0001ca00ff0c7b82 */ /* 0x000ea20000000a00 */
[----:B------:R-:W-:Y:S01]  /*15090*/  IMAD.SHL.U32 R18, R0, 0x80, RZ ;  /* 0x0000008000127824 */ /* 0x000fe200078e00ff */
[----:B------:R-:W-:Y:S01]  /*150a0*/  R2UR UR8, R16 ;  /* 0x00000000100872ca */ /* 0x000fe200000e0000 */
[----:B------:R-:W-:Y:S01]  /*150b0*/  UMOV UR26, 0x0 ;  /* 0x00000000001a7882 */ /* 0x000fe20000000000 */
[----:B------:R-:W-:Y:S01]  /*150c0*/  UMOV UR27, 0x14f00000 ;  /* 0x14f00000001b7882 */ /* 0x000fe20000000000 */
[----:B------:R-:W-:Y:S01]  /*150d0*/  UMOV UR18, URZ ;  /* 0x0000003f00127c82 */ /* 0x000fe20008000000 */
[C---:B------:R-:W-:Y:S01]  /*150e0*/  IADD3 R2, P1, R18.reuse, UR6, RZ ;  /* 0x0000000612027c10 */ /* 0x040fe2000ff3e0ff */
[----:B------:R-:W-:Y:S01]  /*150f0*/  UMOV UR10, 0x20 ;  /* 0x00000020000a7882 */ /* 0x000fe20000000000 */
[----:B------:R-:W3:Y:S01]  /*15100*/  LDC.64 R4, c[0x0][0x198] ;  /* 0x00006600ff047b82 */ /* 0x000ee20000000a00 */
[----:B------:R-:W-:-:S06]  /*15110*/  R2UR UR19, R18 ;  /* 0x00000000121372ca */ /* 0x000fcc00000e0000 */
[----:B------:R-:W-:Y:S02]  /*15120*/  UIADD3 UR16, UR8, 0x18000, URZ ;  /* 0x0001800008107890 */ /* 0x000fe4000fffe03f */
[----:B------:R-:W-:Y:S02]  /*15130*/  UIADD3 UR17, UR8, 0x30c30, URZ ;  /* 0x00030c3008117890 */ /* 0x000fe4000fffe03f */
[----:B------:R-:W-:Y:S01]  /*15140*/  UIADD3 UR8, UR8, 0x20400, URZ ;  /* 0x0002040008087890 */ /* 0x000fe2000fffe03f */
[----:B--2---:R-:W-:-:S04]  /*15150*/  LEA R3, P2, R2, R12, 0x2 ;  /* 0x0000000c02037211 */ /* 0x004fc800078410ff */
[----:B------:R-:W-:Y:S01]  /*15160*/  UMOV UR9, UR17 ;  /* 0x0000001100097c82 */ /* 0x000fe20008000000 */
[----:B------:R-:W-:Y:S02]  /*15170*/  R2UR UR22, R3 ;  /* 0x00000000031672ca */ /* 0x000fe400000e0000 */
[----:B------:R-:W-:Y:S02]  /*15180*/  LEA.HI.X.SX32 R3, R18, R14, 0x1, P1 ;  /* 0x0000000e12037211 */ /* 0x000fe400008f0eff */
[----:B---3--:R-:W-:Y:S01]  /*15190*/  MOV R8, R4 ;  /* 0x0000000400087202 */ /* 0x008fe20000000f00 */
        /* <DEDUP_REMOVED lines=11> */
.L_x_1350:
[----:B------:R-:W-:Y:S05]  /*15250*/  @P0 BRA `(.L_x_1318) ;  /* 0x0000000000140947 */ /* 0x000fea0003800000 */
[----:B------:R-:W-:Y:S01]  /*15260*/  ISETP.NE.AND P1, PT, R6, RZ, PT ;  /* 0x000000ff0600720c */ /* 0x000fe20003f25270 */
[----:B------:R-:W-:-:S04]  /*15270*/  IMAD.MOV.U32 R2, RZ, RZ, 0x4200 ;  /* 0x00004200ff027424 */ /* 0x000fc800078e00ff */
[----:B------:R3:W-:Y:S08]  /*15280*/  SYNCS.ARRIVE.TRANS64 RZ, [R16+URZ+0x30c18], R2 ;  /* 0x030c180210ff79a7 */ /* 0x0007f0000800003f */
[----:B------:R-:W-:Y:S05]  /*15290*/  @!P1 BRA `(.L_x_1318) ;  /* 0x0000000000049947 */ /* 0x000fea0003800000 */
[----:B------:R-:W-:Y:S01]  /*152a0*/  BPT.TRAP 0x1 ;  /* 0x000000040000795c */ /* 0x000fe20000300000 */
.L_x_1318:
[----:B------:R-:W-:Y:S01]  /*152b0*/  IADD3 R18, R18, 0x80, RZ ;  /* 0x0000008012127810 */ /* 0x000fe20007ffe0ff */
[----:B------:R-:W-:Y:S01]  /*152c0*/  ULDC.64 UR8, c[0x0][0x700] ;  /* 0x0001c00000087ab9 */ /* 0x000fe20000000a00 */
[----:B------:R-:W-:Y:S01]  /*152d0*/  R2UR UR24, R16 ;  /* 0x00000000101872ca */ /* 0x000fe200000e0000 */
[----:B------:R-:W-:Y:S01]  /*152e0*/  IMAD.U32 R10, RZ, RZ, UR8 ;  /* 0x00000008ff0a7e24 */ /* 0x000fe2000f8e00ff */
[----:B---3--:R-:W-:Y:S01]  /*152f0*/  IADD3 R2, P1, R18, UR14, RZ ;  /* 0x0000000e12027c10 */ /* 0x008fe2000ff3e0ff */
[----:B------:R-:W-:Y:S01]  /*15300*/  UMOV UR22, 0x0 ;  /* 0x0000000000167882 */ /* 0x000fe20000000000 */
[----:B------:R-:W-:Y:S01]  /*15310*/  SHF.R.S32.HI R17, RZ, 0x1f, R18 ;  /* 0x0000001fff117819 */ /* 0x000fe20000011412 */
[----:B------:R-:W-:Y:S01]  /*15320*/  UMOV UR23, 0x14f00000 ;  /* 0x14f0000000177882 */ /* 0x000fe20000000000 */
[----:B------:R-:W-:Y:S01]  /*15330*/  LEA R3, P2, R2, R10, 0x2 ;  /* 0x0000000a02037211 */ /* 0x000fe200078410ff */
[----:B------:R-:W-:Y:S01]  /*15340*/  UMOV UR18, URZ ;  /* 0x0000003f00127c82 */ /* 0x000fe20008000000 */
[----:B------:R-:W-:Y:S01]  /*15350*/  MOV R9, UR9 ;  /* 0x0000000900097c02 */ /* 0x000fe20008000f00 */
[----:B------:R-:W-:Y:S01]  /*15360*/  UMOV UR10, 0x20 ;  /* 0x00000020000a7882 */ /* 0x000fe20000000000 */
[----:B------:R-:W-:Y:S01]  /*15370*/  R2UR UR26, R3 ;  /* 0x00000000031a72ca */ /* 0x000fe200000e0000 */
[----:B------:R-:W-:Y:S01]  /*15380*/  IMAD.X R3, R17, 0x1, R15, P1 ;  /* 0x0000000111037824 */ /* 0x000fe200008e060f */
[----:B------:R-:W-:Y:S01]  /*15390*/  R2UR UR19, R18 ;  /* 0x00000000121372ca */ /* 0x000fe200000e0000 */
[----:B------:R-:W-:-:S02]  /*153a0*/  UIADD3 UR16, UR24, 0x14000, URZ ;  /* 0x0001400018107890 */ /* 0x000fc4000fffe03f */
[----:B------:R-:W-:Y:S01]  /*153b0*/  UIADD3 UR17, UR24, 0x30c18, URZ ;  /* 0x00030c1818117890 */ /* 0x000fe2000fffe03f */
[----:B------:R-:W-:Y:S01]  /*153c0*/  LEA.HI.X R3, R2, R9, R3, 0x2, P2 ;  /* 0x0000000902037211 */ /* 0x000fe200010f1403 */
[----:B------:R-:W-:Y:S01]  /*153d0*/  UIADD3 UR24, UR24, 0x20200, URZ ;  /* 0x0002020018187890 */ /* 0x000fe2000fffe03f */
[----:B------:R-:W-:Y:S02]  /*153e0*/  IADD3 R2, P1, R8, 0xf0, RZ ;  /* 0x000000f008027810 */ /* 0x000fe40007f3e0ff */
[----:B------:R-:W-:Y:S02]  /*153f0*/  R2UR UR27, R3 ;  /* 0x00000000031b72ca */ /* 0x000fe400000e0000 */
[----:B------:R-:W-:Y:S01]  /*15400*/  IADD3.X R3, RZ, R7, RZ, P1, !PT ;  /* 0x00000007ff037210 */ /* 0x000fe20000ffe4ff */
[----:B------:R-:W-:Y:S01]  /*15410*/  UMOV UR25, UR17 ;  /* 0x0000001100197c82 */ /* 0x000fe20008000000 */
[----:B------:R-:W-:Y:S02]  /*15420*/  R2UR UR8, R2 ;  /* 0x00000000020872ca */ /* 0x000fe400000e0000 */
[----:B------:R-:W-:-:S13]  /*15430*/  R2UR UR9, R3 ;  /* 0x00000000030972ca */ /* 0x000fda00000e0000 */
[----:B------:R3:W-:Y:S01]  /*15440*/  UTMALDG.4D [UR16], [UR8], desc[UR22] ;  /* 0x00001610080075b4 */ /* 0x0007e20008019000 */
[----:B------:R3:W-:Y:S01]  /*15450*/  UBLKCP.S.G [UR24], [UR26], UR10 ;  /* 0x000000181a0073ba */ /* 0x0007e2000800020a */
[----:B------:R-:W4:Y:S02]  /*15460*/  SYNCS.PHASECHK.TRANS64.TRYWAIT P1, [R16+URZ+0x30c48], R21 ;  /* 0x030c4815100075a7 */ /* 0x000f24000802017f */
[----:B---34-:R-:W-:Y:S05]  /*15470*/  @!P1 BRA `(.L_x_1319) ;  /* 0x0000001000c09947 */ /* 0x018fea0003800000 */
.L_x_1351:
[----:B------:R-:W-:Y:S05]  /*15480*/  @P0 BRA `(.L_x_1320) ;  /* 0x0000000000140947 */ /* 0x000fea0003800000 */
[----:B------:R-:W-:Y:S01]  /*15490*/  ISETP.NE.AND P1, PT, R6, RZ, PT ;  /* 0x000000ff0600720c */ /* 0x000fe20003f25270 */
[----:B-123--:R-:W-:-:S04]  /*154a0*/  IMAD.MOV.U32 R21, RZ, RZ, 0x4200 ;  /* 0x00004200ff157424 */ /* 0x00efc800078e00ff */
[----:B------:R4:W-:Y:S08]  /*154b0*/  SYNCS.ARRIVE.TRANS64 RZ, [R16+URZ+0x30c38], R21 ;  /* 0x030c381510ff79a7 */ /* 0x0009f0000800003f */
[----:B------:R-:W-:Y:S05]  /*154c0*/  @!P1 BRA `(.L_x_1320) ;  /* 0x0000000000049947 */ /* 0x000fea0003800000 */
[----:B------:R-:W-:Y:S01]  /*154d0*/  BPT.TRAP 0x1 ;  /* 0x000000040000795c */ /* 0x000fe20000300000 */
.L_x_1320:
[C---:B------:R-:W-:Y:S01]  /*154e0*/  R2UR UR19, R18.reuse ;  /* 0x00000000121372ca */ /* 0x040fe200000e0000 */
[----:B------:R-:W-:Y:S01]  /*154f0*/  UMOV UR22, 0x0 ;  /* 0x0000000000167882 */ /* 0x000fe20000000000 */
[----:B------:R-:W-:Y:S01]  /*15500*/  IADD3 R18, P1, R18, UR6, RZ ;  /* 0x0000000612127c10 */ /* 0x000fe2000ff3e0ff */
        /* <DEDUP_REMOVED lines=19> */
[----:B------:R-:W5:Y:S02]  /*15640*/  SYNCS.PHASECHK.TRANS64.TRYWAIT P1, [R16+URZ+0x30c20], R5 ;  /* 0x030c2005100075a7 */ /* 0x000f64000802017f */
[----:B-1---5:R-:W-:Y:S05]  /*15650*/  @!P1 BRA `(.L_x_1321) ;  /* 0x00000010005c9947 */ /* 0x022fea0003800000 */
.L_x_1353:
[----:B------:R-:W-:Y:S05]  /*15660*/  @P0 BRA `(.L_x_1322) ;  /* 0x0000000000140947 */ /* 0x000fea0003800000 */
[----:B------:R-:W-:Y:S01]  /*15670*/  ISETP.NE.AND P1, PT, R6, RZ, PT ;  /* 0x000000ff0600720c */ /* 0x000fe20003f25270 */
[----:B------:R-:W-:-:S04]  /*15680*/  IMAD.MOV.U32 R5, RZ, RZ, 0x4200 ;  /* 0x00004200ff057424 */ /* 0x000fc800078e00ff */
[----:B------:R1:W-:Y:S08]  /*15690*/  SYNCS.ARRIVE.TRANS64 RZ, [R16+URZ+0x30c10], R5 ;  /* 0x030c100510ff79a7 */ /* 0x0003f0000800003f */
[----:B------:R-:W-:Y:S05]  /*156a0*/  @!P1 BRA `(.L_x_1322) ;  /* 0x0000000000049947 */ /* 0x000fea0003800000 */
[----:B------:R-:W-:Y:S01]  /*156b0*/  BPT.TRAP 0x1 ;  /* 0x000000040000795c */ /* 0x000fe20000300000 */
.L_x_1322:
[----:B------:R-:W-:Y:S01]  /*156c0*/  R2UR UR10, R0 ;  /* 0x00000000000a72ca */ /* 0x000fe200000e0000 */
[----:B------:R-:W-:Y:S01]  /*156d0*/  VIADD R20, R20, 0xfffffffe ;  /* 0xfffffffe14147836 */ /* 0x000fe20000000000 */
[----:B------:R-:W-:Y:S01]  /*156e0*/  R2UR UR8, R15 ;  /* 0x000000000f0872ca */ /* 0x000fe200000e0000 */
[----:B------:R-:W-:Y:S01]  /*156f0*/  UMOV UR22, 0x0 ;  /* 0x0000000000167882 */ /* 0x000fe20000000000 */
[----:B------:R-:W-:Y:S01]  /*15700*/  R2UR UR24, R16 ;  /* 0x00000000101872ca */ /* 0x000fe200000e0000 */
[----:B------:R-:W-:Y:S01]  /*15710*/  UMOV UR23, 0x14f00000 ;  /* 0x14f0000000177882 */ /* 0x000fe20000000000 */
[----:B------:R-:W-:Y:S01]  /*15720*/  UMOV UR18, URZ ;  /* 0x0000003f00127c82 */ /* 0x000fe20008000000 */
[----:B------:R-:W-:-:S06]  /*15730*/  UMOV UR13, 0x20 ;  /* 0x00000020000d7882 */ /* 0x000fcc0000000000 */
[----:B------:R-:W-:-:S04]  /*15740*/  UIADD3 UR10, UR10, 0x2, URZ ;  /* 0x000000020a0a7890 */ /* 0x000fc8000fffe03f */
[----:B------:R-:W-:Y:S02]  /*15750*/  USHF.L.U32 UR19, UR10, 0x7, URZ ;  /* 0x000000070a137899 */ /* 0x000fe4000800063f */
[----:B------:R-:W-:Y:S02]  /*15760*/  UIADD3 UR16, UR24, 0x10000, URZ ;  /* 0x0001000018107890 */ /* 0x000fe4000fffe03f */
[----:B------:R-:W-:Y:S02]  /*15770*/  UIADD3 UR9, UP0, UR19, UR14, URZ ;  /* 0x0000000e13097290 */ /* 0x000fe4000ff1e03f */
[----:B------:R-:W-:Y:S02]  /*15780*/  UIADD3 UR17, UR24, 0x30c10, URZ ;  /* 0x00030c1018117890 */ /* 0x000fe4000fffe03f */
[----:B------:R-:W-:Y:S02]  /*15790*/  ULEA.HI.X.SX32 UR8, UR19, UR8, 0x1, UP0 ;  /* 0x0000000813087291 */ /* 0x000fe400080f0e3f */
[----:B-1----:R-:W-:Y:S01]  /*157a0*/  MOV R5, UR9 ;  /* 0x0000000900057c02 */ /* 0x002fe20008000f00 */
[----:B------:R-:W-:-:S02]  /*157b0*/  UIADD3 UR24, UR24, 0x20000, URZ ;  /* 0x0002000018187890 */ /* 0x000fc4000fffe03f */
[----:B------:R-:W-:Y:S01]  /*157c0*/  UMOV UR25, UR17 ;  /* 0x0000001100197c82 */ /* 0x000fe20008000000 */
[----:B------:R-:W-:Y:S02]  /*157d0*/  LEA R0, P1, R5, R10, 0x2 ;  /* 0x0000000a05007211 */ /* 0x000fe400078210ff */
[----:B------:R-:W-:Y:S02]  /*157e0*/  MOV R4, UR8 ;  /* 0x0000000800047c02 */ /* 0x000fe40008000f00 */
[----:B------:R-:W-:Y:S01]  /*157f0*/  R2UR UR26, R0 ;  /* 0x00000000001a72ca */ /* 0x000fe200000e0000 */
[----:B------:R-:W-:Y:S01]  /*15800*/  IMAD.U32 R0, RZ, RZ, UR9 ;  /* 0x00000009ff007e24 */ /* 0x000fe2000f8e00ff */
[----:B------:R-:W-:Y:S02]  /*15810*/  R2UR UR8, R2 ;  /* 0x00000000020872ca */ /* 0x000fe400000e0000 */
[----:B------:R-:W-:Y:S02]  /*15820*/  R2UR UR9, R3 ;  /* 0x00000000030972ca */ /* 0x000fe400000e0000 */
[----:B------:R-:W-:-:S02]  /*15830*/  LEA.HI.X R0, R0, R9, R4, 0x2, P1 ;  /* 0x0000000900007211 */ /* 0x000fc400008f1404 */
[----:B------:R-:W-:Y:S02]  /*15840*/  ISETP.NE.AND P1, PT, R20, RZ, PT ;  /* 0x000000ff1400720c */ /* 0x000fe40003f25270 */
[----:B------:R-:W-:Y:S02]  /*15850*/  R2UR UR27, R0 ;  /* 0x00000000001b72ca */ /* 0x000fe400000e0000 */
[----:B------:R-:W-:-:S05]  /*15860*/  MOV R0, UR10 ;  /* 0x0000000a00007c02 */ /* 0x000fca0008000f00 */
[----:B------:R1:W-:Y:S06]  /*15870*/  UTMALDG.4D [UR16], [UR8], desc[UR22] ;  /* 0x00001610080075b4 */ /* 0x0003ec0008019000 */
[----:B------:R1:W-:Y:S02]  /*15880*/  UBLKCP.S.G [UR24], [UR26], UR13 ;  /* 0x000000181a0073ba */ /* 0x0003e4000800020d */
[----:B-1----:R-:W-:Y:S05]  /*15890*/  @P1 BRA `(.L_x_1323) ;  /* 0xfffffff400d41947 */ /* 0x002fea000383ffff */
.L_x_1314:
[----:B------:R-:W2:Y:S02]  /*158a0*/  LDL.LU R4, [R1+0x4] ;  /* 0x0000040001047983 */ /* 0x000ea40000300800 */
[----:B--2---:R-:W-:Y:S02]  /*158b0*/  ISETP.NE.AND P1, PT, R4, RZ, PT ;  /* 0x000000ff0400720c */ /* 0x004fe40003f25270 */
[----:B------:R2:W5:Y:S11]  /*158c0*/  LDL R4, [R1] ;  /* 0x0000000001047983 */ /* 0x0005760000100800 */
[----:B--2---:R-:W-:Y:S05]  /*158d0*/  @!P1 BRA `(.L_x_1313) ;  /* 0x0000000400109947 */ /* 0x004fea0003800000 */
[----:B------:R-:W-:-:S04]  /*158e0*/  SHF.L.U32 R13, R11, 0x1f, RZ ;  /* 0x0000001f0b0d7819 */ /* 0x000fc800000006ff */
[----:B------:R-:W1:Y:S02]  /*158f0*/  SYNCS.PHASECHK.TRANS64.TRYWAIT P1, [R16+URZ+0x30c40], R13 ;  /* 0x030c400d100075a7 */ /* 0x000e64000802017f */
[----:B-1----:R-:W-:Y:S05]  /*15900*/  @!P1 BRA `(.L_x_1324) ;  /* 0x0000000c00c89947 */ /* 0x002fea0003800000 */
.L_x_1354:
[----:B------:R-:W-:Y:S05]  /*15910*/  @P0 BRA `(.L_x_1325) ;  /* 0x0000000000140947 */ /* 0x000fea0003800000 */
[----:B------:R-:W-:Y:S01]  /*15920*/  ISETP.NE.AND P1, PT, R6, RZ, PT ;  /* 0x000000ff0600720c */ /* 0x000fe20003f25270 */
[----:B------:R-:W-:-:S04]  /*15930*/  IMAD.MOV.U32 R5, RZ, RZ, 0x4200 ;  /* 0x00004200ff057424 */ /* 0x000fc800078e00ff */
[----:B------:R2:W-:Y:S08]  /*15940*/  SYNCS.ARRIVE.TRANS64 RZ, [R16+URZ+0x30c30], R5 ;  /* 0x030c300510ff79a7 */ /* 0x0005f0000800003f */
[----:B------:R-:W-:Y:S05]  /*15950*/  @!P1 BRA `(.L_x_1325) ;  /* 0x0000000000049947 */ /* 0x000fea0003800000 */
[----:B------:R-:W-:Y:S01]  /*15960*/  BPT.TRAP 0x1 ;  /* 0x000000040000795c */ /* 0x000fe20000300000 */
.L_x_1325:
[----:B--2--5:R-:W2:Y:S01]  /*15970*/  LDC.64 R4, c[0x0][0x728] ;  /* 0x0001ca00ff047b82 */ /* 0x024ea20000000a00 */
[----:B------:R-:W-:Y:S01]  /*15980*/  SHF.L.U32 R17, R0, 0x7, RZ ;  /* 0x0000000700117819 */ /* 0x000fe200000006ff */
[----:B------:R-:W-:Y:S01]  /*15990*/  UMOV UR22, 0x0 ;  /* 0x0000000000167882 */ /* 0x000fe20000000000 */
[----:B------:R-:W-:Y:S01]  /*159a0*/  R2UR UR24, R16 ;  /* 0x00000000101872ca */ /* 0x000fe200000e0000 */
[----:B------:R-:W-:Y:S01]  /*159b0*/  UMOV UR23, 0x14f00000 ;  /* 0x14f0000000177882 */ /* 0x000fe20000000000 */
[C---:B------:R-:W-:Y:S01]  /*159c0*/  IADD3 R0, P1, R17.reuse, UR6, RZ ;  /* 0x0000000611007c10 */ /* 0x040fe2000ff3e0ff */
[----:B------:R-:W-:Y:S01]  /*159d0*/  UMOV UR18, URZ ;  /* 0x0000003f00127c82 */ /* 0x000fe20008000000 */
[----:B------:R-:W-:Y:S01]  /*159e0*/  R2UR UR19, R17 ;  /* 0x00000000111372ca */ /* 0x000fe200000e0000 */
[----:B------:R-:W-:-:S08]  /*159f0*/  UMOV UR10, 0x20 ;  /* 0x00000020000a7882 */ /* 0x000fd00000000000 */
        /* <DEDUP_REMOVED lines=15> */
[----:B------:R-:W1:Y:S02]  /*15af0*/  SYNCS.PHASECHK.TRANS64.TRYWAIT P1, [R16+URZ+0x30c28], R13 ;  /* 0x030c280d100075a7 */ /* 0x000e64000802017f */
[----:B-12---:R-:W-:Y:S05]  /*15b00*/  @!P1 BRA `(.L_x_1326) ;  /* 0x0000000c005c9947 */ /* 0x006fea0003800000 */
.L_x_1355:
[----:B------:R-:W-:Y:S05]  /*15b10*/  @P0 BRA `(.L_x_1327) ;  /* 0x0000000000140947 */ /* 0x000fea0003800000 */
[----:B------:R-:W-:Y:S02]  /*15b20*/  ISETP.NE.AND P0, PT, R6, RZ, PT ;  /* 0x000000ff0600720c */ /* 0x000fe40003f05270 */
[----:B------:R-:W-:-:S04]  /*15b30*/  MOV R5, 0x4200 ;  /* 0x0000420000057802 */ /* 0x000fc80000000f00 */
[----:B------:R2:W-:Y:S07]  /*15b40*/  SYNCS.ARRIVE.TRANS64 RZ, [R16+URZ+0x30c18], R5 ;  /* 0x030c180510ff79a7 */ /* 0x0005ee000800003f */
[----:B------:R-:W-:Y:S05]  /*15b50*/  @!P0 BRA `(.L_x_1327) ;  /* 0x0000000000048947 */ /* 0x000fea0003800000 */
[----:B------:R-:W-:Y:S01]  /*15b60*/  BPT.TRAP 0x1 ;  /* 0x000000040000795c */ /* 0x000fe20000300000 */
.L_x_1327:
        /* <DEDUP_REMOVED lines=11> */
[----:B--2---:R-:W-:Y:S01]  /*15c20*/  IMAD.U32 R5, RZ, RZ, UR9 ;  /* 0x00000009ff057e24 */ /* 0x004fe2000f8e00ff */
[----:B------:R-:W-:Y:S01]  /*15c30*/  MOV R0, UR9 ;  /* 0x0000000900007c02 */ /* 0x000fe20008000f00 */
[----:B------:R-:W-:Y:S01]  /*15c40*/  UIADD3 UR17, UR24, 0x30c18, URZ ;  /* 0x00030c1818117890 */ /* 0x000fe2000fffe03f */
[----:B------:R-:W-:Y:S01]  /*15c50*/  R2UR UR9, R3 ;  /* 0x00000000030972ca */ /* 0x000fe200000e0000 */
[----:B------:R-:W-:Y:S01]  /*15c60*/  IMAD.U32 R4, RZ, RZ, UR8 ;  /* 0x00000008ff047e24 */ /* 0x000fe2000f8e00ff */
[----:B------:R-:W-:Y:S01]  /*15c70*/  LEA R10, P0, R5, R10, 0x2 ;  /* 0x0000000a050a7211 */ /* 0x000fe200078010ff */
[----:B------:R-:W-:Y:S01]  /*15c80*/  UIADD3 UR24, UR24, 0x20200, URZ ;  /* 0x0002020018187890 */ /* 0x000fe2000fffe03f */
[----:B------:R-:W-:-:S02]  /*15c90*/  R2UR UR8, R2 ;  /* 0x00000000020872ca */ /* 0x000fc400000e0000 */
[----:B------:R-:W-:Y:S01]  /*15ca0*/  LEA.HI.X R9, R0, R9, R4, 0x2, P0 ;  /* 0x0000000900097211 */ /* 0x000fe200000f1404 */
[----:B------:R-:W-:Y:S01]  /*15cb0*/  UMOV UR25, UR17 ;  /* 0x0000001100197c82 */ /* 0x000fe20008000000 */
[----:B------:R2:W5:Y:S01]  /*15cc0*/  LDL.LU R4, [R1] ;  /* 0x0000000001047983 */ /* 0x0005620000300800 */
[----:B------:R-:W-:Y:S02]  /*15cd0*/  R2UR UR26, R10 ;  /* 0x000000000a1a72ca */ /* 0x000fe400000e0000 */
[----:B------:R-:W-:-:S06]  /*15ce0*/  R2UR UR27, R9 ;  /* 0x00000000091b72ca */ /* 0x000fcc00000e0000 */
[----:B------:R2:W-:Y:S07]  /*15cf0*/  UTMALDG.4D [UR16], [UR8], desc[UR22] ;  /* 0x00001610080075b4 */ /* 0x0005ee0008019000 */
[----:B------:R2:W-:Y:S02]  /*15d00*/  UBLKCP.S.G [UR24], [UR26], UR10 ;  /* 0x000000181a0073ba */ /* 0x0005e4000800020a */
[----:B--2---:R-:W-:-:S07]  /*15d10*/  MOV R19, 0x1 ;  /* 0x0000000100137802 */ /* 0x004fce0000000f00 */
.L_x_1313:
[----:B------:R-:W2:Y:S01]  /*15d20*/  S2R R0, SR_TID.X ;  /* 0x0000000000007919 */ /* 0x000ea20000002100 */
[----:B------:R-:W-:Y:S01]  /*15d30*/  IMAD R3, R19, 0x8, R16 ;  /* 0x0000000813037824 */ /* 0x000fe200078e0210 */
[----:B--2---:R-:W-:Y:S02]  /*15d40*/  LOP3.LUT R2, R0, 0x7f, RZ, 0xc0, !PT ;  /* 0x0000007f00027812 */ /* 0x004fe400078ec0ff */
[----:B------:R-:W-:Y:S02]  /*15d50*/  SHF.L.U32 R0, R11, 0x1f, RZ ;  /* 0x0000001f0b007819 */ /* 0x000fe400000006ff */
[----:B------:R-:W-:Y:S02]  /*15d60*/  ISETP.NE.AND P1, PT, R2, RZ, PT ;  /* 0x000000ff0200720c */ /* 0x000fe40003f25270 */
[----:B------:R-:W2:Y:S02]  /*15d70*/  SYNCS.PHASECHK.TRANS64.TRYWAIT P0, [R3+URZ+0x30c40], R0 ;  /* 0x030c4000030075a7 */ /* 0x000ea4000800017f */
[----:B--2---:R-:W-:Y:S09]  /*15d80*/  @!P0 BRA `(.L_x_1328) ;  /* 0x0000000800d08947 */ /* 0x004ff20003800000 */
.L_x_1356:
[----:B------:R-:W-:Y:S05]  /*15d90*/  @P1 BRA `(.L_x_1329) ;  /* 0x0000000000181947 */ /* 0x000fea0003800000 */
[----:B------:R-:W1:Y:S01]  /*15da0*/  S2R R2, SR_TID.X ;  /* 0x0000000000027919 */ /* 0x000e620000002100 */
[----:B--2---:R-:W-:-:S04]  /*15db0*/  MOV R0, 0x4200 ;  /* 0x0000420000007802 */ /* 0x004fc80000000f00 */
[----:B------:R2:W-:Y:S01]  /*15dc0*/  SYNCS.ARRIVE.TRANS64 RZ, [R3+URZ+0x30c30], R0 ;  /* 0x030c300003ff79a7 */ /* 0x0005e2000800003f */
[----:B-1----:R-:W-:-:S13]  /*15dd0*/  LOP3.LUT P0, RZ, R2, 0x1f, RZ, 0xc0, !PT ;  /* 0x0000001f02ff7812 */ /* 0x002fda000780c0ff */
[----:B--2---:R-:W-:Y:S05]  /*15de0*/  @!P0 BRA `(.L_x_1329) ;  /* 0x0000000000048947 */ /* 0x004fea0003800000 */
[----:B------:R-:W-:Y:S01]  /*15df0*/  BPT.TRAP 0x1 ;  /* 0x000000040000795c */ /* 0x000fe20000300000 */
.L_x_1329:
[----:B-----5:R-:W-:Y:S01]  /*15e00*/  R2UR UR19, R4 ;  /* 0x00000000041372ca */ /* 0x020fe200000e0000 */
[C---:B--2---:R-:W-:Y:S01]  /*15e10*/  IMAD R0, R19.reuse, 0x4000, R16 ;  /* 0x0000400013007824 */ /* 0x044fe200078e0210 */
[----:B-1----:R-:W-:Y:S01]  /*15e20*/  R2UR UR9, R14 ;  /* 0x000000000e0972ca */ /* 0x002fe200000e0000 */
[----:B------:R-:W-:Y:S01]  /*15e30*/  ULDC.64 UR24, c[0x0][0x728] ;  /* 0x0001ca0000187ab9 */ /* 0x000fe20000000a00 */
[----:B---34-:R-:W-:Y:S01]  /*15e40*/  LEA R16, R19, R16, 0x9 ;  /* 0x0000001013107211 */ /* 0x018fe200078e48ff */
[----:B------:R-:W-:Y:S01]  /*15e50*/  UMOV UR18, URZ ;  /* 0x0000003f00127c82 */ /* 0x000fe20008000000 */
[----:B------:R-:W-:Y:S02]  /*15e60*/  IADD3 R8, P0, R8, 0x1f0, RZ ;  /* 0x000001f008087810 */ /* 0x000fe40007f1e0ff */
[----:B------:R-:W-:Y:S02]  /*15e70*/  R2UR UR17, R3 ;  /* 0x00000000031172ca */ /* 0x000fe400000e0000 */
[----:B------:R-:W-:Y:S01]  /*15e80*/  R2UR UR16, R0 ;  /* 0x00000000001072ca */ /* 0x000fe200000e0000 */
[----:B------:R-:W-:Y:S01]  /*15e90*/  IMAD.X R7, RZ, RZ, R7, P0 ;  /* 0x000000ffff077224 */ /* 0x000fe200000e0607 */
[----:B------:R-:W-:Y:S01]  /*15ea0*/  R2UR UR10, R16 ;  /* 0x00000000100a72ca */ /* 0x000fe200000e0000 */
[----:B------:R-:W-:Y:S01]  /*15eb0*/  USHF.L.U32 UR19, UR19, 0x7, URZ ;  /* 0x0000000713137899 */ /* 0x000fe2000800063f */
[----:B------:R-:W-:-:S02]  /*15ec0*/  R2UR UR22, R8 ;  /* 0x00000000081672ca */ /* 0x000fc400000e0000 */
[----:B------:R-:W-:Y:S01]  /*15ed0*/  R2UR UR23, R7 ;  /* 0x00000000071772ca */ /* 0x000fe200000e0000 */
[----:B------:R-:W-:Y:S01]  /*15ee0*/  UIADD3 UR13, UP0, UR19, UR6, URZ ;  /* 0x00000006130d7290 */ /* 0x000fe2000ff1e03f */
[----:B------:R-:W-:-:S03]  /*15ef0*/  IADD3 R2, R19, 0x1, RZ ;  /* 0x0000000113027810 */ /* 0x000fc60007ffe0ff */
[----:B------:R-:W-:Y:S01]  /*15f00*/  ULEA UR8, UP1, UR13, UR24, 0x2 ;  /* 0x000000180d087291 */ /* 0x000fe2000f82103f */
[C---:B------:R-:W-:Y:S01]  /*15f10*/  ISETP.NE.AND P0, PT, R2.reuse, 0x2, PT ;  /* 0x000000020200780c */ /* 0x040fe20003f05270 */
[----:B------:R-:W-:Y:S02]  /*15f20*/  ULEA.HI.X.SX32 UR9, UR19, UR9, 0x1, UP0 ;  /* 0x0000000913097291 */ /* 0x000fe400080f0e3f */
[----:B------:R-:W-:Y:S01]  /*15f30*/  UIADD3 UR17, UR17, 0x30c30, URZ ;  /* 0x00030c3011117890 */ /* 0x000fe2000fffe03f */
        /* <DEDUP_REMOVED lines=13> */
.L_x_1310:
[----:B------:R-:W-:Y:S05]  /*16010*/  BSYNC B0 ;  /* 0x0000000000007941 */ /* 0x000fea0003800000 */
.L_x_1308:
[----:B------:R-:W-:-:S03]  /*16020*/  UMOV UR8, 0xffffffff ;  /* 0xffffffff00087882 */ /* 0x000fc60000000000 */
[----:B------:R-:W-:Y:S05]  /*16030*/  BRA.DIV UR8, `(.L_x_1330) ;  /* 0x0000000a08387947 */ /* 0x000fea000b800000 */
[----:B------:R-:W-:-:S13]  /*16040*/  ELECT P6, URZ, PT ;  /* 0x00000000003f782f */ /* 0x000fda00038c0000 */
.L_x_1359:
[----:B------:R-:W-:Y:S05]  /*16050*/  @!P6 BRA `(.L_x_1189) ;  /* 0x000000000084e947 */ /* 0x000fea0003800000 */
[----:B------:R-:W-:-:S06]  /*16060*/  ULOP3.LUT UR8, UR36, 0x2, URZ, 0xfc, !UPT ;  /* 0x0000000224087892 */ /* 0x000fcc000f8efc3f */
[----:B------:R-:W-:-:S05]  /*16070*/  IMAD.U32 R0, RZ, RZ, UR8 ;  /* 0x00000008ff007e24 */ /* 0x000fca000f8e00ff */
[----:B------:R-:W-:-:S13]  /*16080*/  ISETP.NE.AND P2, PT, R0, 0x3, PT ;  /* 0x000000030000780c */ /* 0x000fda0003f45270 */
[----:B------:R-:W-:Y:S05]  /*16090*/  @!P2 BRA `(.L_x_1331) ;  /* 0x000000000004a947 */ /* 0x000fea0003800000 */
[----:B------:R-:W-:Y:S01]  /*160a0*/  BPT.TRAP 0x1 ;  /* 0x000000040000795c */ /* 0x000fe20000300000 */
.L_x_1331:
        /* <DEDUP_REMOVED lines=15> */
.L_x_1360:
[----:B------:R-:W2:Y:S02]  /*161a0*/  SYNCS.PHASECHK.TRANS64.TRYWAIT P0, [R3+URZ], R0 ;  /* 0x00000000030075a7 */ /* 0x000ea4000800017f */
[----:B--2---:R-:W-:Y:S05]  /*161b0*/  @!P0 BRA `(.L_x_1333) ;  /* 0x00000008000c8947 */ /* 0x004fea0003800000 */
.L_x_1361:
[----:B------:R-:W-:Y:S05]  /*161c0*/  @!P2 BRA `(.L_x_1334) ;  /* 0x000000000004a947 */ /* 0x000fea0003800000 */
[----:B------:R-:W-:Y:S01]  /*161d0*/  BPT.TRAP 0x1 ;  /* 0x000000040000795c */ /* 0x000fe20000300000 */
.L_x_1334:
[----:B--2---:R-:W-:-:S05]  /*161e0*/  IADD3 R3, R7, 0x30c40, RZ ;  /* 0x00030c4007037810 */ /* 0x004fca0007ffe0ff */
[----:B------:R-:W-:-:S04]  /*161f0*/  IMAD R2, R2, 0x8, R3 ;  /* 0x0000000802027824 */ /* 0x000fc800078e0203 */
[----:B------:R-:W2:Y:S02]  /*16200*/  SYNCS.PHASECHK.TRANS64.TRYWAIT P0, [R2+URZ], R5 ;  /* 0x00000005020075a7 */ /* 0x000ea4000800017f */
[----:B--2---:R-:W-:Y:S05]  /*16210*/  @!P0 BRA `(.L_x_1335) ;  /* 0x0000000800088947 */ /* 0x004fea0003800000 */
.L_x_1362:
[----:B------:R-:W-:-:S07]  /*16220*/  LEA R3, R4, R3, 0x3 ;  /* 0x0000000304037211 */ /* 0x000fce00078e18ff */
.L_x_1336:
[----:B---3--:R3:W4:Y:S02]  /*16230*/  SYNCS.PHASECHK.TRANS64.TRYWAIT P0, [R3+URZ], R0 ;  /* 0x00000000030075a7 */ /* 0x008724000800017f */
[----:B----4-:R-:W-:Y:S05]  /*16240*/  @!P0 NANOSLEEP.SYNCS 0x989680 ;  /* 0x009896800000895d */ /* 0x010fea0003900000 */
[----:B------:R-:W4:Y:S02]  /*16250*/  @!P0 SYNCS.PHASECHK.TRANS64 P0, [R3+URZ], R0 ;  /* 0x00000000030085a7 */ /* 0x000f24000800007f */
[----:B----4-:R-:W-:Y:S05]  /*16260*/  @!P0 BRA `(.L_x_1336) ;  /* 0xfffffffc00f08947 */ /* 0x010fea000383ffff */
.L_x_1189:
[----:B------:R-:W-:Y:S05]  /*16270*/  BSYNC B6 ;  /* 0x0000000000067941 */ /* 0x000fea0003800000 */
.L_x_1186:
[----:B------:R-:W-:Y:S05]  /*16280*/  EXIT ;  /* 0x000000000000794d */ /* 0x000fea0003800000 */
.L_x_1196:
[----:B------:R-:W-:Y:S01]  /*16290*/  IMAD.MOV.U32 R13, RZ, RZ, R18 ;  /* 0x000000ffff0d7224 */ /* 0x000fe200078e0012 */
[----:B------:R-:W-:Y:S01]  /*162a0*/  MOV R12, RZ ;  /* 0x000000ff000c7202 */ /* 0x000fe20000000f00 */
[----:B------:R-:W-:Y:S01]  /*162b0*/  IMAD.MOV.U32 R11, RZ, RZ, 0x1f ;  /* 0x0000001fff0b7424 */ /* 0x000fe200078e00ff */
[----:B------:R-:W-:-:S07]  /*162c0*/  MOV R15, 0xffffffff ;  /* 0xffffffff000f7802 */ /* 0x000fce0000000f00 */
[----:B------:R-:W-:Y:S05]  /*162d0*/  WARPSYNC.COLLECTIVE R15, `(.L_x_1337) ;  /* 0x000000000f087348 */ /* 0x000fea0003c00000 */
[----:B------:R1:W2:Y:S02]  /*162e0*/  SHFL.IDX P6, R14, R13, R12, R11 ;  /* 0x0000000c0d0e7389 */ /* 0x0002a400000c000b */
[----:B-12---:R-:W-:Y:S01]  /*162f0*/  ENDCOLLECTIVE ;  /* 0x000000000000791b */ /* 0x006fe20003800000 */
.L_x_1337:
[----:B------:R-:W-:Y:S05]  /*16300*/  BRA `(.L_x_1338) ;  /* 0xfffffeac00307947 */ /* 0x000fea000383ffff */
.L_x_1198:
[----:B--2---:R2:W3:Y:S02]  /*16310*/  SYNCS.PHASECHK.TRANS64.TRYWAIT P0, [R16+URZ+0x30c00], R11 ;  /* 0x030c000b100075a7 */ /* 0x0044e4000800017f */
[----:B---3--:R-:W-:Y:S05]  /*16320*/  @!P0 NANOSLEEP.SYNCS 0x989680 ;  /* 0x009896800000895d */ /* 0x008fea0003900000 */
[----:B------:R-:W3:Y:S02]  /*16330*/  @!P0 SYNCS.PHASECHK.TRANS64 P0, [R16+URZ+0x30c00], R11 ;  /* 0x030c000b100085a7 */ /* 0x000ee4000800007f */
[----:B---3--:R-:W-:Y:S05]  /*16340*/  @!P0 BRA `(.L_x_1198) ;  /* 0xfffffffc00f08947 */ /* 0x008fea000383ffff */
[----:B------:R-:W-:Y:S05]  /*16350*/  BRA `(.L_x_1197) ;  /* 0xfffffeac007c7947 */ /* 0x000fea000383ffff */
.L_x_1203:
[----:B--2---:R2:W3:Y:S02]  /*16360*/  SYNCS.PHASECHK.TRANS64.TRYWAIT P0, [R6+URZ+0x30c10], R23 ;  /* 0x030c1017060075a7 */ /* 0x0044e4000800017f */
[----:B---3--:R-:W-:Y:S05]  /*16370*/  @!P0 NANOSLEEP.SYNCS 0x989680 ;  /* 0x009896800000895d */ /* 0x008fea0003900000 */
[----:B------:R-:W3:Y:S02]  /*16380*/  @!P0 SYNCS.PHASECHK.TRANS64 P0, [R6+URZ+0x30c10], R23 ;  /* 0x030c1017060085a7 */ /* 0x000ee4000800007f */
[----:B---3--:R-:W-:Y:S05]  /*16390*/  @!P0 BRA `(.L_x_1203) ;  /* 0xfffffffc00f08947 */ /* 0x008fea000383ffff */
[----:B------:R-:W-:Y:S05]  /*163a0*/  BRA `(.L_x_1202) ;  /* 0xfffffeb400c47947 */ /* 0x000fea000383ffff */
.L_x_1207:
[----:B------:R1:W1:Y:S02]  /*163b0*/  SYNCS.PHASECHK.TRANS64.TRYWAIT P0, [R6+URZ+0x30c30], R23 ;  /* 0x030c3017060075a7 */ /* 0x000264000800017f */
[----:B-1----:R-:W-:Y:S05]  /*163c0*/  @!P0 NANOSLEEP.SYNCS 0x989680 ;  /* 0x009896800000895d */ /* 0x002fea0003900000 */
[----:B------:R-:W1:Y:S02]  /*163d0*/  @!P0 SYNCS.PHASECHK.TRANS64 P0, [R6+URZ+0x30c30], R23 ;  /* 0x030c3017060085a7 */ /* 0x000e64000800007f */
[----:B-1----:R-:W-:Y:S05]  /*163e0*/  @!P0 BRA `(.L_x_1207) ;  /* 0xfffffffc00f08947 */ /* 0x002fea000383ffff */
[----:B------:R-:W-:Y:S05]  /*163f0*/  BRA `(.L_x_1206) ;  /* 0xfffffeb800cc7947 */ /* 0x000fea000383ffff */
.L_x_1215:
[----:B--2---:R2:W3:Y:S02]  /*16400*/  SYNCS.PHASECHK.TRANS64.TRYWAIT P1, [R6+URZ+0x30c10], R23 ;  /* 0x030c1017060075a7 */ /* 0x0044e4000802017f */
[----:B---3--:R-:W-:Y:S05]  /*16410*/  @!P1 NANOSLEEP.SYNCS 0x989680 ;  /* 0x009896800000995d */ /* 0x008fea0003900000 */
[----:B------:R-:W3:Y:S02]  /*16420*/  @!P1 SYNCS.PHASECHK.TRANS64 P1, [R6+URZ+0x30c10], R23 ;  /* 0x030c1017060095a7 */ /* 0x000ee4000802007f */
[----:B---3--:R-:W-:Y:S05]  /*16430*/  @!P1 BRA `(.L_x_1215) ;  /* 0xfffffffc00f09947 */ /* 0x008fea000383ffff */
[----:B------:R-:W-:Y:S05]  /*16440*/  BRA `(.L_x_1214) ;  /* 0xffffff0c00ec7947 */ /* 0x000fea000383ffff */
.L_x_1219:
[----:B------:R1:W1:Y:S02]  /*16450*/  SYNCS.PHASECHK.TRANS64.TRYWAIT P1, [R6+URZ+0x30c30], R23 ;  /* 0x030c3017060075a7 */ /* 0x000264000802017f */
[----:B-1----:R-:W-:Y:S05]  /*16460*/  @!P1 NANOSLEEP.SYNCS 0x989680 ;  /* 0x009896800000995d */ /* 0x002fea0003900000 */
[----:B------:R-:W1:Y:S02]  /*16470*/  @!P1 SYNCS.PHASECHK.TRANS64 P1, [R6+URZ+0x30c30], R23 ;  /* 0x030c3017060095a7 */ /* 0x000e64000802007f */
[----:B-1----:R-:W-:Y:S05]  /*16480*/  @!P1 BRA `(.L_x_1219) ;  /* 0xfffffffc00f09947 */ /* 0x002fea000383ffff */
[----:B------:R-:W-:Y:S05]  /*16490*/  BRA `(.L_x_1218) ;  /* 0xffffff1000ec7947 */ /* 0x000fea000383ffff */
.L_x_1227:
[----:B--2---:R2:W3:Y:S02]  /*164a0*/  SYNCS.PHASECHK.TRANS64.TRYWAIT P0, [R6+URZ+0x30c10], R19 ;  /* 0x030c1013060075a7 */ /* 0x0044e4000800017f */
[----:B---3--:R-:W-:Y:S05]  /*164b0*/  @!P0 NANOSLEEP.SYNCS 0x989680 ;  /* 0x009896800000895d */ /* 0x008fea0003900000 */
[----:B------:R-:W3:Y:S02]  /*164c0*/  @!P0 SYNCS.PHASECHK.TRANS64 P0, [R6+URZ+0x30c10], R19 ;  /* 0x030c1013060085a7 */ /* 0x000ee4000800007f */
[----:B---3--:R-:W-:Y:S05]  /*164d0*/  @!P0 BRA `(.L_x_1227) ;  /* 0xfffffffc00f08947 */ /* 0x008fea000383ffff */
[----:B------:R-:W-:Y:S05]  /*164e0*/  BRA `(.L_x_1226) ;  /* 0xffffff5c00247947 */ /* 0x000fea000383ffff */
.L_x_1231:
[----:B------:R1:W1:Y:S02]  /*164f0*/  SYNCS.PHASECHK.TRANS64.TRYWAIT P0, [R6+URZ+0x30c30], R19 ;  /* 0x030c3013060075a7 */ /* 0x000264000800017f */
[----:B-1----:R-:W-:Y:S05]  /*16500*/  @!P0 NANOSLEEP.SYNCS 0x989680 ;  /* 0x009896800000895d */ /* 0x002fea0003900000 */
[----:B------:R-:W1:Y:S02]  /*16510*/  @!P0 SYNCS.PHASECHK.TRANS64 P0, [R6+URZ+0x30c30], R19 ;  /* 0x030c3013060085a7 */ /* 0x000e64000800007f */
[----:B-1----:R-:W-:Y:S05]  /*16520*/  @!P0 BRA `(.L_x_1231) ;  /* 0xfffffffc00f08947 */ /* 0x002fea000383ffff */
[----:B------:R-:W-:Y:S05]  /*16530*/  BRA `(.L_x_1230) ;  /* 0xffffff60002c7947 */ /* 0x000fea000383ffff */
.L_x_1264:
[----:B------:R-:W-:Y:S01]  /*16540*/  BSSY B0, `(.L_x_1339) ;  /* 0x0000005000007945 */ /* 0x000fe20003800000 */
[----:B------:R-:W-:-:S07]  /*16550*/  IMAD.MOV.U32 R15, RZ, RZ, -0x1 ;  /* 0xffffffffff0f7424 */ /* 0x000fce00078e00ff */
[----:B------:R-:W-:Y:S05]  /*16560*/  WARPSYNC.COLLECTIVE R15, `(.L_x_1340) ;  /* 0x000000000f087348 */ /* 0x000fea0003c00000 */
[----:B------:R-:W-:Y:S01]  /*16570*/  NOP ;  /* 0x0000000000007918 */ /* 0x000fe20000000000 */
[----:B------:R-:W-:Y:S01]  /*16580*/  ENDCOLLECTIVE ;  /* 0x000000000000791b */ /* 0x000fe20003800000 */
.L_x_1340:
[----:B------:R-:W-:Y:S05]  /*16590*/  BSYNC B0 ;  /* 0x0000000000007941 */ /* 0x000fea0003800000 */
.L_x_1339:
[----:B------:R-:W-:Y:S05]  /*165a0*/  BRA `(.L_x_1341) ;  /* 0xffffffc800747947 */ /* 0x000fea000383ffff */
.L_x_1277:
[----:B------:R-:W-:Y:S01]  /*165b0*/  BSSY B0, `(.L_x_1342) ;  /* 0x0000005000007945 */ /* 0x000fe20003800000 */
[----:B------:R-:W-:-:S07]  /*165c0*/  MOV R15, 0xffffffff ;  /* 0xffffffff000f7802 */ /* 0x000fce0000000f00 */
[----:B------:R-:W-:Y:S05]  /*165d0*/  WARPSYNC.COLLECTIVE R15, `(.L_x_1343) ;  /* 0x000000000f087348 */ /* 0x000fea0003c00000 */
[----:B------:R-:W-:Y:S01]  /*165e0*/  NOP ;  /* 0x0000000000007918 */ /* 0x000fe20000000000 */
[----:B------:R-:W-:Y:S01]  /*165f0*/  ENDCOLLECTIVE ;  /* 0x000000000000791b */ /* 0x000fe20003800000 */
.L_x_1343:
[----:B------:R-:W-:Y:S05]  /*16600*/  BSYNC B0 ;  /* 0x0000000000007941 */ /* 0x000fea0003800000 */
.L_x_1342:
[----:B------:R-:W-:Y:S05]  /*16610*/  BRA `(.L_x_1344) ;  /* 0xffffffcc00f47947 */ /* 0x000fea000383ffff */
.L_x_1289:
[----:B------:R-:W-:Y:S01]  /*16620*/  BSSY B0, `(.L_x_1345) ;  /* 0x0000005000007945 */ /* 0x000fe20003800000 */
[----:B------:R-:W-:-:S07]  /*16630*/  IMAD.MOV.U32 R15, RZ, RZ, -0x1 ;  /* 0xffffffffff0f7424 */ /* 0x000fce00078e00ff */
[----:B------:R-:W-:Y:S05]  /*16640*/  WARPSYNC.COLLECTIVE R15, `(.L_x_1346) ;  /* 0x000000000f087348 */ /* 0x000fea0003c00000 */
[----:B------:R-:W-:Y:S01]  /*16650*/  NOP ;  /* 0x0000000000007918 */ /* 0x000fe20000000000 */
[----:B------:R-:W-:Y:S01]  /*16660*/  ENDCOLLECTIVE ;  /* 0x000000000000791b */ /* 0x000fe20003800000 */
.L_x_1346:
[----:B------:R-:W-:Y:S05]  /*16670*/  BSYNC B0 ;  /* 0x0000000000007941 */ /* 0x000fea0003800000 */
.L_x_1345:
[----:B------:R-:W-:Y:S05]  /*16680*/  BRA `(.L_x_1347) ;  /* 0xffffffd400147947 */ /* 0x000fea000383ffff */
.L_x_1311:
[----:B-1----:R1:W2:Y:S02]  /*16690*/  SYNCS.PHASECHK.TRANS64.TRYWAIT P0, [R16+URZ+0x30c20], R3 ;  /* 0x030c2003100075a7 */ /* 0x0022a4000800017f */
[----:B--2---:R-:W-:Y:S05]  /*166a0*/  @!P0 NANOSLEEP.SYNCS 0x989680 ;  /* 0x009896800000895d */ /* 0x004fea0003900000 */
[----:B------:R-:W2:Y:S02]  /*166b0*/  @!P0 SYNCS.PHASECHK.TRANS64 P0, [R16+URZ+0x30c20], R3 ;  /* 0x030c2003100085a7 */ /* 0x000ea4000800007f */
[----:B--2---:R-:W-:Y:S05]  /*166c0*/  @!P0 BRA `(.L_x_1311) ;  /* 0xfffffffc00f08947 */ /* 0x004fea000383ffff */
[----:B------:R-:W-:Y:S05]  /*166d0*/  BRA `(.L_x_1348) ;  /* 0xffffffe000dc7947 */ /* 0x000fea000383ffff */
.L_x_1315:
[----:B-1----:R1:W2:Y:S02]  /*166e0*/  SYNCS.PHASECHK.TRANS64.TRYWAIT P1, [R16+URZ+0x30c40], R21 ;  /* 0x030c4015100075a7 */ /* 0x0022a4000802017f */
[----:B--2---:R-:W-:Y:S05]  /*166f0*/  @!P1 NANOSLEEP.SYNCS 0x989680 ;  /* 0x009896800000995d */ /* 0x004fea0003900000 */
[----:B------:R-:W2:Y:S02]  /*16700*/  @!P1 SYNCS.PHASECHK.TRANS64 P1, [R16+URZ+0x30c40], R21 ;  /* 0x030c4015100095a7 */ /* 0x000ea4000802007f */
[----:B--2---:R-:W-:Y:S05]  /*16710*/  @!P1 BRA `(.L_x_1315) ;  /* 0xfffffffc00f09947 */ /* 0x004fea000383ffff */
[----:B------:R-:W-:Y:S05]  /*16720*/  BRA `(.L_x_1349) ;  /* 0xffffffe8003c7947 */ /* 0x000fea000383ffff */
.L_x_1317:
[----:B--2---:R2:W3:Y:S02]  /*16730*/  SYNCS.PHASECHK.TRANS64.TRYWAIT P1, [R16+URZ+0x30c28], R21 ;  /* 0x030c2815100075a7 */ /* 0x0044e4000802017f */
[----:B---3--:R-:W-:Y:S05]  /*16740*/  @!P1 NANOSLEEP.SYNCS 0x989680 ;  /* 0x009896800000995d */ /* 0x008fea0003900000 */
[----:B------:R-:W3:Y:S02]  /*16750*/  @!P1 SYNCS.PHASECHK.TRANS64 P1, [R16+URZ+0x30c28], R21 ;  /* 0x030c2815100095a7 */ /* 0x000ee4000802007f */
[----:B---3--:R-:W-:Y:S05]  /*16760*/  @!P1 BRA `(.L_x_1317) ;  /* 0xfffffffc00f09947 */ /* 0x008fea000383ffff */
[----:B------:R-:W-:Y:S05]  /*16770*/  BRA `(.L_x_1350) ;  /* 0xffffffe800b47947 */ /* 0x000fea000383ffff */
.L_x_1319:
[----:B---3--:R3:W4:Y:S02]  /*16780*/  SYNCS.PHASECHK.TRANS64.TRYWAIT P1, [R16+URZ+0x30c48], R21 ;  /* 0x030c4815100075a7 */ /* 0x008724000802017f */
[----:B----4-:R-:W-:Y:S05]  /*16790*/  @!P1 NANOSLEEP.SYNCS 0x989680 ;  /* 0x009896800000995d */ /* 0x010fea0003900000 */
[----:B------:R-:W4:Y:S02]  /*167a0*/  @!P1 SYNCS.PHASECHK.TRANS64 P1, [R16+URZ+0x30c48], R21 ;  /* 0x030c4815100095a7 */ /* 0x000f24000802007f */
[----:B----4-:R-:W-:Y:S05]  /*167b0*/  @!P1 BRA `(.L_x_1319) ;  /* 0xfffffffc00f09947 */ /* 0x010fea000383ffff */
[----:B------:R-:W-:Y:S05]  /*167c0*/  BRA `(.L_x_1351) ;  /* 0xffffffec002c7947 */ /* 0x000fea000383ffff */
.L_x_1321:
[----:B------:R-:W-:-:S07]  /*167d0*/  SHF.L.U32 R5, R11, 0x1f, RZ ;  /* 0x0000001f0b057819 */ /* 0x000fce00000006ff */
.L_x_1352:
[----:B------:R1:W1:Y:S02]  /*167e0*/  SYNCS.PHASECHK.TRANS64.TRYWAIT P1, [R16+URZ+0x30c20], R5 ;  /* 0x030c2005100075a7 */ /* 0x000264000802017f */
[----:B-1----:R-:W-:Y:S05]  /*167f0*/  @!P1 NANOSLEEP.SYNCS 0x989680 ;  /* 0x009896800000995d */ /* 0x002fea0003900000 */
[----:B------:R-:W1:Y:S02]  /*16800*/  @!P1 SYNCS.PHASECHK.TRANS64 P1, [R16+URZ+0x30c20], R5 ;  /* 0x030c2005100095a7 */ /* 0x000e64000802007f */
[----:B-1----:R-:W-:Y:S05]  /*16810*/  @!P1 BRA `(.L_x_1352) ;  /* 0xfffffffc00f09947 */ /* 0x002fea000383ffff */
[----:B------:R-:W-:Y:S05]  /*16820*/  BRA `(.L_x_1353) ;  /* 0xffffffec008c7947 */ /* 0x000fea000383ffff */
.L_x_1324:
[----:B-1----:R1:W2:Y:S02]  /*16830*/  SYNCS.PHASECHK.TRANS64.TRYWAIT P1, [R16+URZ+0x30c40], R13 ;  /* 0x030c400d100075a7 */ /* 0x0022a4000802017f */
[----:B--2---:R-:W-:Y:S05]  /*16840*/  @!P1 NANOSLEEP.SYNCS 0x989680 ;  /* 0x009896800000995d */ /* 0x004fea0003900000 */
[----:B------:R-:W2:Y:S02]  /*16850*/  @!P1 SYNCS.PHASECHK.TRANS64 P1, [R16+URZ+0x30c40], R13 ;  /* 0x030c400d100095a7 */ /* 0x000ea4000802007f */
[----:B--2---:R-:W-:Y:S05]  /*16860*/  @!P1 BRA `(.L_x_1324) ;  /* 0xfffffffc00f09947 */ /* 0x004fea000383ffff */
[----:B------:R-:W-:Y:S05]  /*16870*/  BRA `(.L_x_1354) ;  /* 0xfffffff000247947 */ /* 0x000fea000383ffff */
.L_x_1326:
[----:B-1----:R1:W2:Y:S02]  /*16880*/  SYNCS.PHASECHK.TRANS64.TRYWAIT P1, [R16+URZ+0x30c28], R13 ;  /* 0x030c280d100075a7 */ /* 0x0022a4000802017f */
[----:B--2---:R-:W-:Y:S05]  /*16890*/  @!P1 NANOSLEEP.SYNCS 0x989680 ;  /* 0x009896800000995d */ /* 0x004fea0003900000 */
[----:B------:R-:W2:Y:S02]  /*168a0*/  @!P1 SYNCS.PHASECHK.TRANS64 P1, [R16+URZ+0x30c28], R13 ;  /* 0x030c280d100095a7 */ /* 0x000ea4000802007f */
[----:B--2---:R-:W-:Y:S05]  /*168b0*/  @!P1 BRA `(.L_x_1326) ;  /* 0xfffffffc00f09947 */ /* 0x004fea000383ffff */
[----:B------:R-:W-:Y:S05]  /*168c0*/  BRA `(.L_x_1355) ;  /* 0xfffffff000907947 */ /* 0x000fea000383ffff */
.L_x_1328:
[----:B--2---:R2:W1:Y:S02]  /*168d0*/  SYNCS.PHASECHK.TRANS64.TRYWAIT P0, [R3+URZ+0x30c40], R0 ;  /* 0x030c4000030075a7 */ /* 0x004464000800017f */
[----:B-1----:R-:W-:Y:S05]  /*168e0*/  @!P0 NANOSLEEP.SYNCS 0x989680 ;  /* 0x009896800000895d */ /* 0x002fea0003900000 */
[----:B------:R-:W1:Y:S02]  /*168f0*/  @!P0 SYNCS.PHASECHK.TRANS64 P0, [R3+URZ+0x30c40], R0 ;  /* 0x030c4000030085a7 */ /* 0x000e64000800007f */
[----:B-1----:R-:W-:Y:S05]  /*16900*/  @!P0 BRA `(.L_x_1328) ;  /* 0xfffffffc00f08947 */ /* 0x002fea000383ffff */
[----:B------:R-:W-:Y:S05]  /*16910*/  BRA `(.L_x_1356) ;  /* 0xfffffff4001c7947 */ /* 0x000fea000383ffff */
.L_x_1330:
[----:B------:R-:W-:Y:S01]  /*16920*/  BSSY B0, `(.L_x_1357) ;  /* 0x0000006000007945 */ /* 0x000fe20003800000 */
[----:B------:R-:W-:-:S07]  /*16930*/  MOV R15, 0xffffffff ;  /* 0xffffffff000f7802 */ /* 0x000fce0000000f00 */
[----:B------:R-:W-:Y:S05]  /*16940*/  WARPSYNC.COLLECTIVE R15, `(.L_x_1358) ;  /* 0x000000000f0c7348 */ /* 0x000fea0003c00000 */
[----:B------:R-:W-:Y:S02]  /*16950*/  ELECT P6, UR62, PT ;  /* 0x00000000003e782f */ /* 0x000fe400038c0000 */
[----:B------:R-:W-:Y:S01]  /*16960*/  MOV R14, UR62 ;  /* 0x0000003e000e7c02 */ /* 0x000fe20008000f00 */
[----:B------:R-:W-:Y:S10]  /*16970*/  ENDCOLLECTIVE ;  /* 0x000000000000791b */ /* 0x000ff40003800000 */
.L_x_1358:
[----:B------:R-:W-:Y:S05]  /*16980*/  BSYNC B0 ;  /* 0x0000000000007941 */ /* 0x000fea0003800000 */
.L_x_1357:
[----:B------:R-:W-:Y:S05]  /*16990*/  BRA `(.L_x_1359) ;  /* 0xfffffff400ac7947 */ /* 0x000fea000383ffff */
.L_x_1332:
[----:B-1----:R1:W2:Y:S02]  /*169a0*/  SYNCS.PHASECHK.TRANS64.TRYWAIT P0, [R6+URZ], R5 ;  /* 0x00000005060075a7 */ /* 0x0022a4000800017f */
[----:B--2---:R-:W-:Y:S05]  /*169b0*/  @!P0 NANOSLEEP.SYNCS 0x989680 ;  /* 0x009896800000895d */ /* 0x004fea0003900000 */
[----:B------:R-:W2:Y:S02]  /*169c0*/  @!P0 SYNCS.PHASECHK.TRANS64 P0, [R6+URZ], R5 ;  /* 0x00000005060085a7 */ /* 0x000ea4000800007f */
[----:B--2---:R-:W-:Y:S05]  /*169d0*/  @!P0 BRA `(.L_x_1332) ;  /* 0xfffffffc00f08947 */ /* 0x004fea000383ffff */
[----:B------:R-:W-:Y:S05]  /*169e0*/  BRA `(.L_x_1360) ;  /* 0xfffffff400ec7947 */ /* 0x000fea000383ffff */
.L_x_1333:
[----:B--2---:R2:W3:Y:S02]  /*169f0*/  SYNCS.PHASECHK.TRANS64.TRYWAIT P0, [R3+URZ], R0 ;  /* 0x00000000030075a7 */ /* 0x0044e4000800017f */
[----:B---3--:R-:W-:Y:S05]  /*16a00*/  @!P0 NANOSLEEP.SYNCS 0x989680 ;  /* 0x009896800000895d */ /* 0x008fea0003900000 */
[----:B------:R-:W3:Y:S02]  /*16a10*/  @!P0 SYNCS.PHASECHK.TRANS64 P0, [R3+URZ], R0 ;  /* 0x00000000030085a7 */ /* 0x000ee4000800007f */
[----:B---3--:R-:W-:Y:S05]  /*16a20*/  @!P0 BRA `(.L_x_1333) ;  /* 0xfffffffc00f08947 */ /* 0x008fea000383ffff */
[----:B------:R-:W-:Y:S05]  /*16a30*/  BRA `(.L_x_1361) ;  /* 0xfffffff400e07947 */ /* 0x000fea000383ffff */
.L_x_1335:
[----:B--2---:R2:W3:Y:S02]  /*16a40*/  SYNCS.PHASECHK.TRANS64.TRYWAIT P0, [R2+URZ], R5 ;  /* 0x00000005020075a7 */ /* 0x0044e4000800017f */
[----:B---3--:R-:W-:Y:S05]  /*16a50*/  @!P0 NANOSLEEP.SYNCS 0x989680 ;  /* 0x009896800000895d */ /* 0x008fea0003900000 */
[----:B------:R-:W3:Y:S02]  /*16a60*/  @!P0 SYNCS.PHASECHK.TRANS64 P0, [R2+URZ], R5 ;  /* 0x00000005020085a7 */ /* 0x000ee4000800007f */
[----:B---3--:R-:W-:Y:S05]  /*16a70*/  @!P0 BRA `(.L_x_1335) ;  /* 0xfffffffc00f08947 */ /* 0x008fea000383ffff */
[----:B------:R-:W-:Y:S05]  /*16a80*/  BRA `(.L_x_1362) ;  /* 0xfffffff400e47947 */ /* 0x000fea000383ffff */
.L_x_1363:
        /* <DEDUP_REMOVED lines=15> */
.L_x_7383:


//--------------------- .text._ZN7cutlass13device_kernelIN5flash11enable_sm90INS1_16FlashAttnBwdSm90INS1_25CollectiveMainloopBwdSm90ILi2ELi2ELi2EN4cute5tupleIJNS5_1CILi1EEES8_S8_EEENS6_IJNS7_ILi128EEESA_NS7_ILi64EEEEEENS_10bfloat16_tEfNS_4arch4Sm90ELb0ELb1ELb1ELb0ELb0ELb1ELb0ELb0ELi2ELi1ELi2ELi2ELb0EEENS1_24CollectiveEpilogueBwdGQAISC_fSF_Li256ELb0ELb0EEENS1_19SingleTileSchedulerILb0ELb0ELb0ELi128EEEEEEEEEvNT_6ParamsE --------------------------
	.section	.text._ZN7cutlass13device_kernelIN5flash11enable_sm90INS1_16FlashAttnBwdSm90INS1_25CollectiveMainloopBwdSm90ILi2ELi2ELi2EN4cute5tupleIJNS5_1CILi1EEES8_S8_EEENS6_IJNS7_ILi128EEESA_NS7_ILi64EEEEEENS_10bfloat16_tEfNS_4arch4Sm90ELb0ELb1ELb1ELb0ELb0ELb1ELb0ELb0ELi2ELi1ELi2ELi2ELb0EEENS1_24CollectiveEpilogueBwdGQAISC_fSF_Li256ELb0ELb0EEENS1_19SingleTileSchedulerILb0ELb0ELb0ELi128EEEEEEEEEvNT_6ParamsE,"ax",@progbits
	.align	128
.text._ZN7cutlass13device_kernelIN5flash11enable_sm90INS1_16FlashAttnBwdSm90INS1_25CollectiveMainloopBwdSm90ILi2ELi2ELi2EN4cute5tupleIJNS5_1CILi1EEES8_S8_EEENS6_IJNS7_ILi128EEESA_NS7_ILi64EEEEEENS_10bfloat16_tEfNS_4arch4Sm90ELb0ELb1ELb1ELb0ELb0ELb1ELb0ELb0ELi2ELi1ELi2ELi2ELb0EEENS1_24CollectiveEpilogueBwdGQAISC_fSF_Li256ELb0ELb0EEENS1_19SingleTileSchedulerILb0ELb0ELb0ELi128EEEEEEEEEvNT_6ParamsE:
        .type           _ZN7cutlass13device_kernelIN5flash11enable_sm90INS1_16FlashAttnBwdSm90INS1_25CollectiveMainloopBwdSm90ILi2ELi2ELi2EN4cute5tupleIJNS5_1CILi1EEES8_S8_EEENS6_IJNS7_ILi128EEESA_NS7_ILi64EEEEEENS_10bfloat16_tEfNS_4arch4Sm90ELb0ELb1ELb1ELb0ELb0ELb1ELb0ELb0ELi2ELi1ELi2ELi2ELb0EEENS1_24CollectiveEpilogueBwdGQAISC_fSF_Li256ELb0ELb0EEENS1_19SingleTileSchedulerILb0ELb0ELb0ELi128EEEEEEEEEvNT_6ParamsE,@function
        .size           _ZN7cutlass13device_kernelIN5flash11enable_sm90INS1_16FlashAttnBwdSm90INS1_25CollectiveMainloopBwdSm90ILi2ELi2ELi2EN4cute5tupleIJNS5_1CILi1EEES8_S8_EEENS6_IJNS7_ILi128EEESA_NS7_ILi64EEEEEENS_10bfloat16_tEfNS_4arch4Sm90ELb0ELb1ELb1ELb0ELb0ELb1ELb0ELb0ELi2ELi1ELi2ELi2ELb0EEENS1_24CollectiveEpilogueBwdGQAISC_fSF_Li256ELb0ELb0EEENS1_19SingleTileSchedulerILb0ELb0ELb0ELi128EEEEEEEEEvNT_6ParamsE,(.L_x_7384 - _ZN7cutlass13device_kernelIN5flash11enable_sm90INS1_16FlashAttnBwdSm90INS1_25CollectiveMainloopBwdSm90ILi2ELi2ELi2EN4cute5tupleIJNS5_1CILi1EEES8_S8_EEENS6_IJNS7_ILi128EEESA_NS7_ILi64EEEEEENS_10bfloat16_tEfNS_4arch4Sm90ELb0ELb1ELb1ELb0ELb0ELb1ELb0ELb0ELi2ELi1ELi2ELi2ELb0EEENS1_24CollectiveEpilogueBwdGQAISC_fSF_Li256ELb0ELb0EEENS1_19SingleTileSchedulerILb0ELb0ELb0ELi128EEEEEEEEEvNT_6ParamsE)
        .other          _ZN7cutlass13device_kernelIN5flash11enable_sm90INS1_16FlashAttnBwdSm90INS1_25CollectiveMainloopBwdSm90ILi2ELi2ELi2EN4cute5tupleIJNS5_1CILi1EEES8_S8_EEENS6_IJNS7_ILi128EEESA_NS7_ILi64EEEEEENS_10bfloat16_tEfNS_4arch4Sm90ELb0ELb1ELb1ELb0ELb0ELb1ELb0ELb0ELi2ELi1ELi2ELi2ELb0EEENS1_24CollectiveEpilogueBwdGQAISC_fSF_Li256ELb0ELb0EEENS1_19SingleTileSchedulerILb0ELb0ELb0ELi128EEEEEEEEEvNT_6ParamsE,@"STO_CUDA_ENTRY STV_DEFAULT"
_ZN7cutlass13device_kernelIN5flash11enable_sm90INS1_16FlashAttnBwdSm90INS1_25CollectiveMainloopBwdSm90ILi2ELi2ELi2EN4cute5tupleIJNS5_1CILi1EEES8_S8_EEENS6_IJNS7_ILi128EEESA_NS7_ILi64EEEEEENS_10bfloat16_tEfNS_4arch4Sm90ELb0ELb1ELb1ELb0ELb0ELb1ELb0ELb0ELi2ELi1ELi2ELi2ELb0EEENS1_24CollectiveEpilogueBwdGQAISC_fSF_Li256ELb0ELb0EEENS1_19SingleTileSchedulerILb0ELb0ELb0ELi128EEEEEEEEEvNT_6ParamsE:
        /* <DEDUP_REMOVED lines=24> */
.L_x_1365:
[----:B------:R-:W-:Y:S05]  /*0180*/  BSYNC B0 ;  /* 0x0000000000007941 */ /* 0x000fea0003800000 */
.L_x_1364:
        /* <DEDUP_REMOVED lines=37> */
.L_x_1366:
        /* <DEDUP_REMOVED lines=22> */
.L_x_1367:
[----:B------:R-:W-:Y:S01]  /*0540*/  PLOP3.LUT P0, PT, PT, PT, UP0, 0x80, 0x0 ;  /* 0x000000000000781c */ /* 0x000fe20003f0f008 */
[----:B------:R-:W-:Y:S01]  /*0550*/  NOP ;  /* 0x0000000000007918 */ /* 0x000fe20000000000 */
[----:B------:R-:W-:Y:S01]  /*0560*/  BSSY B6, `(.L_x_1368) ;  /* 0x0001416000067945 */ /* 0x000fe20003800000 */
[----:B-12-4-:R-:W-:Y:S10]  /*0570*/  BAR.SYNC.DEFER_BLOCKING 0x0 ;  /* 0x0000000000007b1d */ /* 0x016ff40000010000 */
[----:B------:R-:W-:Y:S05]  /*0580*/  @!P0 BRA `(.L_x_1369) ;  /* 0x0000011400ec8947 */ /* 0x000fea0003800000 */
.L_x_1370:
        /* <DEDUP_REMOVED lines=13> */
[----:B----4-:R-:W-:Y:S05]  /*0660*/  @!P0 BRA `(.L_x_1371) ;  /* 0x0000014000148947 */ /* 0x010fea0003800000 */
        /* <DEDUP_REMOVED lines=57> */
.L_x_1372:
        /* <DEDUP_REMOVED lines=28> */
.L_x_1375:
        /* <DEDUP_REMOVED lines=15> */
.L_x_1374:
        /* <DEDUP_REMOVED lines=22> */
.L_x_1377:
        /* <DEDUP_REMOVED lines=15> */
.L_x_1376:
[----:B------:R-:W-:Y:S01]  /*0f00*/  SHF.R.S32.HI R6, RZ, 0x1f, R17 ;  /* 0x0000001fff067819 */ /* 0x000fe20000011411 */
[----:B------:R-:W-:-:S03]  /*0f10*/  UMOV UR4, 0xffffffff ;  /* 0xffffffff00047882 */ /* 0x000fc60000000000 */
[----:B------:R-:W-:-:S04]  /*0f20*/  LEA.HI R0, R6, R17, RZ, 0x7 ;  /* 0x0000001106007211 */ /* 0x000fc800078f38ff */
[----:B------:R-:W-:Y:S01]  /*0f30*/  SHF.R.S32.HI R18, RZ, 0x7, R0 ;  /* 0x00000007ff127819 */ /* 0x000fe20000011400 */
[----:B------:R-:W-:Y:S06]  /*0f40*/  BRA.DIV UR4, `(.L_x_1378) ;  /* 0x0000013604e47947 */ /* 0x000fec000b800000 */
[----:B------:R1:W2:Y:S02]  /*0f50*/  SHFL.IDX PT, R14, R18, RZ, 0x1f ;  /* 0x00001fff120e7589 */ /* 0x0002a400000e0000 */
.L_x_1474:
        /* <DEDUP_REMOVED lines=24> */
.L_x_1379:
        /* <DEDUP_REMOVED lines=64> */
[----:B------:R-:W-:Y:S01]  /*14e0*/  UIMAD UR4, UR39, -0x80, UR6 ;  /* 0xffffff80270478a4 */ /* 0x000fe2000f8e0206 */
[--C-:B------:R-:W-:Y:S02]  /*14f0*/  SHF.R.S32.HI R7, RZ, 0x2, R8.reuse ;  /* 0x00000002ff077819 */ /* 0x100fe40000011408 */
[----:B------:R-:W-:Y:S02]  /*1500*/  CS2R R170, SRZ ;  /* 0x0000000000aa7805 */ /* 0x000fe4000001ff00 */
[----:B------:R-:W-:Y:S01]  /*1510*/  SHF.R.S32.HI R4, RZ, 0x1f, R8 ;  /* 0x0000001fff047819 */ /* 0x000fe20000011408 */
[----:B------:R-:W-:Y:S01]  /*1520*/  IMAD.IADD R0, R17, 0x1, -R0 ;  /* 0x0000000111007824 */ /* 0x000fe200078e0a00 */
[----:B------:R-:W-:Y:S02]  /*1530*/  LEA.HI R6, R6, R17, RZ, 0x2 ;  /* 0x0000001106067211 */ /* 0x000fe400078f10ff */
[----:B------:R-:W-:-:S02]  /*1540*/  CS2R R168, SRZ ;  /* 0x0000000000a87805 */ /* 0x000fc4000001ff00 */
[----:B------:R-:W-:Y:S02]  /*1550*/  LEA.HI R4, R4, R7, RZ, 0x3 ;  /* 0x0000000704047211 */ /* 0x000fe400078f18ff */
[----:B------:R-:W-:Y:S02]  /*1560*/  CS2R R166, SRZ ;  /* 0x0000000000a67805 */ /* 0x000fe4000001ff00 */
[----:B------:R-:W-:Y:S02]  /*1570*/  LOP3.LUT R8, R6, 0xfffffffc, RZ, 0xc0, !PT ;  /* 0xfffffffc06087812 */ /* 0x000fe400078ec0ff */
[----:B------:R-:W-:Y:S02]  /*1580*/  CS2R R164, SRZ ;  /* 0x0000000000a47805 */ /* 0x000fe4000001ff00 */
[----:B------:R-:W-:Y:S02]  /*1590*/  SHF.R.S32.HI R5, RZ, 0x1f, R0 ;  /* 0x0000001fff057819 */ /* 0x000fe40000011400 */
[----:B------:R-:W-:-:S02]  /*15a0*/  CS2R R162, SRZ ;  /* 0x0000000000a27805 */ /* 0x000fc4000001ff00 */
[----:B------:R-:W-:Y:S02]  /*15b0*/  LOP3.LUT R6, R4, 0xfffffff8, RZ, 0xc0, !PT ;  /* 0xfffffff804067812 */ /* 0x000fe400078ec0ff */
[----:B------:R-:W-:Y:S02]  /*15c0*/  CS2R R160, SRZ ;  /* 0x0000000000a07805 */ /* 0x000fe4000001ff00 */
[----:B------:R-:W-:Y:S02]  /*15d0*/  IADD3 R9, R17, -R8, RZ ;  /* 0x8000000811097210 */ /* 0x000fe40007ffe0ff */
[----:B------:R-:W-:Y:S02]  /*15e0*/  CS2R R158, SRZ ;  /* 0x00000000009e7805 */ /* 0x000fe4000001ff00 */
[----:B------:R-:W-:Y:S01]  /*15f0*/  LEA.HI R4, R5, R0, RZ, 0x3 ;  /* 0x0000000005047211 */ /* 0x000fe200078f18ff */
[----:B------:R-:W-:Y:S01]  /*1600*/  IMAD.IADD R6, R7, 0x1, -R6 ;  /* 0x0000000107067824 */ /* 0x000fe200078e0a06 */
[----:B------:R-:W-:-:S02]  /*1610*/  LEA.HI R8, R11, R13, RZ, 0x5 ;  /* 0x0000000d0b087211 */ /* 0x000fc400078f28ff */
[----:B------:R-:W-:Y:S02]  /*1620*/  CS2R R156, SRZ ;  /* 0x00000000009c7805 */ /* 0x000fe4000001ff00 */
[----:B------:R-:W-:Y:S02]  /*1630*/  LEA.HI R5, R5, R0, RZ, 0x2 ;  /* 0x0000000005057211 */ /* 0x000fe400078f10ff */
[----:B------:R-:W-:Y:S02]  /*1640*/  CS2R R154, SRZ ;  /* 0x00000000009a7805 */ /* 0x000fe4000001ff00 */
[----:B------:R-:W-:Y:S02]  /*1650*/  LEA.HI R10, R12, R12, RZ, 0x1 ;  /* 0x0000000c0c0a7211 */ /* 0x000fe400078f08ff */
[----:B------:R-:W-:Y:S02]  /*1660*/  CS2R R152, SRZ ;  /* 0x0000000000987805 */ /* 0x000fe4000001ff00 */
[----:B------:R-:W-:-:S02]  /*1670*/  SHF.R.S32.HI R0, RZ, 0x3, R4 ;  /* 0x00000003ff007819 */ /* 0x000fc40000011404 */
[----:B------:R-:W-:Y:S02]  /*1680*/  CS2R R150, SRZ ;  /* 0x0000000000967805 */ /* 0x000fe4000001ff00 */
[----:B------:R-:W-:Y:S02]  /*1690*/  SHF.R.S32.HI R7, RZ, 0x1f, R4 ;  /* 0x0000001fff077819 */ /* 0x000fe40000011404 */
[----:B------:R-:W-:Y:S02]  /*16a0*/  CS2R R148, SRZ ;  /* 0x0000000000947805 */ /* 0x000fe4000001ff00 */
[----:B------:R-:W-:Y:S02]  /*16b0*/  SHF.R.S32.HI R11, RZ, 0x5, R8 ;  /* 0x00000005ff0b7819 */ /* 0x000fe40000011408 */
[----:B------:R-:W-:Y:S02]  /*16c0*/  CS2R R146, SRZ ;  /* 0x0000000000927805 */ /* 0x000fe4000001ff00 */
[----:B------:R-:W-:-:S02]  /*16d0*/  SHF.R.S32.HI R4, RZ, 0x2, R5 ;  /* 0x00000002ff047819 */ /* 0x000fc40000011405 */
[----:B------:R-:W-:Y:S02]  /*16e0*/  CS2R R144, SRZ ;  /* 0x0000000000907805 */ /* 0x000fe4000001ff00 */
[----:B------:R-:W-:Y:S01]  /*16f0*/  LOP3.LUT R10, R10, 0x3fffffe, RZ, 0xc0, !PT ;  /* 0x03fffffe0a0a7812 */ /* 0x000fe200078ec0ff */
[----:B------:R-:W-:Y:S01]  /*1700*/  IMAD R11, R11, 0x10, R6 ;  /* 0x000000100b0b7824 */ /* 0x000fe200078e0206 */
[----:B------:R-:W-:Y:S02]  /*1710*/  LEA.HI R5, R5, R4, RZ, 0x1 ;  /* 0x0000000405057211 */ /* 0x000fe400078f08ff */
[----:B------:R-:W-:Y:S02]  /*1720*/  CS2R R142, SRZ ;  /* 0x00000000008e7805 */ /* 0x000fe4000001ff00 */
[----:B------:R-:W-:Y:S01]  /*1730*/  IADD3 R6, R4, 0x8, RZ ;  /* 0x0000000804067810 */ /* 0x000fe20007ffe0ff */
[----:B------:R-:W-:Y:S01]  /*1740*/  IMAD.IADD R10, R12, 0x1, -R10 ;  /* 0x000000010c0a7824 */ /* 0x000fe200078e0a0a */
[----:B------:R-:W-:Y:S01]  /*1750*/  LOP3.LUT R5, R5, 0xfffffffe, RZ, 0xc0, !PT ;  /* 0xfffffffe05057812 */ /* 0x000fe200078ec0ff */
[----:B------:R-:W-:Y:S01]  /*1760*/  VIADD R12, R4, 0x18 ;  /* 0x00000018040c7836 */ /* 0x000fe20000000000 */
[----:B------:R-:W-:Y:S01]  /*1770*/  LEA.HI R8, R6, R6, RZ, 0x1 ;  /* 0x0000000606087211 */ /* 0x000fe200078f08ff */
[----:B-1----:R-:W-:Y:S01]  /*1780*/  IMAD R18, R10, 0x40, R11 ;  /* 0x000000400a127824 */ /* 0x002fe200078e020b */
[----:B------:R-:W-:Y:S01]  /*1790*/  LEA.HI R7, R7, R0, RZ, 0x4 ;  /* 0x0000000007077211 */ /* 0x000fe200078f20ff */
[C---:B------:R-:W-:Y:S01]  /*17a0*/  VIADD R10, R4.reuse, 0x10 ;  /* 0x00000010040a7836 */ /* 0x040fe20000000000 */
[----:B------:R-:W-:-:S02]  /*17b0*/  IADD3 R5, R4, -R5, RZ ;  /* 0x8000000504057210 */ /* 0x000fc40007ffe0ff */
[----:B------:R-:W-:Y:S02]  /*17c0*/  CS2R R140, SRZ ;  /* 0x00000000008c7805 */ /* 0x000fe4000001ff00 */
[--C-:B------:R-:W-:Y:S02]  /*17d0*/  SHF.R.S32.HI R4, RZ, 0x1, R8.reuse ;  /* 0x00000001ff047819 */ /* 0x100fe40000011408 */
[----:B------:R-:W-:Y:S02]  /*17e0*/  CS2R R202, SRZ ;  /* 0x0000000000ca7805 */ /* 0x000fe4000001ff00 */
[----:B------:R-:W-:Y:S02]  /*17f0*/  SHF.R.S32.HI R11, RZ, 0x1f, R8 ;  /* 0x0000001fff0b7819 */ /* 0x000fe40000011408 */
[----:B------:R-:W-:Y:S02]  /*1800*/  CS2R R200, SRZ ;  /* 0x0000000000c87805 */ /* 0x000fe4000001ff00 */
[----:B------:R-:W-:-:S02]  /*1810*/  LOP3.LUT R7, R7, 0x1ffffff0, RZ, 0xc0, !PT ;  /* 0x1ffffff007077812 */ /* 0x000fc400078ec0ff */
[----:B------:R-:W-:Y:S02]  /*1820*/  CS2R R198, SRZ ;  /* 0x0000000000c67805 */ /* 0x000fe4000001ff00 */
[----:B------:R-:W-:Y:S02]  /*1830*/  LEA.HI R11, R11, R4, RZ, 0x4 ;  /* 0x000000040b0b7211 */ /* 0x000fe400078f20ff */
[----:B------:R-:W-:Y:S02]  /*1840*/  CS2R R196, SRZ ;  /* 0x0000000000c47805 */ /* 0x000fe4000001ff00 */
[----:B------:R-:W-:Y:S02]  /*1850*/  IADD3 R0, R0, -R7, RZ ;  /* 0x8000000700007210 */ /* 0x000fe40007ffe0ff */
[----:B------:R-:W-:Y:S02]  /*1860*/  CS2R R194, SRZ ;  /* 0x0000000000c27805 */ /* 0x000fe4000001ff00 */
[----:B------:R-:W-:-:S02]  /*1870*/  LOP3.LUT R7, R8, 0xfffffffe, RZ, 0xc0, !PT ;  /* 0xfffffffe08077812 */ /* 0x000fc400078ec0ff */
[----:B------:R-:W-:Y:S02]  /*1880*/  CS2R R192, SRZ ;  /* 0x0000000000c07805 */ /* 0x000fe4000001ff00 */
[----:B------:R-:W-:Y:S01]  /*1890*/  LOP3.LUT R11, R11, 0x1ffffff0, RZ, 0xc0, !PT ;  /* 0x1ffffff00b0b7812 */ /* 0x000fe200078ec0ff */
[----:B------:R-:W-:Y:S01]  /*18a0*/  IMAD R0, R0, 0x8, R5 ;  /* 0x0000000800007824 */ /* 0x000fe200078e0205 */
[----:B------:R-:W-:Y:S01]  /*18b0*/  LEA.HI R14, R12, R12, RZ, 0x1 ;  /* 0x0000000c0c0e7211 */ /* 0x000fe200078f08ff */
[----:B------:R-:W-:Y:S01]  /*18c0*/  IMAD.IADD R7, R6, 0x1, -R7 ;  /* 0x0000000106077824 */ /* 0x000fe200078e0a07 */
[----:B------:R-:W-:Y:S01]  /*18d0*/  LEA.HI R6, R10, R10, RZ, 0x1 ;  /* 0x0000000a0a067211 */ /* 0x000fe200078f08ff */
[----:B------:R-:W-:Y:S01]  /*18e0*/  IMAD.IADD R4, R4, 0x1, -R11 ;  /* 0x0000000104047824 */ /* 0x000fe200078e0a0b */
[----:B------:R-:W-:Y:S01]  /*18f0*/  STL [R1+0x64], R0 ;  /* 0x0000640001007387 */ /* 0x000fe20000100800 */
[----:B------:R-:W-:Y:S02]  /*1900*/  SHF.R.S32.HI R17, RZ, 0x1f, R14 ;  /* 0x0000001fff117819 */ /* 0x000fe4000001140e */
[----:B------:R-:W-:Y:S01]  /*1910*/  CS2R R190, SRZ ;  /* 0x0000000000be7805 */ /* 0x000fe2000001ff00 */
[----:B------:R-:W-:Y:S01]  /*1920*/  IMAD R5, R4, 0x8, R7 ;  /* 0x0000000804057824 */ /* 0x000fe200078e0207 */
[----:B------:R-:W-:-:S02]  /*1930*/  LOP3.LUT R13, R6, 0xfffffffe, RZ, 0xc0, !PT ;  /* 0xfffffffe060d7812 */ /* 0x000fc400078ec0ff */
[----:B------:R-:W-:Y:S02]  /*1940*/  CS2R R188, SRZ ;  /* 0x0000000000bc7805 */ /* 0x000fe4000001ff00 */
[--C-:B------:R-:W-:Y:S02]  /*1950*/  SHF.R.S32.HI R8, RZ, 0x1, R6.reuse ;  /* 0x00000001ff087819 */ /* 0x100fe40000011406 */
[----:B------:R-:W-:Y:S01]  /*1960*/  CS2R R186, SRZ ;  /* 0x0000000000ba7805 */ /* 0x000fe2000001ff00 */
[----:B------:R1:W-:Y:S01]  /*1970*/  STL [R1+0x60], R5 ;  /* 0x0000600501007387 */ /* 0x0003e20000100800 */
[----:B------:R-:W-:Y:S01]  /*1980*/  SHF.R.S32.HI R15, RZ, 0x1f, R6 ;  /* 0x0000001fff0f7819 */ /* 0x000fe20000011406 */
[----:B------:R-:W-:Y:S01]  /*1990*/  IMAD.IADD R13, R10, 0x1, -R13 ;  /* 0x000000010a0d7824 */ /* 0x000fe200078e0a0d */
[----:B------:R-:W-:Y:S02]  /*19a0*/  SHF.R.S32.HI R6, RZ, 0x1, R14 ;  /* 0x00000001ff067819 */ /* 0x000fe4000001140e */
[----:B------:R-:W-:-:S02]  /*19b0*/  CS2R R184, SRZ ;  /* 0x0000000000b87805 */ /* 0x000fc4000001ff00 */
[----:B------:R-:W-:Y:S02]  /*19c0*/  LEA.HI R15, R15, R8, RZ, 0x4 ;  /* 0x000000080f0f7211 */ /* 0x000fe400078f20ff */
[----:B------:R-:W-:Y:S02]  /*19d0*/  CS2R R182, SRZ ;  /* 0x0000000000b67805 */ /* 0x000fe4000001ff00 */
[----:B------:R-:W-:Y:S02]  /*19e0*/  LEA.HI R10, R17, R6, RZ, 0x4 ;  /* 0x00000006110a7211 */ /* 0x000fe400078f20ff */
[----:B------:R-:W-:Y:S02]  /*19f0*/  CS2R R180, SRZ ;  /* 0x0000000000b47805 */ /* 0x000fe4000001ff00 */
[----:B------:R-:W-:Y:S01]  /*1a00*/  LOP3.LUT R15, R15, 0x1ffffff0, RZ, 0xc0, !PT ;  /* 0x1ffffff00f0f7812 */ /* 0x000fe200078ec0ff */
[----:B-1----:R-:W1:Y:S01]  /*1a10*/  S2R R5, SR_CTAID.X ;  /* 0x0000000000057919 */ /* 0x002e620000002500 */
[----:B------:R-:W-:-:S02]  /*1a20*/  LOP3.LUT R17, R14, 0xfffffffe, RZ, 0xc0, !PT ;  /* 0xfffffffe0e117812 */ /* 0x000fc400078ec0ff */
[----:B------:R-:W-:Y:S02]  /*1a30*/  CS2R R178, SRZ ;  /* 0x0000000000b27805 */ /* 0x000fe4000001ff00 */
[----:B------:R-:W-:Y:S01]  /*1a40*/  LOP3.LUT R19, R10, 0x1ffffff0, RZ, 0xc0, !PT ;  /* 0x1ffffff00a137812 */ /* 0x000fe200078ec0ff */
[----:B------:R-:W-:Y:S01]  /*1a50*/  IMAD.IADD R8, R8, 0x1, -R15 ;  /* 0x0000000108087824 */ /* 0x000fe200078e0a0f */
[----:B------:R-:W-:Y:S02]  /*1a60*/  IADD3 R17, R12, -R17, RZ ;  /* 0x800000110c117210 */ /* 0x000fe40007ffe0ff */
[----:B------:R-:W-:Y:S02]  /*1a70*/  CS2R R176, SRZ ;  /* 0x0000000000b07805 */ /* 0x000fe4000001ff00 */
[----:B------:R-:W-:Y:S02]  /*1a80*/  IADD3 R6, R6, -R19, RZ ;  /* 0x8000001306067210 */ /* 0x000fe40007ffe0ff */
[----:B------:R-:W-:-:S02]  /*1a90*/  CS2R R174, SRZ ;  /* 0x0000000000ae7805 */ /* 0x000fc4000001ff00 */
[----:B------:R-:W-:Y:S02]  /*1aa0*/  LEA R4, R8, R13, 0x3 ;  /* 0x0000000d08047211 */ /* 0x000fe400078e18ff */
[----:B------:R-:W-:Y:S02]  /*1ab0*/  CS2R R172, SRZ ;  /* 0x0000000000ac7805 */ /* 0x000fe4000001ff00 */
[----:B------:R-:W-:Y:S01]  /*1ac0*/  IADD3 R7, -R18, UR4, RZ ;  /* 0x0000000412077c10 */ /* 0x000fe2000fffe1ff */
[----:B------:R-:W-:Y:S01]  /*1ad0*/  IMAD R0, R6, 0x8, R17 ;  /* 0x0000000806007824 */ /* 0x000fe200078e0211 */
[----:B------:R2:W-:Y:S04]  /*1ae0*/  STL [R1+0x5c], R4 ;  /* 0x00005c0401007387 */ /* 0x0005e80000100800 */
[----:B------:R3:W-:Y:S01]  /*1af0*/  STL [R1+0x58], R0 ;  /* 0x0000580001007387 */ /* 0x0007e20000100800 */
[----:B--2---:R-:W-:Y:S01]  /*1b00*/  IMAD.MOV.U32 R4, RZ, RZ, RZ ;  /* 0x000000ffff047224 */ /* 0x004fe200078e00ff */
[----:B---3--:R-:W-:Y:S01]  /*1b10*/  MOV R0, RZ ;  /* 0x000000ff00007202 */ /* 0x008fe20000000f00 */
[----:B-1----:R-:W-:-:S07]  /*1b20*/  IMAD R8, R5, -0x80, -R18 ;  /* 0xffffff8005087824 */ /* 0x002fce00078e0a12 */
.L_x_1392:
[----:B------:R-:W-:-:S06]  /*1b30*/  ULOP3.LUT UR4, UR36, 0x1, URZ, 0xfc, !UPT ;  /* 0x0000000124047892 */ /* 0x000fcc000f8efc3f */
[----:B------:R-:W-:-:S05]  /*1b40*/  IMAD.U32 R5, RZ, RZ, UR4 ;  /* 0x00000004ff057e24 */ /* 0x000fca000f8e00ff */
[----:B------:R-:W-:-:S13]  /*1b50*/  ISETP.NE.AND P6, PT, R5, 0x3, PT ;  /* 0x000000030500780c */ /* 0x000fda0003fc5270 */
[----:B------:R-:W-:Y:S05]  /*1b60*/  @!P6 BRA `(.L_x_1382) ;  /* 0x000000000004e947 */ /* 0x000fea0003800000 */
[----:B------:R-:W-:Y:S01]  /*1b70*/  BPT.TRAP 0x1 ;  /* 0x000000040000795c */ /* 0x000fe20000300000 */
.L_x_1382:
[----:B------:R-:W-:Y:S01]  /*1b80*/  IMAD R6, R0, 0x8, R16 ;  /* 0x0000000800067824 */ /* 0x000fe200078e0210 */
[----:B------:R-:W-:-:S04]  /*1b90*/  SHF.L.U32 R23, R4, 0x1f, RZ ;  /* 0x0000001f04177819 */ /* 0x000fc800000006ff */
[----:B------:R1:W2:Y:S01]  /*1ba0*/  SYNCS.PHASECHK.TRANS64.TRYWAIT P0, [R6+URZ+0x30c10], R23 ;  /* 0x030c1017060075a7 */ /* 0x0002a2000800017f */
[----:B------:R-:W-:Y:S05]  /*1bb0*/  @!P6 BRA `(.L_x_1383) ;  /* 0x000000000004e947 */ /* 0x000fea0003800000 */
[----:B------:R-:W-:Y:S01]  /*1bc0*/  BPT.TRAP 0x1 ;  /* 0x000000040000795c */ /* 0x000fe20000300000 */
.L_x_1383:
[----:B------:R-:W-:-:S04]  /*1bd0*/  IADD3 R5, R16, 0x10000, RZ ;  /* 0x0001000010057810 */ /* 0x000fc80007ffe0ff */
[----:B------:R-:W-:-:S04]  /*1be0*/  SHF.R.U32.HI R5, RZ, 0x4, R5 ;  /* 0x00000004ff057819 */ /* 0x000fc80000011605 */
[----:B------:R-:W-:Y:S01]  /*1bf0*/  LOP3.LUT R5, R5, 0x3fff, RZ, 0xc0, !PT ;  /* 0x00003fff05057812 */ /* 0x000fe200078ec0ff */
[----:B--2---:R-:W-:Y:S06]  /*1c00*/  @P0 BRA `(.L_x_1384) ;  /* 0x0000000000080947 */ /* 0x004fec0003800000 */
[----:B------:R-:W2:Y:S02]  /*1c10*/  SYNCS.PHASECHK.TRANS64.TRYWAIT P0, [R6+URZ+0x30c10], R23 ;  /* 0x030c1017060075a7 */ /* 0x000ea4000800017f */
[----:B--2---:R-:W-:Y:S05]  /*1c20*/  @!P0 BRA `(.L_x_1385) ;  /* 0x0000012800e08947 */ /* 0x004fea0003800000 */
.L_x_1384:
[----:B------:R-:W-:Y:S05]  /*1c30*/  WARPSYNC.ALL ;  /* 0x0000000000007948 */ /* 0x000fea0003800000 */
[----:B------:R-:W-:Y:S01]  /*1c40*/  LOP3.LUT R11, R5, 0x10000, RZ, 0xfc, !PT ;  /* 0x00010000050b7812 */ /* 0x000fe200078efcff */
[----:B------:R-:W3:Y:S04]  /*1c50*/  LDL R10, [R1+0x50] ;  /* 0x00005000010a7983 */ /* 0x000ee80000100800 */
[----:B------:R-:W-:Y:S01]  /*1c60*/  IMAD R11, R0, 0x400, R11 ;  /* 0x00000400000b7824 */ /* 0x000fe200078e020b */
[----:B------:R-:W4:Y:S04]  /*1c70*/  LDL R14, [R1+0x5c] ;  /* 0x00005c00010e7983 */ /* 0x000f280000100800 */
[----:B------:R-:W-:Y:S01]  /*1c80*/  R2UR UR8, R11 ;  /* 0x000000000b0872ca */ /* 0x000fe200000e0000 */
[----:B------:R-:W-:Y:S01]  /*1c90*/  WARPGROUP.ARRIVE ;  /* 0x00000000000079c5 */ /* 0x000fe20000000000 */
[----:B------:R-:W-:Y:S01]  /*1ca0*/  UMOV UR7, 0x40000040 ;  /* 0x4000004000077882 */ /* 0x000fe20000000000 */
[----:B------:R-:W-:Y:S01]  /*1cb0*/  UMOV UR5, 0x40000040 ;  /* 0x4000004000057882 */ /* 0x000fe20000000000 */
[----:B------:R-:W5:Y:S04]  /*1cc0*/  LDL R15, [R1+0x64] ;  /* 0x00006400010f7983 */ /* 0x000f680000100800 */
[----:B------:R-:W2:Y:S04]  /*1cd0*/  LDL R12, [R1+0x60] ;  /* 0x00006000010c7983 */ /* 0x000ea80000100800 */
[----:B------:R-:W2:Y:S01]  /*1ce0*/  LDL R13, [R1+0x58] ;  /* 0x00005800010d7983 */ /* 0x000ea20000100800 */
        /* <DEDUP_REMOVED lines=27> */
[C---:B-----5:R-:W-:Y:S01]  /*1ea0*/  LEA R10, R0.reuse, R15, 0x7 ;  /* 0x0000000f000a7211 */ /* 0x060fe200078e38ff */
[C---:B--2---:R-:W-:Y:S01]  /*1eb0*/  IMAD R12, R0.reuse, 0x80, R12 ;  /* 0x00000080000c7824 */ /* 0x044fe200078e020c */
[----:B------:R-:W-:Y:S02]  /*1ec0*/  LEA R18, R0, R13, 0x7 ;  /* 0x0000000d00127211 */ /* 0x000fe400078e38ff */
        /* <DEDUP_REMOVED lines=23> */
.L_x_1386:
[----:B------:R1:W1:Y:S01]  /*2040*/  SYNCS.PHASECHK.TRANS64.TRYWAIT P0, [R6+URZ+0x30c30], R23 ;  /* 0x030c3017060075a7 */ /* 0x000262000800017f */
[----:B------:R-:W-:Y:S05]  /*2050*/  @!P6 BRA `(.L_x_1387) ;  /* 0x000000000004e947 */ /* 0x000fea0003800000 */
[----:B------:R-:W-:Y:S01]  /*2060*/  BPT.TRAP 0x1 ;  /* 0x000000040000795c */ /* 0x000fe20000300000 */
.L_x_1387:
[----:B-1----:R-:W-:Y:S05]  /*2070*/  @P0 BRA `(.L_x_1388) ;  /* 0x0000000000080947 */ /* 0x002fea0003800000 */
[----:B------:R-:W1:Y:S02]  /*2080*/  SYNCS.PHASECHK.TRANS64.TRYWAIT P0, [R6+URZ+0x30c30], R23 ;  /* 0x030c3017060075a7 */ /* 0x000e64000800017f */
[----:B-1----:R-:W-:Y:S05]  /*2090*/  @!P0 BRA `(.L_x_1389) ;  /* 0x0000012400d88947 */ /* 0x002fea0003800000 */
.L_x_1388:
        /* <DEDUP_REMOVED lines=37> */
[----:B------:R-:W-:Y:S01]  /*22f0*/  UMOV UR4, UR9 ;  /* 0x0000000900047c82 */ /* 0x000fe20008000000 */
[----:B------:R-:W-:Y:S01]  /*2300*/  UMOV UR5, 0x40000040 ;  /* 0x4000004000057882 */ /* 0x000fe20000000000 */
[----:B--2---:R-:W-:Y:S01]  /*2310*/  MUFU.TANH R195, R84 ;  /* 0x0000005400c37308 */ /* 0x004fe20000002400 */
[----:B------:R-:W-:Y:S01]  /*2320*/  STL [R1+0x134], R197 ;  /* 0x000134c501007387 */ /* 0x000fe20000100800 */
[----:B------:R-:W-:Y:S01]  /*2330*/  FMUL.FTZ R90, R90, UR13 ;  /* 0x0000000d5a5a7c20 */ /* 0x000fe20008410000 */
[----:B------:R-:W-:Y:S01]  /*2340*/  FMUL.FTZ R88, R88, UR13 ;  /* 0x0000000d58587c20 */ /* 0x000fe20008410000 */
[----:B------:R-:W-:Y:S01]  /*2350*/  FMUL.FTZ R89, R89, UR13 ;  /* 0x0000000d59597c20 */ /* 0x000fe20008410000 */
[----:B------:R-:W-:Y:S01]  /*2360*/  STL [R1+0x130], R198 ;  /* 0x000130c601007387 */ /* 0x000fe20000100800 */
[----:B------:R-:W-:Y:S01]  /*2370*/  FMUL.FTZ R115, R115, UR13 ;  /* 0x0000000d73737c20 */ /* 0x000fe20008410000 */
[----:B------:R-:W-:Y:S01]  /*2380*/  FMUL.FTZ R91, R91, UR13 ;  /* 0x0000000d5b5b7c20 */ /* 0x000fe20008410000 */
[----:B---3--:R1:W-:Y:S01]  /*2390*/  MUFU.TANH R196, R85 ;  /* 0x0000005500c47308 */ /* 0x0083e20000002400 */
[----:B------:R2:W-:Y:S01]  /*23a0*/  STL [R1+0x12c], R199 ;  /* 0x00012cc701007387 */ /* 0x0005e20000100800 */
[----:B------:R-:W-:Y:S01]  /*23b0*/  ISETP.GT.AND P2, PT, R8, RZ, PT ;  /* 0x000000ff0800720c */ /* 0x000fe20003f44270 */
[----:B------:R-:W-:Y:S01]  /*23c0*/  FMUL.FTZ R92, R92, UR13 ;  /* 0x0000000d5c5c7c20 */ /* 0x000fe20008410000 */
[----:B------:R-:W-:Y:S01]  /*23d0*/  ISETP.GT.AND P1, PT, R7, RZ, PT ;  /* 0x000000ff0700720c */ /* 0x000fe20003f24270 */
[----:B------:R-:W-:Y:S01]  /*23e0*/  STL [R1+0x128], R200 ;  /* 0x000128c801007387 */ /* 0x000fe20000100800 */
[----:B------:R-:W-:Y:S01]  /*23f0*/  ISETP.GT.AND P0, PT, R8, 0x8, PT ;  /* 0x000000080800780c */ /* 0x000fe20003f04270 */
[----:B------:R-:W-:Y:S01]  /*2400*/  FMUL.FTZ R93, R93, UR13 ;  /* 0x0000000d5d5d7c20 */ /* 0x000fe20008410000 */
        /* <DEDUP_REMOVED lines=14> */
[----:B------:R-:W-:Y:S01]  /*24f0*/  UIADD3 UR10, UR8, 0x6, URZ ;  /* 0x00000006080a7890 */ /* 0x000fe2000fffe03f */
[----:B------:R2:W-:Y:S01]  /*2500*/  STL [R1+0x118], R171 ;  /* 0x000118ab01007387 */ /* 0x0005e20000100800 */
[----:B------:R-:W-:Y:S01]  /*2510*/  UMOV UR11, 0x40000040 ;  /* 0x40000040000b7882 */ /* 0x000fe20000000000 */
[----:B-1----:R-:W-:Y:S01]  /*2520*/  MUFU.TANH R201, R90 ;  /* 0x0000005a00c97308 */ /* 0x002fe20000002400 */
[----:B------:R-:W-:Y:S01]  /*2530*/  FMUL.FTZ R105, R105, UR13 ;  /* 0x0000000d69697c20 */ /* 0x000fe20008410000 */
        /* <DEDUP_REMOVED lines=13> */
[----:B------:R-:W-:Y:S01]  /*2610*/  IMAD R132, R0, 0x400, R132 ;  /* 0x0000040000847824 */ /* 0x000fe200078e0284 */
[----:B------:R-:W3:Y:S01]  /*2620*/  MUFU.TANH R22, R22 ;  /* 0x0000001600167308 */ /* 0x000ee20000002400 */
[----:B-1----:R-:W1:Y:S01]  /*2630*/  LDC.64 R88, c[0x0][0x748] ;  /* 0x0001d200ff587b82 */ /* 0x002e620000000a00 */
[----:B------:R-:W-:Y:S01]  /*2640*/  STL [R1+0x104], R166 ;  /* 0x000104a601007387 */ /* 0x000fe20000100800 */
[----:B------:R-:W-:Y:S01]  /*2650*/  FMUL.FTZ R104, R104, UR13 ;  /* 0x0000000d68687c20 */ /* 0x000fe20008410000 */
[----:B------:R-:W-:Y:S01]  /*2660*/  FMUL.FTZ R108, R108, UR13 ;  /* 0x0000000d6c6c7c20 */ /* 0x000fe20008410000 */
[----:B------:R-:W-:Y:S01]  /*2670*/  FMUL.FTZ R109, R109, UR13 ;  /* 0x0000000d6d6d7c20 */ /* 0x000fe20008410000 */
[----:B------:R-:W-:Y:S01]  /*2680*/  STL [R1+0x100], R165 ;  /* 0x000100a501007387 */ /* 0x000fe20000100800 */
[----:B------:R-:W-:Y:S01]  /*2690*/  FMUL.FTZ R121, R121, UR13 ;  /* 0x0000000d79797c20 */ /* 0x000fe20008410000 */
[----:B------:R-:W3:Y:S01]  /*26a0*/  MUFU.TANH R230, R230 ;  /* 0x000000e600e67308 */ /* 0x000ee20000002400 */
[----:B------:R-:W-:Y:S01]  /*26b0*/  R2UR UR12, R132 ;  /* 0x00000000840c72ca */ /* 0x000fe200000e0000 */
        /* <DEDUP_REMOVED lines=22> */
[----:B--2---:R-:W-:Y:S01]  /*2820*/  MUFU.TANH R171, R91 ;  /* 0x0000005b00ab7308 */ /* 0x004fe20000002400 */
[----:B------:R-:W-:Y:S01]  /*2830*/  FMUL.FTZ R126, R126, UR13 ;  /* 0x0000000d7e7e7c20 */ /* 0x000fe20008410000 */
[----:B------:R-:W-:Y:S01]  /*2840*/  STL [R1+0xe4], R158 ;  /* 0x0000e49e01007387 */ /* 0x000fe20000100800 */
[----:B------:R-:W-:Y:S01]  /*2850*/  FMUL.FTZ R125, R125, UR13 ;  /* 0x0000000d7d7d7c20 */ /* 0x000fe20008410000 */
[----:B------:R-:W-:Y:S01]  /*2860*/  FMUL.FTZ R127, R127, UR13 ;  /* 0x0000000d7f7f7c20 */ /* 0x000fe20008410000 */
[----:B------:R-:W-:Y:S01]  /*2870*/  FMUL.FTZ R227, R129, UR13 ;  /* 0x0000000d81e37c20 */ /* 0x000fe20008410000 */
[----:B------:R-:W-:Y:S01]  /*2880*/  STL [R1+0xe0], R157 ;  /* 0x0000e09d01007387 */ /* 0x000fe20000100800 */
[----:B------:R-:W-:Y:S01]  /*2890*/  FMUL.FTZ R131, R131, UR13 ;  /* 0x0000000d83837c20 */ /* 0x000fe20008410000 */
        /* <DEDUP_REMOVED lines=18> */
[----:B------:R-:W3:Y:S02]  /*29c0*/  MUFU.TANH R167, R97 ;  /* 0x0000006100a77308 */ /* 0x000ee40000002400 */
[----:B------:R-:W-:Y:S04]  /*29d0*/  STL [R1+0xac], R144 ;  /* 0x0000ac9001007387 */ /* 0x000fe80000100800 */
[----:B------:R-:W-:Y:S02]  /*29e0*/  STL [R1+0xa8], R143 ;  /* 0x0000a88f01007387 */ /* 0x000fe40000100800 */
[----:B------:R4:W-:Y:S02]  /*29f0*/  MUFU.TANH R197, R133 ;  /* 0x0000008500c57308 */ /* 0x0009e40000002400 */
[----:B------:R-:W-:Y:S04]  /*2a00*/  STL [R1+0xa4], R142 ;  /* 0x0000a48e01007387 */ /* 0x000fe80000100800 */
[----:B------:R-:W-:Y:S02]  /*2a10*/  STL [R1+0xa0], R141 ;  /* 0x0000a08d01007387 */ /* 0x000fe40000100800 */
[----:B------:R-:W3:Y:S02]  /*2a20*/  MUFU.TANH R20, R20 ;  /* 0x0000001400147308 */ /* 0x000ee40000002400 */
[----:B------:R2:W-:Y:S01]  /*2a30*/  STL [R1+0x9c], R140 ;  /* 0x00009c8c01007387 */ /* 0x0005e20000100800 */
[----:B------:R-:W-:-:S02]  /*2a40*/  WARPGROUP.DEPBAR.LE gsb0, 0x0 ;  /* 0x00008000000079c5 */ /* 0x000fc40000010000 */
[----:B------:R-:W-:Y:S01]  /*2a50*/  WARPGROUP.ARRIVE ;  /* 0x00000000000079c5 */ /* 0x000fe20000000000 */
[----:B------:R-:W-:Y:S02]  /*2a60*/  STL [R1+0x98], R6 ;  /* 0x0000980601007387 */ /* 0x000fe40000100800 */
[----:B------:R-:W3:Y:S02]  /*2a70*/  MUFU.TANH R21, R21 ;  /* 0x0000001500157308 */ /* 0x000ee40000002400 */
[----:B------:R-:W-:Y:S01]  /*2a80*/  STL [R1+0x94], R5 ;  /* 0x0000940501007387 */ /* 0x000fe20000100800 */
[----:B------:R-:W-:Y:S01]  /*2a90*/  HGMMA.64x128x16.F32.BF16 R24, gdesc[UR4], R24, gsb0 ;  /* 0x01e00000041879f0 */ /* 0x000fe20008001818 */
[----:B------:R-:W-:Y:S01]  /*2aa0*/  ULDC UR4, c[0x0][0x280] ;  /* 0x0000a00000047ab9 */ /* 0x000fe20000000800 */
[----:B------:R-:W-:Y:S01]  /*2ab0*/  UIADD3 UR6, UR8, 0x4, URZ ;  /* 0x0000000408067890 */ /* 0x000fe2000fffe03f */
[----:B------:R-:W-:Y:S01]  /*2ac0*/  STL [R1+0x90], R4 ;  /* 0x0000900401007387 */ /* 0x000fe20000100800 */
[----:B------:R-:W-:Y:S01]  /*2ad0*/  ULEA UR4, UR38, -UR4, 0x7 ;  /* 0x8000000426047291 */ /* 0x000fe2000f8e383f */
[----:B------:R-:W3:Y:S01]  /*2ae0*/  MUFU.TANH R23, R23 ;  /* 0x0000001700177308 */ /* 0x000ee20000002400 */
[----:B------:R-:W-:Y:S01]  /*2af0*/  UMOV UR7, 0x40000040 ;  /* 0x4000004000077882 */ /* 0x000fe20000000000 */
[----:B------:R-:W-:Y:S01]  /*2b00*/  UMOV UR5, 0x40000040 ;  /* 0x4000004000057882 */ /* 0x000fe20000000000 */
[----:B------:R-:W-:Y:S01]  /*2b10*/  UIADD3 UR8, UR9, 0x6, URZ ;  /* 0x0000000609087890 */ /* 0x000fe2000fffe03f */
[----:B------:R-:W-:Y:S01]  /*2b20*/  STL [R1+0x8c], R2 ;  /* 0x00008c0201007387 */ /* 0x000fe20000100800 */
[----:B------:R-:W-:Y:S01]  /*2b30*/  LEA R90, R3, UR4, 0x1 ;  /* 0x00000004035a7c11 */ /* 0x000fe2000f8e08ff */
[----:B------:R-:W-:-:S02]  /*2b40*/  UIADD3 UR4, UR9, 0x4, URZ ;  /* 0x0000000409047890 */ /* 0x000fc4000fffe03f */
[----:B------:R-:W3:Y:S01]  /*2b50*/  MUFU.TANH R232, R232 ;  /* 0x000000e800e87308 */ /* 0x000ee20000002400 */
[----:B------:R-:W-:Y:S01]  /*2b60*/  UMOV UR9, 0x40000040 ;  /* 0x4000004000097882 */ /* 0x000fe20000000000 */
[----:B------:R-:W-:-:S05]  /*2b70*/  IMAD.IADD R90, R7, 0x1, R90 ;  /* 0x00000001075a7824 */ /* 0x000fca00078e025a */
[----:B-1----:R-:W-:Y:S01]  /*2b80*/  IADD3 R115, -R90, R88, RZ ;  /* 0x000000585a737210 */ /* 0x002fe20007ffe1ff */
[----:B------:R-:W1:Y:S01]  /*2b90*/  MUFU.TANH R228, R228 ;  /* 0x000000e400e47308 */ /* 0x000e620000002400 */
[--C-:B------:R-:W-:Y:S02]  /*2ba0*/  IADD3 R91, RZ, -R90, -R89.reuse ;  /* 0x8000005aff5b7210 */ /* 0x100fe40007ffe859 */
[----:B------:R-:W-:Y:S01]  /*2bb0*/  IADD3 R215, R88, 0x8, -R90 ;  /* 0x0000000858d77810 */ /* 0x000fe20007ffe85a */
[----:B------:R-:W-:Y:S01]  /*2bc0*/  FMUL.FTZ R88, R124, UR13 ;  /* 0x0000000d7c587c20 */ /* 0x000fe20008410000 */
[----:B------:R-:W-:Y:S02]  /*2bd0*/  SEL R115, R115, 0x80, !P2 ;  /* 0x0000008073737807 */ /* 0x000fe40005000000 */
[----:B------:R-:W-:Y:S01]  /*2be0*/  IADD3 R214, -R90, 0x8, -R89 ;  /* 0x000000085ad67810 */ /* 0x000fe20007ffe959 */
[----:B------:R-:W1:Y:S01]  /*2bf0*/  MUFU.TANH R237, R237 ;  /* 0x000000ed00ed7308 */ /* 0x000e620000002400 */
[----:B------:R-:W-:-:S02]  /*2c00*/  SEL R124, R91, 0x80, P1 ;  /* 0x000000805b7c7807 */ /* 0x000fc40000800000 */
[----:B------:R-:W-:Y:S02]  /*2c10*/  SEL R215, R215, 0x80, !P0 ;  /* 0x00000080d7d77807 */ /* 0x000fe40004000000 */
[C---:B------:R-:W-:Y:S02]  /*2c20*/  ISETP.GE.AND P4, PT, R115.reuse, RZ, PT ;  /* 0x000000ff7300720c */ /* 0x040fe40003f86270 */
[C---:B------:R-:W-:Y:S01]  /*2c30*/  ISETP.GE.AND P2, PT, R115.reuse, 0x8, PT ;  /* 0x000000087300780c */ /* 0x040fe20003f46270 */
[----:B------:R3:W-:Y:S01]  /*2c40*/  MUFU.TANH R198, R134 ;  /* 0x0000008600c67308 */ /* 0x0007e20000002400 */
[C---:B------:R-:W-:Y:S02]  /*2c50*/  ISETP.GE.AND P0, PT, R115.reuse, 0x9, PT ;  /* 0x000000097300780c */ /* 0x040fe40003f06270 */
[----:B------:R-:W-:Y:S02]  /*2c60*/  ISETP.GE.AND P1, PT, R115, 0x10, PT ;  /* 0x000000107300780c */ /* 0x000fe40003f26270 */
[----:B------:R-:W-:-:S02]  /*2c70*/  SEL R214, R214, 0x80, P3 ;  /* 0x00000080d6d67807 */ /* 0x000fc40001800000 */
[----:B------:R-:W-:Y:S01]  /*2c80*/  ISETP.GE.AND P3, PT, R115, 0x1, PT ;  /* 0x000000017300780c */ /* 0x000fe20003f66270 */
[----:B------:R-:W-:Y:S01]  /*2c90*/  MUFU.TANH R159, R105 ;  /* 0x00000069009f7308 */ /* 0x000fe20000002400 */
[C---:B------:R-:W-:Y:S02]  /*2ca0*/  ISETP.GT.OR P4, PT, R124.reuse, RZ, !P4 ;  /* 0x000000ff7c00720c */ /* 0x040fe40006784670 */
[C---:B------:R-:W-:Y:S02]  /*2cb0*/  ISETP.GT.OR P2, PT, R124.reuse, 0x8, !P2 ;  /* 0x000000087c00780c */ /* 0x040fe40005744670 */
[C---:B------:R-:W-:Y:S02]  /*2cc0*/  ISETP.GT.OR P0, PT, R124.reuse, 0x9, !P0 ;  /* 0x000000097c00780c */ /* 0x040fe40004704670 */
[C---:B------:R-:W-:Y:S01]  /*2cd0*/  ISETP.GT.OR P1, PT, R124.reuse, 0x10, !P1 ;  /* 0x000000107c00780c */ /* 0x040fe20004f24670 */
[----:B------:R1:W-:Y:S01]  /*2ce0*/  MUFU.TANH R153, R112 ;  /* 0x0000007000997308 */ /* 0x0003e20000002400 */
[----:B------:R-:W-:-:S02]  /*2cf0*/  ISETP.GT.OR P3, PT, R124, 0x1, !P3 ;  /* 0x000000017c00780c */ /* 0x000fc40005f64670 */
[----:B------:R-:W-:Y:S02]  /*2d00*/  FSEL R210, R18, -INF , !P4 ;  /* 0xff80000012d27808 */ /* 0x000fe40006000000 */
[----:B------:R-:W-:Y:S02]  /*2d10*/  FSEL R220, R22, -INF , !P2 ;  /* 0xff80000016dc7808 */ /* 0x000fe40005000000 */
[C---:B------:R-:W-:Y:S01]  /*2d20*/  FSEL R225, R230.reuse, -INF , !P0 ;  /* 0xff800000e6e17808 */ /* 0x040fe20004000000 */
[----:B------:R1:W-:Y:S01]  /*2d30*/  MUFU.TANH R151, R113 ;  /* 0x0000007100977308 */ /* 0x0003e20000002400 */
[----:B------:R-:W-:Y:S01]  /*2d40*/  FSEL R209, R231, -INF , !P1 ;  /* 0xff800000e7d17808 */ /* 0x000fe20004800000 */
[----:B------:R-:W-:Y:S01]  /*2d50*/  FFMA.FTZ R230, -R230, R230, 1 ;  /* 0x3f800000e6e67423 */ /* 0x000fe200000101e6 */
[C---:B------:R-:W-:Y:S02]  /*2d60*/  ISETP.GE.AND P4, PT, R115.reuse, 0x11, PT ;  /* 0x000000117300780c */ /* 0x040fe40003f86270 */
[----:B------:R-:W-:-:S02]  /*2d70*/  ISETP.GE.AND P2, PT, R115, 0x19, PT ;  /* 0x000000197300780c */ /* 0x000fc40003f46270 */
[C---:B------:R-:W-:Y:S01]  /*2d80*/  ISETP.GE.AND P0, PT, R115.reuse, 0x20, PT ;  /* 0x000000207300780c */ /* 0x040fe20003f06270 */
[----:B------:R-:W1:Y:S01]  /*2d90*/  MUFU.TANH R236, R236 ;  /* 0x000000ec00ec7308 */ /* 0x000e620000002400 */
[----:B------:R-:W-:Y:S02]  /*2da0*/  ISETP.GE.AND P1, PT, R115, 0x21, PT ;  /* 0x000000217300780c */ /* 0x000fe40003f26270 */
[----:B------:R-:W-:Y:S02]  /*2db0*/  FSEL R211, R19, -INF , !P3 ;  /* 0xff80000013d37808 */ /* 0x000fe40005800000 */
[----:B------:R-:W-:Y:S02]  /*2dc0*/  ISETP.GE.AND P3, PT, R115, 0x18, PT ;  /* 0x000000187300780c */ /* 0x000fe40003f66270 */
[C---:B------:R-:W-:Y:S01]  /*2dd0*/  ISETP.GT.OR P4, PT, R124.reuse, 0x11, !P4 ;  /* 0x000000117c00780c */ /* 0x040fe20006784670 */
[----:B------:R-:W1:Y:S01]  /*2de0*/  MUFU.TANH R234, R234 ;  /* 0x000000ea00ea7308 */ /* 0x000e620000002400 */
[----:B------:R-:W-:-:S02]  /*2df0*/  ISETP.GT.OR P2, PT, R124, 0x19, !P2 ;  /* 0x000000197c00780c */ /* 0x000fc40005744670 */
[C---:B------:R-:W-:Y:S02]  /*2e00*/  ISETP.GT.OR P0, PT, R124.reuse, 0x20, !P0 ;  /* 0x000000207c00780c */ /* 0x040fe40004704670 */
[C---:B------:R-:W-:Y:S02]  /*2e10*/  ISETP.GT.OR P1, PT, R124.reuse, 0x21, !P1 ;  /* 0x000000217c00780c */ /* 0x040fe40004f24670 */
[----:B------:R-:W-:Y:S01]  /*2e20*/  ISETP.GT.OR P3, PT, R124, 0x18, !P3 ;  /* 0x000000187c00780c */ /* 0x000fe20005f64670 */
[----:B--2---:R2:W-:Y:S01]  /*2e30*/  MUFU.TANH R140, R88 ;  /* 0x00000058008c7308 */ /* 0x0045e20000002400 */
[----:B------:R-:W-:Y:S02]  /*2e40*/  FSEL R207, R229, -INF , !P4 ;  /* 0xff800000e5cf7808 */ /* 0x000fe40006000000 */
[----:B------:R-:W-:Y:S02]  /*2e50*/  FSEL R138, R194, -INF , !P2 ;  /* 0xff800000c28a7808 */ /* 0x000fe40005000000 */
[----:B------:R-:W-:-:S02]  /*2e60*/  FSEL R136, R195, -INF , !P0 ;  /* 0xff800000c3887808 */ /* 0x000fc40004000000 */
[----:B----4-:R-:W-:Y:S01]  /*2e70*/  FSEL R133, R196, -INF , !P1 ;  /* 0xff800000c4857808 */ /* 0x010fe20004800000 */
[----:B------:R-:W4:Y:S01]  /*2e80*/  MUFU.TANH R170, R94 ;  /* 0x0000005e00aa7308 */ /* 0x000f220000002400 */
[C---:B------:R-:W-:Y:S02]  /*2e90*/  ISETP.GE.AND P4, PT, R115.reuse, 0x28, PT ;  /* 0x000000287300780c */ /* 0x040fe40003f86270 */
[C---:B------:R-:W-:Y:S02]  /*2ea0*/  ISETP.GE.AND P2, PT, R115.reuse, 0x30, PT ;  /* 0x000000307300780c */ /* 0x040fe40003f46270 */
[C---:B------:R-:W-:Y:S02]  /*2eb0*/  ISETP.GE.AND P0, PT, R115.reuse, 0x31, PT ;  /* 0x000000317300780c */ /* 0x040fe40003f06270 */
[----:B------:R-:W-:Y:S01]  /*2ec0*/  ISETP.GE.AND P1, PT, R115, 0x38, PT ;  /* 0x000000387300780c */ /* 0x000fe20003f26270 */
[----:B------:R-:W4:Y:S01]  /*2ed0*/  MUFU.TANH R169, R95 ;  /* 0x0000005f00a97308 */ /* 0x000f220000002400 */
[C---:B------:R-:W-:Y:S01]  /*2ee0*/  FSEL R205, R235.reuse, -INF , !P3 ;  /* 0xff800000ebcd7808 */ /* 0x040fe20005800000 */
[----:B------:R-:W-:Y:S01]  /*2ef0*/  FFMA.FTZ R235, -R235, R235, 1 ;  /* 0x3f800000ebeb7423 */ /* 0x000fe200000101eb */
[----:B------:R-:W-:-:S02]  /*2f00*/  ISETP.GE.AND P3, PT, R115, 0x29, PT ;  /* 0x000000297300780c */ /* 0x000fc40003f66270 */
[----:B------:R-:W-:Y:S02]  /*2f10*/  ISETP.GE.AND P5, PT, R115, 0x39, PT ;  /* 0x000000397300780c */ /* 0x000fe40003fa6270 */
[C---:B------:R-:W-:Y:S01]  /*2f20*/  ISETP.GT.OR P4, PT, R124.reuse, 0x28, !P4 ;  /* 0x000000287c00780c */ /* 0x040fe20006784670 */
[----:B------:R-:W4:Y:S01]  /*2f30*/  MUFU.TANH R166, R98 ;  /* 0x0000006200a67308 */ /* 0x000f220000002400 */
[C---:B------:R-:W-:Y:S02]  /*2f40*/  ISETP.GT.OR P2, PT, R124.reuse, 0x30, !P2 ;  /* 0x000000307c00780c */ /* 0x040fe40005744670 */
[C---:B------:R-:W-:Y:S02]  /*2f50*/  ISETP.GT.OR P0, PT, R124.reuse, 0x31, !P0 ;  /* 0x000000317c00780c */ /* 0x040fe40004704670 */
[C---:B------:R-:W-:Y:S02]  /*2f60*/  ISETP.GT.OR P1, PT, R124.reuse, 0x38, !P1 ;  /* 0x000000387c00780c */ /* 0x040fe40004f24670 */
[C---:B------:R-:W-:Y:S01]  /*2f70*/  ISETP.GT.OR P3, PT, R124.reuse, 0x29, !P3 ;  /* 0x000000297c00780c */ /* 0x040fe20005f64670 */
[----:B------:R-:W4:Y:S01]  /*2f80*/  MUFU.TANH R165, R99 ;  /* 0x0000006300a57308 */ /* 0x000f220000002400 */
[----:B------:R-:W-:-:S02]  /*2f90*/  ISETP.GT.OR P5, PT, R124, 0x39, !P5 ;  /* 0x000000397c00780c */ /* 0x000fc40006fa4670 */
[----:B---3--:R-:W-:Y:S02]  /*2fa0*/  FSEL R134, R199, -INF , !P4 ;  /* 0xff800000c7867808 */ /* 0x008fe40006000000 */
[----:B-1----:R-:W-:Y:S02]  /*2fb0*/  FSEL R112, R202, -INF , !P2 ;  /* 0xff800000ca707808 */ /* 0x002fe40005000000 */
[----:B------:R-:W-:Y:S01]  /*2fc0*/  FSEL R113, R203, -INF , !P0 ;  /* 0xff800000cb717808 */ /* 0x000fe20004000000 */
[----:B------:R-:W1:Y:S01]  /*2fd0*/  MUFU.TANH R164, R100 ;  /* 0x0000006400a47308 */ /* 0x000e620000002400 */
[----:B------:R-:W-:Y:S02]  /*2fe0*/  FSEL R105, R168, -INF , !P1 ;  /* 0xff800000a8697808 */ /* 0x000fe40004800000 */
[C---:B------:R-:W-:Y:S02]  /*2ff0*/  ISETP.GE.AND P4, PT, R215.reuse, RZ, PT ;  /* 0x000000ffd700720c */ /* 0x040fe40003f86270 */
[----:B------:R-:W-:-:S02]  /*3000*/  ISETP.GE.AND P2, PT, R215, 0x1, PT ;  /* 0x00000001d700780c */ /* 0x000fc40003f46270 */
[C---:B------:R-:W-:Y:S01]  /*3010*/  ISETP.GE.AND P0, PT, R215.reuse, 0x8, PT ;  /* 0x00000008d700780c */ /* 0x040fe20003f06270 */
[----:B------:R-:W3:Y:S01]  /*3020*/  MUFU.TANH R163, R101 ;  /* 0x0000006500a37308 */ /* 0x000ee20000002400 */
[----:B------:R-:W-:Y:S02]  /*3030*/  WARPGROUP.DEPBAR.LE gsb0, 0x0 ;  /* 0x00008000000079c5 */ /* 0x000fe40000010000 */
[----:B------:R-:W4:Y:S01]  /*3040*/  LDS R218, [R218+0x400] ;  /* 0x00040000dada7984 */ /* 0x000f220000000800 */
[----:B------:R-:W-:Y:S01]  /*3050*/  WARPGROUP.ARRIVE ;  /* 0x00000000000079c5 */ /* 0x000fe20000000000 */
[----:B------:R-:W-:Y:S02]  /*3060*/  ISETP.GE.AND P1, PT, R215, 0x9, PT ;  /* 0x00000009d700780c */ /* 0x000fe40003f26270 */
[----:B--2---:R-:W-:Y:S01]  /*3070*/  FSEL R88, R200, -INF , !P3 ;  /* 0xff800000c8587808 */ /* 0x004fe20005800000 */
[----:B------:R-:W2:Y:S01]  /*3080*/  MUFU.TANH R160, R104 ;  /* 0x0000006800a07308 */ /* 0x000ea20000002400 */
[----:B------:R-:W-:Y:S01]  /*3090*/  FSEL R91, R167, -INF , !P5 ;  /* 0xff800000a75b7808 */ /* 0x000fe20006800000 */
[----:B------:R-:W-:Y:S01]  /*30a0*/  HGMMA.64x128x16.F32.BF16 R24, gdesc[UR4], R24, gsb0 ;  /* 0x01e00000041879f0 */ /* 0x000fe20008001818 */
[C---:B------:R-:W-:Y:S01]  /*30b0*/  ISETP.GE.AND P3, PT, R215.reuse, 0x10, PT ;  /* 0x00000010d700780c */ /* 0x040fe20003f66270 */
[----:B------:R-:W-:Y:S01]  /*30c0*/  ULDC UR4, c[0x0][0x744] ;  /* 0x0001d10000047ab9 */ /* 0x000fe20000000800 */
[----:B------:R-:W-:-:S02]  /*30d0*/  ISETP.GE.AND P5, PT, R215, 0x11, PT ;  /* 0x00000011d700780c */ /* 0x000fc40003fa6270 */
[C---:B------:R-:W-:Y:S01]  /*30e0*/  ISETP.GT.OR P4, PT, R214.reuse, RZ, !P4 ;  /* 0x000000ffd600720c */ /* 0x040fe20006784670 */
[----:B------:R-:W2:Y:S01]  /*30f0*/  MUFU.TANH R156, R108 ;  /* 0x0000006c009c7308 */ /* 0x000ea20000002400 */
[C---:B------:R-:W-:Y:S02]  /*3100*/  ISETP.GT.OR P2, PT, R214.reuse, 0x1, !P2 ;  /* 0x00000001d600780c */ /* 0x040fe40005744670 */
[C---:B------:R-:W-:Y:S02]  /*3110*/  ISETP.GT.OR P0, PT, R214.reuse, 0x8, !P0 ;  /* 0x00000008d600780c */ /* 0x040fe40004704670 */
[C---:B------:R-:W-:Y:S02]  /*3120*/  ISETP.GT.OR P1, PT, R214.reuse, 0x9, !P1 ;  /* 0x00000009d600780c */ /* 0x040fe40004f24670 */
[C---:B------:R-:W-:Y:S01]  /*3130*/  ISETP.GT.OR P3, PT, R214.reuse, 0x10, !P3 ;  /* 0x00000010d600780c */ /* 0x040fe20005f64670 */
[----:B------:R-:W2:Y:S01]  /*3140*/  MUFU.TANH R155, R109 ;  /* 0x0000006d009b7308 */ /* 0x000ea20000002400 */
[----:B------:R-:W-:-:S02]  /*3150*/  ISETP.GT.OR P5, PT, R214, 0x11, !P5 ;  /* 0x00000011d600780c */ /* 0x000fc40006fa4670 */
[----:B------:R-:W-:Y:S02]  /*3160*/  FSEL R212, R20, -INF , !P4 ;  /* 0xff80000014d47808 */ /* 0x000fe40006000000 */
[C---:B------:R-:W-:Y:S01]  /*3170*/  FSEL R213, R21.reuse, -INF , !P2 ;  /* 0xff80000015d57808 */ /* 0x040fe20005000000 */
[----:B------:R-:W-:Y:S01]  /*3180*/  FFMA.FTZ R21, -R21, R21, 1 ;  /* 0x3f80000015157423 */ /* 0x000fe20000010115 */
[C---:B------:R-:W-:Y:S01]  /*3190*/  FSEL R219, R23.reuse, -INF , !P0 ;  /* 0xff80000017db7808 */ /* 0x040fe20004000000 */
[----:B------:R1:W-:Y:S01]  /*31a0*/  MUFU.TANH R143, R121 ;  /* 0x00000079008f7308 */ /* 0x0003e20000002400 */
[----:B------:R-:W-:Y:S01]  /*31b0*/  FSEL R224, R232, -INF , !P1 ;  /* 0xff800000e8e07808 */ /* 0x000fe20004800000 */
[----:B------:R-:W-:Y:S01]  /*31c0*/  FFMA.FTZ R23, -R23, R23, 1 ;  /* 0x3f80000017177423 */ /* 0x000fe20000010117 */
[C---:B------:R-:W-:Y:S02]  /*31d0*/  ISETP.GE.AND P4, PT, R215.reuse, 0x18, PT ;  /* 0x00000018d700780c */ /* 0x040fe40003f86270 */
[----:B------:R-:W-:-:S02]  /*31e0*/  ISETP.GE.AND P2, PT, R215, 0x19, PT ;  /* 0x00000019d700780c */ /* 0x000fc40003f46270 */
[C---:B------:R-:W-:Y:S01]  /*31f0*/  ISETP.GE.AND P0, PT, R215.reuse, 0x20, PT ;  /* 0x00000020d700780c */ /* 0x040fe20003f06270 */
[----:B------:R-:W2:Y:S01]  /*3200*/  MUFU.TANH R162, R102 ;  /* 0x0000006600a27308 */ /* 0x000ea20000002400 */
[----:B------:R-:W-:Y:S02]  /*3210*/  ISETP.GE.AND P1, PT, R215, 0x21, PT ;  /* 0x00000021d700780c */ /* 0x000fe40003f26270 */
[C---:B------:R-:W-:Y:S01]  /*3220*/  FSEL R208, R228.reuse, -INF , !P3 ;  /* 0xff800000e4d07808 */ /* 0x040fe20005800000 */
[----:B----4-:R-:W-:Y:S01]  /*3230*/  SHFL.IDX PT, R223, R218, R9, 0x1f ;  /* 0x00001f09dadf7589 */ /* 0x010fe200000e0000 */
[----:B------:R-:W-:Y:S01]  /*3240*/  FSEL R206, R237, -INF , !P5 ;  /* 0xff800000edce7808 */ /* 0x000fe20006800000 */
[----:B------:R-:W-:Y:S01]  /*3250*/  FFMA.FTZ R228, -R228, R228, 1 ;  /* 0x3f800000e4e47423 */ /* 0x000fe200000101e4 */
[C---:B------:R-:W-:Y:S01]  /*3260*/  ISETP.GE.AND P3, PT, R215.reuse, 0x28, PT ;  /* 0x00000028d700780c */ /* 0x040fe20003f66270 */
[----:B------:R4:W-:Y:S01]  /*3270*/  MUFU.TANH R150, R114 ;  /* 0x0000007200967308 */ /* 0x0009e20000002400 */
[----:B------:R-:W-:-:S02]  /*3280*/  ISETP.GE.AND P5, PT, R215, 0x29, PT ;  /* 0x00000029d700780c */ /* 0x000fc40003fa6270 */
[C---:B------:R-:W-:Y:S02]  /*3290*/  ISETP.GT.OR P4, PT, R214.reuse, 0x18, !P4 ;  /* 0x00000018d600780c */ /* 0x040fe40006784670 */
[C---:B------:R-:W-:Y:S02]  /*32a0*/  ISETP.GT.OR P2, PT, R214.reuse, 0x19, !P2 ;  /* 0x00000019d600780c */ /* 0x040fe40005744670 */
[C---:B------:R-:W-:Y:S01]  /*32b0*/  ISETP.GT.OR P0, PT, R214.reuse, 0x20, !P0 ;  /* 0x00000020d600780c */ /* 0x040fe20004704670 */
[----:B------:R-:W2:Y:S01]  /*32c0*/  MUFU.TANH R161, R103 ;  /* 0x0000006700a17308 */ /* 0x000ea20000002400 */
[C---:B------:R-:W-:Y:S02]  /*32d0*/  ISETP.GT.OR P1, PT, R214.reuse, 0x21, !P1 ;  /* 0x00000021d600780c */ /* 0x040fe40004f24670 */
[C---:B------:R-:W-:Y:S02]  /*32e0*/  ISETP.GT.OR P3, PT, R214.reuse, 0x28, !P3 ;  /* 0x00000028d600780c */ /* 0x040fe40005f64670 */
[----:B------:R-:W-:-:S02]  /*32f0*/  ISETP.GT.OR P5, PT, R214, 0x29, !P5 ;  /* 0x00000029d600780c */ /* 0x000fc40006fa4670 */
[----:B------:R-:W-:Y:S01]  /*3300*/  FSEL R204, R236, -INF , !P4 ;  /* 0xff800000eccc7808 */ /* 0x000fe20006000000 */
[----:B------:R-:W2:Y:S01]  /*3310*/  MUFU.TANH R158, R106 ;  /* 0x0000006a009e7308 */ /* 0x000ea20000002400 */
[----:B------:R-:W-:Y:S02]  /*3320*/  FSEL R139, R234, -INF , !P2 ;  /* 0xff800000ea8b7808 */ /* 0x000fe40005000000 */
[----:B------:R-:W-:Y:S02]  /*3330*/  FSEL R137, R197, -INF , !P0 ;  /* 0xff800000c5897808 */ /* 0x000fe40004000000 */
[----:B------:R-:W-:Y:S02]  /*3340*/  FSEL R135, R198, -INF , !P1 ;  /* 0xff800000c6877808 */ /* 0x000fe40004800000 */
[C---:B------:R-:W-:Y:S01]  /*3350*/  ISETP.GE.AND P4, PT, R215.reuse, 0x30, PT ;  /* 0x00000030d700780c */ /* 0x040fe20003f86270 */
[----:B------:R-:W2:Y:S01]  /*3360*/  MUFU.TANH R157, R107 ;  /* 0x0000006b009d7308 */ /* 0x000ea20000002400 */
[----:B------:R-:W-:-:S02]  /*3370*/  ISETP.GE.AND P2, PT, R215, 0x31, PT ;  /* 0x00000031d700780c */ /* 0x000fc40003f46270 */
[C---:B------:R-:W-:Y:S02]  /*3380*/  ISETP.GE.AND P0, PT, R215.reuse, 0x38, PT ;  /* 0x00000038d700780c */ /* 0x040fe40003f06270 */
[----:B------:R-:W-:Y:S02]  /*3390*/  ISETP.GE.AND P1, PT, R215, 0x39, PT ;  /* 0x00000039d700780c */ /* 0x000fe40003f26270 */
[----:B------:R-:W-:Y:S01]  /*33a0*/  FSEL R132, R201, -INF , !P3 ;  /* 0xff800000c9847808 */ /* 0x000fe20005800000 */
[----:B------:R3:W-:Y:S01]  /*33b0*/  MUFU.TANH R152, R111 ;  /* 0x0000006f00987308 */ /* 0x0007e20000002400 */
[----:B-1----:R-:W-:Y:S02]  /*33c0*/  FSEL R121, R171, -INF , !P5 ;  /* 0xff800000ab797808 */ /* 0x002fe40006800000 */
[C---:B------:R-:W-:Y:S02]  /*33d0*/  ISETP.GE.AND P3, PT, R115.reuse, 0x40, PT ;  /* 0x000000407300780c */ /* 0x040fe40003f66270 */
[----:B------:R-:W-:-:S02]  /*33e0*/  ISETP.GE.AND P5, PT, R115, 0x41, PT ;  /* 0x000000417300780c */ /* 0x000fc40003fa6270 */
[C---:B------:R-:W-:Y:S01]  /*33f0*/  ISETP.GT.OR P4, PT, R214.reuse, 0x30, !P4 ;  /* 0x00000030d600780c */ /* 0x040fe20006784670 */
[----:B------:R-:W1:Y:S01]  /*3400*/  MUFU.TANH R154, R110 ;  /* 0x0000006e009a7308 */ /* 0x000e620000002400 */
[C---:B------:R-:W-:Y:S02]  /*3410*/  ISETP.GT.OR P2, PT, R214.reuse, 0x31, !P2 ;  /* 0x00000031d600780c */ /* 0x040fe40005744670 */
[C---:B------:R-:W-:Y:S02]  /*3420*/  ISETP.GT.OR P0, PT, R214.reuse, 0x38, !P0 ;  /* 0x00000038d600780c */ /* 0x040fe40004704670 */
[----:B------:R-:W-:Y:S02]  /*3430*/  ISETP.GT.OR P1, PT, R214, 0x39, !P1 ;  /* 0x00000039d600780c */ /* 0x000fe40004f24670 */
[C---:B------:R-:W-:Y:S01]  /*3440*/  ISETP.GT.OR P3, PT, R124.reuse, 0x40, !P3 ;  /* 0x000000407c00780c */ /* 0x040fe20005f64670 */
[----:B------:R-:W1:Y:S01]  /*3450*/  MUFU.TANH R148, R116 ;  /* 0x0000007400947308 */ /* 0x000e620000002400 */
[----:B------:R-:W-:-:S02]  /*3460*/  ISETP.GT.OR P5, PT, R124, 0x41, !P5 ;  /* 0x000000417c00780c */ /* 0x000fc40006fa4670 */
[----:B----4-:R-:W-:Y:S02]  /*3470*/  FSEL R114, R170, -INF , !P4 ;  /* 0xff800000aa727808 */ /* 0x010fe40006000000 */
[----:B------:R-:W-:Y:S02]  /*3480*/  FSEL R89, R169, -INF , !P2 ;  /* 0xff800000a9597808 */ /* 0x000fe40005000000 */
[----:B------:R-:W-:Y:S01]  /*3490*/  FSEL R102, R166, -INF , !P0 ;  /* 0xff800000a6667808 */ /* 0x000fe20004000000 */
[----:B------:R-:W4:Y:S01]  /*34a0*/  MUFU.TANH R147, R117 ;  /* 0x0000007500937308 */ /* 0x000f220000002400 */
[----:B------:R-:W-:Y:S02]  /*34b0*/  FSEL R92, R165, -INF , !P1 ;  /* 0xff800000a55c7808 */ /* 0x000fe40004800000 */
[C---:B------:R-:W-:Y:S02]  /*34c0*/  ISETP.GE.AND P4, PT, R115.reuse, 0x48, PT ;  /* 0x000000487300780c */ /* 0x040fe40003f86270 */
[----:B------:R-:W-:-:S02]  /*34d0*/  ISETP.GE.AND P2, PT, R115, 0x49, PT ;  /* 0x000000497300780c */ /* 0x000fc40003f46270 */
[C---:B------:R-:W-:Y:S01]  /*34e0*/  ISETP.GE.AND P0, PT, R115.reuse, 0x50, PT ;  /* 0x000000507300780c */ /* 0x040fe20003f06270 */
[----:B------:R-:W4:Y:S01]  /*34f0*/  MUFU.TANH R144, R120 ;  /* 0x0000007800907308 */ /* 0x000f220000002400 */
[----:B------:R-:W-:Y:S02]  /*3500*/  ISETP.GE.AND P1, PT, R115, 0x51, PT ;  /* 0x000000517300780c */ /* 0x000fe40003f26270 */
[----:B------:R-:W-:Y:S02]  /*3510*/  FSEL R109, R164, -INF , !P3 ;  /* 0xff800000a46d7808 */ /* 0x000fe40005800000 */
[----:B---3--:R-:W-:Y:S02]  /*3520*/  FSEL R111, R163, -INF , !P5 ;  /* 0xff800000a36f7808 */ /* 0x008fe40006800000 */
[C---:B------:R-:W-:Y:S01]  /*3530*/  ISETP.GE.AND P3, PT, R115.reuse, 0x58, PT ;  /* 0x000000587300780c */ /* 0x040fe20003f66270 */
[----:B------:R-:W3:Y:S01]  /*3540*/  MUFU.TANH R146, R118 ;  /* 0x0000007600927308 */ /* 0x000ee20000002400 */
[----:B------:R-:W-:-:S02]  /*3550*/  ISETP.GE.AND P5, PT, R115, 0x59, PT ;  /* 0x000000597300780c */ /* 0x000fc40003fa6270 */
[C---:B------:R-:W-:Y:S02]  /*3560*/  ISETP.GT.OR P4, PT, R124.reuse, 0x48, !P4 ;  /* 0x000000487c00780c */ /* 0x040fe40006784670 */
[C---:B------:R-:W-:Y:S02]  /*3570*/  ISETP.GT.OR P2, PT, R124.reuse, 0x49, !P2 ;  /* 0x000000497c00780c */ /* 0x040fe40005744670 */
[C---:B------:R-:W-:Y:S01]  /*3580*/  ISETP.GT.OR P0, PT, R124.reuse, 0x50, !P0 ;  /* 0x000000507c00780c */ /* 0x040fe20004704670 */
[----:B------:R-:W3:Y:S01]  /*3590*/  MUFU.TANH R145, R119 ;  /* 0x0000007700917308 */ /* 0x000ee20000002400 */
[C---:B------:R-:W-:Y:S02]  /*35a0*/  ISETP.GT.OR P1, PT, R124.reuse, 0x51, !P1 ;  /* 0x000000517c00780c */ /* 0x040fe40004f24670 */
[C---:B------:R-:W-:Y:S02]  /*35b0*/  ISETP.GT.OR P3, PT, R124.reuse, 0x58, !P3 ;  /* 0x000000587c00780c */ /* 0x040fe40005f64670 */
[----:B------:R-:W-:-:S02]  /*35c0*/  ISETP.GT.OR P5, PT, R124, 0x59, !P5 ;  /* 0x000000597c00780c */ /* 0x000fc40006fa4670 */
[----:B--2---:R-:W-:Y:S01]  /*35d0*/  FSEL R95, R160, -INF , !P4 ;  /* 0xff800000a05f7808 */ /* 0x004fe20006000000 */
[----:B------:R-:W2:Y:S01]  /*35e0*/  MUFU.TANH R142, R122 ;  /* 0x0000007a008e7308 */ /* 0x000ea20000002400 */
[----:B------:R-:W-:Y:S02]  /*35f0*/  FSEL R100, R159, -INF , !P2 ;  /* 0xff8000009f647808 */ /* 0x000fe40005000000 */
[----:B------:R-:W-:Y:S02]  /*3600*/  FSEL R97, R156, -INF , !P0 ;  /* 0xff8000009c617808 */ /* 0x000fe40004000000 */
[----:B------:R-:W-:Y:S02]  /*3610*/  FSEL R98, R155, -INF , !P1 ;  /* 0xff8000009b627808 */ /* 0x000fe40004800000 */
[C---:B------:R-:W-:Y:S01]  /*3620*/  ISETP.GE.AND P4, PT, R215.reuse, 0x40, PT ;  /* 0x00000040d700780c */ /* 0x040fe20003f86270 */
[----:B------:R-:W-:Y:S02]  /*3630*/  WARPGROUP.DEPBAR.LE gsb0, 0x0 ;  /* 0x00008000000079c5 */ /* 0x000fe40000010000 */
[----:B------:R-:W-:Y:S01]  /*3640*/  WARPGROUP.ARRIVE ;  /* 0x00000000000079c5 */ /* 0x000fe20000000000 */
[C---:B------:R-:W-:Y:S01]  /*3650*/  ISETP.GE.AND P2, PT, R215.reuse, 0x41, PT ;  /* 0x00000041d700780c */ /* 0x040fe20003f46270 */
[----:B------:R-:W2:Y:S01]  /*3660*/  MUFU.TANH R141, R123 ;  /* 0x0000007b008d7308 */ /* 0x000ea20000002400 */
[----:B------:R-:W-:-:S02]  /*3670*/  ISETP.GE.AND P0, PT, R215, 0x48, PT ;  /* 0x00000048d700780c */ /* 0x000fc40003f06270 */
[----:B------:R-:W-:Y:S01]  /*3680*/  ISETP.GE.AND P1, PT, R215, 0x49, PT ;  /* 0x00000049d700780c */ /* 0x000fe20003f26270 */
[----:B------:R-:W-:Y:S01]  /*3690*/  HGMMA.64x128x16.F32.BF16 R24, gdesc[UR8], R24, gsb0 ;  /* 0x01e00000081879f0 */ /* 0x000fe20008001818 */
[----:B------:R-:W-:Y:S02]  /*36a0*/  FSEL R108, R153, -INF , !P3 ;  /* 0xff800000996c7808 */ /* 0x000fe40005800000 */
[----:B------:R-:W-:Y:S01]  /*36b0*/  FSEL R103, R151, -INF , !P5 ;  /* 0xff80000097677808 */ /* 0x000fe20006800000 */
[----:B------:R1:W2:Y:S01]  /*36c0*/  MUFU.TANH R5, R126 ;  /* 0x0000007e00057308 */ /* 0x0002a20000002400 */
[C---:B------:R-:W-:Y:S02]  /*36d0*/  ISETP.GE.AND P3, PT, R215.reuse, 0x50, PT ;  /* 0x00000050d700780c */ /* 0x040fe40003f66270 */
[----:B------:R-:W-:Y:S02]  /*36e0*/  ISETP.GE.AND P5, PT, R215, 0x51, PT ;  /* 0x00000051d700780c */ /* 0x000fe40003fa6270 */
[----:B------:R-:W-:-:S02]  /*36f0*/  ISETP.GT.OR P4, PT, R214, 0x40, !P4 ;  /* 0x00000040d600780c */ /* 0x000fc40006784670 */
[C---:B------:R-:W-:Y:S01]  /*3700*/  ISETP.GT.OR P2, PT, R214.reuse, 0x41, !P2 ;  /* 0x00000041d600780c */ /* 0x040fe20005744670 */
[----:B------:R4:W-:Y:S01]  /*3710*/  MUFU.TANH R6, R125 ;  /* 0x0000007d00067308 */ /* 0x0009e20000002400 */
[C---:B------:R-:W-:Y:S01]  /*3720*/  ISETP.GT.OR P0, PT, R214.reuse, 0x48, !P0 ;  /* 0x00000048d600780c */ /* 0x040fe20004704670 */
[----:B-1----:R-:W-:Y:S01]  /*3730*/  VIADD R126, R9, 0x8 ;  /* 0x00000008097e7836 */ /* 0x002fe20000000000 */
[C---:B------:R-:W-:Y:S02]  /*3740*/  ISETP.GT.OR P1, PT, R214.reuse, 0x49, !P1 ;  /* 0x00000049d600780c */ /* 0x040fe40004f24670 */
[C---:B------:R-:W-:Y:S02]  /*3750*/  ISETP.GT.OR P3, PT, R214.reuse, 0x50, !P3 ;  /* 0x00000050d600780c */ /* 0x040fe40005f64670 */
[----:B------:R-:W-:Y:S01]  /*3760*/  ISETP.GT.OR P5, PT, R214, 0x51, !P5 ;  /* 0x00000051d600780c */ /* 0x000fe20006fa4670 */
[----:B------:R-:W-:Y:S01]  /*3770*/  SHFL.IDX PT, R216, R218, R126, 0x1f ;  /* 0x00001f7edad87589 */ /* 0x000fe200000e0000 */
[----:B------:R-:W-:Y:S01]  /*3780*/  FSEL R101, R162, -INF , !P4 ;  /* 0xff800000a2657808 */ /* 0x000fe20006000000 */
[----:B----4-:R-:W-:Y:S01]  /*3790*/  FMUL.FTZ R125, R128, UR13 ;  /* 0x0000000d807d7c20 */ /* 0x010fe20008410000 */
[----:B------:R-:W-:Y:S01]  /*37a0*/  FSEL R90, R161, -INF , !P2 ;  /* 0xff800000a15a7808 */ /* 0x000fe20005000000 */
[----:B------:R1:W-:Y:S01]  /*37b0*/  MUFU.TANH R4, R127 ;  /* 0x0000007f00047308 */ /* 0x0003e20000002400 */
[----:B------:R-:W-:-:S02]  /*37c0*/  FSEL R104, R158, -INF , !P0 ;  /* 0xff8000009e687808 */ /* 0x000fc40004000000 */
[----:B------:R-:W-:Y:S02]  /*37d0*/  FSEL R99, R157, -INF , !P1 ;  /* 0xff8000009d637808 */ /* 0x000fe40004800000 */
[C---:B------:R-:W-:Y:S02]  /*37e0*/  ISETP.GE.AND P4, PT, R215.reuse, 0x58, PT ;  /* 0x00000058d700780c */ /* 0x040fe40003f86270 */
[----:B------:R-:W-:Y:S01]  /*37f0*/  ISETP.GE.AND P2, PT, R215, 0x59, PT ;  /* 0x00000059d700780c */ /* 0x000fe20003f46270 */
[----:B------:R4:W-:Y:S01]  /*3800*/  MUFU.TANH R2, R125 ;  /* 0x0000007d00027308 */ /* 0x0009e20000002400 */
[C---:B------:R-:W-:Y:S01]  /*3810*/  ISETP.GE.AND P0, PT, R115.reuse, 0x60, PT ;  /* 0x000000607300780c */ /* 0x040fe20003f06270 */
[----:B-1----:R-:W-:Y:S01]  /*3820*/  FMUL.FTZ R127, R130, UR13 ;  /* 0x0000000d827f7c20 */ /* 0x002fe20008410000 */
[----:B------:R-:W-:Y:S02]  /*3830*/  ISETP.GE.AND P1, PT, R115, 0x61, PT ;  /* 0x000000617300780c */ /* 0x000fe40003f26270 */
[----:B------:R-:W-:-:S02]  /*3840*/  FSEL R96, R154, -INF , !P3 ;  /* 0xff8000009a607808 */ /* 0x000fc40005800000 */
[----:B------:R-:W-:Y:S01]  /*3850*/  FSEL R107, R152, -INF , !P5 ;  /* 0xff800000986b7808 */ /* 0x000fe20006800000 */
[----:B------:R-:W-:Y:S01]  /*3860*/  MUFU.TANH R127, R127 ;  /* 0x0000007f007f7308 */ /* 0x000fe20000002400 */
[C---:B------:R-:W-:Y:S02]  /*3870*/  ISETP.GE.AND P3, PT, R115.reuse, 0x68, PT ;  /* 0x000000687300780c */ /* 0x040fe40003f66270 */
[----:B------:R-:W-:Y:S02]  /*3880*/  ISETP.GE.AND P5, PT, R115, 0x69, PT ;  /* 0x000000697300780c */ /* 0x000fe40003fa6270 */
[C---:B------:R-:W-:Y:S02]  /*3890*/  ISETP.GT.OR P4, PT, R214.reuse, 0x58, !P4 ;  /* 0x00000058d600780c */ /* 0x040fe40006784670 */
[----:B------:R-:W-:Y:S01]  /*38a0*/  ISETP.GT.OR P2, PT, R214, 0x59, !P2 ;  /* 0x00000059d600780c */ /* 0x000fe20005744670 */
[----:B------:R-:W-:Y:S01]  /*38b0*/  MUFU.TANH R227, R227 ;  /* 0x000000e300e37308 */ /* 0x000fe20000002400 */
[----:B------:R-:W-:-:S02]  /*38c0*/  ISETP.GT.OR P0, PT, R124, 0x60, !P0 ;  /* 0x000000607c00780c */ /* 0x000fc40004704670 */
[C---:B------:R-:W-:Y:S02]  /*38d0*/  ISETP.GT.OR P1, PT, R124.reuse, 0x61, !P1 ;  /* 0x000000617c00780c */ /* 0x040fe40004f24670 */
[C---:B------:R-:W-:Y:S02]  /*38e0*/  ISETP.GT.OR P3, PT, R124.reuse, 0x68, !P3 ;  /* 0x000000687c00780c */ /* 0x040fe40005f64670 */
[----:B------:R-:W-:Y:S01]  /*38f0*/  ISETP.GT.OR P5, PT, R124, 0x69, !P5 ;  /* 0x000000697c00780c */ /* 0x000fe20006fa4670 */
[----:B------:R-:W-:Y:S01]  /*3900*/  MUFU.TANH R131, R131 ;  /* 0x0000008300837308 */ /* 0x000fe20000002400 */
[----:B------:R-:W-:Y:S02]  /*3910*/  FSEL R93, R150, -INF , !P4 ;  /* 0xff800000965d7808 */ /* 0x000fe40006000000 */
[----:B------:R-:W-:Y:S02]  /*3920*/  FSEL R110, R149, -INF , !P2 ;  /* 0xff800000956e7808 */ /* 0x000fe40005000000 */
[----:B------:R-:W-:-:S02]  /*3930*/  FSEL R106, R148, -INF , !P0 ;  /* 0xff800000946a7808 */ /* 0x000fc40004000000 */
[----:B------:R-:W-:Y:S02]  /*3940*/  FSEL R94, R147, -INF , !P1 ;  /* 0xff800000935e7808 */ /* 0x000fe40004800000 */
[C---:B------:R-:W-:Y:S02]  /*3950*/  ISETP.GE.AND P4, PT, R115.reuse, 0x70, PT ;  /* 0x000000707300780c */ /* 0x040fe40003f86270 */
[C---:B------:R-:W-:Y:S02]  /*3960*/  ISETP.GE.AND P2, PT, R115.reuse, 0x71, PT ;  /* 0x000000717300780c */ /* 0x040fe40003f46270 */
[C---:B------:R-:W-:Y:S02]  /*3970*/  ISETP.GE.AND P0, PT, R115.reuse, 0x78, PT ;  /* 0x000000787300780c */ /* 0x040fe40003f06270 */
[----:B------:R-:W-:Y:S02]  /*3980*/  ISETP.GE.AND P1, PT, R115, 0x79, PT ;  /* 0x000000797300780c */ /* 0x000fe40003f26270 */
[----:B------:R-:W-:-:S02]  /*3990*/  FSEL R115, R144, -INF , !P3 ;  /* 0xff80000090737808 */ /* 0x000fc40005800000 */
[----:B------:R-:W-:Y:S02]  /*39a0*/  FSEL R116, R143, -INF , !P5 ;  /* 0xff8000008f747808 */ /* 0x000fe40006800000 */
[C---:B------:R-:W-:Y:S02]  /*39b0*/  ISETP.GE.AND P3, PT, R215.reuse, 0x60, PT ;  /* 0x00000060d700780c */ /* 0x040fe40003f66270 */
[----:B------:R-:W-:Y:S02]  /*39c0*/  ISETP.GE.AND P5, PT, R215, 0x61, PT ;  /* 0x00000061d700780c */ /* 0x000fe40003fa6270 */
[----:B------:R-:W-:Y:S02]  /*39d0*/  ISETP.GT.OR P4, PT, R124, 0x70, !P4 ;  /* 0x000000707c00780c */ /* 0x000fe40006784670 */
[C---:B------:R-:W-:Y:S02]  /*39e0*/  ISETP.GT.OR P3, PT, R214.reuse, 0x60, !P3 ;  /* 0x00000060d600780c */ /* 0x040fe40005f64670 */
[----:B------:R-:W-:-:S02]  /*39f0*/  ISETP.GT.OR P5, PT, R214, 0x61, !P5 ;  /* 0x00000061d600780c */ /* 0x000fc40006fa4670 */
[----:B------:R-:W-:Y:S02]  /*3a00*/  FSEL R118, R140, -INF , !P4 ;  /* 0xff8000008c767808 */ /* 0x000fe40006000000 */
[----:B---3--:R-:W-:Y:S02]  /*3a10*/  FSEL R119, R146, -INF , !P3 ;  /* 0xff80000092777808 */ /* 0x008fe40005800000 */
[----:B------:R-:W-:Y:S02]  /*3a20*/  FSEL R122, R145, -INF , !P5 ;  /* 0xff800000917a7808 */ /* 0x000fe40006800000 */
[C---:B------:R-:W-:Y:S02]  /*3a30*/  ISETP.GE.AND P4, PT, R215.reuse, 0x68, PT ;  /* 0x00000068d700780c */ /* 0x040fe40003f86270 */
[C---:B------:R-:W-:Y:S02]  /*3a40*/  ISETP.GE.AND P3, PT, R215.reuse, 0x69, PT ;  /* 0x00000069d700780c */ /* 0x040fe40003f66270 */
[----:B------:R-:W-:-:S02]  /*3a50*/  ISETP.GE.AND P5, PT, R215, 0x70, PT ;  /* 0x00000070d700780c */ /* 0x000fc40003fa6270 */
[C---:B------:R-:W-:Y:S02]  /*3a60*/  ISETP.GT.OR P2, PT, R124.reuse, 0x71, !P2 ;  /* 0x000000717c00780c */ /* 0x040fe40005744670 */
[C---:B------:R-:W-:Y:S02]  /*3a70*/  ISETP.GT.OR P0, PT, R124.reuse, 0x78, !P0 ;  /* 0x000000787c00780c */ /* 0x040fe40004704670 */
[----:B------:R-:W-:Y:S01]  /*3a80*/  ISETP.GT.OR P1, PT, R124, 0x79, !P1 ;  /* 0x000000797c00780c */ /* 0x000fe20004f24670 */
[----:B------:R-:W-:Y:S01]  /*3a90*/  VIADD R124, R9, 0x4 ;  /* 0x00000004097c7836 */ /* 0x000fe20000000000 */
[C---:B------:R-:W-:Y:S02]  /*3aa0*/  ISETP.GT.OR P4, PT, R214.reuse, 0x68, !P4 ;  /* 0x00000068d600780c */ /* 0x040fe40006784670 */
[C---:B------:R-:W-:Y:S02]  /*3ab0*/  ISETP.GT.OR P3, PT, R214.reuse, 0x69, !P3 ;  /* 0x00000069d600780c */ /* 0x040fe40005f64670 */
[----:B------:R-:W-:Y:S01]  /*3ac0*/  ISETP.GT.OR P5, PT, R214, 0x70, !P5 ;  /* 0x00000070d600780c */ /* 0x000fe20006fa4670 */
[----:B------:R-:W1:Y:S01]  /*3ad0*/  SHFL.IDX PT, R128, R218, R124, 0x1f ;  /* 0x00001f7cda807589 */ /* 0x000e6200000e0000 */
[----:B--2---:R-:W-:-:S02]  /*3ae0*/  FSEL R117, R142, -INF , !P4 ;  /* 0xff8000008e757808 */ /* 0x004fc40006000000 */
[----:B------:R-:W-:Y:S01]  /*3af0*/  FSEL R123, R141, -INF , !P3 ;  /* 0xff8000008d7b7808 */ /* 0x000fe20005800000 */
[----:B------:R-:W2:Y:S01]  /*3b00*/  SHFL.IDX PT, R217, R17, R124, 0x1f ;  /* 0x00001f7c11d97589 */ /* 0x000ea200000e0000 */
[----:B------:R-:W-:Y:S02]  /*3b10*/  FSEL R120, R5, -INF , !P5 ;  /* 0xff80000005787808 */ /* 0x000fe40006800000 */
[C---:B------:R-:W-:Y:S02]  /*3b20*/  ISETP.GE.AND P4, PT, R215.reuse, 0x71, PT ;  /* 0x00000071d700780c */ /* 0x040fe40003f86270 */
[C---:B------:R-:W-:Y:S02]  /*3b30*/  ISETP.GE.AND P3, PT, R215.reuse, 0x78, PT ;  /* 0x00000078d700780c */ /* 0x040fe40003f66270 */
[----:B------:R-:W-:Y:S02]  /*3b40*/  ISETP.GE.AND P5, PT, R215, 0x79, PT ;  /* 0x00000079d700780c */ /* 0x000fe40003fa6270 */
[----:B------:R-:W3:Y:S01]  /*3b50*/  SHFL.IDX PT, R215, R17, R9, 0x1f ;  /* 0x00001f0911d77589 */ /* 0x000ee200000e0000 */
[----:B----4-:R-:W-:-:S02]  /*3b60*/  IADD3 R125, R9, 0xc, RZ ;  /* 0x0000000c097d7810 */ /* 0x010fc40007ffe0ff */
[C---:B------:R-:W-:Y:S02]  /*3b70*/  ISETP.GT.OR P4, PT, R214.reuse, 0x71, !P4 ;  /* 0x00000071d600780c */ /* 0x040fe40006784670 */
[C---:B------:R-:W-:Y:S01]  /*3b80*/  ISETP.GT.OR P3, PT, R214.reuse, 0x78, !P3 ;  /* 0x00000078d600780c */ /* 0x040fe20005f64670 */
[----:B------:R-:W4:Y:S01]  /*3b90*/  SHFL.IDX PT, R233, R17, R125, 0x1f ;  /* 0x00001f7d11e97589 */ /* 0x000f2200000e0000 */
[----:B------:R-:W-:-:S03]  /*3ba0*/  ISETP.GT.OR P5, PT, R214, 0x79, !P5 ;  /* 0x00000079d600780c */ /* 0x000fc60006fa4670 */
[----:B------:R-:W4:Y:S01]  /*3bb0*/  SHFL.IDX PT, R214, R218, R125, 0x1f ;  /* 0x00001f7ddad67589 */ /* 0x000f2200000e0000 */
[----:B------:R-:W-:Y:S02]  /*3bc0*/  WARPGROUP.DEPBAR.LE gsb0, 0x0 ;  /* 0x00008000000079c5 */ /* 0x000fe40000010000 */
[----:B-1----:R-:W-:Y:S01]  /*3bd0*/  FADD.FTZ R221, R25, -R128 ;  /* 0x8000008019dd7221 */ /* 0x002fe20000010000 */
[--C-:B------:R-:W-:Y:S01]  /*3be0*/  FADD.FTZ R129, R28, -R216.reuse ;  /* 0x800000d81c817221 */ /* 0x100fe20000010000 */
[----:B------:R-:W-:Y:S01]  /*3bf0*/  FADD.FTZ R130, R30, -R216 ;  /* 0x800000d81e827221 */ /* 0x000fe20000010000 */
[--C-:B------:R-:W-:Y:S01]  /*3c00*/  FADD.FTZ R226, R24, -R223.reuse ;  /* 0x800000df18e27221 */ /* 0x100fe20000010000 */
[----:B------:R-:W-:Y:S01]  /*3c10*/  FADD.FTZ R223, R26, -R223 ;  /* 0x800000df1adf7221 */ /* 0x000fe20000010000 */
[--C-:B--2---:R-:W-:Y:S01]  /*3c20*/  FFMA.FTZ R211, R211, UR4, -R217.reuse ;  /* 0x00000004d3d37c23 */ /* 0x104fe200080108d9 */
[----:B------:R-:W-:Y:S01]  /*3c30*/  FFMA.FTZ R26, R213, UR4, -R217 ;  /* 0x00000004d51a7c23 */ /* 0x000fe200080108d9 */
[----:B------:R-:W-:Y:S01]  /*3c40*/  FADD.FTZ R128, R27, -R128 ;  /* 0x800000801b807221 */ /* 0x000fe20000010000 */
[C---:B------:R-:W-:Y:S01]  /*3c50*/  VIADD R217, R9.reuse, 0x14 ;  /* 0x0000001409d97836 */ /* 0x040fe20000000000 */
[----:B------:R-:W1:Y:S01]  /*3c60*/  SHFL.IDX PT, R28, R17, R126, 0x1f ;  /* 0x00001f7e111c7589 */ /* 0x000e6200000e0000 */
[----:B------:R-:W-:-:S02]  /*3c70*/  VIADD R213, R9, 0x1c ;  /* 0x0000001c09d57836 */ /* 0x000fc40000000000 */
[--C-:B---3--:R-:W-:Y:S01]  /*3c80*/  FFMA.FTZ R216, R210, UR4, -R215.reuse ;  /* 0x00000004d2d87c23 */ /* 0x108fe200080108d7 */
[----:B------:R-:W-:Y:S01]  /*3c90*/  FFMA.FTZ R25, R212, UR4, -R215 ;  /* 0x00000004d4197c23 */ /* 0x000fe200080108d7 */
[C---:B------:R-:W-:Y:S01]  /*3ca0*/  VIADD R215, R9.reuse, 0x10 ;  /* 0x0000001009d77836 */ /* 0x040fe20000000000 */
[----:B------:R-:W2:Y:S01]  /*3cb0*/  SHFL.IDX PT, R222, R218, R217, 0x1f ;  /* 0x00001fd9dade7589 */ /* 0x000ea200000e0000 */
[----:B------:R-:W-:Y:S01]  /*3cc0*/  IADD3 R212, R9, 0x18, RZ ;  /* 0x0000001809d47810 */ /* 0x000fe20007ffe0ff */
[----:B------:R-:W3:Y:S01]  /*3cd0*/  MUFU.EX2 R211, R211 ;  /* 0x000000d300d37308 */ /* 0x000ee20000000800 */
[----:B----4-:R-:W-:Y:S01]  /*3ce0*/  FFMA.FTZ R224, R224, UR4, -R233 ;  /* 0x00000004e0e07c23 */ /* 0x010fe200080108e9 */
[----:B------:R-:W4:Y:S01]  /*3cf0*/  SHFL.IDX PT, R27, R218, R215, 0x1f ;  /* 0x00001fd7da1b7589 */ /* 0x000f2200000e0000 */
[--C-:B------:R-:W-:Y:S01]  /*3d00*/  FADD.FTZ R210, R29, -R214.reuse ;  /* 0x800000d61dd27221 */ /* 0x100fe20000010000 */
[----:B------:R-:W-:Y:S02]  /*3d10*/  FADD.FTZ R214, R31, -R214 ;  /* 0x800000d61fd67221 */ /* 0x000fe40000010000 */
[----:B------:R-:W4:Y:S02]  /*3d20*/  SHFL.IDX PT, R29, R218, R213, 0x1f ;  /* 0x00001fd5da1d7589 */ /* 0x000f2400000e0000 */
[----:B------:R-:W4:Y:S02]  /*3d30*/  MUFU.EX2 R26, R26 ;  /* 0x0000001a001a7308 */ /* 0x000f240000000800 */
[----:B------:R4:W4:Y:S04]  /*3d40*/  SHFL.IDX PT, R30, R218, R212, 0x1f ;  /* 0x00001fd4da1e7589 */ /* 0x00092800000e0000 */
[----:B------:R-:W4:Y:S02]  /*3d50*/  SHFL.IDX PT, R31, R17, R215, 0x1f ;  /* 0x00001fd7111f7589 */ /* 0x000f2400000e0000 */
[----:B------:R-:W4:Y:S01]  /*3d60*/  MUFU.EX2 R25, R25 ;  /* 0x0000001900197308 */ /* 0x000f220000000800 */
[--C-:B-1----:R-:W-:Y:S01]  /*3d70*/  FFMA.FTZ R24, R220, UR4, -R28.reuse ;  /* 0x00000004dc187c23 */ /* 0x102fe2000801081c */
[----:B------:R-:W-:Y:S01]  /*3d80*/  FFMA.FTZ R28, R219, UR4, -R28 ;  /* 0x00000004db1c7c23 */ /* 0x000fe2000801081c */
[----:B---3--:R-:W-:Y:S01]  /*3d90*/  FMUL.FTZ R221, R211, R221 ;  /* 0x000000ddd3dd7220 */ /* 0x008fe20000410000 */
[--C-:B--2---:R-:W-:Y:S01]  /*3da0*/  FADD.FTZ R220, R33, -R222.reuse ;  /* 0x800000de21dc7221 */ /* 0x104fe20000010000 */
[----:B------:R-:W-:Y:S01]  /*3db0*/  FADD.FTZ R222, R35, -R222 ;  /* 0x800000de23de7221 */ /* 0x000fe20000010000 */
[----:B------:R-:W1:Y:S02]  /*3dc0*/  SHFL.IDX PT, R33, R17, R212, 0x1f ;  /* 0x00001fd411217589 */ /* 0x000e6400000e0000 */
[----:B------:R-:W2:Y:S01]  /*3dd0*/  MUFU.EX2 R24, R24 ;  /* 0x0000001800187308 */ /* 0x000ea20000000800 */
[--C-:B----4-:R-:W-:Y:S01]  /*3de0*/  FADD.FTZ R218, R32, -R27.reuse ;  /* 0x8000001b20da7221 */ /* 0x110fe20000010000 */
[----:B------:R-:W-:Y:S01]  /*3df0*/  FADD.FTZ R219, R34, -R27 ;  /* 0x8000001b22db7221 */ /* 0x000fe20000010000 */
[----:B------:R-:W3:Y:S01]  /*3e00*/  SHFL.IDX PT, R32, R17, R217, 0x1f ;  /* 0x00001fd911207589 */ /* 0x000ee200000e0000 */
[----:B------:R-:W-:Y:S01]  /*3e10*/  FMUL.FTZ R128, R26, R128 ;  /* 0x000000801a807220 */ /* 0x000fe20000410000 */
[----:B------:R-:W-:-:S02]  /*3e20*/  FADD.FTZ R37, R37, -R29 ;  /* 0x8000001d25257221 */ /* 0x000fc40000010000 */
[----:B------:R-:W4:Y:S01]  /*3e30*/  SHFL.IDX PT, R34, R17, R213, 0x1f ;  /* 0x00001fd511227589 */ /* 0x000f2200000e0000 */
[----:B------:R-:W-:Y:S01]  /*3e40*/  FADD.FTZ R39, R39, -R29 ;  /* 0x8000001d27277221 */ /* 0x000fe20000010000 */
[----:B------:R2:W-:Y:S01]  /*3e50*/  MUFU.EX2 R27, R28 ;  /* 0x0000001c001b7308 */ /* 0x0005e20000000800 */
[--C-:B------:R-:W-:Y:S01]  /*3e60*/  FADD.FTZ R36, R36, -R30.reuse ;  /* 0x8000001e24247221 */ /* 0x100fe20000010000 */
[----:B------:R-:W-:Y:S01]  /*3e70*/  SHFL.IDX PT, R35, R15, R9, 0x1f ;  /* 0x00001f090f237589 */ /* 0x000fe200000e0000 */
[----:B------:R-:W-:Y:S01]  /*3e80*/  FADD.FTZ R38, R38, -R30 ;  /* 0x8000001e26267221 */ /* 0x000fe20000010000 */
[----:B------:R-:W-:Y:S01]  /*3e90*/  FMUL.FTZ R223, R25, R223 ;  /* 0x000000df19df7220 */ /* 0x000fe20000410000 */
[--C-:B------:R-:W-:Y:S01]  /*3ea0*/  FFMA.FTZ R29, R209, UR4, -R31.reuse ;  /* 0x00000004d11d7c23 */ /* 0x100fe2000801081f */
[----:B------:R-:W-:Y:S01]  /*3eb0*/  FFMA.FTZ R31, R208, UR4, -R31 ;  /* 0x00000004d01f7c23 */ /* 0x000fe2000801081f */
[----:B------:R-:W-:Y:S01]  /*3ec0*/  FFMA.FTZ R208, -R18, R18, 1 ;  /* 0x3f80000012d07423 */ /* 0x000fe20000010112 */
[----:B------:R-:W4:Y:S01]  /*3ed0*/  SHFL.IDX PT, R209, R15, R126, 0x1f ;  /* 0x00001f7e0fd17589 */ /* 0x000f2200000e0000 */
[----:B------:R-:W4:Y:S01]  /*3ee0*/  MUFU.EX2 R30, R224 ;  /* 0x000000e0001e7308 */ /* 0x000f220000000800 */
[----:B--2---:R-:W-:Y:S01]  /*3ef0*/  FFMA.FTZ R28, R225, UR4, -R233 ;  /* 0x00000004e11c7c23 */ /* 0x004fe200080108e9 */
[----:B------:R-:W-:Y:S01]  /*3f00*/  FFMA.FTZ R234, -R234, R234, 1 ;  /* 0x3f800000eaea7423 */ /* 0x000fe200000101ea */
[----:B------:R-:W-:Y:S01]  /*3f10*/  FMUL.FTZ R129, R24, R129 ;  /* 0x0000008118817220 */ /* 0x000fe20000410000 */
[----:B-1----:R-:W-:-:S04]  /*3f20*/  FFMA.FTZ R204, R204, UR4, -R33 ;  /* 0x00000004cccc7c23 */ /* 0x002fc80008010821 */
[----:B------:R1:W-:Y:S01]  /*3f30*/  MUFU.EX2 R18, R31 ;  /* 0x0000001f00127308 */ /* 0x0003e20000000800 */
[--C-:B---3--:R-:W-:Y:S01]  /*3f40*/  FFMA.FTZ R207, R207, UR4, -R32.reuse ;  /* 0x00000004cfcf7c23 */ /* 0x108fe20008010820 */
[----:B------:R-:W-:Y:S01]  /*3f50*/  FFMA.FTZ R32, R206, UR4, -R32 ;  /* 0x00000004ce207c23 */ /* 0x000fe20008010820 */
[----:B------:R-:W-:-:S04]  /*3f60*/  FFMA.FTZ R206, -R20, R20, 1 ;  /* 0x3f80000014ce7423 */ /* 0x000fc80000010114 */
[----:B------:R-:W-:Y:S01]  /*3f70*/  FMUL.FTZ R206, R206, R223 ;  /* 0x000000dfcece7220 */ /* 0x000fe20000410000 */
[----:B------:R2:W3:Y:S01]  /*3f80*/  MUFU.EX2 R20, R32 ;  /* 0x0000002000147308 */ /* 0x0004e20000000800 */
[----:B-1----:R-:W-:Y:S01]  /*3f90*/  FFMA.FTZ R31, R205, UR4, -R33 ;  /* 0x00000004cd1f7c23 */ /* 0x002fe20008010821 */
[----:B----4-:R-:W-:Y:S01]  /*3fa0*/  FFMA.FTZ R33, R139, UR4, -R34 ;  /* 0x000000048b217c23 */ /* 0x010fe20008010822 */
[----:B------:R-:W-:Y:S01]  /*3fb0*/  FMUL.FTZ R214, R30, R214 ;  /* 0x000000d61ed67220 */ /* 0x000fe20000410000 */
[----:B------:R-:W1:Y:S01]  /*3fc0*/  SHFL.IDX PT, R139, R15, R124, 0x1f ;  /* 0x00001f7c0f8b7589 */ /* 0x000e6200000e0000 */
[----:B------:R-:W-:Y:S01]  /*3fd0*/  FFMA.FTZ R223, -R194, R194, 1 ;  /* 0x3f800000c2df7423 */ /* 0x000fe200000101c2 */
[--C-:B------:R-:W-:Y:S02]  /*3fe0*/  FFMA.FTZ R205, R134, UR4, -R209.reuse ;  /* 0x0000000486cd7c23 */ /* 0x100fe400080108d1 */
[----:B------:R4:W1:Y:S01]  /*3ff0*/  MUFU.EX2 R17, R207 ;  /* 0x000000cf00117308 */ /* 0x0008620000000800 */
[----:B--2---:R-:W-:Y:S01]  /*4000*/  FFMA.FTZ R32, -R19, R19, 1 ;  /* 0x3f80000013207423 */ /* 0x004fe20000010113 */
[----:B------:R-:W-:Y:S01]  /*4010*/  FFMA.FTZ R134, R132, UR4, -R209 ;  /* 0x0000000484867c23 */ /* 0x000fe200080108d1 */
[----:B------:R-:W2:Y:S04]  /*4020*/  LDL.LU R194, [R1+0x140] ;  /* 0x0001400001c27983 */ /* 0x000ea80000300800 */
[----:B------:R-:W1:Y:S01]  /*4030*/  SHFL.IDX PT, R209, R10, R126, 0x1f ;  /* 0x00001f7e0ad17589 */ /* 0x000e6200000e0000 */
[----:B------:R1:W-:Y:S01]  /*4040*/  MUFU.EX2 R19, R204 ;  /* 0x000000cc00137308 */ /* 0x0003e20000000800 */
[----:B---3--:R-:W-:-:S02]  /*4050*/  FMUL.FTZ R222, R20, R222 ;  /* 0x000000de14de7220 */ /* 0x008fc40000410000 */
[----:B----4-:R-:W3:Y:S05]  /*4060*/  SHFL.IDX PT, R207, R15, R125, 0x1f ;  /* 0x00001f7d0fcf7589 */ /* 0x010eea00000e0000 */
        /* <DEDUP_REMOVED lines=15> */
[--C-:B---3--:R-:W-:Y:S01]  /*4160*/  FFMA.FTZ R136, R88, UR4, -R207.reuse ;  /* 0x0000000458887c23 */ /* 0x108fe200080108cf */
[----:B------:R-:W-:Y:S02]  /*4170*/  FFMA.FTZ R132, R121, UR4, -R207 ;  /* 0x0000000479847c23 */ /* 0x000fe400080108cf */
[----:B------:R-:W3:Y:S03]  /*4180*/  SHFL.IDX PT, R207, R10, R9, 0x1f ;  /* 0x00001f090acf7589 */ /* 0x000ee600000e0000 */
[----:B------:R1:W-:Y:S01]  /*4190*/  MUFU.EX2 R88, R135 ;  /* 0x0000008700587308 */ /* 0x0003e20000000800 */
[----:B------:R-:W3:Y:S07]  /*41a0*/  SHFL.IDX PT, R121, R10, R124, 0x1f ;  /* 0x00001f7c0a797589 */ /* 0x000eee00000e0000 */
[----:B----4-:R4:W-:Y:S01]  /*41b0*/  MUFU.EX2 R15, R133 ;  /* 0x00000085000f7308 */ /* 0x0109e20000000800 */
[----:B-1----:R-:W-:Y:S01]  /*41c0*/  FFMA.FTZ R135, R114, UR4, -R137 ;  /* 0x0000000472877c23 */ /* 0x002fe20008010889 */
[----:B------:R-:W-:Y:S01]  /*41d0*/  FMUL.FTZ R37, R32, R37 ;  /* 0x0000002520257220 */ /* 0x000fe20000410000 */
[----:B------:R-:W-:-:S05]  /*41e0*/  FMUL.FTZ R210, R28, R210 ;  /* 0x000000d21cd27220 */ /* 0x000fca0000410000 */
[----:B------:R-:W1:Y:S01]  /*41f0*/  MUFU.EX2 R29, R29 ;  /* 0x0000001d001d7308 */ /* 0x000e620000000800 */
[----:B----4-:R-:W-:Y:S01]  /*4200*/  FFMA.FTZ R133, R112, UR4, -R137 ;  /* 0x0000000470857c23 */ /* 0x010fe20008010889 */
[--C-:B------:R-:W-:Y:S01]  /*4210*/  FFMA.FTZ R137, R113, UR4, -R138.reuse ;  /* 0x0000000471897c23 */ /* 0x100fe2000801088a */
[----:B------:R-:W-:Y:S01]  /*4220*/  FFMA.FTZ R138, R89, UR4, -R138 ;  /* 0x00000004598a7c23 */ /* 0x000fe2000801088a */
[----:B------:R-:W-:Y:S01]  /*4230*/  FFMA.FTZ R113, R91, UR4, -R139 ;  /* 0x000000045b717c23 */ /* 0x000fe2000801088b */
[--C-:B------:R-:W-:Y:S01]  /*4240*/  FFMA.FTZ R112, R105, UR4, -R221.reuse ;  /* 0x0000000469707c23 */ /* 0x100fe200080108dd */
[----:B------:R-:W-:Y:S01]  /*4250*/  FFMA.FTZ R105, R102, UR4, -R221 ;  /* 0x0000000466697c23 */ /* 0x000fe200080108dd */
[----:B---3--:R-:W-:Y:S01]  /*4260*/  FFMA.FTZ R114, R101, UR4, -R207 ;  /* 0x0000000465727c23 */ /* 0x008fe200080108cf */
[----:B------:R3:W-:Y:S01]  /*4270*/  MUFU.EX2 R89, R205 ;  /* 0x000000cd00597308 */ /* 0x0007e20000000800 */
[----:B------:R-:W-:Y:S01]  /*4280*/  LDS R221, [R13+0x400] ;  /* 0x000400000ddd7984 */ /* 0x000fe20000000800 */
[----:B------:R-:W-:Y:S01]  /*4290*/  FFMA.FTZ R101, R90, UR4, -R121 ;  /* 0x000000045a657c23 */ /* 0x000fe20008010879 */
[----:B------:R-:W-:Y:S01]  /*42a0*/  FFMA.FTZ R102, R92, UR4, -R139 ;  /* 0x000000045c667c23 */ /* 0x000fe2000801088b */
[----:B------:R-:W-:Y:S01]  /*42b0*/  FFMA.FTZ R109, R109, UR4, -R207 ;  /* 0x000000046d6d7c23 */ /* 0x000fe200080108cf */
[----:B------:R-:W4:Y:S01]  /*42c0*/  SHFL.IDX PT, R139, R10, R213, 0x1f ;  /* 0x00001fd50a8b7589 */ /* 0x000f2200000e0000 */
[----:B------:R-:W-:Y:S01]  /*42d0*/  FFMA.FTZ R111, R111, UR4, -R121 ;  /* 0x000000046f6f7c23 */ /* 0x000fe20008010879 */
[----:B------:R-:W-:Y:S01]  /*42e0*/  FFMA.FTZ R121, R95, UR4, -R209 ;  /* 0x000000045f797c23 */ /* 0x000fe200080108d1 */
[----:B------:R1:W-:Y:S01]  /*42f0*/  MUFU.EX2 R91, R134 ;  /* 0x00000086005b7308 */ /* 0x0003e20000000800 */
[----:B---3--:R-:W3:Y:S01]  /*4300*/  SHFL.IDX PT, R205, R10, R125, 0x1f ;  /* 0x00001f7d0acd7589 */ /* 0x008ee200000e0000 */
[----:B------:R-:W-:Y:S01]  /*4310*/  FFMA.FTZ R209, -R232, R232, 1 ;  /* 0x3f800000e8d17423 */ /* 0x000fe200000101e8 */
[----:B-1----:R-:W-:-:S02]  /*4320*/  FMUL.FTZ R218, R29, R218 ;  /* 0x000000da1dda7220 */ /* 0x002fc40000410000 */
[----:B------:R-:W1:Y:S01]  /*4330*/  SHFL.IDX PT, R207, R10, R217, 0x1f ;  /* 0x00001fd90acf7589 */ /* 0x000e6200000e0000 */
[----:B------:R-:W-:Y:S02]  /*4340*/  FMUL.FTZ R209, R209, R214 ;  /* 0x000000d6d1d17220 */ /* 0x000fe40000410000 */
[----:B------:R4:W-:Y:S01]  /*4350*/  MUFU.EX2 R90, R136 ;  /* 0x00000088005a7308 */ /* 0x0009e20000000800 */
[----:B------:R-:W1:Y:S07]  /*4360*/  SHFL.IDX PT, R134, R10, R215, 0x1f ;  /* 0x00001fd70a867589 */ /* 0x000e6e00000e0000 */
[----:B------:R1:W-:Y:S01]  /*4370*/  MUFU.EX2 R92, R133 ;  /* 0x00000085005c7308 */ /* 0x0003e20000000800 */
[----:B----4-:R4:W4:Y:S01]  /*4380*/  SHFL.IDX PT, R136, R10, R212, 0x1f ;  /* 0x00001fd40a887589 */ /* 0x01092200000e0000 */
[--C-:B------:R-:W-:Y:S01]  /*4390*/  FFMA.FTZ R103, R103, UR4, -R139.reuse ;  /* 0x0000000467677c23 */ /* 0x100fe2000801088b */
[----:B------:R-:W-:Y:S01]  /*43a0*/  FFMA.FTZ R110, R110, UR4, -R139 ;  /* 0x000000046e6e7c23 */ /* 0x000fe2000801088b */
[----:B------:R-:W-:-:S04]  /*43b0*/  FFMA.FTZ R139, -R231, R231, 1 ;  /* 0x3f800000e78b7423 */ /* 0x000fc800000101e7 */
[----:B------:R4:W-:Y:S01]  /*43c0*/  MUFU.EX2 R95, R135 ;  /* 0x00000087005f7308 */ /* 0x0009e20000000800 */
[----:B---3--:R-:W-:Y:S01]  /*43d0*/  FFMA.FTZ R100, R100, UR4, -R205 ;  /* 0x0000000464647c23 */ /* 0x008fe200080108cd */
[----:B------:R-:W-:Y:S01]  /*43e0*/  FMUL.FTZ R139, R139, R218 ;  /* 0x000000da8b8b7220 */ /* 0x000fe20000410000 */
[----:B-1----:R-:W-:-:S05]  /*43f0*/  FFMA.FTZ R107, R107, UR4, -R207 ;  /* 0x000000046b6b7c23 */ /* 0x002fca00080108cf */
[----:B----4-:R1:W-:Y:S01]  /*4400*/  MUFU.EX2 R10, R132 ;  /* 0x00000084000a7308 */ /* 0x0103e20000000800 */
[--C-:B------:R-:W-:Y:S01]  /*4410*/  FFMA.FTZ R133, R97, UR4, -R134.reuse ;  /* 0x0000000461857c23 */ /* 0x100fe20008010886 */
[----:B------:R-:W-:Y:S01]  /*4420*/  FFMA.FTZ R134, R96, UR4, -R134 ;  /* 0x0000000460867c23 */ /* 0x000fe20008010886 */
[----:B------:R-:W3:Y:S01]  /*4430*/  SHFL.IDX PT, R97, R12, R126, 0x1f ;  /* 0x00001f7e0c617589 */ /* 0x000ee200000e0000 */
[----:B------:R-:W-:Y:S01]  /*4440*/  FFMA.FTZ R135, R98, UR4, -R207 ;  /* 0x0000000462877c23 */ /* 0x000fe200080108cf */
[----:B------:R-:W-:Y:S02]  /*4450*/  FSEL R207, R227, -INF , !P1 ;  /* 0xff800000e3cf7808 */ /* 0x000fe40004800000 */
[----:B------:R-:W4:Y:S01]  /*4460*/  SHFL.IDX PT, R96, R12, R125, 0x1f ;  /* 0x00001f7d0c607589 */ /* 0x000f2200000e0000 */
[----:B------:R-:W3:Y:S01]  /*4470*/  MUFU.EX2 R31, R31 ;  /* 0x0000001f001f7308 */ /* 0x000ee20000000800 */
[----:B-1----:R-:W-:Y:S01]  /*4480*/  FFMA.FTZ R132, R99, UR4, -R205 ;  /* 0x0000000463847c23 */ /* 0x002fe200080108cd */
[--C-:B------:R-:W-:Y:S01]  /*4490*/  FFMA.FTZ R108, R108, UR4, -R136.reuse ;  /* 0x000000046c6c7c23 */ /* 0x100fe20008010888 */
[----:B------:R-:W1:Y:S01]  /*44a0*/  SHFL.IDX PT, R99, R12, R124, 0x1f ;  /* 0x00001f7c0c637589 */ /* 0x000e6200000e0000 */
[----:B------:R-:W-:-:S03]  /*44b0*/  FFMA.FTZ R136, R93, UR4, -R136 ;  /* 0x000000045d887c23 */ /* 0x000fc60008010888 */
[----:B------:R-:W1:Y:S01]  /*44c0*/  SHFL.IDX PT, R205, R12, R9, 0x1f ;  /* 0x00001f090ccd7589 */ /* 0x000e6200000e0000 */
[----:B------:R1:W-:Y:S03]  /*44d0*/  MUFU.EX2 R93, R137 ;  /* 0x00000089005d7308 */ /* 0x0003e60000000800 */
[----:B------:R-:W-:Y:S04]  /*44e0*/  SHFL.IDX PT, R214, R221, R124, 0x1f ;  /* 0x00001f7cddd67589 */ /* 0x000fe800000e0000 */
[----:B------:R-:W1:Y:S01]  /*44f0*/  SHFL.IDX PT, R98, R12, R215, 0x1f ;  /* 0x00001fd70c627589 */ /* 0x000e6200000e0000 */
[----:B------:R-:W-:Y:S01]  /*4500*/  MUFU.EX2 R13, R113 ;  /* 0x00000071000d7308 */ /* 0x000fe20000000800 */
[----:B---3--:R-:W-:Y:S01]  /*4510*/  FMUL.FTZ R36, R31, R36 ;  /* 0x000000241f247220 */ /* 0x008fe20000410000 */
[--C-:B------:R-:W-:Y:S01]  /*4520*/  FFMA.FTZ R115, R115, UR4, -R97.reuse ;  /* 0x0000000473737c23 */ /* 0x100fe20008010861 */
[----:B------:R-:W-:Y:S01]  /*4530*/  FFMA.FTZ R117, R117, UR4, -R97 ;  /* 0x0000000475757c23 */ /* 0x000fe20008010861 */
[----:B------:R-:W-:Y:S01]  /*4540*/  SHFL.IDX PT, R218, R221, R126, 0x1f ;  /* 0x00001f7eddda7589 */ /* 0x000fe200000e0000 */
[--C-:B----4-:R-:W-:Y:S01]  /*4550*/  FFMA.FTZ R116, R116, UR4, -R96.reuse ;  /* 0x0000000474747c23 */ /* 0x110fe20008010860 */
[----:B------:R-:W-:-:S02]  /*4560*/  FFMA.FTZ R123, R123, UR4, -R96 ;  /* 0x000000047b7b7c23 */ /* 0x000fc40008010860 */
[----:B------:R-:W3:Y:S01]  /*4570*/  SHFL.IDX PT, R97, R12, R212, 0x1f ;  /* 0x00001fd40c617589 */ /* 0x000ee200000e0000 */
[----:B------:R4:W-:Y:S01]  /*4580*/  MUFU.EX2 R96, R112 ;  /* 0x0000007000607308 */ /* 0x0009e20000000800 */
[--C-:B-1----:R-:W-:Y:S01]  /*4590*/  FFMA.FTZ R137, R94, UR4, -R99.reuse ;  /* 0x000000045e897c23 */ /* 0x102fe20008010863 */
[----:B------:R-:W-:Y:S02]  /*45a0*/  FFMA.FTZ R122, R122, UR4, -R99 ;  /* 0x000000047a7a7c23 */ /* 0x000fe40008010863 */
[----:B------:R-:W-:Y:S01]  /*45b0*/  SHFL.IDX PT, R99, R12, R217, 0x1f ;  /* 0x00001fd90c637589 */ /* 0x000fe200000e0000 */
[--C-:B------:R-:W-:Y:S01]  /*45c0*/  FFMA.FTZ R106, R106, UR4, -R205.reuse ;  /* 0x000000046a6a7c23 */ /* 0x100fe200080108cd */
[----:B------:R-:W-:Y:S02]  /*45d0*/  FFMA.FTZ R119, R119, UR4, -R205 ;  /* 0x0000000477777c23 */ /* 0x000fe400080108cd */
[----:B------:R1:W3:Y:S01]  /*45e0*/  SHFL.IDX PT, R205, R12, R213, 0x1f ;  /* 0x00001fd50ccd7589 */ /* 0x0002e200000e0000 */
[----:B----4-:R-:W-:Y:S01]  /*45f0*/  FFMA.FTZ R112, -R22, R22, 1 ;  /* 0x3f80000016707423 */ /* 0x010fe20000010116 */
[----:B------:R-:W-:Y:S01]  /*4600*/  FSEL R22, R2, -INF , !P0 ;  /* 0xff80000002167808 */ /* 0x000fe20004000000 */
[----:B------:R4:W-:Y:S01]  /*4610*/  MUFU.EX2 R94, R138 ;  /* 0x0000008a005e7308 */ /* 0x0009e20000000800 */
[--C-:B------:R-:W-:Y:S01]  /*4620*/  FFMA.FTZ R118, R118, UR4, -R98.reuse ;  /* 0x0000000476767c23 */ /* 0x100fe20008010862 */
[----:B------:R-:W-:Y:S01]  /*4630*/  FFMA.FTZ R120, R120, UR4, -R98 ;  /* 0x0000000478787c23 */ /* 0x000fe20008010862 */
[----:B------:R-:W-:Y:S01]  /*4640*/  FMUL.FTZ R112, R112, R129 ;  /* 0x0000008170707220 */ /* 0x000fe20000410000 */
[----:B------:R-:W-:Y:S01]  /*4650*/  FMUL.FTZ R98, R27, R130 ;  /* 0x000000821b627220 */ /* 0x000fe20000410000 */
[----:B------:R-:W-:-:S03]  /*4660*/  FSEL R129, R127, -INF , !P3 ;  /* 0xff8000007f817808 */ /* 0x000fc60005800000 */
[----:B-1----:R1:W-:Y:S01]  /*4670*/  MUFU.EX2 R12, R105 ;  /* 0x00000069000c7308 */ /* 0x0023e20000000800 */
[----:B----4-:R-:W-:Y:S01]  /*4680*/  FFMA.FTZ R138, -R229, R229, 1 ;  /* 0x3f800000e58a7423 */ /* 0x010fe200000101e5 */
[--C-:B---3--:R-:W-:Y:S01]  /*4690*/  FFMA.FTZ R130, R22, UR4, -R97.reuse ;  /* 0x0000000416827c23 */ /* 0x108fe20008010861 */
[----:B------:R-:W-:Y:S02]  /*46a0*/  FFMA.FTZ R129, R129, UR4, -R97 ;  /* 0x0000000481817c23 */ /* 0x000fe40008010861 */
[----:B------:R-:W-:-:S03]  /*46b0*/  FMUL.FTZ R138, R138, R220 ;  /* 0x000000dc8a8a7220 */ /* 0x000fc60000410000 */
[----:B------:R3:W-:Y:S01]  /*46c0*/  MUFU.EX2 R97, R111 ;  /* 0x0000006f00617308 */ /* 0x0007e20000000800 */
[----:B-1----:R-:W-:Y:S01]  /*46d0*/  FMUL.FTZ R105, R21, R128 ;  /* 0x0000008015697220 */ /* 0x002fe20000410000 */
[----:B------:R-:W-:Y:S01]  /*46e0*/  FSEL R21, R6, -INF , !P2 ;  /* 0xff80000006157808 */ /* 0x000fe20005000000 */
[----:B------:R-:W-:Y:S01]  /*46f0*/  SHFL.IDX PT, R220, R221, R215, 0x1f ;  /* 0x00001fd7dddc7589 */ /* 0x000fe200000e0000 */
[----:B------:R-:W-:Y:S01]  /*4700*/  FSEL R128, R4, -INF , !P4 ;  /* 0xff80000004807808 */ /* 0x000fe20006000000 */
[----:B------:R-:W-:Y:S02]  /*4710*/  FFMA.FTZ R207, R207, UR4, -R205 ;  /* 0x00000004cfcf7c23 */ /* 0x000fe400080108cd */
[--C-:B------:R-:W-:Y:S01]  /*4720*/  FFMA.FTZ R113, R21, UR4, -R99.reuse ;  /* 0x0000000415717c23 */ /* 0x100fe20008010863 */
[----:B------:R1:W-:Y:S01]  /*4730*/  MUFU.EX2 R22, R109 ;  /* 0x0000006d00167308 */ /* 0x0003e20000000800 */
[----:B------:R-:W-:Y:S01]  /*4740*/  FFMA.FTZ R128, R128, UR4, -R99 ;  /* 0x0000000480807c23 */ /* 0x000fe20008010863 */
[----:B---3--:R-:W-:-:S04]  /*4750*/  FFMA.FTZ R111, -R237, R237, 1 ;  /* 0x3f800000ed6f7423 */ /* 0x008fc800000101ed */
[----:B------:R-:W-:Y:S02]  /*4760*/  FMUL.FTZ R111, R111, R222 ;  /* 0x000000de6f6f7220 */ /* 0x000fe40000410000 */
[----:B------:R3:W-:Y:S01]  /*4770*/  MUFU.EX2 R99, R121 ;  /* 0x0000007900637308 */ /* 0x0007e20000000800 */
[----:B-1----:R-:W-:Y:S01]  /*4780*/  FMUL.FTZ R109, R230, R210 ;  /* 0x000000d2e66d7220 */ /* 0x002fe20000410000 */
[----:B------:R-:W-:Y:S04]  /*4790*/  SHFL.IDX PT, R222, R221, R217, 0x1f ;  /* 0x00001fd9ddde7589 */ /* 0x000fe800000e0000 */
[----:B------:R-:W1:Y:S02]  /*47a0*/  SHFL.IDX PT, R210, R221, R9, 0x1f ;  /* 0x00001f09ddd27589 */ /* 0x000e6400000e0000 */
[----:B------:R4:W-:Y:S01]  /*47b0*/  MUFU.EX2 R21, R102 ;  /* 0x0000006600157308 */ /* 0x0009e20000000800 */
[----:B---3--:R-:W-:Y:S01]  /*47c0*/  FMUL.FTZ R121, R33, R39 ;  /* 0x0000002721797220 */ /* 0x008fe20000410000 */
[----:B------:R-:W-:-:S03]  /*47d0*/  FMUL.FTZ R39, R223, R37 ;  /* 0x00000025df277220 */ /* 0x000fc60000410000 */
[----:B------:R-:W-:Y:S01]  /*47e0*/  FMUL.FTZ R37, R234, R121 ;  /* 0x00000079ea257220 */ /* 0x000fe20000410000 */
[----:B------:R-:W-:Y:S02]  /*47f0*/  FADD.FTZ R121, R41, -R214 ;  /* 0x800000d629797221 */ /* 0x000fe40000010000 */
[----:B------:R3:W-:Y:S01]  /*4800*/  LDS R41, [R11+0x400] ;  /* 0x000400000b297984 */ /* 0x0007e20000000800 */
[----:B----4-:R-:W-:Y:S01]  /*4810*/  FMUL.FTZ R102, R23, R98 ;  /* 0x0000006217667220 */ /* 0x010fe20000410000 */
[----:B------:R-:W-:Y:S01]  /*4820*/  FSEL R23, R131, -INF , !P5 ;  /* 0xff80000083177808 */ /* 0x000fe20006800000 */
[----:B------:R4:W-:Y:S04]  /*4830*/  MUFU.EX2 R98, R101 ;  /* 0x0000006500627308 */ /* 0x0009e80000000800 */
[----:B------:R-:W-:-:S04]  /*4840*/  FFMA.FTZ R205, R23, UR4, -R205 ;  /* 0x0000000417cd7c23 */ /* 0x000fc800080108cd */
[----:B------:R3:W-:Y:S01]  /*4850*/  MUFU.EX2 R23, R114 ;  /* 0x0000007200177308 */ /* 0x0007e20000000800 */
[----:B----4-:R-:W-:Y:S02]  /*4860*/  FMUL.FTZ R101, R235, R36 ;  /* 0x00000024eb657220 */ /* 0x010fe40000410000 */
[----:B------:R-:W-:Y:S05]  /*4870*/  SHFL.IDX PT, R36, R221, R212, 0x1f ;  /* 0x00001fd4dd247589 */ /* 0x000fea00000e0000 */
[----:B------:R-:W4:Y:S01]  /*4880*/  MUFU.EX2 R35, R35 ;  /* 0x0000002300237308 */ /* 0x000f220000000800 */
[----:B---3--:R-:W-:Y:S02]  /*4890*/  FMUL.FTZ R114, R18, R219 ;  /* 0x000000db12727220 */ /* 0x008fe40000410000 */
[----:B------:R-:W-:Y:S01]  /*48a0*/  SHFL.IDX PT, R219, R221, R125, 0x1f ;  /* 0x00001f7ddddb7589 */ /* 0x000fe200000e0000 */
[----:B-1----:R-:W-:Y:S01]  /*48b0*/  FADD.FTZ R42, R42, -R210 ;  /* 0x800000d22a2a7221 */ /* 0x002fe20000010000 */
[----:B------:R-:W-:-:S03]  /*48c0*/  FADD.FTZ R214, R43, -R214 ;  /* 0x800000d62bd67221 */ /* 0x000fc60000010000 */
[----:B------:R-:W1:Y:S01]  /*48d0*/  MUFU.EX2 R34, R34 ;  /* 0x0000002200227308 */ /* 0x000e620000000800 */
[----:B------:R-:W3:Y:S01]  /*48e0*/  SHFL.IDX PT, R221, R221, R213, 0x1f ;  /* 0x00001fd5dddd7589 */ /* 0x000ee200000e0000 */
[----:B------:R-:W-:Y:S01]  /*48f0*/  FADD.FTZ R40, R40, -R210 ;  /* 0x800000d228287221 */ /* 0x000fe20000010000 */
[----:B------:R-:W-:Y:S01]  /*4900*/  FADD.FTZ R48, R48, -R220 ;  /* 0x800000dc30307221 */ /* 0x000fe20000010000 */
[----:B------:R-:W-:Y:S01]  /*4910*/  FMUL.FTZ R121, R15, R121 ;  /* 0x000000790f797220 */ /* 0x000fe20000410000 */
[----:B------:R-:W-:Y:S01]  /*4920*/  FADD.FTZ R44, R44, -R218 ;  /* 0x800000da2c2c7221 */ /* 0x000fe20000010000 */
[----:B------:R-:W-:Y:S02]  /*4930*/  FFMA.FTZ R11, -R201, R201, 1 ;  /* 0x3f800000c90b7423 */ /* 0x000fe400000101c9 */
[----:B------:R-:W1:Y:S08]  /*4940*/  MUFU.EX2 R104, R104 ;  /* 0x0000006800687308 */ /* 0x000e700000000800 */
[----:B------:R-:W2:Y:S08]  /*4950*/  MUFU.EX2 R100, R100 ;  /* 0x0000006400647308 */ /* 0x000eb00000000800 */
[----:B------:R-:W-:Y:S01]  /*4960*/  MUFU.EX2 R133, R133 ;  /* 0x0000008500857308 */ /* 0x000fe20000000800 */
[--C-:B---3--:R-:W-:Y:S01]  /*4970*/  FADD.FTZ R53, R53, -R221.reuse ;  /* 0x800000dd35357221 */ /* 0x108fe20000010000 */
[----:B------:R-:W-:-:S06]  /*4980*/  FADD.FTZ R55, R55, -R221 ;  /* 0x800000dd37377221 */ /* 0x000fcc0000010000 */
[----:B------:R-:W-:Y:S01]  /*4990*/  MUFU.EX2 R135, R135 ;  /* 0x0000008700877308 */ /* 0x000fe20000000800 */
[----:B------:R-:W3:Y:S01]  /*49a0*/  SHFL.IDX PT, R221, R41, R125, 0x1f ;  /* 0x00001f7d29dd7589 */ /* 0x000ee200000e0000 */
[--C-:B------:R-:W-:Y:S01]  /*49b0*/  FADD.FTZ R43, R45, -R219.reuse ;  /* 0x800000db2d2b7221 */ /* 0x100fe20000010000 */
[----:B------:R-:W-:Y:S01]  /*49c0*/  FFMA.FTZ R45, -R197, R197, 1 ;  /* 0x3f800000c52d7423 */ /* 0x000fe200000101c5 */
[----:B----4-:R-:W-:Y:S01]  /*49d0*/  FMUL.FTZ R42, R35, R42 ;  /* 0x0000002a232a7220 */ /* 0x010fe20000410000 */
[----:B------:R-:W-:Y:S01]  /*49e0*/  FADD.FTZ R47, R47, -R219 ;  /* 0x800000db2f2f7221 */ /* 0x000fe20000010000 */
[----:B------:R-:W-:Y:S01]  /*49f0*/  FADD.FTZ R210, R49, -R222 ;  /* 0x800000de31d27221 */ /* 0x000fe20000010000 */
[----:B------:R-:W-:Y:S01]  /*4a00*/  FADD.FTZ R219, R52, -R36 ;  /* 0x8000002434db7221 */ /* 0x000fe20000010000 */
[----:B------:R-:W-:Y:S01]  /*4a10*/  FMUL.FTZ R45, R45, R42 ;  /* 0x0000002a2d2d7220 */ /* 0x000fe20000410000 */
[----:B------:R-:W-:Y:S01]  /*4a20*/  FFMA.FTZ R42, -R171, R171, 1 ;  /* 0x3f800000ab2a7423 */ /* 0x000fe200000101ab */
[----:B------:R-:W-:Y:S01]  /*4a30*/  FMUL.FTZ R47, R10, R47 ;  /* 0x0000002f0a2f7220 */ /* 0x000fe20000410000 */
[----:B------:R-:W-:Y:S01]  /*4a40*/  FADD.FTZ R222, R51, -R222 ;  /* 0x800000de33de7221 */ /* 0x000fe20000010000 */
[----:B------:R-:W-:Y:S01]  /*4a50*/  FADD.FTZ R36, R54, -R36 ;  /* 0x8000002436247221 */ /* 0x000fe20000010000 */
[----:B------:R-:W-:Y:S01]  /*4a60*/  FFMA.FTZ R51, -R196, R196, 1 ;  /* 0x3f800000c4337423 */ /* 0x000fe200000101c4 */
[----:B------:R-:W-:Y:S01]  /*4a70*/  FMUL.FTZ R54, R92, R48 ;  /* 0x000000305c367220 */ /* 0x000fe20000410000 */
[----:B------:R-:W-:Y:S01]  /*4a80*/  FMUL.FTZ R48, R42, R47 ;  /* 0x0000002f2a307220 */ /* 0x000fe20000410000 */
[----:B------:R-:W-:Y:S01]  /*4a90*/  FMUL.FTZ R219, R96, R219 ;  /* 0x000000db60db7220 */ /* 0x000fe20000410000 */
[----:B------:R-:W-:Y:S01]  /*4aa0*/  FFMA.FTZ R42, -R168, R168, 1 ;  /* 0x3f800000a82a7423 */ /* 0x000fe200000101a8 */
[----:B------:R-:W-:Y:S01]  /*4ab0*/  FMUL.FTZ R51, R51, R121 ;  /* 0x0000007933337220 */ /* 0x000fe20000410000 */
[----:B------:R-:W-:Y:S08]  /*4ac0*/  MUFU.EX2 R134, R134 ;  /* 0x0000008600867308 */ /* 0x000ff00000000800 */
[----:B------:R-:W-:Y:S01]  /*4ad0*/  MUFU.EX2 R107, R107 ;  /* 0x0000006b006b7308 */ /* 0x000fe20000000800 */
[--C-:B---3--:R-:W-:Y:S01]  /*4ae0*/  FADD.FTZ R61, R61, -R221.reuse ;  /* 0x800000dd3d3d7221 */ /* 0x108fe20000010000 */
[----:B------:R-:W-:-:S06]  /*4af0*/  FADD.FTZ R221, R63, -R221 ;  /* 0x800000dd3fdd7221 */ /* 0x000fcc0000010000 */
[----:B------:R-:W3:Y:S01]  /*4b00*/  MUFU.EX2 R103, R103 ;  /* 0x0000006700677308 */ /* 0x000ee20000000800 */
[----:B------:R-:W-:Y:S01]  /*4b10*/  LDS R63, [R14+0x400] ;  /* 0x000400000e3f7984 */ /* 0x000fe20000000800 */
[----:B------:R-:W-:-:S06]  /*4b20*/  FMUL.FTZ R42, R42, R219 ;  /* 0x000000db2a2a7220 */ /* 0x000fcc0000410000 */
[----:B------:R-:W-:Y:S01]  /*4b30*/  MUFU.EX2 R106, R106 ;  /* 0x0000006a006a7308 */ /* 0x000fe20000000800 */
[----:B------:R-:W4:Y:S01]  /*4b40*/  SHFL.IDX PT, R121, R41, R126, 0x1f ;  /* 0x00001f7e29797589 */ /* 0x000f2200000e0000 */
[----:B------:R-:W-:Y:S01]  /*4b50*/  FADD.FTZ R218, R46, -R218 ;  /* 0x800000da2eda7221 */ /* 0x000fe20000010000 */
[----:B------:R-:W-:-:S05]  /*4b60*/  FMUL.FTZ R214, R88, R214 ;  /* 0x000000d658d67220 */ /* 0x000fca0000410000 */
[----:B------:R-:W-:Y:S01]  /*4b70*/  MUFU.EX2 R136, R136 ;  /* 0x0000008800887308 */ /* 0x000fe20000000800 */
[----:B------:R-:W2:Y:S01]  /*4b80*/  SHFL.IDX PT, R219, R41, R213, 0x1f ;  /* 0x00001fd529db7589 */ /* 0x000ea200000e0000 */
[----:B------:R-:W-:Y:S01]  /*4b90*/  FFMA.FTZ R46, -R195, R195, 1 ;  /* 0x3f800000c32e7423 */ /* 0x000fe200000101c3 */
[----:B-1----:R-:W-:Y:S01]  /*4ba0*/  FMUL.FTZ R40, R34, R40 ;  /* 0x0000002822287220 */ /* 0x002fe20000410000 */
[----:B------:R-:W-:Y:S01]  /*4bb0*/  FFMA.FTZ R49, -R198, R198, 1 ;  /* 0x3f800000c6317423 */ /* 0x000fe200000101c6 */
[----:B------:R-:W-:Y:S01]  /*4bc0*/  FFMA.FTZ R52, -R199, R199, 1 ;  /* 0x3f800000c7347423 */ /* 0x000fe200000101c7 */
[----:B------:R-:W-:Y:S01]  /*4bd0*/  FMUL.FTZ R44, R89, R44 ;  /* 0x0000002c592c7220 */ /* 0x000fe20000410000 */
[----:B------:R-:W-:Y:S01]  /*4be0*/  FMUL.FTZ R218, R91, R218 ;  /* 0x000000da5bda7220 */ /* 0x000fe20000410000 */
[----:B------:R-:W-:Y:S01]  /*4bf0*/  FMUL.FTZ R46, R46, R40 ;  /* 0x000000282e2e7220 */ /* 0x000fe20000410000 */
[----:B------:R-:W-:Y:S01]  /*4c00*/  FMUL.FTZ R49, R49, R214 ;  /* 0x000000d631317220 */ /* 0x000fe20000410000 */
[----:B------:R-:W-:Y:S01]  /*4c10*/  FMUL.FTZ R210, R93, R210 ;  /* 0x000000d25dd27220 */ /* 0x000fe20000410000 */
[----:B------:R-:W-:Y:S01]  /*4c20*/  FFMA.FTZ R40, -R203, R203, 1 ;  /* 0x3f800000cb287423 */ /* 0x000fe200000101cb */
[----:B------:R-:W1:Y:S01]  /*4c30*/  SHFL.IDX PT, R214, R41, R9, 0x1f ;  /* 0x00001f0929d67589 */ /* 0x000e6200000e0000 */
[----:B------:R-:W-:Y:S01]  /*4c40*/  FMUL.FTZ R52, R52, R44 ;  /* 0x0000002c34347220 */ /* 0x000fe20000410000 */
[----:B------:R-:W-:Y:S01]  /*4c50*/  FMUL.FTZ R44, R11, R218 ;  /* 0x000000da0b2c7220 */ /* 0x000fe20000410000 */
[----:B------:R-:W-:Y:S01]  /*4c60*/  FADD.FTZ R220, R50, -R220 ;  /* 0x800000dc32dc7221 */ /* 0x000fe20000010000 */
[----:B------:R-:W3:Y:S01]  /*4c70*/  SHFL.IDX PT, R218, R41, R212, 0x1f ;  /* 0x00001fd429da7589 */ /* 0x000ee200000e0000 */
[----:B------:R-:W-:Y:S01]  /*4c80*/  FMUL.FTZ R40, R40, R210 ;  /* 0x000000d228287220 */ /* 0x000fe20000410000 */
[----:B------:R-:W-:Y:S01]  /*4c90*/  FMUL.FTZ R222, R94, R222 ;  /* 0x000000de5ede7220 */ /* 0x000fe20000410000 */
[----:B------:R-:W-:Y:S01]  /*4ca0*/  MUFU.EX2 R137, R137 ;  /* 0x0000008900897308 */ /* 0x000fe20000000800 */
[----:B------:R-:W3:Y:S01]  /*4cb0*/  SHFL.IDX PT, R210, R41, R124, 0x1f ;  /* 0x00001f7c29d27589 */ /* 0x000ee200000e0000 */
[----:B------:R-:W-:Y:S01]  /*4cc0*/  FMUL.FTZ R220, R95, R220 ;  /* 0x000000dc5fdc7220 */ /* 0x000fe20000410000 */
[----:B------:R-:W-:Y:S01]  /*4cd0*/  FFMA.FTZ R11, -R170, R170, 1 ;  /* 0x3f800000aa0b7423 */ /* 0x000fe200000101aa */
[----:B------:R-:W-:Y:S01]  /*4ce0*/  FFMA.FTZ R47, -R169, R169, 1 ;  /* 0x3f800000a92f7423 */ /* 0x000fe200000101a9 */
[----:B------:R-:W-:Y:S01]  /*4cf0*/  FFMA.FTZ R50, -R200, R200, 1 ;  /* 0x3f800000c8327423 */ /* 0x000fe200000101c8 */
[----:B------:R-:W-:Y:S01]  /*4d00*/  FMUL.FTZ R43, R90, R43 ;  /* 0x0000002b5a2b7220 */ /* 0x000fe20000410000 */
[----:B------:R-:W-:Y:S01]  /*4d10*/  FMUL.FTZ R11, R11, R220 ;  /* 0x000000dc0b0b7220 */ /* 0x000fe20000410000 */
[----:B------:R-:W-:Y:S01]  /*4d20*/  FMUL.FTZ R47, R47, R222 ;  /* 0x000000de2f2f7220 */ /* 0x000fe20000410000 */
[----:B------:R-:W-:Y:S01]  /*4d30*/  SHFL.IDX PT, R220, R41, R217, 0x1f ;  /* 0x00001fd929dc7589 */ /* 0x000fe200000e0000 */
[--C-:B----4-:R-:W-:Y:S01]  /*4d40*/  FADD.FTZ R62, R62, -R121.reuse ;  /* 0x800000793e3e7221 */ /* 0x110fe20000010000 */
[----:B------:R-:W-:Y:S01]  /*4d50*/  FMUL.FTZ R50, R50, R43 ;  /* 0x0000002b32327220 */ /* 0x000fe20000410000 */
[----:B------:R-:W4:Y:S01]  /*4d60*/  MUFU.EX2 R108, R108 ;  /* 0x0000006c006c7308 */ /* 0x000f220000000800 */
[----:B------:R4:W4:Y:S01]  /*4d70*/  SHFL.IDX PT, R222, R41, R215, 0x1f ;  /* 0x00001fd729de7589 */ /* 0x00092200000e0000 */
[----:B------:R-:W-:Y:S01]  /*4d80*/  FADD.FTZ R60, R60, -R121 ;  /* 0x800000793c3c7221 */ /* 0x000fe20000010000 */
[----:B------:R-:W-:Y:S01]  /*4d90*/  FFMA.FTZ R43, -R202, R202, 1 ;  /* 0x3f800000ca2b7423 */ /* 0x000fe200000101ca */
[--C-:B--2---:R-:W-:Y:S01]  /*4da0*/  FADD.FTZ R121, R69, -R219.reuse ;  /* 0x800000db45797221 */ /* 0x104fe20000010000 */
[----:B------:R-:W-:Y:S01]  /*4db0*/  FADD.FTZ R219, R71, -R219 ;  /* 0x800000db47db7221 */ /* 0x000fe20000010000 */
[----:B------:R-:W-:Y:S01]  /*4dc0*/  FMUL.FTZ R62, R104, R62 ;  /* 0x0000003e683e7220 */ /* 0x000fe20000410000 */
[----:B------:R-:W-:Y:S01]  /*4dd0*/  FFMA.FTZ R71, -R158, R158, 1 ;  /* 0x3f8000009e477423 */ /* 0x000fe2000001019e */
[----:B------:R-:W-:Y:S01]  /*4de0*/  FMUL.FTZ R43, R43, R54 ;  /* 0x000000362b2b7220 */ /* 0x000fe20000410000 */
[----:B------:R-:W-:Y:S01]  /*4df0*/  FFMA.FTZ R54, -R167, R167, 1 ;  /* 0x3f800000a7367423 */ /* 0x000fe200000101a7 */
[----:B------:R-:W-:Y:S01]  /*4e00*/  FMUL.FTZ R223, R12, R36 ;  /* 0x000000240cdf7220 */ /* 0x000fe20000410000 */
[----:B------:R-:W-:Y:S01]  /*4e10*/  FMUL.FTZ R53, R13, R53 ;  /* 0x000000350d357220 */ /* 0x000fe20000410000 */
[----:B------:R-:W2:Y:S01]  /*4e20*/  LDL.LU R195, [R1+0x13c] ;  /* 0x00013c0001c37983 */ /* 0x000ea20000300800 */
[----:B------:R-:W-:Y:S01]  /*4e30*/  FFMA.FTZ R36, -R165, R165, 1 ;  /* 0x3f800000a5247423 */ /* 0x000fe200000101a5 */
[----:B------:R-:W-:Y:S01]  /*4e40*/  FMUL.FTZ R55, R21, R55 ;  /* 0x0000003715377220 */ /* 0x000fe20000410000 */
[----:B------:R-:W-:Y:S01]  /*4e50*/  FMUL.FTZ R71, R71, R62 ;  /* 0x0000003e47477220 */ /* 0x000fe20000410000 */
[----:B------:R-:W2:Y:S01]  /*4e60*/  LDL.LU R196, [R1+0x138] ;  /* 0x0001380001c47983 */ /* 0x000ea20000300800 */
[----:B-1----:R-:W-:Y:S01]  /*4e70*/  FADD.FTZ R56, R56, -R214 ;  /* 0x800000d638387221 */ /* 0x002fe20000010000 */
[----:B------:R-:W-:Y:S01]  /*4e80*/  FMUL.FTZ R54, R54, R53 ;  /* 0x0000003536367220 */ /* 0x000fe20000410000 */
[----:B------:R-:W-:Y:S01]  /*4e90*/  MUFU.EX2 R115, R115 ;  /* 0x0000007300737308 */ /* 0x000fe20000000800 */
[----:B------:R-:W1:Y:S01]  /*4ea0*/  SHFL.IDX PT, R62, R63, R9, 0x1f ;  /* 0x00001f093f3e7589 */ /* 0x000e6200000e0000 */
[----:B------:R-:W-:-:S06]  /*4eb0*/  FMUL.FTZ R53, R36, R55 ;  /* 0x0000003724357220 */ /* 0x000fcc0000410000 */
[----:B------:R-:W-:Y:S01]  /*4ec0*/  MUFU.EX2 R122, R122 ;  /* 0x0000007a007a7308 */ /* 0x000fe20000000800 */
[----:B------:R-:W2:Y:S01]  /*4ed0*/  LDL.LU R197, [R1+0x134] ;  /* 0x0001340001c57983 */ /* 0x000ea20000300800 */
[----:B---3--:R-:W-:-:S06]  /*4ee0*/  FADD.FTZ R36, R68, -R218 ;  /* 0x800000da44247221 */ /* 0x008fcc0000010000 */
[----:B------:R-:W3:Y:S01]  /*4ef0*/  MUFU.EX2 R216, R216 ;  /* 0x000000d800d87308 */ /* 0x000ee20000000800 */
[----:B------:R-:W2:Y:S01]  /*4f00*/  LDL.LU R198, [R1+0x130] ;  /* 0x0001300001c67983 */ /* 0x000ea20000300800 */
[----:B------:R-:W-:Y:S01]  /*4f10*/  FADD.FTZ R58, R58, -R214 ;  /* 0x800000d63a3a7221 */ /* 0x000fe20000010000 */
[----:B------:R-:W-:-:S05]  /*4f20*/  FFMA.FTZ R68, -R164, R164, 1 ;  /* 0x3f800000a4447423 */ /* 0x000fca00000101a4 */
[----:B------:R-:W3:Y:S01]  /*4f30*/  MUFU.EX2 R110, R110 ;  /* 0x0000006e006e7308 */ /* 0x000ee20000000800 */
[----:B------:R-:W2:Y:S01]  /*4f40*/  LDL.LU R199, [R1+0x12c] ;  /* 0x00012c0001c77983 */ /* 0x000ea20000300800 */
[----:B------:R-:W-:Y:S01]  /*4f50*/  FMUL.FTZ R56, R22, R56 ;  /* 0x0000003816387220 */ /* 0x000fe20000410000 */
[----:B------:R-:W-:-:S05]  /*4f60*/  FADD.FTZ R57, R57, -R210 ;  /* 0x800000d239397221 */ /* 0x000fca0000010000 */
[----:B------:R-:W-:Y:S01]  /*4f70*/  MUFU.EX2 R132, R132 ;  /* 0x0000008400847308 */ /* 0x000fe20000000800 */
[----:B------:R-:W2:Y:S01]  /*4f80*/  LDL.LU R200, [R1+0x128] ;  /* 0x0001280001c87983 */ /* 0x000ea20000300800 */
[----:B------:R-:W-:-:S06]  /*4f90*/  FADD.FTZ R59, R59, -R210 ;  /* 0x800000d23b3b7221 */ /* 0x000fcc0000010000 */
        /* <DEDUP_REMOVED lines=20> */
[----:B------:R-:W-:Y:S01]  /*50e0*/  SHFL.IDX PT, R212, R63, R212, 0x1f ;  /* 0x00001fd43fd47589 */ /* 0x000fe200000e0000 */
[----:B------:R-:W-:Y:S01]  /*50f0*/  FFMA.FTZ R14, -R163, R163, 1 ;  /* 0x3f800000a30e7423 */ /* 0x000fe200000101a3 */
[----:B----4-:R-:W-:Y:S01]  /*5100*/  FFMA.FTZ R41, -R166, R166, 1 ;  /* 0x3f800000a6297423 */ /* 0x010fe200000101a6 */
[----:B------:R-:W-:Y:S01]  /*5110*/  FADD.FTZ R218, R70, -R218 ;  /* 0x800000da46da7221 */ /* 0x000fe20000010000 */
[----:B------:R-:W2:Y:S01]  /*5120*/  LDL.LU R203, [R1+0x11c] ;  /* 0x00011c0001cb7983 */ /* 0x000ea20000300800 */
[----:B------:R-:W-:Y:S01]  /*5130*/  FMUL.FTZ R56, R97, R57 ;  /* 0x0000003961387220 */ /* 0x000fe20000410000 */
[----:B------:R-:W-:Y:S01]  /*5140*/  FFMA.FTZ R69, -R161, R161, 1 ;  /* 0x3f800000a1457423 */ /* 0x000fe200000101a1 */
[----:B------:R-:W-:Y:S01]  /*5150*/  FMUL.FTZ R61, R100, R61 ;  /* 0x0000003d643d7220 */ /* 0x000fe20000410000 */
[----:B------:R-:W4:Y:S01]  /*5160*/  SHFL.IDX PT, R63, R63, R213, 0x1f ;  /* 0x00001fd53f3f7589 */ /* 0x000f2200000e0000 */
[----:B------:R-:W-:Y:S01]  /*5170*/  FADD.FTZ R64, R64, -R222 ;  /* 0x800000de40407221 */ /* 0x000fe20000010000 */
[----:B------:R-:W-:Y:S01]  /*5180*/  FADD.FTZ R65, R65, -R220 ;  /* 0x800000dc41417221 */ /* 0x000fe20000010000 */
[----:B------:R-:W-:Y:S01]  /*5190*/  FMUL.FTZ R60, R99, R60 ;  /* 0x0000003c633c7220 */ /* 0x000fe20000410000 */
[----:B------:R2:W5:Y:S01]  /*51a0*/  LDL.LU R171, [R1+0x118] ;  /* 0x0001180001ab7983 */ /* 0x0005620000300800 */
[----:B------:R-:W-:Y:S01]  /*51b0*/  FADD.FTZ R66, R66, -R222 ;  /* 0x800000de42427221 */ /* 0x000fe20000010000 */
[----:B------:R-:W-:Y:S01]  /*51c0*/  FADD.FTZ R67, R67, -R220 ;  /* 0x800000dc43437221 */ /* 0x000fe20000010000 */
[----:B------:R-:W-:Y:S01]  /*51d0*/  FMUL.FTZ R121, R103, R121 ;  /* 0x0000007967797220 */ /* 0x000fe20000410000 */
[----:B------:R2:W5:Y:S01]  /*51e0*/  LDL.LU R170, [R1+0x114] ;  /* 0x0001140001aa7983 */ /* 0x0005620000300800 */
[----:B------:R-:W-:Y:S01]  /*51f0*/  FMUL.FTZ R59, R98, R59 ;  /* 0x0000003b623b7220 */ /* 0x000fe20000410000 */
[--C-:B-1----:R-:W-:Y:S01]  /*5200*/  FADD.FTZ R72, R72, -R62.reuse ;  /* 0x8000003e48487221 */ /* 0x102fe20000010000 */
[----:B------:R-:W-:Y:S01]  /*5210*/  FADD.FTZ R74, R74, -R62 ;  /* 0x8000003e4a4a7221 */ /* 0x000fe20000010000 */
[----:B------:R1:W5:Y:S01]  /*5220*/  LDL.LU R169, [R1+0x110] ;  /* 0x0001100001a97983 */ /* 0x0003620000300800 */
[----:B------:R-:W-:Y:S01]  /*5230*/  FMUL.FTZ R57, R55, R58 ;  /* 0x0000003a37397220 */ /* 0x000fe20000410000 */
[----:B------:R-:W-:Y:S01]  /*5240*/  FFMA.FTZ R70, -R159, R159, 1 ;  /* 0x3f8000009f467423 */ /* 0x000fe2000001019f */
[----:B------:R-:W1:Y:S01]  /*5250*/  MUFU.EX2 R130, R130 ;  /* 0x0000008200827308 */ /* 0x000e620000000800 */
[----:B------:R1:W5:Y:S01]  /*5260*/  LDL.LU R168, [R1+0x10c] ;  /* 0x00010c0001a87983 */ /* 0x0003620000300800 */
[----:B------:R-:W-:-:S06]  /*5270*/  FMUL.FTZ R58, R14, R56 ;  /* 0x000000380e3a7220 */ /* 0x000fcc0000410000 */
[----:B------:R-:W1:Y:S01]  /*5280*/  MUFU.EX2 R113, R113 ;  /* 0x0000007100717308 */ /* 0x000e620000000800 */
[----:B------:R1:W5:Y:S01]  /*5290*/  LDL.LU R167, [R1+0x108] ;  /* 0x0001080001a77983 */ /* 0x0003620000300800 */
[----:B------:R-:W-:Y:S01]  /*52a0*/  FFMA.FTZ R56, -R160, R160, 1 ;  /* 0x3f800000a0387423 */ /* 0x000fe200000101a0 */
[----:B------:R-:W-:Y:S01]  /*52b0*/  FMUL.FTZ R36, R108, R36 ;  /* 0x000000246c247220 */ /* 0x000fe20000410000 */
[----:B---3--:R-:W-:Y:S01]  /*52c0*/  FMUL.FTZ R226, R216, R226 ;  /* 0x000000e2d8e27220 */ /* 0x008fe20000410000 */
[----:B------:R3:W5:Y:S01]  /*52d0*/  LDL.LU R166, [R1+0x104] ;  /* 0x0001040001a67983 */ /* 0x0007620000300800 */
[----:B------:R-:W-:Y:S01]  /*52e0*/  FMUL.FTZ R69, R69, R59 ;  /* 0x0000003b45457220 */ /* 0x000fe20000410000 */
[----:B------:R-:W-:Y:S01]  /*52f0*/  FMUL.FTZ R70, R70, R61 ;  /* 0x0000003d46467220 */ /* 0x000fe20000410000 */
[----:B------:R-:W-:Y:S01]  /*5300*/  FFMA.FTZ R55, -R155, R155, 1 ;  /* 0x3f8000009b377423 */ /* 0x000fe2000001019b */
[----:B------:R3:W5:Y:S01]  /*5310*/  LDL.LU R165, [R1+0x100] ;  /* 0x0001000001a57983 */ /* 0x0007620000300800 */
[----:B------:R-:W-:Y:S01]  /*5320*/  FFMA.FTZ R59, -R156, R156, 1 ;  /* 0x3f8000009c3b7423 */ /* 0x000fe2000001019c */
[----:B------:R-:W-:Y:S01]  /*5330*/  FMUL.FTZ R64, R133, R64 ;  /* 0x0000004085407220 */ /* 0x000fe20000410000 */
[----:B------:R-:W-:Y:S01]  /*5340*/  FMUL.FTZ R56, R56, R60 ;  /* 0x0000003c38387220 */ /* 0x000fe20000410000 */
[----:B------:R3:W5:Y:S01]  /*5350*/  LDL.LU R164, [R1+0xfc] ;  /* 0x0000fc0001a47983 */ /* 0x0007620000300800 */
[----:B------:R-:W-:Y:S01]  /*5360*/  FMUL.FTZ R61, R135, R65 ;  /* 0x00000041873d7220 */ /* 0x000fe20000410000 */
[----:B------:R-:W-:Y:S01]  /*5370*/  FMUL.FTZ R66, R134, R66 ;  /* 0x0000004286427220 */ /* 0x000fe20000410000 */
[----:B------:R-:W-:Y:S01]  /*5380*/  FFMA.FTZ R14, -R157, R157, 1 ;  /* 0x3f8000009d0e7423 */ /* 0x000fe2000001019d */
[----:B------:R3:W5:Y:S01]  /*5390*/  LDL.LU R163, [R1+0xf8] ;  /* 0x0000f80001a37983 */ /* 0x0007620000300800 */
[----:B------:R-:W-:Y:S01]  /*53a0*/  FFMA.FTZ R60, -R154, R154, 1 ;  /* 0x3f8000009a3c7423 */ /* 0x000fe2000001019a */
[----:B------:R-:W-:Y:S01]  /*53b0*/  FMUL.FTZ R67, R107, R67 ;  /* 0x000000436b437220 */ /* 0x000fe20000410000 */
[----:B------:R-:W-:Y:S01]  /*53c0*/  FFMA.FTZ R62, -R148, R148, 1 ;  /* 0x3f800000943e7423 */ /* 0x000fe20000010194 */
[----:B------:R3:W5:Y:S01]  /*53d0*/  LDL.LU R162, [R1+0xf4] ;  /* 0x0000f40001a27983 */ /* 0x0007620000300800 */
[--C-:B------:R-:W-:Y:S01]  /*53e0*/  FADD.FTZ R73, R73, -R124.reuse ;  /* 0x8000007c49497221 */ /* 0x100fe20000010000 */
[----:B------:R-:W-:Y:S01]  /*53f0*/  FADD.FTZ R75, R75, -R124 ;  /* 0x8000007c4b4b7221 */ /* 0x000fe20000010000 */
[--C-:B----4-:R-:W-:Y:S01]  /*5400*/  FADD.FTZ R85, R85, -R63.reuse ;  /* 0x8000003f55557221 */ /* 0x110fe20000010000 */
[----:B------:R3:W5:Y:S01]  /*5410*/  LDL.LU R161, [R1+0xf0] ;  /* 0x0000f00001a17983 */ /* 0x0007620000300800 */
[----:B------:R-:W-:Y:S01]  /*5420*/  FMUL.FTZ R64, R59, R64 ;  /* 0x000000403b407220 */ /* 0x000fe20000410000 */
[----:B------:R-:W-:Y:S01]  /*5430*/  FADD.FTZ R87, R87, -R63 ;  /* 0x8000003f57577221 */ /* 0x000fe20000010000 */
[--C-:B------:R-:W-:Y:S01]  /*5440*/  FADD.FTZ R84, R84, -R212.reuse ;  /* 0x800000d454547221 */ /* 0x100fe20000010000 */
[----:B------:R3:W5:Y:S01]  /*5450*/  LDL.LU R160, [R1+0xec] ;  /* 0x0000ec0001a07983 */ /* 0x0007620000300800 */
[----:B------:R-:W-:Y:S01]  /*5460*/  FMUL.FTZ R55, R55, R61 ;  /* 0x0000003d37377220 */ /* 0x000fe20000410000 */
[----:B------:R-:W-:Y:S01]  /*5470*/  FADD.FTZ R86, R86, -R212 ;  /* 0x800000d456567221 */ /* 0x000fe20000010000 */
[----:B------:R-:W-:Y:S01]  /*5480*/  FFMA.FTZ R210, -R144, R144, 1 ;  /* 0x3f80000090d27423 */ /* 0x000fe20000010190 */
[----:B------:R3:W5:Y:S01]  /*5490*/  LDL.LU R159, [R1+0xe8] ;  /* 0x0000e800019f7983 */ /* 0x0007620000300800 */
[----:B------:R-:W-:Y:S01]  /*54a0*/  FFMA.FTZ R59, -R152, R152, 1 ;  /* 0x3f800000983b7423 */ /* 0x000fe20000010198 */
[----:B------:R-:W-:Y:S01]  /*54b0*/  FFMA.FTZ R61, -R151, R151, 1 ;  /* 0x3f800000973d7423 */ /* 0x000fe20000010197 */
[--C-:B------:R-:W-:Y:S01]  /*54c0*/  FADD.FTZ R77, R77, -R125.reuse ;  /* 0x8000007d4d4d7221 */ /* 0x100fe20000010000 */
[----:B------:R3:W5:Y:S01]  /*54d0*/  LDL.LU R158, [R1+0xe4] ;  /* 0x0000e400019e7983 */ /* 0x0007620000300800 */
[----:B------:R-:W-:Y:S01]  /*54e0*/  FMUL.FTZ R65, R60, R66 ;  /* 0x000000423c417220 */ /* 0x000fe20000410000 */
[----:B------:R-:W-:Y:S01]  /*54f0*/  FADD.FTZ R79, R79, -R125 ;  /* 0x8000007d4f4f7221 */ /* 0x000fe20000010000 */
[--C-:B------:R-:W-:Y:S01]  /*5500*/  FADD.FTZ R76, R76, -R126.reuse ;  /* 0x8000007e4c4c7221 */ /* 0x100fe20000010000 */
[----:B------:R3:W5:Y:S01]  /*5510*/  LDL.LU R157, [R1+0xe0] ;  /* 0x0000e000019d7983 */ /* 0x0007620000300800 */
[----:B------:R-:W-:Y:S01]  /*5520*/  FFMA.FTZ R66, -R153, R153, 1 ;  /* 0x3f80000099427423 */ /* 0x000fe20000010199 */
[----:B------:R-:W-:Y:S01]  /*5530*/  FADD.FTZ R78, R78, -R126 ;  /* 0x8000007e4e4e7221 */ /* 0x000fe20000010000 */
[----:B------:R-:W-:Y:S01]  /*5540*/  FMUL.FTZ R218, R136, R218 ;  /* 0x000000da88da7220 */ /* 0x000fe20000410000 */
[----:B------:R3:W5:Y:S01]  /*5550*/  LDL.LU R156, [R1+0xdc] ;  /* 0x0000dc00019c7983 */ /* 0x0007620000300800 */
[----:B------:R-:W-:Y:S01]  /*5560*/  FMUL.FTZ R59, R59, R67 ;  /* 0x000000433b3b7220 */ /* 0x000fe20000410000 */
[--C-:B------:R-:W-:Y:S01]  /*5570*/  FADD.FTZ R80, R80, -R215.reuse ;  /* 0x800000d750507221 */ /* 0x100fe20000010000 */
[----:B------:R-:W-:Y:S01]  /*5580*/  FADD.FTZ R82, R82, -R215 ;  /* 0x800000d752527221 */ /* 0x000fe20000010000 */
[----:B------:R3:W5:Y:S01]  /*5590*/  LDL.LU R155, [R1+0xd8] ;  /* 0x0000d800019b7983 */ /* 0x0007620000300800 */
[----:B------:R-:W-:Y:S01]  /*55a0*/  FMUL.FTZ R61, R61, R121 ;  /* 0x000000793d3d7220 */ /* 0x000fe20000410000 */
[--C-:B------:R-:W-:Y:S01]  /*55b0*/  FADD.FTZ R81, R81, -R217.reuse ;  /* 0x800000d951517221 */ /* 0x100fe20000010000 */
[----:B------:R-:W-:Y:S01]  /*55c0*/  FADD.FTZ R83, R83, -R217 ;  /* 0x800000d953537221 */ /* 0x000fe20000010000 */
[----:B------:R3:W5:Y:S01]  /*55d0*/  LDL.LU R154, [R1+0xd4] ;  /* 0x0000d400019a7983 */ /* 0x0007620000300800 */
[----:B------:R-:W-:Y:S01]  /*55e0*/  FFMA.FTZ R67, -R150, R150, 1 ;  /* 0x3f80000096437423 */ /* 0x000fe20000010196 */
[----:B------:R-:W-:Y:S01]  /*55f0*/  FMUL.FTZ R121, R106, R72 ;  /* 0x000000486a797220 */ /* 0x000fe20000410000 */
[----:B------:R-:W-:Y:S01]  /*5600*/  FFMA.FTZ R213, -R5, R5, 1 ;  /* 0x3f80000005d57423 */ /* 0x000fe20000010105 */
[----:B------:R3:W5:Y:S01]  /*5610*/  LDL.LU R153, [R1+0xd0] ;  /* 0x0000d00001997983 */ /* 0x0007620000300800 */
[----:B------:R-:W-:Y:S01]  /*5620*/  FFMA.FTZ R60, -R149, R149, 1 ;  /* 0x3f800000953c7423 */ /* 0x000fe20000010195 */
[----:B------:R-:W-:Y:S01]  /*5630*/  FFMA.FTZ R214, -R4, R4, 1 ;  /* 0x3f80000004d67423 */ /* 0x000fe20000010104 */
[----:B------:R-:W4:Y:S01]  /*5640*/  MUFU.EX2 R129, R129 ;  /* 0x0000008100817308 */ /* 0x000f220000000800 */
[----:B------:R3:W5:Y:S01]  /*5650*/  LDL.LU R152, [R1+0xcc] ;  /* 0x0000cc0001987983 */ /* 0x0007620000300800 */
[----:B------:R-:W-:-:S06]  /*5660*/  FFMA.FTZ R124, -R147, R147, 1 ;  /* 0x3f800000937c7423 */ /* 0x000fcc0000010193 */
[----:B------:R-:W3:Y:S01]  /*5670*/  MUFU.EX2 R128, R128 ;  /* 0x0000008000807308 */ /* 0x000ee20000000800 */
[----:B------:R1:W5:Y:S01]  /*5680*/  LDL.LU R151, [R1+0xc8] ;  /* 0x0000c80001977983 */ /* 0x0003620000300800 */
[----:B------:R-:W-:-:S06]  /*5690*/  FMUL.FTZ R62, R62, R121 ;  /* 0x000000793e3e7220 */ /* 0x000fcc0000410000 */
[----:B------:R-:W3:Y:S01]  /*56a0*/  MUFU.EX2 R207, R207 ;  /* 0x000000cf00cf7308 */ /* 0x000ee20000000800 */
[----:B------:R1:W5:Y:S01]  /*56b0*/  LDL.LU R150, [R1+0xc4] ;  /* 0x0000c40001967983 */ /* 0x0003620000300800 */
[----:B------:R-:W-:-:S06]  /*56c0*/  FFMA.FTZ R63, -R146, R146, 1 ;  /* 0x3f800000923f7423 */ /* 0x000fcc0000010192 */
[----:B------:R-:W3:Y:S01]  /*56d0*/  MUFU.EX2 R205, R205 ;  /* 0x000000cd00cd7308 */ /* 0x000ee20000000800 */
[----:B------:R1:W5:Y:S01]  /*56e0*/  LDL.LU R149, [R1+0xc0] ;  /* 0x0000c00001957983 */ /* 0x0003620000300800 */
[----:B------:R-:W-:Y:S01]  /*56f0*/  FFMA.FTZ R121, -R145, R145, 1 ;  /* 0x3f80000091797423 */ /* 0x000fe20000010191 */
        /* <DEDUP_REMOVED lines=12> */
[----:B------:R1:W5:Y:S04]  /*57c0*/  LDL.LU R143, [R1+0xa8] ;  /* 0x0000a800018f7983 */ /* 0x0003680000300800 */
        /* <DEDUP_REMOVED lines=16> */
[----:B-1----:R-:W-:Y:S01]  /*58d0*/  FMUL.FTZ R73, R130, R84 ;  /* 0x0000005482497220 */ /* 0x002fe20000410000 */
[----:B------:R-:W-:Y:S01]  /*58e0*/  FMUL.FTZ R121, R121, R36 ;  /* 0x0000002479797220 */ /* 0x000fe20000410000 */
[----:B------:R-:W-:Y:S02]  /*58f0*/  FMUL.FTZ R36, R113, R81 ;  /* 0x0000005171247220 */ /* 0x000fe40000410000 */
[----:B------:R-:W-:Y:S01]  /*5900*/  FMUL.FTZ R218, R218, R73 ;  /* 0x00000049dada7220 */ /* 0x000fe20000410000 */
[----:B------:R-:W-:Y:S01]  /*5910*/  F2FP.BF16.F32.PACK_AB R73, R47, R11 ;  /* 0x0000000b2f49723e */ /* 0x000fe200000010ff */
[----:B------:R-:W-:Y:S01]  /*5920*/  FMUL.FTZ R221, R132, R221 ;  /* 0x000000dd84dd7220 */ /* 0x000fe20000410000 */
[----:B----4-:R-:W-:Y:S01]  /*5930*/  FMUL.FTZ R86, R129, R86 ;  /* 0x0000005681567220 */ /* 0x010fe20000410000 */
[----:B------:R-:W-:Y:S01]  /*5940*/  FMUL.FTZ R38, R236, R38 ;  /* 0x00000026ec267220 */ /* 0x000fe20000410000 */
[----:B------:R-:W-:Y:S01]  /*5950*/  FMUL.FTZ R74, R119, R74 ;  /* 0x0000004a774a7220 */ /* 0x000fe20000410000 */
[----:B------:R-:W-:Y:S01]  /*5960*/  FMUL.FTZ R80, R118, R80 ;  /* 0x0000005076507220 */ /* 0x000fe20000410000 */
        /* <DEDUP_REMOVED lines=66> */
[----:B--2---:R-:W-:-:S05]  /*5d90*/  IMAD R11, R0, 0x4000, R220 ;  /* 0x00004000000b7824 */ /* 0x004fca00078e02dc */
[----:B------:R-:W-:-:S05]  /*5da0*/  LEA R11, R11, R16, 0x1 ;  /* 0x000000100b0b7211 */ /* 0x000fca00078e08ff */
        /* <DEDUP_REMOVED lines=18> */
[----:B------:R-:W-:Y:S02]  /*5ed0*/  F2FP.BF16.F32.PACK_AB R92, R93, R92 ;  /* 0x0000005c5d5c723e */ /* 0x000fe400000010ff */
[----:B------:R-:W-:Y:S01]  /*5ee0*/  F2FP.BF16.F32.PACK_AB R93, R94, R95 ;  /* 0x0000005f5e5d723e */ /* 0x000fe200000010ff */
[----:B------:R-:W-:Y:S02]  /*5ef0*/  WARPGROUP.DEPBAR.LE gsb0, 0x0 ;  /* 0x00008000000079c5 */ /* 0x000fe40000010000 */
[----:B------:R-:W-:Y:S02]  /*5f00*/  F2FP.BF16.F32.PACK_AB R24, R15, R34 ;  /* 0x000000220f18723e */ /* 0x000fe400000010ff */
[----:B------:R-:W-:-:S02]  /*5f10*/  F2FP.BF16.F32.PACK_AB R25, R88, R35 ;  /* 0x000000235819723e */ /* 0x000fc400000010ff */
[----:B------:R-:W-:Y:S02]  /*5f20*/  F2FP.BF16.F32.PACK_AB R26, R90, R89 ;  /* 0x000000595a1a723e */ /* 0x000fe400000010ff */
[----:B------:R-:W-:-:S04]  /*5f30*/  F2FP.BF16.F32.PACK_AB R27, R10, R91 ;  /* 0x0000005b0a1b723e */ /* 0x000fc800000010ff */
        /* <DEDUP_REMOVED lines=50> */
[----:B------:R-:W-:-:S04]  /*6260*/  VIADD R40, R16, 0x20c00 ;  /* 0x00020c0010287836 */ /* 0x000fc80000000000 */
[----:B---3--:R-:W-:-:S05]  /*6270*/  IMAD R10, R14, 0x2000, R40 ;  /* 0x000020000e0a7824 */ /* 0x008fca00078e0228 */
[----:B------:R-:W-:Y:S02]  /*6280*/  SHF.R.U32.HI R10, RZ, 0x4, R10 ;  /* 0x00000004ff0a7819 */ /* 0x000fe4000001160a */
[----:B------:R-:W-:Y:S02]  /*6290*/  R2UR UR4, R16 ;  /* 0x00000000100472ca */ /* 0x000fe400000e0000 */
[----:B------:R-:W-:-:S04]  /*62a0*/  LOP3.LUT R10, R10, 0x3fff, RZ, 0xc0, !PT ;  /* 0x00003fff0a0a7812 */ /* 0x000fc800078ec0ff */
[----:B-1----:R-:W-:-:S04]  /*62b0*/  LOP3.LUT R11, R10, 0x10000, RZ, 0xfc, !PT ;  /* 0x000100000a0b7812 */ /* 0x002fc800078efcff */
[----:B------:R-:W-:-:S04]  /*62c0*/  LEA R11, R0, R11, 0xb ;  /* 0x0000000b000b7211 */ /* 0x000fc800078e58ff */
        /* <DEDUP_REMOVED lines=65> */
.L_x_1390:
        /* <DEDUP_REMOVED lines=68> */
.L_x_1391:
        /* <DEDUP_REMOVED lines=12> */
.L_x_1381:
[----:B------:R-:W2:Y:S01]  /*6be0*/  S2R R8, SR_CTAID.X ;  /* 0x0000000000087919 */ /* 0x000ea20000002500 */
[----:B------:R-:W3:Y:S01]  /*6bf0*/  LDC R5, c[0x0][0x280] ;  /* 0x0000a000ff057b82 */ /* 0x000ee20000000800 */
[----:B------:R-:W-:-:S07]  /*6c00*/  ULDC UR4, c[0x0][0x748] ;  /* 0x0001d20000047ab9 */ /* 0x000fce0000000800 */
[----:B------:R-:W3:Y:S02]  /*6c10*/  LDC R7, c[0x0][0x290] ;  /* 0x0000a400ff077b82 */ /* 0x000ee40000000800 */
[----:B---3--:R-:W-:-:S04]  /*6c20*/  IMAD.IADD R5, R5, 0x1, -R7 ;  /* 0x0000000105057824 */ /* 0x008fc800078e0a07 */
[----:B--2---:R-:W-:-:S05]  /*6c30*/  IMAD R5, R8, 0x80, R5 ;  /* 0x0000008008057824 */ /* 0x004fca00078e0205 */
[----:B------:R-:W-:-:S04]  /*6c40*/  IADD3 R5, R5, UR4, RZ ;  /* 0x0000000405057c10 */ /* 0x000fc8000fffe0ff */
        /* <DEDUP_REMOVED lines=16> */
[----:B-----5:R-:W-:Y:S01]  /*6d50*/  VIADD R9, R5, 0xffffff80 ;  /* 0xffffff8005097836 */ /* 0x020fe20000000000 */
[C---:B-1----:R-:W-:Y:S01]  /*6d60*/  IADD3 R17, R15.reuse, -0x80, RZ ;  /* 0xffffff800f117810 */ /* 0x042fe20007ffe0ff */
        /* <DEDUP_REMOVED lines=11> */
[----:B------:R-:W-:Y:S02]  /*6e20*/  SHF.R.S32.HI R13, RZ, 0x5, R6 ;  /* 0x00000005ff0d7819 */ /* 0x000fe40000011406 */
[----:B----4-:R-:W-:-:S02]  /*6e30*/  SHF.R.S32.HI R11, RZ, 0x2, R12 ;  /* 0x00000002ff0b7819 */ /* 0x010fc4000001140c */
[----:B------:R-:W-:Y:S02]  /*6e40*/  LOP3.LUT R6, R5, 0xffffffe0, RZ, 0xc0, !PT ;  /* 0xffffffe005067812 */ /* 0x000fe400078ec0ff */
[----:B------:R-:W-:Y:S02]  /*6e50*/  SHF.R.S32.HI R12, RZ, 0x1f, R12 ;  /* 0x0000001fff0c7819 */ /* 0x000fe4000001140c */
[----:B------:R-:W-:Y:S01]  /*6e60*/  LEA.HI R5, R15, R15, RZ, 0x1 ;  /* 0x0000000f0f057211 */ /* 0x000fe200078f08ff */
[----:B------:R-:W-:Y:S01]  /*6e70*/  IMAD.IADD R7, R9, 0x1, -R6 ;  /* 0x0000000109077824 */ /* 0x000fe200078e0a06 */
[----:B------:R-:W-:Y:S01]  /*6e80*/  LEA.HI R12, R12, R11, RZ, 0x3 ;  /* 0x0000000b0c0c7211 */ /* 0x000fe200078f18ff */
[----:B------:R-:W-:Y:S01]  /*6e90*/  IMAD R6, R13, -0x10, R8 ;  /* 0xfffffff00d067824 */ /* 0x000fe200078e0208 */
[----:B------:R-:W-:Y:S02]  /*6ea0*/  LOP3.LUT R5, R5, 0xfffffffe, RZ, 0xc0, !PT ;  /* 0xfffffffe05057812 */ /* 0x000fe400078ec0ff */
[----:B------:R-:W-:-:S02]  /*6eb0*/  LOP3.LUT R12, R12, 0xfffffff8, RZ, 0xc0, !PT ;  /* 0xfffffff80c0c7812 */ /* 0x000fc400078ec0ff */
[----:B------:R-:W-:Y:S02]  /*6ec0*/  SHF.R.S32.HI R8, RZ, 0x1f, R7 ;  /* 0x0000001fff087819 */ /* 0x000fe40000011407 */
[----:B------:R-:W-:Y:S02]  /*6ed0*/  IADD3 R6, R6, R12, -R11 ;  /* 0x0000000c06067210 */ /* 0x000fe40007ffe80b */
[CC--:B------:R-:W-:Y:S02]  /*6ee0*/  LEA.HI R11, R8.reuse, R7.reuse, RZ, 0x3 ;  /* 0x00000007080b7211 */ /* 0x0c0fe400078f18ff */
[----:B------:R-:W-:Y:S02]  /*6ef0*/  LEA.HI R7, R8, R7, RZ, 0x2 ;  /* 0x0000000708077211 */ /* 0x000fe400078f10ff */
[--C-:B------:R-:W-:Y:S02]  /*6f00*/  SHF.R.S32.HI R12, RZ, 0x3, R11.reuse ;  /* 0x00000003ff0c7819 */ /* 0x100fe4000001140b */
[----:B------:R-:W-:-:S02]  /*6f10*/  SHF.R.S32.HI R11, RZ, 0x1f, R11 ;  /* 0x0000001fff0b7819 */ /* 0x000fc4000001140b */
[----:B------:R-:W-:Y:S02]  /*6f20*/  SHF.R.S32.HI R14, RZ, 0x2, R7 ;  /* 0x00000002ff0e7819 */ /* 0x000fe40000011407 */
[----:B------:R-:W-:Y:S02]  /*6f30*/  IADD3 R5, R15, -R5, RZ ;  /* 0x800000050f057210 */ /* 0x000fe40007ffe0ff */
[----:B------:R-:W-:Y:S01]  /*6f40*/  LEA.HI R11, R11, R12, RZ, 0x4 ;  /* 0x0000000c0b0b7211 */ /* 0x000fe200078f20ff */
[C---:B------:R-:W-:Y:S01]  /*6f50*/  VIADD R15, R14.reuse, 0x18 ;  /* 0x000000180e0f7836 */ /* 0x040fe20000000000 */
[----:B------:R-:W-:Y:S01]  /*6f60*/  LEA.HI R7, R7, R14, RZ, 0x1 ;  /* 0x0000000e07077211 */ /* 0x000fe200078f08ff */
[----:B------:R-:W-:Y:S01]  /*6f70*/  IMAD R8, R5, -0x40, R6 ;  /* 0xffffffc005087824 */ /* 0x000fe200078e0206 */
[----:B------:R-:W-:Y:S01]  /*6f80*/  LOP3.LUT R11, R11, 0x1ffffff0, RZ, 0xc0, !PT ;  /* 0x1ffffff00b0b7812 */ /* 0x000fe200078ec0ff */
[----:B------:R-:W-:Y:S01]  /*6f90*/  VIADD R6, R14, 0x8 ;  /* 0x000000080e067836 */ /* 0x000fe20000000000 */
[----:B------:R-:W-:-:S02]  /*6fa0*/  LOP3.LUT R5, R7, 0xfffffffe, RZ, 0xc0, !PT ;  /* 0xfffffffe07057812 */ /* 0x000fc400078ec0ff */
[----:B------:R-:W-:Y:S01]  /*6fb0*/  IADD3 R7, R9, -R18, RZ ;  /* 0x8000001209077210 */ /* 0x000fe20007ffe0ff */
[----:B------:R-:W-:Y:S01]  /*6fc0*/  IMAD.IADD R12, R12, 0x1, -R11 ;  /* 0x000000010c0c7824 */ /* 0x000fe200078e0a0b */
[----:B------:R-:W-:Y:S01]  /*6fd0*/  LEA.HI R10, R6, R6, RZ, 0x1 ;  /* 0x00000006060a7211 */ /* 0x000fe200078f08ff */
[C---:B------:R-:W-:Y:S01]  /*6fe0*/  IMAD.IADD R5, R14.reuse, 0x1, -R5 ;  /* 0x000000010e057824 */ /* 0x040fe200078e0a05 */
[----:B------:R-:W-:Y:S02]  /*6ff0*/  IADD3 R11, R14, 0x10, RZ ;  /* 0x000000100e0b7810 */ /* 0x000fe40007ffe0ff */
[----:B------:R-:W-:Y:S01]  /*7000*/  LOP3.LUT R9, R10, 0xfffffffe, RZ, 0xc0, !PT ;  /* 0xfffffffe0a097812 */ /* 0x000fe200078ec0ff */
[----:B------:R-:W-:Y:S01]  /*7010*/  IMAD R5, R12, 0x8, R5 ;  /* 0x000000080c057824 */ /* 0x000fe200078e0205 */
[----:B------:R-:W-:Y:S02]  /*7020*/  LEA.HI R17, R15, R15, RZ, 0x1 ;  /* 0x0000000f0f117211 */ /* 0x000fe400078f08ff */
[----:B------:R-:W-:-:S02]  /*7030*/  IADD3 R9, R6, -R9, RZ ;  /* 0x8000000906097210 */ /* 0x000fc40007ffe0ff */
[----:B------:R-:W-:Y:S01]  /*7040*/  LEA.HI R6, R11, R11, RZ, 0x1 ;  /* 0x0000000b0b067211 */ /* 0x000fe200078f08ff */
[----:B------:R1:W-:Y:S01]  /*7050*/  STL [R1+0x54], R5 ;  /* 0x0000540501007387 */ /* 0x0003e20000100800 */
[----:B------:R-:W-:Y:S02]  /*7060*/  SHF.R.S32.HI R19, RZ, 0x1f, R17 ;  /* 0x0000001fff137819 */ /* 0x000fe40000011411 */
[--C-:B------:R-:W-:Y:S02]  /*7070*/  SHF.R.S32.HI R12, RZ, 0x1, R6.reuse ;  /* 0x00000001ff0c7819 */ /* 0x100fe40000011406 */
[----:B------:R-:W-:Y:S02]  /*7080*/  SHF.R.S32.HI R13, RZ, 0x1f, R6 ;  /* 0x0000001fff0d7819 */ /* 0x000fe40000011406 */
[----:B------:R-:W-:Y:S02]  /*7090*/  LOP3.LUT R14, R6, 0xfffffffe, RZ, 0xc0, !PT ;  /* 0xfffffffe060e7812 */ /* 0x000fe400078ec0ff */
[----:B------:R-:W-:-:S02]  /*70a0*/  LEA.HI R13, R13, R12, RZ, 0x4 ;  /* 0x0000000c0d0d7211 */ /* 0x000fc400078f20ff */
[----:B-1----:R-:W-:Y:S01]  /*70b0*/  SHF.R.S32.HI R5, RZ, 0x1, R10 ;  /* 0x00000001ff057819 */ /* 0x002fe2000001140a */
[----:B------:R-:W-:Y:S01]  /*70c0*/  IMAD.IADD R14, R11, 0x1, -R14 ;  /* 0x000000010b0e7824 */ /* 0x000fe200078e0a0e */
[----:B------:R-:W-:Y:S02]  /*70d0*/  SHF.R.S32.HI R10, RZ, 0x1f, R10 ;  /* 0x0000001fff0a7819 */ /* 0x000fe4000001140a */
[----:B------:R-:W-:Y:S02]  /*70e0*/  SHF.R.S32.HI R6, RZ, 0x1, R17 ;  /* 0x00000001ff067819 */ /* 0x000fe40000011411 */
[----:B------:R-:W-:Y:S02]  /*70f0*/  LEA.HI R10, R10, R5, RZ, 0x4 ;  /* 0x000000050a0a7211 */ /* 0x000fe400078f20ff */
[----:B------:R-:W-:Y:S02]  /*7100*/  LOP3.LUT R13, R13, 0x1ffffff0, RZ, 0xc0, !PT ;  /* 0x1ffffff00d0d7812 */ /* 0x000fe400078ec0ff */
[----:B------:R-:W-:-:S02]  /*7110*/  LOP3.LUT R10, R10, 0x1ffffff0, RZ, 0xc0, !PT ;  /* 0x1ffffff00a0a7812 */ /* 0x000fc400078ec0ff */
[----:B------:R-:W-:Y:S01]  /*7120*/  LEA.HI R19, R19, R6, RZ, 0x4 ;  /* 0x0000000613137211 */ /* 0x000fe200078f20ff */
[----:B------:R-:W-:Y:S01]  /*7130*/  IMAD.IADD R13, R12, 0x1, -R13 ;  /* 0x000000010c0d7824 */ /* 0x000fe200078e0a0d */
[----:B------:R-:W-:Y:S01]  /*7140*/  LOP3.LUT R18, R17, 0xfffffffe, RZ, 0xc0, !PT ;  /* 0xfffffffe11127812 */ /* 0x000fe200078ec0ff */
[----:B------:R-:W-:Y:S01]  /*7150*/  IMAD.IADD R10, R5, 0x1, -R10 ;  /* 0x00000001050a7824 */ /* 0x000fe200078e0a0a */
[----:B------:R-:W-:Y:S01]  /*7160*/  LOP3.LUT R19, R19, 0x1ffffff0, RZ, 0xc0, !PT ;  /* 0x1ffffff013137812 */ /* 0x000fe200078ec0ff */
[----:B------:R-:W-:Y:S01]  /*7170*/  IMAD R5, R13, 0x8, R14 ;  /* 0x000000080d057824 */ /* 0x000fe200078e020e */
[----:B------:R-:W-:Y:S01]  /*7180*/  IADD3 R18, R15, -R18, RZ ;  /* 0x800000120f127210 */ /* 0x000fe20007ffe0ff */
[----:B------:R-:W-:Y:S01]  /*7190*/  IMAD.MOV.U32 R13, RZ, RZ, 0x40000040 ;  /* 0x40000040ff0d7424 */ /* 0x000fe200078e00ff */
[----:B------:R-:W-:Y:S01]  /*71a0*/  LEA R9, R10, R9, 0x3 ;  /* 0x000000090a097211 */ /* 0x000fe200078e18ff */
[----:B------:R-:W-:Y:S01]  /*71b0*/  IMAD.IADD R19, R6, 0x1, -R19 ;  /* 0x0000000106137824 */ /* 0x000fe200078e0a13 */
[----:B------:R-:W-:Y:S01]  /*71c0*/  MOV R11, 0x40000040 ;  /* 0x40000040000b7802 */ /* 0x000fe20000000f00 */
[----:B------:R-:W-:Y:S01]  /*71d0*/  IMAD R6, R20, 0x2000, R16 ;  /* 0x0000200014067824 */ /* 0x000fe200078e0210 */
[----:B------:R-:W-:Y:S01]  /*71e0*/  MOV R15, 0x40000040 ;  /* 0x40000040000f7802 */ /* 0x000fe20000000f00 */
[----:B------:R1:W-:Y:S01]  /*71f0*/  STL [R1+0x4c], R9 ;  /* 0x00004c0901007387 */ /* 0x0003e20000100800 */
[----:B------:R-:W-:Y:S01]  /*7200*/  LEA R10, R19, R18, 0x3 ;  /* 0x00000012130a7211 */ /* 0x000fe200078e18ff */
[----:B------:R-:W-:-:S02]  /*7210*/  IMAD.MOV.U32 R19, RZ, RZ, 0x40000040 ;  /* 0x40000040ff137424 */ /* 0x000fc400078e00ff */
[----:B------:R2:W-:Y:S04]  /*7220*/  STL [R1+0x48], R5 ;  /* 0x0000480501007387 */ /* 0x0005e80000100800 */
[----:B------:R3:W-:Y:S01]  /*7230*/  STL [R1+0x44], R10 ;  /* 0x0000440a01007387 */ /* 0x0007e20000100800 */
[C---:B-1----:R-:W-:Y:S02]  /*7240*/  VIADD R9, R6.reuse, 0x4000 ;  /* 0x0000400006097836 */ /* 0x042fe40000000000 */
[----:B--2---:R-:W-:Y:S01]  /*7250*/  VIADD R5, R6, 0x20c00 ;  /* 0x00020c0006057836 */ /* 0x004fe20000000000 */
[----:B------:R-:W-:Y:S02]  /*7260*/  SHF.R.U32.HI R6, RZ, 0x4, R6 ;  /* 0x00000004ff067819 */ /* 0x000fe40000011606 */
[----:B------:R-:W-:-:S02]  /*7270*/  SHF.R.U32.HI R9, RZ, 0x4, R9 ;  /* 0x00000004ff097819 */ /* 0x000fc40000011609 */
[----:B------:R-:W-:Y:S02]  /*7280*/  SHF.R.U32.HI R5, RZ, 0x4, R5 ;  /* 0x00000004ff057819 */ /* 0x000fe40000011605 */
[----:B------:R-:W-:Y:S02]  /*7290*/  LOP3.LUT R6, R6, 0x3fff, RZ, 0xc0, !PT ;  /* 0x00003fff06067812 */ /* 0x000fe400078ec0ff */
[----:B------:R-:W-:Y:S02]  /*72a0*/  LOP3.LUT R9, R9, 0x3fff, RZ, 0xc0, !PT ;  /* 0x00003fff09097812 */ /* 0x000fe400078ec0ff */
[----:B------:R-:W-:Y:S02]  /*72b0*/  LOP3.LUT R5, R5, 0x3fff, RZ, 0xc0, !PT ;  /* 0x00003fff05057812 */ /* 0x000fe400078ec0ff */
[----:B------:R-:W-:Y:S02]  /*72c0*/  LOP3.LUT R12, R6, 0x10000, RZ, 0xfc, !PT ;  /* 0x00010000060c7812 */ /* 0x000fe400078efcff */
[----:B------:R-:W-:Y:S01]  /*72d0*/  LOP3.LUT R6, R9, 0x10000, RZ, 0xfc, !PT ;  /* 0x0001000009067812 */ /* 0x000fe200078efcff */
[----:B------:R-:W-:Y:S01]  /*72e0*/  VIADD R9, R7, 0x8 ;  /* 0x0000000807097836 */ /* 0x000fe20000000000 */
[----:B------:R-:W-:Y:S01]  /*72f0*/  LOP3.LUT R5, R5, 0x10000, RZ, 0xfc, !PT ;  /* 0x0001000005057812 */ /* 0x000fe200078efcff */
[C---:B------:R-:W-:Y:S01]  /*7300*/  VIADD R20, R12.reuse, 0x4 ;  /* 0x000000040c147836 */ /* 0x040fe20000000000 */
[C---:B------:R-:W-:Y:S01]  /*7310*/  IADD3 R22, R12.reuse, 0x2, RZ ;  /* 0x000000020c167810 */ /* 0x040fe20007ffe0ff */
[----:B------:R1:W-:Y:S01]  /*7320*/  STL [R1+0x3c], R12 ;  /* 0x00003c0c01007387 */ /* 0x0003e20000100800 */
[----:B------:R-:W-:Y:S01]  /*7330*/  IADD3 R18, R12, 0x6, RZ ;  /* 0x000000060c127810 */ /* 0x000fe20007ffe0ff */
[C---:B---3--:R-:W-:Y:S01]  /*7340*/  VIADD R10, R6.reuse, 0x6 ;  /* 0x00000006060a7836 */ /* 0x048fe20000000000 */
[----:B------:R-:W-:Y:S01]  /*7350*/  IADD3 R9, R7, 0x14, RZ ;  /* 0x0000001407097810 */ /* 0x000fe20007ffe0ff */
[----:B------:R2:W-:Y:S01]  /*7360*/  STL [R1+0x58], R5 ;  /* 0x0000580501007387 */ /* 0x0005e20000100800 */
[----:B------:R-:W-:-:S03]  /*7370*/  VIADD R14, R6, 0x2 ;  /* 0x00000002060e7836 */ /* 0x000fc60000000000 */
[----:B------:R3:W-:Y:S01]  /*7380*/  STL [R1+0x38], R6 ;  /* 0x0000380601007387 */ /* 0x0007e20000100800 */
[----:B-1----:R-:W-:-:S03]  /*7390*/  IADD3 R12, R6, 0x4, RZ ;  /* 0x00000004060c7810 */ /* 0x002fc60007ffe0ff */
[----:B------:R1:W-:Y:S01]  /*73a0*/  STL.64 [R1+0x30], R22 ;  /* 0x0000301601007387 */ /* 0x0003e20000100a00 */
[C---:B--2---:R-:W-:Y:S01]  /*73b0*/  IADD3 R5, R7.reuse, 0x4, RZ ;  /* 0x0000000407057810 */ /* 0x044fe20007ffe0ff */
[C---:B------:R-:W-:Y:S02]  /*73c0*/  VIADD R5, R7.reuse, 0x10 ;  /* 0x0000001007057836 */ /* 0x040fe40000000000 */
[----:B------:R1:W-:Y:S01]  /*73d0*/  STL.64 [R1+0x28], R20 ;  /* 0x0000281401007387 */ /* 0x0003e20000100a00 */
[C---:B------:R-:W-:Y:S02]  /*73e0*/  IADD3 R5, R7.reuse, 0x1c, RZ ;  /* 0x0000001c07057810 */ /* 0x040fe40007ffe0ff */
[C---:B---3--:R-:W-:Y:S01]  /*73f0*/  IADD3 R6, R7.reuse, 0xc, RZ ;  /* 0x0000000c07067810 */ /* 0x048fe20007ffe0ff */
[----:B------:R1:W-:Y:S01]  /*7400*/  STL.64 [R1+0x20], R18 ;  /* 0x0000201201007387 */ /* 0x0003e20000100a00 */
[----:B------:R-:W-:-:S03]  /*7410*/  VIADD R6, R7, 0x18 ;  /* 0x0000001807067836 */ /* 0x000fc60000000000 */
[----:B------:R1:W-:Y:S04]  /*7420*/  STL.64 [R1+0x8], R10 ;  /* 0x0000080a01007387 */ /* 0x0003e80000100a00 */
[----:B------:R1:W-:Y:S04]  /*7430*/  STL.64 [R1+0x18], R14 ;  /* 0x0000180e01007387 */ /* 0x0003e80000100a00 */
[----:B------:R1:W-:Y:S02]  /*7440*/  STL.64 [R1+0x10], R12 ;  /* 0x0000100c01007387 */ /* 0x0003e40000100a00 */
.L_x_1404:
[----:B------:R-:W-:-:S05]  /*7450*/  IMAD.U32 R5, RZ, RZ, UR36 ;  /* 0x00000024ff057e24 */ /* 0x000fca000f8e00ff */
[----:B------:R-:W-:-:S04]  /*7460*/  LOP3.LUT R5, R5, 0x1, RZ, 0xfc, !PT ;  /* 0x0000000105057812 */ /* 0x000fc800078efcff */
[----:B------:R-:W-:-:S13]  /*7470*/  ISETP.NE.AND P0, PT, R5, 0x3, PT ;  /* 0x000000030500780c */ /* 0x000fda0003f05270 */
[----:B------:R-:W-:Y:S05]  /*7480*/  @!P0 BRA `(.L_x_1394) ;  /* 0x0000000000048947 */ /* 0x000fea0003800000 */
[----:B------:R-:W-:Y:S01]  /*7490*/  BPT.TRAP 0x1 ;  /* 0x000000040000795c */ /* 0x000fe20000300000 */
.L_x_1394:
[----:B------:R-:W-:Y:S02]  /*74a0*/  LEA R6, R0, R16, 0x3 ;  /* 0x0000001000067211 */ /* 0x000fe400078e18ff */
[----:B-1----:R-:W-:-:S04]  /*74b0*/  SHF.L.U32 R23, R4, 0x1f, RZ ;  /* 0x0000001f04177819 */ /* 0x002fc800000006ff */
[----:B------:R1:W2:Y:S01]  /*74c0*/  SYNCS.PHASECHK.TRANS64.TRYWAIT P1, [R6+URZ+0x30c10], R23 ;  /* 0x030c1017060075a7 */ /* 0x0002a2000802017f */
[----:B------:R-:W-:Y:S05]  /*74d0*/  @!P0 BRA `(.L_x_1395) ;  /* 0x0000000000048947 */ /* 0x000fea0003800000 */
[----:B------:R-:W-:Y:S01]  /*74e0*/  BPT.TRAP 0x1 ;  /* 0x000000040000795c */ /* 0x000fe20000300000 */
.L_x_1395:
[----:B------:R-:W-:-:S05]  /*74f0*/  VIADD R5, R16, 0x10000 ;  /* 0x0001000010057836 */ /* 0x000fca0000000000 */
[----:B------:R-:W-:-:S04]  /*7500*/  SHF.R.U32.HI R5, RZ, 0x4, R5 ;  /* 0x00000004ff057819 */ /* 0x000fc80000011605 */
[----:B------:R-:W-:-:S04]  /*7510*/  LOP3.LUT R5, R5, 0x3fff, RZ, 0xc0, !PT ;  /* 0x00003fff05057812 */ /* 0x000fc800078ec0ff */
[----:B------:R-:W-:Y:S01]  /*7520*/  LOP3.LUT R9, R5, 0x10000, RZ, 0xfc, !PT ;  /* 0x0001000005097812 */ /* 0x000fe200078efcff */
[----:B--2---:R-:W-:Y:S06]  /*7530*/  @P1 BRA `(.L_x_1396) ;  /* 0x0000000000081947 */ /* 0x004fec0003800000 */
[----:B------:R-:W2:Y:S02]  /*7540*/  SYNCS.PHASECHK.TRANS64.TRYWAIT P1, [R6+URZ+0x30c10], R23 ;  /* 0x030c1017060075a7 */ /* 0x000ea4000802017f */
[----:B--2---:R-:W-:Y:S05]  /*7550*/  @!P1 BRA `(.L_x_1397) ;  /* 0x000000d000bc9947 */ /* 0x004fea0003800000 */
.L_x_1396:
[----:B------:R-:W3:Y:S04]  /*7560*/  LDL R17, [R1+0x3c] ;  /* 0x00003c0001117983 */ /* 0x000ee80000100800 */
[----:B------:R-:W4:Y:S04]  /*7570*/  LDL.64 R20, [R1+0x30] ;  /* 0x0000300001147983 */ /* 0x000f280000100a00 */
[----:B------:R-:W5:Y:S01]  /*7580*/  LDL.64 R18, [R1+0x28] ;  /* 0x0000280001127983 */ /* 0x000f620000100a00 */
[----:B------:R-:W-:Y:S01]  /*7590*/  LEA R9, R0, R9, 0xa ;  /* 0x0000000900097211 */ /* 0x000fe200078e50ff */
        /* <DEDUP_REMOVED lines=20> */
[C---:B-----5:R-:W-:Y:S01]  /*76e0*/  IMAD R10, R0.reuse, 0x80, R10 ;  /* 0x00000080000a7824 */ /* 0x060fe200078e020a */
[----:B------:R-:W-:Y:S01]  /*76f0*/  UIADD3 UR6, UR6, 0x6, URZ ;  /* 0x0000000606067890 */ /* 0x000fe2000fffe03f */
[----:B------:R-:W-:-:S04]  /*7700*/  LEA R12, R0, R12, 0x7 ;  /* 0x0000000c000c7211 */ /* 0x000fc800078e38ff */
[----:B------:R-:W-:-:S04]  /*7710*/  LEA R15, R3, R12, 0x1 ;  /* 0x0000000c030f7211 */ /* 0x000fc800078e08ff */
[----:B------:R-:W-:Y:S01]  /*7720*/  LEA R9, R15, R16, 0x2 ;  /* 0x000000100f097211 */ /* 0x000fe200078e10ff */
        /* <DEDUP_REMOVED lines=8> */
[C---:B------:R-:W-:Y:S01]  /*77b0*/  IMAD R14, R0.reuse, 0x80, R13 ;  /* 0x00000080000e7824 */ /* 0x040fe200078e020d */
[----:B------:R-:W-:Y:S01]  /*77c0*/  LEA R18, R0, R11, 0x7 ;  /* 0x0000000b00127211 */ /* 0x000fe200078e38ff */
[C---:B------:R-:W-:Y:S02]  /*77d0*/  IMAD R13, R3.reuse, 0x2, R10 ;  /* 0x00000002030d7824 */ /* 0x040fe400078e020a */
[C---:B------:R-:W-:Y:S01]  /*77e0*/  IMAD R19, R3.reuse, 0x2, R14 ;  /* 0x0000000203137824 */ /* 0x040fe200078e020e */
[----:B------:R-:W-:Y:S01]  /*77f0*/  LEA R21, R3, R18, 0x1 ;  /* 0x0000001203157211 */ /* 0x000fe200078e08ff */
[----:B------:R-:W-:-:S02]  /*7800*/  IMAD R17, R13, 0x4, R16 ;  /* 0x000000040d117824 */ /* 0x000fc400078e0210 */
[----:B------:R-:W-:Y:S01]  /*7810*/  IMAD R10, R19, 0x4, R16 ;  /* 0x00000004130a7824 */ /* 0x000fe200078e0210 */
[----:B------:R-:W-:Y:S01]  /*7820*/  LEA R11, R21, R16, 0x2 ;  /* 0x00000010150b7211 */ /* 0x000fe200078e10ff */
[----:B------:R-:W-:-:S04]  /*7830*/  VIADD R14, R16, 0x20000 ;  /* 0x00020000100e7836 */ /* 0x000fc80000000000 */
[--C-:B------:R-:W-:Y:S01]  /*7840*/  IMAD R15, R15, 0x4, R14.reuse ;  /* 0x000000040f0f7824 */ /* 0x100fe200078e020e */
[-C--:B------:R-:W-:Y:S02]  /*7850*/  LEA R12, R13, R14.reuse, 0x2 ;  /* 0x0000000e0d0c7211 */ /* 0x080fe400078e10ff */
        /* <DEDUP_REMOVED lines=15> */
.L_x_1398:
[----:B------:R1:W1:Y:S01]  /*7950*/  SYNCS.PHASECHK.TRANS64.TRYWAIT P1, [R6+URZ+0x30c30], R23 ;  /* 0x030c3017060075a7 */ /* 0x000262000802017f */
[----:B------:R-:W-:Y:S05]  /*7960*/  @!P0 BRA `(.L_x_1399) ;  /* 0x0000000000048947 */ /* 0x000fea0003800000 */
[----:B------:R-:W-:Y:S01]  /*7970*/  BPT.TRAP 0x1 ;  /* 0x000000040000795c */ /* 0x000fe20000300000 */
.L_x_1399:
[----:B-1----:R-:W-:Y:S05]  /*7980*/  @P1 BRA `(.L_x_1400) ;  /* 0x0000000000081947 */ /* 0x002fea0003800000 */
[----:B------:R-:W1:Y:S02]  /*7990*/  SYNCS.PHASECHK.TRANS64.TRYWAIT P1, [R6+URZ+0x30c30], R23 ;  /* 0x030c3017060075a7 */ /* 0x000e64000802017f */
[----:B-1----:R-:W-:Y:S05]  /*79a0*/  @!P1 BRA `(.L_x_1401) ;  /* 0x000000cc00bc9947 */ /* 0x002fea0003800000 */
.L_x_1400:
[----:B------:R-:W2:Y:S01]  /*79b0*/  LDL R26, [R1+0x38] ;  /* 0x00003800011a7983 */ /* 0x000ea20000100800 */
[----:B------:R-:W-:Y:S01]  /*79c0*/  IADD3 R24, R16, 0x18000, RZ ;  /* 0x0001800010187810 */ /* 0x000fe20007ffe0ff */
[----:B------:R-:W-:Y:S02]  /*79d0*/  ULDC UR8, c[0x0][0x75c] ;  /* 0x0001d70000087ab9 */ /* 0x000fe40000000800 */
[----:B------:R-:W-:Y:S01]  /*79e0*/  STL [R1+0xf8], R162 ;  /* 0x0000f8a201007387 */ /* 0x000fe20000100800 */
[----:B------:R-:W-:Y:S01]  /*79f0*/  SHF.R.U32.HI R24, RZ, 0x4, R24 ;  /* 0x00000004ff187819 */ /* 0x000fe20000011618 */
[----:B------:R-:W-:Y:S01]  /*7a00*/  FMUL.FTZ R18, R76, UR8 ;  /* 0x000000084c127c20 */ /* 0x000fe20008410000 */
[----:B------:R-:W-:Y:S01]  /*7a10*/  FMUL.FTZ R19, R77, UR8 ;  /* 0x000000084d137c20 */ /* 0x000fe20008410000 */
[----:B------:R-:W-:Y:S01]  /*7a20*/  STL [R1+0xf4], R161 ;  /* 0x0000f4a101007387 */ /* 0x000fe20000100800 */
[----:B------:R-:W-:Y:S01]  /*7a30*/  LOP3.LUT R210, R24, 0x3fff, RZ, 0xc0, !PT ;  /* 0x00003fff18d27812 */ /* 0x000fe200078ec0ff */
[----:B------:R-:W-:Y:S01]  /*7a40*/  FMUL.FTZ R20, R78, UR8 ;  /* 0x000000084e147c20 */ /* 0x000fe20008410000 */
[----:B------:R-:W-:Y:S01]  /*7a50*/  FMUL.FTZ R21, R79, UR8 ;  /* 0x000000084f157c20 */ /* 0x000fe20008410000 */
[----:B------:R-:W-:Y:S01]  /*7a60*/  STL [R1+0xf0], R160 ;  /* 0x0000f0a001007387 */ /* 0x000fe20000100800 */
[----:B------:R-:W-:Y:S01]  /*7a70*/  LOP3.LUT R25, R210, 0x10000, RZ, 0xfc, !PT ;  /* 0x00010000d2197812 */ /* 0x000fe200078efcff */
[----:B------:R-:W-:Y:S01]  /*7a80*/  FMUL.FTZ R22, R80, UR8 ;  /* 0x0000000850167c20 */ /* 0x000fe20008410000 */
[----:B------:R-:W-:Y:S01]  /*7a90*/  FMUL.FTZ R23, R81, UR8 ;  /* 0x0000000851177c20 */ /* 0x000fe20008410000 */
[----:B------:R-:W-:Y:S01]  /*7aa0*/  STL [R1+0xec], R159 ;  /* 0x0000ec9f01007387 */ /* 0x000fe20000100800 */
[----:B------:R-:W-:Y:S01]  /*7ab0*/  FMUL.FTZ R204, R82, UR8 ;  /* 0x0000000852cc7c20 */ /* 0x000fe20008410000 */
[----:B------:R-:W-:-:S02]  /*7ac0*/  IMAD R25, R0, 0x400, R25 ;  /* 0x0000040000197824 */ /* 0x000fc400078e0219 */
        /* <DEDUP_REMOVED lines=71> */
[C---:B------:R-:W-:Y:S01]  /*7f40*/  IADD3 R230, R7.reuse, 0x4, RZ ;  /* 0x0000000407e67810 */ /* 0x040fe20007ffe0ff */
        /* <DEDUP_REMOVED lines=34> */
[C---:B------:R-:W-:Y:S01]  /*8170*/  VIADD R220, R7.reuse, 0x10 ;  /* 0x0000001007dc7836 */ /* 0x040fe20000000000 */
[----:B------:R-:W-:-:S03]  /*8180*/  IADD3 R224, R7, 0x14, RZ ;  /* 0x0000001407e07810 */ /* 0x000fc60007ffe0ff */
        /* <DEDUP_REMOVED lines=53> */
[----:B----4-:R-:W-:Y:S01]  /*84e0*/  VIADD R128, R7, 0x18 ;  /* 0x0000001807807836 */ /* 0x010fe20000000000 */
        /* <DEDUP_REMOVED lines=10> */
[----:B------:R-:W-:Y:S01]  /*8590*/  IADD3 R221, R7, 0x1c, RZ ;  /* 0x0000001c07dd7810 */ /* 0x000fe20007ffe0ff */
[----:B------:R-:W-:-:S06]  /*85a0*/  FFMA.FTZ R95, R98, UR5, -R95 ;  /* 0x00000005625f7c23 */ /* 0x000fcc000801085f */
        /* <DEDUP_REMOVED lines=140> */
[----:B----4-:R-:W-:-:S02]  /*8e70*/  FSEL R128, R234, -INF , P2 ;  /* 0xff800000ea807808 */ /* 0x010fc40001000000 */
[----:B------:R-:W4:Y:S01]  /*8e80*/  SHFL.IDX PT, R212, R217, R212, 0x1f ;  /* 0x00001fd4d9d47589 */ /* 0x000f2200000e0000 */
[----:B---3--:R-:W-:Y:S01]  /*8e90*/  FFMA.FTZ R132, R26, UR5, -R215 ;  /* 0x000000051a847c23 */ /* 0x008fe200080108d7 */
[C---:B------:R-:W-:Y:S01]  /*8ea0*/  IADD3 R215, R7.reuse, 0x18, RZ ;  /* 0x0000001807d77810 */ /* 0x040fe20007ffe0ff */
[----:B------:R3:W-:Y:S01]  /*8eb0*/  MUFU.EX2 R12, R122 ;  /* 0x0000007a000c7308 */ /* 0x0007e20000000800 */
[----:B------:R-:W-:Y:S01]  /*8ec0*/  FFMA.FTZ R128, R128, UR5, -R127 ;  /* 0x0000000580807c23 */ /* 0x000fe2000801087f */
[----:B------:R-:W4:Y:S06]  /*8ed0*/  SHFL.IDX PT, R230, R11, R230, 0x1f ;  /* 0x00001fe60be67589 */ /* 0x000f2c00000e0000 */
[----:B------:R-:W4:Y:S01]  /*8ee0*/  MUFU.TANH R114, R114 ;  /* 0x0000007200727308 */ /* 0x000f220000002400 */
[----:B---3--:R-:W-:Y:S01]  /*8ef0*/  FSEL R122, R112, -INF , P1 ;  /* 0xff800000707a7808 */ /* 0x008fe20000800000 */
[----:B------:R-:W3:Y:S01]  /*8f00*/  SHFL.IDX PT, R215, R217, R215, 0x1f ;  /* 0x00001fd7d9d77589 */ /* 0x000ee200000e0000 */
[----:B------:R-:W-:-:S03]  /*8f10*/  VIADD R26, R7, 0x8 ;  /* 0x00000008071a7836 */ /* 0x000fc60000000000 */
[----:B------:R-:W-:Y:S01]  /*8f20*/  FFMA.FTZ R127, R122, UR5, -R127 ;  /* 0x000000057a7f7c23 */ /* 0x000fe2000801087f */
[----:B------:R4:W3:Y:S01]  /*8f30*/  SHFL.IDX PT, R217, R217, R221, 0x1f ;  /* 0x00001fddd9d97589 */ /* 0x0008e200000e0000 */
[----:B------:R-:W-:Y:S01]  /*8f40*/  FSEL R122, R149, -INF , P2 ;  /* 0xff800000957a7808 */ /* 0x000fe20001000000 */
[--C-:B------:R-:W-:Y:S01]  /*8f50*/  FADD.FTZ R32, R32, -R229.reuse ;  /* 0x800000e520207221 */ /* 0x100fe20000010000 */
[----:B------:R-:W-:Y:S01]  /*8f60*/  FADD.FTZ R34, R34, -R229 ;  /* 0x800000e522227221 */ /* 0x000fe20000010000 */
[----:B------:R-:W-:Y:S01]  /*8f70*/  FFMA.FTZ R22, -R22, R22, 1 ;  /* 0x3f80000016167423 */ /* 0x000fe20000010116 */
[----:B------:R3:W3:Y:S01]  /*8f80*/  SHFL.IDX PT, R229, R11, R26, 0x1f ;  /* 0x00001f1a0be57589 */ /* 0x0006e200000e0000 */
[--C-:B------:R-:W-:Y:S01]  /*8f90*/  FFMA.FTZ R122, R122, UR5, -R125.reuse ;  /* 0x000000057a7a7c23 */ /* 0x100fe2000801087d */
[----:B------:R-:W-:Y:S01]  /*8fa0*/  FFMA.FTZ R125, R219, UR5, -R125 ;  /* 0x00000005db7d7c23 */ /* 0x000fe2000801087d */
[--C-:B------:R-:W-:Y:S01]  /*8fb0*/  FADD.FTZ R219, R25, -R222.reuse ;  /* 0x800000de19db7221 */ /* 0x100fe20000010000 */
[----:B------:R-:W-:Y:S01]  /*8fc0*/  FADD.FTZ R222, R27, -R222 ;  /* 0x800000de1bde7221 */ /* 0x000fe20000010000 */
[----:B------:R-:W-:Y:S01]  /*8fd0*/  IADD3 R27, R7, 0xc, RZ ;  /* 0x0000000c071b7810 */ /* 0x000fe20007ffe0ff */
[--C-:B--2---:R-:W-:Y:S01]  /*8fe0*/  FADD.FTZ R33, R33, -R224.reuse ;  /* 0x800000e021217221 */ /* 0x104fe20000010000 */
[----:B------:R-:W-:Y:S01]  /*8ff0*/  FADD.FTZ R35, R35, -R224 ;  /* 0x800000e023237221 */ /* 0x000fe20000010000 */
[----:B------:R1:W-:Y:S08]  /*9000*/  MUFU.EX2 R25, R211 ;  /* 0x000000d300197308 */ /* 0x0003f00000000800 */
[----:B------:R-:W2:Y:S01]  /*9010*/  MUFU.TANH R113, R113 ;  /* 0x0000007100717308 */ /* 0x000ea20000002400 */
[----:B------:R2:W2:Y:S01]  /*9020*/  SHFL.IDX PT, R224, R11, R27, 0x1f ;  /* 0x00001f1b0be07589 */ /* 0x0004a200000e0000 */
[--C-:B-1----:R-:W-:Y:S01]  /*9030*/  FADD.FTZ R211, R29, -R213.reuse ;  /* 0x800000d51dd37221 */ /* 0x102fe20000010000 */
[----:B----4-:R-:W-:Y:S01]  /*9040*/  FADD.FTZ R221, R28, -R212 ;  /* 0x800000d41cdd7221 */ /* 0x010fe20000010000 */
[----:B------:R-:W-:Y:S01]  /*9050*/  FADD.FTZ R213, R31, -R213 ;  /* 0x800000d51fd57221 */ /* 0x000fe20000010000 */
[----:B------:R-:W-:-:S03]  /*9060*/  FSEL R28, R141, -INF , P2 ;  /* 0xff8000008d1c7808 */ /* 0x000fc60001000000 */
[----:B------:R-:W1:Y:S01]  /*9070*/  MUFU.EX2 R95, R95 ;  /* 0x0000005f005f7308 */ /* 0x000e620000000800 */
[----:B------:R-:W-:Y:S01]  /*9080*/  FSEL R31, R140, -INF , P1 ;  /* 0xff8000008c1f7808 */ /* 0x000fe20000800000 */
[----:B------:R-:W-:-:S06]  /*9090*/  FFMA.FTZ R28, R28, UR5, -R230 ;  /* 0x000000051c1c7c23 */ /* 0x000fcc00080108e6 */
[----:B------:R-:W4:Y:S01]  /*90a0*/  MUFU.TANH R118, R118 ;  /* 0x0000007600767308 */ /* 0x000f220000002400 */
[----:B------:R-:W-:-:S07]  /*90b0*/  FFMA.FTZ R31, R31, UR5, -R230 ;  /* 0x000000051f1f7c23 */ /* 0x000fce00080108e6 */
[----:B------:R-:W-:Y:S08]  /*90c0*/  MUFU.EX2 R98, R98 ;  /* 0x0000006200627308 */ /* 0x000ff00000000800 */
[----:B------:R-:W4:Y:S08]  /*90d0*/  MUFU.TANH R116, R116 ;  /* 0x0000007400747308 */ /* 0x000f300000002400 */
[----:B------:R-:W-:Y:S08]  /*90e0*/  MUFU.TANH R121, R121 ;  /* 0x0000007900797308 */ /* 0x000ff00000002400 */
[----:B------:R-:W4:Y:S08]  /*90f0*/  MUFU.EX2 R104, R104 ;  /* 0x0000006800687308 */ /* 0x000f300000000800 */
[----:B------:R-:W4:Y:S08]  /*9100*/  MUFU.TANH R115, R115 ;  /* 0x0000007300737308 */ /* 0x000f300000002400 */
[----:B------:R-:W-:Y:S01]  /*9110*/  MUFU.TANH R117, R117 ;  /* 0x0000007500757308 */ /* 0x000fe20000002400 */
[----:B------:R-:W-:-:S07]  /*9120*/  FFMA.FTZ R23, -R23, R23, 1 ;  /* 0x3f80000017177423 */ /* 0x000fce0000010117 */
[----:B------:R-:W-:Y:S08]  /*9130*/  MUFU.EX2 R103, R103 ;  /* 0x0000006700677308 */ /* 0x000ff00000000800 */
[----:B------:R-:W-:Y:S01]  /*9140*/  MUFU.EX2 R96, R96 ;  /* 0x0000006000607308 */ /* 0x000fe20000000800 */
[----:B------:R-:W-:Y:S01]  /*9150*/  FFMA.FTZ R209, -R209, R209, 1 ;  /* 0x3f800000d1d17423 */ /* 0x000fe200000101d1 */
[----:B------:R-:W-:Y:S01]  /*9160*/  FFMA.FTZ R205, -R205, R205, 1 ;  /* 0x3f800000cdcd7423 */ /* 0x000fe200000101cd */
[----:B------:R-:W-:Y:S05]  /*9170*/  LDS R13, [R13+0x400] ;  /* 0x000400000d0d7984 */ /* 0x000fea0000000800 */
[----:B---3--:R3:W-:Y:S01]  /*9180*/  MUFU.EX2 R26, R231 ;  /* 0x000000e7001a7308 */ /* 0x0087e20000000800 */
[----:B------:R-:W-:Y:S01]  /*9190*/  FADD.FTZ R36, R36, -R215 ;  /* 0x800000d724247221 */ /* 0x000fe20000010000 */
[----:B---3--:R-:W-:-:S06]  /*91a0*/  VIADD R231, R7, 0x10 ;  /* 0x0000001007e77836 */ /* 0x008fcc0000000000 */
[----:B--2---:R2:W-:Y:S01]  /*91b0*/  MUFU.EX2 R27, R214 ;  /* 0x000000d6001b7308 */ /* 0x0045e20000000800 */
[----:B------:R3:W1:Y:S01]  /*91c0*/  SHFL.IDX PT, R230, R11, R231, 0x1f ;  /* 0x00001fe70be67589 */ /* 0x00066200000e0000 */
[----:B------:R-:W-:Y:S01]  /*91d0*/  FADD.FTZ R215, R38, -R215 ;  /* 0x800000d726d77221 */ /* 0x000fe20000010000 */
[----:B--2---:R-:W-:Y:S01]  /*91e0*/  FADD.FTZ R214, R37, -R217 ;  /* 0x800000d925d67221 */ /* 0x004fe20000010000 */
[----:B------:R-:W-:Y:S01]  /*91f0*/  FFMA.FTZ R37, -R20, R20, 1 ;  /* 0x3f80000014257423 */ /* 0x000fe20000010114 */
[----:B------:R-:W-:Y:S01]  /*9200*/  FSEL R20, R6, -INF , P2 ;  /* 0xff80000006147808 */ /* 0x000fe20001000000 */
[----:B------:R-:W-:Y:S01]  /*9210*/  FFMA.FTZ R38, -R18, R18, 1 ;  /* 0x3f80000012267423 */ /* 0x000fe20000010112 */
[----:B------:R-:W-:Y:S01]  /*9220*/  FMUL.FTZ R223, R99, R223 ;  /* 0x000000df63df7220 */ /* 0x000fe20000410000 */
[----:B------:R2:W-:Y:S03]  /*9230*/  MUFU.EX2 R18, R216 ;  /* 0x000000d800127308 */ /* 0x0005e60000000800 */
[----:B------:R-:W-:Y:S01]  /*9240*/  FMUL.FTZ R37, R37, R223 ;  /* 0x000000df25257220 */ /* 0x000fe20000410000 */
[----:B------:R-:W-:Y:S01]  /*9250*/  FMUL.FTZ R223, R119, R219 ;  /* 0x000000db77df7220 */ /* 0x000fe20000410000 */
[----:B--2---:R-:W-:Y:S01]  /*9260*/  FFMA.FTZ R216, R20, UR5, -R229 ;  /* 0x0000000514d87c23 */ /* 0x004fe200080108e5 */
[----:B------:R-:W-:-:S02]  /*9270*/  FFMA.FTZ R20, -R19, R19, 1 ;  /* 0x3f80000013147423 */ /* 0x000fc40000010113 */
[----:B------:R2:W-:Y:S01]  /*9280*/  MUFU.EX2 R19, R218 ;  /* 0x000000da00137308 */ /* 0x0005e20000000800 */
[----:B------:R-:W-:Y:S01]  /*9290*/  FMUL.FTZ R222, R100, R222 ;  /* 0x000000de64de7220 */ /* 0x000fe20000410000 */
[----:B------:R-:W-:Y:S01]  /*92a0*/  FADD.FTZ R212, R30, -R212 ;  /* 0x800000d41ed47221 */ /* 0x000fe20000010000 */
[----:B--2---:R-:W-:Y:S02]  /*92b0*/  FSEL R218, R3, -INF , P1 ;  /* 0xff80000003da7808 */ /* 0x004fe40000800000 */
[----:B---3--:R-:W-:-:S03]  /*92c0*/  IADD3 R231, R7, 0x14, RZ ;  /* 0x0000001407e77810 */ /* 0x008fc60007ffe0ff */
[----:B------:R-:W-:Y:S01]  /*92d0*/  FFMA.FTZ R219, R218, UR5, -R224 ;  /* 0x00000005dadb7c23 */ /* 0x000fe200080108e0 */
[----:B------:R-:W-:Y:S01]  /*92e0*/  FMUL.FTZ R218, R20, R223 ;  /* 0x000000df14da7220 */ /* 0x000fe20000410000 */
[----:B------:R-:W-:Y:S01]  /*92f0*/  FSEL R29, R143, -INF , P2 ;  /* 0xff8000008f1d7808 */ /* 0x000fe20001000000 */
[----:B------:R2:W-:Y:S01]  /*9300*/  MUFU.EX2 R20, R210 ;  /* 0x000000d200147308 */ /* 0x0005e20000000800 */
[----:B------:R-:W-:Y:S01]  /*9310*/  FSEL R30, R142, -INF , P1 ;  /* 0xff8000008e1e7808 */ /* 0x000fe20000800000 */
[----:B------:R-:W-:Y:S01]  /*9320*/  FMUL.FTZ R223, R97, R221 ;  /* 0x000000dd61df7220 */ /* 0x000fe20000410000 */
[----:B------:R-:W-:Y:S01]  /*9330*/  FADD.FTZ R217, R39, -R217 ;  /* 0x800000d927d97221 */ /* 0x000fe20000010000 */
[--C-:B------:R-:W-:Y:S01]  /*9340*/  FFMA.FTZ R29, R29, UR5, -R233.reuse ;  /* 0x000000051d1d7c23 */ /* 0x100fe200080108e9 */
[----:B--2---:R-:W-:Y:S01]  /*9350*/  FMUL.FTZ R210, R21, R222 ;  /* 0x000000de15d27220 */ /* 0x004fe20000410000 */
[----:B------:R-:W-:Y:S01]  /*9360*/  FSEL R21, R2, -INF , P2 ;  /* 0xff80000002157808 */ /* 0x000fe20001000000 */
[----:B------:R-:W-:Y:S01]  /*9370*/  FFMA.FTZ R30, R30, UR5, -R233 ;  /* 0x000000051e1e7c23 */ /* 0x000fe200080108e9 */
[----:B------:R-:W-:Y:S01]  /*9380*/  FSEL R39, R5, -INF , P1 ;  /* 0xff80000005277808 */ /* 0x000fe20000800000 */
[----:B------:R-:W2:Y:S01]  /*9390*/  SHFL.IDX PT, R231, R11, R231, 0x1f ;  /* 0x00001fe70be77589 */ /* 0x000ea200000e0000 */
[----:B------:R-:W-:-:S02]  /*93a0*/  VIADD R233, R7, 0x18 ;  /* 0x0000001807e97836 */ /* 0x000fc40000000000 */
[----:B-1----:R-:W-:Y:S02]  /*93b0*/  FFMA.FTZ R221, R21, UR5, -R230 ;  /* 0x0000000515dd7c23 */ /* 0x002fe400080108e6 */
[----:B------:R1:W-:Y:S01]  /*93c0*/  MUFU.EX2 R21, R139 ;  /* 0x0000008b00157308 */ /* 0x0003e20000000800 */
[----:B------:R-:W-:Y:S01]  /*93d0*/  FFMA.FTZ R39, R39, UR5, -R229 ;  /* 0x0000000527277c23 */ /* 0x000fe200080108e5 */
[----:B------:R-:W-:Y:S01]  /*93e0*/  FSEL R222, R114, -INF , P1 ;  /* 0xff80000072de7808 */ /* 0x000fe20000800000 */
[----:B------:R3:W4:Y:S01]  /*93f0*/  SHFL.IDX PT, R229, R11, R233, 0x1f ;  /* 0x00001fe90be57589 */ /* 0x00072200000e0000 */
[----:B-1----:R-:W-:-:S03]  /*9400*/  FMUL.FTZ R139, R22, R223 ;  /* 0x000000df168b7220 */ /* 0x002fc60000410000 */
[----:B------:R1:W-:Y:S01]  /*9410*/  LDS R223, [R15+0x400] ;  /* 0x000400000fdf7984 */ /* 0x0003e20000000800 */
[----:B---3--:R-:W-:Y:S01]  /*9420*/  IADD3 R233, R7, 0x1c, RZ ;  /* 0x0000001c07e97810 */ /* 0x008fe20007ffe0ff */
[----:B------:R-:W-:-:S04]  /*9430*/  FFMA.FTZ R222, R222, UR5, -R230 ;  /* 0x00000005dede7c23 */ /* 0x000fc800080108e6 */
[----:B------:R3:W4:Y:S01]  /*9440*/  SHFL.IDX PT, R230, R11, R233, 0x1f ;  /* 0x00001fe90be67589 */ /* 0x00072200000e0000 */
[----:B------:R-:W4:Y:S01]  /*9450*/  MUFU.EX2 R102, R102 ;  /* 0x0000006600667308 */ /* 0x000f220000000800 */
[----:B------:R-:W-:Y:S01]  /*9460*/  FMUL.FTZ R220, R120, R220 ;  /* 0x000000dc78dc7220 */ /* 0x000fe20000410000 */
[----:B-1----:R-:W-:Y:S01]  /*9470*/  FFMA.FTZ R15, -R204, R204, 1 ;  /* 0x3f800000cc0f7423 */ /* 0x002fe200000101cc */
[----:B------:R-:W-:Y:S02]  /*9480*/  FSEL R22, R113, -INF , P2 ;  /* 0xff80000071167808 */ /* 0x000fe40001000000 */
[----:B------:R-:W-:-:S03]  /*9490*/  FMUL.FTZ R38, R38, R220 ;  /* 0x000000dc26267220 */ /* 0x000fc60000410000 */
[----:B---3--:R1:W-:Y:S01]  /*94a0*/  MUFU.EX2 R11, R138 ;  /* 0x0000008a000b7308 */ /* 0x0083e20000000800 */
[----:B------:R-:W-:Y:S01]  /*94b0*/  FSEL R220, R4, -INF , P2 ;  /* 0xff80000004dc7808 */ /* 0x000fe20001000000 */
[----:B-1----:R-:W-:Y:S01]  /*94c0*/  FMUL.FTZ R138, R95, R212 ;  /* 0x000000d45f8a7220 */ /* 0x002fe20000410000 */
[----:B--2---:R-:W-:Y:S01]  /*94d0*/  FFMA.FTZ R212, R22, UR5, -R231 ;  /* 0x0000000516d47c23 */ /* 0x004fe200080108e7 */
[----:B----4-:R-:W-:Y:S02]  /*94e0*/  FSEL R22, R118, -INF , P1 ;  /* 0xff80000076167808 */ /* 0x010fe40000800000 */
[----:B------:R-:W-:Y:S02]  /*94f0*/  FMUL.FTZ R138, R15, R138 ;  /* 0x0000008a0f8a7220 */ /* 0x000fe40000410000 */
[----:B------:R1:W-:Y:S01]  /*9500*/  MUFU.EX2 R15, R137 ;  /* 0x00000089000f7308 */ /* 0x0003e20000000800 */
[----:B------:R-:W-:Y:S01]  /*9510*/  FFMA.FTZ R220, R220, UR5, -R224 ;  /* 0x00000005dcdc7c23 */ /* 0x000fe200080108e0 */
[----:B------:R-:W-:Y:S01]  /*9520*/  FSEL R224, R116, -INF , P2 ;  /* 0xff80000074e07808 */ /* 0x000fe20001000000 */
[----:B------:R-:W-:-:S05]  /*9530*/  FMUL.FTZ R32, R104, R32 ;  /* 0x0000002068207220 */ /* 0x000fca0000410000 */
[----:B------:R-:W2:Y:S01]  /*9540*/  MUFU.EX2 R17, R17 ;  /* 0x0000001100117308 */ /* 0x000ea20000000800 */
[----:B-1----:R-:W-:Y:S01]  /*9550*/  FMUL.FTZ R137, R98, R211 ;  /* 0x000000d362897220 */ /* 0x002fe20000410000 */
[----:B------:R-:W-:-:S03]  /*9560*/  FFMA.FTZ R211, R22, UR5, -R229 ;  /* 0x0000000516d37c23 */ /* 0x000fc600080108e5 */
[----:B------:R-:W-:Y:S01]  /*9570*/  FMUL.FTZ R137, R23, R137 ;  /* 0x0000008917897220 */ /* 0x000fe20000410000 */
[----:B------:R-:W-:Y:S02]  /*9580*/  FSEL R23, R121, -INF , P1 ;  /* 0xff80000079177808 */ /* 0x000fe40000800000 */
[----:B------:R1:W-:Y:S01]  /*9590*/  MUFU.EX2 R22, R136 ;  /* 0x0000008800167308 */ /* 0x0003e20000000800 */
[----:B------:R-:W-:Y:S01]  /*95a0*/  FSEL R204, R115, -INF , P1 ;  /* 0xff80000073cc7808 */ /* 0x000fe20000800000 */
[----:B------:R-:W-:Y:S01]  /*95b0*/  FFMA.FTZ R224, R224, UR5, -R229 ;  /* 0x00000005e0e07c23 */ /* 0x000fe200080108e5 */
[----:B------:R-:W-:Y:S01]  /*95c0*/  FMUL.FTZ R35, R102, R35 ;  /* 0x0000002366237220 */ /* 0x000fe20000410000 */
[----:B------:R-:W-:Y:S01]  /*95d0*/  FSEL R229, R117, -INF , P2 ;  /* 0xff80000075e57808 */ /* 0x000fe20001000000 */
[----:B-1----:R-:W-:Y:S01]  /*95e0*/  FFMA.FTZ R136, -R206, R206, 1 ;  /* 0x3f800000ce887423 */ /* 0x002fe200000101ce */
[--C-:B------:R-:W-:Y:S01]  /*95f0*/  FFMA.FTZ R206, R23, UR5, -R230.reuse ;  /* 0x0000000517ce7c23 */ /* 0x100fe200080108e6 */
[----:B------:R-:W-:Y:S01]  /*9600*/  FFMA.FTZ R204, R204, UR5, -R231 ;  /* 0x00000005cccc7c23 */ /* 0x000fe200080108e7 */
[----:B------:R1:W-:Y:S01]  /*9610*/  MUFU.EX2 R23, R135 ;  /* 0x0000008700177308 */ /* 0x0003e20000000800 */
[----:B------:R-:W-:Y:S01]  /*9620*/  FMUL.FTZ R136, R136, R32 ;  /* 0x0000002088887220 */ /* 0x000fe20000410000 */
[----:B------:R-:W-:Y:S01]  /*9630*/  FMUL.FTZ R34, R103, R34 ;  /* 0x0000002267227220 */ /* 0x000fe20000410000 */
[----:B------:R-:W-:Y:S01]  /*9640*/  FMUL.FTZ R231, R96, R213 ;  /* 0x000000d560e77220 */ /* 0x000fe20000410000 */
[----:B------:R-:W-:-:S04]  /*9650*/  FFMA.FTZ R213, R229, UR5, -R230 ;  /* 0x00000005e5d57c23 */ /* 0x000fc800080108e6 */
[----:B------:R3:W-:Y:S01]  /*9660*/  MUFU.EX2 R32, R134 ;  /* 0x0000008600207308 */ /* 0x0007e20000000800 */
[----:B-1----:R-:W-:Y:S01]  /*9670*/  FFMA.FTZ R135, -R208, R208, 1 ;  /* 0x3f800000d0877423 */ /* 0x002fe200000101d0 */
[----:B------:R-:W-:Y:S01]  /*9680*/  IADD3 R230, R7, 0x8, RZ ;  /* 0x0000000807e67810 */ /* 0x000fe20007ffe0ff */
[----:B------:R-:W-:Y:S02]  /*9690*/  FMUL.FTZ R205, R205, R231 ;  /* 0x000000e7cdcd7220 */ /* 0x000fe40000410000 */
[----:B------:R-:W-:Y:S01]  /*96a0*/  FMUL.FTZ R135, R135, R34 ;  /* 0x0000002287877220 */ /* 0x000fe20000410000 */
[----:B---3--:R-:W-:Y:S01]  /*96b0*/  FMUL.FTZ R134, R209, R35 ;  /* 0x00000023d1867220 */ /* 0x008fe20000410000 */
[----:B------:R-:W-:Y:S01]  /*96c0*/  IADD3 R35, R7, 0x10, RZ ;  /* 0x0000001007237810 */ /* 0x000fe20007ffe0ff */
[----:B------:R-:W-:Y:S01]  /*96d0*/  FFMA.FTZ R34, -R225, R225, 1 ;  /* 0x3f800000e1227423 */ /* 0x000fe200000101e1 */
[----:B------:R-:W-:Y:S02]  /*96e0*/  VIADD R231, R7, 0xc ;  /* 0x0000000c07e77836 */ /* 0x000fe40000000000 */
[----:B--2---:R-:W-:Y:S01]  /*96f0*/  FMUL.FTZ R215, R17, R215 ;  /* 0x000000d711d77220 */ /* 0x004fe20000410000 */
[----:B------:R-:W-:Y:S01]  /*9700*/  FFMA.FTZ R88, -R88, R88, 1 ;  /* 0x3f80000058587423 */ /* 0x000fe20000010158 */
[----:B------:R1:W-:Y:S01]  /*9710*/  SHFL.IDX PT, R225, R223, R35, 0x1f ;  /* 0x00001f23dfe17589 */ /* 0x0003e200000e0000 */
[C---:B------:R-:W-:Y:S01]  /*9720*/  VIADD R229, R7.reuse, 0x4 ;  /* 0x0000000407e57836 */ /* 0x040fe20000000000 */
[----:B------:R-:W2:Y:S02]  /*9730*/  MUFU.EX2 R105, R105 ;  /* 0x0000006900697308 */ /* 0x000ea40000000800 */
[----:B------:R-:W3:Y:S01]  /*9740*/  SHFL.IDX PT, R230, R223, R230, 0x1f ;  /* 0x00001fe6dfe67589 */ /* 0x000ee200000e0000 */
[----:B------:R-:W-:Y:S01]  /*9750*/  FMUL.FTZ R88, R88, R215 ;  /* 0x000000d758587220 */ /* 0x000fe20000410000 */
[----:B-1----:R-:W-:-:S04]  /*9760*/  IADD3 R35, R7, 0x18, RZ ;  /* 0x0000001807237810 */ /* 0x002fc80007ffe0ff */
[----:B------:R-:W1:Y:S01]  /*9770*/  MUFU.EX2 R101, R101 ;  /* 0x0000006500657308 */ /* 0x000e620000000800 */
[----:B------:R-:W4:Y:S04]  /*9780*/  SHFL.IDX PT, R209, R223, R7, 0x1f ;  /* 0x00001f07dfd17589 */ /* 0x000f2800000e0000 */
[----:B------:R2:W-:Y:S04]  /*9790*/  SHFL.IDX PT, R208, R223, R231, 0x1f ;  /* 0x00001fe7dfd07589 */ /* 0x0005e800000e0000 */
[----:B------:R-:W4:Y:S04]  /*97a0*/  SHFL.IDX PT, R215, R223, R35, 0x1f ;  /* 0x00001f23dfd77589 */ /* 0x000f2800000e0000 */
[----:B------:R-:W4:Y:S01]  /*97b0*/  SHFL.IDX PT, R229, R223, R229, 0x1f ;  /* 0x00001fe5dfe57589 */ /* 0x000f2200000e0000 */
[----:B------:R-:W4:Y:S01]  /*97c0*/  MUFU.EX2 R111, R111 ;  /* 0x0000006f006f7308 */ /* 0x000f220000000800 */
[----:B--2---:R-:W-:-:S02]  /*97d0*/  VIADD R231, R7, 0x14 ;  /* 0x0000001407e77836 */ /* 0x004fc40000000000 */
[----:B------:R-:W-:Y:S01]  /*97e0*/  FMUL.FTZ R33, R105, R33 ;  /* 0x0000002169217220 */ /* 0x000fe20000410000 */
[----:B------:R-:W-:-:S04]  /*97f0*/  FFMA.FTZ R207, -R207, R207, 1 ;  /* 0x3f800000cfcf7423 */ /* 0x000fc800000101cf */
[----:B------:R-:W2:Y:S01]  /*9800*/  MUFU.EX2 R110, R110 ;  /* 0x0000006e006e7308 */ /* 0x000ea20000000800 */
[----:B-1----:R-:W-:Y:S01]  /*9810*/  FMUL.FTZ R36, R101, R36 ;  /* 0x0000002465247220 */ /* 0x002fe20000410000 */
[----:B------:R-:W-:Y:S01]  /*9820*/  FMUL.FTZ R207, R207, R33 ;  /* 0x00000021cfcf7220 */ /* 0x000fe20000410000 */
[----:B------:R-:W1:Y:S01]  /*9830*/  SHFL.IDX PT, R231, R223, R231, 0x1f ;  /* 0x00001fe7dfe77589 */ /* 0x000e6200000e0000 */
[--C-:B---3--:R-:W-:Y:S01]  /*9840*/  FADD.FTZ R44, R44, -R230.reuse ;  /* 0x800000e62c2c7221 */ /* 0x108fe20000010000 */
[----:B------:R-:W-:-:S03]  /*9850*/  FADD.FTZ R46, R46, -R230 ;  /* 0x800000e62e2e7221 */ /* 0x000fc60000010000 */
[----:B------:R3:W-:Y:S01]  /*9860*/  MUFU.EX2 R33, R133 ;  /* 0x0000008500217308 */ /* 0x0007e20000000800 */
[--C-:B----4-:R-:W-:Y:S01]  /*9870*/  FADD.FTZ R40, R40, -R209.reuse ;  /* 0x800000d128287221 */ /* 0x110fe20000010000 */
[----:B------:R-:W-:Y:S01]  /*9880*/  FADD.FTZ R42, R42, -R209 ;  /* 0x800000d12a2a7221 */ /* 0x000fe20000010000 */
[----:B------:R-:W-:Y:S01]  /*9890*/  FADD.FTZ R209, R52, -R215 ;  /* 0x800000d734d17221 */ /* 0x000fe20000010000 */
[----:B------:R-:W-:Y:S01]  /*98a0*/  FFMA.FTZ R52, -R236, R236, 1 ;  /* 0x3f800000ec347423 */ /* 0x000fe200000101ec */
[----:B------:R-:W-:Y:S01]  /*98b0*/  FMUL.FTZ R44, R111, R44 ;  /* 0x0000002c6f2c7220 */ /* 0x000fe20000410000 */
[----:B---3--:R-:W-:Y:S02]  /*98c0*/  FMUL.FTZ R133, R34, R36 ;  /* 0x0000002422857220 */ /* 0x008fe40000410000 */
[----:B------:R3:W-:Y:S01]  /*98d0*/  MUFU.EX2 R36, R124 ;  /* 0x0000007c00247308 */ /* 0x0007e20000000800 */
[--C-:B------:R-:W-:Y:S01]  /*98e0*/  FADD.FTZ R41, R41, -R229.reuse ;  /* 0x800000e529297221 */ /* 0x100fe20000010000 */
[----:B------:R-:W-:Y:S01]  /*98f0*/  FADD.FTZ R43, R43, -R229 ;  /* 0x800000e52b2b7221 */ /* 0x000fe20000010000 */
[----:B------:R-:W-:Y:S01]  /*9900*/  FFMA.FTZ R92, -R92, R92, 1 ;  /* 0x3f8000005c5c7423 */ /* 0x000fe2000001015c */
[----:B------:R-:W-:Y:S01]  /*9910*/  FFMA.FTZ R91, -R91, R91, 1 ;  /* 0x3f8000005b5b7423 */ /* 0x000fe2000001015b */
[----:B------:R-:W-:Y:S01]  /*9920*/  FMUL.FTZ R46, R10, R46 ;  /* 0x0000002e0a2e7220 */ /* 0x000fe20000410000 */
[----:B---3--:R-:W-:-:S02]  /*9930*/  FADD.FTZ R124, R45, -R208 ;  /* 0x800000d02d7c7221 */ /* 0x008fc40000010000 */
[----:B------:R-:W3:Y:S01]  /*9940*/  MUFU.EX2 R108, R108 ;  /* 0x0000006c006c7308 */ /* 0x000ee20000000800 */
[----:B------:R-:W-:Y:S01]  /*9950*/  IADD3 R229, R7, 0x8, RZ ;  /* 0x0000000807e57810 */ /* 0x000fe20007ffe0ff */
[----:B--2---:R-:W-:Y:S01]  /*9960*/  FMUL.FTZ R124, R110, R124 ;  /* 0x0000007c6e7c7220 */ /* 0x004fe20000410000 */
[----:B------:R-:W2:Y:S01]  /*9970*/  SHFL.IDX PT, R223, R223, R233, 0x1f ;  /* 0x00001fe9dfdf7589 */ /* 0x000ea200000e0000 */
[----:B------:R-:W-:Y:S01]  /*9980*/  FMUL.FTZ R52, R52, R44 ;  /* 0x0000002c34347220 */ /* 0x000fe20000410000 */
[----:B------:R-:W-:Y:S01]  /*9990*/  FMUL.FTZ R44, R92, R46 ;  /* 0x0000002e5c2c7220 */ /* 0x000fe20000410000 */
[----:B------:R-:W-:Y:S02]  /*99a0*/  FMUL.FTZ R46, R91, R124 ;  /* 0x0000007c5b2e7220 */ /* 0x000fe40000410000 */
[----:B------:R-:W4:Y:S01]  /*99b0*/  MUFU.EX2 R107, R107 ;  /* 0x0000006b006b7308 */ /* 0x000f220000000800 */
[----:B------:R-:W2:Y:S07]  /*99c0*/  SHFL.IDX PT, R91, R13, R229, 0x1f ;  /* 0x00001fe50d5b7589 */ /* 0x000eae00000e0000 */
[----:B------:R-:W2:Y:S01]  /*99d0*/  MUFU.EX2 R109, R109 ;  /* 0x0000006d006d7308 */ /* 0x000ea20000000800 */
[----:B------:R-:W-:Y:S01]  /*99e0*/  FADD.FTZ R47, R47, -R208 ;  /* 0x800000d02f2f7221 */ /* 0x000fe20000010000 */
[----:B-1----:R-:W-:Y:S01]  /*99f0*/  FADD.FTZ R208, R49, -R231 ;  /* 0x800000e731d07221 */ /* 0x002fe20000010000 */
[----:B------:R-:W-:Y:S01]  /*9a00*/  FFMA.FTZ R45, -R227, R227, 1 ;  /* 0x3f800000e32d7423 */ /* 0x000fe200000101e3 */
[----:B---3--:R-:W-:Y:S01]  /*9a10*/  FMUL.FTZ R49, R108, R40 ;  /* 0x000000286c317220 */ /* 0x008fe20000410000 */
[----:B------:R-:W-:Y:S01]  /*9a20*/  FFMA.FTZ R226, -R226, R226, 1 ;  /* 0x3f800000e2e27423 */ /* 0x000fe200000101e2 */
[----:B------:R-:W-:-:S02]  /*9a30*/  FADD.FTZ R48, R48, -R225 ;  /* 0x800000e130307221 */ /* 0x000fc40000010000 */
[----:B------:R-:W-:Y:S01]  /*9a40*/  FMUL.FTZ R45, R45, R49 ;  /* 0x000000312d2d7220 */ /* 0x000fe20000410000 */
[----:B------:R-:W-:Y:S01]  /*9a50*/  FFMA.FTZ R49, -R228, R228, 1 ;  /* 0x3f800000e4317423 */ /* 0x000fe200000101e4 */
[----:B----4-:R-:W-:Y:S01]  /*9a60*/  FMUL.FTZ R41, R107, R41 ;  /* 0x000000296b297220 */ /* 0x010fe20000410000 */
[----:B------:R-:W-:Y:S01]  /*9a70*/  FADD.FTZ R50, R50, -R225 ;  /* 0x800000e132327221 */ /* 0x000fe20000010000 */
[----:B------:R1:W-:Y:S01]  /*9a80*/  MUFU.EX2 R34, R131 ;  /* 0x0000008300227308 */ /* 0x0003e20000000800 */
[----:B------:R-:W-:Y:S01]  /*9a90*/  FMUL.FTZ R214, R9, R214 ;  /* 0x000000d609d67220 */ /* 0x000fe20000410000 */
[----:B--2---:R-:W-:Y:S01]  /*9aa0*/  FADD.FTZ R40, R53, -R223 ;  /* 0x800000df35287221 */ /* 0x004fe20000010000 */
[----:B------:R-:W-:Y:S01]  /*9ab0*/  FMUL.FTZ R217, R109, R217 ;  /* 0x000000d96dd97220 */ /* 0x000fe20000410000 */
[----:B------:R-:W-:Y:S01]  /*9ac0*/  FMUL.FTZ R49, R49, R41 ;  /* 0x0000002931317220 */ /* 0x000fe20000410000 */
[----:B------:R-:W-:-:S03]  /*9ad0*/  FFMA.FTZ R90, -R90, R90, 1 ;  /* 0x3f8000005a5a7423 */ /* 0x000fc6000001015a */
[----:B------:R2:W-:Y:S01]  /*9ae0*/  MUFU.EX2 R35, R129 ;  /* 0x0000008100237308 */ /* 0x0005e20000000800 */
[----:B-1----:R-:W-:Y:S01]  /*9af0*/  FFMA.FTZ R131, -R232, R232, 1 ;  /* 0x3f800000e8837423 */ /* 0x002fe200000101e8 */
[----:B------:R-:W-:Y:S01]  /*9b00*/  FFMA.FTZ R53, -R237, R237, 1 ;  /* 0x3f800000ed357423 */ /* 0x000fe200000101ed */
[----:B------:R-:W-:Y:S01]  /*9b10*/  FFMA.FTZ R235, -R235, R235, 1 ;  /* 0x3f800000ebeb7423 */ /* 0x000fe200000101eb */
[----:B------:R-:W-:Y:S01]  /*9b20*/  FFMA.FTZ R93, -R93, R93, 1 ;  /* 0x3f8000005d5d7423 */ /* 0x000fe2000001015d */
[----:B------:R-:W-:Y:S01]  /*9b30*/  FMUL.FTZ R47, R24, R47 ;  /* 0x0000002f182f7220 */ /* 0x000fe20000410000 */
[----:B------:R-:W-:Y:S01]  /*9b40*/  FMUL.FTZ R48, R25, R48 ;  /* 0x0000003019307220 */ /* 0x000fe20000410000 */
[----:B------:R-:W-:Y:S01]  /*9b50*/  FMUL.FTZ R41, R26, R50 ;  /* 0x000000321a297220 */ /* 0x000fe20000410000 */
[----:B------:R-:W-:Y:S01]  /*9b60*/  FMUL.FTZ R43, R12, R43 ;  /* 0x0000002b0c2b7220 */ /* 0x000fe20000410000 */
[----:B--2---:R-:W-:Y:S01]  /*9b70*/  FMUL.FTZ R129, R226, R217 ;  /* 0x000000d9e2817220 */ /* 0x004fe20000410000 */
[----:B------:R-:W-:Y:S01]  /*9b80*/  FFMA.FTZ R94, -R94, R94, 1 ;  /* 0x3f8000005e5e7423 */ /* 0x000fe2000001015e */
[----:B------:R-:W-:Y:S01]  /*9b90*/  FMUL.FTZ R208, R27, R208 ;  /* 0x000000d01bd07220 */ /* 0x000fe20000410000 */
[C---:B------:R-:W-:Y:S01]  /*9ba0*/  VIADD R230, R7.reuse, 0x4 ;  /* 0x0000000407e67836 */ /* 0x040fe20000000000 */
[----:B------:R-:W-:Y:S01]  /*9bb0*/  IADD3 R217, R7, 0x10, RZ ;  /* 0x0000001007d97810 */ /* 0x000fe20007ffe0ff */
[----:B------:R-:W-:Y:S01]  /*9bc0*/  FMUL.FTZ R131, R131, R214 ;  /* 0x000000d683837220 */ /* 0x000fe20000410000 */
[--C-:B------:R-:W-:Y:S01]  /*9bd0*/  FADD.FTZ R60, R60, -R91.reuse ;  /* 0x8000005b3c3c7221 */ /* 0x100fe20000010000 */
        /* <DEDUP_REMOVED lines=8> */
[----:B------:R-:W-:Y:S01]  /*9c60*/  FMUL.FTZ R48, R93, R208 ;  /* 0x000000d05d307220 */ /* 0x000fe20000410000 */
[----:B------:R-:W-:Y:S01]  /*9c70*/  VIADD R226, R7, 0xc ;  /* 0x0000000c07e27836 */ /* 0x000fe20000000000 */
        /* <DEDUP_REMOVED lines=176> */
[----:B------:R-:W-:Y:S01]  /*a780*/  FMUL.FTZ R75, R14, R75 ;  /* 0x0000004b0e4b7220 */ /* 0x000fe20000410000 */
[----:B------:R-:W-:Y:S01]  /*a790*/  FFMA.FTZ R65, -R113, R113, 1 ;  /* 0x3f80000071417423 */ /* 0x000fe20000010171 */
[----:B------:R-:W-:Y:S01]  /*a7a0*/  FFMA.FTZ R72, -R115, R115, 1 ;  /* 0x3f80000073487423 */ /* 0x000fe20000010173 */
[----:B--2---:R-:W-:Y:S01]  /*a7b0*/  FMUL.FTZ R81, R212, R81 ;  /* 0x00000051d4517220 */ /* 0x004fe20000410000 */
        /* <DEDUP_REMOVED lines=75> */
[----:B---3--:R-:W-:-:S05]  /*ac70*/  IMAD R29, R0, 0x4000, R209 ;  /* 0x00004000001d7824 */ /* 0x008fca00078e02d1 */
        /* <DEDUP_REMOVED lines=141> */
.L_x_1402:
        /* <DEDUP_REMOVED lines=70> */
.L_x_1403:
        /* <DEDUP_REMOVED lines=12> */
.L_x_1393:
        /* <DEDUP_REMOVED lines=9> */
[----:B-----5:R-:W-:-:S04]  /*bb00*/  IADD3 R5, R5, -0x80, RZ ;  /* 0xffffff8005057810 */ /* 0x020fc80007ffe0ff */
[----:B------:R-:W-:Y:S02]  /*bb10*/  SHF.R.S32.HI R6, RZ, 0x1f, R5 ;  /* 0x0000001fff067819 */ /* 0x000fe40000011405 */
[C---:B-1----:R-:W-:Y:S01]  /*bb20*/  IADD3 R15, R14.reuse, -0x80, RZ ;  /* 0xffffff800e0f7810 */ /* 0x042fe20007ffe0ff */
[----:B------:R-:W-:Y:S01]  /*bb30*/  VIADD R14, R14, 0xffffff80 ;  /* 0xffffff800e0e7836 */ /* 0x000fe20000000000 */
[----:B------:R-:W-:-:S04]  /*bb40*/  LEA.HI R7, R6, R5, RZ, 0x5 ;  /* 0x0000000506077211 */ /* 0x000fc800078f28ff */
[----:B------:R-:W-:Y:S02]  /*bb50*/  LOP3.LUT R8, R7, 0xffffffe0, RZ, 0xc0, !PT ;  /* 0xffffffe007087812 */ /* 0x000fe400078ec0ff */
[----:B------:R-:W-:-:S03]  /*bb60*/  SHF.R.S32.HI R14, RZ, 0x1f, R14 ;  /* 0x0000001fff0e7819 */ /* 0x000fc6000001140e */
[----:B------:R-:W-:Y:S01]  /*bb70*/  IMAD.IADD R8, R5, 0x1, -R8 ;  /* 0x0000000105087824 */ /* 0x000fe200078e0a08 */
[----:B------:R-:W-:-:S04]  /*bb80*/  LEA.HI R14, R14, R15, RZ, 0x7 ;  /* 0x0000000f0e0e7211 */ /* 0x000fc800078f38ff */
[----:B------:R-:W-:Y:S01]  /*bb90*/  SHF.R.S32.HI R14, RZ, 0x7, R14 ;  /* 0x00000007ff0e7819 */ /* 0x000fe2000001140e */
[----:B------:R-:W-:Y:S01]  /*bba0*/  IMAD.MOV.U32 R23, RZ, RZ, 0x40000040 ;  /* 0x40000040ff177424 */ /* 0x000fe200078e00ff */
[CC--:B--2---:R-:W-:Y:S02]  /*bbb0*/  LEA.HI R9, R12.reuse, R13.reuse, RZ, 0x2 ;  /* 0x0000000d0c097211 */ /* 0x0c4fe400078f10ff */
[----:B------:R-:W-:Y:S02]  /*bbc0*/  LEA.HI R12, R12, R13, RZ, 0x5 ;  /* 0x0000000d0c0c7211 */ /* 0x000fe400078f28ff */
[--C-:B------:R-:W-:Y:S02]  /*bbd0*/  SHF.R.S32.HI R10, RZ, 0x2, R9.reuse ;  /* 0x00000002ff0a7819 */ /* 0x100fe40000011409 */
[----:B------:R-:W-:Y:S02]  /*bbe0*/  SHF.R.S32.HI R7, RZ, 0x1f, R9 ;  /* 0x0000001fff077819 */ /* 0x000fe40000011409 */
[----:B------:R-:W-:-:S02]  /*bbf0*/  LEA.HI R13, R14, R14, RZ, 0x1 ;  /* 0x0000000e0e0d7211 */ /* 0x000fc400078f08ff */
[----:B------:R-:W-:Y:S02]  /*bc00*/  LEA.HI R9, R7, R10, RZ, 0x3 ;  /* 0x0000000a07097211 */ /* 0x000fe400078f18ff */
[----:B------:R-:W-:Y:S02]  /*bc10*/  SHF.R.S32.HI R7, RZ, 0x1f, R8 ;  /* 0x0000001fff077819 */ /* 0x000fe40000011408 */
[----:B------:R-:W-:Y:S02]  /*bc20*/  LOP3.LUT R11, R9, 0xfffffff8, RZ, 0xc0, !PT ;  /* 0xfffffff8090b7812 */ /* 0x000fe400078ec0ff */
[CC--:B------:R-:W-:Y:S02]  /*bc30*/  LEA.HI R9, R7.reuse, R8.reuse, RZ, 0x3 ;  /* 0x0000000807097211 */ /* 0x0c0fe400078f18ff */
[----:B------:R-:W-:Y:S02]  /*bc40*/  LEA.HI R7, R7, R8, RZ, 0x2 ;  /* 0x0000000807077211 */ /* 0x000fe400078f10ff */
[----:B------:R-:W-:-:S02]  /*bc50*/  SHF.R.S32.HI R8, RZ, 0x5, R12 ;  /* 0x00000005ff087819 */ /* 0x000fc4000001140c */
[----:B------:R-:W-:Y:S02]  /*bc60*/  IADD3 R11, R10, -R11, RZ ;  /* 0x8000000b0a0b7210 */ /* 0x000fe40007ffe0ff */
[----:B------:R-:W-:Y:S02]  /*bc70*/  SHF.R.S32.HI R12, RZ, 0x2, R7 ;  /* 0x00000002ff0c7819 */ /* 0x000fe40000011407 */
[--C-:B------:R-:W-:Y:S02]  /*bc80*/  SHF.R.S32.HI R10, RZ, 0x3, R9.reuse ;  /* 0x00000003ff0a7819 */ /* 0x100fe40000011409 */
[----:B------:R-:W-:Y:S02]  /*bc90*/  SHF.R.S32.HI R9, RZ, 0x1f, R9 ;  /* 0x0000001fff097819 */ /* 0x000fe40000011409 */
[----:B------:R-:W-:Y:S02]  /*bca0*/  LOP3.LUT R13, R13, 0x3fffffe, RZ, 0xc0, !PT ;  /* 0x03fffffe0d0d7812 */ /* 0x000fe400078ec0ff */
[----:B------:R-:W-:-:S02]  /*bcb0*/  LEA.HI R7, R7, R12, RZ, 0x1 ;  /* 0x0000000c07077211 */ /* 0x000fc400078f08ff */
[----:B------:R-:W-:Y:S01]  /*bcc0*/  LEA.HI R9, R9, R10, RZ, 0x4 ;  /* 0x0000000a09097211 */ /* 0x000fe200078f20ff */
[----:B------:R-:W-:Y:S01]  /*bcd0*/  IMAD.IADD R14, R14, 0x1, -R13 ;  /* 0x000000010e0e7824 */ /* 0x000fe200078e0a0d */
[----:B------:R-:W-:Y:S02]  /*bce0*/  LOP3.LUT R7, R7, 0xfffffffe, RZ, 0xc0, !PT ;  /* 0xfffffffe07077812 */ /* 0x000fe400078ec0ff */
[----:B------:R-:W-:Y:S02]  /*bcf0*/  LEA R13, R8, R11, 0x4 ;  /* 0x0000000b080d7211 */ /* 0x000fe400078e20ff */
[----:B------:R-:W-:Y:S01]  /*bd00*/  LOP3.LUT R9, R9, 0x1ffffff0, RZ, 0xc0, !PT ;  /* 0x1ffffff009097812 */ /* 0x000fe200078ec0ff */
[----:B------:R-:W-:Y:S01]  /*bd10*/  IMAD.IADD R7, R12, 0x1, -R7 ;  /* 0x000000010c077824 */ /* 0x000fe200078e0a07 */
[----:B------:R-:W-:Y:S01]  /*bd20*/  LEA.HI R8, R6, R5, RZ, 0x2 ;  /* 0x0000000506087211 */ /* 0x000fe200078f10ff */
[----:B------:R-:W-:Y:S01]  /*bd30*/  VIADD R6, R12, 0x8 ;  /* 0x000000080c067836 */ /* 0x000fe20000000000 */
[----:B------:R-:W-:Y:S01]  /*bd40*/  IADD3 R10, R10, -R9, RZ ;  /* 0x800000090a0a7210 */ /* 0x000fe20007ffe0ff */
[----:B------:R-:W-:Y:S01]  /*bd50*/  IMAD R19, R14, 0x40, R13 ;  /* 0x000000400e137824 */ /* 0x000fe200078e020d */
[----:B------:R-:W-:-:S02]  /*bd60*/  LOP3.LUT R18, R8, 0xfffffffc, RZ, 0xc0, !PT ;  /* 0xfffffffc08127812 */ /* 0x000fc400078ec0ff */
[----:B------:R-:W-:Y:S01]  /*bd70*/  LEA.HI R11, R6, R6, RZ, 0x1 ;  /* 0x00000006060b7211 */ /* 0x000fe200078f08ff */
[----:B------:R-:W3:Y:S01]  /*bd80*/  S2R R8, SR_CTAID.X ;  /* 0x0000000000087919 */ /* 0x000ee20000002500 */
[----:B------:R-:W-:Y:S01]  /*bd90*/  LEA R10, R10, R7, 0x3 ;  /* 0x000000070a0a7211 */ /* 0x000fe200078e18ff */
[C---:B------:R-:W-:Y:S01]  /*bda0*/  VIADD R7, R12.reuse, 0x10 ;  /* 0x000000100c077836 */ /* 0x040fe20000000000 */
[----:B------:R-:W-:Y:S02]  /*bdb0*/  IADD3 R9, R5, -R18, RZ ;  /* 0x8000001205097210 */ /* 0x000fe40007ffe0ff */
[----:B------:R-:W-:Y:S01]  /*bdc0*/  LOP3.LUT R5, R11, 0xfffffffe, RZ, 0xc0, !PT ;  /* 0xfffffffe0b057812 */ /* 0x000fe200078ec0ff */
[----:B------:R-:W-:Y:S01]  /*bdd0*/  VIADD R13, R12, 0x18 ;  /* 0x000000180c0d7836 */ /* 0x000fe20000000000 */
[----:B------:R1:W-:Y:S01]  /*bde0*/  STL [R1+0x84], R10 ;  /* 0x0000840a01007387 */ /* 0x0003e20000100800 */
[----:B------:R-:W-:Y:S02]  /*bdf0*/  LEA.HI R12, R7, R7, RZ, 0x1 ;  /* 0x00000007070c7211 */ /* 0x000fe400078f08ff */
[----:B------:R-:W-:-:S02]  /*be00*/  IADD3 R6, R6, -R5, RZ ;  /* 0x8000000506067210 */ /* 0x000fc40007ffe0ff */
[--C-:B------:R-:W-:Y:S02]  /*be10*/  SHF.R.S32.HI R5, RZ, 0x1, R11.reuse ;  /* 0x00000001ff057819 */ /* 0x100fe4000001140b */
[----:B------:R-:W-:Y:S02]  /*be20*/  LEA.HI R15, R13, R13, RZ, 0x1 ;  /* 0x0000000d0d0f7211 */ /* 0x000fe400078f08ff */
[----:B-1----:R-:W-:Y:S02]  /*be30*/  SHF.R.S32.HI R10, RZ, 0x1f, R11 ;  /* 0x0000001fff0a7819 */ /* 0x002fe4000001140b */
[----:B------:R-:W-:Y:S02]  /*be40*/  LOP3.LUT R14, R12, 0xfffffffe, RZ, 0xc0, !PT ;  /* 0xfffffffe0c0e7812 */ /* 0x000fe400078ec0ff */
[----:B------:R-:W-:Y:S02]  /*be50*/  SHF.R.S32.HI R11, RZ, 0x1, R12 ;  /* 0x00000001ff0b7819 */ /* 0x000fe4000001140c */
[----:B------:R-:W-:-:S02]  /*be60*/  LEA.HI R10, R10, R5, RZ, 0x4 ;  /* 0x000000050a0a7211 */ /* 0x000fc400078f20ff */
[----:B------:R-:W-:Y:S02]  /*be70*/  SHF.R.S32.HI R12, RZ, 0x1f, R12 ;  /* 0x0000001fff0c7819 */ /* 0x000fe4000001140c */
[--C-:B------:R-:W-:Y:S02]  /*be80*/  SHF.R.S32.HI R17, RZ, 0x1, R15.reuse ;  /* 0x00000001ff117819 */ /* 0x100fe4000001140f */
[----:B------:R-:W-:Y:S02]  /*be90*/  SHF.R.S32.HI R18, RZ, 0x1f, R15 ;  /* 0x0000001fff127819 */ /* 0x000fe4000001140f */
[----:B------:R-:W-:Y:S02]  /*bea0*/  LOP3.LUT R10, R10, 0x1ffffff0, RZ, 0xc0, !PT ;  /* 0x1ffffff00a0a7812 */ /* 0x000fe400078ec0ff */
[----:B------:R-:W-:Y:S02]  /*beb0*/  LEA.HI R12, R12, R11, RZ, 0x4 ;  /* 0x0000000b0c0c7211 */ /* 0x000fe400078f20ff */
[----:B------:R-:W-:Y:S01]  /*bec0*/  LEA.HI R18, R18, R17, RZ, 0x4 ;  /* 0x0000001112127211 */ /* 0x000fe200078f20ff */
[----:B------:R-:W-:Y:S01]  /*bed0*/  IMAD.IADD R5, R5, 0x1, -R10 ;  /* 0x0000000105057824 */ /* 0x000fe200078e0a0a */
[----:B------:R-:W-:-:S02]  /*bee0*/  LOP3.LUT R12, R12, 0x1ffffff0, RZ, 0xc0, !PT ;  /* 0x1ffffff00c0c7812 */ /* 0x000fc400078ec0ff */
[----:B------:R-:W-:Y:S02]  /*bef0*/  LOP3.LUT R10, R15, 0xfffffffe, RZ, 0xc0, !PT ;  /* 0xfffffffe0f0a7812 */ /* 0x000fe400078ec0ff */
[----:B------:R-:W-:Y:S01]  /*bf00*/  LOP3.LUT R18, R18, 0x1ffffff0, RZ, 0xc0, !PT ;  /* 0x1ffffff012127812 */ /* 0x000fe200078ec0ff */
[----:B------:R-:W-:Y:S01]  /*bf10*/  IMAD.IADD R11, R11, 0x1, -R12 ;  /* 0x000000010b0b7824 */ /* 0x000fe200078e0a0c */
[----:B------:R-:W-:Y:S01]  /*bf20*/  IADD3 R14, R7, -R14, RZ ;  /* 0x8000000e070e7210 */ /* 0x000fe20007ffe0ff */
[----:B------:R-:W-:Y:S01]  /*bf30*/  IMAD R5, R5, 0x8, R6 ;  /* 0x0000000805057824 */ /* 0x000fe200078e0206 */
[----:B------:R-:W-:Y:S02]  /*bf40*/  IADD3 R10, R13, -R10, RZ ;  /* 0x8000000a0d0a7210 */ /* 0x000fe40007ffe0ff */
[----:B------:R-:W-:Y:S02]  /*bf50*/  IADD3 R17, R17, -R18, RZ ;  /* 0x8000001211117210 */ /* 0x000fe40007ffe0ff */
[----:B------:R-:W-:Y:S01]  /*bf60*/  LEA R12, R11, R14, 0x3 ;  /* 0x0000000e0b0c7211 */ /* 0x000fe200078e18ff */
[----:B------:R4:W-:Y:S02]  /*bf70*/  STL [R1+0x80], R5 ;  /* 0x0000800501007387 */ /* 0x0009e40000100800 */
[----:B------:R-:W-:-:S02]  /*bf80*/  IMAD R7, R17, 0x8, R10 ;  /* 0x0000000811077824 */ /* 0x000fc400078e020a */
[----:B---3--:R-:W-:Y:S01]  /*bf90*/  IMAD R6, R8, -0x80, R21 ;  /* 0xffffff8008067824 */ /* 0x008fe200078e0215 */
[----:B------:R-:W-:Y:S01]  /*bfa0*/  STL [R1+0x7c], R12 ;  /* 0x00007c0c01007387 */ /* 0x000fe20000100800 */
[----:B----4-:R-:W-:-:S03]  /*bfb0*/  LEA R5, R20, R16, 0xd ;  /* 0x0000001014057211 */ /* 0x010fc600078e68ff */
[----:B------:R1:W-:Y:S02]  /*bfc0*/  STL [R1+0x78], R7 ;  /* 0x0000780701007387 */ /* 0x0003e40000100800 */
        /* <DEDUP_REMOVED lines=12> */
[----:B------:R-:W-:Y:S01]  /*c090*/  IMAD R8, R8, -0x80, -R19 ;  /* 0xffffff8008087824 */ /* 0x000fe200078e0a13 */
[C---:B------:R-:W-:Y:S01]  /*c0a0*/  IADD3 R22, R12.reuse, 0x2, RZ ;  /* 0x000000020c167810 */ /* 0x040fe20007ffe0ff */
[C---:B------:R-:W-:Y:S01]  /*c0b0*/  VIADD R20, R12.reuse, 0x4 ;  /* 0x000000040c147836 */ /* 0x040fe20000000000 */
[----:B------:R-:W-:Y:S01]  /*c0c0*/  MOV R21, 0x40000040 ;  /* 0x4000004000157802 */ /* 0x000fe20000000f00 */
[----:B------:R1:W-:Y:S01]  /*c0d0*/  STL [R1+0x6c], R12 ;  /* 0x00006c0c01007387 */ /* 0x0003e20000100800 */
[----:B------:R-:W-:Y:S01]  /*c0e0*/  IADD3 R18, R12, 0x6, RZ ;  /* 0x000000060c127810 */ /* 0x000fe20007ffe0ff */
[----:B------:R-:W-:Y:S01]  /*c0f0*/  IMAD.MOV.U32 R19, RZ, RZ, 0x40000040 ;  /* 0x40000040ff137424 */ /* 0x000fe200078e00ff */
[----:B------:R-:W-:Y:S01]  /*c100*/  MOV R11, 0x40000040 ;  /* 0x40000040000b7802 */ /* 0x000fe20000000f00 */
[----:B------:R-:W-:Y:S01]  /*c110*/  STL [R1+0x74], R6 ;  /* 0x0000740601007387 */ /* 0x000fe20000100800 */
[C---:B------:R-:W-:Y:S01]  /*c120*/  VIADD R10, R5.reuse, 0x6 ;  /* 0x00000006050a7836 */ /* 0x040fe20000000000 */
[----:B------:R-:W-:Y:S01]  /*c130*/  MOV R15, 0x40000040 ;  /* 0x40000040000f7802 */ /* 0x000fe20000000f00 */
[C---:B------:R-:W-:Y:S01]  /*c140*/  VIADD R14, R5.reuse, 0x2 ;  /* 0x00000002050e7836 */ /* 0x040fe20000000000 */
[----:B------:R2:W-:Y:S01]  /*c150*/  STL [R1+0x68], R5 ;  /* 0x0000680501007387 */ /* 0x0005e20000100800 */
[----:B------:R-:W-:Y:S01]  /*c160*/  IMAD.MOV.U32 R13, RZ, RZ, 0x40000040 ;  /* 0x40000040ff0d7424 */ /* 0x000fe200078e00ff */
[----:B-1----:R-:W-:-:S02]  /*c170*/  IADD3 R12, R5, 0x4, RZ ;  /* 0x00000004050c7810 */ /* 0x002fc40007ffe0ff */
[----:B------:R1:W-:Y:S04]  /*c180*/  STL.64 [R1+0x60], R22 ;  /* 0x0000601601007387 */ /* 0x0003e80000100a00 */
[----:B------:R1:W-:Y:S04]  /*c190*/  STL.64 [R1+0x58], R20 ;  /* 0x0000581401007387 */ /* 0x0003e80000100a00 */
[----:B------:R1:W-:Y:S04]  /*c1a0*/  STL.64 [R1+0x50], R18 ;  /* 0x0000501201007387 */ /* 0x0003e80000100a00 */
[----:B------:R1:W-:Y:S04]  /*c1b0*/  STL.64 [R1+0x38], R10 ;  /* 0x0000380a01007387 */ /* 0x0003e80000100a00 */
[----:B------:R1:W-:Y:S04]  /*c1c0*/  STL.64 [R1+0x48], R14 ;  /* 0x0000480e01007387 */ /* 0x0003e80000100a00 */
[----:B------:R1:W-:Y:S01]  /*c1d0*/  STL.64 [R1+0x40], R12 ;  /* 0x0000400c01007387 */ /* 0x0003e20000100a00 */
[C---:B--2---:R-:W-:Y:S01]  /*c1e0*/  IADD3 R5, R9.reuse, 0x4, RZ ;  /* 0x0000000409057810 */ /* 0x044fe20007ffe0ff */
[C---:B------:R-:W-:Y:S01]  /*c1f0*/  VIADD R17, R9.reuse, 0x8 ;  /* 0x0000000809117836 */ /* 0x040fe20000000000 */
[C---:B------:R-:W-:Y:S01]  /*c200*/  IADD3 R6, R9.reuse, 0xc, RZ ;  /* 0x0000000c09067810 */ /* 0x040fe20007ffe0ff */
[C---:B------:R-:W-:Y:S01]  /*c210*/  VIADD R5, R9.reuse, 0x10 ;  /* 0x0000001009057836 */ /* 0x040fe20000000000 */
[C---:B------:R-:W-:Y:S01]  /*c220*/  IADD3 R17, R9.reuse, 0x14, RZ ;  /* 0x0000001409117810 */ /* 0x040fe20007ffe0ff */
[C---:B------:R-:W-:Y:S01]  /*c230*/  VIADD R6, R9.reuse, 0x18 ;  /* 0x0000001809067836 */ /* 0x040fe20000000000 */
[----:B------:R-:W-:-:S07]  /*c240*/  IADD3 R5, R9, 0x1c, RZ ;  /* 0x0000001c09057810 */ /* 0x000fce0007ffe0ff */
.L_x_1416:
[----:B------:R-:W-:-:S05]  /*c250*/  IMAD.U32 R5, RZ, RZ, UR36 ;  /* 0x00000024ff057e24 */ /* 0x000fca000f8e00ff */
[----:B------:R-:W-:-:S04]  /*c260*/  LOP3.LUT R5, R5, 0x1, RZ, 0xfc, !PT ;  /* 0x0000000105057812 */ /* 0x000fc800078efcff */
[----:B------:R-:W-:-:S13]  /*c270*/  ISETP.NE.AND P6, PT, R5, 0x3, PT ;  /* 0x000000030500780c */ /* 0x000fda0003fc5270 */
[----:B------:R-:W-:Y:S05]  /*c280*/  @!P6 BRA `(.L_x_1406) ;  /* 0x000000000004e947 */ /* 0x000fea0003800000 */
[----:B------:R-:W-:Y:S01]  /*c290*/  BPT.TRAP 0x1 ;  /* 0x000000040000795c */ /* 0x000fe20000300000 */
.L_x_1406:
[----:B------:R-:W-:Y:S02]  /*c2a0*/  LEA R6, R0, R16, 0x3 ;  /* 0x0000001000067211 */ /* 0x000fe400078e18ff */
[----:B-1----:R-:W-:-:S04]  /*c2b0*/  SHF.L.U32 R21, R4, 0x1f, RZ ;  /* 0x0000001f04157819 */ /* 0x002fc800000006ff */
[----:B------:R1:W2:Y:S01]  /*c2c0*/  SYNCS.PHASECHK.TRANS64.TRYWAIT P0, [R6+URZ+0x30c10], R21 ;  /* 0x030c1015060075a7 */ /* 0x0002a2000800017f */
[----:B------:R-:W-:Y:S05]  /*c2d0*/  @!P6 BRA `(.L_x_1407) ;  /* 0x000000000004e947 */ /* 0x000fea0003800000 */
[----:B------:R-:W-:Y:S01]  /*c2e0*/  BPT.TRAP 0x1 ;  /* 0x000000040000795c */ /* 0x000fe20000300000 */
.L_x_1407:
[----:B------:R-:W-:-:S05]  /*c2f0*/  VIADD R5, R16, 0x10000 ;  /* 0x0001000010057836 */ /* 0x000fca0000000000 */
[----:B------:R-:W-:-:S04]  /*c300*/  SHF.R.U32.HI R5, RZ, 0x4, R5 ;  /* 0x00000004ff057819 */ /* 0x000fc80000011605 */
[----:B------:R-:W-:-:S04]  /*c310*/  LOP3.LUT R5, R5, 0x3fff, RZ, 0xc0, !PT ;  /* 0x00003fff05057812 */ /* 0x000fc800078ec0ff */
[----:B------:R-:W-:Y:S01]  /*c320*/  LOP3.LUT R11, R5, 0x10000, RZ, 0xfc, !PT ;  /* 0x00010000050b7812 */ /* 0x000fe200078efcff */
[----:B--2---:R-:W-:Y:S06]  /*c330*/  @P0 BRA `(.L_x_1408) ;  /* 0x0000000000080947 */ /* 0x004fec0003800000 */
[----:B------:R-:W2:Y:S02]  /*c340*/  SYNCS.PHASECHK.TRANS64.TRYWAIT P0, [R6+URZ+0x30c10], R21 ;  /* 0x030c1015060075a7 */ /* 0x000ea4000800017f */
[----:B--2---:R-:W-:Y:S05]  /*c350*/  @!P0 BRA `(.L_x_1409) ;  /* 0x0000008400648947 */ /* 0x004fea0003800000 */
.L_x_1408:
        /* <DEDUP_REMOVED lines=26> */
[C---:B------:R-:W-:Y:S02]  /*c500*/  LEA R12, R0.reuse, R12, 0x7 ;  /* 0x0000000c000c7211 */ /* 0x040fe400078e38ff */
[C---:B------:R-:W-:Y:S02]  /*c510*/  IMAD R227, R3.reuse, 0x2, R10 ;  /* 0x0000000203e37824 */ /* 0x040fe400078e020a */
[----:B------:R-:W-:Y:S01]  /*c520*/  IMAD R14, R0, 0x80, R14 ;  /* 0x00000080000e7824 */ /* 0x000fe200078e020e */
[----:B------:R-:W-:Y:S01]  /*c530*/  LEA R11, R3, R12, 0x1 ;  /* 0x0000000c030b7211 */ /* 0x000fe200078e08ff */
[----:B------:R-:W-:-:S03]  /*c540*/  IMAD R17, R227, 0x4, R16 ;  /* 0x00000004e3117824 */ /* 0x000fc600078e0210 */
        /* <DEDUP_REMOVED lines=8> */
[----:B------:R-:W-:Y:S02]  /*c5d0*/  R2UR UR4, R18 ;  /* 0x00000000120472ca */ /* 0x000fe400000e0000 */
[----:B------:R-:W-:Y:S01]  /*c5e0*/  LEA R18, R0, R13, 0x7 ;  /* 0x0000000d00127211 */ /* 0x000fe200078e38ff */
[----:B------:R-:W-:-:S03]  /*c5f0*/  IMAD R13, R3, 0x2, R14 ;  /* 0x00000002030d7824 */ /* 0x000fc600078e020e */
[----:B------:R-:W-:Y:S01]  /*c600*/  LEA R19, R3, R18, 0x1 ;  /* 0x0000001203137211 */ /* 0x000fe200078e08ff */
[----:B------:R-:W-:Y:S02]  /*c610*/  IMAD R10, R13, 0x4, R16 ;  /* 0x000000040d0a7824 */ /* 0x000fe400078e0210 */
[----:B------:R-:W-:Y:S01]  /*c620*/  VIADD R18, R16, 0x20000 ;  /* 0x0002000010127836 */ /* 0x000fe20000000000 */
[----:B------:R-:W-:-:S03]  /*c630*/  LEA R12, R19, R16, 0x2 ;  /* 0x00000010130c7211 */ /* 0x000fc600078e10ff */
[--C-:B------:R-:W-:Y:S01]  /*c640*/  IMAD R14, R11, 0x4, R18.reuse ;  /* 0x000000040b0e7824 */ /* 0x100fe200078e0212 */
[-C--:B------:R-:W-:Y:S01]  /*c650*/  LEA R11, R13, R18.reuse, 0x2 ;  /* 0x000000120d0b7211 */ /* 0x080fe200078e10ff */
[----:B------:R-:W-:Y:S01]  /*c660*/  IMAD R13, R19, 0x4, R18 ;  /* 0x00000004130d7824 */ /* 0x000fe200078e0212 */
[----:B------:R-:W-:Y:S01]  /*c670*/  LEA R227, R227, R18, 0x2 ;  /* 0x00000012e3e37211 */ /* 0x000fe200078e10ff */
        /* <DEDUP_REMOVED lines=13> */
.L_x_1410:
[----:B------:R1:W1:Y:S01]  /*c750*/  SYNCS.PHASECHK.TRANS64.TRYWAIT P0, [R6+URZ+0x30c30], R21 ;  /* 0x030c3015060075a7 */ /* 0x000262000800017f */
[----:B------:R-:W-:Y:S05]  /*c760*/  @!P6 BRA `(.L_x_1411) ;  /* 0x000000000004e947 */ /* 0x000fea0003800000 */
[----:B------:R-:W-:Y:S01]  /*c770*/  BPT.TRAP 0x1 ;  /* 0x000000040000795c */ /* 0x000fe20000300000 */
.L_x_1411:
[----:B-1----:R-:W-:Y:S05]  /*c780*/  @P0 BRA `(.L_x_1412) ;  /* 0x0000000000080947 */ /* 0x002fea0003800000 */
[----:B------:R-:W1:Y:S02]  /*c790*/  SYNCS.PHASECHK.TRANS64.TRYWAIT P0, [R6+URZ+0x30c30], R21 ;  /* 0x030c3015060075a7 */ /* 0x000e64000800017f */
[----:B-1----:R-:W-:Y:S05]  /*c7a0*/  @!P0 BRA `(.L_x_1413) ;  /* 0x0000008000648947 */ /* 0x002fea0003800000 */
.L_x_1412:
[----:B------:R-:W2:Y:S01]  /*c7b0*/  LDL R24, [R1+0x68] ;  /* 0x0000680001187983 */ /* 0x000ea20000100800 */
[----:B------:R-:W-:Y:S01]  /*c7c0*/  IADD3 R23, R16, 0x18000, RZ ;  /* 0x0001800010177810 */ /* 0x000fe20007ffe0ff */
[----:B------:R-:W-:Y:S02]  /*c7d0*/  ULDC UR9, c[0x0][0x75c] ;  /* 0x0001d70000097ab9 */ /* 0x000fe40000000800 */
[----:B------:R1:W-:Y:S01]  /*c7e0*/  STL [R1+0x128], R200 ;  /* 0x000128c801007387 */ /* 0x0003e20000100800 */
[----:B------:R-:W-:Y:S01]  /*c7f0*/  SHF.R.U32.HI R23, RZ, 0x4, R23 ;  /* 0x00000004ff177819 */ /* 0x000fe20000011617 */
[----:B------:R-:W-:Y:S01]  /*c800*/  FMUL.FTZ R83, R83, UR9 ;  /* 0x0000000953537c20 */ /* 0x000fe20008410000 */
[----:B------:R-:W-:Y:S01]  /*c810*/  FMUL.FTZ R84, R84, UR9 ;  /* 0x0000000954547c20 */ /* 0x000fe20008410000 */
[----:B------:R3:W-:Y:S01]  /*c820*/  STL [R1+0x124], R201 ;  /* 0x000124c901007387 */ /* 0x0007e20000100800 */
[----:B------:R-:W-:Y:S01]  /*c830*/  LOP3.LUT R136, R23, 0x3fff, RZ, 0xc0, !PT ;  /* 0x00003fff17887812 */ /* 0x000fe200078ec0ff */
[----:B------:R-:W-:Y:S01]  /*c840*/  FMUL.FTZ R85, R85, UR9 ;  /* 0x0000000955557c20 */ /* 0x000fe20008410000 */
[----:B------:R-:W-:Y:S01]  /*c850*/  FMUL.FTZ R18, R72, UR9 ;  /* 0x0000000948127c20 */ /* 0x000fe20008410000 */
[----:B------:R4:W-:Y:S01]  /*c860*/  STL [R1+0x120], R202 ;  /* 0x000120ca01007387 */ /* 0x0009e20000100800 */
[----:B------:R-:W-:Y:S01]  /*c870*/  LOP3.LUT R25, R136, 0x10000, RZ, 0xfc, !PT ;  /* 0x0001000088197812 */ /* 0x000fe200078efcff */
[----:B------:R-:W-:Y:S01]  /*c880*/  FMUL.FTZ R230, R73, UR9 ;  /* 0x0000000949e67c20 */ /* 0x000fe20008410000 */
[----:B------:R-:W-:Y:S01]  /*c890*/  FMUL.FTZ R19, R74, UR9 ;  /* 0x000000094a137c20 */ /* 0x000fe20008410000 */
[----:B------:R2:W-:Y:S01]  /*c8a0*/  STL [R1+0x11c], R203 ;  /* 0x00011ccb01007387 */ /* 0x0005e20000100800 */
        /* <DEDUP_REMOVED lines=126> */
[----:B--2---:R-:W-:Y:S01]  /*d090*/  IADD3 R2, -R2, 0x8, RZ ;  /* 0x0000000802027810 */ /* 0x004fe20007ffe1ff */
[----:B------:R-:W1:Y:S01]  /*d0a0*/  LDC.64 R94, c[0x0][0x748] ;  /* 0x0001d200ff5e7b82 */ /* 0x000e620000000a00 */
[----:B------:R1:W-:Y:S01]  /*d0b0*/  MUFU.TANH R6, R126 ;  /* 0x0000007e00067308 */ /* 0x0003e20000002400 */
[----:B------:R-:W-:-:S03]  /*d0c0*/  FMUL.FTZ R91, R97, UR9 ;  /* 0x00000009615b7c20 */ /* 0x000fc60008410000 */
[----:B------:R-:W-:Y:S01]  /*d0d0*/  HGMMA.64x128x16.F32.BF16 R24, gdesc[UR12], R24, gsb0 ;  /* 0x01e000000c1879f0 */ /* 0x000fe20008001818 */
[----:B------:R-:W-:Y:S01]  /*d0e0*/  LEA R96, R3, UR4, 0x1 ;  /* 0x0000000403607c11 */ /* 0x000fe2000f8e08ff */
[----:B------:R-:W-:Y:S01]  /*d0f0*/  UIADD3 UR4, UR6, 0x4, URZ ;  /* 0x0000000406047890 */ /* 0x000fe2000fffe03f */
[----:B------:R-:W-:Y:S01]  /*d100*/  UMOV UR15, 0x40000040 ;  /* 0x40000040000f7882 */ /* 0x000fe20000000000 */
[----:B---3--:R-:W-:Y:S01]  /*d110*/  R2UR UR5, R99 ;  /* 0x00000000630572ca */ /* 0x008fe200000e0000 */
[----:B------:R-:W-:Y:S01]  /*d120*/  UMOV UR7, 0x40000040 ;  /* 0x4000004000077882 */ /* 0x000fe20000000000 */
[----:B------:R-:W2:Y:S03]  /*d130*/  MUFU.TANH R23, R23 ;  /* 0x0000001700177308 */ /* 0x000ea60000002400 */
[----:B------:R-:W-:Y:S01]  /*d140*/  UMOV UR14, UR4 ;  /* 0x00000004000e7c82 */ /* 0x000fe20008000000 */
[----:B------:R-:W-:-:S04]  /*d150*/  IMAD.IADD R96, R7, 0x1, R96 ;  /* 0x0000000107607824 */ /* 0x000fc800078e0260 */
[----:B------:R-:W-:Y:S01]  /*d160*/  IMAD.IADD R221, R2, 0x1, -R96 ;  /* 0x0000000102dd7824 */ /* 0x000fe200078e0a60 */
[----:B------:R-:W3:Y:S01]  /*d170*/  MUFU.TANH R90, R90 ;  /* 0x0000005a005a7308 */ /* 0x000ee20000002400 */
[----:B-1----:R-:W-:Y:S02]  /*d180*/  IADD3 R126, -R96, R94, RZ ;  /* 0x0000005e607e7210 */ /* 0x002fe40007ffe1ff */
[----:B------:R-:W-:Y:S02]  /*d190*/  IADD3 R95, RZ, -R96, -R95 ;  /* 0x80000060ff5f7210 */ /* 0x000fe40007ffe85f */
[----:B------:R-:W-:-:S03]  /*d1a0*/  SEL R126, R126, 0x80, !P2 ;  /* 0x000000807e7e7807 */ /* 0x000fc60005000000 */
[----:B------:R-:W1:Y:S01]  /*d1b0*/  MUFU.TANH R91, R91 ;  /* 0x0000005b005b7308 */ /* 0x000e620000002400 */
[----:B------:R-:W-:Y:S02]  /*d1c0*/  IADD3 R94, R94, 0x8, -R96 ;  /* 0x000000085e5e7810 */ /* 0x000fe40007ffe860 */
[----:B------:R-:W-:-:S05]  /*d1d0*/  SEL R221, R221, 0x80, P3 ;  /* 0x00000080dddd7807 */ /* 0x000fca0001800000 */
        /* <DEDUP_REMOVED lines=114> */
[C---:B------:R-:W-:Y:S01]  /*d900*/  ISETP.GE.AND P5, PT, R128.reuse, 0x20, PT ;  /* 0x000000208000780c */ /* 0x040fe20003fa6270 */
[----:B------:R-:W-:Y:S01]  /*d910*/  FMUL.FTZ R138, R129, UR9 ;  /* 0x00000009818a7c20 */ /* 0x000fe20008410000 */
[----:B------:R-:W-:-:S02]  /*d920*/  ISETP.GE.AND P4, PT, R128, 0x21, PT ;  /* 0x000000218000780c */ /* 0x000fc40003f86270 */
[C---:B------:R-:W-:Y:S01]  /*d930*/  IADD3 R223, R9.reuse, 0x4, RZ ;  /* 0x0000000409df7810 */ /* 0x040fe20007ffe0ff */
[----:B------:R-:W-:Y:S01]  /*d940*/  VIADD R231, R9, 0x8 ;  /* 0x0000000809e77836 */ /* 0x000fe20000000000 */
[----:B---3--:R-:W-:Y:S01]  /*d950*/  FSEL R103, R90, -INF , !P0 ;  /* 0xff8000005a677808 */ /* 0x008fe20004000000 */
[----:B------:R3:W-:Y:S01]  /*d960*/  MUFU.TANH R146, R119 ;  /* 0x0000007700927308 */ /* 0x0007e20000002400 */
[----:B-1----:R-:W-:Y:S01]  /*d970*/  FSEL R109, R91, -INF , !P1 ;  /* 0xff8000005b6d7808 */ /* 0x002fe20004800000 */
[----:B------:R-:W-:Y:S01]  /*d980*/  ULDC UR4, c[0x0][0x744] ;  /* 0x0001d10000047ab9 */ /* 0x000fe20000000800 */
[C---:B------:R-:W-:Y:S02]  /*d990*/  ISETP.GE.AND P0, PT, R128.reuse, 0x28, PT ;  /* 0x000000288000780c */ /* 0x040fe40003f06270 */
[----:B------:R-:W-:Y:S02]  /*d9a0*/  ISETP.GE.AND P1, PT, R128, 0x29, PT ;  /* 0x000000298000780c */ /* 0x000fe40003f26270 */
[----:B------:R-:W-:-:S02]  /*d9b0*/  ISETP.GT.OR P2, PT, R218, 0x38, !P2 ;  /* 0x00000038da00780c */ /* 0x000fc40005744670 */
[----:B------:R-:W-:Y:S02]  /*d9c0*/  ISETP.GT.OR P3, PT, R218, 0x39, !P3 ;  /* 0x00000039da00780c */ /* 0x000fe40005f64670 */
[C---:B------:R-:W-:Y:S02]  /*d9d0*/  ISETP.GT.OR P5, PT, R221.reuse, 0x20, !P5 ;  /* 0x00000020dd00780c */ /* 0x040fe40006fa4670 */
[C---:B------:R-:W-:Y:S02]  /*d9e0*/  ISETP.GT.OR P4, PT, R221.reuse, 0x21, !P4 ;  /* 0x00000021dd00780c */ /* 0x040fe40006784670 */
[C---:B------:R-:W-:Y:S02]  /*d9f0*/  ISETP.GT.OR P0, PT, R221.reuse, 0x28, !P0 ;  /* 0x00000028dd00780c */ /* 0x040fe40004704670 */
[----:B------:R-:W-:Y:S02]  /*da00*/  ISETP.GT.OR P1, PT, R221, 0x29, !P1 ;  /* 0x00000029dd00780c */ /* 0x000fe40004f24670 */
[----:B------:R-:W-:-:S02]  /*da10*/  FSEL R112, R164, -INF , !P2 ;  /* 0xff800000a4707808 */ /* 0x000fc40005000000 */
[----:B------:R-:W-:Y:S02]  /*da20*/  FSEL R95, R163, -INF , !P3 ;  /* 0xff800000a35f7808 */ /* 0x000fe40005800000 */
[----:B------:R-:W-:Y:S02]  /*da30*/  FSEL R205, R168, -INF , !P5 ;  /* 0xff800000a8cd7808 */ /* 0x000fe40006800000 */
[----:B------:R-:W-:Y:S02]  /*da40*/  FSEL R124, R167, -INF , !P4 ;  /* 0xff800000a77c7808 */ /* 0x000fe40006000000 */
[C---:B------:R-:W-:Y:S02]  /*da50*/  ISETP.GE.AND P2, PT, R128.reuse, 0x30, PT ;  /* 0x000000308000780c */ /* 0x040fe40003f46270 */
[C---:B------:R-:W-:Y:S02]  /*da60*/  ISETP.GE.AND P3, PT, R128.reuse, 0x31, PT ;  /* 0x000000318000780c */ /* 0x040fe40003f66270 */
[----:B------:R-:W-:-:S02]  /*da70*/  ISETP.GE.AND P5, PT, R128, 0x38, PT ;  /* 0x000000388000780c */ /* 0x000fc40003fa6270 */
[----:B------:R-:W-:Y:S02]  /*da80*/  ISETP.GE.AND P4, PT, R128, 0x39, PT ;  /* 0x000000398000780c */ /* 0x000fe40003f86270 */
[----:B------:R-:W-:Y:S02]  /*da90*/  FSEL R125, R88, -INF , !P0 ;  /* 0xff800000587d7808 */ /* 0x000fe40004000000 */
[----:B------:R-:W-:Y:S02]  /*daa0*/  FSEL R121, R89, -INF , !P1 ;  /* 0xff80000059797808 */ /* 0x000fe40004800000 */
[C---:B------:R-:W-:Y:S02]  /*dab0*/  ISETP.GE.AND P0, PT, R126.reuse, 0x40, PT ;  /* 0x000000407e00780c */ /* 0x040fe40003f06270 */
[----:B------:R-:W-:Y:S02]  /*dac0*/  ISETP.GE.AND P1, PT, R126, 0x41, PT ;  /* 0x000000417e00780c */ /* 0x000fe40003f26270 */
[----:B------:R-:W-:-:S02]  /*dad0*/  ISETP.GT.OR P2, PT, R221, 0x30, !P2 ;  /* 0x00000030dd00780c */ /* 0x000fc40005744670 */
[C---:B------:R-:W-:Y:S02]  /*dae0*/  ISETP.GT.OR P3, PT, R221.reuse, 0x31, !P3 ;  /* 0x00000031dd00780c */ /* 0x040fe40005f64670 */
[C---:B------:R-:W-:Y:S02]  /*daf0*/  ISETP.GT.OR P5, PT, R221.reuse, 0x38, !P5 ;  /* 0x00000038dd00780c */ /* 0x040fe40006fa4670 */
[----:B------:R-:W-:Y:S02]  /*db00*/  ISETP.GT.OR P4, PT, R221, 0x39, !P4 ;  /* 0x00000039dd00780c */ /* 0x000fe40006784670 */
        /* <DEDUP_REMOVED lines=9> */
[----:B------:R-:W-:Y:S01]  /*dba0*/  ISETP.GE.AND P4, PT, R126, 0x51, PT ;  /* 0x000000517e00780c */ /* 0x000fe20003f86270 */
[----:B------:R-:W1:Y:S01]  /*dbb0*/  MUFU.TANH R149, R115 ;  /* 0x0000007300957308 */ /* 0x000e620000002400 */
[----:B------:R-:W-:Y:S02]  /*dbc0*/  FSEL R117, R161, -INF , !P0 ;  /* 0xff800000a1757808 */ /* 0x000fe40004000000 */
[----:B---3--:R-:W-:Y:S02]  /*dbd0*/  FSEL R119, R160, -INF , !P1 ;  /* 0xff800000a0777808 */ /* 0x008fe40004800000 */
[C---:B------:R-:W-:Y:S02]  /*dbe0*/  ISETP.GE.AND P0, PT, R126.reuse, 0x58, PT ;  /* 0x000000587e00780c */ /* 0x040fe40003f06270 */
[----:B------:R-:W-:Y:S02]  /*dbf0*/  ISETP.GE.AND P1, PT, R126, 0x59, PT ;  /* 0x000000597e00780c */ /* 0x000fe40003f26270 */
[----:B------:R-:W-:-:S02]  /*dc00*/  ISETP.GT.OR P2, PT, R218, 0x48, !P2 ;  /* 0x00000048da00780c */ /* 0x000fc40005744670 */
[C---:B------:R-:W-:Y:S02]  /*dc10*/  ISETP.GT.OR P3, PT, R218.reuse, 0x49, !P3 ;  /* 0x00000049da00780c */ /* 0x040fe40005f64670 */
[C---:B------:R-:W-:Y:S02]  /*dc20*/  ISETP.GT.OR P5, PT, R218.reuse, 0x50, !P5 ;  /* 0x00000050da00780c */ /* 0x040fe40006fa4670 */
[C---:B------:R-:W-:Y:S02]  /*dc30*/  ISETP.GT.OR P4, PT, R218.reuse, 0x51, !P4 ;  /* 0x00000051da00780c */ /* 0x040fe40006784670 */
[C---:B------:R-:W-:Y:S02]  /*dc40*/  ISETP.GT.OR P0, PT, R218.reuse, 0x58, !P0 ;  /* 0x00000058da00780c */ /* 0x040fe40004704670 */
[----:B------:R-:W-:Y:S01]  /*dc50*/  ISETP.GT.OR P1, PT, R218, 0x59, !P1 ;  /* 0x00000059da00780c */ /* 0x000fe20004f24670 */
[----:B------:R-:W3:Y:S01]  /*dc60*/  MUFU.TANH R147, R118 ;  /* 0x0000007600937308 */ /* 0x000ee20000002400 */
        /* <DEDUP_REMOVED lines=15> */
[C---:B------:R-:W-:Y:S02]  /*dd60*/  ISETP.GT.OR P4, PT, R221.reuse, 0x49, !P4 ;  /* 0x00000049dd00780c */ /* 0x040fe40006784670 */
[C---:B------:R-:W-:Y:S02]  /*dd70*/  ISETP.GT.OR P0, PT, R221.reuse, 0x50, !P0 ;  /* 0x00000050dd00780c */ /* 0x040fe40004704670 */
[----:B------:R-:W-:Y:S02]  /*dd80*/  ISETP.GT.OR P1, PT, R221, 0x51, !P1 ;  /* 0x00000051dd00780c */ /* 0x000fe40004f24670 */
[----:B------:R-:W-:-:S02]  /*dd90*/  FSEL R106, R159, -INF , !P2 ;  /* 0xff8000009f6a7808 */ /* 0x000fc40005000000 */
[----:B------:R-:W-:Y:S02]  /*dda0*/  FSEL R94, R158, -INF , !P3 ;  /* 0xff8000009e5e7808 */ /* 0x000fe40005800000 */
[----:B----4-:R-:W-:Y:S02]  /*ddb0*/  FSEL R111, R155, -INF , !P5 ;  /* 0xff8000009b6f7808 */ /* 0x010fe40006800000 */
[----:B--2---:R-:W-:Y:S02]  /*ddc0*/  FSEL R104, R154, -INF , !P4 ;  /* 0xff8000009a687808 */ /* 0x004fe40006000000 */
[C---:B------:R-:W-:Y:S02]  /*ddd0*/  ISETP.GE.AND P2, PT, R128.reuse, 0x58, PT ;  /* 0x000000588000780c */ /* 0x040fe40003f46270 */
[----:B------:R-:W-:Y:S02]  /*dde0*/  ISETP.GE.AND P3, PT, R128, 0x59, PT ;  /* 0x000000598000780c */ /* 0x000fe40003f66270 */
[----:B------:R-:W-:-:S02]  /*ddf0*/  ISETP.GE.AND P5, PT, R126, 0x60, PT ;  /* 0x000000607e00780c */ /* 0x000fc40003fa6270 */
[C---:B------:R-:W-:Y:S02]  /*de00*/  ISETP.GE.AND P4, PT, R126.reuse, 0x61, PT ;  /* 0x000000617e00780c */ /* 0x040fe40003f86270 */
[----:B------:R-:W-:Y:S02]  /*de10*/  FSEL R100, R151, -INF , !P0 ;  /* 0xff80000097647808 */ /* 0x000fe40004000000 */
[----:B-1----:R-:W-:Y:S02]  /*de20*/  FSEL R115, R149, -INF , !P1 ;  /* 0xff80000095737808 */ /* 0x002fe40004800000 */
[C---:B------:R-:W-:Y:S02]  /*de30*/  ISETP.GE.AND P0, PT, R126.reuse, 0x68, PT ;  /* 0x000000687e00780c */ /* 0x040fe40003f06270 */
[----:B------:R-:W-:Y:S02]  /*de40*/  ISETP.GE.AND P1, PT, R126, 0x69, PT ;  /* 0x000000697e00780c */ /* 0x000fe40003f26270 */
[----:B------:R-:W-:-:S02]  /*de50*/  ISETP.GT.OR P2, PT, R221, 0x58, !P2 ;  /* 0x00000058dd00780c */ /* 0x000fc40005744670 */
[----:B------:R-:W-:Y:S02]  /*de60*/  ISETP.GT.OR P3, PT, R221, 0x59, !P3 ;  /* 0x00000059dd00780c */ /* 0x000fe40005f64670 */
[C---:B------:R-:W-:Y:S02]  /*de70*/  ISETP.GT.OR P5, PT, R218.reuse, 0x60, !P5 ;  /* 0x00000060da00780c */ /* 0x040fe40006fa4670 */
[C---:B------:R-:W-:Y:S02]  /*de80*/  ISETP.GT.OR P4, PT, R218.reuse, 0x61, !P4 ;  /* 0x00000061da00780c */ /* 0x040fe40006784670 */
[C---:B------:R-:W-:Y:S02]  /*de90*/  ISETP.GT.OR P0, PT, R218.reuse, 0x68, !P0 ;  /* 0x00000068da00780c */ /* 0x040fe40004704670 */
[----:B------:R-:W-:Y:S01]  /*dea0*/  ISETP.GT.OR P1, PT, R218, 0x69, !P1 ;  /* 0x00000069da00780c */ /* 0x000fe20004f24670 */
[----:B------:R1:W2:Y:S01]  /*deb0*/  MUFU.TANH R5, R127 ;  /* 0x0000007f00057308 */ /* 0x0002a20000002400 */
[----:B---3--:R-:W-:-:S02]  /*dec0*/  FSEL R98, R147, -INF , !P2 ;  /* 0xff80000093627808 */ /* 0x008fc40005000000 */
[----:B------:R-:W-:Y:S02]  /*ded0*/  FSEL R118, R146, -INF , !P3 ;  /* 0xff80000092767808 */ /* 0x000fe40005800000 */
[----:B------:R-:W-:Y:S02]  /*dee0*/  FSEL R113, R145, -INF , !P5 ;  /* 0xff80000091717808 */ /* 0x000fe40006800000 */
[----:B------:R-:W-:Y:S02]  /*def0*/  FSEL R108, R144, -INF , !P4 ;  /* 0xff800000906c7808 */ /* 0x000fe40006000000 */
[C---:B------:R-:W-:Y:S02]  /*df00*/  ISETP.GE.AND P2, PT, R126.reuse, 0x70, PT ;  /* 0x000000707e00780c */ /* 0x040fe40003f46270 */
[C---:B------:R-:W-:Y:S02]  /*df10*/  ISETP.GE.AND P3, PT, R126.reuse, 0x71, PT ;  /* 0x000000717e00780c */ /* 0x040fe40003f66270 */
[----:B------:R-:W-:-:S02]  /*df20*/  ISETP.GE.AND P5, PT, R126, 0x78, PT ;  /* 0x000000787e00780c */ /* 0x000fc40003fa6270 */
[----:B------:R-:W-:Y:S01]  /*df30*/  ISETP.GE.AND P4, PT, R126, 0x79, PT ;  /* 0x000000797e00780c */ /* 0x000fe20003f86270 */
[----:B------:R3:W4:Y:S01]  /*df40*/  MUFU.TANH R2, R130 ;  /* 0x0000008200027308 */ /* 0x0007220000002400 */
[----:B------:R-:W-:Y:S02]  /*df50*/  FSEL R126, R141, -INF , !P0 ;  /* 0xff8000008d7e7808 */ /* 0x000fe40004000000 */
[----:B-1----:R-:W-:Y:S02]  /*df60*/  FSEL R127, R140, -INF , !P1 ;  /* 0xff8000008c7f7808 */ /* 0x002fe40004800000 */
[C---:B------:R-:W-:Y:S02]  /*df70*/  ISETP.GE.AND P0, PT, R128.reuse, 0x60, PT ;  /* 0x000000608000780c */ /* 0x040fe40003f06270 */
[----:B------:R-:W-:Y:S02]  /*df80*/  ISETP.GE.AND P1, PT, R128, 0x61, PT ;  /* 0x000000618000780c */ /* 0x000fe40003f26270 */
[----:B------:R-:W-:-:S02]  /*df90*/  ISETP.GT.OR P2, PT, R218, 0x70, !P2 ;  /* 0x00000070da00780c */ /* 0x000fc40005744670 */
[C---:B------:R-:W-:Y:S02]  /*dfa0*/  ISETP.GT.OR P0, PT, R221.reuse, 0x60, !P0 ;  /* 0x00000060dd00780c */ /* 0x040fe40004704670 */
[----:B------:R-:W-:Y:S02]  /*dfb0*/  ISETP.GT.OR P1, PT, R221, 0x61, !P1 ;  /* 0x00000061dd00780c */ /* 0x000fe40004f24670 */
[----:B---3--:R-:W-:Y:S02]  /*dfc0*/  FSEL R130, R4, -INF , !P2 ;  /* 0xff80000004827808 */ /* 0x008fe40005000000 */
[----:B------:R-:W-:Y:S02]  /*dfd0*/  FSEL R131, R143, -INF , !P0 ;  /* 0xff8000008f837808 */ /* 0x000fe40004000000 */
[----:B------:R-:W-:Y:S02]  /*dfe0*/  FSEL R137, R142, -INF , !P1 ;  /* 0xff8000008e897808 */ /* 0x000fe40004800000 */
[----:B------:R-:W-:-:S02]  /*dff0*/  ISETP.GE.AND P2, PT, R128, 0x68, PT ;  /* 0x000000688000780c */ /* 0x000fc40003f46270 */
[C---:B------:R-:W-:Y:S02]  /*e000*/  ISETP.GE.AND P0, PT, R128.reuse, 0x69, PT ;  /* 0x000000698000780c */ /* 0x040fe40003f06270 */
[----:B------:R-:W-:Y:S02]  /*e010*/  ISETP.GE.AND P1, PT, R128, 0x70, PT ;  /* 0x000000708000780c */ /* 0x000fe40003f26270 */
[----:B------:R-:W-:Y:S02]  /*e020*/  LEA R136, R0, R136, 0xa ;  /* 0x0000008800887211 */ /* 0x000fe400078e50ff */
[C---:B------:R-:W-:Y:S02]  /*e030*/  ISETP.GT.OR P2, PT, R221.reuse, 0x68, !P2 ;  /* 0x00000068dd00780c */ /* 0x040fe40005744670 */
[C---:B------:R-:W-:Y:S02]  /*e040*/  ISETP.GT.OR P0, PT, R221.reuse, 0x69, !P0 ;  /* 0x00000069dd00780c */ /* 0x040fe40004704670 */
[----:B------:R-:W-:-:S02]  /*e050*/  ISETP.GT.OR P1, PT, R221, 0x70, !P1 ;  /* 0x00000070dd00780c */ /* 0x000fc40004f24670 */
[----:B------:R-:W-:Y:S01]  /*e060*/  R2UR UR8, R136 ;  /* 0x00000000880872ca */ /* 0x000fe200000e0000 */
[----:B------:R-:W1:Y:S01]  /*e070*/  SHFL.IDX PT, R225, R227, R9, 0x1f ;  /* 0x00001f09e3e17589 */ /* 0x000e6200000e0000 */
[----:B------:R-:W-:Y:S02]  /*e080*/  FSEL R129, R6, -INF , !P2 ;  /* 0xff80000006817808 */ /* 0x000fe40005000000 */
[----:B--2---:R-:W-:Y:S02]  /*e090*/  FSEL R139, R5, -INF , !P0 ;  /* 0xff800000058b7808 */ /* 0x004fe40004000000 */
[----:B----4-:R-:W-:Y:S02]  /*e0a0*/  FSEL R136, R2, -INF , !P1 ;  /* 0xff80000002887808 */ /* 0x010fe40004800000 */
[C---:B------:R-:W-:Y:S02]  /*e0b0*/  ISETP.GE.AND P2, PT, R128.reuse, 0x71, PT ;  /* 0x000000718000780c */ /* 0x040fe40003f46270 */
[----:B------:R-:W-:-:S02]  /*e0c0*/  ISETP.GE.AND P0, PT, R128, 0x78, PT ;  /* 0x000000788000780c */ /* 0x000fc40003f06270 */
[----:B------:R-:W-:Y:S02]  /*e0d0*/  ISETP.GE.AND P1, PT, R128, 0x79, PT ;  /* 0x000000798000780c */ /* 0x000fe40003f26270 */
[----:B------:R2:W-:Y:S02]  /*e0e0*/  MUFU.TANH R128, R212 ;  /* 0x000000d400807308 */ /* 0x0005e40000002400 */
[----:B--2---:R-:W2:Y:S01]  /*e0f0*/  SHFL.IDX PT, R212, R227, R223, 0x1f ;  /* 0x00001fdfe3d47589 */ /* 0x004ea200000e0000 */
[C---:B------:R-:W-:Y:S02]  /*e100*/  ISETP.GT.OR P3, PT, R218.reuse, 0x71, !P3 ;  /* 0x00000071da00780c */ /* 0x040fe40005f64670 */
[C---:B------:R-:W-:Y:S02]  /*e110*/  ISETP.GT.OR P5, PT, R218.reuse, 0x78, !P5 ;  /* 0x00000078da00780c */ /* 0x040fe40006fa4670 */
[----:B------:R-:W-:Y:S02]  /*e120*/  ISETP.GT.OR P4, PT, R218, 0x79, !P4 ;  /* 0x00000079da00780c */ /* 0x000fe40006784670 */
[----:B------:R-:W3:Y:S01]  /*e130*/  SHFL.IDX PT, R218, R17, R9, 0x1f ;  /* 0x00001f0911da7589 */ /* 0x000ee200000e0000 */
[----:B------:R-:W-:Y:S01]  /*e140*/  IADD3 R232, R9, 0xc, RZ ;  /* 0x0000000c09e87810 */ /* 0x000fe20007ffe0ff */
[----:B------:R-:W-:-:S02]  /*e150*/  WARPGROUP.DEPBAR.LE gsb0, 0x0 ;  /* 0x00008000000079c5 */ /* 0x000fc40000010000 */
        /* <DEDUP_REMOVED lines=11> */
[C---:B------:R-:W-:Y:S02]  /*e210*/  VIADD R27, R9.reuse, 0x10 ;  /* 0x00000010091b7836 */ /* 0x040fe40000000000 */
[----:B------:R-:W-:Y:S01]  /*e220*/  FADD.FTZ R225, R26, -R225 ;  /* 0x800000e11ae17221 */ /* 0x000fe20000010000 */
[----:B------:R-:W-:Y:S01]  /*e230*/  IADD3 R221, R9, 0x14, RZ ;  /* 0x0000001409dd7810 */ /* 0x000fe20007ffe0ff */
        /* <DEDUP_REMOVED lines=8> */
[----:B--2---:R-:W-:Y:S01]  /*e2c0*/  FADD.FTZ R221, R29, -R223 ;  /* 0x800000df1ddd7221 */ /* 0x004fe20000010000 */
[----:B------:R-:W-:-:S02]  /*e2d0*/  VIADD R29, R9, 0x18 ;  /* 0x00000018091d7836 */ /* 0x000fc40000000000 */
[----:B------:R-:W-:Y:S01]  /*e2e0*/  FADD.FTZ R223, R31, -R223 ;  /* 0x800000df1fdf7221 */ /* 0x000fe20000010000 */
[----:B------:R-:W-:-:S03]  /*e2f0*/  VIADD R31, R9, 0x10 ;  /* 0x00000010091f7836 */ /* 0x000fc60000000000 */
        /* <DEDUP_REMOVED lines=8> */
[----:B------:R-:W-:Y:S01]  /*e380*/  IADD3 R32, R9, 0x14, RZ ;  /* 0x0000001409207810 */ /* 0x000fe20007ffe0ff */
[----:B------:R-:W-:Y:S01]  /*e390*/  FADD.FTZ R224, R34, -R28 ;  /* 0x8000001c22e07221 */ /* 0x000fe20000010000 */
        /* <DEDUP_REMOVED lines=9> */
[C---:B------:R-:W-:Y:S01]  /*e430*/  IADD3 R232, R9.reuse, 0x1c, RZ ;  /* 0x0000001c09e87810 */ /* 0x040fe20007ffe0ff */
[----:B------:R-:W-:-:S02]  /*e440*/  VIADD R34, R9, 0x18 ;  /* 0x0000001809227836 */ /* 0x000fc40000000000 */
[----:B------:R-:W-:Y:S01]  /*e450*/  FMUL.FTZ R213, R213, R229 ;  /* 0x000000e5d5d57220 */ /* 0x000fe20000410000 */
[----:B------:R-:W-:Y:S02]  /*e460*/  IADD3 R229, R9, 0x1c, RZ ;  /* 0x0000001c09e57810 */ /* 0x000fe40007ffe0ff */
        /* <DEDUP_REMOVED lines=10> */
[----:B------:R-:W-:Y:S01]  /*e510*/  FMUL.FTZ R210, R210, R225 ;  /* 0x000000e1d2d27220 */ /* 0x000fe20000410000 */
[----:B------:R-:W4:Y:S01]  /*e520*/  SHFL.IDX PT, R35, R15, R9, 0x1f ;  /* 0x00001f090f237589 */ /* 0x000f2200000e0000 */
[----:B------:R-:W-:-:S03]  /*e530*/  VIADD R225, R9, 0x4 ;  /* 0x0000000409e17836 */ /* 0x000fc60000000000 */
[----:B------:R2:W-:Y:S01]  /*e540*/  MUFU.EX2 R18, R31 ;  /* 0x0000001f00127308 */ /* 0x0005e20000000800 */
[----:B------:R-:W-:-:S07]  /*e550*/  VIADD R36, R9, 0xc ;  /* 0x0000000c09247836 */ /* 0x000fce0000000000 */
[----:B------:R1:W-:Y:S01]  /*e560*/  MUFU.EX2 R19, R32 ;  /* 0x0000002000137308 */ /* 0x0003e20000000800 */
[--C-:B--2---:R-:W-:Y:S01]  /*e570*/  FFMA.FTZ R31, R208, UR4, -R33.reuse ;  /* 0x00000004d01f7c23 */ /* 0x104fe20008010821 */
[----:B-1----:R-:W-:Y:S01]  /*e580*/  FFMA.FTZ R32, R209, UR4, -R33 ;  /* 0x00000004d1207c23 */ /* 0x002fe20008010821 */
[----:B---3--:R-:W-:Y:S02]  /*e590*/  FFMA.FTZ R33, R206, UR4, -R34 ;  /* 0x00000004ce217c23 */ /* 0x008fe40008010822 */
[----:B------:R-:W1:Y:S03]  /*e5a0*/  SHFL.IDX PT, R206, R15, R225, 0x1f ;  /* 0x00001fe10fce7589 */ /* 0x000e6600000e0000 */
[----:B------:R2:W-:Y:S01]  /*e5b0*/  MUFU.EX2 R27, R231 ;  /* 0x000000e7001b7308 */ /* 0x0005e20000000800 */
[----:B------:R-:W-:Y:S01]  /*e5c0*/  FFMA.FTZ R208, -R230, R230, 1 ;  /* 0x3f800000e6d07423 */ /* 0x000fe200000101e6 */
[----:B------:R-:W-:Y:S01]  /*e5d0*/  FMUL.FTZ R226, R219, R226 ;  /* 0x000000e2dbe27220 */ /* 0x000fe20000410000 */
[----:B--2---:R-:W-:-:S02]  /*e5e0*/  FADD.FTZ R231, R37, -R232 ;  /* 0x800000e825e77221 */ /* 0x004fc40000010000 */
[----:B------:R2:W3:Y:S01]  /*e5f0*/  SHFL.IDX PT, R37, R15, R36, 0x1f ;  /* 0x00001f240f257589 */ /* 0x0004e200000e0000 */
[----:B------:R-:W-:Y:S01]  /*e600*/  FMUL.FTZ R208, R208, R226 ;  /* 0x000000e2d0d07220 */ /* 0x000fe20000410000 */
[C---:B------:R-:W-:Y:S02]  /*e610*/  IADD3 R215, R9.reuse, 0x8, RZ ;  /* 0x0000000809d77810 */ /* 0x040fe40007ffe0ff */
[C---:B------:R-:W-:Y:S01]  /*e620*/  IADD3 R226, R9.reuse, 0x10, RZ ;  /* 0x0000001009e27810 */ /* 0x040fe20007ffe0ff */
[--C-:B----4-:R-:W-:Y:S01]  /*e630*/  FFMA.FTZ R204, R204, UR4, -R35.reuse ;  /* 0x00000004cccc7c23 */ /* 0x110fe20008010823 */
[----:B------:R-:W-:Y:S01]  /*e640*/  IADD3 R230, R9, 0x18, RZ ;  /* 0x0000001809e67810 */ /* 0x000fe20007ffe0ff */
[----:B------:R-:W4:Y:S01]  /*e650*/  SHFL.IDX PT, R209, R15, R215, 0x1f ;  /* 0x00001fd70fd17589 */ /* 0x000f2200000e0000 */
[----:B--2---:R-:W-:-:S03]  /*e660*/  FFMA.FTZ R36, R205, UR4, -R35 ;  /* 0x00000004cd247c23 */ /* 0x004fc60008010823 */
[----:B------:R-:W2:Y:S01]  /*e670*/  SHFL.IDX PT, R205, R15, R226, 0x1f ;  /* 0x00001fe20fcd7589 */ /* 0x000ea200000e0000 */
[----:B------:R1:W-:Y:S01]  /*e680*/  MUFU.EX2 R35, R204 ;  /* 0x000000cc00237308 */ /* 0x0003e20000000800 */
[----:B------:R-:W-:Y:S02]  /*e690*/  FADD.FTZ R232, R39, -R232 ;  /* 0x800000e827e87221 */ /* 0x000fe40000010000 */
[----:B------:R-:W-:Y:S01]  /*e6a0*/  SHFL.IDX PT, R39, R15, R230, 0x1f ;  /* 0x00001fe60f277589 */ /* 0x000fe200000e0000 */
[--C-:B-1----:R-:W-:Y:S01]  /*e6b0*/  FFMA.FTZ R204, R122, UR4, -R206.reuse ;  /* 0x000000047acc7c23 */ /* 0x102fe200080108ce */
[----:B------:R-:W-:Y:S02]  /*e6c0*/  FFMA.FTZ R206, R124, UR4, -R206 ;  /* 0x000000047cce7c23 */ /* 0x000fe400080108ce */
[----:B------:R-:W1:Y:S01]  /*e6d0*/  SHFL.IDX PT, R122, R15, R229, 0x1f ;  /* 0x00001fe50f7a7589 */ /* 0x000e6200000e0000 */
[--C-:B---3--:R-:W-:Y:S01]  /*e6e0*/  FFMA.FTZ R120, R120, UR4, -R37.reuse ;  /* 0x0000000478787c23 */ /* 0x108fe20008010825 */
[----:B------:R-:W-:-:S02]  /*e6f0*/  FFMA.FTZ R121, R121, UR4, -R37 ;  /* 0x0000000479797c23 */ /* 0x000fc40008010825 */
[----:B------:R-:W3:Y:S01]  /*e700*/  SHFL.IDX PT, R124, R10, R225, 0x1f ;  /* 0x00001fe10a7c7589 */ /* 0x000ee200000e0000 */
[----:B------:R4:W-:Y:S03]  /*e710*/  MUFU.EX2 R37, R206 ;  /* 0x000000ce00257308 */ /* 0x0009e60000000800 */
[----:B----4-:R-:W4:Y:S05]  /*e720*/  SHFL.IDX PT, R206, R10, R215, 0x1f ;  /* 0x00001fd70ace7589 */ /* 0x010f2a00000e0000 */
[----:B------:R2:W-:Y:S01]  /*e730*/  MUFU.EX2 R17, R211 ;  /* 0x000000d300117308 */ /* 0x0005e20000000800 */
[----:B------:R-:W-:Y:S01]  /*e740*/  FFMA.FTZ R34, R207, UR4, -R34 ;  /* 0x00000004cf227c23 */ /* 0x000fe20008010822 */
[----:B------:R-:W-:Y:S01]  /*e750*/  FFMA.FTZ R207, R123, UR4, -R209 ;  /* 0x000000047bcf7c23 */ /* 0x000fe200080108d1 */
[----:B--2---:R-:W-:-:S02]  /*e760*/  VIADD R211, R9, 0x14 ;  /* 0x0000001409d37836 */ /* 0x004fc40000000000 */
[----:B------:R-:W-:Y:S01]  /*e770*/  FFMA.FTZ R125, R125, UR4, -R209 ;  /* 0x000000047d7d7c23 */ /* 0x000fe200080108d1 */
[--C-:B------:R-:W-:Y:S02]  /*e780*/  FFMA.FTZ R123, R103, UR4, -R205.reuse ;  /* 0x00000004677b7c23 */ /* 0x100fe400080108cd */
[----:B------:R2:W-:Y:S01]  /*e790*/  SHFL.IDX PT, R38, R15, R211, 0x1f ;  /* 0x00001fd30f267589 */ /* 0x0005e200000e0000 */
[----:B------:R-:W-:Y:S02]  /*e7a0*/  VIADD R209, R9, 0xc ;  /* 0x0000000c09d17836 */ /* 0x000fe40000000000 */
[----:B------:R-:W-:Y:S01]  /*e7b0*/  FFMA.FTZ R114, R114, UR4, -R205 ;  /* 0x0000000472727c23 */ /* 0x000fe200080108cd */
[----:B-1----:R-:W-:Y:S01]  /*e7c0*/  FFMA.FTZ R205, R95, UR4, -R122 ;  /* 0x000000045fcd7c23 */ /* 0x002fe2000801087a */
[--C-:B------:R-:W-:Y:S01]  /*e7d0*/  FFMA.FTZ R112, R112, UR4, -R39.reuse ;  /* 0x0000000470707c23 */ /* 0x100fe20008010827 */
[----:B--2---:R1:W-:Y:S01]  /*e7e0*/  MUFU.EX2 R15, R204 ;  /* 0x000000cc000f7308 */ /* 0x0043e20000000800 */
[----:B------:R-:W-:Y:S01]  /*e7f0*/  FFMA.FTZ R107, R107, UR4, -R39 ;  /* 0x000000046b6b7c23 */ /* 0x000fe20008010827 */
[----:B-1----:R-:W1:Y:S06]  /*e800*/  SHFL.IDX PT, R204, R10, R9, 0x1f ;  /* 0x00001f090acc7589 */ /* 0x002e6c00000e0000 */
[----:B------:R2:W-:Y:S01]  /*e810*/  MUFU.EX2 R95, R123 ;  /* 0x0000007b005f7308 */ /* 0x0005e20000000800 */
[--C-:B---3--:R-:W-:Y:S01]  /*e820*/  FFMA.FTZ R119, R119, UR4, -R124.reuse ;  /* 0x0000000477777c23 */ /* 0x108fe2000801087c */
[----:B------:R-:W-:-:S06]  /*e830*/  FFMA.FTZ R124, R94, UR4, -R124 ;  /* 0x000000045e7c7c23 */ /* 0x000fcc000801087c */
[----:B------:R3:W-:Y:S01]  /*e840*/  MUFU.EX2 R39, R125 ;  /* 0x0000007d00277308 */ /* 0x0007e20000000800 */
[----:B--2---:R-:W2:Y:S04]  /*e850*/  SHFL.IDX PT, R123, R12, R209, 0x1f ;  /* 0x00001fd10c7b7589 */ /* 0x004ea800000e0000 */
[----:B---3--:R-:W3:Y:S03]  /*e860*/  SHFL.IDX PT, R125, R10, R230, 0x1f ;  /* 0x00001fe60a7d7589 */ /* 0x008ee600000e0000 */
[----:B------:R4:W-:Y:S02]  /*e870*/  MUFU.EX2 R94, R120 ;  /* 0x00000078005e7308 */ /* 0x0009e40000000800 */
[----:B----4-:R-:W-:-:S02]  /*e880*/  FFMA.FTZ R120, R99, UR4, -R206 ;  /* 0x0000000463787c23 */ /* 0x010fc400080108ce */
[----:B------:R-:W4:Y:S04]  /*e890*/  SHFL.IDX PT, R99, R12, R9, 0x1f ;  /* 0x00001f090c637589 */ /* 0x000f2800000e0000 */
[----:B------:R-:W4:Y:S01]  /*e8a0*/  MUFU.EX2 R29, R29 ;  /* 0x0000001d001d7308 */ /* 0x000f220000000800 */
[--C-:B-1----:R-:W-:Y:S01]  /*e8b0*/  FFMA.FTZ R117, R117, UR4, -R204.reuse ;  /* 0x0000000475757c23 */ /* 0x102fe200080108cc */
[----:B------:R-:W-:Y:S01]  /*e8c0*/  FFMA.FTZ R106, R106, UR4, -R204 ;  /* 0x000000046a6a7c23 */ /* 0x000fe200080108cc */
[----:B------:R-:W-:Y:S01]  /*e8d0*/  FFMA.FTZ R111, R111, UR4, -R206 ;  /* 0x000000046f6f7c23 */ /* 0x000fe200080108ce */
[----:B------:R-:W1:Y:S04]  /*e8e0*/  SHFL.IDX PT, R204, R10, R211, 0x1f ;  /* 0x00001fd30acc7589 */ /* 0x000e6800000e0000 */
[----:B------:R-:W1:Y:S01]  /*e8f0*/  MUFU.EX2 R31, R31 ;  /* 0x0000001f001f7308 */ /* 0x000e620000000800 */
[----:B------:R-:W1:Y:S01]  /*e900*/  SHFL.IDX PT, R206, R12, R215, 0x1f ;  /* 0x00001fd70cce7589 */ /* 0x000e6200000e0000 */
[----:B------:R-:W-:Y:S01]  /*e910*/  FMUL.FTZ R132, R132, UR9 ;  /* 0x0000000984847c20 */ /* 0x000fe20008410000 */
[----:B------:R-:W-:Y:S01]  /*e920*/  FFMA.FTZ R122, R96, UR4, -R122 ;  /* 0x00000004607a7c23 */ /* 0x000fe2000801087a */
[----:B------:R-:W-:Y:S01]  /*e930*/  FMUL.FTZ R134, R134, UR9 ;  /* 0x0000000986867c20 */ /* 0x000fe20008410000 */
[--C-:B------:R-:W-:Y:S01]  /*e940*/  FFMA.FTZ R103, R97, UR4, -R38.reuse ;  /* 0x0000000461677c23 */ /* 0x100fe20008010826 */
[----:B------:R-:W1:Y:S01]  /*e950*/  SHFL.IDX PT, R96, R10, R226, 0x1f ;  /* 0x00001fe20a607589 */ /* 0x000e6200000e0000 */
[----:B------:R-:W-:Y:S01]  /*e960*/  FFMA.FTZ R109, R109, UR4, -R38 ;  /* 0x000000046d6d7c23 */ /* 0x000fe20008010826 */
[--C-:B--2---:R-:W-:Y:S01]  /*e970*/  FFMA.FTZ R127, R127, UR4, -R123.reuse ;  /* 0x000000047f7f7c23 */ /* 0x104fe2000801087b */
[----:B------:R-:W-:Y:S01]  /*e980*/  FFMA.FTZ R139, R139, UR4, -R123 ;  /* 0x000000048b8b7c23 */ /* 0x000fe2000801087b */
[----:B------:R2:W-:Y:S01]  /*e990*/  MUFU.EX2 R38, R207 ;  /* 0x000000cf00267308 */ /* 0x0005e20000000800 */
[--C-:B---3--:R-:W-:Y:S01]  /*e9a0*/  FFMA.FTZ R116, R116, UR4, -R125.reuse ;  /* 0x0000000474747c23 */ /* 0x108fe2000801087d */
[----:B------:R-:W3:Y:S01]  /*e9b0*/  SHFL.IDX PT, R123, R12, R230, 0x1f ;  /* 0x00001fe60c7b7589 */ /* 0x000ee200000e0000 */
[----:B------:R-:W-:Y:S01]  /*e9c0*/  FFMA.FTZ R125, R98, UR4, -R125 ;  /* 0x00000004627d7c23 */ /* 0x000fe2000801087d */
[----:B------:R-:W-:-:S02]  /*e9d0*/  FMUL.FTZ R133, R133, UR9 ;  /* 0x0000000985857c20 */ /* 0x000fc40008410000 */
[----:B------:R1:W-:Y:S01]  /*e9e0*/  SHFL.IDX PT, R97, R10, R209, 0x1f ;  /* 0x00001fd10a617589 */ /* 0x0003e200000e0000 */
[----:B------:R-:W-:Y:S01]  /*e9f0*/  FMUL.FTZ R135, R135, UR9 ;  /* 0x0000000987877c20 */ /* 0x000fe20008410000 */
[----:B------:R-:W3:Y:S02]  /*ea00*/  MUFU.TANH R132, R132 ;  /* 0x0000008400847308 */ /* 0x000ee40000002400 */
[----:B--2---:R-:W2:Y:S01]  /*ea10*/  SHFL.IDX PT, R207, R10, R229, 0x1f ;  /* 0x00001fe50acf7589 */ /* 0x004ea200000e0000 */
[--C-:B----4-:R-:W-:Y:S01]  /*ea20*/  FFMA.FTZ R113, R113, UR4, -R99.reuse ;  /* 0x0000000471717c23 */ /* 0x110fe20008010863 */
[----:B------:R-:W-:-:S04]  /*ea30*/  FFMA.FTZ R131, R131, UR4, -R99 ;  /* 0x0000000483837c23 */ /* 0x000fc80008010863 */
[----:B------:R4:W-:Y:S01]  /*ea40*/  MUFU.EX2 R98, R103 ;  /* 0x0000006700627308 */ /* 0x0009e20000000800 */
[----:B-1----:R-:W-:Y:S01]  /*ea50*/  FFMA.FTZ R209, -R233, R233, 1 ;  /* 0x3f800000e9d17423 */ /* 0x002fe200000101e9 */
[----:B------:R-:W-:-:S06]  /*ea60*/  IADD3 R233, R9, 0xc, RZ ;  /* 0x0000000c09e97810 */ /* 0x000fcc0007ffe0ff */
[----:B------:R-:W1:Y:S01]  /*ea70*/  MUFU.TANH R134, R134 ;  /* 0x0000008600867308 */ /* 0x000e620000002400 */
[----:B----4-:R4:W-:Y:S07]  /*ea80*/  SHFL.IDX PT, R103, R12, R211, 0x1f ;  /* 0x00001fd30c677589 */ /* 0x0109ee00000e0000 */
[----:B------:R3:W-:Y:S01]  /*ea90*/  MUFU.EX2 R99, R112 ;  /* 0x0000007000637308 */ /* 0x0007e20000000800 */
[----:B----4-:R-:W-:Y:S01]  /*eaa0*/  FFMA.FTZ R211, -R22, R22, 1 ;  /* 0x3f80000016d37423 */ /* 0x010fe20000010116 */
[----:B------:R-:W-:-:S02]  /*eab0*/  FMUL.FTZ R22, R29, R222 ;  /* 0x000000de1d167220 */ /* 0x000fc40000410000 */
[----:B------:R4:W-:Y:S04]  /*eac0*/  SHFL.IDX PT, R222, R14, R215, 0x1f ;  /* 0x00001fd70ede7589 */ /* 0x0009e800000e0000 */
[----:B------:R-:W2:Y:S01]  /*ead0*/  MUFU.TANH R133, R133 ;  /* 0x0000008500857308 */ /* 0x000ea20000002400 */
[----:B---3--:R-:W3:Y:S01]  /*eae0*/  SHFL.IDX PT, R112, R12, R229, 0x1f ;  /* 0x00001fe50c707589 */ /* 0x008ee200000e0000 */
[----:B----4-:R-:W-:-:S06]  /*eaf0*/  FMUL.FTZ R215, R31, R217 ;  /* 0x000000d91fd77220 */ /* 0x010fcc0000410000 */
[----:B------:R-:W4:Y:S01]  /*eb00*/  MUFU.TANH R135, R135 ;  /* 0x0000008700877308 */ /* 0x000f220000002400 */
[----:B------:R-:W3:Y:S07]  /*eb10*/  SHFL.IDX PT, R217, R14, R233, 0x1f ;  /* 0x00001fe90ed97589 */ /* 0x000eee00000e0000 */
[----:B------:R-:W3:Y:S01]  /*eb20*/  MUFU.EX2 R28, R28 ;  /* 0x0000001c001c7308 */ /* 0x000ee20000000800 */
[--C-:B------:R-:W-:Y:S01]  /*eb30*/  FFMA.FTZ R102, R102, UR4, -R204.reuse ;  /* 0x0000000466667c23 */ /* 0x100fe200080108cc */
[----:B------:R-:W-:Y:S01]  /*eb40*/  FFMA.FTZ R115, R115, UR4, -R204 ;  /* 0x0000000473737c23 */ /* 0x000fe200080108cc */
[--C-:B------:R-:W-:Y:S01]  /*eb50*/  FFMA.FTZ R126, R126, UR4, -R206.reuse ;  /* 0x000000047e7e7c23 */ /* 0x100fe200080108ce */
[----:B------:R-:W-:Y:S01]  /*eb60*/  FFMA.FTZ R129, R129, UR4, -R206 ;  /* 0x0000000481817c23 */ /* 0x000fe200080108ce */
[----:B------:R-:W-:Y:S01]  /*eb70*/  FSEL R204, R132, -INF , !P5 ;  /* 0xff80000084cc7808 */ /* 0x000fe20006800000 */
[--C-:B------:R-:W-:Y:S01]  /*eb80*/  FFMA.FTZ R101, R101, UR4, -R96.reuse ;  /* 0x0000000465657c23 */ /* 0x100fe20008010860 */
[----:B-1----:R-:W-:Y:S01]  /*eb90*/  FSEL R206, R134, -INF , !P0 ;  /* 0xff80000086ce7808 */ /* 0x002fe20004000000 */
[----:B------:R-:W-:Y:S01]  /*eba0*/  FFMA.FTZ R100, R100, UR4, -R96 ;  /* 0x0000000464647c23 */ /* 0x000fe20008010860 */
[----:B------:R-:W-:Y:S01]  /*ebb0*/  FMUL.FTZ R218, R27, R218 ;  /* 0x000000da1bda7220 */ /* 0x000fe20000410000 */
[----:B------:R1:W-:Y:S01]  /*ebc0*/  MUFU.EX2 R96, R114 ;  /* 0x0000007200607308 */ /* 0x0003e20000000800 */
[----:B------:R-:W-:Y:S01]  /*ebd0*/  FFMA.FTZ R204, R204, UR4, -R123 ;  /* 0x00000004cccc7c23 */ /* 0x000fe2000801087b */
[--C-:B--2---:R-:W-:Y:S01]  /*ebe0*/  FFMA.FTZ R110, R110, UR4, -R207.reuse ;  /* 0x000000046e6e7c23 */ /* 0x104fe200080108cf */
[----:B------:R-:W-:Y:S01]  /*ebf0*/  FFMA.FTZ R118, R118, UR4, -R207 ;  /* 0x0000000476767c23 */ /* 0x000fe200080108cf */
[----:B------:R-:W-:Y:S01]  /*ec00*/  FFMA.FTZ R123, R206, UR4, -R123 ;  /* 0x00000004ce7b7c23 */ /* 0x000fe2000801087b */
[----:B------:R-:W-:Y:S01]  /*ec10*/  FSEL R206, R133, -INF , !P4 ;  /* 0xff80000085ce7808 */ /* 0x000fe20006000000 */
[----:B-1----:R-:W-:Y:S01]  /*ec20*/  FFMA.FTZ R114, -R234, R234, 1 ;  /* 0x3f800000ea727423 */ /* 0x002fe200000101ea */
[----:B----4-:R-:W-:Y:S01]  /*ec30*/  FSEL R207, R135, -INF , !P1 ;  /* 0xff80000087cf7808 */ /* 0x010fe20004800000 */
[----:B---3--:R-:W-:Y:S01]  /*ec40*/  FMUL.FTZ R221, R28, R221 ;  /* 0x000000dd1cdd7220 */ /* 0x008fe20000410000 */
[----:B------:R-:W-:Y:S01]  /*ec50*/  FFMA.FTZ R235, -R235, R235, 1 ;  /* 0x3f800000ebeb7423 */ /* 0x000fe200000101eb */
[----:B------:R-:W-:-:S02]  /*ec60*/  FMUL.FTZ R114, R114, R218 ;  /* 0x000000da72727220 */ /* 0x000fc40000410000 */
[----:B------:R-:W1:Y:S01]  /*ec70*/  SHFL.IDX PT, R218, R14, R9, 0x1f ;  /* 0x00001f090eda7589 */ /* 0x000e6200000e0000 */
[--C-:B------:R-:W-:Y:S01]  /*ec80*/  FFMA.FTZ R206, R206, UR4, -R112.reuse ;  /* 0x00000004cece7c23 */ /* 0x100fe20008010870 */
[----:B------:R-:W-:Y:S01]  /*ec90*/  FFMA.FTZ R207, R207, UR4, -R112 ;  /* 0x00000004cfcf7c23 */ /* 0x000fe20008010870 */
[----:B------:R-:W-:Y:S01]  /*eca0*/  FMUL.FTZ R112, R235, R221 ;  /* 0x000000ddeb707220 */ /* 0x000fe20000410000 */
[--C-:B------:R-:W-:Y:S01]  /*ecb0*/  FADD.FTZ R45, R45, -R217.reuse ;  /* 0x800000d92d2d7221 */ /* 0x100fe20000010000 */
[----:B------:R-:W-:Y:S01]  /*ecc0*/  FADD.FTZ R47, R47, -R217 ;  /* 0x800000d92f2f7221 */ /* 0x000fe20000010000 */
[----:B------:R-:W2:Y:S04]  /*ecd0*/  SHFL.IDX PT, R221, R14, R225, 0x1f ;  /* 0x00001fe10edd7589 */ /* 0x000ea800000e0000 */
[----:B------:R3:W4:Y:S01]  /*ece0*/  LDS R217, [R11+0x400] ;  /* 0x000400000bd97984 */ /* 0x0007220000000800 */
[----:B------:R-:W2:Y:S01]  /*ecf0*/  MUFU.EX2 R32, R32 ;  /* 0x0000002000207308 */ /* 0x000ea20000000800 */
[----:B------:R-:W-:Y:S01]  /*ed00*/  FFMA.FTZ R20, -R20, R20, 1 ;  /* 0x3f80000014147423 */ /* 0x000fe20000010114 */
[----:B------:R-:W-:Y:S01]  /*ed10*/  FMUL.FTZ R224, R18, R224 ;  /* 0x000000e012e07220 */ /* 0x000fe20000410000 */
[C---:B------:R-:W-:Y:S01]  /*ed20*/  VIADD R235, R9.reuse, 0x10 ;  /* 0x0000001009eb7836 */ /* 0x040fe20000000000 */
[----:B------:R-:W-:Y:S01]  /*ed30*/  IADD3 R234, R9, 0x14, RZ ;  /* 0x0000001409ea7810 */ /* 0x000fe20007ffe0ff */
[----:B------:R-:W-:Y:S01]  /*ed40*/  FMUL.FTZ R22, R20, R22 ;  /* 0x0000001614167220 */ /* 0x000fe20000410000 */
[----:B---3--:R-:W-:-:S02]  /*ed50*/  FFMA.FTZ R11, -R170, R170, 1 ;  /* 0x3f800000aa0b7423 */ /* 0x008fc400000101aa */
[----:B------:R-:W3:Y:S01]  /*ed60*/  MUFU.EX2 R30, R30 ;  /* 0x0000001e001e7308 */ /* 0x000ee20000000800 */
[----:B-1----:R-:W-:Y:S01]  /*ed70*/  FADD.FTZ R40, R40, -R218 ;  /* 0x800000da28287221 */ /* 0x002fe20000010000 */
[----:B------:R-:W-:-:S03]  /*ed80*/  FFMA.FTZ R21, -R21, R21, 1 ;  /* 0x3f80000015157423 */ /* 0x000fc60000010115 */
[----:B------:R-:W-:-:S03]  /*ed90*/  FMUL.FTZ R40, R35, R40 ;  /* 0x0000002823287220 */ /* 0x000fc60000410000 */
[----:B------:R1:W4:Y:S01]  /*eda0*/  MUFU.EX2 R10, R121 ;  /* 0x00000079000a7308 */ /* 0x0003220000000800 */
[--C-:B--2---:R-:W-:Y:S01]  /*edb0*/  FADD.FTZ R41, R41, -R221.reuse ;  /* 0x800000dd29297221 */ /* 0x104fe20000010000 */
[----:B------:R-:W-:Y:S01]  /*edc0*/  FMUL.FTZ R227, R17, R227 ;  /* 0x000000e311e37220 */ /* 0x000fe20000410000 */
[----:B------:R-:W-:Y:S01]  /*edd0*/  FMUL.FTZ R20, R211, R224 ;  /* 0x000000e0d3147220 */ /* 0x000fe20000410000 */
[----:B------:R-:W-:Y:S01]  /*ede0*/  FADD.FTZ R43, R43, -R221 ;  /* 0x800000dd2b2b7221 */ /* 0x000fe20000010000 */
[----:B------:R-:W2:Y:S01]  /*edf0*/  SHFL.IDX PT, R224, R14, R235, 0x1f ;  /* 0x00001feb0ee07589 */ /* 0x000ea200000e0000 */
[----:B------:R-:W-:Y:S01]  /*ee00*/  FMUL.FTZ R11, R11, R40 ;  /* 0x000000280b0b7220 */ /* 0x000fe20000410000 */
[----:B------:R-:W-:Y:S02]  /*ee10*/  FFMA.FTZ R40, -R169, R169, 1 ;  /* 0x3f800000a9287423 */ /* 0x000fe400000101a9 */
[----:B-1----:R-:W-:Y:S01]  /*ee20*/  SHFL.IDX PT, R121, R12, R225, 0x1f ;  /* 0x00001fe10c797589 */ /* 0x002fe200000e0000 */
[----:B------:R-:W-:-:S03]  /*ee30*/  FMUL.FTZ R221, R15, R41 ;  /* 0x000000290fdd7220 */ /* 0x000fc60000410000 */
[----:B------:R-:W1:Y:S01]  /*ee40*/  SHFL.IDX PT, R225, R14, R234, 0x1f ;  /* 0x00001fea0ee17589 */ /* 0x000e6200000e0000 */
[----:B------:R-:W-:Y:S01]  /*ee50*/  FMUL.FTZ R21, R21, R227 ;  /* 0x000000e315157220 */ /* 0x000fe20000410000 */
[--C-:B------:R-:W-:Y:S01]  /*ee60*/  FADD.FTZ R44, R44, -R222.reuse ;  /* 0x800000de2c2c7221 */ /* 0x100fe20000010000 */
[----:B------:R-:W-:Y:S01]  /*ee70*/  FADD.FTZ R46, R46, -R222 ;  /* 0x800000de2e2e7221 */ /* 0x000fe20000010000 */
[----:B------:R-:W-:Y:S01]  /*ee80*/  FMUL.FTZ R227, R32, R220 ;  /* 0x000000dc20e37220 */ /* 0x000fe20000410000 */
[----:B------:R-:W-:Y:S01]  /*ee90*/  FMUL.FTZ R222, R37, R43 ;  /* 0x0000002b25de7220 */ /* 0x000fe20000410000 */
[----:B------:R-:W1:Y:S01]  /*eea0*/  SHFL.IDX PT, R220, R14, R229, 0x1f ;  /* 0x00001fe50edc7589 */ /* 0x000e6200000e0000 */
[----:B------:R-:W-:Y:S01]  /*eeb0*/  FMUL.FTZ R43, R40, R221 ;  /* 0x000000dd282b7220 */ /* 0x000fe20000410000 */
[----:B------:R-:W-:Y:S01]  /*eec0*/  FFMA.FTZ R40, -R23, R23, 1 ;  /* 0x3f80000017287423 */ /* 0x000fe20000010117 */
[----:B------:R-:W-:Y:S01]  /*eed0*/  FFMA.FTZ R23, -R88, R88, 1 ;  /* 0x3f80000058177423 */ /* 0x000fe20000010158 */
[----:B------:R-:W-:Y:S01]  /*eee0*/  FMUL.FTZ R46, R39, R46 ;  /* 0x0000002e272e7220 */ /* 0x000fe20000410000 */
[--C-:B------:R-:W-:Y:S01]  /*eef0*/  FFMA.FTZ R105, R105, UR4, -R97.reuse ;  /* 0x0000000469697c23 */ /* 0x100fe20008010861 */
[----:B------:R-:W-:Y:S01]  /*ef00*/  FFMA.FTZ R104, R104, UR4, -R97 ;  /* 0x0000000468687c23 */ /* 0x000fe20008010861 */
[----:B---3--:R-:W-:Y:S01]  /*ef10*/  FMUL.FTZ R223, R30, R223 ;  /* 0x000000df1edf7220 */ /* 0x008fe20000410000 */
[----:B------:R3:W1:Y:S01]  /*ef20*/  MUFU.EX2 R97, R109 ;  /* 0x0000006d00617308 */ /* 0x0006620000000800 */
[----:B------:R-:W-:Y:S01]  /*ef30*/  FMUL.FTZ R23, R23, R46 ;  /* 0x0000002e17177220 */ /* 0x000fe20000410000 */
[----:B------:R-:W-:-:S02]  /*ef40*/  FFMA.FTZ R46, -R92, R92, 1 ;  /* 0x3f8000005c2e7423 */ /* 0x000fc4000001015c */
[----:B----4-:R-:W4:Y:S04]  /*ef50*/  SHFL.IDX PT, R92, R217, R233, 0x1f ;  /* 0x00001fe9d95c7589 */ /* 0x010f2800000e0000 */
[----:B------:R-:W4:Y:S01]  /*ef60*/  MUFU.EX2 R36, R36 ;  /* 0x0000002400247308 */ /* 0x000f220000000800 */
[----:B------:R-:W-:Y:S02]  /*ef70*/  FMUL.FTZ R209, R209, R223 ;  /* 0x000000dfd1d17220 */ /* 0x000fe40000410000 */
[----:B------:R-:W4:Y:S01]  /*ef80*/  SHFL.IDX PT, R223, R14, R230, 0x1f ;  /* 0x00001fe60edf7589 */ /* 0x000f2200000e0000 */
[----:B------:R-:W-:-:S03]  /*ef90*/  FMUL.FTZ R45, R94, R45 ;  /* 0x0000002d5e2d7220 */ /* 0x000fc60000410000 */
[----:B---3--:R3:W-:Y:S01]  /*efa0*/  SHFL.IDX PT, R109, R12, R226, 0x1f ;  /* 0x00001fe20c6d7589 */ /* 0x0087e200000e0000 */
[----:B------:R-:W-:Y:S01]  /*efb0*/  FFMA.FTZ R211, -R200, R200, 1 ;  /* 0x3f800000c8d37423 */ /* 0x000fe200000101c8 */
[----:B------:R-:W-:Y:S01]  /*efc0*/  FMUL.FTZ R228, R19, R228 ;  /* 0x000000e413e47220 */ /* 0x000fe20000410000 */
[----:B--2---:R-:W-:Y:S01]  /*efd0*/  FADD.FTZ R48, R48, -R224 ;  /* 0x800000e030307221 */ /* 0x004fe20000010000 */
[----:B-1----:R-:W-:Y:S01]  /*efe0*/  FADD.FTZ R49, R49, -R225 ;  /* 0x800000e131317221 */ /* 0x002fe20000010000 */
[----:B------:R-:W-:Y:S01]  /*eff0*/  FADD.FTZ R42, R42, -R218 ;  /* 0x800000da2a2a7221 */ /* 0x000fe20000010000 */
[----:B---3--:R-:W-:Y:S01]  /*f000*/  FFMA.FTZ R226, -R203, R203, 1 ;  /* 0x3f800000cbe27423 */ /* 0x008fe200000101cb */
[----:B------:R-:W-:Y:S01]  /*f010*/  FMUL.FTZ R45, R40, R45 ;  /* 0x0000002d282d7220 */ /* 0x000fe20000410000 */
[----:B------:R-:W-:Y:S01]  /*f020*/  FFMA.FTZ R89, -R89, R89, 1 ;  /* 0x3f80000059597423 */ /* 0x000fe20000010159 */
[----:B------:R-:W-:Y:S01]  /*f030*/  FMUL.FTZ R47, R10, R47 ;  /* 0x0000002f0a2f7220 */ /* 0x000fe20000410000 */
[----:B------:R-:W-:Y:S01]  /*f040*/  FMUL.FTZ R14, R226, R227 ;  /* 0x000000e3e20e7220 */ /* 0x000fe20000410000 */
[----:B------:R-:W-:-:S02]  /*f050*/  VIADD R227, R9, 0x4 ;  /* 0x0000000409e37836 */ /* 0x000fc40000000000 */
[----:B------:R-:W-:Y:S01]  /*f060*/  FMUL.FTZ R211, R211, R228 ;  /* 0x000000e4d3d37220 */ /* 0x000fe20000410000 */
[----:B------:R-:W-:Y:S01]  /*f070*/  FFMA.FTZ R90, -R90, R90, 1 ;  /* 0x3f8000005a5a7423 */ /* 0x000fe2000001015a */
[----:B------:R-:W-:Y:S01]  /*f080*/  FMUL.FTZ R48, R95, R48 ;  /* 0x000000305f307220 */ /* 0x000fe20000410000 */
[----:B------:R-:W-:Y:S01]  /*f090*/  FMUL.FTZ R40, R97, R49 ;  /* 0x0000003161287220 */ /* 0x000fe20000410000 */
[--C-:B------:R-:W-:Y:S01]  /*f0a0*/  FADD.FTZ R53, R53, -R220.reuse ;  /* 0x800000dc35357221 */ /* 0x100fe20000010000 */
[----:B------:R-:W-:Y:S01]  /*f0b0*/  FADD.FTZ R55, R55, -R220 ;  /* 0x800000dc37377221 */ /* 0x000fe20000010000 */
[----:B------:R-:W-:Y:S01]  /*f0c0*/  FFMA.FTZ R91, -R91, R91, 1 ;  /* 0x3f8000005b5b7423 */ /* 0x000fe2000001015b */
[----:B------:R-:W-:Y:S01]  /*f0d0*/  IADD3 R228, R9, 0x8, RZ ;  /* 0x0000000809e47810 */ /* 0x000fe20007ffe0ff */
[----:B------:R-:W-:Y:S01]  /*f0e0*/  FFMA.FTZ R218, -R168, R168, 1 ;  /* 0x3f800000a8da7423 */ /* 0x000fe200000101a8 */
[----:B----4-:R-:W-:Y:S01]  /*f0f0*/  FMUL.FTZ R220, R36, R42 ;  /* 0x0000002a24dc7220 */ /* 0x010fe20000410000 */
[----:B------:R-:W-:Y:S01]  /*f100*/  FMUL.FTZ R49, R89, R47 ;  /* 0x0000002f59317220 */ /* 0x000fe20000410000 */
[----:B------:R-:W1:Y:S01]  /*f110*/  SHFL.IDX PT, R88, R217, R227, 0x1f ;  /* 0x00001fe3d9587589 */ /* 0x000e6200000e0000 */
[----:B------:R-:W-:Y:S01]  /*f120*/  FADD.FTZ R51, R51, -R225 ;  /* 0x800000e133337221 */ /* 0x000fe20000010000 */
[----:B------:R-:W-:Y:S01]  /*f130*/  FMUL.FTZ R47, R90, R48 ;  /* 0x000000305a2f7220 */ /* 0x000fe20000410000 */
[----:B------:R-:W-:Y:S01]  /*f140*/  FMUL.FTZ R48, R91, R40 ;  /* 0x000000285b307220 */ /* 0x000fe20000410000 */
[----:B------:R-:W2:Y:S01]  /*f150*/  MUFU.EX2 R107, R107 ;  /* 0x0000006b006b7308 */ /* 0x000ea20000000800 */
[----:B------:R-:W-:Y:S01]  /*f160*/  FMUL.FTZ R41, R218, R220 ;  /* 0x000000dcda297220 */ /* 0x000fe20000410000 */
[----:B------:R-:W3:Y:S01]  /*f170*/  SHFL.IDX PT, R40, R217, R228, 0x1f ;  /* 0x00001fe4d9287589 */ /* 0x000ee200000e0000 */
[----:B------:R-:W-:Y:S01]  /*f180*/  FFMA.FTZ R218, -R166, R166, 1 ;  /* 0x3f800000a6da7423 */ /* 0x000fe200000101a6 */
[----:B------:R-:W-:Y:S01]  /*f190*/  FFMA.FTZ R90, -R165, R165, 1 ;  /* 0x3f800000a55a7423 */ /* 0x000fe200000101a5 */
[----:B------:R-:W-:Y:S01]  /*f1a0*/  FMUL.FTZ R44, R38, R44 ;  /* 0x0000002c262c7220 */ /* 0x000fe20000410000 */
[----:B------:R-:W-:-:S02]  /*f1b0*/  FMUL.FTZ R51, R98, R51 ;  /* 0x0000003362337220 */ /* 0x000fc40000410000 */
[----:B------:R-:W4:Y:S01]  /*f1c0*/  MUFU.EX2 R205, R205 ;  /* 0x000000cd00cd7308 */ /* 0x000f220000000800 */
[----:B------:R-:W-:Y:S01]  /*f1d0*/  FADD.FTZ R50, R50, -R224 ;  /* 0x800000e032327221 */ /* 0x000fe20000010000 */
[--C-:B------:R-:W-:Y:S01]  /*f1e0*/  FADD.FTZ R61, R61, -R92.reuse ;  /* 0x8000005c3d3d7221 */ /* 0x100fe20000010000 */
[----:B------:R-:W-:Y:S01]  /*f1f0*/  FADD.FTZ R92, R63, -R92 ;  /* 0x8000005c3f5c7221 */ /* 0x000fe20000010000 */
[----:B------:R-:W-:Y:S01]  /*f200*/  FMUL.FTZ R44, R218, R44 ;  /* 0x0000002cda2c7220 */ /* 0x000fe20000410000 */
[----:B------:R-:W-:Y:S03]  /*f210*/  LDS R63, [R13+0x400] ;  /* 0x000400000d3f7984 */ /* 0x000fe60000000800 */
[----:B------:R-:W1:Y:S01]  /*f220*/  MUFU.EX2 R122, R122 ;  /* 0x0000007a007a7308 */ /* 0x000e620000000800 */
[----:B------:R-:W-:Y:S01]  /*f230*/  FMUL.FTZ R51, R90, R51 ;  /* 0x000000335a337220 */ /* 0x000fe20000410000 */
[----:B------:R-:W-:Y:S01]  /*f240*/  FMUL.FTZ R50, R96, R50 ;  /* 0x0000003260327220 */ /* 0x000fe20000410000 */
[----:B------:R-:W-:Y:S01]  /*f250*/  SHFL.IDX PT, R89, R217, R9, 0x1f ;  /* 0x00001f09d9597589 */ /* 0x000fe200000e0000 */
[----:B------:R-:W-:-:S03]  /*f260*/  FADD.FTZ R52, R52, -R223 ;  /* 0x800000df34347221 */ /* 0x000fc60000010000 */
[----:B------:R-:W3:Y:S01]  /*f270*/  SHFL.IDX PT, R218, R217, R235, 0x1f ;  /* 0x00001febd9da7589 */ /* 0x000ee200000e0000 */
[----:B------:R-:W3:Y:S03]  /*f280*/  MUFU.EX2 R119, R119 ;  /* 0x0000007700777308 */ /* 0x000ee60000000800 */
[----:B------:R-:W-:Y:S04]  /*f290*/  SHFL.IDX PT, R91, R217, R234, 0x1f ;  /* 0x00001fead95b7589 */ /* 0x000fe800000e0000 */
[----:B------:R-:W-:Y:S01]  /*f2a0*/  SHFL.IDX PT, R90, R217, R230, 0x1f ;  /* 0x00001fe6d95a7589 */ /* 0x000fe200000e0000 */
[----:B------:R-:W-:-:S03]  /*f2b0*/  FMUL.FTZ R46, R46, R50 ;  /* 0x000000322e2e7220 */ /* 0x000fc60000410000 */
[----:B------:R-:W3:Y:S01]  /*f2c0*/  SHFL.IDX PT, R217, R217, R229, 0x1f ;  /* 0x00001fe5d9d97589 */ /* 0x000ee200000e0000 */
[----:B------:R-:W-:Y:S01]  /*f2d0*/  FFMA.FTZ R50, -R164, R164, 1 ;  /* 0x3f800000a4327423 */ /* 0x000fe200000101a4 */
[----:B------:R-:W-:Y:S01]  /*f2e0*/  FMUL.FTZ R52, R99, R52 ;  /* 0x0000003463347220 */ /* 0x000fe20000410000 */
[----:B------:R-:W3:Y:S01]  /*f2f0*/  MUFU.EX2 R120, R120 ;  /* 0x0000007800787308 */ /* 0x000ee20000000800 */
[----:B------:R-:W-:Y:S01]  /*f300*/  FADD.FTZ R54, R54, -R223 ;  /* 0x800000df36367221 */ /* 0x000fe20000010000 */
[----:B------:R-:W-:Y:S01]  /*f310*/  FFMA.FTZ R93, -R93, R93, 1 ;  /* 0x3f8000005d5d7423 */ /* 0x000fe2000001015d */
[----:B------:R-:W-:Y:S01]  /*f320*/  FMUL.FTZ R50, R50, R52 ;  /* 0x0000003432327220 */ /* 0x000fe20000410000 */
[----:B------:R-:W-:Y:S01]  /*f330*/  FFMA.FTZ R52, -R162, R162, 1 ;  /* 0x3f800000a2347423 */ /* 0x000fe200000101a2 */
[----:B--2---:R-:W-:Y:S01]  /*f340*/  FMUL.FTZ R54, R107, R54 ;  /* 0x000000366b367220 */ /* 0x004fe20000410000 */
[----:B------:R-:W-:Y:S02]  /*f350*/  FFMA.FTZ R220, -R163, R163, 1 ;  /* 0x3f800000a3dc7423 */ /* 0x000fe400000101a3 */
[----:B------:R-:W2:Y:S01]  /*f360*/  MUFU.EX2 R124, R124 ;  /* 0x0000007c007c7308 */ /* 0x000ea20000000800 */
[----:B----4-:R-:W-:Y:S01]  /*f370*/  FMUL.FTZ R53, R205, R53 ;  /* 0x00000035cd357220 */ /* 0x010fe20000410000 */
[----:B-1----:R-:W-:Y:S01]  /*f380*/  FMUL.FTZ R55, R122, R55 ;  /* 0x000000377a377220 */ /* 0x002fe20000410000 */
[----:B------:R-:W-:Y:S01]  /*f390*/  FMUL.FTZ R52, R52, R54 ;  /* 0x0000003634347220 */ /* 0x000fe20000410000 */
[----:B------:R-:W-:-:S04]  /*f3a0*/  FADD.FTZ R57, R57, -R88 ;  /* 0x8000005839397221 */ /* 0x000fc80000010000 */
[----:B------:R-:W1:Y:S01]  /*f3b0*/  MUFU.EX2 R26, R26 ;  /* 0x0000001a001a7308 */ /* 0x000e620000000800 */
[----:B------:R-:W-:Y:S01]  /*f3c0*/  FMUL.FTZ R54, R220, R53 ;  /* 0x00000035dc367220 */ /* 0x000fe20000410000 */
[----:B------:R-:W-:-:S06]  /*f3d0*/  FMUL.FTZ R53, R93, R55 ;  /* 0x000000375d357220 */ /* 0x000fcc0000410000 */
[----:B------:R-:W4:Y:S01]  /*f3e0*/  MUFU.EX2 R111, R111 ;  /* 0x0000006f006f7308 */ /* 0x000f220000000800 */
[----:B---3--:R-:W-:-:S07]  /*f3f0*/  FADD.FTZ R55, R60, -R40 ;  /* 0x800000283c377221 */ /* 0x008fce0000010000 */
[----:B------:R-:W3:Y:S01]  /*f400*/  MUFU.TANH R138, R138 ;  /* 0x0000008a008a7308 */ /* 0x000ee20000002400 */
[----:B------:R-:W-:-:S07]  /*f410*/  FFMA.FTZ R60, -R160, R160, 1 ;  /* 0x3f800000a03c7423 */ /* 0x000fce00000101a0 */
[----:B------:R-:W3:Y:S01]  /*f420*/  MUFU.EX2 R100, R100 ;  /* 0x0000006400647308 */ /* 0x000ee20000000800 */
[----:B------:R-:W-:-:S07]  /*f430*/  FMUL.FTZ R57, R119, R57 ;  /* 0x0000003977397220 */ /* 0x000fce0000410000 */
[----:B------:R-:W3:Y:S08]  /*f440*/  MUFU.EX2 R106, R106 ;  /* 0x0000006a006a7308 */ /* 0x000ef00000000800 */
[----:B------:R-:W3:Y:S08]  /*f450*/  MUFU.EX2 R25, R25 ;  /* 0x0000001900197308 */ /* 0x000ef00000000800 */
[----:B------:R-:W3:Y:S01]  /*f460*/  MUFU.EX2 R102, R102 ;  /* 0x0000006600667308 */ /* 0x000ee20000000800 */
[----:B------:R-:W-:-:S07]  /*f470*/  FADD.FTZ R59, R59, -R88 ;  /* 0x800000583b3b7221 */ /* 0x000fce0000010000 */
[----:B------:R-:W3:Y:S01]  /*f480*/  MUFU.EX2 R116, R116 ;  /* 0x0000007400747308 */ /* 0x000ee20000000800 */
[----:B------:R-:W-:-:S07]  /*f490*/  FMUL.FTZ R60, R60, R57 ;  /* 0x000000393c3c7220 */ /* 0x000fce0000410000 */
[----:B------:R-:W3:Y:S01]  /*f4a0*/  MUFU.EX2 R104, R104 ;  /* 0x0000006800687308 */ /* 0x000ee20000000800 */
[----:B------:R-:W-:-:S07]  /*f4b0*/  FADD.FTZ R40, R62, -R40 ;  /* 0x800000283e287221 */ /* 0x000fce0000010000 */
[----:B------:R-:W3:Y:S01]  /*f4c0*/  MUFU.EX2 R101, R101 ;  /* 0x0000006500657308 */ /* 0x000ee20000000800 */
[----:B------:R-:W-:Y:S01]  /*f4d0*/  FFMA.FTZ R57, -R157, R157, 1 ;  /* 0x3f8000009d397423 */ /* 0x000fe2000001019d */
[----:B------:R-:W-:Y:S01]  /*f4e0*/  FMUL.FTZ R55, R120, R55 ;  /* 0x0000003778377220 */ /* 0x000fe20000410000 */
[----:B------:R-:W-:Y:S01]  /*f4f0*/  FADD.FTZ R66, R66, -R218 ;  /* 0x800000da42427221 */ /* 0x000fe20000010000 */
[----:B------:R-:W-:Y:S01]  /*f500*/  FADD.FTZ R58, R58, -R89 ;  /* 0x800000593a3a7221 */ /* 0x000fe20000010000 */
[--C-:B------:R-:W-:Y:S01]  /*f510*/  FADD.FTZ R88, R69, -R217.reuse ;  /* 0x800000d945587221 */ /* 0x100fe20000010000 */
[----:B------:R-:W-:Y:S01]  /*f520*/  FADD.FTZ R217, R71, -R217 ;  /* 0x800000d947d97221 */ /* 0x000fe20000010000 */
[----:B------:R-:W-:Y:S01]  /*f530*/  FFMA.FTZ R69, -R158, R158, 1 ;  /* 0x3f8000009e457423 */ /* 0x000fe2000001019e */
[----:B--2---:R-:W-:Y:S01]  /*f540*/  FMUL.FTZ R59, R124, R59 ;  /* 0x0000003b7c3b7220 */ /* 0x004fe20000410000 */
[--C-:B------:R-:W-:Y:S01]  /*f550*/  FFMA.FTZ R108, R108, UR4, -R121.reuse ;  /* 0x000000046c6c7c23 */ /* 0x100fe20008010879 */
[----:B------:R-:W-:Y:S01]  /*f560*/  FFMA.FTZ R137, R137, UR4, -R121 ;  /* 0x0000000489897c23 */ /* 0x000fe20008010879 */
[----:B------:R-:W-:Y:S01]  /*f570*/  FFMA.FTZ R12, -R237, R237, 1 ;  /* 0x3f800000ed0c7423 */ /* 0x000fe200000101ed */
[----:B-1----:R-:W-:Y:S01]  /*f580*/  FMUL.FTZ R212, R26, R212 ;  /* 0x000000d41ad47220 */ /* 0x002fe20000410000 */
[--C-:B------:R-:W-:Y:S01]  /*f590*/  FFMA.FTZ R130, R130, UR4, -R109.reuse ;  /* 0x0000000482827c23 */ /* 0x100fe2000801086d */
[----:B------:R-:W-:Y:S01]  /*f5a0*/  FFMA.FTZ R136, R136, UR4, -R109 ;  /* 0x0000000488887c23 */ /* 0x000fe2000801086d */
[----:B------:R-:W-:Y:S01]  /*f5b0*/  FADD.FTZ R65, R65, -R91 ;  /* 0x8000005b41417221 */ /* 0x000fe20000010000 */
[----:B------:R-:W-:Y:S01]  /*f5c0*/  FFMA.FTZ R71, -R155, R155, 1 ;  /* 0x3f8000009b477423 */ /* 0x000fe2000001019b */
[----:B----4-:R-:W-:Y:S01]  /*f5d0*/  FMUL.FTZ R40, R111, R40 ;  /* 0x000000286f287220 */ /* 0x010fe20000410000 */
[----:B------:R-:W-:Y:S01]  /*f5e0*/  FMUL.FTZ R57, R57, R55 ;  /* 0x0000003739397220 */ /* 0x000fe20000410000 */
[----:B---3--:R-:W-:Y:S01]  /*f5f0*/  FSEL R109, R138, -INF , !P3 ;  /* 0xff8000008a6d7808 */ /* 0x008fe20005800000 */
[----:B------:R-:W-:Y:S01]  /*f600*/  FADD.FTZ R62, R68, -R90 ;  /* 0x8000005a443e7221 */ /* 0x000fe20000010000 */
[----:B------:R-:W-:Y:S01]  /*f610*/  FSEL R121, R128, -INF , !P2 ;  /* 0xff80000080797808 */ /* 0x000fe20005000000 */
[----:B------:R-:W-:Y:S01]  /*f620*/  FFMA.FTZ R55, -R151, R151, 1 ;  /* 0x3f80000097377423 */ /* 0x000fe20000010197 */
[----:B------:R-:W-:Y:S01]  /*f630*/  FMUL.FTZ R66, R100, R66 ;  /* 0x0000004264427220 */ /* 0x000fe20000410000 */
        /* <DEDUP_REMOVED lines=20> */
[----:B------:R-:W1:Y:S01]  /*f780*/  MUFU.EX2 R117, R117 ;  /* 0x0000007500757308 */ /* 0x000e620000000800 */
[----:B------:R-:W2:Y:S01]  /*f790*/  LDL.LU R200, [R1+0x128] ;  /* 0x0001280001c87983 */ /* 0x000ea20000300800 */
[----:B------:R-:W-:Y:S01]  /*f7a0*/  FFMA.FTZ R13, -R154, R154, 1 ;  /* 0x3f8000009a0d7423 */ /* 0x000fe2000001019a */
[----:B------:R-:W-:Y:S01]  /*f7b0*/  FFMA.FTZ R216, -R202, R202, 1 ;  /* 0x3f800000cad87423 */ /* 0x000fe200000101ca */
[----:B------:R-:W-:Y:S01]  /*f7c0*/  FMUL.FTZ R212, R212, R215 ;  /* 0x000000d7d4d47220 */ /* 0x000fe20000410000 */
[----:B------:R-:W2:Y:S01]  /*f7d0*/  LDL.LU R201, [R1+0x124] ;  /* 0x0001240001c97983 */ /* 0x000ea20000300800 */
[----:B------:R-:W-:Y:S01]  /*f7e0*/  FFMA.FTZ R215, -R171, R171, 1 ;  /* 0x3f800000abd77423 */ /* 0x000fe200000101ab */
[----:B------:R-:W-:Y:S01]  /*f7f0*/  FMUL.FTZ R64, R40, R64 ;  /* 0x0000004028407220 */ /* 0x000fe20000410000 */
[----:B------:R-:W-:Y:S01]  /*f800*/  FMUL.FTZ R66, R66, R62 ;  /* 0x0000003e42427220 */ /* 0x000fe20000410000 */
[----:B------:R-:W2:Y:S01]  /*f810*/  LDL.LU R202, [R1+0x120] ;  /* 0x0001200001ca7983 */ /* 0x000ea20000300800 */
[----:B------:R-:W3:Y:S01]  /*f820*/  MUFU.EX2 R105, R105 ;  /* 0x0000006900697308 */ /* 0x000ee20000000800 */
[----:B------:R-:W-:Y:S01]  /*f830*/  FADD.FTZ R56, R56, -R89 ;  /* 0x8000005938387221 */ /* 0x000fe20000010000 */
[----:B------:R-:W-:Y:S01]  /*f840*/  FADD.FTZ R67, R67, -R91 ;  /* 0x8000005b43437221 */ /* 0x000fe20000010000 */
[----:B------:R-:W2:Y:S01]  /*f850*/  LDL.LU R203, [R1+0x11c] ;  /* 0x00011c0001cb7983 */ /* 0x000ea20000300800 */
[----:B------:R-:W-:-:S03]  /*f860*/  FMUL.FTZ R13, R13, R92 ;  /* 0x0000005c0d0d7220 */ /* 0x000fc60000410000 */
[----:B------:R4:W5:Y:S01]  /*f870*/  LDL.LU R171, [R1+0x118] ;  /* 0x0001180001ab7983 */ /* 0x0009620000300800 */
[----:B------:R-:W4:Y:S03]  /*f880*/  MUFU.EX2 R115, R115 ;  /* 0x0000007300737308 */ /* 0x000f260000000800 */
[----:B------:R-:W4:Y:S01]  /*f890*/  SHFL.IDX PT, R40, R63, R227, 0x1f ;  /* 0x00001fe33f287589 */ /* 0x000f2200000e0000 */
[----:B------:R-:W-:-:S03]  /*f8a0*/  FFMA.FTZ R42, -R167, R167, 1 ;  /* 0x3f800000a72a7423 */ /* 0x000fc600000101a7 */
        /* <DEDUP_REMOVED lines=11> */
[----:B------:R1:W5:Y:S04]  /*f960*/  LDL.LU R167, [R1+0x108] ;  /* 0x0001080001a77983 */ /* 0x0003680000300800 */
[----:B------:R1:W5:Y:S01]  /*f970*/  LDL.LU R166, [R1+0x104] ;  /* 0x0001040001a67983 */ /* 0x0003620000300800 */
[----:B------:R-:W4:Y:S03]  /*f980*/  MUFU.EX2 R125, R125 ;  /* 0x0000007d007d7308 */ /* 0x000f260000000800 */
[----:B------:R1:W5:Y:S01]  /*f990*/  LDL.LU R165, [R1+0x100] ;  /* 0x0001000001a57983 */ /* 0x0003620000300800 */
[----:B------:R-:W-:-:S03]  /*f9a0*/  FFMA.FTZ R68, -R161, R161, 1 ;  /* 0x3f800000a1447423 */ /* 0x000fc600000101a1 */
[----:B------:R1:W5:Y:S01]  /*f9b0*/  LDL.LU R164, [R1+0xfc] ;  /* 0x0000fc0001a47983 */ /* 0x0003620000300800 */
[----:B------:R-:W4:Y:S03]  /*f9c0*/  MUFU.EX2 R118, R118 ;  /* 0x0000007600767308 */ /* 0x000f260000000800 */
[----:B------:R1:W5:Y:S04]  /*f9d0*/  LDL.LU R163, [R1+0xf8] ;  /* 0x0000f80001a37983 */ /* 0x0003680000300800 */
[----:B------:R2:W5:Y:S01]  /*f9e0*/  LDL.LU R162, [R1+0xf4] ;  /* 0x0000f40001a27983 */ /* 0x0005620000300800 */
[----:B------:R-:W4:Y:S03]  /*f9f0*/  MUFU.EX2 R137, R137 ;  /* 0x0000008900897308 */ /* 0x000f260000000800 */
[----:B------:R2:W5:Y:S01]  /*fa00*/  LDL.LU R161, [R1+0xf0] ;  /* 0x0000f00001a17983 */ /* 0x0005620000300800 */
[----:B------:R-:W-:Y:S01]  /*fa10*/  FADD.FTZ R90, R70, -R90 ;  /* 0x8000005a465a7221 */ /* 0x000fe20000010000 */
[----:B-1----:R-:W-:-:S02]  /*fa20*/  FMUL.FTZ R56, R117, R56 ;  /* 0x0000003875387220 */ /* 0x002fc40000410000 */
[----:B------:R1:W5:Y:S01]  /*fa30*/  LDL.LU R160, [R1+0xec] ;  /* 0x0000ec0001a07983 */ /* 0x0003620000300800 */
[----:B------:R-:W-:-:S03]  /*fa40*/  FFMA.FTZ R70, -R156, R156, 1 ;  /* 0x3f8000009c467423 */ /* 0x000fc6000001019c */
[----:B------:R1:W5:Y:S04]  /*fa50*/  LDL.LU R159, [R1+0xe8] ;  /* 0x0000e800019f7983 */ /* 0x0003680000300800 */
[----:B------:R1:W5:Y:S01]  /*fa60*/  LDL.LU R158, [R1+0xe4] ;  /* 0x0000e400019e7983 */ /* 0x0003620000300800 */
[----:B------:R-:W-:-:S03]  /*fa70*/  FMUL.FTZ R68, R68, R56 ;  /* 0x0000003844447220 */ /* 0x000fc60000410000 */
[----:B------:R1:W5:Y:S01]  /*fa80*/  LDL.LU R157, [R1+0xe0] ;  /* 0x0000e000019d7983 */ /* 0x0003620000300800 */
[----:B---3--:R-:W-:-:S03]  /*fa90*/  FMUL.FTZ R61, R105, R61 ;  /* 0x0000003d693d7220 */ /* 0x008fc60000410000 */
[----:B------:R1:W5:Y:S01]  /*faa0*/  LDL.LU R156, [R1+0xdc] ;  /* 0x0000dc00019c7983 */ /* 0x0003620000300800 */
[----:B------:R-:W-:Y:S01]  /*fab0*/  FFMA.FTZ R56, -R152, R152, 1 ;  /* 0x3f80000098387423 */ /* 0x000fe20000010198 */
[----:B------:R-:W-:Y:S02]  /*fac0*/  FFMA.FTZ R55, -R149, R149, 1 ;  /* 0x3f80000095377423 */ /* 0x000fe40000010195 */
[----:B------:R1:W5:Y:S01]  /*fad0*/  LDL.LU R155, [R1+0xd8] ;  /* 0x0000d800019b7983 */ /* 0x0003620000300800 */
[----:B----4-:R-:W-:-:S03]  /*fae0*/  FMUL.FTZ R67, R115, R67 ;  /* 0x0000004373437220 */ /* 0x010fc60000410000 */
        /* <DEDUP_REMOVED lines=22> */
[----:B------:R-:W-:Y:S01]  /*fc50*/  FMUL.FTZ R90, R125, R90 ;  /* 0x0000005a7d5a7220 */ /* 0x000fe20000410000 */
        /* <DEDUP_REMOVED lines=34> */
[----:B------:R-:W3:Y:S01]  /*fe80*/  LDL R220, [R1+0x70] ;  /* 0x0000700001dc7983 */ /* 0x000ee20000100800 */
[----:B------:R-:W4:Y:S08]  /*fe90*/  MUFU.EX2 R126, R126 ;  /* 0x0000007e007e7308 */ /* 0x000f300000000800 */
        /* <DEDUP_REMOVED lines=8> */
[----:B------:R-:W-:-:S07]  /*ff20*/  FADD.FTZ R82, R82, -R218 ;  /* 0x800000da52527221 */ /* 0x000fce0000010000 */
[----:B------:R-:W1:Y:S08]  /*ff30*/  MUFU.EX2 R131, R131 ;  /* 0x0000008300837308 */ /* 0x000e700000000800 */
[----:B------:R-:W1:Y:S08]  /*ff40*/  MUFU.EX2 R108, R108 ;  /* 0x0000006c006c7308 */ /* 0x000e700000000800 */
[----:B------:R-:W2:Y:S08]  /*ff50*/  MUFU.EX2 R130, R130 ;  /* 0x0000008200827308 */ /* 0x000eb00000000800 */
[----:B------:R-:W2:Y:S08]  /*ff60*/  MUFU.EX2 R109, R109 ;  /* 0x0000006d006d7308 */ /* 0x000eb00000000800 */
[----:B------:R-:W2:Y:S08]  /*ff70*/  MUFU.EX2 R121, R121 ;  /* 0x0000007900797308 */ /* 0x000eb00000000800 */
[----:B------:R-:W2:Y:S08]  /*ff80*/  MUFU.EX2 R129, R129 ;  /* 0x0000008100817308 */ /* 0x000eb00000000800 */
[----:B------:R-:W2:Y:S08]  /*ff90*/  MUFU.EX2 R127, R127 ;  /* 0x0000007f007f7308 */ /* 0x000eb00000000800 */
[----:B------:R-:W2:Y:S01]  /*ffa0*/  MUFU.EX2 R139, R139 ;  /* 0x0000008b008b7308 */ /* 0x000ea20000000800 */
[----:B----4-:R-:W-:Y:S01]  /*ffb0*/  FMUL.FTZ R76, R126, R76 ;  /* 0x0000004c7e4c7220 */ /* 0x010fe20000410000 */
[----:B-1----:R-:W-:Y:S01]  /*ffc0*/  FMUL.FTZ R72, R113, R72 ;  /* 0x0000004871487220 */ /* 0x002fe20000410000 */
        /* <DEDUP_REMOVED lines=162> */
[----:B--2---:R-:W-:-:S05]  /*109f0*/  IMAD R10, R0, 0x800, R12 ;  /* 0x00000800000a7824 */ /* 0x004fca00078e020c */
        /* <DEDUP_REMOVED lines=65> */
.L_x_1414:
        /* <DEDUP_REMOVED lines=70> */
.L_x_1415:
        /* <DEDUP_REMOVED lines=12> */
.L_x_1405:
        /* <DEDUP_REMOVED lines=34> */
.L_x_1373:
[----:B------:R-:W-:Y:S05]  /*11550*/  @P0 BRA `(.L_x_1371) ;  /* 0x0000003000580947 */ /* 0x000fea0003800000 */
[----:B------:R-:W2:Y:S01]  /*11560*/  S2UR UR8, SR_CTAID.Y ;  /* 0x00000000000879c3 */ /* 0x000ea20000002600 */
[----:B------:R-:W3:Y:S01]  /*11570*/  S2R R14, SR_TID.X ;  /* 0x00000000000e7919 */ /* 0x000ee20000002100 */
[----:B------:R-:W-:Y:S01]  /*11580*/  ULDC UR4, c[0x0][0x850] ;  /* 0x0002140000047ab9 */ /* 0x000fe20000000800 */
[----:B------:R-:W-:Y:S01]  /*11590*/  ULDC.64 UR12, c[0x0][0x818] ;  /* 0x00020600000c7ab9 */ /* 0x000fe20000000a00 */
[----:B------:R-:W-:Y:S01]  /*115a0*/  UISETP.NE.AND UP0, UPT, UR4, 0x1, UPT ;  /* 0x000000010400788c */ /* 0x000fe2000bf05270 */
[----:B------:R-:W4:Y:S01]  /*115b0*/  S2R R4, SR_CgaCtaId ;  /* 0x0000000000047919 */ /* 0x000f220000008800 */
[----:B------:R-:W-:Y:S02]  /*115c0*/  MOV R3, 0x400 ;  /* 0x0000040000037802 */ /* 0x000fe40000000f00 */
[----:B------:R-:W5:Y:S07]  /*115d0*/  S2UR UR6, SR_CTAID.X ;  /* 0x00000000000679c3 */ /* 0x000f6e0000002500 */
[----:B------:R-:W-:Y:S01]  /*115e0*/  @UP0 ULDC UR4, c[0x0][0x854] ;  /* 0x0002150000040ab9 */ /* 0x000fe20000000800 */
[----:B------:R-:W-:Y:S01]  /*115f0*/  @UP0 ULDC UR7, c[0x0][0x858] ;  /* 0x0002160000070ab9 */ /* 0x000fe20000000800 */
[----:B------:R-:W1:Y:S01]  /*11600*/  S2UR UR14, SR_CTAID.Z ;  /* 0x00000000000e79c3 */ /* 0x000e620000002700 */
[----:B--2---:R-:W-:-:S07]  /*11610*/  UIMAD.WIDE.U32 UR4, UR8, UR4, URZ ;  /* 0x00000004080472a5 */ /* 0x004fce000f8e003f */
[----:B------:R-:W2:Y:S01]  /*11620*/  LDC.64 R12, c[0x0][0x848] ;  /* 0x00021200ff0c7b82 */ /* 0x000ea20000000a00 */
[----:B------:R-:W-:Y:S02]  /*11630*/  @UP0 USHF.R.U32.HI UR8, URZ, UR7, UR5 ;  /* 0x000000073f080299 */ /* 0x000fe40008011605 */
[----:B-----5:R-:W-:-:S05]  /*11640*/  USHF.L.U32 UR6, UR6, 0xd, URZ ;  /* 0x0000000d06067899 */ /* 0x020fca000800063f */
[----:B------:R-:W5:Y:S01]  /*11650*/  LDC.64 R10, c[0x0][0x820] ;  /* 0x00020800ff0a7b82 */ /* 0x000f620000000a00 */
[----:B------:R-:W-:Y:S01]  /*11660*/  USHF.R.S32.HI UR9, URZ, 0x1f, UR8 ;  /* 0x0000001f3f097899 */ /* 0x000fe20008011408 */
[----:B---3--:R-:W-:Y:S01]  /*11670*/  IADD3 R15, R14, -0x80, RZ ;  /* 0xffffff800e0f7810 */ /* 0x008fe20007ffe0ff */
[----:B------:R-:W-:Y:S01]  /*11680*/  USHF.R.S32.HI UR7, URZ, 0x1f, UR6 ;  /* 0x0000001f3f077899 */ /* 0x000fe20008011406 */
[----:B----4-:R-:W-:Y:S01]  /*11690*/  LEA R17, R4, R3, 0x18 ;  /* 0x0000000304117211 */ /* 0x010fe200078ec0ff */
[----:B------:R-:W-:Y:S01]  /*116a0*/  UIMAD UR10, UR9, UR12, URZ ;  /* 0x0000000c090a72a4 */ /* 0x000fe2000f8e023f */
[----:B------:R-:W-:Y:S01]  /*116b0*/  SHF.R.S32.HI R0, RZ, 0x1f, R15 ;  /* 0x0000001fff007819 */ /* 0x000fe2000001140f */
[----:B------:R-:W-:Y:S02]  /*116c0*/  UIMAD.WIDE.U32 UR4, UR8, UR12, UR6 ;  /* 0x0000000c080472a5 */ /* 0x000fe4000f8e0006 */
[----:B------:R-:W-:Y:S01]  /*116d0*/  UIMAD UR10, UR8, UR13, UR10 ;  /* 0x0000000d080a72a4 */ /* 0x000fe2000f8e020a */
[----:B------:R-:W-:Y:S01]  /*116e0*/  LEA.HI R2, R0, R15, RZ, 0x7 ;  /* 0x0000000f00027211 */ /* 0x000fe200078f38ff */
[----:B-1----:R-:W-:Y:S01]  /*116f0*/  USHF.R.S32.HI UR11, URZ, 0x1f, UR14 ;  /* 0x0000001f3f0b7899 */ /* 0x002fe2000801140e */
[----:B------:R-:W-:-:S02]  /*11700*/  ULDC.64 UR12, c[0x0][0x840] ;  /* 0x00021000000c7ab9 */ /* 0x000fc40000000a00 */
[C---:B------:R-:W-:Y:S01]  /*11710*/  LOP3.LUT R0, R2.reuse, 0xfffff80, RZ, 0xc0, !PT ;  /* 0x0fffff8002007812 */ /* 0x040fe200078ec0ff */
[----:B------:R-:W-:Y:S01]  /*11720*/  UIMAD UR9, UR9, UR12, URZ ;  /* 0x0000000c090972a4 */ /* 0x000fe2000f8e023f */
[----:B------:R-:W-:Y:S01]  /*11730*/  IMAD.SHL.U32 R2, R2, 0x20, RZ ;  /* 0x0000002002027824 */ /* 0x000fe200078e00ff */
[----:B------:R-:W-:Y:S01]  /*11740*/  UIMAD.WIDE.U32 UR6, UR8, UR12, UR6 ;  /* 0x0000000c080672a5 */ /* 0x000fe2000f8e0006 */
[----:B------:R-:W-:Y:S01]  /*11750*/  IADD3 R0, R15, -R0, RZ ;  /* 0x800000000f007210 */ /* 0x000fe20007ffe0ff */
[----:B------:R-:W-:Y:S01]  /*11760*/  UIMAD UR8, UR8, UR13, UR9 ;  /* 0x0000000d080872a4 */ /* 0x000fe2000f8e0209 */
[----:B------:R-:W-:Y:S01]  /*11770*/  MOV R3, UR5 ;  /* 0x0000000500037c02 */ /* 0x000fe20008000f00 */
[----:B------:R-:W-:Y:S01]  /*11780*/  UIADD3 UR9, UR5, UR10, URZ ;  /* 0x0000000a05097290 */ /* 0x000fe2000fffe03f */
[----:B------:R-:W-:Y:S01]  /*11790*/  LOP3.LUT R7, R2, 0x3ffff000, RZ, 0xc0, !PT ;  /* 0x3ffff00002077812 */ /* 0x000fe200078ec0ff */
[----:B------:R-:W-:Y:S02]  /*117a0*/  UIADD3 UR8, UR7, UR8, URZ ;  /* 0x0000000807087290 */ /* 0x000fe4000fffe03f */
[----:B------:R-:W-:Y:S01]  /*117b0*/  IMAD.U32 R5, RZ, RZ, UR7 ;  /* 0x00000007ff057e24 */ /* 0x000fe2000f8e00ff */
[----:B------:R-:W-:Y:S01]  /*117c0*/  MOV R4, UR6 ;  /* 0x0000000600047c02 */ /* 0x000fe20008000f00 */
[----:B--2---:R-:W-:-:S02]  /*117d0*/  IMAD R8, R12, UR11, RZ ;  /* 0x0000000b0c087c24 */ /* 0x004fc4000f8e02ff */
[----:B------:R-:W-:Y:S01]  /*117e0*/  IMAD.U32 R2, RZ, RZ, UR4 ;  /* 0x00000004ff027e24 */ /* 0x000fe2000f8e00ff */
[----:B------:R-:W-:Y:S01]  /*117f0*/  MOV R5, UR8 ;  /* 0x0000000800057c02 */ /* 0x000fe20008000f00 */
[----:B------:R-:W-:Y:S02]  /*11800*/  IMAD.U32 R3, RZ, RZ, UR9 ;  /* 0x00000009ff037e24 */ /* 0x000fe4000f8e00ff */
[----:B-----5:R-:W-:Y:S02]  /*11810*/  IMAD R6, R10, UR11, RZ ;  /* 0x0000000b0a067c24 */ /* 0x020fe4000f8e02ff */
[----:B------:R-:W-:Y:S02]  /*11820*/  IMAD R0, R0, 0x4, R7 ;  /* 0x0000000400007824 */ /* 0x000fe400078e0207 */
[----:B------:R-:W-:Y:S02]  /*11830*/  IMAD R9, R13, UR14, R8 ;  /* 0x0000000e0d097c24 */ /* 0x000fe4000f8e0208 */
[----:B------:R-:W-:Y:S01]  /*11840*/  IMAD.WIDE.U32 R4, R12, UR14, R4 ;  /* 0x0000000e0c047c25 */ /* 0x000fe2000f8e0004 */
[----:B------:R-:W-:-:S03]  /*11850*/  LEA R0, R0, R17, 0x2 ;  /* 0x0000001100007211 */ /* 0x000fc600078e10ff */
[----:B------:R-:W-:Y:S01]  /*11860*/  IMAD R7, R11, UR14, R6 ;  /* 0x0000000e0b077c24 */ /* 0x000fe2000f8e0206 */
[----:B------:R-:W-:Y:S01]  /*11870*/  IADD3 R6, R5, R9, RZ ;  /* 0x0000000905067210 */ /* 0x000fe20007ffe0ff */
[----:B------:R-:W-:Y:S01]  /*11880*/  IMAD.WIDE.U32 R2, R10, UR14, R2 ;  /* 0x0000000e0a027c25 */ /* 0x000fe2000f8e0002 */
[----:B------:R-:W-:Y:S05]  /*11890*/  WARPSYNC.ALL ;  /* 0x0000000000007948 */ /* 0x000fea0003800000 */
[----:B------:R-:W-:Y:S01]  /*118a0*/  IMAD.IADD R7, R3, 0x1, R7 ;  /* 0x0000000103077824 */ /* 0x000fe200078e0207 */
[----:B------:R-:W-:Y:S01]  /*118b0*/  BAR.SYNC.DEFER_BLOCKING 0x1, 0x100 ;  /* 0x0044000000007b1d */ /* 0x000fe20000010000 */
[----:B------:R-:W-:-:S07]  /*118c0*/  ISETP.NE.AND P0, PT, R15, RZ, PT ;  /* 0x000000ff0f00720c */ /* 0x000fce0003f05270 */
        /* <DEDUP_REMOVED lines=30> */
.L_x_1419:
[----:B------:R-:W-:Y:S01]  /*11ab0*/  @P0 ELECT P1, URZ, PT ;  /* 0x00000000003f082f */ /* 0x000fe20003820000 */
[----:B------:R1:W-:-:S12]  /*11ac0*/  UBLKRED.G.S.ADD.F32.RN [UR4], [UR6], UR7, desc[UR8] ;  /* 0x00000804060073bb */ /* 0x0003d800080a1407 */
[----:B------:R-:W-:Y:S02]  /*11ad0*/  @P1 PLOP3.LUT P0, PT, P1, PT, PT, 0x8, 0x0 ;  /* 0x000000000000181c */ /* 0x000fe40000f0e170 */
[----:B------:R-:W-:-:S11]  /*11ae0*/  PLOP3.LUT P1, PT, PT, PT, PT, 0x8, 0x0 ;  /* 0x000000000000781c */ /* 0x000fd60003f2e170 */
[----:B-1----:R-:W-:Y:S05]  /*11af0*/  @P0 BRA.U.ANY `(.L_x_1419) ;  /* 0xfffffffd00ec0947 */ /* 0x002fea000393ffff */
[----:B------:R0:W-:Y:S01]  /*11b00*/  UTMACMDFLUSH ;  /* 0x00000000000079b7 */ /* 0x0001e20000000000 */
[----:B------:R-:W-:-:S04]  /*11b10*/  DEPBAR.LE SB0, 0x0 ;  /* 0x000080000000791a */ /* 0x000fc80000000000 */
.L_x_1418:
[----:B------:R-:W-:Y:S05]  /*11b20*/  BSYNC B0 ;  /* 0x0000000000007941 */ /* 0x000fea0003800000 */
.L_x_1417:
        /* <DEDUP_REMOVED lines=25> */
.L_x_1420:
        /* <DEDUP_REMOVED lines=8> */
.L_x_1369:
        /* <DEDUP_REMOVED lines=41> */
.L_x_1422:
        /* <DEDUP_REMOVED lines=36> */
.L_x_1425:
[----:B------:R-:W-:Y:S05]  /*12210*/  BSYNC B0 ;  /* 0x0000000000007941 */ /* 0x000fea0003800000 */
.L_x_1424:
        /* <DEDUP_REMOVED lines=19> */
.L_x_1427:
[----:B------:R-:W-:Y:S05]  /*12350*/  BSYNC B0 ;  /* 0x0000000000007941 */ /* 0x000fea0003800000 */
.L_x_1426:
[----:B------:R-:W-:Y:S06]  /*12360*/  BAR.ARV 0xa, 0xa0 ;  /* 0x0282800000007b1d */ /* 0x000fec0000002000 */
[----:B------:R-:W-:Y:S04]  /*12370*/  BSSY B0, `(.L_x_1428) ;  /* 0x0000003000007945 */ /* 0x000fe80003800000 */
[----:B------:R-:W-:Y:S05]  /*12380*/  @!P0 BRA `(.L_x_1429) ;  /* 0x0000000000048947 */ /* 0x000fea0003800000 */
[----:B------:R-:W-:-:S04]  /*12390*/  DEPBAR.LE SB0, 0x0 ;  /* 0x000080000000791a */ /* 0x000fc80000000000 */
.L_x_1429:
[----:B------:R-:W-:Y:S05]  /*123a0*/  BSYNC B0 ;  /* 0x0000000000007941 */ /* 0x000fea0003800000 */
.L_x_1428:
[----:B------:R-:W-:Y:S06]  /*123b0*/  BAR.ARV 0xb, 0xa0 ;  /* 0x02c2800000007b1d */ /* 0x000fec0000002000 */
[----:B------:R-:W-:Y:S01]  /*123c0*/  UIADD3 UR9, UR5, 0x1, URZ ;  /* 0x0000000105097890 */ /* 0x000fe2000fffe03f */
[----:B------:R-:W-:Y:S11]  /*123d0*/  BRA `(.L_x_1430) ;  /* 0x0000000000047947 */ /* 0x000ff60003800000 */
.L_x_1423:
[----:B------:R-:W-:-:S05]  /*123e0*/  UMOV UR9, UR5 ;  /* 0x0000000500097c82 */ /* 0x000fca0008000000 */
.L_x_1430:
        /* <DEDUP_REMOVED lines=16> */
.L_x_1443:
        /* <DEDUP_REMOVED lines=20> */
.L_x_1432:
[----:B------:R-:W-:Y:S05]  /*12630*/  BSYNC B0 ;  /* 0x0000000000007941 */ /* 0x000fea0003800000 */
.L_x_1431:
        /* <DEDUP_REMOVED lines=13> */
.L_x_1434:
[----:B------:R-:W-:Y:S05]  /*12710*/  BSYNC B0 ;  /* 0x0000000000007941 */ /* 0x000fea0003800000 */
.L_x_1433:
[----:B------:R-:W-:Y:S06]  /*12720*/  BAR.ARV 0xa, 0xa0 ;  /* 0x0282800000007b1d */ /* 0x000fec0000002000 */
[----:B------:R-:W-:Y:S04]  /*12730*/  BSSY B0, `(.L_x_1435) ;  /* 0x0000003000007945 */ /* 0x000fe80003800000 */
[----:B------:R-:W-:Y:S05]  /*12740*/  @!P0 BRA `(.L_x_1436) ;  /* 0x0000000000048947 */ /* 0x000fea0003800000 */
[----:B------:R-:W-:-:S04]  /*12750*/  DEPBAR.LE SB0, 0x0 ;  /* 0x000080000000791a */ /* 0x000fc80000000000 */
.L_x_1436:
[----:B------:R-:W-:Y:S05]  /*12760*/  BSYNC B0 ;  /* 0x0000000000007941 */ /* 0x000fea0003800000 */
.L_x_1435:
        /* <DEDUP_REMOVED lines=13> */
.L_x_1438:
[----:B------:R-:W-:Y:S05]  /*12840*/  BSYNC B0 ;  /* 0x0000000000007941 */ /* 0x000fea0003800000 */
.L_x_1437:
        /* <DEDUP_REMOVED lines=13> */
.L_x_1440:
[----:B------:R-:W-:Y:S05]  /*12920*/  BSYNC B0 ;  /* 0x0000000000007941 */ /* 0x000fea0003800000 */
.L_x_1439:
[----:B------:R-:W-:Y:S01]  /*12930*/  UIADD3 UR9, UR9, 0x2, URZ ;  /* 0x0000000209097890 */ /* 0x000fe2000fffe03f */
[----:B------:R-:W-:Y:S06]  /*12940*/  BAR.ARV 0xa, 0xa0 ;  /* 0x0282800000007b1d */ /* 0x000fec0000002000 */
[----:B------:R-:W-:Y:S01]  /*12950*/  BSSY B0, `(.L_x_1441) ;  /* 0x0000004000007945 */ /* 0x000fe20003800000 */
[----:B------:R-:W-:-:S03]  /*12960*/  ISETP.LE.AND P1, PT, R0, UR9, PT ;  /* 0x0000000900007c0c */ /* 0x000fc6000bf23270 */
[----:B------:R-:W-:Y:S10]  /*12970*/  @!P0 BRA `(.L_x_1442) ;  /* 0x0000000000048947 */ /* 0x000ff40003800000 */
[----:B------:R-:W-:-:S04]  /*12980*/  DEPBAR.LE SB0, 0x0 ;  /* 0x000080000000791a */ /* 0x000fc80000000000 */
.L_x_1442:
[----:B------:R-:W-:Y:S05]  /*12990*/  BSYNC B0 ;  /* 0x0000000000007941 */ /* 0x000fea0003800000 */
.L_x_1441:
[----:B------:R-:W-:Y:S06]  /*129a0*/  BAR.ARV 0xb, 0xa0 ;  /* 0x02c2800000007b1d */ /* 0x000fec0000002000 */
[----:B------:R-:W-:Y:S02]  /*129b0*/  UIADD3 UR13, UR13, 0x4000, URZ ;  /* 0x000040000d0d7890 */ /* 0x000fe4000fffe03f */
[----:B------:R-:W-:Y:S01]  /*129c0*/  UIADD3 UR4, UR4, 0x4000, URZ ;  /* 0x0000400004047890 */ /* 0x000fe2000fffe03f */
[----:B------:R-:W-:Y:S11]  /*129d0*/  @!P1 BRA `(.L_x_1443) ;  /* 0xfffffff800c49947 */ /* 0x000ff6000383ffff */
[----:B------:R-:W-:Y:S05]  /*129e0*/  BRA `(.L_x_1371) ;  /* 0x0000001c00347947 */ /* 0x000fea0003800000 */
.L_x_1421:
        /* <DEDUP_REMOVED lines=33> */
.L_x_1445:
        /* <DEDUP_REMOVED lines=42> */
.L_x_1475:
        /* <DEDUP_REMOVED lines=15> */
.L_x_1448:
        /* <DEDUP_REMOVED lines=75> */
.L_x_1459:
[----:B--234-:R-:W-:-:S04]  /*13440*/  SHF.L.U32 R21, R11, 0x1f, RZ ;  /* 0x0000001f0b157819 */ /* 0x01cfc800000006ff */
[----:B------:R-:W1:Y:S02]  /*13450*/  SYNCS.PHASECHK.TRANS64.TRYWAIT P1, [R16+URZ+0x30c40], R21 ;  /* 0x030c4015100075a7 */ /* 0x000e64000802017f */
[----:B-1----:R-:W-:Y:S05]  /*13460*/  @!P1 BRA `(.L_x_1451) ;  /* 0x00000014005c9947 */ /* 0x002fea0003800000 */
.L_x_1476:
[----:B------:R-:W-:Y:S05]  /*13470*/  @P0 BRA `(.L_x_1452) ;  /* 0x0000000000140947 */ /* 0x000fea0003800000 */
[----:B------:R-:W-:Y:S01]  /*13480*/  ISETP.NE.AND P1, PT, R6, RZ, PT ;  /* 0x000000ff0600720c */ /* 0x000fe20003f25270 */
[----:B------:R-:W-:-:S04]  /*13490*/  IMAD.MOV.U32 R3, RZ, RZ, 0x4200 ;  /* 0x00004200ff037424 */ /* 0x000fc800078e00ff */
[----:B------:R2:W-:Y:S08]  /*134a0*/  SYNCS.ARRIVE.TRANS64 RZ, [R16+URZ+0x30c30], R3 ;  /* 0x030c300310ff79a7 */ /* 0x0005f0000800003f */
[----:B------:R-:W-:Y:S05]  /*134b0*/  @!P1 BRA `(.L_x_1452) ;  /* 0x0000000000049947 */ /* 0x000fea0003800000 */
[----:B------:R-:W-:Y:S01]  /*134c0*/  BPT.TRAP 0x1 ;  /* 0x000000040000795c */ /* 0x000fe20000300000 */
.L_x_1452:
        /* <DEDUP_REMOVED lines=29> */
.L_x_1477:
[----:B------:R-:W-:Y:S05]  /*136a0*/  @P0 BRA `(.L_x_1454) ;  /* 0x0000000000140947 */ /* 0x000fea0003800000 */
[----:B------:R-:W-:Y:S02]  /*136b0*/  ISETP.NE.AND P1, PT, R6, RZ, PT ;  /* 0x000000ff0600720c */ /* 0x000fe40003f25270 */
[----:B------:R-:W-:-:S04]  /*136c0*/  MOV R2, 0x4200 ;  /* 0x0000420000027802 */ /* 0x000fc80000000f00 */
[----:B------:R3:W-:Y:S07]  /*136d0*/  SYNCS.ARRIVE.TRANS64 RZ, [R16+URZ+0x30c18], R2 ;  /* 0x030c180210ff79a7 */ /* 0x0007ee000800003f */
[----:B------:R-:W-:Y:S05]  /*136e0*/  @!P1 BRA `(.L_x_1454) ;  /* 0x0000000000049947 */ /* 0x000fea0003800000 */
[----:B------:R-:W-:Y:S01]  /*136f0*/  BPT.TRAP 0x1 ;  /* 0x000000040000795c */ /* 0x000fe20000300000 */
.L_x_1454:
        /* <DEDUP_REMOVED lines=29> */
.L_x_1478:
[----:B------:R-:W-:Y:S05]  /*138d0*/  @P0 BRA `(.L_x_1456) ;  /* 0x0000000000140947 */ /* 0x000fea0003800000 */
[----:B------:R-:W-:Y:S02]  /*138e0*/  ISETP.NE.AND P1, PT, R6, RZ, PT ;  /* 0x000000ff0600720c */ /* 0x000fe40003f25270 */
[----:B-123--:R-:W-:-:S04]  /*138f0*/  MOV R21, 0x4200 ;  /* 0x0000420000157802 */ /* 0x00efc80000000f00 */
[----:B------:R4:W-:Y:S07]  /*13900*/  SYNCS.ARRIVE.TRANS64 RZ, [R16+URZ+0x30c38], R21 ;  /* 0x030c381510ff79a7 */ /* 0x0009ee000800003f */
[----:B------:R-:W-:Y:S05]  /*13910*/  @!P1 BRA `(.L_x_1456) ;  /* 0x0000000000049947 */ /* 0x000fea0003800000 */
[----:B------:R-:W-:Y:S01]  /*13920*/  BPT.TRAP 0x1 ;  /* 0x000000040000795c */ /* 0x000fe20000300000 */
.L_x_1456:
        /* <DEDUP_REMOVED lines=24> */
.L_x_1480:
[----:B------:R-:W-:Y:S05]  /*13ab0*/  @P0 BRA `(.L_x_1458) ;  /* 0x0000000000140947 */ /* 0x000fea0003800000 */
[----:B------:R-:W-:Y:S02]  /*13ac0*/  ISETP.NE.AND P1, PT, R6, RZ, PT ;  /* 0x000000ff0600720c */ /* 0x000fe40003f25270 */
[----:B------:R-:W-:-:S04]  /*13ad0*/  MOV R5, 0x4200 ;  /* 0x0000420000057802 */ /* 0x000fc80000000f00 */
[----:B------:R1:W-:Y:S07]  /*13ae0*/  SYNCS.ARRIVE.TRANS64 RZ, [R16+URZ+0x30c10], R5 ;  /* 0x030c100510ff79a7 */ /* 0x0003ee000800003f */
[----:B------:R-:W-:Y:S05]  /*13af0*/  @!P1 BRA `(.L_x_1458) ;  /* 0x0000000000049947 */ /* 0x000fea0003800000 */
[----:B------:R-:W-:Y:S01]  /*13b00*/  BPT.TRAP 0x1 ;  /* 0x000000040000795c */ /* 0x000fe20000300000 */
.L_x_1458:
        /* <DEDUP_REMOVED lines=30> */
.L_x_1450:
[----:B------:R-:W2:Y:S02]  /*13cf0*/  LDL.LU R4, [R1+0x4] ;  /* 0x0000040001047983 */ /* 0x000ea40000300800 */
[----:B--2---:R-:W-:Y:S02]  /*13d00*/  ISETP.NE.AND P1, PT, R4, RZ, PT ;  /* 0x000000ff0400720c */ /* 0x004fe40003f25270 */
[----:B------:R2:W5:Y:S11]  /*13d10*/  LDL R4, [R1] ;  /* 0x0000000001047983 */ /* 0x0005760000100800 */
[----:B--2---:R-:W-:Y:S05]  /*13d20*/  @!P1 BRA `(.L_x_1449) ;  /* 0x0000000400109947 */ /* 0x004fea0003800000 */
[----:B------:R-:W-:-:S04]  /*13d30*/  SHF.L.U32 R13, R11, 0x1f, RZ ;  /* 0x0000001f0b0d7819 */ /* 0x000fc800000006ff */
[----:B------:R-:W1:Y:S02]  /*13d40*/  SYNCS.PHASECHK.TRANS64.TRYWAIT P1, [R16+URZ+0x30c40], R13 ;  /* 0x030c400d100075a7 */ /* 0x000e64000802017f */
[----:B-1----:R-:W-:Y:S05]  /*13d50*/  @!P1 BRA `(.L_x_1460) ;  /* 0x0000000c00749947 */ /* 0x002fea0003800000 */
.L_x_1481:
[----:B------:R-:W-:Y:S05]  /*13d60*/  @P0 BRA `(.L_x_1461) ;  /* 0x0000000000140947 */ /* 0x000fea0003800000 */
[----:B------:R-:W-:Y:S02]  /*13d70*/  ISETP.NE.AND P1, PT, R6, RZ, PT ;  /* 0x000000ff0600720c */ /* 0x000fe40003f25270 */
[----:B------:R-:W-:-:S04]  /*13d80*/  MOV R5, 0x4200 ;  /* 0x0000420000057802 */ /* 0x000fc80000000f00 */
[----:B------:R2:W-:Y:S07]  /*13d90*/  SYNCS.ARRIVE.TRANS64 RZ, [R16+URZ+0x30c30], R5 ;  /* 0x030c300510ff79a7 */ /* 0x0005ee000800003f */
[----:B------:R-:W-:Y:S05]  /*13da0*/  @!P1 BRA `(.L_x_1461) ;  /* 0x0000000000049947 */ /* 0x000fea0003800000 */
[----:B------:R-:W-:Y:S01]  /*13db0*/  BPT.TRAP 0x1 ;  /* 0x000000040000795c */ /* 0x000fe20000300000 */
.L_x_1461:
        /* <DEDUP_REMOVED lines=26> */
.L_x_1482:
[----:B------:R-:W-:Y:S05]  /*13f60*/  @P0 BRA `(.L_x_1463) ;  /* 0x0000000000140947 */ /* 0x000fea0003800000 */
[----:B------:R-:W-:Y:S01]  /*13f70*/  ISETP.NE.AND P0, PT, R6, RZ, PT ;  /* 0x000000ff0600720c */ /* 0x000fe20003f05270 */
[----:B------:R-:W-:-:S04]  /*13f80*/  IMAD.MOV.U32 R5, RZ, RZ, 0x4200 ;  /* 0x00004200ff057424 */ /* 0x000fc800078e00ff */
[----:B------:R2:W-:Y:S08]  /*13f90*/  SYNCS.ARRIVE.TRANS64 RZ, [R16+URZ+0x30c18], R5 ;  /* 0x030c180510ff79a7 */ /* 0x0005f0000800003f */
[----:B------:R-:W-:Y:S05]  /*13fa0*/  @!P0 BRA `(.L_x_1463) ;  /* 0x0000000000048947 */ /* 0x000fea0003800000 */
[----:B------:R-:W-:Y:S01]  /*13fb0*/  BPT.TRAP 0x1 ;  /* 0x000000040000795c */ /* 0x000fe20000300000 */
.L_x_1463:
        /* <DEDUP_REMOVED lines=27> */
.L_x_1449:
[----:B------:R-:W2:Y:S01]  /*14170*/  S2R R0, SR_TID.X ;  /* 0x0000000000007919 */ /* 0x000ea20000002100 */
[----:B------:R-:W-:Y:S02]  /*14180*/  LEA R3, R19, R16, 0x3 ;  /* 0x0000001013037211 */ /* 0x000fe400078e18ff */
[----:B--2---:R-:W-:Y:S02]  /*14190*/  LOP3.LUT R2, R0, 0x7f, RZ, 0xc0, !PT ;  /* 0x0000007f00027812 */ /* 0x004fe400078ec0ff */
[----:B------:R-:W-:Y:S02]  /*141a0*/  SHF.L.U32 R0, R11, 0x1f, RZ ;  /* 0x0000001f0b007819 */ /* 0x000fe400000006ff */
[----:B------:R-:W-:Y:S02]  /*141b0*/  ISETP.NE.AND P1, PT, R2, RZ, PT ;  /* 0x000000ff0200720c */ /* 0x000fe40003f25270 */
[----:B------:R-:W2:Y:S02]  /*141c0*/  SYNCS.PHASECHK.TRANS64.TRYWAIT P0, [R3+URZ+0x30c40], R0 ;  /* 0x030c4000030075a7 */ /* 0x000ea4000800017f */
[----:B--2---:R-:W-:Y:S09]  /*141d0*/  @!P0 BRA `(.L_x_1464) ;  /* 0x00000008007c8947 */ /* 0x004ff20003800000 */
.L_x_1483:
[----:B------:R-:W-:Y:S05]  /*141e0*/  @P1 BRA `(.L_x_1465) ;  /* 0x0000000000181947 */ /* 0x000fea0003800000 */
[----:B------:R-:W1:Y:S01]  /*141f0*/  S2R R2, SR_TID.X ;  /* 0x0000000000027919 */ /* 0x000e620000002100 */
[----:B--2---:R-:W-:-:S04]  /*14200*/  IMAD.MOV.U32 R0, RZ, RZ, 0x4200 ;  /* 0x00004200ff007424 */ /* 0x004fc800078e00ff */
[----:B------:R2:W-:Y:S01]  /*14210*/  SYNCS.ARRIVE.TRANS64 RZ, [R3+URZ+0x30c30], R0 ;  /* 0x030c300003ff79a7 */ /* 0x0005e2000800003f */
[----:B-1----:R-:W-:-:S13]  /*14220*/  LOP3.LUT P0, RZ, R2, 0x1f, RZ, 0xc0, !PT ;  /* 0x0000001f02ff7812 */ /* 0x002fda000780c0ff */
[----:B--2---:R-:W-:Y:S05]  /*14230*/  @!P0 BRA `(.L_x_1465) ;  /* 0x0000000000048947 */ /* 0x004fea0003800000 */
[----:B------:R-:W-:Y:S01]  /*14240*/  BPT.TRAP 0x1 ;  /* 0x000000040000795c */ /* 0x000fe20000300000 */
.L_x_1465:
        /* <DEDUP_REMOVED lines=33> */
.L_x_1446:
[----:B------:R-:W-:Y:S05]  /*14460*/  BSYNC B0 ;  /* 0x0000000000007941 */ /* 0x000fea0003800000 */
.L_x_1444:
[----:B------:R-:W-:-:S03]  /*14470*/  UMOV UR8, 0xffffffff ;  /* 0xffffffff00087882 */ /* 0x000fc60000000000 */
[----:B------:R-:W-:Y:S05]  /*14480*/  BRA.DIV UR8, `(.L_x_1466) ;  /* 0x0000000608e47947 */ /* 0x000fea000b800000 */
[----:B------:R-:W-:-:S13]  /*14490*/  ELECT P6, URZ, PT ;  /* 0x00000000003f782f */ /* 0x000fda00038c0000 */
.L_x_1486:
[----:B------:R-:W-:Y:S05]  /*144a0*/  @!P6 BRA `(.L_x_1371) ;  /* 0x000000000084e947 */ /* 0x000fea0003800000 */
[----:B------:R-:W-:-:S06]  /*144b0*/  ULOP3.LUT UR8, UR36, 0x2, URZ, 0xfc, !UPT ;  /* 0x0000000224087892 */ /* 0x000fcc000f8efc3f */
[----:B------:R-:W-:-:S04]  /*144c0*/  MOV R0, UR8 ;  /* 0x0000000800007c02 */ /* 0x000fc80008000f00 */
[----:B------:R-:W-:-:S13]  /*144d0*/  ISETP.NE.AND P2, PT, R0, 0x3, PT ;  /* 0x000000030000780c */ /* 0x000fda0003f45270 */
[----:B------:R-:W-:Y:S05]  /*144e0*/  @!P2 BRA `(.L_x_1467) ;  /* 0x000000000004a947 */ /* 0x000fea0003800000 */
[----:B------:R-:W-:Y:S01]  /*144f0*/  BPT.TRAP 0x1 ;  /* 0x000000040000795c */ /* 0x000fe20000300000 */
.L_x_1467:
        /* <DEDUP_REMOVED lines=15> */
.L_x_1487:
[----:B------:R-:W2:Y:S02]  /*145f0*/  SYNCS.PHASECHK.TRANS64.TRYWAIT P0, [R3+URZ], R0 ;  /* 0x00000000030075a7 */ /* 0x000ea4000800017f */
[----:B--2---:R-:W-:Y:S05]  /*14600*/  @!P0 BRA `(.L_x_1469) ;  /* 0x0000000400b88947 */ /* 0x004fea0003800000 */
.L_x_1488:
[----:B------:R-:W-:Y:S05]  /*14610*/  @!P2 BRA `(.L_x_1470) ;  /* 0x000000000004a947 */ /* 0x000fea0003800000 */
[----:B------:R-:W-:Y:S01]  /*14620*/  BPT.TRAP 0x1 ;  /* 0x000000040000795c */ /* 0x000fe20000300000 */
.L_x_1470:
[----:B--2---:R-:W-:-:S05]  /*14630*/  VIADD R3, R7, 0x30c40 ;  /* 0x00030c4007037836 */ /* 0x004fca0000000000 */
[----:B------:R-:W-:-:S04]  /*14640*/  LEA R2, R2, R3, 0x3 ;  /* 0x0000000302027211 */ /* 0x000fc800078e18ff */
[----:B------:R-:W2:Y:S02]  /*14650*/  SYNCS.PHASECHK.TRANS64.TRYWAIT P0, [R2+URZ], R5 ;  /* 0x00000005020075a7 */ /* 0x000ea4000800017f */
[----:B--2---:R-:W-:Y:S05]  /*14660*/  @!P0 BRA `(.L_x_1471) ;  /* 0x0000000400b48947 */ /* 0x004fea0003800000 */
.L_x_1489:
[----:B------:R-:W-:-:S07]  /*14670*/  IMAD R3, R4, 0x8, R3 ;  /* 0x0000000804037824 */ /* 0x000fce00078e0203 */
.L_x_1472:
[----:B---3--:R3:W4:Y:S02]  /*14680*/  SYNCS.PHASECHK.TRANS64.TRYWAIT P0, [R3+URZ], R0 ;  /* 0x00000000030075a7 */ /* 0x008724000800017f */
[----:B----4-:R-:W-:Y:S05]  /*14690*/  @!P0 NANOSLEEP.SYNCS 0x989680 ;  /* 0x009896800000895d */ /* 0x010fea0003900000 */
[----:B------:R-:W4:Y:S02]  /*146a0*/  @!P0 SYNCS.PHASECHK.TRANS64 P0, [R3+URZ], R0 ;  /* 0x00000000030085a7 */ /* 0x000f24000800007f */
[----:B----4-:R-:W-:Y:S05]  /*146b0*/  @!P0 BRA `(.L_x_1472) ;  /* 0xfffffffc00f08947 */ /* 0x010fea000383ffff */
.L_x_1371:
[----:B------:R-:W-:Y:S05]  /*146c0*/  BSYNC B6 ;  /* 0x0000000000067941 */ /* 0x000fea0003800000 */
.L_x_1368:
[----:B------:R-:W-:Y:S05]  /*146d0*/  EXIT ;  /* 0x000000000000794d */ /* 0x000fea0003800000 */
.L_x_1378:
[----:B------:R-:W-:Y:S01]  /*146e0*/  MOV R13, R18 ;  /* 0x00000012000d7202 */ /* 0x000fe20000000f00 */
[----:B------:R-:W-:Y:S01]  /*146f0*/  IMAD.MOV.U32 R12, RZ, RZ, RZ ;  /* 0x000000ffff0c7224 */ /* 0x000fe200078e00ff */
[----:B------:R-:W-:Y:S01]  /*14700*/  MOV R11, 0x1f ;  /* 0x0000001f000b7802 */ /* 0x000fe20000000f00 */
[----:B------:R-:W-:-:S07]  /*14710*/  IMAD.MOV.U32 R15, RZ, RZ, -0x1 ;  /* 0xffffffffff0f7424 */ /* 0x000fce00078e00ff */
[----:B------:R-:W-:Y:S05]  /*14720*/  WARPSYNC.COLLECTIVE R15, `(.L_x_1473) ;  /* 0x000000000f087348 */ /* 0x000fea0003c00000 */
[----:B------:R1:W2:Y:S02]  /*14730*/  SHFL.IDX P6, R14, R13, R12, R11 ;  /* 0x0000000c0d0e7389 */ /* 0x0002a400000c000b */
[----:B-12---:R-:W-:Y:S01]  /*14740*/  ENDCOLLECTIVE ;  /* 0x000000000000791b */ /* 0x006fe20003800000 */
.L_x_1473:
[----:B------:R-:W-:Y:S05]  /*14750*/  BRA `(.L_x_1474) ;  /* 0xfffffec800007947 */ /* 0x000fea000383ffff */
.L_x_1380:
[----:B--2---:R2:W3:Y:S02]  /*14760*/  SYNCS.PHASECHK.TRANS64.TRYWAIT P0, [R16+URZ+0x30c00], R11 ;  /* 0x030c000b100075a7 */ /* 0x0044e4000800017f */
[----:B---3--:R-:W-:Y:S05]  /*14770*/  @!P0 NANOSLEEP.SYNCS 0x989680 ;  /* 0x009896800000895d */ /* 0x008fea0003900000 */
[----:B------:R-:W3:Y:S02]  /*14780*/  @!P0 SYNCS.PHASECHK.TRANS64 P0, [R16+URZ+0x30c00], R11 ;  /* 0x030c000b100085a7 */ /* 0x000ee4000800007f */
[----:B---3--:R-:W-:Y:S05]  /*14790*/  @!P0 BRA `(.L_x_1380) ;  /* 0xfffffffc00f08947 */ /* 0x008fea000383ffff */
[----:B------:R-:W-:Y:S05]  /*147a0*/  BRA `(.L_x_1379) ;  /* 0xfffffec8004c7947 */ /* 0x000fea000383ffff */
.L_x_1385:
[----:B--2---:R2:W3:Y:S02]  /*147b0*/  SYNCS.PHASECHK.TRANS64.TRYWAIT P0, [R6+URZ+0x30c10], R23 ;  /* 0x030c1017060075a7 */ /* 0x0044e4000800017f */
[----:B---3--:R-:W-:Y:S05]  /*147c0*/  @!P0 NANOSLEEP.SYNCS 0x989680 ;  /* 0x009896800000895d */ /* 0x008fea0003900000 */
[----:B------:R-:W3:Y:S02]  /*147d0*/  @!P0 SYNCS.PHASECHK.TRANS64 P0, [R6+URZ+0x30c10], R23 ;  /* 0x030c1017060085a7 */ /* 0x000ee4000800007f */
[----:B---3--:R-:W-:Y:S05]  /*147e0*/  @!P0 BRA `(.L_x_1385) ;  /* 0xfffffffc00f08947 */ /* 0x008fea000383ffff */
[----:B------:R-:W-:Y:S05]  /*147f0*/  BRA `(.L_x_1384) ;  /* 0xfffffed4000c7947 */ /* 0x000fea000383ffff */
.L_x_1389:
[----:B------:R1:W1:Y:S02]  /*14800*/  SYNCS.PHASECHK.TRANS64.TRYWAIT P0, [R6+URZ+0x30c30], R23 ;  /* 0x030c3017060075a7 */ /* 0x000264000800017f */
[----:B-1----:R-:W-:Y:S05]  /*14810*/  @!P0 NANOSLEEP.SYNCS 0x989680 ;  /* 0x009896800000895d */ /* 0x002fea0003900000 */
[----:B------:R-:W1:Y:S02]  /*14820*/  @!P0 SYNCS.PHASECHK.TRANS64 P0, [R6+URZ+0x30c30], R23 ;  /* 0x030c3017060085a7 */ /* 0x000e64000800007f */
[----:B-1----:R-:W-:Y:S05]  /*14830*/  @!P0 BRA `(.L_x_1389) ;  /* 0xfffffffc00f08947 */ /* 0x002fea000383ffff */
[----:B------:R-:W-:Y:S05]  /*14840*/  BRA `(.L_x_1388) ;  /* 0xfffffed800147947 */ /* 0x000fea000383ffff */
.L_x_1397:
[----:B--2---:R2:W3:Y:S02]  /*14850*/  SYNCS.PHASECHK.TRANS64.TRYWAIT P1, [R6+URZ+0x30c10], R23 ;  /* 0x030c1017060075a7 */ /* 0x0044e4000802017f */
[----:B---3--:R-:W-:Y:S05]  /*14860*/  @!P1 NANOSLEEP.SYNCS 0x989680 ;  /* 0x009896800000995d */ /* 0x008fea0003900000 */
[----:B------:R-:W3:Y:S02]  /*14870*/  @!P1 SYNCS.PHASECHK.TRANS64 P1, [R6+URZ+0x30c10], R23 ;  /* 0x030c1017060095a7 */ /* 0x000ee4000802007f */
[----:B---3--:R-:W-:Y:S05]  /*14880*/  @!P1 BRA `(.L_x_1397) ;  /* 0xfffffffc00f09947 */ /* 0x008fea000383ffff */
[----:B------:R-:W-:Y:S05]  /*14890*/  BRA `(.L_x_1396) ;  /* 0xffffff2c00307947 */ /* 0x000fea000383ffff */
.L_x_1401:
[----:B------:R1:W1:Y:S02]  /*148a0*/  SYNCS.PHASECHK.TRANS64.TRYWAIT P1, [R6+URZ+0x30c30], R23 ;  /* 0x030c3017060075a7 */ /* 0x000264000802017f */
[----:B-1----:R-:W-:Y:S05]  /*148b0*/  @!P1 NANOSLEEP.SYNCS 0x989680 ;  /* 0x009896800000995d */ /* 0x002fea0003900000 */
[----:B------:R-:W1:Y:S02]  /*148c0*/  @!P1 SYNCS.PHASECHK.TRANS64 P1, [R6+URZ+0x30c30], R23 ;  /* 0x030c3017060095a7 */ /* 0x000e64000802007f */
[----:B-1----:R-:W-:Y:S05]  /*148d0*/  @!P1 BRA `(.L_x_1401) ;  /* 0xfffffffc00f09947 */ /* 0x002fea000383ffff */
[----:B------:R-:W-:Y:S05]  /*148e0*/  BRA `(.L_x_1400) ;  /* 0xffffff3000307947 */ /* 0x000fea000383ffff */
.L_x_1409:
[----:B--2---:R2:W3:Y:S02]  /*148f0*/  SYNCS.PHASECHK.TRANS64.TRYWAIT P0, [R6+URZ+0x30c10], R21 ;  /* 0x030c1015060075a7 */ /* 0x0044e4000800017f */
[----:B---3--:R-:W-:Y:S05]  /*14900*/  @!P0 NANOSLEEP.SYNCS 0x989680 ;  /* 0x009896800000895d */ /* 0x008fea0003900000 */
[----:B------:R-:W3:Y:S02]  /*14910*/  @!P0 SYNCS.PHASECHK.TRANS64 P0, [R6+URZ+0x30c10], R21 ;  /* 0x030c1015060085a7 */ /* 0x000ee4000800007f */
[----:B---3--:R-:W-:Y:S05]  /*14920*/  @!P0 BRA `(.L_x_1409) ;  /* 0xfffffffc00f08947 */ /* 0x008fea000383ffff */
[----:B------:R-:W-:Y:S05]  /*14930*/  BRA `(.L_x_1408) ;  /* 0xffffff7800887947 */ /* 0x000fea000383ffff */
.L_x_1413:
[----:B------:R1:W1:Y:S02]  /*14940*/  SYNCS.PHASECHK.TRANS64.TRYWAIT P0, [R6+URZ+0x30c30], R21 ;  /* 0x030c3015060075a7 */ /* 0x000264000800017f */
[----:B-1----:R-:W-:Y:S05]  /*14950*/  @!P0 NANOSLEEP.SYNCS 0x989680 ;  /* 0x009896800000895d */ /* 0x002fea0003900000 */
[----:B------:R-:W1:Y:S02]  /*14960*/  @!P0 SYNCS.PHASECHK.TRANS64 P0, [R6+URZ+0x30c30], R21 ;  /* 0x030c3015060085a7 */ /* 0x000e64000800007f */
[----:B-1----:R-:W-:Y:S05]  /*14970*/  @!P0 BRA `(.L_x_1413) ;  /* 0xfffffffc00f08947 */ /* 0x002fea000383ffff */
[----:B------:R-:W-:Y:S05]  /*14980*/  BRA `(.L_x_1412) ;  /* 0xffffff7c00887947 */ /* 0x000fea000383ffff */
.L_x_1447:
[----:B-1----:R1:W2:Y:S02]  /*14990*/  SYNCS.PHASECHK.TRANS64.TRYWAIT P0, [R16+URZ+0x30c20], R3 ;  /* 0x030c2003100075a7 */ /* 0x0022a4000800017f */
[----:B--2---:R-:W-:Y:S05]  /*149a0*/  @!P0 NANOSLEEP.SYNCS 0x989680 ;  /* 0x009896800000895d */ /* 0x004fea0003900000 */
[----:B------:R-:W2:Y:S02]  /*149b0*/  @!P0 SYNCS.PHASECHK.TRANS64 P0, [R16+URZ+0x30c20], R3 ;  /* 0x030c2003100085a7 */ /* 0x000ea4000800007f */
[----:B--2---:R-:W-:Y:S05]  /*149c0*/  @!P0 BRA `(.L_x_1447) ;  /* 0xfffffffc00f08947 */ /* 0x004fea000383ffff */
[----:B------:R-:W-:Y:S05]  /*149d0*/  BRA `(.L_x_1475) ;  /* 0xffffffe400307947 */ /* 0x000fea000383ffff */
.L_x_1451:
[----:B-1----:R1:W2:Y:S02]  /*149e0*/  SYNCS.PHASECHK.TRANS64.TRYWAIT P1, [R16+URZ+0x30c40], R21 ;  /* 0x030c4015100075a7 */ /* 0x0022a4000802017f */
[----:B--2---:R-:W-:Y:S05]  /*149f0*/  @!P1 NANOSLEEP.SYNCS 0x989680 ;  /* 0x009896800000995d */ /* 0x004fea0003900000 */
[----:B------:R-:W2:Y:S02]  /*14a00*/  @!P1 SYNCS.PHASECHK.TRANS64 P1, [R16+URZ+0x30c40], R21 ;  /* 0x030c4015100095a7 */ /* 0x000ea4000802007f */
[----:B--2---:R-:W-:Y:S05]  /*14a10*/  @!P1 BRA `(.L_x_1451) ;  /* 0xfffffffc00f09947 */ /* 0x004fea000383ffff */
[----:B------:R-:W-:Y:S05]  /*14a20*/  BRA `(.L_x_1476) ;  /* 0xffffffe800907947 */ /* 0x000fea000383ffff */
.L_x_1453:
[----:B--2---:R2:W3:Y:S02]  /*14a30*/  SYNCS.PHASECHK.TRANS64.TRYWAIT P1, [R16+URZ+0x30c28], R21 ;  /* 0x030c2815100075a7 */ /* 0x0044e4000802017f */
[----:B---3--:R-:W-:Y:S05]  /*14a40*/  @!P1 NANOSLEEP.SYNCS 0x989680 ;  /* 0x009896800000995d */ /* 0x008fea0003900000 */
[----:B------:R-:W3:Y:S02]  /*14a50*/  @!P1 SYNCS.PHASECHK.TRANS64 P1, [R16+URZ+0x30c28], R21 ;  /* 0x030c2815100095a7 */ /* 0x000ee4000802007f */
[----:B---3--:R-:W-:Y:S05]  /*14a60*/  @!P1 BRA `(.L_x_1453) ;  /* 0xfffffffc00f09947 */ /* 0x008fea000383ffff */
[----:B------:R-:W-:Y:S05]  /*14a70*/  BRA `(.L_x_1477) ;  /* 0xffffffec00087947 */ /* 0x000fea000383ffff */
.L_x_1455:
[----:B---3--:R3:W4:Y:S02]  /*14a80*/  SYNCS.PHASECHK.TRANS64.TRYWAIT P1, [R16+URZ+0x30c48], R21 ;  /* 0x030c4815100075a7 */ /* 0x008724000802017f */
[----:B----4-:R-:W-:Y:S05]  /*14a90*/  @!P1 NANOSLEEP.SYNCS 0x989680 ;  /* 0x009896800000995d */ /* 0x010fea0003900000 */
[----:B------:R-:W4:Y:S02]  /*14aa0*/  @!P1 SYNCS.PHASECHK.TRANS64 P1, [R16+URZ+0x30c48], R21 ;  /* 0x030c4815100095a7 */ /* 0x000f24000802007f */
[----:B----4-:R-:W-:Y:S05]  /*14ab0*/  @!P1 BRA `(.L_x_1455) ;  /* 0xfffffffc00f09947 */ /* 0x010fea000383ffff */
[----:B------:R-:W-:Y:S05]  /*14ac0*/  BRA `(.L_x_1478) ;  /* 0xffffffec00807947 */ /* 0x000fea000383ffff */
.L_x_1457:
[----:B------:R-:W-:-:S07]  /*14ad0*/  SHF.L.U32 R5, R11, 0x1f, RZ ;  /* 0x0000001f0b057819 */ /* 0x000fce00000006ff */
.L_x_1479:
[----:B------:R1:W1:Y:S02]  /*14ae0*/  SYNCS.PHASECHK.TRANS64.TRYWAIT P1, [R16+URZ+0x30c20], R5 ;  /* 0x030c2005100075a7 */ /* 0x000264000802017f */
[----:B-1----:R-:W-:Y:S05]  /*14af0*/  @!P1 NANOSLEEP.SYNCS 0x989680 ;  /* 0x009896800000995d */ /* 0x002fea0003900000 */
[----:B------:R-:W1:Y:S02]  /*14b00*/  @!P1 SYNCS.PHASECHK.TRANS64 P1, [R16+URZ+0x30c20], R5 ;  /* 0x030c2005100095a7 */ /* 0x000e64000802007f */
[----:B-1----:R-:W-:Y:S05]  /*14b10*/  @!P1 BRA `(.L_x_1479) ;  /* 0xfffffffc00f09947 */ /* 0x002fea000383ffff */
[----:B------:R-:W-:Y:S05]  /*14b20*/  BRA `(.L_x_1480) ;  /* 0xffffffec00e07947 */ /* 0x000fea000383ffff */
.L_x_1460:
[----:B-1----:R1:W2:Y:S02]  /*14b30*/  SYNCS.PHASECHK.TRANS64.TRYWAIT P1, [R16+URZ+0x30c40], R13 ;  /* 0x030c400d100075a7 */ /* 0x0022a4000802017f */
[----:B--2---:R-:W-:Y:S05]  /*14b40*/  @!P1 NANOSLEEP.SYNCS 0x989680 ;  /* 0x009896800000995d */ /* 0x004fea0003900000 */
[----:B------:R-:W2:Y:S02]  /*14b50*/  @!P1 SYNCS.PHASECHK.TRANS64 P1, [R16+URZ+0x30c40], R13 ;  /* 0x030c400d100095a7 */ /* 0x000ea4000802007f */
[----:B--2---:R-:W-:Y:S05]  /*14b60*/  @!P1 BRA `(.L_x_1460) ;  /* 0xfffffffc00f09947 */ /* 0x004fea000383ffff */
[----:B------:R-:W-:Y:S05]  /*14b70*/  BRA `(.L_x_1481) ;  /* 0xfffffff000787947 */ /* 0x000fea000383ffff */
.L_x_1462:
[----:B-1----:R1:W2:Y:S02]  /*14b80*/  SYNCS.PHASECHK.TRANS64.TRYWAIT P1, [R16+URZ+0x30c28], R13 ;  /* 0x030c280d100075a7 */ /* 0x0022a4000802017f */
[----:B--2---:R-:W-:Y:S05]  /*14b90*/  @!P1 NANOSLEEP.SYNCS 0x989680 ;  /* 0x009896800000995d */ /* 0x004fea0003900000 */
[----:B------:R-:W2:Y:S02]  /*14ba0*/  @!P1 SYNCS.PHASECHK.TRANS64 P1, [R16+URZ+0x30c28], R13 ;  /* 0x030c280d100095a7 */ /* 0x000ea4000802007f */
[----:B--2---:R-:W-:Y:S05]  /*14bb0*/  @!P1 BRA `(.L_x_1462) ;  /* 0xfffffffc00f09947 */ /* 0x004fea000383ffff */
[----:B------:R-:W-:Y:S05]  /*14bc0*/  BRA `(.L_x_1482) ;  /* 0xfffffff000e47947 */ /* 0x000fea000383ffff */
.L_x_1464:
[----:B--2---:R2:W1:Y:S02]  /*14bd0*/  SYNCS.PHASECHK.TRANS64.TRYWAIT P0, [R3+URZ+0x30c40], R0 ;  /* 0x030c4000030075a7 */ /* 0x004464000800017f */
[----:B-1----:R-:W-:Y:S05]  /*14be0*/  @!P0 NANOSLEEP.SYNCS 0x989680 ;  /* 0x009896800000895d */ /* 0x002fea0003900000 */
[----:B------:R-:W1:Y:S02]  /*14bf0*/  @!P0 SYNCS.PHASECHK.TRANS64 P0, [R3+URZ+0x30c40], R0 ;  /* 0x030c4000030085a7 */ /* 0x000e64000800007f */
[----:B-1----:R-:W-:Y:S05]  /*14c00*/  @!P0 BRA `(.L_x_1464) ;  /* 0xfffffffc00f08947 */ /* 0x002fea000383ffff */
[----:B------:R-:W-:Y:S05]  /*14c10*/  BRA `(.L_x_1483) ;  /* 0xfffffff400707947 */ /* 0x000fea000383ffff */
.L_x_1466:
[----:B------:R-:W-:Y:S01]  /*14c20*/  BSSY B0, `(.L_x_1484) ;  /* 0x0000006000007945 */ /* 0x000fe20003800000 */
[----:B------:R-:W-:-:S07]  /*14c30*/  MOV R15, 0xffffffff ;  /* 0xffffffff000f7802 */ /* 0x000fce0000000f00 */
[----:B------:R-:W-:Y:S05]  /*14c40*/  WARPSYNC.COLLECTIVE R15, `(.L_x_1485) ;  /* 0x000000000f0c7348 */ /* 0x000fea0003c00000 */
[----:B------:R-:W-:Y:S02]  /*14c50*/  ELECT P6, UR62, PT ;  /* 0x00000000003e782f */ /* 0x000fe400038c0000 */
[----:B------:R-:W-:Y:S01]  /*14c60*/  MOV R14, UR62 ;  /* 0x0000003e000e7c02 */ /* 0x000fe20008000f00 */
[----:B------:R-:W-:Y:S10]  /*14c70*/  ENDCOLLECTIVE ;  /* 0x000000000000791b */ /* 0x000ff40003800000 */
.L_x_1485:
[----:B------:R-:W-:Y:S05]  /*14c80*/  BSYNC B0 ;  /* 0x0000000000007941 */ /* 0x000fea0003800000 */
.L_x_1484:
[----:B------:R-:W-:Y:S05]  /*14c90*/  BRA `(.L_x_1486) ;  /* 0xfffffff800007947 */ /* 0x000fea000383ffff */
.L_x_1468:
[----:B-1----:R1:W2:Y:S02]  /*14ca0*/  SYNCS.PHASECHK.TRANS64.TRYWAIT P0, [R6+URZ], R5 ;  /* 0x00000005060075a7 */ /* 0x0022a4000800017f */
[----:B--2---:R-:W-:Y:S05]  /*14cb0*/  @!P0 NANOSLEEP.SYNCS 0x989680 ;  /* 0x009896800000895d */ /* 0x004fea0003900000 */
[----:B------:R-:W2:Y:S02]  /*14cc0*/  @!P0 SYNCS.PHASECHK.TRANS64 P0, [R6+URZ], R5 ;  /* 0x00000005060085a7 */ /* 0x000ea4000800007f */
[----:B--2---:R-:W-:Y:S05]  /*14cd0*/  @!P0 BRA `(.L_x_1468) ;  /* 0xfffffffc00f08947 */ /* 0x004fea000383ffff */
[----:B------:R-:W-:Y:S05]  /*14ce0*/  BRA `(.L_x_1487) ;  /* 0xfffffff800407947 */ /* 0x000fea000383ffff */
.L_x_1469:
[----:B--2---:R2:W3:Y:S02]  /*14cf0*/  SYNCS.PHASECHK.TRANS64.TRYWAIT P0, [R3+URZ], R0 ;  /* 0x00000000030075a7 */ /* 0x0044e4000800017f */
[----:B---3--:R-:W-:Y:S05]  /*14d00*/  @!P0 NANOSLEEP.SYNCS 0x989680 ;  /* 0x009896800000895d */ /* 0x008fea0003900000 */
[----:B------:R-:W3:Y:S02]  /*14d10*/  @!P0 SYNCS.PHASECHK.TRANS64 P0, [R3+URZ], R0 ;  /* 0x00000000030085a7 */ /* 0x000ee4000800007f */
[----:B---3--:R-:W-:Y:S05]  /*14d20*/  @!P0 BRA `(.L_x_1469) ;  /* 0xfffffffc00f08947 */ /* 0x008fea000383ffff */
[----:B------:R-:W-:Y:S05]  /*14d30*/  BRA `(.L_x_1488) ;  /* 0xfffffff800347947 */ /* 0x000fea000383ffff */
.L_x_1471:
[----:B--2---:R2:W3:Y:S02]  /*14d40*/  SYNCS.PHASECHK.TRANS64.TRYWAIT P0, [R2+URZ], R5 ;  /* 0x00000005020075a7 */ /* 0x0044e4000800017f */
[----:B---3--:R-:W-:Y:S05]  /*14d50*/  @!P0 NANOSLEEP.SYNCS 0x989680 ;  /* 0x009896800000895d */ /* 0x008fea0003900000 */
[----:B------:R-:W3:Y:S02]  /*14d60*/  @!P0 SYNCS.PHASECHK.TRANS64 P0, [R2+URZ], R5 ;  /* 0x00000005020085a7 */ /* 0x000ee4000800007f */
[----:B---3--:R-:W-:Y:S05]  /*14d70*/  @!P0 BRA `(.L_x_1471) ;  /* 0xfffffffc00f08947 */ /* 0x008fea000383ffff */
[----:B------:R-:W-:Y:S05]  /*14d80*/  BRA `(.L_x_1489) ;  /* 0xfffffff800387947 */ /* 0x000fea000383ffff */
.L_x_1490:
        /* <DEDUP_REMOVED lines=15> */
.L_x_7384:


//--------------------- .text._ZN7cutlass13device_kernelIN5flash11enable_sm90INS1_16FlashAttnBwdSm90INS1_25CollectiveMainloopBwdSm90ILi2ELi2ELi2EN4cute5tupleIJNS5_1CILi1EEES8_S8_EEENS6_IJNS7_ILi128EEESA_NS7_ILi64EEEEEENS_10bfloat16_tEfNS_4arch4Sm90ELb0ELb1ELb1ELb0ELb1ELb1ELb0ELb0ELi2ELi1ELi2ELi2ELb0EEENS1_24CollectiveEpilogueBwdGQAISC_fSF_Li256ELb0ELb1EEENS1_19SingleTileSchedulerILb0ELb0ELb0ELi128EEEEEEEEEvNT_6ParamsE --------------------------
	.section	.text._ZN7cutlass13device_kernelIN5flash11enable_sm90INS1_16FlashAttnBwdSm90INS1_25CollectiveMainloopBwdSm90ILi2ELi2ELi2EN4cute5tupleIJNS5_1CILi1EEES8_S8_EEENS6_IJNS7_ILi128EEESA_NS7_ILi64EEEEEENS_10bfloat16_tEfNS_4arch4Sm90ELb0ELb1ELb1ELb0ELb1ELb1ELb0ELb0ELi2ELi1ELi2ELi2ELb0EEENS1_24CollectiveEpilogueBwdGQAISC_fSF_Li256ELb0ELb1EEENS1_19SingleTileSchedulerILb0ELb0ELb0ELi128EEEEEEEEEvNT_6ParamsE,"ax",@progbits
	.align	128
.text._ZN7cutlass13device_kernelIN5flash11enable_sm90INS1_16FlashAttnBwdSm90INS1_25CollectiveMainloopBwdSm90ILi2ELi2ELi2EN4cute5tupleIJNS5_1CILi1EEES8_S8_EEENS6_IJNS7_ILi128EEESA_NS7_ILi64EEEEEENS_10bfloat16_tEfNS_4arch4Sm90ELb0ELb1ELb1ELb0ELb1ELb1ELb0ELb0ELi2ELi1ELi2ELi2ELb0EEENS1_24CollectiveEpilogueBwdGQAISC_fSF_Li256ELb0ELb1EEENS1_19SingleTileSchedulerILb0ELb0ELb0ELi128EEEEEEEEEvNT_6ParamsE:
        .type           _ZN7cutlass13device_kernelIN5flash11enable_sm90INS1_16FlashAttnBwdSm90INS1_25CollectiveMainloopBwdSm90ILi2ELi2ELi2EN4cute5tupleIJNS5_1CILi1EEES8_S8_EEENS6_IJNS7_ILi128EEESA_NS7_ILi64EEEEEENS_10bfloat16_tEfNS_4arch4Sm90ELb0ELb1ELb1ELb0ELb1ELb1ELb0ELb0ELi2ELi1ELi2ELi2ELb0EEENS1_24CollectiveEpilogueBwdGQAISC_fSF_Li256ELb0ELb1EEENS1_19SingleTileSchedulerILb0ELb0ELb0ELi128EEEEEEEEEvNT_6ParamsE,@function
        .size           _ZN7cutlass13device_kernelIN5flash11enable_sm90INS1_16FlashAttnBwdSm90INS1_25CollectiveMainloopBwdSm90ILi2ELi2ELi2EN4cute5tupleIJNS5_1CILi1EEES8_S8_EEENS6_IJNS7_ILi128EEESA_NS7_ILi64EEEEEENS_10bfloat16_tEfNS_4arch4Sm90ELb0ELb1ELb1ELb0ELb1ELb1ELb0ELb0ELi2ELi1ELi2ELi2ELb0EEENS1_24CollectiveEpilogueBwdGQAISC_fSF_Li256ELb0ELb1EEENS1_19SingleTileSchedulerILb0ELb0ELb0ELi128EEEEEEEEEvNT_6ParamsE,(.L_x_7385 - _ZN7cutlass13device_kernelIN5flash11enable_sm90INS1_16FlashAttnBwdSm90INS1_25CollectiveMainloopBwdSm90ILi2ELi2ELi2EN4cute5tupleIJNS5_1CILi1EEES8_S8_EEENS6_IJNS7_ILi128EEESA_NS7_ILi64EEEEEENS_10bfloat16_tEfNS_4arch4Sm90ELb0ELb1ELb1ELb0ELb1ELb1ELb0ELb0ELi2ELi1ELi2ELi2ELb0EEENS1_24CollectiveEpilogueBwdGQAISC_fSF_Li256ELb0ELb1EEENS1_19SingleTileSchedulerILb0ELb0ELb0ELi128EEEEEEEEEvNT_6ParamsE)
        .other          _ZN7cutlass13device_kernelIN5flash11enable_sm90INS1_16FlashAttnBwdSm90INS1_25CollectiveMainloopBwdSm90ILi2ELi2ELi2EN4cute5tupleIJNS5_1CILi1EEES8_S8_EEENS6_IJNS7_ILi128EEESA_NS7_ILi64EEEEEENS_10bfloat16_tEfNS_4arch4Sm90ELb0ELb1ELb1ELb0ELb1ELb1ELb0ELb0ELi2ELi1ELi2ELi2ELb0EEENS1_24CollectiveEpilogueBwdGQAISC_fSF_Li256ELb0ELb1EEENS1_19SingleTileSchedulerILb0ELb0ELb0ELi128EEEEEEEEEvNT_6ParamsE,@"STO_CUDA_ENTRY STV_DEFAULT"
_ZN7cutlass13device_kernelIN5flash11enable_sm90INS1_16FlashAttnBwdSm90INS1_25CollectiveMainloopBwdSm90ILi2ELi2ELi2EN4cute5tupleIJNS5_1CILi1EEES8_S8_EEENS6_IJNS7_ILi128EEESA_NS7_ILi64EEEEEENS_10bfloat16_tEfNS_4arch4Sm90ELb0ELb1ELb1ELb0ELb1ELb1ELb0ELb0ELi2ELi1ELi2ELi2ELb0EEENS1_24CollectiveEpilogueBwdGQAISC_fSF_Li256ELb0ELb1EEENS1_19SingleTileSchedulerILb0ELb0ELb0ELi128EEEEEEEEEvNT_6ParamsE:
        /* <DEDUP_REMOVED lines=24> */
.L_x_1492:
[----:B------:R-:W-:Y:S05]  /*0180*/  BSYNC B0 ;  /* 0x0000000000007941 */ /* 0x000fea0003800000 */
.L_x_1491:
        /* <DEDUP_REMOVED lines=37> */
.L_x_1493:
        /* <DEDUP_REMOVED lines=22> */
.L_x_1494:
[----:B------:R-:W-:Y:S01]  /*0540*/  PLOP3.LUT P0, PT, PT, PT, UP0, 0x80, 0x0 ;  /* 0x000000000000781c */ /* 0x000fe20003f0f008 */
[----:B------:R-:W-:Y:S01]  /*0550*/  NOP ;  /* 0x0000000000007918 */ /* 0x000fe20000000000 */
[----:B------:R-:W-:Y:S01]  /*0560*/  ULDC.64 UR38, c[0x0][0x208] ;  /* 0x0000820000267ab9 */ /* 0x000fe20000000a00 */
[----:B------:R-:W-:Y:S01]  /*0570*/  BSSY B6, `(.L_x_1495) ;  /* 0x0001545000067945 */ /* 0x000fe20003800000 */
[----:B-12-4-:R-:W-:Y:S09]  /*0580*/  BAR.SYNC.DEFER_BLOCKING 0x0 ;  /* 0x0000000000007b1d */ /* 0x016ff20000010000 */
[----:B------:R-:W-:Y:S05]  /*0590*/  @!P0 BRA `(.L_x_1496) ;  /* 0x0000011800e48947 */ /* 0x000fea0003800000 */
.L_x_1497:
        /* <DEDUP_REMOVED lines=71> */
.L_x_1499:
        /* <DEDUP_REMOVED lines=28> */
.L_x_1502:
        /* <DEDUP_REMOVED lines=15> */
.L_x_1501:
        /* <DEDUP_REMOVED lines=22> */
.L_x_1504:
        /* <DEDUP_REMOVED lines=15> */
.L_x_1503:
[----:B------:R-:W-:Y:S01]  /*0f10*/  SHF.R.S32.HI R6, RZ, 0x1f, R17 ;  /* 0x0000001fff067819 */ /* 0x000fe20000011411 */
[----:B------:R-:W-:-:S03]  /*0f20*/  UMOV UR4, 0xffffffff ;  /* 0xffffffff00047882 */ /* 0x000fc60000000000 */
[----:B------:R-:W-:-:S04]  /*0f30*/  LEA.HI R0, R6, R17, RZ, 0x7 ;  /* 0x0000001106007211 */ /* 0x000fc800078f38ff */
[----:B------:R-:W-:Y:S01]  /*0f40*/  SHF.R.S32.HI R18, RZ, 0x7, R0 ;  /* 0x00000007ff127819 */ /* 0x000fe20000011400 */
[----:B------:R-:W-:Y:S06]  /*0f50*/  BRA.DIV UR4, `(.L_x_1505) ;  /* 0x0000014a04a07947 */ /* 0x000fec000b800000 */
[----:B------:R1:W2:Y:S02]  /*0f60*/  SHFL.IDX PT, R14, R18, RZ, 0x1f ;  /* 0x00001fff120e7589 */ /* 0x0002a400000e0000 */
.L_x_1642:
        /* <DEDUP_REMOVED lines=24> */
.L_x_1506:
        /* <DEDUP_REMOVED lines=165> */
.L_x_1519:
[----:B------:R-:W-:-:S06]  /*1b40*/  ULOP3.LUT UR4, UR36, 0x1, URZ, 0xfc, !UPT ;  /* 0x0000000124047892 */ /* 0x000fcc000f8efc3f */
[----:B------:R-:W-:-:S05]  /*1b50*/  IMAD.U32 R5, RZ, RZ, UR4 ;  /* 0x00000004ff057e24 */ /* 0x000fca000f8e00ff */
[----:B------:R-:W-:-:S13]  /*1b60*/  ISETP.NE.AND P6, PT, R5, 0x3, PT ;  /* 0x000000030500780c */ /* 0x000fda0003fc5270 */
[----:B------:R-:W-:Y:S05]  /*1b70*/  @!P6 BRA `(.L_x_1509) ;  /* 0x000000000004e947 */ /* 0x000fea0003800000 */
[----:B------:R-:W-:Y:S01]  /*1b80*/  BPT.TRAP 0x1 ;  /* 0x000000040000795c */ /* 0x000fe20000300000 */
.L_x_1509:
[----:B------:R-:W-:Y:S01]  /*1b90*/  IMAD R6, R0, 0x8, R16 ;  /* 0x0000000800067824 */ /* 0x000fe200078e0210 */
[----:B------:R-:W-:-:S04]  /*1ba0*/  SHF.L.U32 R23, R4, 0x1f, RZ ;  /* 0x0000001f04177819 */ /* 0x000fc800000006ff */
[----:B------:R1:W2:Y:S01]  /*1bb0*/  SYNCS.PHASECHK.TRANS64.TRYWAIT P0, [R6+URZ+0x30c10], R23 ;  /* 0x030c1017060075a7 */ /* 0x0002a2000800017f */
[----:B------:R-:W-:Y:S05]  /*1bc0*/  @!P6 BRA `(.L_x_1510) ;  /* 0x000000000004e947 */ /* 0x000fea0003800000 */
[----:B------:R-:W-:Y:S01]  /*1bd0*/  BPT.TRAP 0x1 ;  /* 0x000000040000795c */ /* 0x000fe20000300000 */
.L_x_1510:
[----:B------:R-:W-:-:S04]  /*1be0*/  IADD3 R5, R16, 0x10000, RZ ;  /* 0x0001000010057810 */ /* 0x000fc80007ffe0ff */
[----:B------:R-:W-:-:S04]  /*1bf0*/  SHF.R.U32.HI R5, RZ, 0x4, R5 ;  /* 0x00000004ff057819 */ /* 0x000fc80000011605 */
[----:B------:R-:W-:Y:S01]  /*1c00*/  LOP3.LUT R5, R5, 0x3fff, RZ, 0xc0, !PT ;  /* 0x00003fff05057812 */ /* 0x000fe200078ec0ff */
[----:B--2---:R-:W-:Y:S06]  /*1c10*/  @P0 BRA `(.L_x_1511) ;  /* 0x0000000000080947 */ /* 0x004fec0003800000 */
[----:B------:R-:W2:Y:S02]  /*1c20*/  SYNCS.PHASECHK.TRANS64.TRYWAIT P0, [R6+URZ+0x30c10], R23 ;  /* 0x030c1017060075a7 */ /* 0x000ea4000800017f */
[----:B--2---:R-:W-:Y:S05]  /*1c30*/  @!P0 BRA `(.L_x_1512) ;  /* 0x0000013c009c8947 */ /* 0x004fea0003800000 */
.L_x_1511:
        /* <DEDUP_REMOVED lines=65> */
.L_x_1513:
[----:B------:R1:W1:Y:S01]  /*2050*/  SYNCS.PHASECHK.TRANS64.TRYWAIT P0, [R6+URZ+0x30c30], R23 ;  /* 0x030c3017060075a7 */ /* 0x000262000800017f */
[----:B------:R-:W-:Y:S05]  /*2060*/  @!P6 BRA `(.L_x_1514) ;  /* 0x000000000004e947 */ /* 0x000fea0003800000 */
[----:B------:R-:W-:Y:S01]  /*2070*/  BPT.TRAP 0x1 ;  /* 0x000000040000795c */ /* 0x000fe20000300000 */
.L_x_1514:
[----:B-1----:R-:W-:Y:S05]  /*2080*/  @P0 BRA `(.L_x_1515) ;  /* 0x0000000000080947 */ /* 0x002fea0003800000 */
[----:B------:R-:W1:Y:S02]  /*2090*/  SYNCS.PHASECHK.TRANS64.TRYWAIT P0, [R6+URZ+0x30c30], R23 ;  /* 0x030c3017060075a7 */ /* 0x000e64000800017f */
[----:B-1----:R-:W-:Y:S05]  /*20a0*/  @!P0 BRA `(.L_x_1516) ;  /* 0x0000013800948947 */ /* 0x002fea0003800000 */
.L_x_1515:
        /* <DEDUP_REMOVED lines=1124> */
.L_x_1517:
        /* <DEDUP_REMOVED lines=68> */
.L_x_1518:
        /* <DEDUP_REMOVED lines=12> */
.L_x_1508:
        /* <DEDUP_REMOVED lines=22> */
[----:B------:R-:W-:Y:S01]  /*6d50*/  IMAD.MOV.U32 R21, RZ, RZ, 0x40000040 ;  /* 0x40000040ff157424 */ /* 0x000fe200078e00ff */
[----:B------:R-:W1:Y:S01]  /*6d60*/  S2R R11, SR_TID.X ;  /* 0x00000000000b7919 */ /* 0x000e620000002100 */
[----:B-----5:R-:W-:Y:S01]  /*6d70*/  VIADD R9, R5, 0xffffff80 ;  /* 0xffffff8005097836 */ /* 0x020fe20000000000 */
[----:B-1----:R-:W-:Y:S01]  /*6d80*/  IADD3 R17, R11, -0x80, RZ ;  /* 0xffffff800b117810 */ /* 0x002fe20007ffe0ff */
[----:B--2---:R-:W-:-:S03]  /*6d90*/  IMAD.MOV.U32 R14, RZ, RZ, R10 ;  /* 0x000000ffff0e7224 */ /* 0x004fc600078e000a */
[----:B------:R-:W-:-:S04]  /*6da0*/  SHF.R.S32.HI R10, RZ, 0x1f, R9 ;  /* 0x0000001fff0a7819 */ /* 0x000fc80000011409 */
[----:B------:R-:W-:Y:S02]  /*6db0*/  LEA.HI R5, R10, R9, RZ, 0x5 ;  /* 0x000000090a057211 */ /* 0x000fe400078f28ff */
[----:B---3--:R-:W-:Y:S01]  /*6dc0*/  LEA.HI R13, R13, R15, RZ, 0x5 ;  /* 0x0000000f0d0d7211 */ /* 0x008fe200078f28ff */
[----:B------:R-:W-:Y:S01]  /*6dd0*/  VIADD R15, R11, 0xffffff80 ;  /* 0xffffff800b0f7836 */ /* 0x000fe20000000000 */
[----:B------:R-:W-:Y:S02]  /*6de0*/  LOP3.LUT R6, R5, 0xffffffe0, RZ, 0xc0, !PT ;  /* 0xffffffe005067812 */ /* 0x000fe400078ec0ff */
[----:B----4-:R-:W-:Y:S02]  /*6df0*/  SHF.R.S32.HI R11, RZ, 0x2, R12 ;  /* 0x00000002ff0b7819 */ /* 0x010fe4000001140c */
[----:B------:R-:W-:Y:S01]  /*6e00*/  SHF.R.S32.HI R15, RZ, 0x1f, R15 ;  /* 0x0000001fff0f7819 */ /* 0x000fe2000001140f */
[----:B------:R-:W-:Y:S01]  /*6e10*/  IMAD.IADD R7, R9, 0x1, -R6 ;  /* 0x0000000109077824 */ /* 0x000fe200078e0a06 */
[----:B------:R-:W-:-:S02]  /*6e20*/  SHF.R.S32.HI R12, RZ, 0x1f, R12 ;  /* 0x0000001fff0c7819 */ /* 0x000fc4000001140c */
[----:B------:R-:W-:Y:S02]  /*6e30*/  SHF.R.S32.HI R13, RZ, 0x5, R13 ;  /* 0x00000005ff0d7819 */ /* 0x000fe4000001140d */
[----:B------:R-:W-:Y:S01]  /*6e40*/  LEA.HI R15, R15, R17, RZ, 0x7 ;  /* 0x000000110f0f7211 */ /* 0x000fe200078f38ff */
[----:B------:R-:W-:Y:S01]  /*6e50*/  IMAD.MOV.U32 R17, RZ, RZ, R14 ;  /* 0x000000ffff117224 */ /* 0x000fe200078e000e */
[----:B------:R-:W-:Y:S01]  /*6e60*/  LEA.HI R12, R12, R11, RZ, 0x3 ;  /* 0x0000000b0c0c7211 */ /* 0x000fe200078f18ff */
[----:B------:R-:W-:Y:S01]  /*6e70*/  IMAD R6, R13, -0x10, R8 ;  /* 0xfffffff00d067824 */ /* 0x000fe200078e0208 */
[----:B------:R-:W-:Y:S02]  /*6e80*/  SHF.R.S32.HI R15, RZ, 0x7, R15 ;  /* 0x00000007ff0f7819 */ /* 0x000fe4000001140f */
[----:B------:R-:W-:Y:S02]  /*6e90*/  LOP3.LUT R12, R12, 0xfffffff8, RZ, 0xc0, !PT ;  /* 0xfffffff80c0c7812 */ /* 0x000fe400078ec0ff */
[----:B------:R-:W-:-:S02]  /*6ea0*/  SHF.R.S32.HI R8, RZ, 0x1f, R7 ;  /* 0x0000001fff087819 */ /* 0x000fc40000011407 */
[----:B------:R-:W-:Y:S02]  /*6eb0*/  LEA.HI R5, R15, R15, RZ, 0x1 ;  /* 0x0000000f0f057211 */ /* 0x000fe400078f08ff */
[----:B------:R-:W-:Y:S02]  /*6ec0*/  LEA.HI R13, R10, R9, RZ, 0x2 ;  /* 0x000000090a0d7211 */ /* 0x000fe400078f10ff */
[----:B------:R-:W-:Y:S02]  /*6ed0*/  IADD3 R6, R6, R12, -R11 ;  /* 0x0000000c06067210 */ /* 0x000fe40007ffe80b */
[CC--:B------:R-:W-:Y:S02]  /*6ee0*/  LEA.HI R12, R8.reuse, R7.reuse, RZ, 0x2 ;  /* 0x00000007080c7211 */ /* 0x0c0fe400078f10ff */
[----:B------:R-:W-:Y:S02]  /*6ef0*/  LEA.HI R10, R8, R7, RZ, 0x3 ;  /* 0x00000007080a7211 */ /* 0x000fe400078f18ff */
[----:B------:R-:W-:-:S02]  /*6f00*/  LOP3.LUT R5, R5, 0xfffffffe, RZ, 0xc0, !PT ;  /* 0xfffffffe05057812 */ /* 0x000fc400078ec0ff */
[----:B------:R-:W-:Y:S02]  /*6f10*/  LOP3.LUT R14, R13, 0xfffffffc, RZ, 0xc0, !PT ;  /* 0xfffffffc0d0e7812 */ /* 0x000fe400078ec0ff */
[----:B------:R-:W-:Y:S02]  /*6f20*/  SHF.R.S32.HI R13, RZ, 0x2, R12 ;  /* 0x00000002ff0d7819 */ /* 0x000fe4000001140c */
[----:B------:R-:W-:Y:S01]  /*6f30*/  SHF.R.S32.HI R11, RZ, 0x3, R10 ;  /* 0x00000003ff0b7819 */ /* 0x000fe2000001140a */
[----:B------:R-:W-:Y:S01]  /*6f40*/  IMAD.IADD R7, R9, 0x1, -R14 ;  /* 0x0000000109077824 */ /* 0x000fe200078e0a0e */
[----:B------:R-:W-:Y:S01]  /*6f50*/  IADD3 R5, R15, -R5, RZ ;  /* 0x800000050f057210 */ /* 0x000fe20007ffe0ff */
[----:B------:R-:W-:Y:S01]  /*6f60*/  VIADD R9, R13, 0x10 ;  /* 0x000000100d097836 */ /* 0x000fe20000000000 */
[----:B------:R-:W-:Y:S02]  /*6f70*/  SHF.R.S32.HI R10, RZ, 0x1f, R10 ;  /* 0x0000001fff0a7819 */ /* 0x000fe4000001140a */
[----:B------:R-:W-:Y:S01]  /*6f80*/  LEA.HI R12, R12, R13, RZ, 0x1 ;  /* 0x0000000d0c0c7211 */ /* 0x000fe200078f08ff */
[----:B------:R-:W-:Y:S01]  /*6f90*/  IMAD R8, R5, -0x40, R6 ;  /* 0xffffffc005087824 */ /* 0x000fe200078e0206 */
[----:B------:R-:W-:-:S02]  /*6fa0*/  LEA.HI R10, R10, R11, RZ, 0x4 ;  /* 0x0000000b0a0a7211 */ /* 0x000fc400078f20ff */
[----:B------:R-:W-:Y:S02]  /*6fb0*/  IADD3 R5, R13, 0x8, RZ ;  /* 0x000000080d057810 */ /* 0x000fe40007ffe0ff */
[----:B------:R-:W-:Y:S02]  /*6fc0*/  LOP3.LUT R10, R10, 0x1ffffff0, RZ, 0xc0, !PT ;  /* 0x1ffffff00a0a7812 */ /* 0x000fe400078ec0ff */
[----:B------:R-:W-:Y:S02]  /*6fd0*/  LOP3.LUT R12, R12, 0xfffffffe, RZ, 0xc0, !PT ;  /* 0xfffffffe0c0c7812 */ /* 0x000fe400078ec0ff */
[----:B------:R-:W-:Y:S01]  /*6fe0*/  LEA.HI R14, R9, R9, RZ, 0x1 ;  /* 0x00000009090e7211 */ /* 0x000fe200078f08ff */
[----:B------:R-:W-:Y:S01]  /*6ff0*/  IMAD.IADD R11, R11, 0x1, -R10 ;  /* 0x000000010b0b7824 */ /* 0x000fe200078e0a0a */
[----:B------:R-:W-:Y:S02]  /*7000*/  LEA.HI R6, R5, R5, RZ, 0x1 ;  /* 0x0000000505067211 */ /* 0x000fe400078f08ff */
[C---:B------:R-:W-:Y:S01]  /*7010*/  IADD3 R12, R13.reuse, -R12, RZ ;  /* 0x8000000c0d0c7210 */ /* 0x040fe20007ffe0ff */
[----:B------:R-:W-:Y:S01]  /*7020*/  VIADD R13, R13, 0x18 ;  /* 0x000000180d0d7836 */ /* 0x000fe20000000000 */
[----:B------:R-:W-:-:S02]  /*7030*/  LOP3.LUT R18, R14, 0xfffffffe, RZ, 0xc0, !PT ;  /* 0xfffffffe0e127812 */ /* 0x000fc400078ec0ff */
[----:B------:R-:W-:Y:S01]  /*7040*/  LOP3.LUT R10, R6, 0xfffffffe, RZ, 0xc0, !PT ;  /* 0xfffffffe060a7812 */ /* 0x000fe200078ec0ff */
[----:B------:R-:W-:Y:S02]  /*7050*/  IMAD R11, R11, 0x8, R12 ;  /* 0x000000080b0b7824 */ /* 0x000fe400078e020c */
[----:B------:R-:W-:Y:S01]  /*7060*/  IMAD.IADD R18, R9, 0x1, -R18 ;  /* 0x0000000109127824 */ /* 0x000fe200078e0a12 */
[----:B------:R-:W-:Y:S02]  /*7070*/  IADD3 R10, R5, -R10, RZ ;  /* 0x8000000a050a7210 */ /* 0x000fe40007ffe0ff */
[----:B------:R-:W-:Y:S01]  /*7080*/  LEA.HI R9, R13, R13, RZ, 0x1 ;  /* 0x0000000d0d097211 */ /* 0x000fe200078f08ff */
[----:B------:R1:W-:Y:S01]  /*7090*/  STL [R1+0x58], R11 ;  /* 0x0000580b01007387 */ /* 0x0003e20000100800 */
[--C-:B------:R-:W-:Y:S02]  /*70a0*/  SHF.R.S32.HI R5, RZ, 0x1, R6.reuse ;  /* 0x00000001ff057819 */ /* 0x100fe40000011406 */
[----:B------:R-:W-:-:S02]  /*70b0*/  SHF.R.S32.HI R6, RZ, 0x1f, R6 ;  /* 0x0000001fff067819 */ /* 0x000fc40000011406 */
[----:B------:R-:W-:Y:S02]  /*70c0*/  LOP3.LUT R12, R9, 0xfffffffe, RZ, 0xc0, !PT ;  /* 0xfffffffe090c7812 */ /* 0x000fe400078ec0ff */
[----:B------:R-:W-:Y:S02]  /*70d0*/  LEA.HI R6, R6, R5, RZ, 0x4 ;  /* 0x0000000506067211 */ /* 0x000fe400078f20ff */
[----:B------:R-:W-:Y:S01]  /*70e0*/  SHF.R.S32.HI R15, RZ, 0x1, R9 ;  /* 0x00000001ff0f7819 */ /* 0x000fe20000011409 */
[----:B------:R-:W-:Y:S01]  /*70f0*/  IMAD.IADD R13, R13, 0x1, -R12 ;  /* 0x000000010d0d7824 */ /* 0x000fe200078e0a0c */
[--C-:B-1----:R-:W-:Y:S02]  /*7100*/  SHF.R.S32.HI R11, RZ, 0x1, R14.reuse ;  /* 0x00000001ff0b7819 */ /* 0x102fe4000001140e */
[----:B------:R-:W-:Y:S02]  /*7110*/  SHF.R.S32.HI R14, RZ, 0x1f, R14 ;  /* 0x0000001fff0e7819 */ /* 0x000fe4000001140e */
[----:B------:R-:W-:-:S02]  /*7120*/  LOP3.LUT R12, R6, 0x1ffffff0, RZ, 0xc0, !PT ;  /* 0x1ffffff0060c7812 */ /* 0x000fc400078ec0ff */
[----:B------:R-:W-:Y:S02]  /*7130*/  LEA.HI R14, R14, R11, RZ, 0x4 ;  /* 0x0000000b0e0e7211 */ /* 0x000fe400078f20ff */
[----:B------:R-:W-:Y:S01]  /*7140*/  SHF.R.S32.HI R20, RZ, 0x1f, R9 ;  /* 0x0000001fff147819 */ /* 0x000fe20000011409 */
[----:B------:R-:W-:Y:S01]  /*7150*/  IMAD.IADD R9, R5, 0x1, -R12 ;  /* 0x0000000105097824 */ /* 0x000fe200078e0a0c */
[----:B------:R-:W-:Y:S02]  /*7160*/  LEA R6, R17, R16, 0xd ;  /* 0x0000001011067211 */ /* 0x000fe400078e68ff */
[----:B------:R-:W-:Y:S02]  /*7170*/  LOP3.LUT R14, R14, 0x1ffffff0, RZ, 0xc0, !PT ;  /* 0x1ffffff00e0e7812 */ /* 0x000fe400078ec0ff */
[----:B------:R-:W-:Y:S01]  /*7180*/  LEA.HI R20, R20, R15, RZ, 0x4 ;  /* 0x0000000f14147211 */ /* 0x000fe200078f20ff */
[C---:B------:R-:W-:Y:S01]  /*7190*/  VIADD R12, R6.reuse, 0x4000 ;  /* 0x00004000060c7836 */ /* 0x040fe20000000000 */
[----:B------:R-:W-:Y:S01]  /*71a0*/  LEA R9, R9, R10, 0x3 ;  /* 0x0000000a09097211 */ /* 0x000fe200078e18ff */
[----:B------:R-:W-:Y:S01]  /*71b0*/  VIADD R5, R6, 0x20c00 ;  /* 0x00020c0006057836 */ /* 0x000fe20000000000 */
[----:B------:R-:W-:Y:S01]  /*71c0*/  LOP3.LUT R20, R20, 0x1ffffff0, RZ, 0xc0, !PT ;  /* 0x1ffffff014147812 */ /* 0x000fe200078ec0ff */
[----:B------:R-:W-:Y:S01]  /*71d0*/  IMAD.IADD R11, R11, 0x1, -R14 ;  /* 0x000000010b0b7824 */ /* 0x000fe200078e0a0e */
[----:B------:R-:W-:Y:S01]  /*71e0*/  SHF.R.U32.HI R6, RZ, 0x4, R6 ;  /* 0x00000004ff067819 */ /* 0x000fe20000011606 */
[----:B------:R1:W-:Y:S01]  /*71f0*/  STL [R1+0x50], R9 ;  /* 0x0000500901007387 */ /* 0x0003e20000100800 */
[----:B------:R-:W-:-:S02]  /*7200*/  SHF.R.U32.HI R12, RZ, 0x4, R12 ;  /* 0x00000004ff0c7819 */ /* 0x000fc4000001160c */
[----:B------:R-:W-:Y:S02]  /*7210*/  SHF.R.U32.HI R5, RZ, 0x4, R5 ;  /* 0x00000004ff057819 */ /* 0x000fe40000011605 */
[----:B------:R-:W-:Y:S01]  /*7220*/  IADD3 R20, R15, -R20, RZ ;  /* 0x800000140f147210 */ /* 0x000fe20007ffe0ff */
[----:B------:R-:W-:Y:S01]  /*7230*/  IMAD.MOV.U32 R15, RZ, RZ, 0x40000040 ;  /* 0x40000040ff0f7424 */ /* 0x000fe200078e00ff */
[----:B------:R-:W-:Y:S02]  /*7240*/  LOP3.LUT R6, R6, 0x3fff, RZ, 0xc0, !PT ;  /* 0x00003fff06067812 */ /* 0x000fe400078ec0ff */
[----:B------:R-:W-:Y:S01]  /*7250*/  LOP3.LUT R12, R12, 0x3fff, RZ, 0xc0, !PT ;  /* 0x00003fff0c0c7812 */ /* 0x000fe200078ec0ff */
[----:B-1----:R-:W-:Y:S01]  /*7260*/  IMAD R9, R11, 0x8, R18 ;  /* 0x000000080b097824 */ /* 0x002fe200078e0212 */
[----:B------:R-:W-:Y:S01]  /*7270*/  LOP3.LUT R5, R5, 0x3fff, RZ, 0xc0, !PT ;  /* 0x00003fff05057812 */ /* 0x000fe200078ec0ff */
[----:B------:R-:W-:Y:S01]  /*7280*/  IMAD R10, R20, 0x8, R13 ;  /* 0x00000008140a7824 */ /* 0x000fe200078e020d */
[----:B------:R-:W-:Y:S01]  /*7290*/  MOV R11, 0x40000040 ;  /* 0x40000040000b7802 */ /* 0x000fe20000000f00 */
[----:B------:R-:W-:Y:S01]  /*72a0*/  IMAD.MOV.U32 R13, RZ, RZ, 0x40000040 ;  /* 0x40000040ff0d7424 */ /* 0x000fe200078e00ff */
[----:B------:R1:W-:Y:S01]  /*72b0*/  STL [R1+0x4c], R9 ;  /* 0x00004c0901007387 */ /* 0x0003e20000100800 */
[----:B------:R-:W-:-:S03]  /*72c0*/  LOP3.LUT R5, R5, 0x10000, RZ, 0xfc, !PT ;  /* 0x0001000005057812 */ /* 0x000fc600078efcff */
[----:B------:R2:W-:Y:S01]  /*72d0*/  STL [R1+0x44], R10 ;  /* 0x0000440a01007387 */ /* 0x0005e20000100800 */
[----:B-1----:R-:W-:Y:S02]  /*72e0*/  LOP3.LUT R9, R6, 0x10000, RZ, 0xfc, !PT ;  /* 0x0001000006097812 */ /* 0x002fe400078efcff */
[----:B------:R-:W-:Y:S02]  /*72f0*/  LOP3.LUT R6, R12, 0x10000, RZ, 0xfc, !PT ;  /* 0x000100000c067812 */ /* 0x000fe400078efcff */
[C---:B------:R-:W-:Y:S01]  /*7300*/  IADD3 R22, R9.reuse, 0x2, RZ ;  /* 0x0000000209167810 */ /* 0x040fe20007ffe0ff */
[C---:B------:R-:W-:Y:S01]  /*7310*/  VIADD R20, R9.reuse, 0x4 ;  /* 0x0000000409147836 */ /* 0x040fe20000000000 */
[----:B------:R1:W-:Y:S01]  /*7320*/  STL [R1+0x3c], R9 ;  /* 0x00003c0901007387 */ /* 0x0003e20000100800 */
[----:B------:R-:W-:Y:S01]  /*7330*/  VIADD R18, R9, 0x6 ;  /* 0x0000000609127836 */ /* 0x000fe20000000000 */
[C---:B------:R-:W-:Y:S01]  /*7340*/  IADD3 R14, R6.reuse, 0x2, RZ ;  /* 0x00000002060e7810 */ /* 0x040fe20007ffe0ff */
[C---:B--2---:R-:W-:Y:S01]  /*7350*/  VIADD R10, R6.reuse, 0x6 ;  /* 0x00000006060a7836 */ /* 0x044fe20000000000 */
[----:B------:R2:W-:Y:S01]  /*7360*/  STL [R1+0x5c], R5 ;  /* 0x00005c0501007387 */ /* 0x0005e20000100800 */
[----:B------:R-:W-:-:S03]  /*7370*/  VIADD R12, R6, 0x4 ;  /* 0x00000004060c7836 */ /* 0x000fc60000000000 */
[----:B------:R3:W-:Y:S01]  /*7380*/  STL [R1+0x38], R6 ;  /* 0x0000380601007387 */ /* 0x0007e20000100800 */
[----:B-1----:R-:W-:-:S03]  /*7390*/  VIADD R9, R7, 0x8 ;  /* 0x0000000807097836 */ /* 0x002fc60000000000 */
[----:B------:R1:W-:Y:S01]  /*73a0*/  STL.64 [R1+0x30], R22 ;  /* 0x0000301601007387 */ /* 0x0003e20000100a00 */
[C---:B------:R-:W-:Y:S01]  /*73b0*/  VIADD R9, R7.reuse, 0x14 ;  /* 0x0000001407097836 */ /* 0x040fe20000000000 */
[C---:B--2---:R-:W-:Y:S02]  /*73c0*/  IADD3 R5, R7.reuse, 0x4, RZ ;  /* 0x0000000407057810 */ /* 0x044fe40007ffe0ff */
[----:B------:R1:W-:Y:S01]  /*73d0*/  STL.64 [R1+0x28], R20 ;  /* 0x0000281401007387 */ /* 0x0003e20000100a00 */
[C---:B------:R-:W-:Y:S01]  /*73e0*/  IADD3 R5, R7.reuse, 0x10, RZ ;  /* 0x0000001007057810 */ /* 0x040fe20007ffe0ff */
[C---:B---3--:R-:W-:Y:S01]  /*73f0*/  VIADD R6, R7.reuse, 0xc ;  /* 0x0000000c07067836 */ /* 0x048fe20000000000 */
[C---:B------:R-:W-:Y:S01]  /*7400*/  IADD3 R5, R7.reuse, 0x1c, RZ ;  /* 0x0000001c07057810 */ /* 0x040fe20007ffe0ff */
[----:B------:R1:W-:Y:S01]  /*7410*/  STL.64 [R1+0x20], R18 ;  /* 0x0000201201007387 */ /* 0x0003e20000100a00 */
[----:B------:R-:W-:-:S03]  /*7420*/  VIADD R6, R7, 0x18 ;  /* 0x0000001807067836 */ /* 0x000fc60000000000 */
[----:B------:R1:W-:Y:S04]  /*7430*/  STL.64 [R1+0x8], R10 ;  /* 0x0000080a01007387 */ /* 0x0003e80000100a00 */
[----:B------:R1:W-:Y:S04]  /*7440*/  STL.64 [R1+0x18], R14 ;  /* 0x0000180e01007387 */ /* 0x0003e80000100a00 */
[----:B------:R1:W-:Y:S02]  /*7450*/  STL.64 [R1+0x10], R12 ;  /* 0x0000100c01007387 */ /* 0x0003e40000100a00 */
.L_x_1531:
[----:B------:R-:W-:-:S06]  /*7460*/  ULOP3.LUT UR4, UR36, 0x1, URZ, 0xfc, !UPT ;  /* 0x0000000124047892 */ /* 0x000fcc000f8efc3f */
[----:B------:R-:W-:-:S05]  /*7470*/  IMAD.U32 R5, RZ, RZ, UR4 ;  /* 0x00000004ff057e24 */ /* 0x000fca000f8e00ff */
[----:B------:R-:W-:-:S13]  /*7480*/  ISETP.NE.AND P0, PT, R5, 0x3, PT ;  /* 0x000000030500780c */ /* 0x000fda0003f05270 */
[----:B------:R-:W-:Y:S05]  /*7490*/  @!P0 BRA `(.L_x_1521) ;  /* 0x0000000000048947 */ /* 0x000fea0003800000 */
[----:B------:R-:W-:Y:S01]  /*74a0*/  BPT.TRAP 0x1 ;  /* 0x000000040000795c */ /* 0x000fe20000300000 */
.L_x_1521:
[----:B------:R-:W-:Y:S01]  /*74b0*/  IMAD R6, R0, 0x8, R16 ;  /* 0x0000000800067824 */ /* 0x000fe200078e0210 */
[----:B-1----:R-:W-:-:S04]  /*74c0*/  SHF.L.U32 R23, R4, 0x1f, RZ ;  /* 0x0000001f04177819 */ /* 0x002fc800000006ff */
[----:B------:R1:W2:Y:S01]  /*74d0*/  SYNCS.PHASECHK.TRANS64.TRYWAIT P1, [R6+URZ+0x30c10], R23 ;  /* 0x030c1017060075a7 */ /* 0x0002a2000802017f */
[----:B------:R-:W-:Y:S05]  /*74e0*/  @!P0 BRA `(.L_x_1522) ;  /* 0x0000000000048947 */ /* 0x000fea0003800000 */
[----:B------:R-:W-:Y:S01]  /*74f0*/  BPT.TRAP 0x1 ;  /* 0x000000040000795c */ /* 0x000fe20000300000 */
.L_x_1522:
[----:B------:R-:W-:-:S04]  /*7500*/  IADD3 R5, R16, 0x10000, RZ ;  /* 0x0001000010057810 */ /* 0x000fc80007ffe0ff */
[----:B------:R-:W-:-:S04]  /*7510*/  SHF.R.U32.HI R5, RZ, 0x4, R5 ;  /* 0x00000004ff057819 */ /* 0x000fc80000011605 */
[----:B------:R-:W-:-:S04]  /*7520*/  LOP3.LUT R5, R5, 0x3fff, RZ, 0xc0, !PT ;  /* 0x00003fff05057812 */ /* 0x000fc800078ec0ff */
[----:B------:R-:W-:Y:S01]  /*7530*/  LOP3.LUT R9, R5, 0x10000, RZ, 0xfc, !PT ;  /* 0x0001000005097812 */ /* 0x000fe200078efcff */
[----:B--2---:R-:W-:Y:S06]  /*7540*/  @P1 BRA `(.L_x_1523) ;  /* 0x0000000000081947 */ /* 0x004fec0003800000 */
[----:B------:R-:W2:Y:S02]  /*7550*/  SYNCS.PHASECHK.TRANS64.TRYWAIT P1, [R6+URZ+0x30c10], R23 ;  /* 0x030c1017060075a7 */ /* 0x000ea4000802017f */
[----:B--2---:R-:W-:Y:S05]  /*7560*/  @!P1 BRA `(.L_x_1524) ;  /* 0x000000e400789947 */ /* 0x004fea0003800000 */
.L_x_1523:
        /* <DEDUP_REMOVED lines=38> */
[C---:B------:R-:W-:Y:S02]  /*77d0*/  IMAD R18, R0.reuse, 0x80, R11 ;  /* 0x0000008000127824 */ /* 0x040fe400078e020b */
[----:B------:R-:W-:Y:S01]  /*77e0*/  IMAD R14, R0, 0x80, R13 ;  /* 0x00000080000e7824 */ /* 0x000fe200078e020d */
[C---:B------:R-:W-:Y:S01]  /*77f0*/  LEA R9, R3.reuse, R10, 0x1 ;  /* 0x0000000a03097211 */ /* 0x040fe200078e08ff */
[C---:B------:R-:W-:Y:S01]  /*7800*/  IMAD R11, R3.reuse, 0x2, R12 ;  /* 0x00000002030b7824 */ /* 0x040fe200078e020c */
[C---:B------:R-:W-:Y:S01]  /*7810*/  LEA R21, R3.reuse, R18, 0x1 ;  /* 0x0000001203157211 */ /* 0x040fe200078e08ff */
[----:B------:R-:W-:Y:S02]  /*7820*/  IMAD R19, R3, 0x2, R14 ;  /* 0x0000000203137824 */ /* 0x000fe400078e020e */
[----:B------:R-:W-:-:S02]  /*7830*/  IMAD R17, R9, 0x4, R16 ;  /* 0x0000000409117824 */ /* 0x000fc400078e0210 */
        /* <DEDUP_REMOVED lines=18> */
.L_x_1525:
[----:B------:R1:W1:Y:S01]  /*7960*/  SYNCS.PHASECHK.TRANS64.TRYWAIT P1, [R6+URZ+0x30c30], R23 ;  /* 0x030c3017060075a7 */ /* 0x000262000802017f */
[----:B------:R-:W-:Y:S05]  /*7970*/  @!P0 BRA `(.L_x_1526) ;  /* 0x0000000000048947 */ /* 0x000fea0003800000 */
[----:B------:R-:W-:Y:S01]  /*7980*/  BPT.TRAP 0x1 ;  /* 0x000000040000795c */ /* 0x000fe20000300000 */
.L_x_1526:
[----:B-1----:R-:W-:Y:S05]  /*7990*/  @P1 BRA `(.L_x_1527) ;  /* 0x0000000000081947 */ /* 0x002fea0003800000 */
[----:B------:R-:W1:Y:S02]  /*79a0*/  SYNCS.PHASECHK.TRANS64.TRYWAIT P1, [R6+URZ+0x30c30], R23 ;  /* 0x030c3017060075a7 */ /* 0x000e64000802017f */
[----:B-1----:R-:W-:Y:S05]  /*79b0*/  @!P1 BRA `(.L_x_1528) ;  /* 0x000000e000789947 */ /* 0x002fea0003800000 */
.L_x_1527:
        /* <DEDUP_REMOVED lines=17> */
[----:B------:R-:W-:Y:S01]  /*7ad0*/  FMUL.FTZ R205, R83, UR8 ;  /* 0x0000000853cd7c20 */ /* 0x000fe20008410000 */
[----:B------:R-:W-:Y:S01]  /*7ae0*/  IMAD R25, R0, 0x400, R25 ;  /* 0x0000040000197824 */ /* 0x000fe200078e0219 */
        /* <DEDUP_REMOVED lines=65> */
[C---:B------:R-:W-:Y:S01]  /*7f00*/  IADD3 R227, R7.reuse, 0x4, RZ ;  /* 0x0000000407e37810 */ /* 0x040fe20007ffe0ff */
        /* <DEDUP_REMOVED lines=13> */
[C---:B------:R-:W-:Y:S01]  /*7fe0*/  VIADD R213, R7.reuse, 0xc ;  /* 0x0000000c07d57836 */ /* 0x040fe20000000000 */
[C---:B------:R-:W-:Y:S01]  /*7ff0*/  ISETP.GT.AND P2, PT, R8.reuse, RZ, PT ;  /* 0x000000ff0800720c */ /* 0x040fe20003f44270 */
[----:B------:R-:W4:Y:S01]  /*8000*/  MUFU.TANH R22, R22 ;  /* 0x0000001600167308 */ /* 0x000f220000002400 */
[----:B------:R1:W-:Y:S01]  /*8010*/  STL [R1+0x70], R2 ;  /* 0x0000700201007387 */ /* 0x0003e20000100800 */
[----:B------:R-:W-:Y:S01]  /*8020*/  ISETP.GT.AND P1, PT, R8, 0x8, PT ;  /* 0x000000080800780c */ /* 0x000fe20003f24270 */
[----:B------:R-:W-:-:S05]  /*8030*/  VIADD R222, R7, 0x14 ;  /* 0x0000001407de7836 */ /* 0x000fca0000000000 */
[----:B------:R-:W4:Y:S01]  /*8040*/  MUFU.TANH R204, R204 ;  /* 0x000000cc00cc7308 */ /* 0x000f220000002400 */
[----:B-1----:R-:W2:Y:S01]  /*8050*/  LDL.64 R2, [R1+0x18] ;  /* 0x0000180001027983 */ /* 0x002ea20000100a00 */
[----:B------:R-:W-:Y:S01]  /*8060*/  WARPGROUP.ARRIVE ;  /* 0x00000000000079c5 */ /* 0x000fe20000000000 */
[----:B------:R-:W-:-:S05]  /*8070*/  IADD3 R220, R7, 0x10, RZ ;  /* 0x0000001007dc7810 */ /* 0x000fca0007ffe0ff */
        /* <DEDUP_REMOVED lines=14> */
[----:B------:R-:W-:-:S05]  /*8160*/  VIADD R214, R7, 0x18 ;  /* 0x0000001807d67836 */ /* 0x000fca0000000000 */
        /* <DEDUP_REMOVED lines=78> */
[----:B------:R-:W-:Y:S01]  /*8650*/  MUFU.TANH R230, R230 ;  /* 0x000000e600e67308 */ /* 0x000fe20000002400 */
        /* <DEDUP_REMOVED lines=8> */
[----:B------:R-:W-:Y:S07]  /*86e0*/  SHFL.IDX PT, R217, R13, R222, 0x1f ;  /* 0x00001fde0dd97589 */ /* 0x000fee00000e0000 */
[----:B------:R3:W-:Y:S01]  /*86f0*/  MUFU.TANH R159, R105 ;  /* 0x00000069009f7308 */ /* 0x0007e20000002400 */
[----:B----4-:R-:W-:-:S07]  /*8700*/  FSEL R103, R207, -INF , P2 ;  /* 0xff800000cf677808 */ /* 0x010fce0001000000 */
        /* <DEDUP_REMOVED lines=13> */
[----:B------:R-:W-:Y:S01]  /*87e0*/  LEA R209, R0, R209, 0xa ;  /* 0x000000d100d17211 */ /* 0x000fe200078e50ff */
[----:B------:R-:W-:-:S03]  /*87f0*/  FFMA.FTZ R17, R17, UR5, -R106 ;  /* 0x0000000511117c23 */ /* 0x000fc6000801086a */
[----:B------:R-:W4:Y:S01]  /*8800*/  MUFU.TANH R93, R93 ;  /* 0x0000005d005d7308 */ /* 0x000f220000002400 */
[----:B------:R-:W-:Y:S01]  /*8810*/  FFMA.FTZ R106, R105, UR5, -R106 ;  /* 0x00000005696a7c23 */ /* 0x000fe2000801086a */
[----:B------:R-:W-:Y:S02]  /*8820*/  R2UR UR4, R209 ;  /* 0x00000000d10472ca */ /* 0x000fe400000e0000 */
[----:B-1----:R-:W-:-:S04]  /*8830*/  FSEL R108, R235, -INF , P2 ;  /* 0xff800000eb6c7808 */ /* 0x002fc80001000000 */
[----:B------:R-:W1:Y:S01]  /*8840*/  MUFU.TANH R237, R237 ;  /* 0x000000ed00ed7308 */ /* 0x000e620000002400 */
[----:B------:R-:W-:Y:S01]  /*8850*/  FSEL R105, R230, -INF , P2 ;  /* 0xff800000e6697808 */ /* 0x000fe20001000000 */
[----:B------:R-:W1:Y:S01]  /*8860*/  SHFL.IDX PT, R209, R13, R214, 0x1f ;  /* 0x00001fd60dd17589 */ /* 0x000e6200000e0000 */
[----:B--2---:R-:W-:-:S05]  /*8870*/  FSEL R109, R89, -INF , P1 ;  /* 0xff800000596d7808 */ /* 0x004fca0000800000 */
[----:B------:R-:W2:Y:S01]  /*8880*/  MUFU.TANH R94, R94 ;  /* 0x0000005e005e7308 */ /* 0x000ea20000002400 */
[----:B------:R-:W-:Y:S01]  /*8890*/  FFMA.FTZ R105, R105, UR5, -R122 ;  /* 0x0000000569697c23 */ /* 0x000fe2000801087a */
[----:B------:R-:W-:-:S06]  /*88a0*/  FFMA.FTZ R108, R108, UR5, -R107 ;  /* 0x000000056c6c7c23 */ /* 0x000fcc000801086b */
[----:B------:R4:W-:Y:S01]  /*88b0*/  MUFU.TANH R2, R132 ;  /* 0x0000008400027308 */ /* 0x0009e20000002400 */
[----:B------:R-:W-:Y:S01]  /*88c0*/  FFMA.FTZ R122, R109, UR5, -R122 ;  /* 0x000000056d7a7c23 */ /* 0x000fe2000801087a */
[----:B---3--:R-:W-:-:S06]  /*88d0*/  FSEL R109, R91, -INF , P2 ;  /* 0xff8000005b6d7808 */ /* 0x008fcc0001000000 */
[----:B------:R3:W2:Y:S01]  /*88e0*/  MUFU.TANH R156, R110 ;  /* 0x0000006e009c7308 */ /* 0x0006a20000002400 */
[----:B----4-:R-:W4:Y:S04]  /*88f0*/  SHFL.IDX PT, R132, R15, R229, 0x1f ;  /* 0x00001fe50f847589 */ /* 0x010f2800000e0000 */
[----:B------:R-:W-:Y:S01]  /*8900*/  SHFL.IDX PT, R136, R15, R7, 0x1f ;  /* 0x00001f070f887589 */ /* 0x000fe200000e0000 */
[----:B---3--:R-:W-:Y:S02]  /*8910*/  FSEL R110, R225, -INF , P1 ;  /* 0xff800000e16e7808 */ /* 0x008fe40000800000 */
[----:B------:R3:W-:Y:S01]  /*8920*/  MUFU.TANH R154, R111 ;  /* 0x0000006f009a7308 */ /* 0x0007e20000002400 */
[----:B------:R-:W-:Y:S02]  /*8930*/  SHFL.IDX PT, R134, R15, R227, 0x1f ;  /* 0x00001fe30f867589 */ /* 0x000fe400000e0000 */
[----:B------:R-:W-:Y:S01]  /*8940*/  FFMA.FTZ R107, R110, UR5, -R107 ;  /* 0x000000056e6b7c23 */ /* 0x000fe2000801086b */
[----:B------:R-:W-:-:S04]  /*8950*/  FSEL R110, R164, -INF , P2 ;  /* 0xff800000a46e7808 */ /* 0x000fc80001000000 */
[----:B------:R1:W-:Y:S01]  /*8960*/  MUFU.TANH R141, R125 ;  /* 0x0000007d008d7308 */ /* 0x0003e20000002400 */
[----:B---3--:R-:W-:Y:S04]  /*8970*/  SHFL.IDX PT, R111, R13, R227, 0x1f ;  /* 0x00001fe30d6f7589 */ /* 0x008fe800000e0000 */
[----:B------:R-:W3:Y:S03]  /*8980*/  SHFL.IDX PT, R13, R13, R129, 0x1f ;  /* 0x00001f810d0d7589 */ /* 0x000ee600000e0000 */
[----:B------:R2:W-:Y:S01]  /*8990*/  MUFU.TANH R142, R126 ;  /* 0x0000007e008e7308 */ /* 0x0005e20000002400 */
[----:B-1----:R-:W-:Y:S01]  /*89a0*/  FSEL R125, R163, -INF , P1 ;  /* 0xff800000a37d7808 */ /* 0x002fe20000800000 */
[----:B------:R-:W-:Y:S01]  /*89b0*/  FFMA.FTZ R109, R109, UR5, -R212 ;  /* 0x000000056d6d7c23 */ /* 0x000fe200080108d4 */
[----:B------:R-:W-:Y:S01]  /*89c0*/  FFMA.FTZ R110, R110, UR5, -R124 ;  /* 0x000000056e6e7c23 */ /* 0x000fe2000801087c */
[----:B------:R-:W-:-:S04]  /*89d0*/  FSEL R210, R93, -INF , P2 ;  /* 0xff8000005dd27808 */ /* 0x000fc80001000000 */
[----:B------:R-:W1:Y:S01]  /*89e0*/  MUFU.TANH R231, R231 ;  /* 0x000000e700e77308 */ /* 0x000e620000002400 */
[----:B--2---:R-:W-:Y:S01]  /*89f0*/  FSEL R126, R92, -INF , P1 ;  /* 0xff8000005c7e7808 */ /* 0x004fe20000800000 */
[----:B------:R-:W-:Y:S01]  /*8a00*/  FFMA.FTZ R212, R125, UR5, -R212 ;  /* 0x000000057dd47c23 */ /* 0x000fe200080108d4 */
[----:B------:R-:W-:-:S05]  /*8a10*/  FSEL R234, R237, -INF , P2 ;  /* 0xff800000edea7808 */ /* 0x000fca0001000000 */
[----:B------:R2:W-:Y:S01]  /*8a20*/  MUFU.TANH R5, R130 ;  /* 0x0000008200057308 */ /* 0x0005e20000002400 */
[----:B------:R-:W-:Y:S01]  /*8a30*/  FFMA.FTZ R124, R126, UR5, -R124 ;  /* 0x000000057e7c7c23 */ /* 0x000fe2000801087c */
[----:B------:R-:W-:Y:S02]  /*8a40*/  FSEL R125, R162, -INF , P1 ;  /* 0xff800000a27d7808 */ /* 0x000fe40000800000 */
[----:B------:R-:W-:Y:S02]  /*8a50*/  FSEL R216, R161, -INF , P2 ;  /* 0xff800000a1d87808 */ /* 0x000fe40001000000 */
[----:B------:R-:W-:Y:S02]  /*8a60*/  FSEL R133, R153, -INF , P2 ;  /* 0xff80000099857808 */ /* 0x000fe40001000000 */
[----:B------:R4:W-:Y:S01]  /*8a70*/  MUFU.TANH R6, R128 ;  /* 0x0000008000067308 */ /* 0x0009e20000002400 */
[----:B--2---:R-:W2:Y:S01]  /*8a80*/  SHFL.IDX PT, R130, R15, R213, 0x1f ;  /* 0x00001fd50f827589 */ /* 0x004ea200000e0000 */
[----:B------:R-:W-:Y:S01]  /*8a90*/  FSEL R126, R94, -INF , P1 ;  /* 0xff8000005e7e7808 */ /* 0x000fe20000800000 */
[----:B------:R-:W-:Y:S01]  /*8aa0*/  FFMA.FTZ R210, R210, UR5, -R217 ;  /* 0x00000005d2d27c23 */ /* 0x000fe200080108d9 */
[----:B------:R-:W-:Y:S01]  /*8ab0*/  FFMA.FTZ R234, R234, UR5, -R211 ;  /* 0x00000005eaea7c23 */ /* 0x000fe200080108d3 */
[----:B------:R-:W-:Y:S01]  /*8ac0*/  FFMA.FTZ R217, R125, UR5, -R217 ;  /* 0x000000057dd97c23 */ /* 0x000fe200080108d9 */
[----:B------:R-:W-:Y:S01]  /*8ad0*/  FSEL R12, R160, -INF , P1 ;  /* 0xff800000a00c7808 */ /* 0x000fe20000800000 */
[----:B------:R-:W-:Y:S01]  /*8ae0*/  FFMA.FTZ R211, R126, UR5, -R211 ;  /* 0x000000057ed37c23 */ /* 0x000fe200080108d3 */
[----:B------:R-:W-:Y:S01]  /*8af0*/  SHFL.IDX PT, R125, R15, R222, 0x1f ;  /* 0x00001fde0f7d7589 */ /* 0x000fe200000e0000 */
[----:B------:R-:W-:Y:S01]  /*8b00*/  FSEL R126, R152, -INF , P1 ;  /* 0xff800000987e7808 */ /* 0x000fe20000800000 */
[----:B------:R-:W2:Y:S02]  /*8b10*/  MUFU.TANH R236, R236 ;  /* 0x000000ec00ec7308 */ /* 0x000ea40000002400 */
[----:B----4-:R-:W4:Y:S01]  /*8b20*/  SHFL.IDX PT, R128, R15, R220, 0x1f ;  /* 0x00001fdc0f807589 */ /* 0x010f2200000e0000 */
[----:B------:R-:W-:Y:S01]  /*8b30*/  FFMA.FTZ R216, R216, UR5, -R209 ;  /* 0x00000005d8d87c23 */ /* 0x000fe200080108d1 */
[----:B------:R-:W-:-:S02]  /*8b40*/  FFMA.FTZ R133, R133, UR5, -R132 ;  /* 0x0000000585857c23 */ /* 0x000fc40008010884 */
[----:B------:R-:W-:Y:S02]  /*8b50*/  SHFL.IDX PT, R215, R15, R214, 0x1f ;  /* 0x00001fd60fd77589 */ /* 0x000fe400000e0000 */
[----:B------:R-:W4:Y:S02]  /*8b60*/  MUFU.TANH R112, R112 ;  /* 0x0000007000707308 */ /* 0x000f240000002400 */
[----:B------:R-:W4:Y:S01]  /*8b70*/  SHFL.IDX PT, R218, R224, R7, 0x1f ;  /* 0x00001f07e0da7589 */ /* 0x000f2200000e0000 */
[----:B------:R-:W-:Y:S01]  /*8b80*/  FFMA.FTZ R209, R12, UR5, -R209 ;  /* 0x000000050cd17c23 */ /* 0x000fe200080108d1 */
[----:B------:R-:W-:Y:S02]  /*8b90*/  FSEL R139, R159, -INF , P2 ;  /* 0xff8000009f8b7808 */ /* 0x000fe40001000000 */
[----:B------:R-:W-:Y:S01]  /*8ba0*/  SHFL.IDX PT, R221, R224, R227, 0x1f ;  /* 0x00001fe3e0dd7589 */ /* 0x000fe200000e0000 */
[----:B------:R-:W-:Y:S01]  /*8bb0*/  FSEL R138, R158, -INF , P1 ;  /* 0xff8000009e8a7808 */ /* 0x000fe20000800000 */
[----:B------:R-:W-:Y:S01]  /*8bc0*/  FFMA.FTZ R132, R126, UR5, -R132 ;  /* 0x000000057e847c23 */ /* 0x000fe20008010884 */
[----:B------:R-:W-:Y:S01]  /*8bd0*/  FSEL R137, R157, -INF , P2 ;  /* 0xff8000009d897808 */ /* 0x000fe20001000000 */
[----:B------:R2:W4:Y:S01]  /*8be0*/  SHFL.IDX PT, R126, R15, R129, 0x1f ;  /* 0x00001f810f7e7589 */ /* 0x00052200000e0000 */
[----:B------:R-:W-:Y:S01]  /*8bf0*/  FSEL R12, R156, -INF , P1 ;  /* 0xff8000009c0c7808 */ /* 0x000fe20000800000 */
[----:B------:R1:W4:Y:S02]  /*8c00*/  MUFU.TANH R144, R123 ;  /* 0x0000007b00907308 */ /* 0x0003240000002400 */
[----:B------:R4:W4:Y:S01]  /*8c10*/  SHFL.IDX PT, R223, R224, R213, 0x1f ;  /* 0x00001fd5e0df7589 */ /* 0x00092200000e0000 */
[--C-:B---3--:R-:W-:Y:S01]  /*8c20*/  FFMA.FTZ R139, R139, UR5, -R13.reuse ;  /* 0x000000058b8b7c23 */ /* 0x108fe2000801080d */
[----:B------:R-:W-:Y:S01]  /*8c30*/  FFMA.FTZ R138, R138, UR5, -R13 ;  /* 0x000000058a8a7c23 */ /* 0x000fe2000801080d */
[----:B------:R-:W-:Y:S01]  /*8c40*/  FSEL R135, R155, -INF , P2 ;  /* 0xff8000009b877808 */ /* 0x000fe20001000000 */
[----:B------:R-:W-:-:S02]  /*8c50*/  FFMA.FTZ R137, R137, UR5, -R136 ;  /* 0x0000000589897c23 */ /* 0x000fc40008010888 */
[----:B------:R3:W-:Y:S01]  /*8c60*/  MUFU.TANH R3, R131 ;  /* 0x0000008300037308 */ /* 0x0007e20000002400 */
[----:B-1----:R-:W-:Y:S01]  /*8c70*/  FSEL R123, R231, -INF , P2 ;  /* 0xff800000e77b7808 */ /* 0x002fe20001000000 */
[----:B------:R-:W-:Y:S01]  /*8c80*/  FFMA.FTZ R136, R12, UR5, -R136 ;  /* 0x000000050c887c23 */ /* 0x000fe20008010888 */
[----:B------:R-:W-:Y:S01]  /*8c90*/  FSEL R13, R154, -INF , P1 ;  /* 0xff8000009a0d7808 */ /* 0x000fe20000800000 */
[--C-:B------:R-:W-:Y:S01]  /*8ca0*/  FFMA.FTZ R135, R135, UR5, -R134.reuse ;  /* 0x0000000587877c23 */ /* 0x100fe20008010886 */
[----:B------:R-:W-:Y:S01]  /*8cb0*/  FSEL R219, R146, -INF , P1 ;  /* 0xff80000092db7808 */ /* 0x000fe20000800000 */
[----:B------:R-:W-:Y:S01]  /*8cc0*/  FFMA.FTZ R123, R123, UR5, -R111 ;  /* 0x000000057b7b7c23 */ /* 0x000fe2000801086f */
[----:B------:R-:W-:Y:S01]  /*8cd0*/  SHFL.IDX PT, R232, R14, R227, 0x1f ;  /* 0x00001fe30ee87589 */ /* 0x000fe200000e0000 */
[----:B------:R1:W-:Y:S01]  /*8ce0*/  MUFU.EX2 R12, R122 ;  /* 0x0000007a000c7308 */ /* 0x0003e20000000800 */
[----:B---3--:R-:W-:Y:S01]  /*8cf0*/  FSEL R131, R151, -INF , P2 ;  /* 0xff80000097837808 */ /* 0x008fe20001000000 */
[----:B------:R-:W-:Y:S01]  /*8d00*/  FFMA.FTZ R134, R13, UR5, -R134 ;  /* 0x000000050d867c23 */ /* 0x000fe20008010886 */
[----:B------:R-:W3:Y:S01]  /*8d10*/  SHFL.IDX PT, R222, R224, R222, 0x1f ;  /* 0x00001fdee0de7589 */ /* 0x000ee200000e0000 */
[----:B--2---:R-:W-:-:S04]  /*8d20*/  FSEL R129, R236, -INF , P2 ;  /* 0xff800000ec817808 */ /* 0x004fc80001000000 */
[----:B------:R-:W2:Y:S01]  /*8d30*/  MUFU.TANH R90, R90 ;  /* 0x0000005a005a7308 */ /* 0x000ea20000002400 */
[----:B-1----:R-:W-:Y:S01]  /*8d40*/  FSEL R122, R150, -INF , P1 ;  /* 0xff800000967a7808 */ /* 0x002fe20000800000 */
[--C-:B------:R-:W-:Y:S01]  /*8d50*/  FFMA.FTZ R131, R131, UR5, -R130.reuse ;  /* 0x0000000583837c23 */ /* 0x100fe20008010882 */
[----:B------:R-:W-:Y:S01]  /*8d60*/  FSEL R15, R148, -INF , P1 ;  /* 0xff800000940f7808 */ /* 0x000fe20000800000 */
[----:B------:R-:W-:Y:S02]  /*8d70*/  SHFL.IDX PT, R233, R14, R7, 0x1f ;  /* 0x00001f070ee97589 */ /* 0x000fe400000e0000 */
[----:B------:R-:W-:Y:S02]  /*8d80*/  FFMA.FTZ R130, R122, UR5, -R130 ;  /* 0x000000057a827c23 */ /* 0x000fe40008010882 */
[----:B------:R1:W-:Y:S01]  /*8d90*/  MUFU.EX2 R13, R123 ;  /* 0x0000007b000d7308 */ /* 0x0003e20000000800 */
[----:B----4-:R-:W-:Y:S01]  /*8da0*/  FSEL R122, R112, -INF , P1 ;  /* 0xff800000707a7808 */ /* 0x010fe20000800000 */
[--C-:B------:R-:W-:Y:S01]  /*8db0*/  FFMA.FTZ R129, R129, UR5, -R128.reuse ;  /* 0x0000000581817c23 */ /* 0x100fe20008010880 */
[----:B------:R4:W2:Y:S05]  /*8dc0*/  SHFL.IDX PT, R227, R224, R220, 0x1f ;  /* 0x00001fdce0e37589 */ /* 0x0008aa00000e0000 */
[----:B------:R-:W2:Y:S01]  /*8dd0*/  MUFU.TANH R140, R127 ;  /* 0x0000007f008c7308 */ /* 0x000ea20000002400 */
[----:B-1----:R-:W-:Y:S01]  /*8de0*/  FSEL R123, R149, -INF , P2 ;  /* 0xff800000957b7808 */ /* 0x002fe20001000000 */
[----:B------:R-:W-:Y:S01]  /*8df0*/  FFMA.FTZ R128, R122, UR5, -R128 ;  /* 0x000000057a807c23 */ /* 0x000fe20008010880 */
[----:B------:R-:W-:-:S05]  /*8e00*/  FSEL R122, R145, -INF , P2 ;  /* 0xff800000917a7808 */ /* 0x000fca0001000000 */
[----:B------:R-:W-:Y:S01]  /*8e10*/  MUFU.EX2 R98, R98 ;  /* 0x0000006200627308 */ /* 0x000fe20000000800 */
[--C-:B------:R-:W-:Y:S01]  /*8e20*/  FFMA.FTZ R123, R123, UR5, -R125.reuse ;  /* 0x000000057b7b7c23 */ /* 0x100fe2000801087d */
[----:B------:R-:W-:Y:S01]  /*8e30*/  FFMA.FTZ R125, R15, UR5, -R125 ;  /* 0x000000050f7d7c23 */ /* 0x000fe2000801087d */
[----:B------:R-:W-:Y:S01]  /*8e40*/  FSEL R213, R144, -INF , P1 ;  /* 0xff80000090d57808 */ /* 0x000fe20000800000 */
[--C-:B----4-:R-:W-:Y:S01]  /*8e50*/  FADD.FTZ R220, R24, -R218.reuse ;  /* 0x800000da18dc7221 */ /* 0x110fe20000010000 */
[----:B------:R-:W-:-:S03]  /*8e60*/  FADD.FTZ R218, R26, -R218 ;  /* 0x800000da1ada7221 */ /* 0x000fc60000010000 */
[----:B------:R-:W1:Y:S01]  /*8e70*/  MUFU.EX2 R119, R119 ;  /* 0x0000007700777308 */ /* 0x000e620000000800 */
[----:B------:R-:W-:Y:S01]  /*8e80*/  SHFL.IDX PT, R214, R224, R229, 0x1f ;  /* 0x00001fe5e0d67589 */ /* 0x000fe200000e0000 */
[----:B------:R-:W-:Y:S01]  /*8e90*/  IADD3 R26, R7, 0x1c, RZ ;  /* 0x0000001c071a7810 */ /* 0x000fe20007ffe0ff */
[----:B------:R-:W-:-:S05]  /*8ea0*/  FFMA.FTZ R122, R122, UR5, -R126 ;  /* 0x000000057a7a7c23 */ /* 0x000fca000801087e */
[----:B------:R-:W-:Y:S01]  /*8eb0*/  MUFU.TANH R114, R114 ;  /* 0x0000007200727308 */ /* 0x000fe20000002400 */
[----:B------:R-:W4:Y:S01]  /*8ec0*/  SHFL.IDX PT, R229, R14, R229, 0x1f ;  /* 0x00001fe50ee57589 */ /* 0x000f2200000e0000 */
[----:B------:R-:W-:-:S06]  /*8ed0*/  FFMA.FTZ R126, R213, UR5, -R126 ;  /* 0x00000005d57e7c23 */ /* 0x000fcc000801087e */
[----:B------:R-:W1:Y:S01]  /*8ee0*/  MUFU.EX2 R99, R99 ;  /* 0x0000006300637308 */ /* 0x000e620000000800 */
[----:B------:R-:W-:-:S07]  /*8ef0*/  FADD.FTZ R213, R29, -R223 ;  /* 0x800000df1dd57221 */ /* 0x000fce0000010000 */
[----:B------:R-:W1:Y:S08]  /*8f00*/  MUFU.TANH R113, R113 ;  /* 0x0000007100717308 */ /* 0x000e700000002400 */
[----:B------:R-:W1:Y:S08]  /*8f10*/  MUFU.TANH R115, R115 ;  /* 0x0000007300737308 */ /* 0x000e700000002400 */
[----:B------:R-:W1:Y:S01]  /*8f20*/  MUFU.EX2 R96, R96 ;  /* 0x0000006000607308 */ /* 0x000e620000000800 */
[----:B------:R-:W-:-:S07]  /*8f30*/  FFMA.FTZ R21, -R21, R21, 1 ;  /* 0x3f80000015157423 */ /* 0x000fce0000010115 */
[----:B------:R-:W-:Y:S08]  /*8f40*/  MUFU.TANH R116, R116 ;  /* 0x0000007400747308 */ /* 0x000ff00000002400 */
[----:B------:R-:W1:Y:S08]  /*8f50*/  MUFU.TANH R118, R118 ;  /* 0x0000007600767308 */ /* 0x000e700000002400 */
[----:B------:R-:W1:Y:S01]  /*8f60*/  MUFU.EX2 R95, R95 ;  /* 0x0000005f005f7308 */ /* 0x000e620000000800 */
[----:B------:R-:W-:-:S07]  /*8f70*/  FFMA.FTZ R22, -R22, R22, 1 ;  /* 0x3f80000016167423 */ /* 0x000fce0000010116 */
[----:B------:R-:W-:Y:S08]  /*8f80*/  MUFU.TANH R117, R117 ;  /* 0x0000007500757308 */ /* 0x000ff00000002400 */
[----:B------:R-:W1:Y:S08]  /*8f90*/  MUFU.TANH R121, R121 ;  /* 0x0000007900797308 */ /* 0x000e700000002400 */
[----:B------:R-:W1:Y:S08]  /*8fa0*/  MUFU.EX2 R97, R97 ;  /* 0x0000006100617308 */ /* 0x000e700000000800 */
[----:B------:R-:W1:Y:S01]  /*8fb0*/  MUFU.EX2 R104, R104 ;  /* 0x0000006800687308 */ /* 0x000e620000000800 */
[----:B------:R-:W-:Y:S01]  /*8fc0*/  FFMA.FTZ R205, -R205, R205, 1 ;  /* 0x3f800000cdcd7423 */ /* 0x000fe200000101cd */
[----:B------:R-:W-:Y:S01]  /*8fd0*/  FFMA.FTZ R23, -R23, R23, 1 ;  /* 0x3f80000017177423 */ /* 0x000fe20000010117 */
[----:B------:R-:W-:Y:S01]  /*8fe0*/  FFMA.FTZ R208, -R208, R208, 1 ;  /* 0x3f800000d0d07423 */ /* 0x000fe200000101d0 */
[----:B------:R-:W-:Y:S04]  /*8ff0*/  LDS R10, [R10+0x400] ;  /* 0x000400000a0a7984 */ /* 0x000fe80000000800 */
[----:B------:R3:W-:Y:S02]  /*9000*/  MUFU.EX2 R15, R124 ;  /* 0x0000007c000f7308 */ /* 0x0007e40000000800 */
[----:B---3--:R-:W-:Y:S01]  /*9010*/  FFMA.FTZ R124, R219, UR5, -R215 ;  /* 0x00000005db7c7c23 */ /* 0x008fe200080108d7 */
[----:B------:R-:W-:Y:S01]  /*9020*/  FADD.FTZ R219, R25, -R221 ;  /* 0x800000dd19db7221 */ /* 0x000fe20000010000 */
[----:B------:R-:W-:-:S04]  /*9030*/  VIADD R25, R7, 0x18 ;  /* 0x0000001807197836 */ /* 0x000fc80000000000 */
[----:B------:R3:W-:Y:S01]  /*9040*/  MUFU.EX2 R24, R212 ;  /* 0x000000d400187308 */ /* 0x0007e20000000800 */
[----:B------:R-:W-:Y:S01]  /*9050*/  FADD.FTZ R221, R27, -R221 ;  /* 0x800000dd1bdd7221 */ /* 0x000fe20000010000 */
[----:B------:R-:W-:Y:S02]  /*9060*/  VIADD R27, R7, 0xc ;  /* 0x0000000c071b7836 */ /* 0x000fe40000000000 */
[----:B---3--:R-:W-:Y:S02]  /*9070*/  FADD.FTZ R212, R31, -R223 ;  /* 0x800000df1fd47221 */ /* 0x008fe40000010000 */
[----:B------:R-:W-:Y:S04]  /*9080*/  SHFL.IDX PT, R223, R224, R25, 0x1f ;  /* 0x00001f19e0df7589 */ /* 0x000fe800000e0000 */
[----:B------:R3:W1:Y:S01]  /*9090*/  SHFL.IDX PT, R224, R224, R26, 0x1f ;  /* 0x00001f1ae0e07589 */ /* 0x00066200000e0000 */
[--C-:B------:R-:W-:Y:S01]  /*90a0*/  FADD.FTZ R33, R33, -R222.reuse ;  /* 0x800000de21217221 */ /* 0x100fe20000010000 */
[----:B------:R-:W-:-:S02]  /*90b0*/  FADD.FTZ R35, R35, -R222 ;  /* 0x800000de23237221 */ /* 0x000fc40000010000 */
[----:B------:R4:W1:Y:S01]  /*90c0*/  SHFL.IDX PT, R222, R14, R27, 0x1f ;  /* 0x00001f1b0ede7589 */ /* 0x00086200000e0000 */
[----:B--2---:R-:W-:Y:S01]  /*90d0*/  FSEL R127, R90, -INF , P1 ;  /* 0xff8000005a7f7808 */ /* 0x004fe20000800000 */
[--C-:B------:R-:W-:Y:S01]  /*90e0*/  FADD.FTZ R32, R32, -R227.reuse ;  /* 0x800000e320207221 */ /* 0x100fe20000010000 */
[----:B------:R-:W-:Y:S01]  /*90f0*/  FADD.FTZ R34, R34, -R227 ;  /* 0x800000e322227221 */ /* 0x000fe20000010000 */
[----:B------:R-:W-:Y:S01]  /*9100*/  FSEL R227, R5, -INF , P1 ;  /* 0xff80000005e37808 */ /* 0x000fe20000800000 */
[----:B---3--:R2:W-:Y:S01]  /*9110*/  MUFU.EX2 R26, R211 ;  /* 0x000000d3001a7308 */ /* 0x0085e20000000800 */
[----:B------:R-:W-:Y:S01]  /*9120*/  FFMA.FTZ R111, R127, UR5, -R111 ;  /* 0x000000057f6f7c23 */ /* 0x000fe2000801086f */
[----:B------:R-:W-:Y:S02]  /*9130*/  FSEL R127, R147, -INF , P2 ;  /* 0xff800000937f7808 */ /* 0x000fe40001000000 */
[----:B--2---:R-:W-:-:S04]  /*9140*/  FSEL R211, R6, -INF , P2 ;  /* 0xff80000006d37808 */ /* 0x004fc80001000000 */
[----:B----4-:R2:W-:Y:S01]  /*9150*/  MUFU.EX2 R27, R210 ;  /* 0x000000d2001b7308 */ /* 0x0105e20000000800 */
[----:B------:R-:W-:Y:S01]  /*9160*/  FFMA.FTZ R127, R127, UR5, -R215 ;  /* 0x000000057f7f7c23 */ /* 0x000fe200080108d7 */
[----:B------:R-:W-:Y:S01]  /*9170*/  FFMA.FTZ R211, R211, UR5, -R229 ;  /* 0x00000005d3d37c23 */ /* 0x000fe200080108e5 */
[----:B------:R-:W-:-:S05]  /*9180*/  FADD.FTZ R215, R28, -R214 ;  /* 0x800000d61cd77221 */ /* 0x000fca0000010000 */
[----:B------:R3:W-:Y:S01]  /*9190*/  MUFU.EX2 R25, R234 ;  /* 0x000000ea00197308 */ /* 0x0007e20000000800 */
[----:B--2---:R-:W-:Y:S01]  /*91a0*/  FFMA.FTZ R210, R227, UR5, -R229 ;  /* 0x00000005e3d27c23 */ /* 0x004fe200080108e5 */
[----:B------:R-:W-:Y:S01]  /*91b0*/  FFMA.FTZ R227, -R18, R18, 1 ;  /* 0x3f80000012e37423 */ /* 0x000fe20000010112 */
[----:B------:R-:W-:Y:S01]  /*91c0*/  FMUL.FTZ R229, R120, R220 ;  /* 0x000000dc78e57220 */ /* 0x000fe20000410000 */
[----:B------:R-:W-:Y:S01]  /*91d0*/  FSEL R28, R141, -INF , P2 ;  /* 0xff8000008d1c7808 */ /* 0x000fe20001000000 */
[----:B-1----:R-:W-:Y:S01]  /*91e0*/  FADD.FTZ R220, R39, -R224 ;  /* 0x800000e027dc7221 */ /* 0x002fe20000010000 */
[----:B------:R-:W-:Y:S02]  /*91f0*/  FSEL R31, R140, -INF , P1 ;  /* 0xff8000008c1f7808 */ /* 0x000fe40000800000 */
[----:B------:R1:W-:Y:S01]  /*9200*/  MUFU.EX2 R18, R217 ;  /* 0x000000d900127308 */ /* 0x0003e20000000800 */
[----:B---3--:R-:W-:Y:S02]  /*9210*/  VIADD R234, R7, 0x10 ;  /* 0x0000001007ea7836 */ /* 0x008fe40000000000 */
[--C-:B------:R-:W-:Y:S01]  /*9220*/  FADD.FTZ R36, R36, -R223.reuse ;  /* 0x800000df24247221 */ /* 0x100fe20000010000 */
[----:B------:R-:W-:Y:S01]  /*9230*/  FADD.FTZ R38, R38, -R223 ;  /* 0x800000df26267221 */ /* 0x000fe20000010000 */
[----:B------:R-:W-:Y:S01]  /*9240*/  FADD.FTZ R214, R30, -R214 ;  /* 0x800000d61ed67221 */ /* 0x000fe20000010000 */
[----:B------:R-:W-:Y:S01]  /*9250*/  FFMA.FTZ R39, -R20, R20, 1 ;  /* 0x3f80000014277423 */ /* 0x000fe20000010114 */
[----:B------:R2:W3:Y:S01]  /*9260*/  SHFL.IDX PT, R223, R14, R234, 0x1f ;  /* 0x00001fea0edf7589 */ /* 0x0004e200000e0000 */
[----:B-1----:R-:W-:Y:S01]  /*9270*/  FADD.FTZ R217, R37, -R224 ;  /* 0x800000e025d97221 */ /* 0x002fe20000010000 */
[----:B------:R-:W-:Y:S01]  /*9280*/  FMUL.FTZ R37, R227, R229 ;  /* 0x000000e5e3257220 */ /* 0x000fe20000410000 */
[----:B------:R-:W-:-:S02]  /*9290*/  FSEL R227, R4, -INF , P2 ;  /* 0xff80000004e37808 */ /* 0x000fc40001000000 */
[----:B------:R-:W-:Y:S01]  /*92a0*/  FSEL R224, R3, -INF , P1 ;  /* 0xff80000003e07808 */ /* 0x000fe20000800000 */
[----:B------:R-:W-:Y:S01]  /*92b0*/  FFMA.FTZ R20, -R19, R19, 1 ;  /* 0x3f80000013147423 */ /* 0x000fe20000010113 */
[----:B------:R-:W-:Y:S01]  /*92c0*/  FSEL R29, R143, -INF , P2 ;  /* 0xff8000008f1d7808 */ /* 0x000fe20001000000 */
[--C-:B------:R-:W-:Y:S01]  /*92d0*/  FFMA.FTZ R28, R28, UR5, -R232.reuse ;  /* 0x000000051c1c7c23 */ /* 0x100fe200080108e8 */
[----:B------:R-:W-:Y:S01]  /*92e0*/  FSEL R30, R142, -INF , P1 ;  /* 0xff8000008e1e7808 */ /* 0x000fe20000800000 */
[----:B------:R-:W-:Y:S01]  /*92f0*/  FFMA.FTZ R31, R31, UR5, -R232 ;  /* 0x000000051f1f7c23 */ /* 0x000fe200080108e8 */
[----:B--2---:R-:W-:Y:S01]  /*9300*/  IADD3 R234, R7, 0x14, RZ ;  /* 0x0000001407ea7810 */ /* 0x004fe20007ffe0ff */
[----:B------:R1:W-:Y:S01]  /*9310*/  MUFU.EX2 R19, R216 ;  /* 0x000000d800137308 */ /* 0x0003e20000000800 */
[----:B------:R-:W-:Y:S01]  /*9320*/  FMUL.FTZ R232, R119, R219 ;  /* 0x000000db77e87220 */ /* 0x000fe20000410000 */
[--C-:B------:R-:W-:Y:S01]  /*9330*/  FFMA.FTZ R219, R227, UR5, -R222.reuse ;  /* 0x00000005e3db7c23 */ /* 0x100fe200080108de */
[--C-:B------:R-:W-:Y:S01]  /*9340*/  FFMA.FTZ R29, R29, UR5, -R233.reuse ;  /* 0x000000051d1d7c23 */ /* 0x100fe200080108e9 */
[----:B------:R-:W-:Y:S01]  /*9350*/  FFMA.FTZ R30, R30, UR5, -R233 ;  /* 0x000000051e1e7c23 */ /* 0x000fe200080108e9 */
[----:B------:R2:W4:Y:S01]  /*9360*/  SHFL.IDX PT, R229, R14, R234, 0x1f ;  /* 0x00001fea0ee57589 */ /* 0x00052200000e0000 */
[----:B-1----:R-:W-:Y:S01]  /*9370*/  FMUL.FTZ R216, R98, R218 ;  /* 0x000000da62d87220 */ /* 0x002fe20000410000 */
[----:B------:R-:W-:-:S02]  /*9380*/  FFMA.FTZ R218, R224, UR5, -R222 ;  /* 0x00000005e0da7c23 */ /* 0x000fc400080108de */
[----:B------:R-:W-:Y:S01]  /*9390*/  LDS R222, [R9+0x400] ;  /* 0x0004000009de7984 */ /* 0x000fe20000000800 */
[C---:B------:R-:W-:Y:S02]  /*93a0*/  VIADD R233, R7.reuse, 0x18 ;  /* 0x0000001807e97836 */ /* 0x040fe40000000000 */
[----:B--2---:R-:W-:-:S03]  /*93b0*/  VIADD R234, R7, 0x1c ;  /* 0x0000001c07ea7836 */ /* 0x004fc60000000000 */
[----:B------:R-:W1:Y:S01]  /*93c0*/  SHFL.IDX PT, R224, R14, R233, 0x1f ;  /* 0x00001fe90ee07589 */ /* 0x000e6200000e0000 */
[----:B------:R-:W-:Y:S01]  /*93d0*/  FMUL.FTZ R39, R39, R216 ;  /* 0x000000d827277220 */ /* 0x000fe20000410000 */
[----:B------:R-:W-:Y:S02]  /*93e0*/  FMUL.FTZ R216, R20, R232 ;  /* 0x000000e814d87220 */ /* 0x000fe40000410000 */
[----:B------:R2:W-:Y:S01]  /*93f0*/  MUFU.EX2 R20, R209 ;  /* 0x000000d100147308 */ /* 0x0005e20000000800 */
[----:B------:R3:W1:Y:S01]  /*9400*/  SHFL.IDX PT, R227, R14, R234, 0x1f ;  /* 0x00001fea0ee37589 */ /* 0x00066200000e0000 */
[----:B------:R-:W-:Y:S01]  /*9410*/  FMUL.FTZ R232, R99, R221 ;  /* 0x000000dd63e87220 */ /* 0x000fe20000410000 */
[----:B--2---:R-:W-:Y:S02]  /*9420*/  FSEL R209, R114, -INF , P1 ;  /* 0xff80000072d17808 */ /* 0x004fe40000800000 */
[----:B---3--:R-:W-:-:S03]  /*9430*/  FSEL R14, R2, -INF , P2 ;  /* 0xff800000020e7808 */ /* 0x008fc60001000000 */
        /* <DEDUP_REMOVED lines=8> */
[--C-:B----4-:R-:W-:Y:S01]  /*94c0*/  FFMA.FTZ R223, R223, UR5, -R229.reuse ;  /* 0x00000005dfdf7c23 */ /* 0x110fe200080108e5 */
[----:B------:R-:W-:Y:S01]  /*94d0*/  FFMA.FTZ R215, R21, UR5, -R229 ;  /* 0x0000000515d77c23 */ /* 0x000fe200080108e5 */
[----:B------:R-:W-:-:S05]  /*94e0*/  FSEL R229, R118, -INF , P1 ;  /* 0xff80000076e57808 */ /* 0x000fca0000800000 */
[----:B------:R3:W-:Y:S01]  /*94f0*/  MUFU.EX2 R14, R138 ;  /* 0x0000008a000e7308 */ /* 0x0007e20000000800 */
[----:B------:R-:W-:Y:S01]  /*9500*/  FMUL.FTZ R233, R95, R214 ;  /* 0x000000d65fe97220 */ /* 0x000fe20000410000 */
[----:B---3--:R-:W-:Y:S01]  /*9510*/  FMUL.FTZ R138, R22, R232 ;  /* 0x000000e8168a7220 */ /* 0x008fe20000410000 */
[----:B------:R-:W-:-:S05]  /*9520*/  FSEL R232, R116, -INF , P2 ;  /* 0xff80000074e87808 */ /* 0x000fca0001000000 */
[----:B------:R-:W3:Y:S01]  /*9530*/  MUFU.EX2 R100, R100 ;  /* 0x0000006400647308 */ /* 0x000ee20000000800 */
[----:B------:R-:W-:Y:S01]  /*9540*/  FFMA.FTZ R22, -R204, R204, 1 ;  /* 0x3f800000cc167423 */ /* 0x000fe200000101cc */
[--C-:B-1----:R-:W-:Y:S01]  /*9550*/  FFMA.FTZ R204, R229, UR5, -R224.reuse ;  /* 0x00000005e5cc7c23 */ /* 0x102fe200080108e0 */
[----:B------:R-:W-:Y:S01]  /*9560*/  FSEL R229, R121, -INF , P1 ;  /* 0xff80000079e57808 */ /* 0x000fe20000800000 */
[----:B------:R-:W-:Y:S01]  /*9570*/  FFMA.FTZ R214, R232, UR5, -R224 ;  /* 0x00000005e8d67c23 */ /* 0x000fe200080108e0 */
[----:B------:R-:W-:-:S03]  /*9580*/  FSEL R224, R117, -INF , P2 ;  /* 0xff80000075e07808 */ /* 0x000fc60001000000 */
[----:B------:R-:W1:Y:S01]  /*9590*/  MUFU.EX2 R101, R101 ;  /* 0x0000006500657308 */ /* 0x000e620000000800 */
[----:B------:R-:W-:Y:S01]  /*95a0*/  FMUL.FTZ R232, R97, R213 ;  /* 0x000000d561e87220 */ /* 0x000fe20000410000 */
[--C-:B------:R-:W-:Y:S01]  /*95b0*/  FFMA.FTZ R224, R224, UR5, -R227.reuse ;  /* 0x00000005e0e07c23 */ /* 0x100fe200080108e3 */
[----:B------:R-:W-:-:S05]  /*95c0*/  FFMA.FTZ R213, R229, UR5, -R227 ;  /* 0x00000005e5d57c23 */ /* 0x000fca00080108e3 */
[----:B------:R4:W-:Y:S01]  /*95d0*/  MUFU.EX2 R21, R137 ;  /* 0x0000008900157308 */ /* 0x0009e20000000800 */
[----:B------:R-:W-:Y:S01]  /*95e0*/  FFMA.FTZ R227, -R207, R207, 1 ;  /* 0x3f800000cfe37423 */ /* 0x000fe200000101cf */
[----:B------:R-:W-:Y:S01]  /*95f0*/  FMUL.FTZ R207, R104, R212 ;  /* 0x000000d468cf7220 */ /* 0x000fe20000410000 */
[----:B----4-:R-:W-:Y:S01]  /*9600*/  FMUL.FTZ R137, R22, R233 ;  /* 0x000000e916897220 */ /* 0x010fe20000410000 */
[----:B------:R-:W-:-:S04]  /*9610*/  VIADD R233, R7, 0x8 ;  /* 0x0000000807e97836 */ /* 0x000fc80000000000 */
[----:B------:R-:W4:Y:S01]  /*9620*/  MUFU.EX2 R102, R102 ;  /* 0x0000006600667308 */ /* 0x000f220000000800 */
[----:B--2---:R-:W-:Y:S01]  /*9630*/  FMUL.FTZ R33, R103, R33 ;  /* 0x0000002167217220 */ /* 0x004fe20000410000 */
[----:B------:R2:W4:Y:S01]  /*9640*/  SHFL.IDX PT, R212, R222, R233, 0x1f ;  /* 0x00001fe9ded47589 */ /* 0x00052200000e0000 */
[----:B---3--:R-:W-:Y:S01]  /*9650*/  FMUL.FTZ R34, R100, R34 ;  /* 0x0000002264227220 */ /* 0x008fe20000410000 */
[----:B------:R-:W-:Y:S01]  /*9660*/  FMUL.FTZ R207, R205, R207 ;  /* 0x000000cfcdcf7220 */ /* 0x000fe20000410000 */
[----:B------:R-:W-:-:S03]  /*9670*/  FMUL.FTZ R205, R227, R33 ;  /* 0x00000021e3cd7220 */ /* 0x000fc60000410000 */
[----:B------:R3:W-:Y:S01]  /*9680*/  MUFU.EX2 R22, R136 ;  /* 0x0000008800167308 */ /* 0x0007e20000000800 */
[----:B------:R-:W-:Y:S01]  /*9690*/  FFMA.FTZ R228, -R228, R228, 1 ;  /* 0x3f800000e4e47423 */ /* 0x000fe200000101e4 */
[----:B--2---:R-:W-:Y:S02]  /*96a0*/  VIADD R233, R7, 0xc ;  /* 0x0000000c07e97836 */ /* 0x004fe40000000000 */
[----:B-1----:R-:W-:Y:S01]  /*96b0*/  FMUL.FTZ R35, R101, R35 ;  /* 0x0000002365237220 */ /* 0x002fe20000410000 */
[----:B------:R-:W-:Y:S01]  /*96c0*/  IADD3 R227, R7, 0x10, RZ ;  /* 0x0000001007e37810 */ /* 0x000fe20007ffe0ff */
[----:B---3--:R-:W-:Y:S02]  /*96d0*/  FMUL.FTZ R136, R23, R232 ;  /* 0x000000e817887220 */ /* 0x008fe40000410000 */
[----:B------:R1:W-:Y:S01]  /*96e0*/  SHFL.IDX PT, R232, R222, R233, 0x1f ;  /* 0x00001fe9dee87589 */ /* 0x0003e200000e0000 */
[----:B------:R2:W-:Y:S01]  /*96f0*/  MUFU.EX2 R23, R135 ;  /* 0x0000008700177308 */ /* 0x0005e20000000800 */
[----:B-1----:R-:W-:-:S02]  /*9700*/  VIADD R233, R7, 0x18 ;  /* 0x0000001807e97836 */ /* 0x002fc40000000000 */
[----:B--2---:R-:W-:Y:S01]  /*9710*/  FMUL.FTZ R135, R208, R34 ;  /* 0x00000022d0877220 */ /* 0x004fe20000410000 */
[----:B------:R-:W-:Y:S01]  /*9720*/  FFMA.FTZ R34, -R88, R88, 1 ;  /* 0x3f80000058227423 */ /* 0x000fe20000010158 */
[----:B------:R-:W-:-:S03]  /*9730*/  FMUL.FTZ R88, R228, R35 ;  /* 0x00000023e4587220 */ /* 0x000fc60000410000 */
[----:B------:R-:W1:Y:S01]  /*9740*/  MUFU.EX2 R17, R17 ;  /* 0x0000001100117308 */ /* 0x000e620000000800 */
[----:B------:R-:W2:Y:S04]  /*9750*/  SHFL.IDX PT, R208, R222, R7, 0x1f ;  /* 0x00001f07ded07589 */ /* 0x000ea800000e0000 */
[----:B------:R-:W-:Y:S04]  /*9760*/  SHFL.IDX PT, R228, R222, R227, 0x1f ;  /* 0x00001fe3dee47589 */ /* 0x000fe800000e0000 */
[----:B------:R-:W3:Y:S01]  /*9770*/  SHFL.IDX PT, R227, R222, R233, 0x1f ;  /* 0x00001fe9dee37589 */ /* 0x000ee200000e0000 */
[----:B------:R-:W2:Y:S01]  /*9780*/  MUFU.EX2 R107, R107 ;  /* 0x0000006b006b7308 */ /* 0x000ea20000000800 */
[----:B----4-:R-:W-:Y:S01]  /*9790*/  FMUL.FTZ R32, R102, R32 ;  /* 0x0000002066207220 */ /* 0x010fe20000410000 */
[----:B------:R-:W-:Y:S01]  /*97a0*/  FFMA.FTZ R206, -R206, R206, 1 ;  /* 0x3f800000cece7423 */ /* 0x000fe200000101ce */
[----:B------:R-:W-:-:S03]  /*97b0*/  IADD3 R229, R7, 0x4, RZ ;  /* 0x0000000407e57810 */ /* 0x000fc60007ffe0ff */
[----:B------:R-:W-:Y:S02]  /*97c0*/  FMUL.FTZ R206, R206, R32 ;  /* 0x00000020cece7220 */ /* 0x000fe40000410000 */
[----:B------:R-:W4:Y:S01]  /*97d0*/  MUFU.EX2 R110, R110 ;  /* 0x0000006e006e7308 */ /* 0x000f220000000800 */
[----:B-1----:R-:W-:-:S07]  /*97e0*/  FMUL.FTZ R36, R17, R36 ;  /* 0x0000002411247220 */ /* 0x002fce0000410000 */
[----:B------:R-:W1:Y:S08]  /*97f0*/  MUFU.EX2 R109, R109 ;  /* 0x0000006d006d7308 */ /* 0x000e700000000800 */
[----:B------:R2:W-:Y:S02]  /*9800*/  MUFU.EX2 R32, R134 ;  /* 0x0000008600207308 */ /* 0x0005e40000000800 */
[----:B--2---:R2:W1:Y:S06]  /*9810*/  SHFL.IDX PT, R134, R222, R229, 0x1f ;  /* 0x00001fe5de867589 */ /* 0x00446c00000e0000 */
[----:B------:R3:W-:Y:S01]  /*9820*/  MUFU.EX2 R33, R133 ;  /* 0x0000008500217308 */ /* 0x0007e20000000800 */
[----:B------:R-:W-:Y:S01]  /*9830*/  FADD.FTZ R44, R44, -R212 ;  /* 0x800000d42c2c7221 */ /* 0x000fe20000010000 */
[----:B--2---:R-:W-:-:S02]  /*9840*/  VIADD R229, R7, 0x14 ;  /* 0x0000001407e57836 */ /* 0x004fc40000000000 */
[----:B---3--:R-:W-:Y:S01]  /*9850*/  FMUL.FTZ R133, R34, R36 ;  /* 0x0000002422857220 */ /* 0x008fe20000410000 */
[----:B------:R-:W-:Y:S01]  /*9860*/  FFMA.FTZ R225, -R225, R225, 1 ;  /* 0x3f800000e1e17423 */ /* 0x000fe200000101e1 */
[----:B------:R-:W-:Y:S02]  /*9870*/  FMUL.FTZ R220, R107, R220 ;  /* 0x000000dc6bdc7220 */ /* 0x000fe40000410000 */
[----:B------:R-:W2:Y:S01]  /*9880*/  SHFL.IDX PT, R229, R222, R229, 0x1f ;  /* 0x00001fe5dee57589 */ /* 0x000ea200000e0000 */
[----:B------:R-:W-:Y:S01]  /*9890*/  FADD.FTZ R46, R46, -R212 ;  /* 0x800000d42e2e7221 */ /* 0x000fe20000010000 */
[----:B------:R3:W-:Y:S01]  /*98a0*/  MUFU.EX2 R36, R130 ;  /* 0x0000008200247308 */ /* 0x0007e20000000800 */
[--C-:B------:R-:W-:Y:S01]  /*98b0*/  FADD.FTZ R40, R40, -R208.reuse ;  /* 0x800000d028287221 */ /* 0x100fe20000010000 */
[----:B------:R-:W-:Y:S01]  /*98c0*/  FADD.FTZ R42, R42, -R208 ;  /* 0x800000d02a2a7221 */ /* 0x000fe20000010000 */
[----:B------:R-:W-:Y:S01]  /*98d0*/  FADD.FTZ R208, R52, -R227 ;  /* 0x800000e334d07221 */ /* 0x000fe20000010000 */
[----:B------:R-:W-:Y:S01]  /*98e0*/  FFMA.FTZ R52, -R164, R164, 1 ;  /* 0x3f800000a4347423 */ /* 0x000fe200000101a4 */
[----:B----4-:R-:W-:Y:S01]  /*98f0*/  FMUL.FTZ R44, R110, R44 ;  /* 0x0000002c6e2c7220 */ /* 0x010fe20000410000 */
[----:B------:R-:W-:Y:S01]  /*9900*/  FFMA.FTZ R92, -R92, R92, 1 ;  /* 0x3f8000005c5c7423 */ /* 0x000fe2000001015c */
[----:B---3--:R-:W-:Y:S01]  /*9910*/  FADD.FTZ R130, R45, -R232 ;  /* 0x800000e82d827221 */ /* 0x008fe20000010000 */
[----:B------:R3:W-:Y:S01]  /*9920*/  MUFU.EX2 R35, R131 ;  /* 0x0000008300237308 */ /* 0x0007e20000000800 */
[----:B------:R-:W-:Y:S01]  /*9930*/  FFMA.FTZ R91, -R91, R91, 1 ;  /* 0x3f8000005b5b7423 */ /* 0x000fe2000001015b */
[----:B------:R-:W-:Y:S01]  /*9940*/  FMUL.FTZ R46, R15, R46 ;  /* 0x0000002e0f2e7220 */ /* 0x000fe20000410000 */
[----:B-1----:R-:W-:Y:S01]  /*9950*/  FMUL.FTZ R130, R109, R130 ;  /* 0x000000826d827220 */ /* 0x002fe20000410000 */
[----:B------:R-:W1:Y:S01]  /*9960*/  SHFL.IDX PT, R222, R222, R234, 0x1f ;  /* 0x00001feadede7589 */ /* 0x000e6200000e0000 */
[----:B------:R-:W-:-:S03]  /*9970*/  FMUL.FTZ R52, R52, R44 ;  /* 0x0000002c34347220 */ /* 0x000fc60000410000 */
[----:B------:R-:W4:Y:S01]  /*9980*/  MUFU.EX2 R105, R105 ;  /* 0x0000006900697308 */ /* 0x000f220000000800 */
[----:B---3--:R-:W-:Y:S01]  /*9990*/  FMUL.FTZ R131, R225, R220 ;  /* 0x000000dce1837220 */ /* 0x008fe20000410000 */
[----:B------:R-:W-:Y:S02]  /*99a0*/  VIADD R220, R7, 0x8 ;  /* 0x0000000807dc7836 */ /* 0x000fe40000000000 */
[----:B------:R-:W-:Y:S01]  /*99b0*/  FMUL.FTZ R44, R92, R46 ;  /* 0x0000002e5c2c7220 */ /* 0x000fe20000410000 */
[----:B------:R-:W-:-:S03]  /*99c0*/  FMUL.FTZ R46, R91, R130 ;  /* 0x000000825b2e7220 */ /* 0x000fc60000410000 */
[----:B------:R-:W3:Y:S01]  /*99d0*/  MUFU.EX2 R106, R106 ;  /* 0x0000006a006a7308 */ /* 0x000ee20000000800 */
[----:B------:R-:W1:Y:S01]  /*99e0*/  SHFL.IDX PT, R91, R10, R220, 0x1f ;  /* 0x00001fdc0a5b7589 */ /* 0x000e6200000e0000 */
[--C-:B------:R-:W-:Y:S01]  /*99f0*/  FADD.FTZ R41, R41, -R134.reuse ;  /* 0x8000008629297221 */ /* 0x100fe20000010000 */
[----:B------:R-:W-:-:S05]  /*9a00*/  FADD.FTZ R43, R43, -R134 ;  /* 0x800000862b2b7221 */ /* 0x000fca0000010000 */
[----:B------:R-:W1:Y:S01]  /*9a10*/  MUFU.EX2 R108, R108 ;  /* 0x0000006c006c7308 */ /* 0x000e620000000800 */
[----:B--2---:R-:W-:Y:S01]  /*9a20*/  FADD.FTZ R134, R49, -R229 ;  /* 0x800000e531867221 */ /* 0x004fe20000010000 */
[----:B------:R-:W-:-:S06]  /*9a30*/  FFMA.FTZ R45, -R230, R230, 1 ;  /* 0x3f800000e62d7423 */ /* 0x000fcc00000101e6 */
[----:B------:R-:W2:Y:S01]  /*9a40*/  MUFU.EX2 R111, R111 ;  /* 0x0000006f006f7308 */ /* 0x000ea20000000800 */
[----:B----4-:R-:W-:Y:S01]  /*9a50*/  FMUL.FTZ R49, R105, R40 ;  /* 0x0000002869317220 */ /* 0x010fe20000410000 */
[----:B------:R-:W-:Y:S01]  /*9a60*/  FMUL.FTZ R41, R13, R41 ;  /* 0x000000290d297220 */ /* 0x000fe20000410000 */
[----:B------:R-:W-:Y:S01]  /*9a70*/  FFMA.FTZ R226, -R226, R226, 1 ;  /* 0x3f800000e2e27423 */ /* 0x000fe200000101e2 */
[----:B------:R-:W-:Y:S01]  /*9a80*/  FADD.FTZ R47, R47, -R232 ;  /* 0x800000e82f2f7221 */ /* 0x000fe20000010000 */
[----:B------:R-:W-:Y:S01]  /*9a90*/  FMUL.FTZ R45, R45, R49 ;  /* 0x000000312d2d7220 */ /* 0x000fe20000410000 */
[----:B------:R-:W-:Y:S01]  /*9aa0*/  FFMA.FTZ R49, -R231, R231, 1 ;  /* 0x3f800000e7317423 */ /* 0x000fe200000101e7 */
[----:B---3--:R-:W-:Y:S01]  /*9ab0*/  FMUL.FTZ R38, R106, R38 ;  /* 0x000000266a267220 */ /* 0x008fe20000410000 */
[--C-:B------:R-:W-:Y:S01]  /*9ac0*/  FADD.FTZ R48, R48, -R228.reuse ;  /* 0x800000e430307221 */ /* 0x100fe20000010000 */
[----:B------:R-:W-:Y:S01]  /*9ad0*/  FADD.FTZ R50, R50, -R228 ;  /* 0x800000e432327221 */ /* 0x000fe20000010000 */
[----:B------:R3:W4:Y:S01]  /*9ae0*/  MUFU.EX2 R34, R132 ;  /* 0x0000008400227308 */ /* 0x0007220000000800 */
[--C-:B-1----:R-:W-:Y:S01]  /*9af0*/  FADD.FTZ R40, R53, -R222.reuse ;  /* 0x800000de35287221 */ /* 0x102fe20000010000 */
[----:B------:R-:W-:Y:S01]  /*9b00*/  FMUL.FTZ R49, R49, R41 ;  /* 0x0000002931317220 */ /* 0x000fe20000410000 */
[----:B------:R-:W-:Y:S01]  /*9b10*/  FMUL.FTZ R217, R108, R217 ;  /* 0x000000d96cd97220 */ /* 0x000fe20000410000 */
[----:B------:R-:W-:Y:S01]  /*9b20*/  FMUL.FTZ R38, R226, R38 ;  /* 0x00000026e2267220 */ /* 0x000fe20000410000 */
[----:B------:R-:W-:Y:S01]  /*9b30*/  FFMA.FTZ R90, -R90, R90, 1 ;  /* 0x3f8000005a5a7423 */ /* 0x000fe2000001015a */
[----:B------:R-:W-:Y:S01]  /*9b40*/  FFMA.FTZ R53, -R163, R163, 1 ;  /* 0x3f800000a3357423 */ /* 0x000fe200000101a3 */
[----:B------:R-:W-:Y:S01]  /*9b50*/  FFMA.FTZ R237, -R237, R237, 1 ;  /* 0x3f800000eded7423 */ /* 0x000fe200000101ed */
[----:B------:R-:W-:Y:S01]  /*9b60*/  FFMA.FTZ R93, -R93, R93, 1 ;  /* 0x3f8000005d5d7423 */ /* 0x000fe2000001015d */
[----:B---3--:R-:W-:Y:S01]  /*9b70*/  FFMA.FTZ R132, -R235, R235, 1 ;  /* 0x3f800000eb847423 */ /* 0x008fe200000101eb */
[----:B------:R-:W-:Y:S01]  /*9b80*/  FMUL.FTZ R47, R24, R47 ;  /* 0x0000002f182f7220 */ /* 0x000fe20000410000 */
[----:B------:R-:W-:Y:S01]  /*9b90*/  FMUL.FTZ R48, R25, R48 ;  /* 0x0000003019307220 */ /* 0x000fe20000410000 */
[----:B------:R-:W-:Y:S01]  /*9ba0*/  FMUL.FTZ R41, R26, R50 ;  /* 0x000000321a297220 */ /* 0x000fe20000410000 */
[----:B--2---:R-:W-:Y:S01]  /*9bb0*/  FMUL.FTZ R43, R111, R43 ;  /* 0x0000002b6f2b7220 */ /* 0x004fe20000410000 */
[----:B------:R-:W-:Y:S01]  /*9bc0*/  FFMA.FTZ R94, -R94, R94, 1 ;  /* 0x3f8000005e5e7423 */ /* 0x000fe2000001015e */
[----:B------:R-:W-:Y:S01]  /*9bd0*/  FMUL.FTZ R134, R27, R134 ;  /* 0x000000861b867220 */ /* 0x000fe20000410000 */
[C---:B------:R-:W-:Y:S01]  /*9be0*/  IADD3 R225, R7.reuse, 0x4, RZ ;  /* 0x0000000407e17810 */ /* 0x040fe20007ffe0ff */
[--C-:B------:R-:W-:Y:S01]  /*9bf0*/  FADD.FTZ R60, R60, -R91.reuse ;  /* 0x8000005b3c3c7221 */ /* 0x100fe20000010000 */
[C---:B------:R-:W-:Y:S01]  /*9c00*/  IADD3 R226, R7.reuse, 0x10, RZ ;  /* 0x0000001007e27810 */ /* 0x040fe20007ffe0ff */
        /* <DEDUP_REMOVED lines=8> */
[----:B------:R-:W-:Y:S01]  /*9c90*/  FMUL.FTZ R48, R93, R134 ;  /* 0x000000865d307220 */ /* 0x000fe20000410000 */
[----:B------:R-:W-:Y:S01]  /*9ca0*/  VIADD R217, R7, 0xc ;  /* 0x0000000c07d97836 */ /* 0x000fe20000000000 */
        /* <DEDUP_REMOVED lines=398> */
.L_x_1529:
        /* <DEDUP_REMOVED lines=13> */
[C---:B--2---:R-:W-:Y:S02]  /*b660*/  VIADD R5, R9.reuse, 0x9 ;  /* 0x0000000909057836 */ /* 0x044fe40000000000 */
        /* <DEDUP_REMOVED lines=54> */
.L_x_1530:
        /* <DEDUP_REMOVED lines=12> */
.L_x_1520:
[----:B------:R-:W-:-:S06]  /*ba90*/  UISETP.GE.AND UP0, UPT, UR40, UR37, UPT ;  /* 0x000000252800728c */ /* 0x000fcc000bf06270 */
[----:B------:R-:W-:-:S13]  /*baa0*/  PLOP3.LUT P0, PT, PT, PT, UP0, 0x80, 0x0 ;  /* 0x000000000000781c */ /* 0x000fda0003f0f008 */
[----:B------:R-:W-:Y:S05]  /*bab0*/  @P0 BRA `(.L_x_1532) ;  /* 0x0000005800080947 */ /* 0x000fea0003800000 */
[----:B------:R-:W2:Y:S01]  /*bac0*/  LDL.LU R21, [R1+0x48] ;  /* 0x0000480001157983 */ /* 0x000ea20000300800 */
[----:B------:R-:W3:Y:S01]  /*bad0*/  LDC R22, c[0x0][0x290] ;  /* 0x0000a400ff167b82 */ /* 0x000ee20000000800 */
[----:B------:R-:W-:Y:S01]  /*bae0*/  MOV R19, 0x40000040 ;  /* 0x4000004000137802 */ /* 0x000fe20000000f00 */
[----:B------:R-:W4:Y:S01]  /*baf0*/  S2R R5, SR_TID.X ;  /* 0x0000000000057919 */ /* 0x000f220000002100 */
[----:B------:R-:W5:Y:S01]  /*bb00*/  S2R R6, SR_TID.X ;  /* 0x0000000000067919 */ /* 0x000f620000002100 */
[----:B----4-:R-:W-:Y:S01]  /*bb10*/  IADD3 R5, R5, -0x80, RZ ;  /* 0xffffff8005057810 */ /* 0x010fe20007ffe0ff */
[----:B-----5:R-:W-:-:S03]  /*bb20*/  VIADD R9, R6, 0xffffff80 ;  /* 0xffffff8006097836 */ /* 0x020fc60000000000 */
[----:B------:R-:W-:Y:S02]  /*bb30*/  SHF.R.S32.HI R6, RZ, 0x1f, R5 ;  /* 0x0000001fff067819 */ /* 0x000fe40000011405 */
[----:B------:R-:W-:Y:S02]  /*bb40*/  SHF.R.S32.HI R8, RZ, 0x1f, R9 ;  /* 0x0000001fff087819 */ /* 0x000fe40000011409 */
[----:B------:R-:W-:Y:S02]  /*bb50*/  LEA.HI R7, R6, R5, RZ, 0x5 ;  /* 0x0000000506077211 */ /* 0x000fe400078f28ff */
[----:B------:R-:W-:Y:S02]  /*bb60*/  LEA.HI R11, R8, R9, RZ, 0x7 ;  /* 0x00000009080b7211 */ /* 0x000fe400078f38ff */
[----:B------:R-:W-:Y:S02]  /*bb70*/  LOP3.LUT R8, R7, 0xffffffe0, RZ, 0xc0, !PT ;  /* 0xffffffe007087812 */ /* 0x000fe400078ec0ff */
[----:B------:R-:W-:-:S02]  /*bb80*/  LEA.HI R6, R6, R5, RZ, 0x2 ;  /* 0x0000000506067211 */ /* 0x000fc400078f10ff */
[----:B------:R-:W-:Y:S01]  /*bb90*/  LOP3.LUT R10, R11, 0xffffff80, RZ, 0xc0, !PT ;  /* 0xffffff800b0a7812 */ /* 0x000fe200078ec0ff */
[----:B------:R-:W-:Y:S01]  /*bba0*/  IMAD.IADD R8, R5, 0x1, -R8 ;  /* 0x0000000105087824 */ /* 0x000fe200078e0a08 */
[----:B------:R-:W-:Y:S02]  /*bbb0*/  LOP3.LUT R6, R6, 0xfffffffc, RZ, 0xc0, !PT ;  /* 0xfffffffc06067812 */ /* 0x000fe400078ec0ff */
[----:B------:R-:W-:Y:S01]  /*bbc0*/  SHF.R.S32.HI R20, RZ, 0x7, R11 ;  /* 0x00000007ff147819 */ /* 0x000fe2000001140b */
[----:B------:R-:W-:Y:S01]  /*bbd0*/  IMAD.IADD R9, R9, 0x1, -R10 ;  /* 0x0000000109097824 */ /* 0x000fe200078e0a0a */
[----:B------:R-:W-:Y:S02]  /*bbe0*/  SHF.R.S32.HI R7, RZ, 0x1f, R8 ;  /* 0x0000001fff077819 */ /* 0x000fe40000011408 */
[----:B------:R-:W-:Y:S02]  /*bbf0*/  IADD3 R10, R5, -R6, RZ ;  /* 0x80000006050a7210 */ /* 0x000fe40007ffe0ff */
        /* <DEDUP_REMOVED lines=9> */
[--C-:B------:R-:W-:Y:S01]  /*bc90*/  SHF.R.S32.HI R9, RZ, 0x2, R12.reuse ;  /* 0x00000002ff097819 */ /* 0x100fe2000001140c */
[----:B------:R-:W-:Y:S01]  /*bca0*/  VIADD R13, R8, 0x10 ;  /* 0x00000010080d7836 */ /* 0x000fe20000000000 */
[----:B------:R-:W-:Y:S02]  /*bcb0*/  SHF.R.S32.HI R12, RZ, 0x1f, R12 ;  /* 0x0000001fff0c7819 */ /* 0x000fe4000001140c */
[----:B------:R-:W-:Y:S02]  /*bcc0*/  LEA.HI R11, R20, R20, RZ, 0x1 ;  /* 0x00000014140b7211 */ /* 0x000fe400078f08ff */
[----:B------:R-:W-:-:S02]  /*bcd0*/  LOP3.LUT R5, R5, 0x1ffffff0, RZ, 0xc0, !PT ;  /* 0x1ffffff005057812 */ /* 0x000fc400078ec0ff */
[----:B------:R-:W-:Y:S02]  /*bce0*/  LEA.HI R7, R7, R8, RZ, 0x1 ;  /* 0x0000000807077211 */ /* 0x000fe400078f08ff */
[----:B------:R-:W-:Y:S01]  /*bcf0*/  LEA.HI R12, R12, R9, RZ, 0x3 ;  /* 0x000000090c0c7211 */ /* 0x000fe200078f18ff */
[----:B------:R-:W-:Y:S01]  /*bd00*/  IMAD.IADD R6, R6, 0x1, -R5 ;  /* 0x0000000106067824 */ /* 0x000fe200078e0a05 */
[----:B------:R-:W-:Y:S02]  /*bd10*/  LOP3.LUT R11, R11, 0x3fffffe, RZ, 0xc0, !PT ;  /* 0x03fffffe0b0b7812 */ /* 0x000fe400078ec0ff */
[----:B------:R-:W-:Y:S02]  /*bd20*/  LOP3.LUT R7, R7, 0xfffffffe, RZ, 0xc0, !PT ;  /* 0xfffffffe07077812 */ /* 0x000fe400078ec0ff */
[----:B------:R-:W-:Y:S01]  /*bd30*/  IADD3 R5, R8, 0x8, RZ ;  /* 0x0000000808057810 */ /* 0x000fe20007ffe0ff */
[----:B------:R-:W-:Y:S01]  /*bd40*/  IMAD.IADD R20, R20, 0x1, -R11 ;  /* 0x0000000114147824 */ /* 0x000fe200078e0a0b */
[----:B------:R-:W-:-:S02]  /*bd50*/  LOP3.LUT R12, R12, 0xfffffff8, RZ, 0xc0, !PT ;  /* 0xfffffff80c0c7812 */ /* 0x000fc400078ec0ff */
[----:B-1----:R-:W-:Y:S02]  /*bd60*/  SHF.R.S32.HI R18, RZ, 0x5, R14 ;  /* 0x00000005ff127819 */ /* 0x002fe4000001140e */
[----:B------:R-:W-:Y:S02]  /*bd70*/  IADD3 R7, R8, -R7, RZ ;  /* 0x8000000708077210 */ /* 0x000fe40007ffe0ff */
[----:B------:R-:W-:Y:S02]  /*bd80*/  LEA.HI R11, R5, R5, RZ, 0x1 ;  /* 0x00000005050b7211 */ /* 0x000fe400078f08ff */
[----:B------:R-:W-:Y:S02]  /*bd90*/  LEA.HI R14, R13, R13, RZ, 0x1 ;  /* 0x0000000d0d0e7211 */ /* 0x000fe400078f08ff */
[----:B------:R-:W-:Y:S02]  /*bda0*/  IADD3 R15, R9, -R12, RZ ;  /* 0x8000000c090f7210 */ /* 0x000fe40007ffe0ff */
[----:B------:R-:W3:Y:S01]  /*bdb0*/  S2R R9, SR_CTAID.X ;  /* 0x0000000000097919 */ /* 0x000ee20000002500 */
[----:B------:R-:W-:-:S02]  /*bdc0*/  LEA R7, R6, R7, 0x3 ;  /* 0x0000000706077211 */ /* 0x000fc400078e18ff */
[----:B------:R-:W-:Y:S01]  /*bdd0*/  LOP3.LUT R12, R11, 0xfffffffe, RZ, 0xc0, !PT ;  /* 0xfffffffe0b0c7812 */ /* 0x000fe200078ec0ff */
[----:B------:R-:W-:Y:S01]  /*bde0*/  IMAD R17, R18, 0x10, R15 ;  /* 0x0000001012117824 */ /* 0x000fe200078e020f */
[----:B------:R-:W-:Y:S01]  /*bdf0*/  LOP3.LUT R6, R14, 0xfffffffe, RZ, 0xc0, !PT ;  /* 0xfffffffe0e067812 */ /* 0x000fe200078ec0ff */
[----:B------:R1:W-:Y:S01]  /*be00*/  STL [R1+0x64], R7 ;  /* 0x0000640701007387 */ /* 0x0003e20000100800 */
[----:B------:R-:W-:Y:S01]  /*be10*/  IADD3 R8, R8, 0x18, RZ ;  /* 0x0000001808087810 */ /* 0x000fe20007ffe0ff */
[----:B------:R-:W-:Y:S01]  /*be20*/  IMAD.IADD R12, R5, 0x1, -R12 ;  /* 0x00000001050c7824 */ /* 0x000fe200078e0a0c */
[--C-:B------:R-:W-:Y:S01]  /*be30*/  SHF.R.S32.HI R5, RZ, 0x1, R11.reuse ;  /* 0x00000001ff057819 */ /* 0x100fe2000001140b */
[----:B------:R-:W-:Y:S01]  /*be40*/  IMAD.IADD R13, R13, 0x1, -R6 ;  /* 0x000000010d0d7824 */ /* 0x000fe200078e0a06 */
[----:B------:R-:W-:Y:S02]  /*be50*/  SHF.R.S32.HI R6, RZ, 0x1f, R11 ;  /* 0x0000001fff067819 */ /* 0x000fe4000001140b */
[----:B------:R-:W-:-:S02]  /*be60*/  LEA.HI R11, R8, R8, RZ, 0x1 ;  /* 0x00000008080b7211 */ /* 0x000fc400078f08ff */
[----:B------:R-:W-:Y:S02]  /*be70*/  LEA.HI R6, R6, R5, RZ, 0x4 ;  /* 0x0000000506067211 */ /* 0x000fe400078f20ff */
[--C-:B-1----:R-:W-:Y:S02]  /*be80*/  SHF.R.S32.HI R7, RZ, 0x1, R14.reuse ;  /* 0x00000001ff077819 */ /* 0x102fe4000001140e */
[----:B------:R-:W-:Y:S02]  /*be90*/  SHF.R.S32.HI R14, RZ, 0x1f, R14 ;  /* 0x0000001fff0e7819 */ /* 0x000fe4000001140e */
[--C-:B------:R-:W-:Y:S02]  /*bea0*/  SHF.R.S32.HI R15, RZ, 0x1, R11.reuse ;  /* 0x00000001ff0f7819 */ /* 0x100fe4000001140b */
[----:B------:R-:W-:Y:S02]  /*beb0*/  SHF.R.S32.HI R18, RZ, 0x1f, R11 ;  /* 0x0000001fff127819 */ /* 0x000fe4000001140b */
[----:B------:R-:W-:-:S02]  /*bec0*/  LEA.HI R14, R14, R7, RZ, 0x4 ;  /* 0x000000070e0e7211 */ /* 0x000fc400078f20ff */
[----:B------:R-:W-:Y:S02]  /*bed0*/  LOP3.LUT R6, R6, 0x1ffffff0, RZ, 0xc0, !PT ;  /* 0x1ffffff006067812 */ /* 0x000fe400078ec0ff */
[----:B------:R-:W-:Y:S02]  /*bee0*/  LEA.HI R18, R18, R15, RZ, 0x4 ;  /* 0x0000000f12127211 */ /* 0x000fe400078f20ff */
        /* <DEDUP_REMOVED lines=8> */
[----:B---3--:R-:W-:Y:S01]  /*bf70*/  IMAD R7, R9, -0x80, R22 ;  /* 0xffffff8009077824 */ /* 0x008fe200078e0216 */
[----:B------:R-:W-:Y:S01]  /*bf80*/  LEA R8, R14, R13, 0x3 ;  /* 0x0000000d0e087211 */ /* 0x000fe200078e18ff */
[----:B------:R-:W-:Y:S01]  /*bf90*/  IMAD.MOV.U32 R15, RZ, RZ, 0x40000040 ;  /* 0x40000040ff0f7424 */ /* 0x000fe200078e00ff */
[----:B------:R-:W-:Y:S01]  /*bfa0*/  STL [R1+0x60], R5 ;  /* 0x0000600501007387 */ /* 0x000fe20000100800 */
[----:B------:R-:W-:-:S02]  /*bfb0*/  LEA R6, R18, R11, 0x3 ;  /* 0x0000000b12067211 */ /* 0x000fc400078e18ff */
[----:B------:R-:W-:Y:S01]  /*bfc0*/  LEA R20, R20, R17, 0x6 ;  /* 0x0000001114147211 */ /* 0x000fe200078e30ff */
[----:B------:R1:W-:Y:S01]  /*bfd0*/  STL [R1+0x5c], R8 ;  /* 0x00005c0801007387 */ /* 0x0003e20000100800 */
[----:B------:R-:W-:-:S03]  /*bfe0*/  MOV R13, 0x40000040 ;  /* 0x40000040000d7802 */ /* 0x000fc60000000f00 */
[----:B------:R3:W-:Y:S01]  /*bff0*/  STL [R1+0x58], R6 ;  /* 0x0000580601007387 */ /* 0x0007e20000100800 */
[--C-:B------:R-:W-:Y:S02]  /*c000*/  IMAD R9, R9, -0x80, -R20.reuse ;  /* 0xffffff8009097824 */ /* 0x100fe400078e0a14 */
[----:B-1----:R-:W-:Y:S02]  /*c010*/  IMAD.IADD R8, R7, 0x1, -R20 ;  /* 0x0000000107087824 */ /* 0x002fe400078e0a14 */
[----:B--2---:R-:W-:-:S04]  /*c020*/  IMAD R5, R21, 0x2000, R16 ;  /* 0x0000200015057824 */ /* 0x004fc800078e0210 */
[C---:B------:R-:W-:Y:S01]  /*c030*/  VIADD R7, R5.reuse, 0x20c00 ;  /* 0x00020c0005077836 */ /* 0x040fe20000000000 */
[----:B---3--:R-:W-:Y:S02]  /*c040*/  IADD3 R6, R5, 0x4000, RZ ;  /* 0x0000400005067810 */ /* 0x008fe40007ffe0ff */
        /* <DEDUP_REMOVED lines=11> */
[----:B------:R1:W-:Y:S01]  /*c100*/  STL [R1+0x34], R6 ;  /* 0x0000340601007387 */ /* 0x0003e20000100800 */
[----:B------:R-:W-:-:S02]  /*c110*/  IADD3 R18, R6, 0x2, RZ ;  /* 0x0000000206127810 */ /* 0x000fc40007ffe0ff */
[C---:B------:R-:W-:Y:S01]  /*c120*/  IADD3 R11, R10.reuse, 0x8, RZ ;  /* 0x000000080a0b7810 */ /* 0x040fe20007ffe0ff */
[----:B------:R2:W-:Y:S01]  /*c130*/  STL [R1+0x50], R5 ;  /* 0x0000500501007387 */ /* 0x0005e20000100800 */
[----:B------:R-:W-:-:S03]  /*c140*/  VIADD R11, R10, 0x14 ;  /* 0x000000140a0b7836 */ /* 0x000fc60000000000 */
[----:B------:R3:W-:Y:S01]  /*c150*/  STL.64 [R1+0x38], R12 ;  /* 0x0000380c01007387 */ /* 0x0007e20000100a00 */
[C---:B-1----:R-:W-:Y:S01]  /*c160*/  VIADD R6, R10.reuse, 0xc ;  /* 0x0000000c0a067836 */ /* 0x042fe20000000000 */
[C---:B------:R-:W-:Y:S02]  /*c170*/  IADD3 R6, R10.reuse, 0x18, RZ ;  /* 0x000000180a067810 */ /* 0x040fe40007ffe0ff */
[----:B------:R3:W-:Y:S01]  /*c180*/  STL.64 [R1+0x48], R18 ;  /* 0x0000481201007387 */ /* 0x0007e20000100a00 */
[C---:B--2---:R-:W-:Y:S01]  /*c190*/  VIADD R5, R10.reuse, 0x4 ;  /* 0x000000040a057836 */ /* 0x044fe20000000000 */
[C---:B------:R-:W-:Y:S02]  /*c1a0*/  IADD3 R5, R10.reuse, 0x10, RZ ;  /* 0x000000100a057810 */ /* 0x040fe40007ffe0ff */
[----:B------:R3:W-:Y:S01]  /*c1b0*/  STL.64 [R1+0x40], R14 ;  /* 0x0000400e01007387 */ /* 0x0007e20000100a00 */
[----:B------:R-:W-:-:S07]  /*c1c0*/  VIADD R5, R10, 0x1c ;  /* 0x0000001c0a057836 */ /* 0x000fce0000000000 */
.L_x_1543:
[----:B------:R-:W-:-:S05]  /*c1d0*/  IMAD.U32 R5, RZ, RZ, UR36 ;  /* 0x00000024ff057e24 */ /* 0x000fca000f8e00ff */
[----:B------:R-:W-:-:S04]  /*c1e0*/  LOP3.LUT R5, R5, 0x1, RZ, 0xfc, !PT ;  /* 0x0000000105057812 */ /* 0x000fc800078efcff */
[----:B------:R-:W-:-:S13]  /*c1f0*/  ISETP.NE.AND P6, PT, R5, 0x3, PT ;  /* 0x000000030500780c */ /* 0x000fda0003fc5270 */
[----:B------:R-:W-:Y:S05]  /*c200*/  @!P6 BRA `(.L_x_1533) ;  /* 0x000000000004e947 */ /* 0x000fea0003800000 */
[----:B------:R-:W-:Y:S01]  /*c210*/  BPT.TRAP 0x1 ;  /* 0x000000040000795c */ /* 0x000fe20000300000 */
.L_x_1533:
[----:B------:R-:W-:Y:S02]  /*c220*/  LEA R6, R0, R16, 0x3 ;  /* 0x0000001000067211 */ /* 0x000fe400078e18ff */
[----:B---3--:R-:W-:-:S04]  /*c230*/  SHF.L.U32 R19, R4, 0x1f, RZ ;  /* 0x0000001f04137819 */ /* 0x008fc800000006ff */
[----:B------:R1:W2:Y:S01]  /*c240*/  SYNCS.PHASECHK.TRANS64.TRYWAIT P0, [R6+URZ+0x30c10], R19 ;  /* 0x030c1013060075a7 */ /* 0x0002a2000800017f */
[----:B------:R-:W-:Y:S05]  /*c250*/  @!P6 BRA `(.L_x_1534) ;  /* 0x000000000004e947 */ /* 0x000fea0003800000 */
[----:B------:R-:W-:Y:S01]  /*c260*/  BPT.TRAP 0x1 ;  /* 0x000000040000795c */ /* 0x000fe20000300000 */
.L_x_1534:
[----:B------:R-:W-:-:S05]  /*c270*/  VIADD R5, R16, 0x10000 ;  /* 0x0001000010057836 */ /* 0x000fca0000000000 */
[----:B------:R-:W-:-:S04]  /*c280*/  SHF.R.U32.HI R5, RZ, 0x4, R5 ;  /* 0x00000004ff057819 */ /* 0x000fc80000011605 */
[----:B------:R-:W-:-:S04]  /*c290*/  LOP3.LUT R5, R5, 0x3fff, RZ, 0xc0, !PT ;  /* 0x00003fff05057812 */ /* 0x000fc800078ec0ff */
[----:B------:R-:W-:Y:S01]  /*c2a0*/  LOP3.LUT R11, R5, 0x10000, RZ, 0xfc, !PT ;  /* 0x00010000050b7812 */ /* 0x000fe200078efcff */
[----:B--2---:R-:W-:Y:S06]  /*c2b0*/  @P0 BRA `(.L_x_1535) ;  /* 0x0000000000080947 */ /* 0x004fec0003800000 */
[----:B------:R-:W2:Y:S02]  /*c2c0*/  SYNCS.PHASECHK.TRANS64.TRYWAIT P0, [R6+URZ+0x30c10], R19 ;  /* 0x030c1013060075a7 */ /* 0x000ea4000800017f */
[----:B--2---:R-:W-:Y:S05]  /*c2d0*/  @!P0 BRA `(.L_x_1536) ;  /* 0x0000009800448947 */ /* 0x004fea0003800000 */
.L_x_1535:
[----:B------:R-:W-:Y:S01]  /*c2e0*/  LEA R11, R0, R11, 0xa ;  /* 0x0000000b000b7211 */ /* 0x000fe200078e50ff */
        /* <DEDUP_REMOVED lines=11> */
[----:B------:R-:W-:Y:S01]  /*c3a0*/  VIADD R12, R7, 0x2 ;  /* 0x00000002070c7836 */ /* 0x000fe20000000000 */
[----:B------:R-:W-:Y:S01]  /*c3b0*/  MOV R13, 0x40000040 ;  /* 0x40000040000d7802 */ /* 0x000fe20000000f00 */
        /* <DEDUP_REMOVED lines=17> */
[----:B------:R-:W-:Y:S01]  /*c4d0*/  VIADD R12, R7, 0x6 ;  /* 0x00000006070c7836 */ /* 0x000fe20000000000 */
[----:B------:R-:W-:-:S04]  /*c4e0*/  MOV R13, 0x40000040 ;  /* 0x40000040000d7802 */ /* 0x000fc80000000f00 */
[----:B------:R-:W-:Y:S02]  /*c4f0*/  R2UR UR4, R12 ;  /* 0x000000000c0472ca */ /* 0x000fe400000e0000 */
[----:B------:R-:W-:Y:S01]  /*c500*/  R2UR UR5, R13 ;  /* 0x000000000d0572ca */ /* 0x000fe200000e0000 */
[----:B------:R-:W-:Y:S02]  /*c510*/  WARPGROUP.DEPBAR.LE gsb0, 0x0 ;  /* 0x00008000000079c5 */ /* 0x000fe40000010000 */
[----:B------:R-:W-:-:S06]  /*c520*/  WARPGROUP.ARRIVE ;  /* 0x00000000000079c5 */ /* 0x000fcc0000000000 */
[----:B------:R-:W-:Y:S01]  /*c530*/  HGMMA.64x128x16.F32.BF16 R72, gdesc[UR8], R72, gsb0 ;  /* 0x01e00000084879f0 */ /* 0x000fe20008001848 */
[----:B---3--:R-:W-:-:S04]  /*c540*/  IMAD R12, R0, 0x80, R18 ;  /* 0x00000080000c7824 */ /* 0x008fc800078e0212 */
[----:B------:R-:W-:Y:S01]  /*c550*/  IMAD R227, R3, 0x2, R12 ;  /* 0x0000000203e37824 */ /* 0x000fe200078e020c */
[C---:B----4-:R-:W-:Y:S01]  /*c560*/  LEA R14, R0.reuse, R14, 0x7 ;  /* 0x0000000e000e7211 */ /* 0x050fe200078e38ff */
[----:B-----5:R-:W-:-:S03]  /*c570*/  IMAD R18, R0, 0x80, R17 ;  /* 0x0000008000127824 */ /* 0x020fc600078e0211 */
[C---:B------:R-:W-:Y:S02]  /*c580*/  LEA R17, R3.reuse, R14, 0x1 ;  /* 0x0000000e03117211 */ /* 0x040fe400078e08ff */
[----:B--2---:R-:W-:Y:S01]  /*c590*/  LEA R20, R0, R15, 0x7 ;  /* 0x0000000f00147211 */ /* 0x004fe200078e38ff */
[----:B------:R-:W-:Y:S01]  /*c5a0*/  IMAD R13, R3, 0x2, R18 ;  /* 0x00000002030d7824 */ /* 0x000fe200078e0212 */
[----:B------:R-:W-:Y:S01]  /*c5b0*/  LEA R12, R17, R16, 0x2 ;  /* 0x00000010110c7211 */ /* 0x000fe200078e10ff */
[--C-:B------:R-:W-:Y:S01]  /*c5c0*/  IMAD R18, R227, 0x4, R16.reuse ;  /* 0x00000004e3127824 */ /* 0x100fe200078e0210 */
        /* <DEDUP_REMOVED lines=18> */
.L_x_1537:
[----:B------:R1:W1:Y:S01]  /*c6f0*/  SYNCS.PHASECHK.TRANS64.TRYWAIT P0, [R6+URZ+0x30c30], R19 ;  /* 0x030c3013060075a7 */ /* 0x000262000800017f */
[----:B------:R-:W-:Y:S05]  /*c700*/  @!P6 BRA `(.L_x_1538) ;  /* 0x000000000004e947 */ /* 0x000fea0003800000 */
[----:B------:R-:W-:Y:S01]  /*c710*/  BPT.TRAP 0x1 ;  /* 0x000000040000795c */ /* 0x000fe20000300000 */
.L_x_1538:
[----:B-1----:R-:W-:Y:S05]  /*c720*/  @P0 BRA `(.L_x_1539) ;  /* 0x0000000000080947 */ /* 0x002fea0003800000 */
[----:B------:R-:W1:Y:S02]  /*c730*/  SYNCS.PHASECHK.TRANS64.TRYWAIT P0, [R6+URZ+0x30c30], R19 ;  /* 0x030c3013060075a7 */ /* 0x000e64000800017f */
[----:B-1----:R-:W-:Y:S05]  /*c740*/  @!P0 BRA `(.L_x_1540) ;  /* 0x00000094003c8947 */ /* 0x002fea0003800000 */
.L_x_1539:
        /* <DEDUP_REMOVED lines=16> */
[----:B-1----:R-:W-:Y:S01]  /*c850*/  MUFU.TANH R200, R75 ;  /* 0x0000004b00c87308 */ /* 0x002fe20000002400 */
        /* <DEDUP_REMOVED lines=80> */
[----:B--2---:R-:W1:Y:S01]  /*cd60*/  LDC R2, c[0x0][0x74c] ;  /* 0x0001d300ff027b82 */ /* 0x004e620000000800 */
[----:B------:R-:W-:Y:S01]  /*cd70*/  FMUL.FTZ R138, R90, UR9 ;  /* 0x000000095a8a7c20 */ /* 0x000fe20008410000 */
[----:B------:R-:W-:Y:S01]  /*cd80*/  FMUL.FTZ R89, R94, UR9 ;  /* 0x000000095e597c20 */ /* 0x000fe20008410000 */
[----:B------:R-:W-:Y:S01]  /*cd90*/  FMUL.FTZ R90, R95, UR9 ;  /* 0x000000095f5a7c20 */ /* 0x000fe20008410000 */
[----:B------:R-:W-:Y:S01]  /*cda0*/  HGMMA.64x128x16.F32.BF16 R24, gdesc[UR4], RZ, !UPT, gsb0 ;  /* 0x01e00000041879f0 */ /* 0x000fe2000c0018ff */
[----:B------:R-:W-:Y:S01]  /*cdb0*/  UIADD3 UR4, UR6, 0x2, URZ ;  /* 0x0000000206047890 */ /* 0x000fe2000fffe03f */
[----:B------:R-:W2:Y:S01]  /*cdc0*/  MUFU.TANH R136, R136 ;  /* 0x0000008800887308 */ /* 0x000ea20000002400 */
[----:B------:R-:W-:Y:S01]  /*cdd0*/  FMUL.FTZ R205, R92, UR9 ;  /* 0x000000095ccd7c20 */ /* 0x000fe20008410000 */
[----:B------:R-:W2:Y:S01]  /*cde0*/  LDC.64 R94, c[0x0][0x748] ;  /* 0x0001d200ff5e7b82 */ /* 0x000ea20000000a00 */
[----:B------:R-:W-:Y:S01]  /*cdf0*/  FMUL.FTZ R92, R97, UR9 ;  /* 0x00000009615c7c20 */ /* 0x000fe20008410000 */
[----:B------:R-:W-:Y:S01]  /*ce00*/  FMUL.FTZ R100, R100, UR9 ;  /* 0x0000000964647c20 */ /* 0x000fe20008410000 */
[----:B------:R-:W-:Y:S01]  /*ce10*/  FMUL.FTZ R101, R101, UR9 ;  /* 0x0000000965657c20 */ /* 0x000fe20008410000 */
        /* <DEDUP_REMOVED lines=29> */
[----:B---3--:R-:W-:Y:S01]  /*cff0*/  R2UR UR12, R4 ;  /* 0x00000000040c72ca */ /* 0x008fe200000e0000 */
[----:B------:R-:W-:-:S02]  /*d000*/  WARPGROUP.DEPBAR.LE gsb0, 0x0 ;  /* 0x00008000000079c5 */ /* 0x000fc40000010000 */
[----:B------:R-:W-:Y:S01]  /*d010*/  R2UR UR13, R5 ;  /* 0x00000000050d72ca */ /* 0x000fe200000e0000 */
[----:B------:R-:W-:Y:S01]  /*d020*/  IMAD.IADD R96, R8, 0x1, R96 ;  /* 0x0000000108607824 */ /* 0x000fe200078e0260 */
[----:B------:R-:W3:Y:S01]  /*d030*/  LDL.64 R4, [R1+0x38] ;  /* 0x0000380001047983 */ /* 0x000ee20000100a00 */
[----:B------:R-:W-:Y:S01]  /*d040*/  WARPGROUP.ARRIVE ;  /* 0x00000000000079c5 */ /* 0x000fe20000000000 */
[----:B------:R-:W-:Y:S01]  /*d050*/  IADD3 R2, -R2, 0x8, RZ ;  /* 0x0000000802027810 */ /* 0x000fe20007ffe1ff */
[----:B------:R-:W-:Y:S01]  /*d060*/  UIADD3 UR6, UR6, 0x6, URZ ;  /* 0x0000000606067890 */ /* 0x000fe2000fffe03f */
[----:B------:R-:W1:Y:S01]  /*d070*/  MUFU.TANH R167, R205 ;  /* 0x000000cd00a77308 */ /* 0x000e620000002400 */
[----:B------:R-:W-:Y:S01]  /*d080*/  UMOV UR7, 0x40000040 ;  /* 0x4000004000077882 */ /* 0x000fe20000000000 */
[----:B------:R-:W-:-:S05]  /*d090*/  FMUL.FTZ R93, R98, UR9 ;  /* 0x00000009625d7c20 */ /* 0x000fca0008410000 */
[----:B------:R-:W-:Y:S01]  /*d0a0*/  HGMMA.64x128x16.F32.BF16 R24, gdesc[UR12], R24, gsb0 ;  /* 0x01e000000c1879f0 */ /* 0x000fe20008001818 */
[----:B----4-:R-:W-:Y:S01]  /*d0b0*/  R2UR UR12, R6 ;  /* 0x00000000060c72ca */ /* 0x010fe200000e0000 */
[----:B------:R-:W-:Y:S01]  /*d0c0*/  IMAD.IADD R221, R2, 0x1, -R96 ;  /* 0x0000000102dd7824 */ /* 0x000fe200078e0a60 */
[----:B------:R-:W-:Y:S01]  /*d0d0*/  R2UR UR13, R7 ;  /* 0x00000000070d72ca */ /* 0x000fe200000e0000 */
[----:B------:R-:W-:Y:S01]  /*d0e0*/  UMOV UR14, UR4 ;  /* 0x00000004000e7c82 */ /* 0x000fe20008000000 */
[----:B------:R-:W-:Y:S01]  /*d0f0*/  UMOV UR15, 0x40000040 ;  /* 0x40000040000f7882 */ /* 0x000fe20000000000 */
[----:B------:R4:W-:Y:S01]  /*d100*/  MUFU.TANH R7, R126 ;  /* 0x0000007e00077308 */ /* 0x0009e20000002400 */
[----:B--2---:R-:W-:-:S07]  /*d110*/  IADD3 R95, RZ, -R96, -R95 ;  /* 0x80000060ff5f7210 */ /* 0x004fce0007ffe85f */
[----:B------:R-:W2:Y:S01]  /*d120*/  MUFU.TANH R88, R88 ;  /* 0x0000005800587308 */ /* 0x000ea20000002400 */
[----:B----4-:R-:W-:Y:S02]  /*d130*/  IADD3 R126, -R96, R94, RZ ;  /* 0x0000005e607e7210 */ /* 0x010fe40007ffe1ff */
[----:B------:R-:W-:Y:S02]  /*d140*/  IADD3 R94, R94, 0x8, -R96 ;  /* 0x000000085e5e7810 */ /* 0x000fe40007ffe860 */
[----:B------:R-:W-:Y:S02]  /*d150*/  SEL R126, R126, 0x80, !P2 ;  /* 0x000000807e7e7807 */ /* 0x000fe40005000000 */
[----:B------:R-:W-:Y:S01]  /*d160*/  SEL R221, R221, 0x80, P3 ;  /* 0x00000080dddd7807 */ /* 0x000fe20001800000 */
[----:B------:R-:W4:Y:S01]  /*d170*/  MUFU.TANH R91, R91 ;  /* 0x0000005b005b7308 */ /* 0x000f220000002400 */
[----:B------:R-:W-:Y:S02]  /*d180*/  SEL R218, R95, 0x80, P1 ;  /* 0x000000805fda7807 */ /* 0x000fe40000800000 */
[----:B------:R-:W-:-:S02]  /*d190*/  ISETP.GE.AND P3, PT, R126, RZ, PT ;  /* 0x000000ff7e00720c */ /* 0x000fc40003f66270 */
[----:B------:R-:W-:-:S03]  /*d1a0*/  ISETP.GE.AND P4, PT, R126, 0x1, PT ;  /* 0x000000017e00780c */ /* 0x000fc60003f86270 */
[----:B------:R-:W4:Y:S08]  /*d1b0*/  MUFU.TANH R92, R92 ;  /* 0x0000005c005c7308 */ /* 0x000f300000002400 */
[----:B------:R-:W-:Y:S08]  /*d1c0*/  MUFU.TANH R169, R138 ;  /* 0x0000008a00a97308 */ /* 0x000ff00000002400 */
[----:B------:R-:W4:Y:S08]  /*d1d0*/  MUFU.TANH R165, R100 ;  /* 0x0000006400a57308 */ /* 0x000f300000002400 */
[----:B------:R-:W4:Y:S08]  /*d1e0*/  MUFU.TANH R164, R101 ;  /* 0x0000006500a47308 */ /* 0x000f300000002400 */
[----:B------:R-:W4:Y:S08]  /*d1f0*/  MUFU.TANH R89, R89 ;  /* 0x0000005900597308 */ /* 0x000f300000002400 */
[----:B------:R-:W4:Y:S08]  /*d200*/  MUFU.TANH R90, R90 ;  /* 0x0000005a005a7308 */ /* 0x000f300000002400 */
[----:B------:R-:W-:Y:S08]  /*d210*/  MUFU.TANH R145, R120 ;  /* 0x0000007800917308 */ /* 0x000ff00000002400 */
[----:B------:R-:W-:Y:S08]  /*d220*/  MUFU.TANH R143, R122 ;  /* 0x0000007a008f7308 */ /* 0x000ff00000002400 */
[----:B------:R-:W-:Y:S08]  /*d230*/  MUFU.TANH R142, R123 ;  /* 0x0000007b008e7308 */ /* 0x000ff00000002400 */
[----:B------:R-:W4:Y:S08]  /*d240*/  MUFU.TANH R93, R93 ;  /* 0x0000005d005d7308 */ /* 0x000f300000002400 */
[----:B------:R-:W4:Y:S08]  /*d250*/  MUFU.TANH R166, R99 ;  /* 0x0000006300a67308 */ /* 0x000f300000002400 */
[----:B------:R-:W4:Y:S08]  /*d260*/  MUFU.TANH R163, R102 ;  /* 0x0000006600a37308 */ /* 0x000f300000002400 */
[----:B------:R-:W4:Y:S01]  /*d270*/  MUFU.TANH R162, R103 ;  /* 0x0000006700a27308 */ /* 0x000f220000002400 */
[----:B------:R-:W-:-:S02]  /*d280*/  WARPGROUP.DEPBAR.LE gsb0, 0x0 ;  /* 0x00008000000079c5 */ /* 0x000fc40000010000 */
[----:B------:R-:W-:-:S05]  /*d290*/  WARPGROUP.ARRIVE ;  /* 0x00000000000079c5 */ /* 0x000fca0000000000 */
[----:B------:R-:W-:Y:S01]  /*d2a0*/  MUFU.TANH R156, R109 ;  /* 0x0000006d009c7308 */ /* 0x000fe20000002400 */
[----:B------:R-:W-:Y:S01]  /*d2b0*/  HGMMA.64x128x16.F32.BF16 R24, gdesc[UR12], R24, gsb0 ;  /* 0x01e000000c1879f0 */ /* 0x000fe20008001818 */
[----:B------:R-:W-:Y:S02]  /*d2c0*/  ISETP.GE.AND P1, PT, R126, 0x9, PT ;  /* 0x000000097e00780c */ /* 0x000fe40003f26270 */
[----:B------:R-:W-:-:S04]  /*d2d0*/  ISETP.GT.OR P3, PT, R218, RZ, !P3 ;  /* 0x000000ffda00720c */ /* 0x000fc80005f64670 */
[----:B------:R-:W4:Y:S01]  /*d2e0*/  MUFU.TANH R161, R104 ;  /* 0x0000006800a17308 */ /* 0x000f220000002400 */
[C---:B------:R-:W-:Y:S02]  /*d2f0*/  ISETP.GT.OR P4, PT, R218.reuse, 0x1, !P4 ;  /* 0x00000001da00780c */ /* 0x040fe40006784670 */
[----:B------:R-:W-:Y:S02]  /*d300*/  ISETP.GT.OR P1, PT, R218, 0x9, !P1 ;  /* 0x00000009da00780c */ /* 0x000fe40004f24670 */
[----:B------:R-:W-:Y:S02]  /*d310*/  FSEL R216, R19, -INF , !P3 ;  /* 0xff80000013d87808 */ /* 0x000fe40005800000 */
[----:B------:R-:W-:Y:S01]  /*d320*/  FSEL R219, R230, -INF , !P4 ;  /* 0xff800000e6db7808 */ /* 0x000fe20006000000 */
[----:B------:R-:W4:Y:S01]  /*d330*/  MUFU.TANH R160, R105 ;  /* 0x0000006900a07308 */ /* 0x000f220000002400 */
[C---:B------:R-:W-:Y:S02]  /*d340*/  ISETP.GE.AND P2, PT, R126.reuse, 0x10, PT ;  /* 0x000000107e00780c */ /* 0x040fe40003f46270 */
[----:B------:R-:W-:-:S02]  /*d350*/  ISETP.GE.AND P3, PT, R126, 0x11, PT ;  /* 0x000000117e00780c */ /* 0x000fc40003f66270 */
[C---:B------:R-:W-:Y:S02]  /*d360*/  ISETP.GE.AND P5, PT, R126.reuse, 0x18, PT ;  /* 0x000000187e00780c */ /* 0x040fe40003fa6270 */
[----:B------:R-:W-:Y:S01]  /*d370*/  ISETP.GE.AND P4, PT, R126, 0x19, PT ;  /* 0x000000197e00780c */ /* 0x000fe20003f86270 */
[----:B------:R-:W-:Y:S01]  /*d380*/  MUFU.TANH R153, R112 ;  /* 0x0000007000997308 */ /* 0x000fe20000002400 */
[----:B------:R-:W-:Y:S02]  /*d390*/  FSEL R220, R236, -INF , !P1 ;  /* 0xff800000ecdc7808 */ /* 0x000fe40004800000 */
[C---:B------:R-:W-:Y:S02]  /*d3a0*/  ISETP.GT.OR P2, PT, R218.reuse, 0x10, !P2 ;  /* 0x00000010da00780c */ /* 0x040fe40005744670 */
[C---:B------:R-:W-:Y:S02]  /*d3b0*/  ISETP.GT.OR P3, PT, R218.reuse, 0x11, !P3 ;  /* 0x00000011da00780c */ /* 0x040fe40005f64670 */
[C---:B------:R-:W-:Y:S01]  /*d3c0*/  ISETP.GT.OR P5, PT, R218.reuse, 0x18, !P5 ;  /* 0x00000018da00780c */ /* 0x040fe20006fa4670 */
[----:B------:R-:W-:Y:S01]  /*d3d0*/  MUFU.TANH R141, R124 ;  /* 0x0000007c008d7308 */ /* 0x000fe20000002400 */
[----:B------:R-:W-:-:S02]  /*d3e0*/  ISETP.GT.OR P4, PT, R218, 0x19, !P4 ;  /* 0x00000019da00780c */ /* 0x000fc40006784670 */
[----:B------:R-:W-:Y:S02]  /*d3f0*/  FSEL R215, R233, -INF , !P2 ;  /* 0xff800000e9d77808 */ /* 0x000fe40005000000 */
[----:B------:R-:W-:Y:S02]  /*d400*/  FSEL R211, R21, -INF , !P3 ;  /* 0xff80000015d37808 */ /* 0x000fe40005800000 */
[----:B------:R-:W-:Y:S01]  /*d410*/  FSEL R208, R23, -INF , !P5 ;  /* 0xff80000017d07808 */ /* 0x000fe20006800000 */
[----:B------:R-:W4:Y:S01]  /*d420*/  MUFU.TANH R157, R108 ;  /* 0x0000006c009d7308 */ /* 0x000f220000002400 */
[----:B------:R-:W-:Y:S01]  /*d430*/  FSEL R206, R202, -INF , !P4 ;  /* 0xff800000cace7808 */ /* 0x000fe20006000000 */
[----:B------:R-:W-:Y:S01]  /*d440*/  FMUL.FTZ R110, R110, UR9 ;  /* 0x000000096e6e7c20 */ /* 0x000fe20008410000 */
[----:B------:R-:W-:-:S05]  /*d450*/  FMUL.FTZ R111, R111, UR9 ;  /* 0x000000096f6f7c20 */ /* 0x000fca0008410000 */
[----:B------:R-:W4:Y:S01]  /*d460*/  MUFU.TANH R152, R113 ;  /* 0x0000007100987308 */ /* 0x000f220000002400 */
[----:B------:R-:W-:-:S07]  /*d470*/  FMUL.FTZ R119, R119, UR9 ;  /* 0x0000000977777c20 */ /* 0x000fce0008410000 */
[----:B------:R-:W-:Y:S01]  /*d480*/  MUFU.TANH R144, R121 ;  /* 0x0000007900907308 */ /* 0x000fe20000002400 */
[----:B------:R-:W-:-:S07]  /*d490*/  FMUL.FTZ R115, R115, UR9 ;  /* 0x0000000973737c20 */ /* 0x000fce0008410000 */
[----:B------:R-:W-:Y:S08]  /*d4a0*/  MUFU.TANH R140, R125 ;  /* 0x0000007d008c7308 */ /* 0x000ff00000002400 */
[----:B------:R-:W4:Y:S08]  /*d4b0*/  MUFU.TANH R150, R116 ;  /* 0x0000007400967308 */ /* 0x000f300000002400 */
[----:B------:R-:W4:Y:S01]  /*d4c0*/  MUFU.TANH R148, R117 ;  /* 0x0000007500947308 */ /* 0x000f220000002400 */
[----:B------:R-:W-:-:S07]  /*d4d0*/  FMUL.FTZ R118, R118, UR9 ;  /* 0x0000000976767c20 */ /* 0x000fce0008410000 */
[----:B------:R-:W-:Y:S08]  /*d4e0*/  MUFU.TANH R158, R107 ;  /* 0x0000006b009e7308 */ /* 0x000ff00000002400 */
[----:B------:R-:W-:Y:S08]  /*d4f0*/  MUFU.TANH R151, R114 ;  /* 0x0000007200977308 */ /* 0x000ff00000002400 */
[----:B------:R-:W4:Y:S01]  /*d500*/  MUFU.TANH R159, R106 ;  /* 0x0000006a009f7308 */ /* 0x000f220000002400 */
[----:B------:R-:W-:-:S02]  /*d510*/  WARPGROUP.DEPBAR.LE gsb0, 0x0 ;  /* 0x00008000000079c5 */ /* 0x000fc40000010000 */
[----:B------:R-:W1:Y:S01]  /*d520*/  LDS R227, [R227+0x400] ;  /* 0x00040000e3e37984 */ /* 0x000e620000000800 */
        /* <DEDUP_REMOVED lines=9> */
[C---:B------:R-:W-:Y:S01]  /*d5c0*/  ISETP.GE.AND P0, PT, R128.reuse, RZ, PT ;  /* 0x000000ff8000720c */ /* 0x040fe20003f06270 */
[----:B------:R-:W-:Y:S01]  /*d5d0*/  HGMMA.64x128x16.F32.BF16 R24, gdesc[UR4], R24, gsb0 ;  /* 0x01e00000041879f0 */ /* 0x000fe20008001818 */
[C---:B------:R-:W-:Y:S01]  /*d5e0*/  ISETP.GT.OR P1, PT, R221.reuse, 0x1, !P1 ;  /* 0x00000001dd00780c */ /* 0x040fe20004f24670 */
[----:B------:R-:W3:Y:S01]  /*d5f0*/  MUFU.TANH R155, R110 ;  /* 0x0000006e009b7308 */ /* 0x000ee20000002400 */
[----:B------:R-:W-:Y:S01]  /*d600*/  ISETP.GT.OR P0, PT, R221, RZ, !P0 ;  /* 0x000000ffdd00720c */ /* 0x000fe20004704670 */
[----:B------:R-:W-:Y:S01]  /*d610*/  FMUL.FTZ R127, R127, UR9 ;  /* 0x000000097f7f7c20 */ /* 0x000fe20008410000 */
[----:B------:R-:W-:-:S05]  /*d620*/  ISETP.GE.AND P2, PT, R128, 0x8, PT ;  /* 0x000000088000780c */ /* 0x000fca0003f46270 */
[----:B------:R-:W3:Y:S01]  /*d630*/  MUFU.TANH R154, R111 ;  /* 0x0000006f009a7308 */ /* 0x000ee20000002400 */
[----:B------:R-:W-:-:S07]  /*d640*/  ISETP.GE.AND P3, PT, R128, 0x9, PT ;  /* 0x000000098000780c */ /* 0x000fce0003f66270 */
[----:B------:R3:W-:Y:S01]  /*d650*/  MUFU.TANH R146, R119 ;  /* 0x0000007700927308 */ /* 0x0007e20000002400 */
[----:B------:R-:W-:-:S07]  /*d660*/  ISETP.GE.AND P5, PT, R128, 0x10, PT ;  /* 0x000000108000780c */ /* 0x000fce0003fa6270 */
[----:B------:R-:W3:Y:S01]  /*d670*/  MUFU.TANH R149, R115 ;  /* 0x0000007300957308 */ /* 0x000ee20000002400 */
[----:B------:R-:W-:-:S07]  /*d680*/  ISETP.GE.AND P4, PT, R128, 0x11, PT ;  /* 0x000000118000780c */ /* 0x000fce0003f86270 */
[----:B------:R-:W3:Y:S01]  /*d690*/  MUFU.TANH R147, R118 ;  /* 0x0000007600937308 */ /* 0x000ee20000002400 */
[----:B------:R-:W-:Y:S01]  /*d6a0*/  FSEL R214, R20, -INF , !P0 ;  /* 0xff80000014d67808 */ /* 0x000fe20004000000 */
[----:B------:R-:W-:Y:S01]  /*d6b0*/  FMUL.FTZ R130, R130, UR9 ;  /* 0x0000000982827c20 */ /* 0x000fe20008410000 */
[----:B------:R-:W-:Y:S01]  /*d6c0*/  FSEL R228, R200, -INF , !P1 ;  /* 0xff800000c8e47808 */ /* 0x000fe20004800000 */
[----:B------:R-:W-:Y:S01]  /*d6d0*/  FMUL.FTZ R212, R131, UR9 ;  /* 0x0000000983d47c20 */ /* 0x000fe20008410000 */
[C---:B------:R-:W-:Y:S01]  /*d6e0*/  ISETP.GE.AND P0, PT, R128.reuse, 0x18, PT ;  /* 0x000000188000780c */ /* 0x040fe20003f06270 */
[----:B------:R-:W-:Y:S01]  /*d6f0*/  FMUL.FTZ R129, R129, UR9 ;  /* 0x0000000981817c20 */ /* 0x000fe20008410000 */
[----:B------:R-:W-:Y:S02]  /*d700*/  ISETP.GE.AND P1, PT, R128, 0x19, PT ;  /* 0x000000198000780c */ /* 0x000fe40003f26270 */
[----:B------:R-:W-:Y:S02]  /*d710*/  LEA R137, R0, R137, 0xa ;  /* 0x0000008900897211 */ /* 0x000fe400078e50ff */
[C---:B------:R-:W-:Y:S01]  /*d720*/  IADD3 R223, R10.reuse, 0x4, RZ ;  /* 0x000000040adf7810 */ /* 0x040fe20007ffe0ff */
[----:B-1----:R-:W1:Y:S01]  /*d730*/  SHFL.IDX PT, R225, R227, R10, 0x1f ;  /* 0x00001f0ae3e17589 */ /* 0x002e6200000e0000 */
[C---:B------:R-:W-:Y:S01]  /*d740*/  ISETP.GT.OR P2, PT, R221.reuse, 0x8, !P2 ;  /* 0x00000008dd00780c */ /* 0x040fe20005744670 */
[----:B------:R-:W-:Y:S01]  /*d750*/  VIADD R231, R10, 0x8 ;  /* 0x000000080ae77836 */ /* 0x000fe20000000000 */
[C---:B------:R-:W-:Y:S01]  /*d760*/  ISETP.GT.OR P3, PT, R221.reuse, 0x9, !P3 ;  /* 0x00000009dd00780c */ /* 0x040fe20005f64670 */
[----:B------:R-:W-:Y:S01]  /*d770*/  ULDC UR4, c[0x0][0x744] ;  /* 0x0001d10000047ab9 */ /* 0x000fe20000000800 */
[----:B------:R-:W-:-:S02]  /*d780*/  ISETP.GT.OR P5, PT, R221, 0x10, !P5 ;  /* 0x00000010dd00780c */ /* 0x000fc40006fa4670 */
[C---:B------:R-:W-:Y:S02]  /*d790*/  ISETP.GT.OR P4, PT, R221.reuse, 0x11, !P4 ;  /* 0x00000011dd00780c */ /* 0x040fe40006784670 */
[C---:B------:R-:W-:Y:S02]  /*d7a0*/  ISETP.GT.OR P0, PT, R221.reuse, 0x18, !P0 ;  /* 0x00000018dd00780c */ /* 0x040fe40004704670 */
[----:B------:R-:W-:Y:S02]  /*d7b0*/  ISETP.GT.OR P1, PT, R221, 0x19, !P1 ;  /* 0x00000019dd00780c */ /* 0x000fe40004f24670 */
        /* <DEDUP_REMOVED lines=12> */
[C---:B------:R-:W-:Y:S02]  /*d880*/  ISETP.GT.OR P2, PT, R218.reuse, 0x20, !P2 ;  /* 0x00000020da00780c */ /* 0x040fe40005744670 */
[C---:B------:R-:W-:Y:S02]  /*d890*/  ISETP.GT.OR P3, PT, R218.reuse, 0x21, !P3 ;  /* 0x00000021da00780c */ /* 0x040fe40005f64670 */
[----:B------:R-:W-:-:S02]  /*d8a0*/  ISETP.GT.OR P5, PT, R218, 0x28, !P5 ;  /* 0x00000028da00780c */ /* 0x000fc40006fa4670 */
[C---:B------:R-:W-:Y:S02]  /*d8b0*/  ISETP.GT.OR P4, PT, R218.reuse, 0x29, !P4 ;  /* 0x00000029da00780c */ /* 0x040fe40006784670 */
[C---:B------:R-:W-:Y:S02]  /*d8c0*/  ISETP.GT.OR P0, PT, R218.reuse, 0x30, !P0 ;  /* 0x00000030da00780c */ /* 0x040fe40004704670 */
[----:B------:R-:W-:Y:S02]  /*d8d0*/  ISETP.GT.OR P1, PT, R218, 0x31, !P1 ;  /* 0x00000031da00780c */ /* 0x000fe40004f24670 */
[----:B------:R-:W-:Y:S02]  /*d8e0*/  FSEL R204, R171, -INF , !P2 ;  /* 0xff800000abcc7808 */ /* 0x000fe40005000000 */
[----:B------:R-:W-:Y:S02]  /*d8f0*/  FSEL R122, R170, -INF , !P3 ;  /* 0xff800000aa7a7808 */ /* 0x000fe40005800000 */
[----:B------:R-:W-:-:S02]  /*d900*/  FSEL R123, R167, -INF , !P5 ;  /* 0xff800000a77b7808 */ /* 0x000fc40006800000 */
[----:B--2---:R-:W-:Y:S02]  /*d910*/  FSEL R120, R88, -INF , !P4 ;  /* 0xff80000058787808 */ /* 0x004fe40006000000 */
[C---:B------:R-:W-:Y:S02]  /*d920*/  ISETP.GE.AND P2, PT, R126.reuse, 0x38, PT ;  /* 0x000000387e00780c */ /* 0x040fe40003f46270 */
[----:B------:R-:W-:Y:S02]  /*d930*/  ISETP.GE.AND P3, PT, R126, 0x39, PT ;  /* 0x000000397e00780c */ /* 0x000fe40003f66270 */
[C---:B------:R-:W-:Y:S02]  /*d940*/  ISETP.GE.AND P5, PT, R128.reuse, 0x20, PT ;  /* 0x000000208000780c */ /* 0x040fe40003fa6270 */
[----:B------:R-:W-:Y:S02]  /*d950*/  ISETP.GE.AND P4, PT, R128, 0x21, PT ;  /* 0x000000218000780c */ /* 0x000fe40003f86270 */
[----:B----4-:R-:W-:-:S02]  /*d960*/  FSEL R103, R91, -INF , !P0 ;  /* 0xff8000005b677808 */ /* 0x010fc40004000000 */
[----:B------:R-:W-:Y:S02]  /*d970*/  FSEL R109, R92, -INF , !P1 ;  /* 0xff8000005c6d7808 */ /* 0x000fe40004800000 */
[C---:B------:R-:W-:Y:S02]  /*d980*/  ISETP.GE.AND P0, PT, R128.reuse, 0x28, PT ;  /* 0x000000288000780c */ /* 0x040fe40003f06270 */
[----:B------:R-:W-:Y:S02]  /*d990*/  ISETP.GE.AND P1, PT, R128, 0x29, PT ;  /* 0x000000298000780c */ /* 0x000fe40003f26270 */
[C---:B------:R-:W-:Y:S02]  /*d9a0*/  ISETP.GT.OR P2, PT, R218.reuse, 0x38, !P2 ;  /* 0x00000038da00780c */ /* 0x040fe40005744670 */
[----:B------:R-:W-:Y:S02]  /*d9b0*/  ISETP.GT.OR P3, PT, R218, 0x39, !P3 ;  /* 0x00000039da00780c */ /* 0x000fe40005f64670 */
        /* <DEDUP_REMOVED lines=19> */
[----:B------:R-:W-:Y:S02]  /*daf0*/  ISETP.GT.OR P4, PT, R221, 0x39, !P4 ;  /* 0x00000039dd00780c */ /* 0x000fe40006784670 */
        /* <DEDUP_REMOVED lines=11> */
[----:B---3--:R-:W-:Y:S02]  /*dbb0*/  FSEL R119, R160, -INF , !P1 ;  /* 0xff800000a0777808 */ /* 0x008fe40004800000 */
        /* <DEDUP_REMOVED lines=31> */
[----:B------:R-:W-:Y:S02]  /*ddb0*/  ISETP.GE.AND P3, PT, R128, 0x59, PT ;  /* 0x000000598000780c */ /* 0x000fe40003f66270 */
[C---:B------:R-:W-:Y:S02]  /*ddc0*/  ISETP.GE.AND P5, PT, R126.reuse, 0x60, PT ;  /* 0x000000607e00780c */ /* 0x040fe40003fa6270 */
[----:B------:R-:W-:Y:S02]  /*ddd0*/  ISETP.GE.AND P4, PT, R126, 0x61, PT ;  /* 0x000000617e00780c */ /* 0x000fe40003f86270 */
[----:B------:R-:W-:-:S02]  /*dde0*/  FSEL R100, R151, -INF , !P0 ;  /* 0xff80000097647808 */ /* 0x000fc40004000000 */
        /* <DEDUP_REMOVED lines=8> */
[----:B------:R-:W-:Y:S01]  /*de70*/  ISETP.GT.OR P1, PT, R218, 0x69, !P1 ;  /* 0x00000069da00780c */ /* 0x000fe20004f24670 */
[----:B------:R2:W3:Y:S01]  /*de80*/  MUFU.TANH R6, R127 ;  /* 0x0000007f00067308 */ /* 0x0004e20000002400 */
[----:B------:R-:W-:Y:S02]  /*de90*/  FSEL R98, R147, -INF , !P2 ;  /* 0xff80000093627808 */ /* 0x000fe40005000000 */
[----:B------:R-:W-:Y:S02]  /*dea0*/  FSEL R118, R146, -INF , !P3 ;  /* 0xff80000092767808 */ /* 0x000fe40005800000 */
[----:B------:R-:W-:-:S02]  /*deb0*/  FSEL R113, R145, -INF , !P5 ;  /* 0xff80000091717808 */ /* 0x000fc40006800000 */
[----:B------:R-:W-:Y:S02]  /*dec0*/  FSEL R108, R144, -INF , !P4 ;  /* 0xff800000906c7808 */ /* 0x000fe40006000000 */
[C---:B------:R-:W-:Y:S02]  /*ded0*/  ISETP.GE.AND P2, PT, R126.reuse, 0x70, PT ;  /* 0x000000707e00780c */ /* 0x040fe40003f46270 */
[C---:B------:R-:W-:Y:S02]  /*dee0*/  ISETP.GE.AND P3, PT, R126.reuse, 0x71, PT ;  /* 0x000000717e00780c */ /* 0x040fe40003f66270 */
[C---:B------:R-:W-:Y:S02]  /*def0*/  ISETP.GE.AND P5, PT, R126.reuse, 0x78, PT ;  /* 0x000000787e00780c */ /* 0x040fe40003fa6270 */
[----:B------:R-:W-:Y:S01]  /*df00*/  ISETP.GE.AND P4, PT, R126, 0x79, PT ;  /* 0x000000797e00780c */ /* 0x000fe20003f86270 */
[----:B------:R4:W1:Y:S01]  /*df10*/  MUFU.TANH R2, R130 ;  /* 0x0000008200027308 */ /* 0x0008620000002400 */
[----:B------:R-:W-:-:S02]  /*df20*/  FSEL R126, R141, -INF , !P0 ;  /* 0xff8000008d7e7808 */ /* 0x000fc40004000000 */
[----:B--2---:R-:W-:Y:S02]  /*df30*/  FSEL R127, R140, -INF , !P1 ;  /* 0xff8000008c7f7808 */ /* 0x004fe40004800000 */
[C---:B------:R-:W-:Y:S02]  /*df40*/  ISETP.GE.AND P0, PT, R128.reuse, 0x60, PT ;  /* 0x000000608000780c */ /* 0x040fe40003f06270 */
[----:B------:R-:W-:Y:S02]  /*df50*/  ISETP.GE.AND P1, PT, R128, 0x61, PT ;  /* 0x000000618000780c */ /* 0x000fe40003f26270 */
[----:B------:R-:W-:Y:S02]  /*df60*/  ISETP.GT.OR P2, PT, R218, 0x70, !P2 ;  /* 0x00000070da00780c */ /* 0x000fe40005744670 */
[C---:B------:R-:W-:Y:S02]  /*df70*/  ISETP.GT.OR P0, PT, R221.reuse, 0x60, !P0 ;  /* 0x00000060dd00780c */ /* 0x040fe40004704670 */
[----:B------:R-:W-:-:S02]  /*df80*/  ISETP.GT.OR P1, PT, R221, 0x61, !P1 ;  /* 0x00000061dd00780c */ /* 0x000fc40004f24670 */
[----:B----4-:R-:W-:Y:S02]  /*df90*/  FSEL R130, R5, -INF , !P2 ;  /* 0xff80000005827808 */ /* 0x010fe40005000000 */
[----:B------:R-:W-:Y:S02]  /*dfa0*/  FSEL R131, R143, -INF , !P0 ;  /* 0xff8000008f837808 */ /* 0x000fe40004000000 */
[----:B------:R-:W-:Y:S02]  /*dfb0*/  FSEL R138, R142, -INF , !P1 ;  /* 0xff8000008e8a7808 */ /* 0x000fe40004800000 */
[C---:B------:R-:W-:Y:S02]  /*dfc0*/  ISETP.GE.AND P2, PT, R128.reuse, 0x68, PT ;  /* 0x000000688000780c */ /* 0x040fe40003f46270 */
[C---:B------:R-:W-:Y:S02]  /*dfd0*/  ISETP.GE.AND P0, PT, R128.reuse, 0x69, PT ;  /* 0x000000698000780c */ /* 0x040fe40003f06270 */
[----:B------:R-:W-:-:S02]  /*dfe0*/  ISETP.GE.AND P1, PT, R128, 0x70, PT ;  /* 0x000000708000780c */ /* 0x000fc40003f26270 */
[C---:B------:R-:W-:Y:S02]  /*dff0*/  ISETP.GT.OR P2, PT, R221.reuse, 0x68, !P2 ;  /* 0x00000068dd00780c */ /* 0x040fe40005744670 */
[C---:B------:R-:W-:Y:S02]  /*e000*/  ISETP.GT.OR P0, PT, R221.reuse, 0x69, !P0 ;  /* 0x00000069dd00780c */ /* 0x040fe40004704670 */
[----:B------:R-:W-:Y:S01]  /*e010*/  ISETP.GT.OR P1, PT, R221, 0x70, !P1 ;  /* 0x00000070dd00780c */ /* 0x000fe20004f24670 */
[----:B------:R2:W-:Y:S01]  /*e020*/  MUFU.TANH R4, R129 ;  /* 0x0000008100047308 */ /* 0x0005e20000002400 */
[----:B------:R-:W-:Y:S02]  /*e030*/  R2UR UR8, R137 ;  /* 0x00000000890872ca */ /* 0x000fe400000e0000 */
[----:B---3--:R-:W-:Y:S02]  /*e040*/  FSEL R139, R6, -INF , !P0 ;  /* 0xff800000068b7808 */ /* 0x008fe40004000000 */
[----:B-1----:R-:W-:-:S02]  /*e050*/  FSEL R137, R2, -INF , !P1 ;  /* 0xff80000002897808 */ /* 0x002fc40004800000 */
[C---:B------:R-:W-:Y:S02]  /*e060*/  ISETP.GE.AND P0, PT, R128.reuse, 0x78, PT ;  /* 0x000000788000780c */ /* 0x040fe40003f06270 */
[----:B--2---:R-:W-:Y:S02]  /*e070*/  FSEL R129, R7, -INF , !P2 ;  /* 0xff80000007817808 */ /* 0x004fe40005000000 */
[C---:B------:R-:W-:Y:S02]  /*e080*/  ISETP.GE.AND P2, PT, R128.reuse, 0x71, PT ;  /* 0x000000718000780c */ /* 0x040fe40003f46270 */
[----:B------:R-:W-:Y:S02]  /*e090*/  ISETP.GE.AND P1, PT, R128, 0x79, PT ;  /* 0x000000798000780c */ /* 0x000fe40003f26270 */
[----:B------:R1:W-:Y:S02]  /*e0a0*/  MUFU.TANH R128, R212 ;  /* 0x000000d400807308 */ /* 0x0003e40000002400 */
[----:B-1----:R-:W1:Y:S01]  /*e0b0*/  SHFL.IDX PT, R212, R227, R223, 0x1f ;  /* 0x00001fdfe3d47589 */ /* 0x002e6200000e0000 */
[----:B------:R-:W-:-:S02]  /*e0c0*/  ISETP.GT.OR P3, PT, R218, 0x71, !P3 ;  /* 0x00000071da00780c */ /* 0x000fc40005f64670 */
[C---:B------:R-:W-:Y:S02]  /*e0d0*/  ISETP.GT.OR P5, PT, R218.reuse, 0x78, !P5 ;  /* 0x00000078da00780c */ /* 0x040fe40006fa4670 */
[----:B------:R-:W-:Y:S02]  /*e0e0*/  ISETP.GT.OR P4, PT, R218, 0x79, !P4 ;  /* 0x00000079da00780c */ /* 0x000fe40006784670 */
[----:B------:R-:W2:Y:S01]  /*e0f0*/  SHFL.IDX PT, R218, R18, R10, 0x1f ;  /* 0x00001f0a12da7589 */ /* 0x000ea200000e0000 */
[----:B------:R-:W-:Y:S01]  /*e100*/  IADD3 R232, R10, 0xc, RZ ;  /* 0x0000000c0ae87810 */ /* 0x000fe20007ffe0ff */
[----:B------:R-:W-:Y:S02]  /*e110*/  WARPGROUP.DEPBAR.LE gsb0, 0x0 ;  /* 0x00008000000079c5 */ /* 0x000fe40000010000 */
[----:B------:R-:W-:Y:S01]  /*e120*/  FADD.FTZ R229, R24, -R225 ;  /* 0x800000e118e57221 */ /* 0x000fe20000010000 */
[C---:B------:R-:W-:Y:S01]  /*e130*/  ISETP.GT.OR P2, PT, R221.reuse, 0x71, !P2 ;  /* 0x00000071dd00780c */ /* 0x040fe20005744670 */
[----:B------:R-:W3:Y:S01]  /*e140*/  SHFL.IDX PT, R24, R227, R231, 0x1f ;  /* 0x00001fe7e3187589 */ /* 0x000ee200000e0000 */
[----:B------:R-:W-:-:S02]  /*e150*/  ISETP.GT.OR P0, PT, R221, 0x78, !P0 ;  /* 0x00000078dd00780c */ /* 0x000fc40004704670 */
[----:B------:R-:W-:Y:S01]  /*e160*/  ISETP.GT.OR P1, PT, R221, 0x79, !P1 ;  /* 0x00000079dd00780c */ /* 0x000fe20004f24670 */
[----:B------:R-:W-:Y:S01]  /*e170*/  LDS R17, [R17+0x400] ;  /* 0x0004000011117984 */ /* 0x000fe20000000800 */
[----:B------:R-:W-:Y:S01]  /*e180*/  FMUL.FTZ R132, R132, UR9 ;  /* 0x0000000984847c20 */ /* 0x000fe20008410000 */
[----:B------:R-:W-:Y:S01]  /*e190*/  FMUL.FTZ R134, R134, UR9 ;  /* 0x0000000986867c20 */ /* 0x000fe20008410000 */
[----:B------:R-:W-:Y:S01]  /*e1a0*/  FMUL.FTZ R133, R133, UR9 ;  /* 0x0000000985857c20 */ /* 0x000fe20008410000 */
[----:B------:R-:W-:Y:S01]  /*e1b0*/  FMUL.FTZ R135, R135, UR9 ;  /* 0x0000000987877c20 */ /* 0x000fe20008410000 */
[----:B------:R-:W-:Y:S01]  /*e1c0*/  FFMA.FTZ R235, -R235, R235, 1 ;  /* 0x3f800000ebeb7423 */ /* 0x000fe200000101eb */
[----:B------:R-:W-:Y:S01]  /*e1d0*/  FFMA.FTZ R236, -R236, R236, 1 ;  /* 0x3f800000ecec7423 */ /* 0x000fe200000101ec */
[--C-:B-1----:R-:W-:Y:S01]  /*e1e0*/  FADD.FTZ R226, R25, -R212.reuse ;  /* 0x800000d419e27221 */ /* 0x102fe20000010000 */
[----:B------:R-:W-:Y:S01]  /*e1f0*/  FFMA.FTZ R90, -R90, R90, 1 ;  /* 0x3f8000005a5a7423 */ /* 0x000fe2000001015a */
[----:B------:R-:W-:Y:S04]  /*e200*/  SHFL.IDX PT, R25, R18, R223, 0x1f ;  /* 0x00001fdf12197589 */ /* 0x000fe800000e0000 */
[----:B------:R-:W1:Y:S01]  /*e210*/  SHFL.IDX PT, R223, R227, R232, 0x1f ;  /* 0x00001fe8e3df7589 */ /* 0x000e6200000e0000 */
[----:B------:R-:W-:Y:S01]  /*e220*/  FADD.FTZ R212, R27, -R212 ;  /* 0x800000d41bd47221 */ /* 0x000fe20000010000 */
[----:B--2---:R-:W-:Y:S01]  /*e230*/  FFMA.FTZ R216, R216, UR4, -R218 ;  /* 0x00000004d8d87c23 */ /* 0x004fe200080108da */
[----:B------:R-:W-:-:S02]  /*e240*/  VIADD R27, R10, 0x10 ;  /* 0x000000100a1b7836 */ /* 0x000fc40000000000 */
[----:B------:R-:W-:Y:S01]  /*e250*/  FADD.FTZ R225, R26, -R225 ;  /* 0x800000e11ae17221 */ /* 0x000fe20000010000 */
[----:B------:R-:W-:Y:S01]  /*e260*/  IADD3 R221, R10, 0x14, RZ ;  /* 0x000000140add7810 */ /* 0x000fe20007ffe0ff */
[----:B------:R-:W-:Y:S01]  /*e270*/  FFMA.FTZ R26, R214, UR4, -R218 ;  /* 0x00000004d61a7c23 */ /* 0x000fe200080108da */
[----:B------:R-:W-:Y:S01]  /*e280*/  FFMA.FTZ R91, -R91, R91, 1 ;  /* 0x3f8000005b5b7423 */ /* 0x000fe2000001015b */
[----:B------:R2:W4:Y:S01]  /*e290*/  MUFU.EX2 R214, R216 ;  /* 0x000000d800d67308 */ /* 0x0005220000000800 */
[----:B------:R-:W4:Y:S01]  /*e2a0*/  SHFL.IDX PT, R231, R18, R231, 0x1f ;  /* 0x00001fe712e77589 */ /* 0x000f2200000e0000 */
[--C-:B---3--:R-:W-:Y:S01]  /*e2b0*/  FADD.FTZ R218, R30, -R24.reuse ;  /* 0x800000181eda7221 */ /* 0x108fe20000010000 */
[----:B------:R-:W-:Y:S01]  /*e2c0*/  FFMA.FTZ R93, -R93, R93, 1 ;  /* 0x3f8000005d5d7423 */ /* 0x000fe2000001015d */
[----:B------:R-:W-:Y:S01]  /*e2d0*/  FFMA.FTZ R89, -R89, R89, 1 ;  /* 0x3f80000059597423 */ /* 0x000fe20000010159 */
[----:B------:R-:W-:Y:S01]  /*e2e0*/  FFMA.FTZ R88, -R88, R88, 1 ;  /* 0x3f80000058587423 */ /* 0x000fe20000010158 */
[----:B------:R-:W-:Y:S01]  /*e2f0*/  FFMA.FTZ R92, -R92, R92, 1 ;  /* 0x3f8000005c5c7423 */ /* 0x000fe2000001015c */
[----:B------:R-:W-:Y:S01]  /*e300*/  LDS R15, [R15+0x400] ;  /* 0x000400000f0f7984 */ /* 0x000fe20000000800 */
[----:B--2---:R-:W-:-:S03]  /*e310*/  FADD.FTZ R216, R28, -R24 ;  /* 0x800000181cd87221 */ /* 0x004fc60000010000 */
[----:B------:R-:W2:Y:S04]  /*e320*/  SHFL.IDX PT, R28, R227, R27, 0x1f ;  /* 0x00001f1be31c7589 */ /* 0x000ea800000e0000 */
[----:B------:R1:W-:Y:S04]  /*e330*/  SHFL.IDX PT, R27, R227, R221, 0x1f ;  /* 0x00001fdde31b7589 */ /* 0x0003e800000e0000 */
[----:B------:R-:W3:Y:S01]  /*e340*/  SHFL.IDX PT, R30, R18, R232, 0x1f ;  /* 0x00001fe8121e7589 */ /* 0x000ee200000e0000 */
[----:B-1----:R-:W-:Y:S01]  /*e350*/  FADD.FTZ R221, R29, -R223 ;  /* 0x800000df1ddd7221 */ /* 0x002fe20000010000 */
[----:B------:R-:W-:-:S02]  /*e360*/  VIADD R29, R10, 0x18 ;  /* 0x000000180a1d7836 */ /* 0x000fc40000000000 */
[----:B------:R-:W-:Y:S01]  /*e370*/  FADD.FTZ R223, R31, -R223 ;  /* 0x800000df1fdf7221 */ /* 0x000fe20000010000 */
[----:B------:R-:W-:-:S03]  /*e380*/  VIADD R31, R10, 0x10 ;  /* 0x000000100a1f7836 */ /* 0x000fc60000000000 */
[----:B------:R-:W1:Y:S04]  /*e390*/  SHFL.IDX PT, R29, R227, R29, 0x1f ;  /* 0x00001f1de31d7589 */ /* 0x000e6800000e0000 */
[----:B------:R-:W1:Y:S01]  /*e3a0*/  SHFL.IDX PT, R31, R18, R31, 0x1f ;  /* 0x00001f1f121f7589 */ /* 0x000e6200000e0000 */
[----:B------:R4:W-:Y:S01]  /*e3b0*/  MUFU.EX2 R24, R26 ;  /* 0x0000001a00187308 */ /* 0x0009e20000000800 */
        /* <DEDUP_REMOVED lines=8> */
[----:B------:R-:W-:Y:S01]  /*e440*/  IADD3 R32, R10, 0x14, RZ ;  /* 0x000000140a207810 */ /* 0x000fe20007ffe0ff */
[--C-:B-1----:R-:W-:Y:S01]  /*e450*/  FADD.FTZ R217, R36, -R29.reuse ;  /* 0x8000001d24d97221 */ /* 0x102fe20000010000 */
[----:B------:R-:W-:Y:S01]  /*e460*/  FADD.FTZ R220, R38, -R29 ;  /* 0x8000001d26dc7221 */ /* 0x000fe20000010000 */
[----:B------:R-:W-:Y:S01]  /*e470*/  FMUL.FTZ R229, R214, R229 ;  /* 0x000000e5d6e57220 */ /* 0x000fe20000410000 */
[--C-:B------:R-:W-:Y:S01]  /*e480*/  FFMA.FTZ R29, R215, UR4, -R31.reuse ;  /* 0x00000004d71d7c23 */ /* 0x100fe2000801081f */
[----:B------:R-:W-:Y:S01]  /*e490*/  FFMA.FTZ R31, R213, UR4, -R31 ;  /* 0x00000004d51f7c23 */ /* 0x000fe2000801081f */
[----:B------:R-:W-:Y:S01]  /*e4a0*/  FFMA.FTZ R213, -R19, R19, 1 ;  /* 0x3f80000013d57423 */ /* 0x000fe20000010113 */
[C---:B------:R-:W-:Y:S01]  /*e4b0*/  IADD3 R232, R10.reuse, 0x1c, RZ ;  /* 0x0000001c0ae87810 */ /* 0x040fe20007ffe0ff */
[----:B------:R-:W1:Y:S01]  /*e4c0*/  SHFL.IDX PT, R32, R18, R32, 0x1f ;  /* 0x00001f2012207589 */ /* 0x000e6200000e0000 */
[----:B------:R-:W-:-:S02]  /*e4d0*/  VIADD R34, R10, 0x18 ;  /* 0x000000180a227836 */ /* 0x000fc40000000000 */
[----:B------:R-:W-:Y:S01]  /*e4e0*/  FMUL.FTZ R213, R213, R229 ;  /* 0x000000e5d5d57220 */ /* 0x000fe20000410000 */
[----:B------:R-:W-:Y:S01]  /*e4f0*/  IADD3 R229, R10, 0x1c, RZ ;  /* 0x0000001c0ae57810 */ /* 0x000fe20007ffe0ff */
[----:B------:R2:W-:Y:S01]  /*e500*/  SHFL.IDX PT, R232, R227, R232, 0x1f ;  /* 0x00001fe8e3e87589 */ /* 0x0005e200000e0000 */
[----:B------:R-:W3:Y:S01]  /*e510*/  MUFU.EX2 R219, R219 ;  /* 0x000000db00db7308 */ /* 0x000ee20000000800 */
[--C-:B--2---:R-:W-:Y:S02]  /*e520*/  FADD.FTZ R227, R33, -R27.reuse ;  /* 0x8000001b21e37221 */ /* 0x104fe40000010000 */
[----:B------:R-:W2:Y:S04]  /*e530*/  SHFL.IDX PT, R33, R18, R34, 0x1f ;  /* 0x00001f2212217589 */ /* 0x000ea800000e0000 */
[----:B------:R-:W4:Y:S01]  /*e540*/  SHFL.IDX PT, R34, R18, R229, 0x1f ;  /* 0x00001fe512227589 */ /* 0x000f2200000e0000 */
[----:B------:R-:W-:Y:S01]  /*e550*/  FADD.FTZ R228, R35, -R27 ;  /* 0x8000001b23e47221 */ /* 0x000fe20000010000 */
[--C-:B-1----:R-:W-:Y:S01]  /*e560*/  FFMA.FTZ R211, R211, UR4, -R32.reuse ;  /* 0x00000004d3d37c23 */ /* 0x102fe20008010820 */
[----:B------:R-:W-:Y:S01]  /*e570*/  FFMA.FTZ R32, R210, UR4, -R32 ;  /* 0x00000004d2207c23 */ /* 0x000fe20008010820 */
[----:B------:R-:W1:Y:S01]  /*e580*/  SHFL.IDX PT, R35, R12, R10, 0x1f ;  /* 0x00001f0a0c237589 */ /* 0x000e6200000e0000 */
[----:B------:R-:W-:-:S02]  /*e590*/  VIADD R215, R10, 0x4 ;  /* 0x000000040ad77836 */ /* 0x000fc40000000000 */
[----:B------:R-:W-:Y:S01]  /*e5a0*/  FFMA.FTZ R210, -R20, R20, 1 ;  /* 0x3f80000014d27423 */ /* 0x000fe20000010114 */
[----:B------:R2:W-:Y:S01]  /*e5b0*/  MUFU.EX2 R19, R31 ;  /* 0x0000001f00137308 */ /* 0x0005e20000000800 */
[----:B---3--:R-:W-:-:S07]  /*e5c0*/  FMUL.FTZ R226, R219, R226 ;  /* 0x000000e2dbe27220 */ /* 0x008fce0000410000 */
[----:B------:R3:W-:Y:S01]  /*e5d0*/  MUFU.EX2 R20, R32 ;  /* 0x0000002000147308 */ /* 0x0007e20000000800 */
[--C-:B--2---:R-:W-:Y:S01]  /*e5e0*/  FFMA.FTZ R31, R208, UR4, -R33.reuse ;  /* 0x00000004d01f7c23 */ /* 0x104fe20008010821 */
[----:B------:R-:W-:Y:S01]  /*e5f0*/  FFMA.FTZ R208, -R230, R230, 1 ;  /* 0x3f800000e6d07423 */ /* 0x000fe200000101e6 */
[----:B---3--:R-:W-:Y:S01]  /*e600*/  FFMA.FTZ R32, R209, UR4, -R33 ;  /* 0x00000004d1207c23 */ /* 0x008fe20008010821 */
[--C-:B----4-:R-:W-:Y:S02]  /*e610*/  FFMA.FTZ R33, R206, UR4, -R34.reuse ;  /* 0x00000004ce217c23 */ /* 0x110fe40008010822 */
[----:B------:R-:W2:Y:S01]  /*e620*/  SHFL.IDX PT, R206, R12, R215, 0x1f ;  /* 0x00001fd70cce7589 */ /* 0x000ea200000e0000 */
[----:B------:R-:W-:Y:S01]  /*e630*/  FMUL.FTZ R208, R208, R226 ;  /* 0x000000e2d0d07220 */ /* 0x000fe20000410000 */
[C---:B------:R-:W-:Y:S01]  /*e640*/  IADD3 R226, R10.reuse, 0x8, RZ ;  /* 0x000000080ae27810 */ /* 0x040fe20007ffe0ff */
[----:B------:R-:W-:Y:S01]  /*e650*/  VIADD R209, R10, 0xc ;  /* 0x0000000c0ad17836 */ /* 0x000fe20000000000 */
[----:B------:R3:W-:Y:S01]  /*e660*/  MUFU.EX2 R18, R211 ;  /* 0x000000d300127308 */ /* 0x0007e20000000800 */
[----:B------:R-:W-:-:S02]  /*e670*/  FFMA.FTZ R34, R207, UR4, -R34 ;  /* 0x00000004cf227c23 */ /* 0x000fc40008010822 */
[----:B------:R-:W4:Y:S05]  /*e680*/  SHFL.IDX PT, R207, R12, R226, 0x1f ;  /* 0x00001fe20ccf7589 */ /* 0x000f2a00000e0000 */
[----:B------:R1:W-:Y:S01]  /*e690*/  MUFU.EX2 R27, R231 ;  /* 0x000000e7001b7308 */ /* 0x0003e20000000800 */
[----:B---3--:R-:W-:-:S05]  /*e6a0*/  VIADD R211, R10, 0x14 ;  /* 0x000000140ad37836 */ /* 0x008fca0000000000 */
[----:B------:R-:W-:Y:S01]  /*e6b0*/  SHFL.IDX PT, R38, R12, R211, 0x1f ;  /* 0x00001fd30c267589 */ /* 0x000fe200000e0000 */
[----:B-1----:R-:W-:-:S03]  /*e6c0*/  FADD.FTZ R231, R37, -R232 ;  /* 0x800000e825e77221 */ /* 0x002fc60000010000 */
[----:B------:R-:W1:Y:S01]  /*e6d0*/  SHFL.IDX PT, R37, R12, R209, 0x1f ;  /* 0x00001fd10c257589 */ /* 0x000e6200000e0000 */
[----:B------:R-:W-:Y:S01]  /*e6e0*/  FMUL.FTZ R225, R24, R225 ;  /* 0x000000e118e17220 */ /* 0x000fe20000410000 */
[--C-:B------:R-:W-:Y:S01]  /*e6f0*/  FFMA.FTZ R204, R204, UR4, -R35.reuse ;  /* 0x00000004cccc7c23 */ /* 0x100fe20008010823 */
[----:B------:R-:W-:Y:S01]  /*e700*/  IADD3 R230, R10, 0x18, RZ ;  /* 0x000000180ae67810 */ /* 0x000fe20007ffe0ff */
[----:B------:R-:W-:Y:S01]  /*e710*/  FFMA.FTZ R36, R205, UR4, -R35 ;  /* 0x00000004cd247c23 */ /* 0x000fe20008010823 */
[----:B------:R-:W-:Y:S01]  /*e720*/  FMUL.FTZ R210, R210, R225 ;  /* 0x000000e1d2d27220 */ /* 0x000fe20000410000 */
[----:B------:R2:W-:Y:S01]  /*e730*/  MUFU.EX2 R35, R204 ;  /* 0x000000cc00237308 */ /* 0x0005e20000000800 */
[----:B------:R-:W-:Y:S01]  /*e740*/  IADD3 R225, R10, 0x10, RZ ;  /* 0x000000100ae17810 */ /* 0x000fe20007ffe0ff */
[----:B------:R-:W-:Y:S01]  /*e750*/  FADD.FTZ R232, R39, -R232 ;  /* 0x800000e827e87221 */ /* 0x000fe20000010000 */
[--C-:B--2---:R-:W-:Y:S01]  /*e760*/  FFMA.FTZ R204, R122, UR4, -R206.reuse ;  /* 0x000000047acc7c23 */ /* 0x104fe200080108ce */
[----:B------:R-:W-:Y:S01]  /*e770*/  FFMA.FTZ R206, R124, UR4, -R206 ;  /* 0x000000047cce7c23 */ /* 0x000fe200080108ce */
[----:B------:R-:W2:Y:S04]  /*e780*/  SHFL.IDX PT, R122, R12, R230, 0x1f ;  /* 0x00001fe60c7a7589 */ /* 0x000ea800000e0000 */
[----:B------:R-:W3:Y:S04]  /*e790*/  SHFL.IDX PT, R124, R12, R229, 0x1f ;  /* 0x00001fe50c7c7589 */ /* 0x000ee800000e0000 */
[----:B------:R2:W3:Y:S01]  /*e7a0*/  SHFL.IDX PT, R39, R12, R225, 0x1f ;  /* 0x00001fe10c277589 */ /* 0x0004e200000e0000 */
[--C-:B----4-:R-:W-:Y:S01]  /*e7b0*/  FFMA.FTZ R123, R123, UR4, -R207.reuse ;  /* 0x000000047b7b7c23 */ /* 0x110fe200080108cf */
[----:B------:R-:W-:Y:S01]  /*e7c0*/  FFMA.FTZ R125, R125, UR4, -R207 ;  /* 0x000000047d7d7c23 */ /* 0x000fe200080108cf */
[--C-:B-1----:R-:W-:Y:S01]  /*e7d0*/  FFMA.FTZ R120, R120, UR4, -R37.reuse ;  /* 0x0000000478787c23 */ /* 0x102fe20008010825 */
[----:B------:R-:W-:Y:S01]  /*e7e0*/  FFMA.FTZ R121, R121, UR4, -R37 ;  /* 0x0000000479797c23 */ /* 0x000fe20008010825 */
[----:B------:R-:W-:Y:S01]  /*e7f0*/  SHFL.IDX PT, R207, R11, R226, 0x1f ;  /* 0x00001fe20bcf7589 */ /* 0x000fe200000e0000 */
[----:B------:R1:W-:Y:S08]  /*e800*/  MUFU.EX2 R37, R206 ;  /* 0x000000ce00257308 */ /* 0x0003f00000000800 */
[----:B--2---:R2:W-:Y:S01]  /*e810*/  MUFU.EX2 R12, R204 ;  /* 0x000000cc000c7308 */ /* 0x0045e20000000800 */
[----:B-1----:R-:W-:-:S02]  /*e820*/  FFMA.FTZ R206, R97, UR4, -R38 ;  /* 0x0000000461ce7c23 */ /* 0x002fc40008010826 */
[----:B------:R-:W1:Y:S04]  /*e830*/  SHFL.IDX PT, R97, R11, R209, 0x1f ;  /* 0x00001fd10b617589 */ /* 0x000e6800000e0000 */
[----:B--2---:R-:W2:Y:S04]  /*e840*/  SHFL.IDX PT, R204, R11, R215, 0x1f ;  /* 0x00001fd70bcc7589 */ /* 0x004ea800000e0000 */
[----:B------:R-:W4:Y:S01]  /*e850*/  SHFL.IDX PT, R205, R11, R10, 0x1f ;  /* 0x00001f0a0bcd7589 */ /* 0x000f2200000e0000 */
[--C-:B------:R-:W-:Y:S01]  /*e860*/  FFMA.FTZ R112, R112, UR4, -R122.reuse ;  /* 0x0000000470707c23 */ /* 0x100fe2000801087a */
[----:B------:R-:W-:Y:S01]  /*e870*/  FFMA.FTZ R107, R107, UR4, -R122 ;  /* 0x000000046b6b7c23 */ /* 0x000fe2000801087a */
[--C-:B---3--:R-:W-:Y:S01]  /*e880*/  FFMA.FTZ R122, R95, UR4, -R124.reuse ;  /* 0x000000045f7a7c23 */ /* 0x108fe2000801087c */
[----:B------:R-:W-:-:S02]  /*e890*/  FFMA.FTZ R124, R96, UR4, -R124 ;  /* 0x00000004607c7c23 */ /* 0x000fc4000801087c */
[----:B------:R-:W3:Y:S01]  /*e8a0*/  SHFL.IDX PT, R96, R11, R225, 0x1f ;  /* 0x00001fe10b607589 */ /* 0x000ee200000e0000 */
[----:B------:R-:W-:Y:S01]  /*e8b0*/  FFMA.FTZ R109, R109, UR4, -R38 ;  /* 0x000000046d6d7c23 */ /* 0x000fe20008010826 */
[----:B------:R-:W-:Y:S01]  /*e8c0*/  FFMA.FTZ R103, R103, UR4, -R39 ;  /* 0x0000000467677c23 */ /* 0x000fe20008010827 */
[--C-:B-1----:R-:W-:Y:S01]  /*e8d0*/  FFMA.FTZ R105, R105, UR4, -R97.reuse ;  /* 0x0000000469697c23 */ /* 0x102fe20008010861 */
[----:B------:R-:W-:Y:S01]  /*e8e0*/  FFMA.FTZ R104, R104, UR4, -R97 ;  /* 0x0000000468687c23 */ /* 0x000fe20008010861 */
[--C-:B--2---:R-:W-:Y:S01]  /*e8f0*/  FFMA.FTZ R119, R119, UR4, -R204.reuse ;  /* 0x0000000477777c23 */ /* 0x104fe200080108cc */
[----:B------:R-:W-:Y:S02]  /*e900*/  FFMA.FTZ R204, R94, UR4, -R204 ;  /* 0x000000045ecc7c23 */ /* 0x000fe400080108cc */
[----:B------:R1:W-:Y:S02]  /*e910*/  MUFU.EX2 R94, R120 ;  /* 0x00000078005e7308 */ /* 0x0003e40000000800 */
[----:B-1----:R-:W-:-:S02]  /*e920*/  FFMA.FTZ R120, R99, UR4, -R207 ;  /* 0x0000000463787c23 */ /* 0x002fc400080108cf */
[----:B------:R-:W1:Y:S04]  /*e930*/  SHFL.IDX PT, R99, R14, R10, 0x1f ;  /* 0x00001f0a0e637589 */ /* 0x000e6800000e0000 */
[----:B------:R2:W-:Y:S01]  /*e940*/  MUFU.EX2 R97, R109 ;  /* 0x0000006d00617308 */ /* 0x0005e20000000800 */
[----:B------:R-:W-:Y:S01]  /*e950*/  FFMA.FTZ R114, R114, UR4, -R39 ;  /* 0x0000000472727c23 */ /* 0x000fe20008010827 */
[--C-:B----4-:R-:W-:Y:S01]  /*e960*/  FFMA.FTZ R117, R117, UR4, -R205.reuse ;  /* 0x0000000475757c23 */ /* 0x110fe200080108cd */
[----:B--2---:R-:W2:Y:S05]  /*e970*/  SHFL.IDX PT, R109, R14, R225, 0x1f ;  /* 0x00001fe10e6d7589 */ /* 0x004eaa00000e0000 */
[----:B------:R4:W-:Y:S01]  /*e980*/  MUFU.EX2 R95, R103 ;  /* 0x00000067005f7308 */ /* 0x0009e20000000800 */
[----:B------:R-:W-:-:S02]  /*e990*/  FFMA.FTZ R106, R106, UR4, -R205 ;  /* 0x000000046a6a7c23 */ /* 0x000fc400080108cd */
[----:B------:R-:W-:Y:S04]  /*e9a0*/  SHFL.IDX PT, R205, R11, R229, 0x1f ;  /* 0x00001fe50bcd7589 */ /* 0x000fe800000e0000 */
[----:B----4-:R-:W4:Y:S01]  /*e9b0*/  SHFL.IDX PT, R103, R14, R209, 0x1f ;  /* 0x00001fd10e677589 */ /* 0x010f2200000e0000 */
[----:B------:R-:W2:Y:S01]  /*e9c0*/  MUFU.EX2 R25, R25 ;  /* 0x0000001900197308 */ /* 0x000ea20000000800 */
[----:B---3--:R-:W-:-:S07]  /*e9d0*/  FFMA.FTZ R101, R101, UR4, -R96 ;  /* 0x0000000465657c23 */ /* 0x008fce0008010860 */
[----:B------:R3:W-:Y:S01]  /*e9e0*/  MUFU.EX2 R38, R123 ;  /* 0x0000007b00267308 */ /* 0x0007e20000000800 */
[----:B------:R-:W-:-:S07]  /*e9f0*/  FFMA.FTZ R100, R100, UR4, -R96 ;  /* 0x0000000464647c23 */ /* 0x000fce0008010860 */
[----:B------:R1:W-:Y:S01]  /*ea00*/  MUFU.EX2 R39, R125 ;  /* 0x0000007d00277308 */ /* 0x0003e20000000800 */
[----:B---3--:R-:W-:Y:S04]  /*ea10*/  SHFL.IDX PT, R123, R11, R230, 0x1f ;  /* 0x00001fe60b7b7589 */ /* 0x008fe800000e0000 */
[----:B-1----:R1:W-:Y:S03]  /*ea20*/  SHFL.IDX PT, R125, R11, R211, 0x1f ;  /* 0x00001fd30b7d7589 */ /* 0x0023e600000e0000 */
[----:B------:R3:W-:Y:S08]  /*ea30*/  MUFU.EX2 R96, R114 ;  /* 0x0000007200607308 */ /* 0x0007f00000000800 */
[----:B-1----:R1:W-:Y:S01]  /*ea40*/  MUFU.EX2 R11, R121 ;  /* 0x00000079000b7308 */ /* 0x0023e20000000800 */
[----:B---3--:R-:W-:Y:S04]  /*ea50*/  SHFL.IDX PT, R114, R14, R211, 0x1f ;  /* 0x00001fd30e727589 */ /* 0x008fe800000e0000 */
[----:B-1----:R-:W1:Y:S01]  /*ea60*/  SHFL.IDX PT, R121, R14, R215, 0x1f ;  /* 0x00001fd70e797589 */ /* 0x002e6200000e0000 */
[----:B------:R-:W-:Y:S01]  /*ea70*/  FFMA.FTZ R111, R111, UR4, -R207 ;  /* 0x000000046f6f7c23 */ /* 0x000fe200080108cf */
[--C-:B------:R-:W-:Y:S01]  /*ea80*/  FFMA.FTZ R113, R113, UR4, -R99.reuse ;  /* 0x0000000471717c23 */ /* 0x100fe20008010863 */
[----:B------:R-:W-:Y:S01]  /*ea90*/  FFMA.FTZ R131, R131, UR4, -R99 ;  /* 0x0000000483837c23 */ /* 0x000fe20008010863 */
[----:B------:R-:W3:Y:S01]  /*eaa0*/  SHFL.IDX PT, R207, R14, R226, 0x1f ;  /* 0x00001fe20ecf7589 */ /* 0x000ee200000e0000 */
[----:B------:R4:W-:Y:S01]  /*eab0*/  MUFU.EX2 R99, R112 ;  /* 0x0000007000637308 */ /* 0x0009e20000000800 */
[--C-:B--2---:R-:W-:Y:S01]  /*eac0*/  FFMA.FTZ R130, R130, UR4, -R109.reuse ;  /* 0x0000000482827c23 */ /* 0x104fe2000801086d */
[----:B------:R-:W-:Y:S01]  /*ead0*/  FFMA.FTZ R137, R137, UR4, -R109 ;  /* 0x0000000489897c23 */ /* 0x000fe2000801086d */
[----:B------:R-:W-:Y:S01]  /*eae0*/  FMUL.FTZ R216, R25, R216 ;  /* 0x000000d819d87220 */ /* 0x000fe20000410000 */
[----:B------:R-:W-:Y:S01]  /*eaf0*/  FFMA.FTZ R109, -R237, R237, 1 ;  /* 0x3f800000ed6d7423 */ /* 0x000fe200000101ed */
[----:B----4-:R-:W-:-:S03]  /*eb00*/  FFMA.FTZ R127, R127, UR4, -R103 ;  /* 0x000000047f7f7c23 */ /* 0x010fc60008010867 */
[----:B------:R-:W2:Y:S01]  /*eb10*/  MUFU.EX2 R26, R26 ;  /* 0x0000001a001a7308 */ /* 0x000ea20000000800 */
[----:B------:R-:W4:Y:S01]  /*eb20*/  SHFL.IDX PT, R112, R14, R230, 0x1f ;  /* 0x00001fe60e707589 */ /* 0x000f2200000e0000 */
[----:B------:R-:W-:Y:S01]  /*eb30*/  FFMA.FTZ R139, R139, UR4, -R103 ;  /* 0x000000048b8b7c23 */ /* 0x000fe20008010867 */
[----:B------:R-:W-:Y:S02]  /*eb40*/  FMUL.FTZ R109, R109, R216 ;  /* 0x000000d86d6d7220 */ /* 0x000fe40000410000 */
[----:B------:R3:W4:Y:S03]  /*eb50*/  SHFL.IDX PT, R103, R14, R229, 0x1f ;  /* 0x00001fe50e677589 */ /* 0x00072600000e0000 */
[----:B------:R-:W2:Y:S01]  /*eb60*/  MUFU.TANH R132, R132 ;  /* 0x0000008400847308 */ /* 0x000ea20000002400 */
[----:B------:R-:W4:Y:S07]  /*eb70*/  SHFL.IDX PT, R216, R17, R10, 0x1f ;  /* 0x00001f0a11d87589 */ /* 0x000f2e00000e0000 */
[----:B------:R-:W4:Y:S01]  /*eb80*/  MUFU.TANH R134, R134 ;  /* 0x0000008600867308 */ /* 0x000f220000002400 */
[--C-:B-1----:R-:W-:Y:S01]  /*eb90*/  FFMA.FTZ R108, R108, UR4, -R121.reuse ;  /* 0x000000046c6c7c23 */ /* 0x102fe20008010879 */
[----:B------:R-:W-:Y:S01]  /*eba0*/  FFMA.FTZ R138, R138, UR4, -R121 ;  /* 0x000000048a8a7c23 */ /* 0x000fe20008010879 */
[----:B------:R-:W-:-:S05]  /*ebb0*/  FFMA.FTZ R102, R102, UR4, -R125 ;  /* 0x0000000466667c23 */ /* 0x000fca000801087d */
[----:B------:R-:W-:Y:S01]  /*ebc0*/  MUFU.TANH R133, R133 ;  /* 0x0000008500857308 */ /* 0x000fe20000002400 */
[----:B------:R-:W-:Y:S01]  /*ebd0*/  FFMA.FTZ R115, R115, UR4, -R125 ;  /* 0x0000000473737c23 */ /* 0x000fe2000801087d */
[----:B------:R-:W-:-:S06]  /*ebe0*/  FSEL R121, R4, -INF , !P3 ;  /* 0xff80000004797808 */ /* 0x000fcc0005800000 */
[----:B------:R-:W1:Y:S01]  /*ebf0*/  MUFU.TANH R135, R135 ;  /* 0x0000008700877308 */ /* 0x000e620000002400 */
[----:B------:R-:W-:-:S07]  /*ec00*/  FSEL R125, R128, -INF , !P2 ;  /* 0xff800000807d7808 */ /* 0x000fce0005000000 */
[----:B------:R-:W1:Y:S08]  /*ec10*/  MUFU.EX2 R28, R28 ;  /* 0x0000001c001c7308 */ /* 0x000e700000000800 */
[----:B------:R-:W1:Y:S01]  /*ec20*/  MUFU.EX2 R29, R29 ;  /* 0x0000001d001d7308 */ /* 0x000e620000000800 */
[----:B------:R-:W-:-:S07]  /*ec30*/  FFMA.FTZ R121, R121, UR4, -R114 ;  /* 0x0000000479797c23 */ /* 0x000fce0008010872 */
[----:B------:R-:W1:Y:S01]  /*ec40*/  MUFU.EX2 R32, R32 ;  /* 0x0000002000207308 */ /* 0x000e620000000800 */
[--C-:B------:R-:W-:Y:S01]  /*ec50*/  FFMA.FTZ R110, R110, UR4, -R205.reuse ;  /* 0x000000046e6e7c23 */ /* 0x100fe200080108cd */
[----:B------:R-:W-:Y:S01]  /*ec60*/  FFMA.FTZ R118, R118, UR4, -R205 ;  /* 0x0000000476767c23 */ /* 0x000fe200080108cd */
[----:B---3--:R-:W-:-:S05]  /*ec70*/  FFMA.FTZ R14, -R200, R200, 1 ;  /* 0x3f800000c80e7423 */ /* 0x008fca00000101c8 */
[----:B------:R-:W3:Y:S01]  /*ec80*/  MUFU.EX2 R30, R30 ;  /* 0x0000001e001e7308 */ /* 0x000ee20000000800 */
[----:B--2---:R-:W-:Y:S01]  /*ec90*/  FMUL.FTZ R212, R26, R212 ;  /* 0x000000d41ad47220 */ /* 0x004fe20000410000 */
[----:B------:R-:W-:Y:S01]  /*eca0*/  FFMA.FTZ R114, R125, UR4, -R114 ;  /* 0x000000047d727c23 */ /* 0x000fe20008010872 */
[----:B------:R-:W-:-:S05]  /*ecb0*/  FSEL R125, R132, -INF , !P5 ;  /* 0xff800000847d7808 */ /* 0x000fca0006800000 */
[----:B------:R-:W2:Y:S01]  /*ecc0*/  MUFU.EX2 R31, R31 ;  /* 0x0000001f001f7308 */ /* 0x000ea20000000800 */
[----:B----4-:R-:W-:Y:S01]  /*ecd0*/  FSEL R205, R134, -INF , !P0 ;  /* 0xff80000086cd7808 */ /* 0x010fe20004000000 */
[----:B------:R-:W-:Y:S01]  /*ece0*/  FMUL.FTZ R218, R27, R218 ;  /* 0x000000da1bda7220 */ /* 0x000fe20000410000 */
[--C-:B------:R-:W-:Y:S01]  /*ecf0*/  FFMA.FTZ R116, R116, UR4, -R123.reuse ;  /* 0x0000000474747c23 */ /* 0x100fe2000801087b */
[----:B------:R-:W-:Y:S01]  /*ed00*/  FFMA.FTZ R123, R98, UR4, -R123 ;  /* 0x00000004627b7c23 */ /* 0x000fe2000801087b */
[----:B------:R-:W-:Y:S01]  /*ed10*/  FMUL.FTZ R14, R14, R212 ;  /* 0x000000d40e0e7220 */ /* 0x000fe20000410000 */
[--C-:B------:R-:W-:Y:S01]  /*ed20*/  FFMA.FTZ R126, R126, UR4, -R207.reuse ;  /* 0x000000047e7e7c23 */ /* 0x100fe200080108cf */
[----:B------:R-:W-:Y:S01]  /*ed30*/  FFMA.FTZ R129, R129, UR4, -R207 ;  /* 0x0000000481817c23 */ /* 0x000fe200080108cf */
[----:B------:R4:W-:Y:S01]  /*ed40*/  MUFU.EX2 R98, R206 ;  /* 0x000000ce00627308 */ /* 0x0009e20000000800 */
[----:B------:R-:W-:Y:S01]  /*ed50*/  FFMA.FTZ R212, -R21, R21, 1 ;  /* 0x3f80000015d47423 */ /* 0x000fe20000010115 */
[--C-:B------:R-:W-:Y:S01]  /*ed60*/  FFMA.FTZ R125, R125, UR4, -R112.reuse ;  /* 0x000000047d7d7c23 */ /* 0x100fe20008010870 */
[----:B------:R-:W-:Y:S01]  /*ed70*/  FFMA.FTZ R205, R205, UR4, -R112 ;  /* 0x00000004cdcd7c23 */ /* 0x000fe20008010870 */
[----:B-1----:R-:W-:Y:S01]  /*ed80*/  FSEL R207, R135, -INF , !P1 ;  /* 0xff80000087cf7808 */ /* 0x002fe20004800000 */
[----:B------:R-:W-:Y:S01]  /*ed90*/  FFMA.FTZ R21, -R22, R22, 1 ;  /* 0x3f80000016157423 */ /* 0x000fe20000010116 */
[----:B------:R-:W-:Y:S01]  /*eda0*/  FMUL.FTZ R112, R235, R218 ;  /* 0x000000daeb707220 */ /* 0x000fe20000410000 */
[----:B------:R-:W-:Y:S01]  /*edb0*/  FMUL.FTZ R221, R28, R221 ;  /* 0x000000dd1cdd7220 */ /* 0x000fe20000410000 */
[----:B------:R-:W-:Y:S01]  /*edc0*/  FMUL.FTZ R22, R18, R227 ;  /* 0x000000e312167220 */ /* 0x000fe20000410000 */
[----:B----4-:R-:W-:Y:S01]  /*edd0*/  FSEL R206, R133, -INF , !P4 ;  /* 0xff80000085ce7808 */ /* 0x010fe20006000000 */
[----:B------:R-:W-:Y:S01]  /*ede0*/  FFMA.FTZ R209, -R233, R233, 1 ;  /* 0x3f800000e9d17423 */ /* 0x000fe200000101e9 */
[----:B------:R-:W-:Y:S01]  /*edf0*/  FFMA.FTZ R211, -R234, R234, 1 ;  /* 0x3f800000ead37423 */ /* 0x000fe200000101ea */
[----:B------:R-:W-:Y:S01]  /*ee00*/  FMUL.FTZ R222, R29, R222 ;  /* 0x000000de1dde7220 */ /* 0x000fe20000410000 */
[----:B------:R-:W1:Y:S01]  /*ee10*/  SHFL.IDX PT, R218, R17, R215, 0x1f ;  /* 0x00001fd711da7589 */ /* 0x000e6200000e0000 */
[C---:B------:R-:W-:Y:S01]  /*ee20*/  VIADD R227, R10.reuse, 0x8 ;  /* 0x000000080ae37836 */ /* 0x040fe20000000000 */
[----:B------:R-:W-:Y:S01]  /*ee30*/  IADD3 R234, R10, 0xc, RZ ;  /* 0x0000000c0aea7810 */ /* 0x000fe20007ffe0ff */
[----:B------:R-:W-:Y:S01]  /*ee40*/  FMUL.FTZ R226, R32, R220 ;  /* 0x000000dc20e27220 */ /* 0x000fe20000410000 */
[--C-:B------:R-:W-:Y:S01]  /*ee50*/  FFMA.FTZ R206, R206, UR4, -R103.reuse ;  /* 0x00000004cece7c23 */ /* 0x100fe20008010867 */
[----:B------:R-:W-:Y:S01]  /*ee60*/  FFMA.FTZ R207, R207, UR4, -R103 ;  /* 0x00000004cfcf7c23 */ /* 0x000fe20008010867 */
[----:B------:R-:W4:Y:S01]  /*ee70*/  SHFL.IDX PT, R220, R17, R229, 0x1f ;  /* 0x00001fe511dc7589 */ /* 0x000f2200000e0000 */
[----:B------:R-:W-:Y:S01]  /*ee80*/  FMUL.FTZ R103, R236, R221 ;  /* 0x000000ddec677220 */ /* 0x000fe20000410000 */
[----:B---3--:R-:W-:Y:S01]  /*ee90*/  FMUL.FTZ R223, R30, R223 ;  /* 0x000000df1edf7220 */ /* 0x008fe20000410000 */
[----:B------:R-:W-:Y:S01]  /*eea0*/  FMUL.FTZ R209, R209, R222 ;  /* 0x000000ded1d17220 */ /* 0x000fe20000410000 */
[----:B------:R-:W3:Y:S01]  /*eeb0*/  SHFL.IDX PT, R221, R17, R227, 0x1f ;  /* 0x00001fe311dd7589 */ /* 0x000ee200000e0000 */
[----:B--2---:R-:W-:Y:S01]  /*eec0*/  FMUL.FTZ R222, R31, R217 ;  /* 0x000000d91fde7220 */ /* 0x004fe20000410000 */
[----:B------:R-:W-:-:S02]  /*eed0*/  VIADD R233, R10, 0x10 ;  /* 0x000000100ae97836 */ /* 0x000fc40000000000 */
[--C-:B------:R-:W-:Y:S01]  /*eee0*/  FADD.FTZ R40, R40, -R216.reuse ;  /* 0x800000d828287221 */ /* 0x100fe20000010000 */
[----:B------:R-:W-:Y:S01]  /*eef0*/  FADD.FTZ R42, R42, -R216 ;  /* 0x800000d82a2a7221 */ /* 0x000fe20000010000 */
[----:B------:R-:W2:Y:S01]  /*ef00*/  SHFL.IDX PT, R217, R17, R234, 0x1f ;  /* 0x00001fea11d97589 */ /* 0x000ea200000e0000 */
[----:B------:R-:W-:-:S03]  /*ef10*/  FMUL.FTZ R224, R19, R224 ;  /* 0x000000e013e07220 */ /* 0x000fc60000410000 */
[----:B------:R1:W-:Y:S01]  /*ef20*/  LDS R216, [R13+0x400] ;  /* 0x000400000dd87984 */ /* 0x0003e20000000800 */
[----:B------:R-:W-:Y:S01]  /*ef30*/  FMUL.FTZ R211, R211, R223 ;  /* 0x000000dfd3d37220 */ /* 0x000fe20000410000 */
[----:B------:R-:W-:Y:S01]  /*ef40*/  FMUL.FTZ R22, R212, R22 ;  /* 0x00000016d4167220 */ /* 0x000fe20000410000 */
[----:B------:R-:W-:Y:S01]  /*ef50*/  FFMA.FTZ R212, -R23, R23, 1 ;  /* 0x3f80000017d47423 */ /* 0x000fe20000010117 */
[----:B------:R-:W-:Y:S01]  /*ef60*/  IADD3 R235, R10, 0x14, RZ ;  /* 0x000000140aeb7810 */ /* 0x000fe20007ffe0ff */
[----:B------:R-:W2:Y:S01]  /*ef70*/  SHFL.IDX PT, R223, R17, R233, 0x1f ;  /* 0x00001fe911df7589 */ /* 0x000ea200000e0000 */
[----:B------:R-:W2:Y:S01]  /*ef80*/  MUFU.EX2 R36, R36 ;  /* 0x0000002400247308 */ /* 0x000ea20000000800 */
[----:B------:R-:W-:Y:S01]  /*ef90*/  FMUL.FTZ R21, R21, R224 ;  /* 0x000000e015157220 */ /* 0x000fe20000410000 */
[----:B------:R-:W-:Y:S01]  /*efa0*/  FMUL.FTZ R212, R212, R222 ;  /* 0x000000ded4d47220 */ /* 0x000fe20000410000 */
[----:B------:R-:W2:Y:S04]  /*efb0*/  SHFL.IDX PT, R224, R17, R235, 0x1f ;  /* 0x00001feb11e07589 */ /* 0x000ea800000e0000 */
[----:B------:R-:W2:Y:S01]  /*efc0*/  SHFL.IDX PT, R222, R17, R230, 0x1f ;  /* 0x00001fe611de7589 */ /* 0x000ea200000e0000 */
[----:B-1----:R-:W-:Y:S01]  /*efd0*/  FFMA.FTZ R13, -R171, R171, 1 ;  /* 0x3f800000ab0d7423 */ /* 0x002fe200000101ab */
[----:B------:R-:W-:Y:S01]  /*efe0*/  FMUL.FTZ R40, R35, R40 ;  /* 0x0000002823287220 */ /* 0x000fe20000410000 */
[--C-:B------:R-:W-:Y:S01]  /*eff0*/  FADD.FTZ R41, R41, -R218.reuse ;  /* 0x800000da29297221 */ /* 0x100fe20000010000 */
[----:B------:R-:W-:Y:S01]  /*f000*/  FADD.FTZ R43, R43, -R218 ;  /* 0x800000da2b2b7221 */ /* 0x000fe20000010000 */
[--C-:B----4-:R-:W-:Y:S01]  /*f010*/  FADD.FTZ R53, R53, -R220.reuse ;  /* 0x800000dc35357221 */ /* 0x110fe20000010000 */
[----:B------:R-:W-:Y:S01]  /*f020*/  FADD.FTZ R55, R55, -R220 ;  /* 0x800000dc37377221 */ /* 0x000fe20000010000 */
[----:B------:R-:W-:Y:S01]  /*f030*/  FMUL.FTZ R13, R13, R40 ;  /* 0x000000280d0d7220 */ /* 0x000fe20000410000 */
[----:B------:R-:W-:Y:S01]  /*f040*/  FFMA.FTZ R40, -R170, R170, 1 ;  /* 0x3f800000aa287423 */ /* 0x000fe200000101aa */
[----:B------:R-:W-:Y:S01]  /*f050*/  FMUL.FTZ R220, R12, R41 ;  /* 0x000000290cdc7220 */ /* 0x000fe20000410000 */
[--C-:B---3--:R-:W-:Y:S01]  /*f060*/  FADD.FTZ R44, R44, -R221.reuse ;  /* 0x800000dd2c2c7221 */ /* 0x108fe20000010000 */
[----:B------:R-:W-:Y:S01]  /*f070*/  FADD.FTZ R46, R46, -R221 ;  /* 0x800000dd2e2e7221 */ /* 0x000fe20000010000 */
[--C-:B--2---:R-:W-:Y:S01]  /*f080*/  FADD.FTZ R45, R45, -R217.reuse ;  /* 0x800000d92d2d7221 */ /* 0x104fe20000010000 */
[----:B------:R-:W-:Y:S01]  /*f090*/  FADD.FTZ R47, R47, -R217 ;  /* 0x800000d92f2f7221 */ /* 0x000fe20000010000 */
[----:B------:R-:W-:Y:S01]  /*f0a0*/  FFMA.FTZ R217, -R169, R169, 1 ;  /* 0x3f800000a9d97423 */ /* 0x000fe200000101a9 */
[----:B------:R-:W-:Y:S01]  /*f0b0*/  FMUL.FTZ R218, R36, R42 ;  /* 0x0000002a24da7220 */ /* 0x000fe20000410000 */
[----:B------:R-:W-:Y:S01]  /*f0c0*/  FMUL.FTZ R221, R37, R43 ;  /* 0x0000002b25dd7220 */ /* 0x000fe20000410000 */
[----:B------:R-:W-:Y:S01]  /*f0d0*/  FMUL.FTZ R43, R40, R220 ;  /* 0x000000dc282b7220 */ /* 0x000fe20000410000 */
[----:B------:R-:W-:Y:S01]  /*f0e0*/  FFMA.FTZ R40, -R167, R167, 1 ;  /* 0x3f800000a7287423 */ /* 0x000fe200000101a7 */
[----:B------:R-:W-:Y:S01]  /*f0f0*/  FMUL.FTZ R44, R38, R44 ;  /* 0x0000002c262c7220 */ /* 0x000fe20000410000 */
[--C-:B------:R-:W-:Y:S01]  /*f100*/  FADD.FTZ R48, R48, -R223.reuse ;  /* 0x800000df30307221 */ /* 0x100fe20000010000 */
[----:B------:R-:W-:Y:S01]  /*f110*/  FADD.FTZ R50, R50, -R223 ;  /* 0x800000df32327221 */ /* 0x000fe20000010000 */
        /* <DEDUP_REMOVED lines=8> */
[----:B------:R-:W-:Y:S01]  /*f1a0*/  FADD.FTZ R51, R51, -R224 ;  /* 0x800000e033337221 */ /* 0x000fe20000010000 */
[----:B------:R-:W-:Y:S01]  /*f1b0*/  FADD.FTZ R52, R52, -R222 ;  /* 0x800000de34347221 */ /* 0x000fe20000010000 */
[----:B------:R-:W-:Y:S01]  /*f1c0*/  FADD.FTZ R49, R49, -R224 ;  /* 0x800000e031317221 */ /* 0x000fe20000010000 */
        /* <DEDUP_REMOVED lines=9> */
[----:B------:R-:W-:-:S02]  /*f260*/  VIADD R228, R10, 0x4 ;  /* 0x000000040ae47836 */ /* 0x000fc40000000000 */
[----:B------:R-:W-:Y:S01]  /*f270*/  FFMA.FTZ R51, -R165, R165, 1 ;  /* 0x3f800000a5337423 */ /* 0x000fe200000101a5 */
[----:B------:R-:W-:Y:S01]  /*f280*/  FMUL.FTZ R44, R89, R46 ;  /* 0x0000002e592c7220 */ /* 0x000fe20000410000 */
[----:B------:R-:W-:Y:S01]  /*f290*/  SHFL.IDX PT, R40, R216, R227, 0x1f ;  /* 0x00001fe3d8287589 */ /* 0x000fe200000e0000 */
[----:B------:R-:W1:Y:S01]  /*f2a0*/  MUFU.EX2 R122, R122 ;  /* 0x0000007a007a7308 */ /* 0x000e620000000800 */
[----:B------:R-:W-:Y:S02]  /*f2b0*/  FMUL.FTZ R46, R88, R217 ;  /* 0x000000d9582e7220 */ /* 0x000fe40000410000 */
[----:B------:R-:W2:Y:S01]  /*f2c0*/  SHFL.IDX PT, R89, R216, R10, 0x1f ;  /* 0x00001f0ad8597589 */ /* 0x000ea200000e0000 */
[----:B------:R-:W-:Y:S01]  /*f2d0*/  FMUL.FTZ R49, R92, R49 ;  /* 0x000000315c317220 */ /* 0x000fe20000410000 */
[----:B------:R-:W-:Y:S01]  /*f2e0*/  FMUL.FTZ R52, R90, R91 ;  /* 0x0000005b5a347220 */ /* 0x000fe20000410000 */
[----:B------:R-:W-:Y:S01]  /*f2f0*/  FMUL.FTZ R51, R51, R93 ;  /* 0x0000005d33337220 */ /* 0x000fe20000410000 */
[----:B------:R-:W3:Y:S01]  /*f300*/  SHFL.IDX PT, R88, R216, R228, 0x1f ;  /* 0x00001fe4d8587589 */ /* 0x000ee200000e0000 */
[----:B------:R-:W4:Y:S03]  /*f310*/  MUFU.EX2 R124, R124 ;  /* 0x0000007c007c7308 */ /* 0x000f260000000800 */
[----:B------:R-:W-:Y:S04]  /*f320*/  SHFL.IDX PT, R92, R216, R234, 0x1f ;  /* 0x00001fead85c7589 */ /* 0x000fe800000e0000 */
[----:B------:R-:W-:Y:S04]  /*f330*/  SHFL.IDX PT, R93, R216, R233, 0x1f ;  /* 0x00001fe9d85d7589 */ /* 0x000fe800000e0000 */
[----:B------:R-:W-:Y:S04]  /*f340*/  SHFL.IDX PT, R91, R216, R235, 0x1f ;  /* 0x00001febd85b7589 */ /* 0x000fe800000e0000 */
[----:B------:R-:W-:Y:S04]  /*f350*/  SHFL.IDX PT, R90, R216, R230, 0x1f ;  /* 0x00001fe6d85a7589 */ /* 0x000fe800000e0000 */
[----:B------:R-:W3:Y:S01]  /*f360*/  SHFL.IDX PT, R216, R216, R229, 0x1f ;  /* 0x00001fe5d8d87589 */ /* 0x000ee200000e0000 */
[----:B------:R-:W3:Y:S01]  /*f370*/  MUFU.EX2 R111, R111 ;  /* 0x0000006f006f7308 */ /* 0x000ee20000000800 */
[----:B------:R-:W-:Y:S01]  /*f380*/  FFMA.FTZ R42, -R168, R168, 1 ;  /* 0x3f800000a82a7423 */ /* 0x000fe200000101a8 */
[----:B------:R-:W-:Y:S01]  /*f390*/  FFMA.FTZ R217, -R164, R164, 1 ;  /* 0x3f800000a4d97423 */ /* 0x000fe200000101a4 */
[----:B------:R-:W3:Y:S02]  /*f3a0*/  LDL.LU R200, [R1+0x110] ;  /* 0x0001100001c87983 */ /* 0x000ee40000300800 */
[----:B------:R-:W-:Y:S01]  /*f3b0*/  FMUL.FTZ R42, R42, R221 ;  /* 0x000000dd2a2a7220 */ /* 0x000fe20000410000 */
[----:B-1----:R-:W-:-:S02]  /*f3c0*/  FMUL.FTZ R221, R122, R53 ;  /* 0x000000357add7220 */ /* 0x002fc40000410000 */
[----:B------:R-:W1:Y:S01]  /*f3d0*/  MUFU.EX2 R204, R204 ;  /* 0x000000cc00cc7308 */ /* 0x000e620000000800 */
[----:B------:R-:W-:Y:S01]  /*f3e0*/  FADD.FTZ R54, R54, -R222 ;  /* 0x800000de36367221 */ /* 0x000fe20000010000 */
[----:B----4-:R-:W-:Y:S01]  /*f3f0*/  FMUL.FTZ R222, R124, R55 ;  /* 0x000000377cde7220 */ /* 0x010fe20000410000 */
[----:B------:R-:W-:-:S05]  /*f400*/  FMUL.FTZ R55, R217, R221 ;  /* 0x000000ddd9377220 */ /* 0x000fca0000410000 */
[----:B------:R-:W4:Y:S01]  /*f410*/  MUFU.EX2 R119, R119 ;  /* 0x0000007700777308 */ /* 0x000f220000000800 */
[----:B--2---:R-:W-:Y:S01]  /*f420*/  FADD.FTZ R217, R56, -R89 ;  /* 0x8000005938d97221 */ /* 0x004fe20000010000 */
[----:B------:R-:W-:-:S06]  /*f430*/  FADD.FTZ R56, R60, -R40 ;  /* 0x800000283c387221 */ /* 0x000fcc0000010000 */
[----:B------:R-:W2:Y:S01]  /*f440*/  MUFU.EX2 R101, R101 ;  /* 0x0000006500657308 */ /* 0x000ea20000000800 */
[----:B------:R-:W-:Y:S01]  /*f450*/  FADD.FTZ R40, R62, -R40 ;  /* 0x800000283e287221 */ /* 0x000fe20000010000 */
[--C-:B---3--:R-:W-:Y:S01]  /*f460*/  FADD.FTZ R57, R57, -R88.reuse ;  /* 0x8000005839397221 */ /* 0x108fe20000010000 */
[----:B------:R-:W-:-:S05]  /*f470*/  FADD.FTZ R59, R59, -R88 ;  /* 0x800000583b3b7221 */ /* 0x000fca0000010000 */
[----:B------:R-:W3:Y:S01]  /*f480*/  MUFU.EX2 R120, R120 ;  /* 0x0000007800787308 */ /* 0x000ee20000000800 */
[--C-:B------:R-:W-:Y:S01]  /*f490*/  FADD.FTZ R88, R69, -R216.reuse ;  /* 0x800000d845587221 */ /* 0x100fe20000010000 */
[----:B------:R-:W-:-:S06]  /*f4a0*/  FADD.FTZ R216, R71, -R216 ;  /* 0x800000d847d87221 */ /* 0x000fcc0000010000 */
[----:B------:R-:W3:Y:S01]  /*f4b0*/  MUFU.EX2 R104, R104 ;  /* 0x0000006800687308 */ /* 0x000ee20000000800 */
[----:B------:R-:W-:Y:S01]  /*f4c0*/  FFMA.FTZ R71, -R155, R155, 1 ;  /* 0x3f8000009b477423 */ /* 0x000fe2000001019b */
[----:B------:R-:W-:-:S06]  /*f4d0*/  FMUL.FTZ R40, R111, R40 ;  /* 0x000000286f287220 */ /* 0x000fcc0000410000 */
[----:B------:R-:W3:Y:S01]  /*f4e0*/  MUFU.EX2 R107, R107 ;  /* 0x0000006b006b7308 */ /* 0x000ee20000000800 */
[----:B------:R-:W-:Y:S01]  /*f4f0*/  FADD.FTZ R64, R64, -R93 ;  /* 0x8000005d40407221 */ /* 0x000fe20000010000 */
[----:B------:R-:W-:Y:S01]  /*f500*/  FMUL.FTZ R71, R71, R40 ;  /* 0x0000002847477220 */ /* 0x000fe20000410000 */
[----:B------:R-:W-:Y:S01]  /*f510*/  FADD.FTZ R61, R61, -R92 ;  /* 0x8000005c3d3d7221 */ /* 0x000fe20000010000 */
[----:B------:R-:W-:-:S04]  /*f520*/  FFMA.FTZ R69, -R158, R158, 1 ;  /* 0x3f8000009e457423 */ /* 0x000fc8000001019e */
[----:B------:R-:W3:Y:S01]  /*f530*/  MUFU.EX2 R105, R105 ;  /* 0x0000006900697308 */ /* 0x000ee20000000800 */
[----:B-1----:R-:W-:Y:S01]  /*f540*/  FMUL.FTZ R59, R204, R59 ;  /* 0x0000003bcc3b7220 */ /* 0x002fe20000410000 */
[----:B------:R-:W-:Y:S01]  /*f550*/  FFMA.FTZ R40, -R153, R153, 1 ;  /* 0x3f80000099287423 */ /* 0x000fe20000010199 */
[----:B------:R-:W-:Y:S01]  /*f560*/  FADD.FTZ R92, R63, -R92 ;  /* 0x8000005c3f5c7221 */ /* 0x000fe20000010000 */
[----:B------:R-:W-:Y:S01]  /*f570*/  FFMA.FTZ R62, -R160, R160, 1 ;  /* 0x3f800000a03e7423 */ /* 0x000fe200000101a0 */
[----:B----4-:R-:W-:-:S03]  /*f580*/  FMUL.FTZ R57, R119, R57 ;  /* 0x0000003977397220 */ /* 0x010fc60000410000 */
[----:B------:R-:W1:Y:S01]  /*f590*/  MUFU.EX2 R100, R100 ;  /* 0x0000006400647308 */ /* 0x000e620000000800 */
[----:B--2---:R-:W-:Y:S01]  /*f5a0*/  FMUL.FTZ R64, R101, R64 ;  /* 0x0000004065407220 */ /* 0x004fe20000410000 */
[----:B------:R-:W2:Y:S01]  /*f5b0*/  LDL.LU R201, [R1+0x10c] ;  /* 0x00010c0001c97983 */ /* 0x000ea20000300800 */
[----:B------:R-:W-:Y:S01]  /*f5c0*/  FFMA.FTZ R215, -R202, R202, 1 ;  /* 0x3f800000cad77423 */ /* 0x000fe200000101ca */
[----:B------:R-:W-:Y:S01]  /*f5d0*/  FFMA.FTZ R225, -R203, R203, 1 ;  /* 0x3f800000cbe17423 */ /* 0x000fe200000101cb */
[----:B------:R-:W-:Y:S01]  /*f5e0*/  FMUL.FTZ R69, R69, R59 ;  /* 0x0000003b45457220 */ /* 0x000fe20000410000 */
[----:B------:R-:W2:Y:S02]  /*f5f0*/  LDL.LU R202, [R1+0x108] ;  /* 0x0001080001ca7983 */ /* 0x000ea40000300800 */
[----:B------:R-:W4:Y:S01]  /*f600*/  MUFU.EX2 R106, R106 ;  /* 0x0000006a006a7308 */ /* 0x000f220000000800 */
[--C-:B------:R-:W-:Y:S01]  /*f610*/  FADD.FTZ R65, R65, -R91.reuse ;  /* 0x8000005b41417221 */ /* 0x100fe20000010000 */
[----:B------:R-:W2:Y:S01]  /*f620*/  LDL.LU R203, [R1+0x104] ;  /* 0x0001040001cb7983 */ /* 0x000ea20000300800 */
[----:B------:R-:W-:Y:S01]  /*f630*/  FADD.FTZ R67, R67, -R91 ;  /* 0x8000005b43437221 */ /* 0x000fe20000010000 */
[----:B------:R-:W-:-:S04]  /*f640*/  FMUL.FTZ R62, R62, R57 ;  /* 0x000000393e3e7220 */ /* 0x000fc80000410000 */
[----:B------:R-:W4:Y:S01]  /*f650*/  MUFU.EX2 R102, R102 ;  /* 0x0000006600667308 */ /* 0x000f220000000800 */
[----:B------:R1:W5:Y:S01]  /*f660*/  LDL.LU R171, [R1+0x100] ;  /* 0x0001000001ab7983 */ /* 0x0003620000300800 */
[----:B------:R-:W-:Y:S01]  /*f670*/  FFMA.FTZ R59, -R157, R157, 1 ;  /* 0x3f8000009d3b7423 */ /* 0x000fe2000001019d */
[----:B---3--:R-:W-:Y:S01]  /*f680*/  FMUL.FTZ R56, R120, R56 ;  /* 0x0000003878387220 */ /* 0x008fe20000410000 */
[----:B------:R-:W-:Y:S01]  /*f690*/  FMUL.FTZ R92, R104, R92 ;  /* 0x0000005c685c7220 */ /* 0x000fe20000410000 */
[----:B------:R-:W-:Y:S01]  /*f6a0*/  FMUL.FTZ R64, R40, R64 ;  /* 0x0000004028407220 */ /* 0x000fe20000410000 */
[----:B------:R3:W5:Y:S02]  /*f6b0*/  LDL.LU R170, [R1+0xfc] ;  /* 0x0000fc0001aa7983 */ /* 0x0007640000300800 */
[----:B------:R-:W4:Y:S01]  /*f6c0*/  MUFU.EX2 R116, R116 ;  /* 0x0000007400747308 */ /* 0x000f220000000800 */
[----:B------:R-:W-:Y:S01]  /*f6d0*/  FADD.FTZ R58, R58, -R89 ;  /* 0x800000593a3a7221 */ /* 0x000fe20000010000 */
[----:B------:R-:W-:Y:S01]  /*f6e0*/  FFMA.FTZ R57, -R154, R154, 1 ;  /* 0x3f8000009a397423 */ /* 0x000fe2000001019a */
[----:B------:R-:W4:Y:S01]  /*f6f0*/  SHFL.IDX PT, R40, R15, R228, 0x1f ;  /* 0x00001fe40f287589 */ /* 0x000f2200000e0000 */
[----:B------:R-:W-:Y:S01]  /*f700*/  FMUL.FTZ R220, R107, R54 ;  /* 0x000000366bdc7220 */ /* 0x000fe20000410000 */
[----:B------:R-:W-:-:S02]  /*f710*/  FFMA.FTZ R218, -R163, R163, 1 ;  /* 0x3f800000a3da7423 */ /* 0x000fc400000101a3 */
[----:B------:R-:W4:Y:S01]  /*f720*/  SHFL.IDX PT, R91, R15, R235, 0x1f ;  /* 0x00001feb0f5b7589 */ /* 0x000f2200000e0000 */
[----:B------:R-:W4:Y:S01]  /*f730*/  MUFU.EX2 R115, R115 ;  /* 0x0000007300737308 */ /* 0x000f220000000800 */
[----:B------:R-:W-:Y:S02]  /*f740*/  FMUL.FTZ R59, R59, R56 ;  /* 0x000000383b3b7220 */ /* 0x000fe40000410000 */
[----:B------:R3:W5:Y:S01]  /*f750*/  LDL.LU R169, [R1+0xf8] ;  /* 0x0000f80001a97983 */ /* 0x0007620000300800 */
[----:B------:R-:W-:-:S03]  /*f760*/  FMUL.FTZ R56, R57, R92 ;  /* 0x0000005c39387220 */ /* 0x000fc60000410000 */
[----:B------:R-:W4:Y:S01]  /*f770*/  SHFL.IDX PT, R89, R15, R10, 0x1f ;  /* 0x00001f0a0f597589 */ /* 0x000f2200000e0000 */
[----:B------:R-:W4:Y:S03]  /*f780*/  MUFU.EX2 R110, R110 ;  /* 0x0000006e006e7308 */ /* 0x000f260000000800 */
[----:B------:R3:W5:Y:S01]  /*f790*/  LDL.LU R168, [R1+0xf4] ;  /* 0x0000f40001a87983 */ /* 0x0007620000300800 */
[----:B------:R-:W-:Y:S01]  /*f7a0*/  FADD.FTZ R66, R66, -R93 ;  /* 0x8000005d42427221 */ /* 0x000fe20000010000 */
[----:B------:R-:W-:Y:S02]  /*f7b0*/  FADD.FTZ R63, R68, -R90 ;  /* 0x8000005a443f7221 */ /* 0x000fe40000010000 */
[----:B------:R3:W5:Y:S01]  /*f7c0*/  LDL.LU R167, [R1+0xf0] ;  /* 0x0000f00001a77983 */ /* 0x0007620000300800 */
[----:B------:R-:W4:Y:S01]  /*f7d0*/  MUFU.EX2 R117, R117 ;  /* 0x0000007500757308 */ /* 0x000f220000000800 */
[----:B------:R-:W-:-:S02]  /*f7e0*/  FMUL.FTZ R53, R218, R220 ;  /* 0x000000dcda357220 */ /* 0x000fc40000410000 */
[----:B------:R3:W5:Y:S01]  /*f7f0*/  LDL.LU R166, [R1+0xec] ;  /* 0x0000ec0001a67983 */ /* 0x0007620000300800 */
[----:B------:R-:W-:Y:S01]  /*f800*/  FADD.FTZ R90, R70, -R90 ;  /* 0x8000005a465a7221 */ /* 0x000fe20000010000 */
[----:B------:R-:W-:Y:S02]  /*f810*/  FFMA.FTZ R54, -R162, R162, 1 ;  /* 0x3f800000a2367423 */ /* 0x000fe400000101a2 */
[----:B------:R3:W5:Y:S01]  /*f820*/  LDL.LU R165, [R1+0xe8] ;  /* 0x0000e80001a57983 */ /* 0x0007620000300800 */
[----:B------:R-:W4:Y:S01]  /*f830*/  MUFU.EX2 R123, R123 ;  /* 0x0000007b007b7308 */ /* 0x000f220000000800 */
[----:B------:R-:W-:Y:S02]  /*f840*/  FFMA.FTZ R70, -R156, R156, 1 ;  /* 0x3f8000009c467423 */ /* 0x000fe4000001019c */
[----:B------:R-:W4:Y:S01]  /*f850*/  SHFL.IDX PT, R92, R15, R230, 0x1f ;  /* 0x00001fe60f5c7589 */ /* 0x000f2200000e0000 */
[----:B------:R-:W-:Y:S01]  /*f860*/  FMUL.FTZ R61, R105, R61 ;  /* 0x0000003d693d7220 */ /* 0x000fe20000410000 */
[----:B------:R-:W-:-:S02]  /*f870*/  FFMA.FTZ R68, -R161, R161, 1 ;  /* 0x3f800000a1447423 */ /* 0x000fc400000101a1 */
[----:B------:R3:W5:Y:S01]  /*f880*/  LDL.LU R164, [R1+0xe4] ;  /* 0x0000e40001a47983 */ /* 0x0007620000300800 */
[----:B------:R-:W4:Y:S03]  /*f890*/  MUFU.EX2 R118, R118 ;  /* 0x0000007600767308 */ /* 0x000f260000000800 */
[----:B------:R-:W4:Y:S01]  /*f8a0*/  SHFL.IDX PT, R93, R15, R227, 0x1f ;  /* 0x00001fe30f5d7589 */ /* 0x000f2200000e0000 */
[----:B------:R-:W-:Y:S01]  /*f8b0*/  FFMA.FTZ R57, -R151, R151, 1 ;  /* 0x3f80000097397423 */ /* 0x000fe20000010197 */
[----:B-1----:R-:W-:Y:S02]  /*f8c0*/  FMUL.FTZ R66, R100, R66 ;  /* 0x0000004264427220 */ /* 0x002fe40000410000 */
[----:B------:R3:W5:Y:S01]  /*f8d0*/  LDL.LU R163, [R1+0xe0] ;  /* 0x0000e00001a37983 */ /* 0x0007620000300800 */
[----:B------:R-:W-:-:S03]  /*f8e0*/  FFMA.FTZ R60, -R159, R159, 1 ;  /* 0x3f8000009f3c7423 */ /* 0x000fc6000001019f */
[----:B------:R-:W1:Y:S01]  /*f8f0*/  SHFL.IDX PT, R220, R15, R229, 0x1f ;  /* 0x00001fe50fdc7589 */ /* 0x000e6200000e0000 */
[----:B------:R-:W-:-:S03]  /*f900*/  FMUL.FTZ R70, R70, R61 ;  /* 0x0000003d46467220 */ /* 0x000fc60000410000 */
[----:B------:R3:W5:Y:S04]  /*f910*/  LDL.LU R162, [R1+0xdc] ;  /* 0x0000dc0001a27983 */ /* 0x0007680000300800 */
[----:B------:R-:W1:Y:S01]  /*f920*/  SHFL.IDX PT, R218, R15, R233, 0x1f ;  /* 0x00001fe90fda7589 */ /* 0x000e6200000e0000 */
[----:B----4-:R-:W-:-:S03]  /*f930*/  FMUL.FTZ R58, R106, R58 ;  /* 0x0000003a6a3a7220 */ /* 0x010fc60000410000 */
[----:B------:R3:W5:Y:S01]  /*f940*/  LDL.LU R161, [R1+0xd8] ;  /* 0x0000d80001a17983 */ /* 0x0007620000300800 */
[----:B------:R-:W4:Y:S01]  /*f950*/  MUFU.EX2 R138, R138 ;  /* 0x0000008a008a7308 */ /* 0x000f220000000800 */
[----:B------:R-:W-:Y:S02]  /*f960*/  FMUL.FTZ R61, R102, R65 ;  /* 0x00000041663d7220 */ /* 0x000fe40000410000 */
[----:B------:R3:W5:Y:S01]  /*f970*/  LDL.LU R160, [R1+0xd4] ;  /* 0x0000d40001a07983 */ /* 0x0007620000300800 */
[----:B------:R-:W-:-:S03]  /*f980*/  FMUL.FTZ R65, R57, R66 ;  /* 0x0000004239417220 */ /* 0x000fc60000410000 */
[----:B------:R3:W5:Y:S01]  /*f990*/  LDL.LU R159, [R1+0xd0] ;  /* 0x0000d000019f7983 */ /* 0x0007620000300800 */
[----:B------:R-:W-:Y:S01]  /*f9a0*/  FFMA.FTZ R66, -R150, R150, 1 ;  /* 0x3f80000096427423 */ /* 0x000fe20000010196 */
[----:B------:R-:W-:Y:S02]  /*f9b0*/  FMUL.FTZ R63, R116, R63 ;  /* 0x0000003f743f7220 */ /* 0x000fe40000410000 */
[----:B------:R3:W5:Y:S01]  /*f9c0*/  LDL.LU R158, [R1+0xcc] ;  /* 0x0000cc00019e7983 */ /* 0x0007620000300800 */
[----:B------:R-:W-:-:S03]  /*f9d0*/  FMUL.FTZ R60, R60, R58 ;  /* 0x0000003a3c3c7220 */ /* 0x000fc60000410000 */
[----:B------:R3:W5:Y:S01]  /*f9e0*/  LDL.LU R157, [R1+0xc8] ;  /* 0x0000c800019d7983 */ /* 0x0007620000300800 */
[----:B------:R-:W-:-:S03]  /*f9f0*/  FFMA.FTZ R58, -R152, R152, 1 ;  /* 0x3f800000983a7423 */ /* 0x000fc60000010198 */
[----:B------:R3:W5:Y:S01]  /*fa00*/  LDL.LU R156, [R1+0xc4] ;  /* 0x0000c400019c7983 */ /* 0x0007620000300800 */
[----:B------:R-:W-:Y:S01]  /*fa10*/  FFMA.FTZ R57, -R149, R149, 1 ;  /* 0x3f80000095397423 */ /* 0x000fe20000010195 */
        /* <DEDUP_REMOVED lines=18> */
[----:B------:R-:W-:-:S02]  /*fb40*/  FMUL.FTZ R216, R118, R216 ;  /* 0x000000d876d87220 */ /* 0x000fc40000410000 */
[----:B------:R3:W5:Y:S01]  /*fb50*/  LDL.LU R148, [R1+0xa4] ;  /* 0x0000a40001947983 */ /* 0x0007620000300800 */
[--C-:B------:R-:W-:Y:S01]  /*fb60*/  FADD.FTZ R73, R73, -R40.reuse ;  /* 0x8000002849497221 */ /* 0x100fe20000010000 */
[--C-:B------:R-:W-:Y:S01]  /*fb70*/  FADD.FTZ R81, R81, -R91.reuse ;  /* 0x8000005b51517221 */ /* 0x100fe20000010000 */
[----:B------:R-:W-:Y:S01]  /*fb80*/  FADD.FTZ R83, R83, -R91 ;  /* 0x8000005b53537221 */ /* 0x000fe20000010000 */
[----:B------:R3:W5:Y:S01]  /*fb90*/  LDL.LU R147, [R1+0xa0] ;  /* 0x0000a00001937983 */ /* 0x0007620000300800 */
[----:B------:R-:W-:Y:S01]  /*fba0*/  FFMA.FTZ R88, -R145, R145, 1 ;  /* 0x3f80000091587423 */ /* 0x000fe20000010191 */
[----:B------:R-:W-:Y:S01]  /*fbb0*/  FMUL.FTZ R68, R68, R217 ;  /* 0x000000d944447220 */ /* 0x000fe20000410000 */
[--C-:B------:R-:W-:Y:S01]  /*fbc0*/  FADD.FTZ R72, R72, -R89.reuse ;  /* 0x8000005948487221 */ /* 0x100fe20000010000 */
[----:B------:R3:W5:Y:S01]  /*fbd0*/  LDL.LU R146, [R1+0x9c] ;  /* 0x00009c0001927983 */ /* 0x0007620000300800 */
[----:B------:R-:W-:Y:S01]  /*fbe0*/  FADD.FTZ R74, R74, -R89 ;  /* 0x800000594a4a7221 */ /* 0x000fe20000010000 */
[----:B------:R-:W-:Y:S01]  /*fbf0*/  FADD.FTZ R40, R75, -R40 ;  /* 0x800000284b287221 */ /* 0x000fe20000010000 */
[----:B------:R-:W-:Y:S01]  /*fc00*/  FFMA.FTZ R91, -R144, R144, 1 ;  /* 0x3f800000905b7423 */ /* 0x000fe20000010190 */
[----:B------:R3:W5:Y:S01]  /*fc10*/  LDL.LU R145, [R1+0x98] ;  /* 0x0000980001917983 */ /* 0x0007620000300800 */
[----:B------:R-:W-:Y:S01]  /*fc20*/  FMUL.FTZ R67, R67, R90 ;  /* 0x0000005a43437220 */ /* 0x000fe20000410000 */
[----:B------:R-:W-:Y:S01]  /*fc30*/  FFMA.FTZ R89, -R143, R143, 1 ;  /* 0x3f8000008f597423 */ /* 0x000fe2000001018f */
[----:B------:R-:W-:Y:S01]  /*fc40*/  FFMA.FTZ R90, -R142, R142, 1 ;  /* 0x3f8000008e5a7423 */ /* 0x000fe2000001018e */
[----:B------:R4:W3:Y:S01]  /*fc50*/  SHFL.IDX PT, R217, R15, R234, 0x1f ;  /* 0x00001fea0fd97589 */ /* 0x0008e200000e0000 */
[----:B------:R-:W-:-:S03]  /*fc60*/  FMUL.FTZ R61, R61, R216 ;  /* 0x000000d83d3d7220 */ /* 0x000fc60000410000 */
[----:B------:R1:W5:Y:S01]  /*fc70*/  LDL.LU R144, [R1+0x94] ;  /* 0x0000940001907983 */ /* 0x0003620000300800 */
[--C-:B------:R-:W-:Y:S01]  /*fc80*/  FADD.FTZ R84, R84, -R92.reuse ;  /* 0x8000005c54547221 */ /* 0x100fe20000010000 */
[----:B------:R-:W-:Y:S02]  /*fc90*/  FADD.FTZ R86, R86, -R92 ;  /* 0x8000005c56567221 */ /* 0x000fe40000010000 */
[----:B------:R1:W5:Y:S01]  /*fca0*/  LDL.LU R143, [R1+0x90] ;  /* 0x00009000018f7983 */ /* 0x0003620000300800 */
[----:B----4-:R4:W-:Y:S01]  /*fcb0*/  MUFU.EX2 R15, R121 ;  /* 0x00000079000f7308 */ /* 0x0109e20000000800 */
[----:B------:R-:W-:Y:S02]  /*fcc0*/  FMUL.FTZ R40, R138, R40 ;  /* 0x000000288a287220 */ /* 0x000fe40000410000 */
[----:B------:R1:W5:Y:S01]  /*fcd0*/  LDL.LU R142, [R1+0x8c] ;  /* 0x00008c00018e7983 */ /* 0x0003620000300800 */
[----:B------:R-:W-:Y:S01]  /*fce0*/  FFMA.FTZ R216, -R140, R140, 1 ;  /* 0x3f8000008cd87423 */ /* 0x000fe2000001018c */
[--C-:B------:R-:W-:Y:S01]  /*fcf0*/  FADD.FTZ R76, R76, -R93.reuse ;  /* 0x8000005d4c4c7221 */ /* 0x100fe20000010000 */
[----:B------:R-:W-:Y:S01]  /*fd00*/  FADD.FTZ R78, R78, -R93 ;  /* 0x8000005d4e4e7221 */ /* 0x000fe20000010000 */
[----:B------:R-:W-:Y:S01]  /*fd10*/  FFMA.FTZ R92, -R7, R7, 1 ;  /* 0x3f800000075c7423 */ /* 0x000fe20000010107 */
[----:B----4-:R-:W-:-:S02]  /*fd20*/  FFMA.FTZ R121, -R141, R141, 1 ;  /* 0x3f8000008d797423 */ /* 0x010fc4000001018d */
        /* <DEDUP_REMOVED lines=12> */
[----:B------:R-:W-:-:S03]  /*fdf0*/  FFMA.FTZ R40, -R2, R2, 1 ;  /* 0x3f80000002287423 */ /* 0x000fc60000010102 */
[----:B------:R4:W5:Y:S04]  /*fe00*/  LDL.LU R5, [R1+0x78] ;  /* 0x0000780001057983 */ /* 0x0009680000300800 */
[----:B------:R4:W5:Y:S04]  /*fe10*/  LDL.LU R4, [R1+0x74] ;  /* 0x0000740001047983 */ /* 0x0009680000300800 */
[----:B------:R4:W5:Y:S04]  /*fe20*/  LDL.LU R2, [R1+0x70] ;  /* 0x0000700001027983 */ /* 0x0009680000300800 */
[----:B------:R-:W4:Y:S01]  /*fe30*/  LDL R221, [R1+0x54] ;  /* 0x0000540001dd7983 */ /* 0x000f220000100800 */
[----:B------:R-:W1:Y:S08]  /*fe40*/  MUFU.EX2 R131, R131 ;  /* 0x0000008300837308 */ /* 0x000e700000000800 */
        /* <DEDUP_REMOVED lines=16> */
[----:B------:R-:W-:Y:S01]  /*ff50*/  FMUL.FTZ R76, R126, R76 ;  /* 0x0000004c7e4c7220 */ /* 0x000fe20000410000 */
[----:B---3--:R-:W-:Y:S01]  /*ff60*/  FMUL.FTZ R82, R137, R82 ;  /* 0x0000005289527220 */ /* 0x008fe20000410000 */
        /* <DEDUP_REMOVED lines=229> */
.L_x_1541:
        /* <DEDUP_REMOVED lines=70> */
.L_x_1542:
        /* <DEDUP_REMOVED lines=12> */
.L_x_1532:
        /* <DEDUP_REMOVED lines=34> */
.L_x_1500:
[----:B------:R-:W-:Y:S05]  /*11500*/  @P0 BRA `(.L_x_1498) ;  /* 0x00000044002c0947 */ /* 0x000fea0003800000 */
[----:B------:R-:W2:Y:S01]  /*11510*/  LDC R17, c[0x0][0x850] ;  /* 0x00021400ff117b82 */ /* 0x000ea20000000800 */
[----:B------:R-:W3:Y:S01]  /*11520*/  S2R R14, SR_TID.X ;  /* 0x00000000000e7919 */ /* 0x000ee20000002100 */
[----:B------:R-:W-:Y:S01]  /*11530*/  MOV R4, 0x400 ;  /* 0x0000040000047802 */ /* 0x000fe20000000f00 */
[----:B------:R-:W-:Y:S01]  /*11540*/  ULDC.64 UR4, c[0x0][0x818] ;  /* 0x0002060000047ab9 */ /* 0x000fe20000000a00 */
[----:B------:R-:W-:Y:S01]  /*11550*/  ULDC.64 UR6, c[0x0][0x840] ;  /* 0x0002100000067ab9 */ /* 0x000fe20000000a00 */
[----:B------:R-:W4:Y:S01]  /*11560*/  S2R R10, SR_CTAID.Y ;  /* 0x00000000000a7919 */ /* 0x000f220000002600 */
[----:B------:R-:W5:Y:S01]  /*11570*/  S2R R9, SR_CgaCtaId ;  /* 0x0000000000097919 */ /* 0x000f620000008800 */
[----:B------:R-:W1:Y:S01]  /*11580*/  S2R R12, SR_CTAID.X ;  /* 0x00000000000c7919 */ /* 0x000e620000002500 */
[----:B------:R-:W1:Y:S01]  /*11590*/  S2R R21, SR_CTAID.Z ;  /* 0x0000000000157919 */ /* 0x000e620000002700 */
[----:B--2---:R-:W-:Y:S01]  /*115a0*/  ISETP.NE.AND P0, PT, R17, 0x1, PT ;  /* 0x000000011100780c */ /* 0x004fe20003f05270 */
[----:B---3--:R-:W-:-:S12]  /*115b0*/  VIADD R19, R14, 0xffffff80 ;  /* 0xffffff800e137836 */ /* 0x008fd80000000000 */
[----:B------:R-:W2:Y:S01]  /*115c0*/  @P0 LDC R3, c[0x0][0x854] ;  /* 0x00021500ff030b82 */ /* 0x000ea20000000800 */
[----:B------:R-:W-:Y:S02]  /*115d0*/  SHF.R.S32.HI R2, RZ, 0x1f, R19 ;  /* 0x0000001fff027819 */ /* 0x000fe40000011413 */
[----:B----4-:R-:W-:Y:S02]  /*115e0*/  MOV R7, R10 ;  /* 0x0000000a00077202 */ /* 0x010fe40000000f00 */
[----:B-----5:R-:W-:Y:S02]  /*115f0*/  LEA R23, R9, R4, 0x18 ;  /* 0x0000000409177211 */ /* 0x020fe400078ec0ff */
[----:B------:R-:W-:Y:S01]  /*11600*/  LEA.HI R2, R2, R19, RZ, 0x7 ;  /* 0x0000001302027211 */ /* 0x000fe200078f38ff */
[----:B------:R-:W3:Y:S01]  /*11610*/  @P0 LDC R5, c[0x0][0x858] ;  /* 0x00021600ff050b82 */ /* 0x000ee20000000800 */
[----:B-1----:R-:W-:Y:S02]  /*11620*/  IMAD.SHL.U32 R4, R12, 0x2000, RZ ;  /* 0x000020000c047824 */ /* 0x002fe400078e00ff */
[----:B--2---:R-:W-:-:S05]  /*11630*/  @P0 IMAD.HI.U32 R0, R10, R3, RZ ;  /* 0x000000030a000227 */ /* 0x004fca00078e00ff */
[----:B---3--:R-:W-:Y:S02]  /*11640*/  @P0 SHF.R.U32.HI R7, RZ, R5, R0 ;  /* 0x00000005ff070219 */ /* 0x008fe40000011600 */
[C---:B------:R-:W-:Y:S02]  /*11650*/  LOP3.LUT R0, R2.reuse, 0xfffff80, RZ, 0xc0, !PT ;  /* 0x0fffff8002007812 */ /* 0x040fe400078ec0ff */
[----:B------:R-:W-:Y:S02]  /*11660*/  SHF.R.S32.HI R11, RZ, 0x1f, R7 ;  /* 0x0000001fff0b7819 */ /* 0x000fe40000011407 */
[----:B------:R-:W-:Y:S01]  /*11670*/  SHF.R.S32.HI R5, RZ, 0x1f, R4 ;  /* 0x0000001fff057819 */ /* 0x000fe20000011404 */
[----:B------:R-:W-:Y:S01]  /*11680*/  IMAD.IADD R0, R19, 0x1, -R0 ;  /* 0x0000000113007824 */ /* 0x000fe200078e0a00 */
[----:B------:R-:W-:Y:S01]  /*11690*/  SHF.L.U32 R2, R2, 0x5, RZ ;  /* 0x0000000502027819 */ /* 0x000fe200000006ff */
[C---:B------:R-:W-:Y:S02]  /*116a0*/  IMAD R6, R11.reuse, UR4, RZ ;  /* 0x000000040b067c24 */ /* 0x040fe4000f8e02ff */
[----:B------:R-:W-:Y:S01]  /*116b0*/  IMAD R8, R11, UR6, RZ ;  /* 0x000000060b087c24 */ /* 0x000fe2000f8e02ff */
[----:B------:R-:W-:Y:S01]  /*116c0*/  LOP3.LUT R9, R2, 0x3ffff000, RZ, 0xc0, !PT ;  /* 0x3ffff00002097812 */ /* 0x000fe200078ec0ff */
[----:B------:R-:W-:-:S03]  /*116d0*/  IMAD.WIDE.U32 R2, R7, UR4, R4 ;  /* 0x0000000407027c25 */ /* 0x000fc6000f8e0004 */
[----:B------:R-:W-:Y:S01]  /*116e0*/  LEA R0, R0, R9, 0x2 ;  /* 0x0000000900007211 */ /* 0x000fe200078e10ff */
[C---:B------:R-:W-:Y:S01]  /*116f0*/  IMAD R13, R7.reuse, UR5, R6 ;  /* 0x00000005070d7c24 */ /* 0x040fe2000f8e0206 */
[----:B------:R-:W-:Y:S01]  /*11700*/  SHF.R.S32.HI R6, RZ, 0x1f, R21 ;  /* 0x0000001fff067819 */ /* 0x000fe20000011415 */
        /* <DEDUP_REMOVED lines=8> */
[C---:B------:R-:W-:Y:S02]  /*11790*/  IMAD R13, R21.reuse, UR5, R8 ;  /* 0x00000005150d7c24 */ /* 0x040fe4000f8e0208 */
[----:B------:R-:W-:-:S04]  /*117a0*/  IMAD.WIDE.U32 R2, R21, UR4, R2 ;  /* 0x0000000415027c25 */ /* 0x000fc8000f8e0002 */
[----:B------:R-:W-:Y:S01]  /*117b0*/  IMAD R9, R21, UR7, R6 ;  /* 0x0000000715097c24 */ /* 0x000fe2000f8e0206 */
[----:B------:R-:W-:Y:S01]  /*117c0*/  IADD3 R13, R3, R13, RZ ;  /* 0x0000000d030d7210 */ /* 0x000fe20007ffe0ff */
[----:B------:R-:W-:Y:S01]  /*117d0*/  IMAD.WIDE.U32 R4, R21, UR6, R4 ;  /* 0x0000000615047c25 */ /* 0x000fe2000f8e0004 */
[----:B------:R-:W-:Y:S05]  /*117e0*/  WARPSYNC.ALL ;  /* 0x0000000000007948 */ /* 0x000fea0003800000 */
[----:B------:R-:W-:Y:S02]  /*117f0*/  IMAD R0, R0, 0x4, R23 ;  /* 0x0000000400007824 */ /* 0x000fe400078e0217 */
[----:B------:R-:W-:Y:S01]  /*11800*/  IMAD.IADD R9, R5, 0x1, R9 ;  /* 0x0000000105097824 */ /* 0x000fe200078e0209 */
[----:B------:R-:W-:Y:S01]  /*11810*/  BAR.SYNC.DEFER_BLOCKING 0x1, 0x100 ;  /* 0x0044000000007b1d */ /* 0x000fe20000010000 */
[----:B------:R-:W-:-:S02]  /*11820*/  ISETP.NE.AND P0, PT, R19, RZ, PT ;  /* 0x000000ff1300720c */ /* 0x000fc40003f05270 */
[----:B------:R-:W-:-:S03]  /*11830*/  ISETP.NE.AND P1, PT, R14, 0x80, PT ;  /* 0x000000800e00780c */ /* 0x000fc60003f25270 */
        /* <DEDUP_REMOVED lines=10> */
[----:B------:R-:W-:Y:S02]  /*118e0*/  IADD3 R6, P2, P3, R8, R6, R7 ;  /* 0x0000000608067210 */ /* 0x000fe40007b5e007 */
[----:B------:R-:W-:Y:S01]  /*118f0*/  SHF.R.S32.HI R8, RZ, 0x1f, R8 ;  /* 0x0000001fff087819 */ /* 0x000fe20000011408 */
[----:B------:R3:W-:Y:S03]  /*11900*/  STS.128 [R0], R172 ;  /* 0x000000ac00007388 */ /* 0x0007e60000000c00 */
[----:B------:R-:W-:Y:S01]  /*11910*/  IADD3.X R11, R8, R12, R11, P2, P3 ;  /* 0x0000000c080b7210 */ /* 0x000fe200017e640b */
[----:B------:R-:W-:Y:S01]  /*11920*/  IMAD.MOV R8, RZ, RZ, -R7 ;  /* 0x000000ffff087224 */ /* 0x000fe200078e0a07 */
[C---:B------:R-:W-:Y:S01]  /*11930*/  SHF.L.U32 R12, R6.reuse, 0x2, RZ ;  /* 0x00000002060c7819 */ /* 0x040fe200000006ff */
[----:B------:R3:W-:Y:S01]  /*11940*/  STS.128 [R0+0x800], R176 ;  /* 0x000800b000007388 */ /* 0x0007e20000000c00 */
[----:B------:R-:W-:Y:S01]  /*11950*/  SHF.L.U64.HI R11, R6, 0x2, R11 ;  /* 0x00000002060b7819 */ /* 0x000fe2000001020b */
[----:B------:R-:W-:Y:S01]  /*11960*/  IMAD R17, R17, R8, R10 ;  /* 0x0000000811117224 */ /* 0x000fe200078e020a */
        /* <DEDUP_REMOVED lines=11> */
.L_x_1546:
[----:B------:R-:W2:Y:S04]  /*11a20*/  LDG.E.STRONG.GPU R8, desc[UR38][R6.64] ;  /* 0x0000002606087981 */ /* 0x000ea8000c1ef900 */
[----:B--2---:R-:W-:Y:S01]  /*11a30*/  CCTL.IVALL ;  /* 0x00000000ff00798f */ /* 0x004fe20002000000 */
[----:B------:R-:W-:Y:S05]  /*11a40*/  YIELD ;  /* 0x0000000000007946 */ /* 0x000fea0003800000 */
[----:B------:R-:W-:-:S13]  /*11a50*/  ISETP.NE.AND P0, PT, R8, R17, PT ;  /* 0x000000110800720c */ /* 0x000fda0003f05270 */
[----:B------:R-:W-:Y:S05]  /*11a60*/  @P0 BRA `(.L_x_1546) ;  /* 0xfffffffc00ec0947 */ /* 0x000fea000383ffff */
.L_x_1545:
[----:B------:R-:W-:Y:S05]  /*11a70*/  BSYNC B0 ;  /* 0x0000000000007941 */ /* 0x000fea0003800000 */
.L_x_1544:
[----:B------:R-:W-:Y:S01]  /*11a80*/  UMOV UR4, 0xffffffff ;  /* 0xffffffff00047882 */ /* 0x000fe20000000000 */
[----:B------:R-:W-:Y:S02]  /*11a90*/  LEA.HI.X R13, R2, R15, R13, 0x2, P2 ;  /* 0x0000000f020d7211 */ /* 0x000fe400010f140d */
[----:B------:R-:W-:Y:S01]  /*11aa0*/  LEA.HI.X R9, R4, R19, R9, 0x2, P3 ;  /* 0x0000001304097211 */ /* 0x000fe200018f1409 */
[----:B------:R-:W-:Y:S06]  /*11ab0*/  BRA.DIV UR4, `(.L_x_1547) ;  /* 0x0000004204747947 */ /* 0x000fec000b800000 */
[----:B------:R-:W-:Y:S01]  /*11ac0*/  NOP ;  /* 0x0000000000007918 */ /* 0x000fe20000000000 */
.L_x_1645:
        /* <DEDUP_REMOVED lines=17> */
.L_x_1550:
[----:B------:R-:W-:Y:S01]  /*11be0*/  @P0 ELECT P2, URZ, PT ;  /* 0x00000000003f082f */ /* 0x000fe20003840000 */
[----:B------:R1:W-:-:S12]  /*11bf0*/  UBLKRED.G.S.ADD.F32.RN [UR4], [UR6], UR7, desc[UR8] ;  /* 0x00000804060073bb */ /* 0x0003d800080a1407 */
[----:B------:R-:W-:Y:S02]  /*11c00*/  @P2 PLOP3.LUT P0, PT, P2, PT, PT, 0x8, 0x0 ;  /* 0x000000000000281c */ /* 0x000fe4000170e170 */
[----:B------:R-:W-:-:S11]  /*11c10*/  PLOP3.LUT P2, PT, PT, PT, PT, 0x8, 0x0 ;  /* 0x000000000000781c */ /* 0x000fd60003f4e170 */
[----:B-1----:R-:W-:Y:S05]  /*11c20*/  @P0 BRA.U.ANY `(.L_x_1550) ;  /* 0xfffffffd00ec0947 */ /* 0x002fea000393ffff */
[----:B------:R0:W-:Y:S01]  /*11c30*/  UTMACMDFLUSH ;  /* 0x00000000000079b7 */ /* 0x0001e20000000000 */
[----:B------:R-:W-:-:S04]  /*11c40*/  DEPBAR.LE SB0, 0x0 ;  /* 0x000080000000791a */ /* 0x000fc80000000000 */
.L_x_1549:
[----:B------:R-:W-:Y:S05]  /*11c50*/  BSYNC B0 ;  /* 0x0000000000007941 */ /* 0x000fea0003800000 */
.L_x_1548:
        /* <DEDUP_REMOVED lines=12> */
[----:B------:R-:W-:-:S05]  /*11d20*/  MOV R3, 0x1 ;  /* 0x0000000100037802 */ /* 0x000fca0000000f00 */
[----:B------:R1:W-:Y:S02]  /*11d30*/  REDG.E.ADD.S32.STRONG.GPU desc[UR38][R6.64], R3 ;  /* 0x000000030600798e */ /* 0x0003e4000c10e3a6 */
.L_x_1552:
[----:B------:R-:W-:Y:S05]  /*11d40*/  BSYNC B0 ;  /* 0x0000000000007941 */ /* 0x000fea0003800000 */
.L_x_1551:
[----:B------:R-:W-:Y:S06]  /*11d50*/  BAR.SYNC.DEFER_BLOCKING 0x1, 0x100 ;  /* 0x0044000000007b1d */ /* 0x000fec0000010000 */
[----:B------:R-:W-:Y:S01]  /*11d60*/  ULDC.64 UR4, c[0x0][0x860] ;  /* 0x0002180000047ab9 */ /* 0x000fe20000000a00 */
[----:B------:R-:W-:Y:S01]  /*11d70*/  BSSY B0, `(.L_x_1553) ;  /* 0x0000011000007945 */ /* 0x000fe20003800000 */
[----:B------:R-:W-:-:S04]  /*11d80*/  IADD3 R2, P0, R12, UR4, RZ ;  /* 0x000000040c027c10 */ /* 0x000fc8000ff1e0ff */
[----:B-1----:R-:W-:Y:S01]  /*11d90*/  IADD3.X R3, R11, UR5, RZ, P0, !PT ;  /* 0x000000050b037c10 */ /* 0x002fe200087fe4ff */
        /* <DEDUP_REMOVED lines=9> */
.L_x_1555:
[----:B-1-3--:R-:W2:Y:S04]  /*11e30*/  LDG.E.STRONG.GPU R0, desc[UR38][R2.64] ;  /* 0x0000002602007981 */ /* 0x00aea8000c1ef900 */
[----:B--2---:R-:W-:Y:S01]  /*11e40*/  CCTL.IVALL ;  /* 0x00000000ff00798f */ /* 0x004fe20002000000 */
[----:B------:R-:W-:Y:S05]  /*11e50*/  YIELD ;  /* 0x0000000000007946 */ /* 0x000fea0003800000 */
[----:B------:R-:W-:-:S13]  /*11e60*/  ISETP.NE.AND P0, PT, R0, R17, PT ;  /* 0x000000110000720c */ /* 0x000fda0003f05270 */
[----:B------:R-:W-:Y:S05]  /*11e70*/  @P0 BRA `(.L_x_1555) ;  /* 0xfffffffc00ec0947 */ /* 0x000fea000383ffff */
.L_x_1554:
[----:B------:R-:W-:Y:S05]  /*11e80*/  BSYNC B0 ;  /* 0x0000000000007941 */ /* 0x000fea0003800000 */
.L_x_1553:
[----:B------:R-:W-:-:S03]  /*11e90*/  UMOV UR4, 0xffffffff ;  /* 0xffffffff00047882 */ /* 0x000fc60000000000 */
[----:B------:R-:W-:Y:S05]  /*11ea0*/  BRA.DIV UR4, `(.L_x_1556) ;  /* 0x0000003e04947947 */ /* 0x000fea000b800000 */
[----:B------:R-:W-:Y:S01]  /*11eb0*/  NOP ;  /* 0x0000000000007918 */ /* 0x000fe20000000000 */
.L_x_1648:
        /* <DEDUP_REMOVED lines=17> */
.L_x_1559:
[----:B------:R-:W-:Y:S01]  /*11fd0*/  @P0 ELECT P2, URZ, PT ;  /* 0x00000000003f082f */ /* 0x000fe20003840000 */
[----:B------:R2:W-:-:S12]  /*11fe0*/  UBLKRED.G.S.ADD.F32.RN [UR4], [UR6], UR7, desc[UR8] ;  /* 0x00000804060073bb */ /* 0x0005d800080a1407 */
[----:B------:R-:W-:Y:S02]  /*11ff0*/  @P2 PLOP3.LUT P0, PT, P2, PT, PT, 0x8, 0x0 ;  /* 0x000000000000281c */ /* 0x000fe4000170e170 */
[----:B------:R-:W-:-:S11]  /*12000*/  PLOP3.LUT P2, PT, PT, PT, PT, 0x8, 0x0 ;  /* 0x000000000000781c */ /* 0x000fd60003f4e170 */
[----:B--2---:R-:W-:Y:S05]  /*12010*/  @P0 BRA.U.ANY `(.L_x_1559) ;  /* 0xfffffffd00ec0947 */ /* 0x004fea000393ffff */
[----:B------:R0:W-:Y:S01]  /*12020*/  UTMACMDFLUSH ;  /* 0x00000000000079b7 */ /* 0x0001e20000000000 */
[----:B------:R-:W-:-:S04]  /*12030*/  DEPBAR.LE SB0, 0x0 ;  /* 0x000080000000791a */ /* 0x000fc80000000000 */
.L_x_1558:
[----:B------:R-:W-:Y:S05]  /*12040*/  BSYNC B0 ;  /* 0x0000000000007941 */ /* 0x000fea0003800000 */
.L_x_1557:
        /* <DEDUP_REMOVED lines=11> */
[----:B012345:R-:W-:Y:S04]  /*12100*/  CCTL.IVALL ;  /* 0x00000000ff00798f */ /* 0x03ffe80002000000 */
[----:B------:R2:W-:Y:S01]  /*12110*/  REDG.E.ADD.S32.STRONG.GPU desc[UR38][R2.64], R5 ;  /* 0x000000050200798e */ /* 0x0005e2000c10e3a6 */
[----:B------:R-:W-:Y:S05]  /*12120*/  BRA `(.L_x_1498) ;  /* 0x0000003800247947 */ /* 0x000fea0003800000 */
.L_x_1496:
        /* <DEDUP_REMOVED lines=34> */
.L_x_1561:
[----:B------:R-:W-:-:S07]  /*12350*/  MOV R9, UR5 ;  /* 0x0000000500097c02 */ /* 0x000fce0008000f00 */
.L_x_1562:
[----:B------:R-:W-:Y:S01]  /*12360*/  ULEA UR6, UR22, UR6, 0x7 ;  /* 0x0000000616067291 */ /* 0x000fe2000f8e383f */
[----:B------:R-:W-:Y:S01]  /*12370*/  ULDC UR4, c[0x0][0x290] ;  /* 0x0000a40000047ab9 */ /* 0x000fe20000000800 */
[----:B------:R-:W-:Y:S01]  /*12380*/  ULDC UR7, c[0x0][0x74c] ;  /* 0x0001d30000077ab9 */ /* 0x000fe20000000800 */
[----:B------:R-:W-:Y:S01]  /*12390*/  ULDC UR14, c[0x0][0x288] ;  /* 0x0000a200000e7ab9 */ /* 0x000fe20000000800 */
[----:B------:R-:W-:Y:S01]  /*123a0*/  UIADD3 UR10, -UR7, UR6, -UR4 ;  /* 0x00000006070a7290 */ /* 0x000fe2000fffe904 */
[----:B------:R-:W-:-:S03]  /*123b0*/  ELECT P0, URZ, PT ;  /* 0x00000000003f782f */ /* 0x000fc60003800000 */
[----:B------:R-:W-:Y:S01]  /*123c0*/  USHF.R.S32.HI UR12, URZ, 0x1f, UR10 ;  /* 0x0000001f3f0c7899 */ /* 0x000fe2000801140a */
[----:B------:R-:W-:Y:S02]  /*123d0*/  ULDC.64 UR6, c[0x0][0x2d8] ;  /* 0x0000b60000067ab9 */ /* 0x000fe40000000a00 */
[----:B------:R-:W-:Y:S02]  /*123e0*/  UIMAD UR4, UR11, UR6, URZ ;  /* 0x000000060b0472a4 */ /* 0x000fe4000f8e023f */
[----:B------:R-:W-:Y:S02]  /*123f0*/  ULEA.HI UR10, UR12, UR10, URZ, 0x7 ;  /* 0x0000000a0c0a7291 */ /* 0x000fe4000f8f383f */
[----:B------:R-:W-:Y:S02]  /*12400*/  UIMAD.WIDE.U32 UR8, UR16, UR6, URZ ;  /* 0x00000006100872a5 */ /* 0x000fe4000f8e003f */
[----:B------:R-:W-:Y:S02]  /*12410*/  UIMAD UR4, UR16, UR7, UR4 ;  /* 0x00000007100472a4 */ /* 0x000fe4000f8e0204 */
[----:B------:R-:W-:-:S02]  /*12420*/  USHF.R.S32.HI UR6, URZ, 0x1f, UR15 ;  /* 0x0000001f3f067899 */ /* 0x000fc4000801140f */
[----:B------:R-:W-:Y:S01]  /*12430*/  USHF.R.S32.HI UR7, URZ, 0x7, UR10 ;  /* 0x000000073f077899 */ /* 0x000fe2000801140a */
[----:B------:R-:W-:Y:S01]  /*12440*/  ULDC.64 UR12, c[0x0][0x2e0] ;  /* 0x0000b800000c7ab9 */ /* 0x000fe20000000a00 */
[----:B------:R-:W-:Y:S02]  /*12450*/  UIADD3 UR9, UR9, UR4, URZ ;  /* 0x0000000409097290 */ /* 0x000fe4000fffe03f */
[----:B------:R-:W-:Y:S02]  /*12460*/  UIMAD UR6, UR6, UR12, URZ ;  /* 0x0000000c060672a4 */ /* 0x000fe4000f8e023f */
[----:B------:R-:W-:Y:S02]  /*12470*/  UISETP.LT.AND UP0, UPT, URZ, UR7, UPT ;  /* 0x000000073f00728c */ /* 0x000fe4000bf01270 */
[----:B------:R-:W-:Y:S02]  /*12480*/  UIMAD UR4, UR15, UR13, UR6 ;  /* 0x0000000d0f0472a4 */ /* 0x000fe4000f8e0206 */
[----:B------:R-:W-:-:S02]  /*12490*/  USEL UR6, URZ, UR7, !UP0 ;  /* 0x000000073f067287 */ /* 0x000fc4000c000000 */
[----:B------:R-:W-:Y:S02]  /*124a0*/  UIMAD UR10, UR15, UR14, URZ ;  /* 0x0000000e0f0a72a4 */ /* 0x000fe4000f8e023f */
[----:B------:R-:W-:Y:S02]  /*124b0*/  UIMAD.WIDE.U32 UR8, UR15, UR12, UR8 ;  /* 0x0000000c0f0872a5 */ /* 0x000fe4000f8e0008 */
[----:B------:R-:W-:Y:S01]  /*124c0*/  ISETP.GT.AND P1, PT, R9, UR6, PT ;  /* 0x0000000609007c0c */ /* 0x000fe2000bf24270 */
[----:B------:R-:W-:-:S04]  /*124d0*/  UIADD3 UR7, UP0, UR10, UR16, URZ ;  /* 0x000000100a077290 */ /* 0x000fc8000ff1e03f */
        /* <DEDUP_REMOVED lines=22> */
.L_x_1567:
[----:B------:R-:W2:Y:S04]  /*12640*/  LDG.E.STRONG.GPU R0, desc[UR38][R2.64] ;  /* 0x0000002602007981 */ /* 0x000ea8000c1ef900 */
[----:B--2---:R-:W-:Y:S01]  /*12650*/  CCTL.IVALL ;  /* 0x00000000ff00798f */ /* 0x004fe20002000000 */
[----:B------:R-:W-:Y:S05]  /*12660*/  YIELD ;  /* 0x0000000000007946 */ /* 0x000fea0003800000 */
[----:B------:R-:W-:-:S13]  /*12670*/  ISETP.NE.AND P1, PT, R0, UR22, PT ;  /* 0x0000001600007c0c */ /* 0x000fda000bf25270 */
[----:B------:R-:W-:Y:S05]  /*12680*/  @P1 BRA `(.L_x_1567) ;  /* 0xfffffffc00ec1947 */ /* 0x000fea000383ffff */
.L_x_1566:
[----:B------:R-:W-:Y:S05]  /*12690*/  BSYNC B0 ;  /* 0x0000000000007941 */ /* 0x000fea0003800000 */
.L_x_1565:
[----:B------:R-:W-:-:S03]  /*126a0*/  UMOV UR4, 0xffffffff ;  /* 0xffffffff00047882 */ /* 0x000fc60000000000 */
[----:B------:R-:W-:Y:S05]  /*126b0*/  BRA.DIV UR4, `(.L_x_1568) ;  /* 0x0000003604ac7947 */ /* 0x000fea000b800000 */
[----:B------:R-:W-:Y:S01]  /*126c0*/  NOP ;  /* 0x0000000000007918 */ /* 0x000fe20000000000 */
.L_x_1651:
        /* <DEDUP_REMOVED lines=22> */
.L_x_1570:
[----:B------:R-:W-:Y:S05]  /*12830*/  BSYNC B0 ;  /* 0x0000000000007941 */ /* 0x000fea0003800000 */
.L_x_1569:
        /* <DEDUP_REMOVED lines=20> */
.L_x_1572:
[----:B------:R-:W-:Y:S05]  /*12980*/  BSYNC B0 ;  /* 0x0000000000007941 */ /* 0x000fea0003800000 */
.L_x_1571:
[----:B------:R-:W-:Y:S06]  /*12990*/  BAR.ARV 0xa, 0xa0 ;  /* 0x0282800000007b1d */ /* 0x000fec0000002000 */
[----:B------:R-:W-:Y:S04]  /*129a0*/  BSSY B0, `(.L_x_1573) ;  /* 0x0000003000007945 */ /* 0x000fe80003800000 */
[----:B------:R-:W-:Y:S05]  /*129b0*/  @!P0 BRA `(.L_x_1574) ;  /* 0x0000000000048947 */ /* 0x000fea0003800000 */
[----:B------:R-:W-:-:S04]  /*129c0*/  DEPBAR.LE SB0, 0x0 ;  /* 0x000080000000791a */ /* 0x000fc80000000000 */
.L_x_1574:
[----:B------:R-:W-:Y:S05]  /*129d0*/  BSYNC B0 ;  /* 0x0000000000007941 */ /* 0x000fea0003800000 */
.L_x_1573:
        /* <DEDUP_REMOVED lines=19> */
.L_x_1576:
[----:B------:R-:W-:Y:S05]  /*12b10*/  BSYNC B0 ;  /* 0x0000000000007941 */ /* 0x000fea0003800000 */
.L_x_1575:
[----:B------:R-:W-:Y:S01]  /*12b20*/  UIADD3 UR13, UR6, 0x1, URZ ;  /* 0x00000001060d7890 */ /* 0x000fe2000fffe03f */
[----:B------:R-:W-:Y:S11]  /*12b30*/  BRA `(.L_x_1577) ;  /* 0x0000000000047947 */ /* 0x000ff60003800000 */
.L_x_1564:
[----:B------:R-:W-:-:S05]  /*12b40*/  UMOV UR13, UR6 ;  /* 0x00000006000d7c82 */ /* 0x000fca0008000000 */
.L_x_1577:
        /* <DEDUP_REMOVED lines=11> */
.L_x_1602:
        /* <DEDUP_REMOVED lines=11> */
.L_x_1580:
[----:B------:R-:W2:Y:S04]  /*12cb0*/  LDG.E.STRONG.GPU R0, desc[UR38][R2.64] ;  /* 0x0000002602007981 */ /* 0x000ea8000c1ef900 */
[----:B--2---:R-:W-:Y:S01]  /*12cc0*/  CCTL.IVALL ;  /* 0x00000000ff00798f */ /* 0x004fe20002000000 */
[----:B------:R-:W-:Y:S05]  /*12cd0*/  YIELD ;  /* 0x0000000000007946 */ /* 0x000fea0003800000 */
[----:B------:R-:W-:-:S13]  /*12ce0*/  ISETP.NE.AND P1, PT, R0, UR22, PT ;  /* 0x0000001600007c0c */ /* 0x000fda000bf25270 */
[----:B------:R-:W-:Y:S05]  /*12cf0*/  @P1 BRA `(.L_x_1580) ;  /* 0xfffffffc00ec1947 */ /* 0x000fea000383ffff */
.L_x_1579:
[----:B------:R-:W-:Y:S05]  /*12d00*/  BSYNC B0 ;  /* 0x0000000000007941 */ /* 0x000fea0003800000 */
.L_x_1578:
[----:B------:R-:W-:-:S03]  /*12d10*/  UMOV UR16, 0xffffffff ;  /* 0xffffffff00107882 */ /* 0x000fc60000000000 */
[----:B------:R-:W-:Y:S05]  /*12d20*/  BRA.DIV UR16, `(.L_x_1581) ;  /* 0x00000032102c7947 */ /* 0x000fea000b800000 */
[----:B------:R-:W-:Y:S01]  /*12d30*/  NOP ;  /* 0x0000000000007918 */ /* 0x000fe20000000000 */
.L_x_1654:
        /* <DEDUP_REMOVED lines=19> */
.L_x_1583:
[----:B------:R-:W-:Y:S05]  /*12e70*/  BSYNC B0 ;  /* 0x0000000000007941 */ /* 0x000fea0003800000 */
.L_x_1582:
        /* <DEDUP_REMOVED lines=15> */
.L_x_1585:
[----:B------:R-:W-:Y:S05]  /*12f70*/  BSYNC B0 ;  /* 0x0000000000007941 */ /* 0x000fea0003800000 */
.L_x_1584:
[----:B------:R-:W-:Y:S06]  /*12f80*/  BAR.ARV 0xa, 0xa0 ;  /* 0x0282800000007b1d */ /* 0x000fec0000002000 */
[----:B------:R-:W-:Y:S04]  /*12f90*/  BSSY B0, `(.L_x_1586) ;  /* 0x0000003000007945 */ /* 0x000fe80003800000 */
[----:B------:R-:W-:Y:S05]  /*12fa0*/  @!P0 BRA `(.L_x_1587) ;  /* 0x0000000000048947 */ /* 0x000fea0003800000 */
[----:B------:R-:W-:-:S04]  /*12fb0*/  DEPBAR.LE SB0, 0x0 ;  /* 0x000080000000791a */ /* 0x000fc80000000000 */
.L_x_1587:
[----:B------:R-:W-:Y:S05]  /*12fc0*/  BSYNC B0 ;  /* 0x0000000000007941 */ /* 0x000fea0003800000 */
.L_x_1586:
        /* <DEDUP_REMOVED lines=19> */
.L_x_1589:
[----:B------:R-:W-:Y:S05]  /*13100*/  BSYNC B0 ;  /* 0x0000000000007941 */ /* 0x000fea0003800000 */
.L_x_1588:
        /* <DEDUP_REMOVED lines=9> */
.L_x_1592:
[----:B------:R-:W2:Y:S04]  /*131a0*/  LDG.E.STRONG.GPU R0, desc[UR38][R2.64] ;  /* 0x0000002602007981 */ /* 0x000ea8000c1ef900 */
[----:B--2---:R-:W-:Y:S01]  /*131b0*/  CCTL.IVALL ;  /* 0x00000000ff00798f */ /* 0x004fe20002000000 */
[----:B------:R-:W-:Y:S05]  /*131c0*/  YIELD ;  /* 0x0000000000007946 */ /* 0x000fea0003800000 */
[----:B------:R-:W-:-:S13]  /*131d0*/  ISETP.NE.AND P1, PT, R0, UR22, PT ;  /* 0x0000001600007c0c */ /* 0x000fda000bf25270 */
[----:B------:R-:W-:Y:S05]  /*131e0*/  @P1 BRA `(.L_x_1592) ;  /* 0xfffffffc00ec1947 */ /* 0x000fea000383ffff */
.L_x_1591:
[----:B------:R-:W-:Y:S05]  /*131f0*/  BSYNC B0 ;  /* 0x0000000000007941 */ /* 0x000fea0003800000 */
.L_x_1590:
[----:B------:R-:W-:-:S03]  /*13200*/  UMOV UR14, 0xffffffff ;  /* 0xffffffff000e7882 */ /* 0x000fc60000000000 */
[----:B------:R-:W-:Y:S05]  /*13210*/  BRA.DIV UR14, `(.L_x_1593) ;  /* 0x0000002e0e0c7947 */ /* 0x000fea000b800000 */
[----:B------:R-:W-:Y:S01]  /*13220*/  NOP ;  /* 0x0000000000007918 */ /* 0x000fe20000000000 */
.L_x_1657:
        /* <DEDUP_REMOVED lines=15> */
.L_x_1595:
[----:B------:R-:W-:Y:S05]  /*13320*/  BSYNC B0 ;  /* 0x0000000000007941 */ /* 0x000fea0003800000 */
.L_x_1594:
        /* <DEDUP_REMOVED lines=15> */
.L_x_1597:
[----:B------:R-:W-:Y:S05]  /*13420*/  BSYNC B0 ;  /* 0x0000000000007941 */ /* 0x000fea0003800000 */
.L_x_1596:
[----:B------:R-:W-:Y:S06]  /*13430*/  BAR.ARV 0xa, 0xa0 ;  /* 0x0282800000007b1d */ /* 0x000fec0000002000 */
[----:B------:R-:W-:Y:S04]  /*13440*/  BSSY B0, `(.L_x_1598) ;  /* 0x0000003000007945 */ /* 0x000fe80003800000 */
[----:B------:R-:W-:Y:S05]  /*13450*/  @!P0 BRA `(.L_x_1599) ;  /* 0x0000000000048947 */ /* 0x000fea0003800000 */
[----:B------:R-:W-:-:S04]  /*13460*/  DEPBAR.LE SB0, 0x0 ;  /* 0x000080000000791a */ /* 0x000fc80000000000 */
.L_x_1599:
[----:B------:R-:W-:Y:S05]  /*13470*/  BSYNC B0 ;  /* 0x0000000000007941 */ /* 0x000fea0003800000 */
.L_x_1598:
        /* <DEDUP_REMOVED lines=19> */
.L_x_1601:
[----:B------:R-:W-:Y:S05]  /*135b0*/  BSYNC B0 ;  /* 0x0000000000007941 */ /* 0x000fea0003800000 */
.L_x_1600:
[----:B------:R-:W-:Y:S02]  /*135c0*/  UIADD3 UR6, UR6, 0x2, URZ ;  /* 0x0000000206067890 */ /* 0x000fe4000fffe03f */
[----:B------:R-:W-:-:S04]  /*135d0*/  UIADD3 UR4, UR4, 0x4000, URZ ;  /* 0x0000400004047890 */ /* 0x000fc8000fffe03f */
[----:B------:R-:W-:-:S13]  /*135e0*/  ISETP.LE.AND P1, PT, R9, UR6, PT ;  /* 0x0000000609007c0c */ /* 0x000fda000bf23270 */
[----:B------:R-:W-:Y:S05]  /*135f0*/  @!P1 BRA `(.L_x_1602) ;  /* 0xfffffff400809947 */ /* 0x000fea000383ffff */
.L_x_1563:
        /* <DEDUP_REMOVED lines=41> */
.L_x_1605:
[----:B------:R-:W-:Y:S05]  /*13890*/  BSYNC B0 ;  /* 0x0000000000007941 */ /* 0x000fea0003800000 */
.L_x_1604:
[----:B------:R-:W-:Y:S05]  /*138a0*/  BRA `(.L_x_1606) ;  /* 0x0000000000047947 */ /* 0x000fea0003800000 */
.L_x_1603:
[----:B------:R-:W-:-:S05]  /*138b0*/  UMOV UR4, UR6 ;  /* 0x0000000600047c82 */ /* 0x000fca0008000000 */
.L_x_1606:
        /* <DEDUP_REMOVED lines=11> */
.L_x_1611:
        /* <DEDUP_REMOVED lines=24> */
.L_x_1608:
[----:B------:R-:W-:Y:S05]  /*13af0*/  BSYNC B0 ;  /* 0x0000000000007941 */ /* 0x000fea0003800000 */
.L_x_1607:
        /* <DEDUP_REMOVED lines=24> */
.L_x_1610:
[----:B------:R-:W-:Y:S05]  /*13c80*/  BSYNC B0 ;  /* 0x0000000000007941 */ /* 0x000fea0003800000 */
.L_x_1609:
[----:B------:R-:W-:Y:S02]  /*13c90*/  UIADD3 UR11, UR11, 0x2, URZ ;  /* 0x000000020b0b7890 */ /* 0x000fe4000fffe03f */
[----:B------:R-:W-:Y:S02]  /*13ca0*/  ULEA UR8, UR18, UR8, 0x1 ;  /* 0x0000000812087291 */ /* 0x000fe4000f8e083f */
[----:B------:R-:W-:Y:S02]  /*13cb0*/  ULEA UR9, UR18, UR9, 0x1 ;  /* 0x0000000912097291 */ /* 0x000fe4000f8e083f */
[----:B------:R-:W-:-:S13]  /*13cc0*/  ISETP.NE.AND P0, PT, RZ, UR11, PT ;  /* 0x0000000bff007c0c */ /* 0x000fda000bf05270 */
[----:B------:R-:W-:Y:S05]  /*13cd0*/  @!P0 BRA `(.L_x_1498) ;  /* 0x0000001c00388947 */ /* 0x000fea0003800000 */
[----:B------:R-:W-:Y:S05]  /*13ce0*/  BRA `(.L_x_1611) ;  /* 0xfffffffc00207947 */ /* 0x000fea000383ffff */
.L_x_1560:
        /* <DEDUP_REMOVED lines=33> */
.L_x_1613:
        /* <DEDUP_REMOVED lines=42> */
.L_x_1658:
        /* <DEDUP_REMOVED lines=15> */
.L_x_1616:
        /* <DEDUP_REMOVED lines=75> */
.L_x_1627:
[----:B--234-:R-:W-:-:S04]  /*14740*/  SHF.L.U32 R21, R11, 0x1f, RZ ;  /* 0x0000001f0b157819 */ /* 0x01cfc800000006ff */
[----:B------:R-:W1:Y:S02]  /*14750*/  SYNCS.PHASECHK.TRANS64.TRYWAIT P1, [R16+URZ+0x30c40], R21 ;  /* 0x030c4015100075a7 */ /* 0x000e64000802017f */
[----:B-1----:R-:W-:Y:S05]  /*14760*/  @!P1 BRA `(.L_x_1619) ;  /* 0x0000001400e89947 */ /* 0x002fea0003800000 */
.L_x_1659:
[----:B------:R-:W-:Y:S05]  /*14770*/  @P0 BRA `(.L_x_1620) ;  /* 0x0000000000140947 */ /* 0x000fea0003800000 */
[----:B------:R-:W-:Y:S02]  /*14780*/  ISETP.NE.AND P1, PT, R6, RZ, PT ;  /* 0x000000ff0600720c */ /* 0x000fe40003f25270 */
[----:B------:R-:W-:-:S04]  /*14790*/  MOV R3, 0x4200 ;  /* 0x0000420000037802 */ /* 0x000fc80000000f00 */
[----:B------:R2:W-:Y:S07]  /*147a0*/  SYNCS.ARRIVE.TRANS64 RZ, [R16+URZ+0x30c30], R3 ;  /* 0x030c300310ff79a7 */ /* 0x0005ee000800003f */
[----:B------:R-:W-:Y:S05]  /*147b0*/  @!P1 BRA `(.L_x_1620) ;  /* 0x0000000000049947 */ /* 0x000fea0003800000 */
[----:B------:R-:W-:Y:S01]  /*147c0*/  BPT.TRAP 0x1 ;  /* 0x000000040000795c */ /* 0x000fe20000300000 */
.L_x_1620:
        /* <DEDUP_REMOVED lines=29> */
.L_x_1660:
[----:B------:R-:W-:Y:S05]  /*149a0*/  @P0 BRA `(.L_x_1622) ;  /* 0x0000000000140947 */ /* 0x000fea0003800000 */
[----:B------:R-:W-:Y:S01]  /*149b0*/  ISETP.NE.AND P1, PT, R6, RZ, PT ;  /* 0x000000ff0600720c */ /* 0x000fe20003f25270 */
[----:B------:R-:W-:-:S04]  /*149c0*/  IMAD.MOV.U32 R2, RZ, RZ, 0x4200 ;  /* 0x00004200ff027424 */ /* 0x000fc800078e00ff */
[----:B------:R3:W-:Y:S08]  /*149d0*/  SYNCS.ARRIVE.TRANS64 RZ, [R16+URZ+0x30c18], R2 ;  /* 0x030c180210ff79a7 */ /* 0x0007f0000800003f */
[----:B------:R-:W-:Y:S05]  /*149e0*/  @!P1 BRA `(.L_x_1622) ;  /* 0x0000000000049947 */ /* 0x000fea0003800000 */
[----:B------:R-:W-:Y:S01]  /*149f0*/  BPT.TRAP 0x1 ;  /* 0x000000040000795c */ /* 0x000fe20000300000 */
.L_x_1622:
        /* <DEDUP_REMOVED lines=29> */
.L_x_1661:
[----:B------:R-:W-:Y:S05]  /*14bd0*/  @P0 BRA `(.L_x_1624) ;  /* 0x0000000000140947 */ /* 0x000fea0003800000 */
[----:B------:R-:W-:Y:S01]  /*14be0*/  ISETP.NE.AND P1, PT, R6, RZ, PT ;  /* 0x000000ff0600720c */ /* 0x000fe20003f25270 */
[----:B-123--:R-:W-:-:S04]  /*14bf0*/  IMAD.MOV.U32 R21, RZ, RZ, 0x4200 ;  /* 0x00004200ff157424 */ /* 0x00efc800078e00ff */
[----:B------:R4:W-:Y:S08]  /*14c00*/  SYNCS.ARRIVE.TRANS64 RZ, [R16+URZ+0x30c38], R21 ;  /* 0x030c381510ff79a7 */ /* 0x0009f0000800003f */
[----:B------:R-:W-:Y:S05]  /*14c10*/  @!P1 BRA `(.L_x_1624) ;  /* 0x0000000000049947 */ /* 0x000fea0003800000 */
[----:B------:R-:W-:Y:S01]  /*14c20*/  BPT.TRAP 0x1 ;  /* 0x000000040000795c */ /* 0x000fe20000300000 */
.L_x_1624:
        /* <DEDUP_REMOVED lines=24> */
.L_x_1663:
[----:B------:R-:W-:Y:S05]  /*14db0*/  @P0 BRA `(.L_x_1626) ;  /* 0x0000000000140947 */ /* 0x000fea0003800000 */
[----:B------:R-:W-:Y:S01]  /*14dc0*/  ISETP.NE.AND P1, PT, R6, RZ, PT ;  /* 0x000000ff0600720c */ /* 0x000fe20003f25270 */
[----:B------:R-:W-:-:S04]  /*14dd0*/  IMAD.MOV.U32 R5, RZ, RZ, 0x4200 ;  /* 0x00004200ff057424 */ /* 0x000fc800078e00ff */
[----:B------:R1:W-:Y:S08]  /*14de0*/  SYNCS.ARRIVE.TRANS64 RZ, [R16+URZ+0x30c10], R5 ;  /* 0x030c100510ff79a7 */ /* 0x0003f0000800003f */
[----:B------:R-:W-:Y:S05]  /*14df0*/  @!P1 BRA `(.L_x_1626) ;  /* 0x0000000000049947 */ /* 0x000fea0003800000 */
[----:B------:R-:W-:Y:S01]  /*14e00*/  BPT.TRAP 0x1 ;  /* 0x000000040000795c */ /* 0x000fe20000300000 */
.L_x_1626:
        /* <DEDUP_REMOVED lines=30> */
.L_x_1618:
[----:B------:R-:W2:Y:S02]  /*14ff0*/  LDL.LU R4, [R1+0x4] ;  /* 0x0000040001047983 */ /* 0x000ea40000300800 */
[----:B--2---:R-:W-:Y:S02]  /*15000*/  ISETP.NE.AND P1, PT, R4, RZ, PT ;  /* 0x000000ff0400720c */ /* 0x004fe40003f25270 */
[----:B------:R2:W5:Y:S11]  /*15010*/  LDL R4, [R1] ;  /* 0x0000000001047983 */ /* 0x0005760000100800 */
[----:B--2---:R-:W-:Y:S05]  /*15020*/  @!P1 BRA `(.L_x_1617) ;  /* 0x0000000400109947 */ /* 0x004fea0003800000 */
[----:B------:R-:W-:-:S04]  /*15030*/  SHF.L.U32 R13, R11, 0x1f, RZ ;  /* 0x0000001f0b0d7819 */ /* 0x000fc800000006ff */
[----:B------:R-:W1:Y:S02]  /*15040*/  SYNCS.PHASECHK.TRANS64.TRYWAIT P1, [R16+URZ+0x30c40], R13 ;  /* 0x030c400d100075a7 */ /* 0x000e64000802017f */
[----:B-1----:R-:W-:Y:S05]  /*15050*/  @!P1 BRA `(.L_x_1628) ;  /* 0x0000001000009947 */ /* 0x002fea0003800000 */
.L_x_1664:
[----:B------:R-:W-:Y:S05]  /*15060*/  @P0 BRA `(.L_x_1629) ;  /* 0x0000000000140947 */ /* 0x000fea0003800000 */
[----:B------:R-:W-:Y:S01]  /*15070*/  ISETP.NE.AND P1, PT, R6, RZ, PT ;  /* 0x000000ff0600720c */ /* 0x000fe20003f25270 */
[----:B------:R-:W-:-:S04]  /*15080*/  IMAD.MOV.U32 R5, RZ, RZ, 0x4200 ;  /* 0x00004200ff057424 */ /* 0x000fc800078e00ff */
[----:B------:R2:W-:Y:S08]  /*15090*/  SYNCS.ARRIVE.TRANS64 RZ, [R16+URZ+0x30c30], R5 ;  /* 0x030c300510ff79a7 */ /* 0x0005f0000800003f */
[----:B------:R-:W-:Y:S05]  /*150a0*/  @!P1 BRA `(.L_x_1629) ;  /* 0x0000000000049947 */ /* 0x000fea0003800000 */
[----:B------:R-:W-:Y:S01]  /*150b0*/  BPT.TRAP 0x1 ;  /* 0x000000040000795c */ /* 0x000fe20000300000 */
.L_x_1629:
        /* <DEDUP_REMOVED lines=26> */
.L_x_1665:
[----:B------:R-:W-:Y:S05]  /*15260*/  @P0 BRA `(.L_x_1631) ;  /* 0x0000000000140947 */ /* 0x000fea0003800000 */
[----:B------:R-:W-:Y:S02]  /*15270*/  ISETP.NE.AND P0, PT, R6, RZ, PT ;  /* 0x000000ff0600720c */ /* 0x000fe40003f05270 */
[----:B------:R-:W-:-:S04]  /*15280*/  MOV R5, 0x4200 ;  /* 0x0000420000057802 */ /* 0x000fc80000000f00 */
[----:B------:R2:W-:Y:S07]  /*15290*/  SYNCS.ARRIVE.TRANS64 RZ, [R16+URZ+0x30c18], R5 ;  /* 0x030c180510ff79a7 */ /* 0x0005ee000800003f */
[----:B------:R-:W-:Y:S05]  /*152a0*/  @!P0 BRA `(.L_x_1631) ;  /* 0x0000000000048947 */ /* 0x000fea0003800000 */
[----:B------:R-:W-:Y:S01]  /*152b0*/  BPT.TRAP 0x1 ;  /* 0x000000040000795c */ /* 0x000fe20000300000 */
.L_x_1631:
        /* <DEDUP_REMOVED lines=27> */
.L_x_1617:
[----:B------:R-:W2:Y:S01]  /*15470*/  S2R R0, SR_TID.X ;  /* 0x0000000000007919 */ /* 0x000ea20000002100 */
[----:B------:R-:W-:Y:S01]  /*15480*/  IMAD R3, R19, 0x8, R16 ;  /* 0x0000000813037824 */ /* 0x000fe200078e0210 */
[----:B--2---:R-:W-:Y:S02]  /*15490*/  LOP3.LUT R2, R0, 0x7f, RZ, 0xc0, !PT ;  /* 0x0000007f00027812 */ /* 0x004fe400078ec0ff */
[----:B------:R-:W-:Y:S02]  /*154a0*/  SHF.L.U32 R0, R11, 0x1f, RZ ;  /* 0x0000001f0b007819 */ /* 0x000fe400000006ff */
[----:B------:R-:W-:Y:S02]  /*154b0*/  ISETP.NE.AND P1, PT, R2, RZ, PT ;  /* 0x000000ff0200720c */ /* 0x000fe40003f25270 */
[----:B------:R-:W2:Y:S02]  /*154c0*/  SYNCS.PHASECHK.TRANS64.TRYWAIT P0, [R3+URZ+0x30c40], R0 ;  /* 0x030c4000030075a7 */ /* 0x000ea4000800017f */
[----:B--2---:R-:W-:Y:S09]  /*154d0*/  @!P0 BRA `(.L_x_1632) ;  /* 0x0000000c00088947 */ /* 0x004ff20003800000 */
.L_x_1666:
[----:B------:R-:W-:Y:S05]  /*154e0*/  @P1 BRA `(.L_x_1633) ;  /* 0x0000000000181947 */ /* 0x000fea0003800000 */
[----:B------:R-:W1:Y:S01]  /*154f0*/  S2R R2, SR_TID.X ;  /* 0x0000000000027919 */ /* 0x000e620000002100 */
[----:B--2---:R-:W-:-:S04]  /*15500*/  MOV R0, 0x4200 ;  /* 0x0000420000007802 */ /* 0x004fc80000000f00 */
[----:B------:R2:W-:Y:S01]  /*15510*/  SYNCS.ARRIVE.TRANS64 RZ, [R3+URZ+0x30c30], R0 ;  /* 0x030c300003ff79a7 */ /* 0x0005e2000800003f */
[----:B-1----:R-:W-:-:S13]  /*15520*/  LOP3.LUT P0, RZ, R2, 0x1f, RZ, 0xc0, !PT ;  /* 0x0000001f02ff7812 */ /* 0x002fda000780c0ff */
[----:B--2---:R-:W-:Y:S05]  /*15530*/  @!P0 BRA `(.L_x_1633) ;  /* 0x0000000000048947 */ /* 0x004fea0003800000 */
[----:B------:R-:W-:Y:S01]  /*15540*/  BPT.TRAP 0x1 ;  /* 0x000000040000795c */ /* 0x000fe20000300000 */
.L_x_1633:
        /* <DEDUP_REMOVED lines=33> */
.L_x_1614:
[----:B------:R-:W-:Y:S05]  /*15760*/  BSYNC B0 ;  /* 0x0000000000007941 */ /* 0x000fea0003800000 */
.L_x_1612:
[----:B------:R-:W-:-:S03]  /*15770*/  UMOV UR8, 0xffffffff ;  /* 0xffffffff00087882 */ /* 0x000fc60000000000 */
[----:B------:R-:W-:Y:S05]  /*15780*/  BRA.DIV UR8, `(.L_x_1634) ;  /* 0x0000000a08707947 */ /* 0x000fea000b800000 */
[----:B------:R-:W-:-:S13]  /*15790*/  ELECT P6, URZ, PT ;  /* 0x00000000003f782f */ /* 0x000fda00038c0000 */
.L_x_1669:
[----:B------:R-:W-:Y:S05]  /*157a0*/  @!P6 BRA `(.L_x_1498) ;  /* 0x000000000084e947 */ /* 0x000fea0003800000 */
[----:B------:R-:W-:-:S06]  /*157b0*/  ULOP3.LUT UR8, UR36, 0x2, URZ, 0xfc, !UPT ;  /* 0x0000000224087892 */ /* 0x000fcc000f8efc3f */
[----:B------:R-:W-:-:S05]  /*157c0*/  IMAD.U32 R0, RZ, RZ, UR8 ;  /* 0x00000008ff007e24 */ /* 0x000fca000f8e00ff */
[----:B------:R-:W-:-:S13]  /*157d0*/  ISETP.NE.AND P2, PT, R0, 0x3, PT ;  /* 0x000000030000780c */ /* 0x000fda0003f45270 */
[----:B------:R-:W-:Y:S05]  /*157e0*/  @!P2 BRA `(.L_x_1635) ;  /* 0x000000000004a947 */ /* 0x000fea0003800000 */
[----:B------:R-:W-:Y:S01]  /*157f0*/  BPT.TRAP 0x1 ;  /* 0x000000040000795c */ /* 0x000fe20000300000 */
.L_x_1635:
        /* <DEDUP_REMOVED lines=15> */
.L_x_1670:
[----:B------:R-:W2:Y:S02]  /*158f0*/  SYNCS.PHASECHK.TRANS64.TRYWAIT P0, [R3+URZ], R0 ;  /* 0x00000000030075a7 */ /* 0x000ea4000800017f */
[----:B--2---:R-:W-:Y:S05]  /*15900*/  @!P0 BRA `(.L_x_1637) ;  /* 0x0000000800448947 */ /* 0x004fea0003800000 */
.L_x_1671:
[----:B------:R-:W-:Y:S05]  /*15910*/  @!P2 BRA `(.L_x_1638) ;  /* 0x000000000004a947 */ /* 0x000fea0003800000 */
[----:B------:R-:W-:Y:S01]  /*15920*/  BPT.TRAP 0x1 ;  /* 0x000000040000795c */ /* 0x000fe20000300000 */
.L_x_1638:
[----:B--2---:R-:W-:-:S05]  /*15930*/  IADD3 R3, R7, 0x30c40, RZ ;  /* 0x00030c4007037810 */ /* 0x004fca0007ffe0ff */
[----:B------:R-:W-:-:S04]  /*15940*/  IMAD R2, R2, 0x8, R3 ;  /* 0x0000000802027824 */ /* 0x000fc800078e0203 */
[----:B------:R-:W2:Y:S02]  /*15950*/  SYNCS.PHASECHK.TRANS64.TRYWAIT P0, [R2+URZ], R5 ;  /* 0x00000005020075a7 */ /* 0x000ea4000800017f */
[----:B--2---:R-:W-:Y:S05]  /*15960*/  @!P0 BRA `(.L_x_1639) ;  /* 0x0000000800408947 */ /* 0x004fea0003800000 */
.L_x_1672:
[----:B------:R-:W-:-:S07]  /*15970*/  LEA R3, R4, R3, 0x3 ;  /* 0x0000000304037211 */ /* 0x000fce00078e18ff */
.L_x_1640:
[----:B---3--:R3:W4:Y:S02]  /*15980*/  SYNCS.PHASECHK.TRANS64.TRYWAIT P0, [R3+URZ], R0 ;  /* 0x00000000030075a7 */ /* 0x008724000800017f */
[----:B----4-:R-:W-:Y:S05]  /*15990*/  @!P0 NANOSLEEP.SYNCS 0x989680 ;  /* 0x009896800000895d */ /* 0x010fea0003900000 */
[----:B------:R-:W4:Y:S02]  /*159a0*/  @!P0 SYNCS.PHASECHK.TRANS64 P0, [R3+URZ], R0 ;  /* 0x00000000030085a7 */ /* 0x000f24000800007f */
[----:B----4-:R-:W-:Y:S05]  /*159b0*/  @!P0 BRA `(.L_x_1640) ;  /* 0xfffffffc00f08947 */ /* 0x010fea000383ffff */
.L_x_1498:
[----:B------:R-:W-:Y:S05]  /*159c0*/  BSYNC B6 ;  /* 0x0000000000067941 */ /* 0x000fea0003800000 */
.L_x_1495:
[----:B------:R-:W-:Y:S05]  /*159d0*/  EXIT ;  /* 0x000000000000794d */ /* 0x000fea0003800000 */
.L_x_1505:
[----:B------:R-:W-:Y:S01]  /*159e0*/  IMAD.MOV.U32 R13, RZ, RZ, R18 ;  /* 0x000000ffff0d7224 */ /* 0x000fe200078e0012 */
[----:B------:R-:W-:Y:S01]  /*159f0*/  MOV R12, RZ ;  /* 0x000000ff000c7202 */ /* 0x000fe20000000f00 */
[----:B------:R-:W-:Y:S01]  /*15a00*/  IMAD.MOV.U32 R11, RZ, RZ, 0x1f ;  /* 0x0000001fff0b7424 */ /* 0x000fe200078e00ff */
[----:B------:R-:W-:-:S07]  /*15a10*/  MOV R15, 0xffffffff ;  /* 0xffffffff000f7802 */ /* 0x000fce0000000f00 */
[----:B------:R-:W-:Y:S05]  /*15a20*/  WARPSYNC.COLLECTIVE R15, `(.L_x_1641) ;  /* 0x000000000f087348 */ /* 0x000fea0003c00000 */
[----:B------:R1:W2:Y:S02]  /*15a30*/  SHFL.IDX P6, R14, R13, R12, R11 ;  /* 0x0000000c0d0e7389 */ /* 0x0002a400000c000b */
[----:B-12---:R-:W-:Y:S01]  /*15a40*/  ENDCOLLECTIVE ;  /* 0x000000000000791b */ /* 0x006fe20003800000 */
.L_x_1641:
[----:B------:R-:W-:Y:S05]  /*15a50*/  BRA `(.L_x_1642) ;  /* 0xfffffeb400447947 */ /* 0x000fea000383ffff */
.L_x_1507:
[----:B--2---:R2:W3:Y:S02]  /*15a60*/  SYNCS.PHASECHK.TRANS64.TRYWAIT P0, [R16+URZ+0x30c00], R11 ;  /* 0x030c000b100075a7 */ /* 0x0044e4000800017f */
[----:B---3--:R-:W-:Y:S05]  /*15a70*/  @!P0 NANOSLEEP.SYNCS 0x989680 ;  /* 0x009896800000895d */ /* 0x008fea0003900000 */
[----:B------:R-:W3:Y:S02]  /*15a80*/  @!P0 SYNCS.PHASECHK.TRANS64 P0, [R16+URZ+0x30c00], R11 ;  /* 0x030c000b100085a7 */ /* 0x000ee4000800007f */
[----:B---3--:R-:W-:Y:S05]  /*15a90*/  @!P0 BRA `(.L_x_1507) ;  /* 0xfffffffc00f08947 */ /* 0x008fea000383ffff */
[----:B------:R-:W-:Y:S05]  /*15aa0*/  BRA `(.L_x_1506) ;  /* 0xfffffeb400907947 */ /* 0x000fea000383ffff */
.L_x_1512:
[----:B--2---:R2:W3:Y:S02]  /*15ab0*/  SYNCS.PHASECHK.TRANS64.TRYWAIT P0, [R6+URZ+0x30c10], R23 ;  /* 0x030c1017060075a7 */ /* 0x0044e4000800017f */
[----:B---3--:R-:W-:Y:S05]  /*15ac0*/  @!P0 NANOSLEEP.SYNCS 0x989680 ;  /* 0x009896800000895d */ /* 0x008fea0003900000 */
[----:B------:R-:W3:Y:S02]  /*15ad0*/  @!P0 SYNCS.PHASECHK.TRANS64 P0, [R6+URZ+0x30c10], R23 ;  /* 0x030c1017060085a7 */ /* 0x000ee4000800007f */
[----:B---3--:R-:W-:Y:S05]  /*15ae0*/  @!P0 BRA `(.L_x_1512) ;  /* 0xfffffffc00f08947 */ /* 0x008fea000383ffff */
[----:B------:R-:W-:Y:S05]  /*15af0*/  BRA `(.L_x_1511) ;  /* 0xfffffec000507947 */ /* 0x000fea000383ffff */
.L_x_1516:
[----:B------:R1:W1:Y:S02]  /*15b00*/  SYNCS.PHASECHK.TRANS64.TRYWAIT P0, [R6+URZ+0x30c30], R23 ;  /* 0x030c3017060075a7 */ /* 0x000264000800017f */
[----:B-1----:R-:W-:Y:S05]  /*15b10*/  @!P0 NANOSLEEP.SYNCS 0x989680 ;  /* 0x009896800000895d */ /* 0x002fea0003900000 */
[----:B------:R-:W1:Y:S02]  /*15b20*/  @!P0 SYNCS.PHASECHK.TRANS64 P0, [R6+URZ+0x30c30], R23 ;  /* 0x030c3017060085a7 */ /* 0x000e64000800007f */
[----:B-1----:R-:W-:Y:S05]  /*15b30*/  @!P0 BRA `(.L_x_1516) ;  /* 0xfffffffc00f08947 */ /* 0x002fea000383ffff */
[----:B------:R-:W-:Y:S05]  /*15b40*/  BRA `(.L_x_1515) ;  /* 0xfffffec400587947 */ /* 0x000fea000383ffff */
.L_x_1524:
[----:B--2---:R2:W3:Y:S02]  /*15b50*/  SYNCS.PHASECHK.TRANS64.TRYWAIT P1, [R6+URZ+0x30c10], R23 ;  /* 0x030c1017060075a7 */ /* 0x0044e4000802017f */
[----:B---3--:R-:W-:Y:S05]  /*15b60*/  @!P1 NANOSLEEP.SYNCS 0x989680 ;  /* 0x009896800000995d */ /* 0x008fea0003900000 */
[----:B------:R-:W3:Y:S02]  /*15b70*/  @!P1 SYNCS.PHASECHK.TRANS64 P1, [R6+URZ+0x30c10], R23 ;  /* 0x030c1017060095a7 */ /* 0x000ee4000802007f */
[----:B---3--:R-:W-:Y:S05]  /*15b80*/  @!P1 BRA `(.L_x_1524) ;  /* 0xfffffffc00f09947 */ /* 0x008fea000383ffff */
[----:B------:R-:W-:Y:S05]  /*15b90*/  BRA `(.L_x_1523) ;  /* 0xffffff1800747947 */ /* 0x000fea000383ffff */
.L_x_1528:
[----:B------:R1:W1:Y:S02]  /*15ba0*/  SYNCS.PHASECHK.TRANS64.TRYWAIT P1, [R6+URZ+0x30c30], R23 ;  /* 0x030c3017060075a7 */ /* 0x000264000802017f */
[----:B-1----:R-:W-:Y:S05]  /*15bb0*/  @!P1 NANOSLEEP.SYNCS 0x989680 ;  /* 0x009896800000995d */ /* 0x002fea0003900000 */
[----:B------:R-:W1:Y:S02]  /*15bc0*/  @!P1 SYNCS.PHASECHK.TRANS64 P1, [R6+URZ+0x30c30], R23 ;  /* 0x030c3017060095a7 */ /* 0x000e64000802007f */
[----:B-1----:R-:W-:Y:S05]  /*15bd0*/  @!P1 BRA `(.L_x_1528) ;  /* 0xfffffffc00f09947 */ /* 0x002fea000383ffff */
[----:B------:R-:W-:Y:S05]  /*15be0*/  BRA `(.L_x_1527) ;  /* 0xffffff1c00747947 */ /* 0x000fea000383ffff */
.L_x_1536:
[----:B--2---:R2:W3:Y:S02]  /*15bf0*/  SYNCS.PHASECHK.TRANS64.TRYWAIT P0, [R6+URZ+0x30c10], R19 ;  /* 0x030c1013060075a7 */ /* 0x0044e4000800017f */
[----:B---3--:R-:W-:Y:S05]  /*15c00*/  @!P0 NANOSLEEP.SYNCS 0x989680 ;  /* 0x009896800000895d */ /* 0x008fea0003900000 */
[----:B------:R-:W3:Y:S02]  /*15c10*/  @!P0 SYNCS.PHASECHK.TRANS64 P0, [R6+URZ+0x30c10], R19 ;  /* 0x030c1013060085a7 */ /* 0x000ee4000800007f */
[----:B---3--:R-:W-:Y:S05]  /*15c20*/  @!P0 BRA `(.L_x_1536) ;  /* 0xfffffffc00f08947 */ /* 0x008fea000383ffff */
[----:B------:R-:W-:Y:S05]  /*15c30*/  BRA `(.L_x_1535) ;  /* 0xffffff6400a87947 */ /* 0x000fea000383ffff */
.L_x_1540:
[----:B------:R1:W1:Y:S02]  /*15c40*/  SYNCS.PHASECHK.TRANS64.TRYWAIT P0, [R6+URZ+0x30c30], R19 ;  /* 0x030c3013060075a7 */ /* 0x000264000800017f */
[----:B-1----:R-:W-:Y:S05]  /*15c50*/  @!P0 NANOSLEEP.SYNCS 0x989680 ;  /* 0x009896800000895d */ /* 0x002fea0003900000 */
[----:B------:R-:W1:Y:S02]  /*15c60*/  @!P0 SYNCS.PHASECHK.TRANS64 P0, [R6+URZ+0x30c30], R19 ;  /* 0x030c3013060085a7 */ /* 0x000e64000800007f */
[----:B-1----:R-:W-:Y:S05]  /*15c70*/  @!P0 BRA `(.L_x_1540) ;  /* 0xfffffffc00f08947 */ /* 0x002fea000383ffff */
[----:B------:R-:W-:Y:S05]  /*15c80*/  BRA `(.L_x_1539) ;  /* 0xffffff6800b07947 */ /* 0x000fea000383ffff */
.L_x_1547:
[----:B------:R-:W-:Y:S01]  /*15c90*/  BSSY B0, `(.L_x_1643) ;  /* 0x0000005000007945 */ /* 0x000fe20003800000 */
[----:B------:R-:W-:-:S07]  /*15ca0*/  IMAD.MOV.U32 R15, RZ, RZ, -0x1 ;  /* 0xffffffffff0f7424 */ /* 0x000fce00078e00ff */
[----:B---3--:R-:W-:Y:S05]  /*15cb0*/  WARPSYNC.COLLECTIVE R15, `(.L_x_1644) ;  /* 0x000000000f087348 */ /* 0x008fea0003c00000 */
[----:B------:R-:W-:Y:S01]  /*15cc0*/  NOP ;  /* 0x0000000000007918 */ /* 0x000fe20000000000 */
[----:B---3--:R-:W-:Y:S01]  /*15cd0*/  ENDCOLLECTIVE ;  /* 0x000000000000791b */ /* 0x008fe20003800000 */
.L_x_1644:
[----:B------:R-:W-:Y:S05]  /*15ce0*/  BSYNC B0 ;  /* 0x0000000000007941 */ /* 0x000fea0003800000 */
.L_x_1643:
[----:B------:R-:W-:Y:S05]  /*15cf0*/  BRA `(.L_x_1645) ;  /* 0xffffffbc00747947 */ /* 0x000fea000383ffff */
.L_x_1556:
[----:B------:R-:W-:Y:S01]  /*15d00*/  BSSY B0, `(.L_x_1646) ;  /* 0x0000005000007945 */ /* 0x000fe20003800000 */
[----:B------:R-:W-:-:S07]  /*15d10*/  MOV R15, 0xffffffff ;  /* 0xffffffff000f7802 */ /* 0x000fce0000000f00 */
[----:B-1-3--:R-:W-:Y:S05]  /*15d20*/  WARPSYNC.COLLECTIVE R15, `(.L_x_1647) ;  /* 0x000000000f087348 */ /* 0x00afea0003c00000 */
[----:B------:R-:W-:Y:S01]  /*15d30*/  NOP ;  /* 0x0000000000007918 */ /* 0x000fe20000000000 */
[----:B-1-3--:R-:W-:Y:S01]  /*15d40*/  ENDCOLLECTIVE ;  /* 0x000000000000791b */ /* 0x00afe20003800000 */
.L_x_1647:
[----:B------:R-:W-:Y:S05]  /*15d50*/  BSYNC B0 ;  /* 0x0000000000007941 */ /* 0x000fea0003800000 */
.L_x_1646:
[----:B------:R-:W-:Y:S05]  /*15d60*/  BRA `(.L_x_1648) ;  /* 0xffffffc000547947 */ /* 0x000fea000383ffff */
.L_x_1568:
[----:B------:R-:W-:Y:S01]  /*15d70*/  BSSY B0, `(.L_x_1649) ;  /* 0x0000005000007945 */ /* 0x000fe20003800000 */
[----:B------:R-:W-:-:S07]  /*15d80*/  IMAD.MOV.U32 R15, RZ, RZ, -0x1 ;  /* 0xffffffffff0f7424 */ /* 0x000fce00078e00ff */
[----:B------:R-:W-:Y:S05]  /*15d90*/  WARPSYNC.COLLECTIVE R15, `(.L_x_1650) ;  /* 0x000000000f087348 */ /* 0x000fea0003c00000 */
[----:B------:R-:W-:Y:S01]  /*15da0*/  NOP ;  /* 0x0000000000007918 */ /* 0x000fe20000000000 */
[----:B------:R-:W-:Y:S01]  /*15db0*/  ENDCOLLECTIVE ;  /* 0x000000000000791b */ /* 0x000fe20003800000 */
.L_x_1650:
[----:B------:R-:W-:Y:S05]  /*15dc0*/  BSYNC B0 ;  /* 0x0000000000007941 */ /* 0x000fea0003800000 */
.L_x_1649:
[----:B------:R-:W-:Y:S05]  /*15dd0*/  BRA `(.L_x_1651) ;  /* 0xffffffc8003c7947 */ /* 0x000fea000383ffff */
.L_x_1581:
[----:B------:R-:W-:Y:S01]  /*15de0*/  BSSY B0, `(.L_x_1652) ;  /* 0x0000005000007945 */ /* 0x000fe20003800000 */
[----:B------:R-:W-:-:S07]  /*15df0*/  MOV R15, 0xffffffff ;  /* 0xffffffff000f7802 */ /* 0x000fce0000000f00 */
[----:B------:R-:W-:Y:S05]  /*15e00*/  WARPSYNC.COLLECTIVE R15, `(.L_x_1653) ;  /* 0x000000000f087348 */ /* 0x000fea0003c00000 */
[----:B------:R-:W-:Y:S01]  /*15e10*/  NOP ;  /* 0x0000000000007918 */ /* 0x000fe20000000000 */
[----:B------:R-:W-:Y:S01]  /*15e20*/  ENDCOLLECTIVE ;  /* 0x000000000000791b */ /* 0x000fe20003800000 */
.L_x_1653:
[----:B------:R-:W-:Y:S05]  /*15e30*/  BSYNC B0 ;  /* 0x0000000000007941 */ /* 0x000fea0003800000 */
.L_x_1652:
[----:B------:R-:W-:Y:S05]  /*15e40*/  BRA `(.L_x_1654) ;  /* 0xffffffcc00bc7947 */ /* 0x000fea000383ffff */
.L_x_1593:
[----:B------:R-:W-:Y:S01]  /*15e50*/  BSSY B0, `(.L_x_1655) ;  /* 0x0000005000007945 */ /* 0x000fe20003800000 */
[----:B------:R-:W-:-:S07]  /*15e60*/  IMAD.MOV.U32 R15, RZ, RZ, -0x1 ;  /* 0xffffffffff0f7424 */ /* 0x000fce00078e00ff */
[----:B------:R-:W-:Y:S05]  /*15e70*/  WARPSYNC.COLLECTIVE R15, `(.L_x_1656) ;  /* 0x000000000f087348 */ /* 0x000fea0003c00000 */
[----:B------:R-:W-:Y:S01]  /*15e80*/  NOP ;  /* 0x0000000000007918 */ /* 0x000fe20000000000 */
[----:B------:R-:W-:Y:S01]  /*15e90*/  ENDCOLLECTIVE ;  /* 0x000000000000791b */ /* 0x000fe20003800000 */
.L_x_1656:
[----:B------:R-:W-:Y:S05]  /*15ea0*/  BSYNC B0 ;  /* 0x0000000000007941 */ /* 0x000fea0003800000 */
.L_x_1655:
[----:B------:R-:W-:Y:S05]  /*15eb0*/  BRA `(.L_x_1657) ;  /* 0xffffffd000dc7947 */ /* 0x000fea000383ffff */
.L_x_1615:
[----:B-1----:R1:W2:Y:S02]  /*15ec0*/  SYNCS.PHASECHK.TRANS64.TRYWAIT P0, [R16+URZ+0x30c20], R3 ;  /* 0x030c2003100075a7 */ /* 0x0022a4000800017f */
[----:B--2---:R-:W-:Y:S05]  /*15ed0*/  @!P0 NANOSLEEP.SYNCS 0x989680 ;  /* 0x009896800000895d */ /* 0x004fea0003900000 */
[----:B------:R-:W2:Y:S02]  /*15ee0*/  @!P0 SYNCS.PHASECHK.TRANS64 P0, [R16+URZ+0x30c20], R3 ;  /* 0x030c2003100085a7 */ /* 0x000ea4000800007f */
[----:B--2---:R-:W-:Y:S05]  /*15ef0*/  @!P0 BRA `(.L_x_1615) ;  /* 0xfffffffc00f08947 */ /* 0x004fea000383ffff */
[----:B------:R-:W-:Y:S05]  /*15f00*/  BRA `(.L_x_1658) ;  /* 0xffffffe000a47947 */ /* 0x000fea000383ffff */
.L_x_1619:
[----:B-1----:R1:W2:Y:S02]  /*15f10*/  SYNCS.PHASECHK.TRANS64.TRYWAIT P1, [R16+URZ+0x30c40], R21 ;  /* 0x030c4015100075a7 */ /* 0x0022a4000802017f */
[----:B--2---:R-:W-:Y:S05]  /*15f20*/  @!P1 NANOSLEEP.SYNCS 0x989680 ;  /* 0x009896800000995d */ /* 0x004fea0003900000 */
[----:B------:R-:W2:Y:S02]  /*15f30*/  @!P1 SYNCS.PHASECHK.TRANS64 P1, [R16+URZ+0x30c40], R21 ;  /* 0x030c4015100095a7 */ /* 0x000ea4000802007f */
[----:B--2---:R-:W-:Y:S05]  /*15f40*/  @!P1 BRA `(.L_x_1619) ;  /* 0xfffffffc00f09947 */ /* 0x004fea000383ffff */
[----:B------:R-:W-:Y:S05]  /*15f50*/  BRA `(.L_x_1659) ;  /* 0xffffffe800047947 */ /* 0x000fea000383ffff */
.L_x_1621:
[----:B--2---:R2:W3:Y:S02]  /*15f60*/  SYNCS.PHASECHK.TRANS64.TRYWAIT P1, [R16+URZ+0x30c28], R21 ;  /* 0x030c2815100075a7 */ /* 0x0044e4000802017f */
[----:B---3--:R-:W-:Y:S05]  /*15f70*/  @!P1 NANOSLEEP.SYNCS 0x989680 ;  /* 0x009896800000995d */ /* 0x008fea0003900000 */
[----:B------:R-:W3:Y:S02]  /*15f80*/  @!P1 SYNCS.PHASECHK.TRANS64 P1, [R16+URZ+0x30c28], R21 ;  /* 0x030c2815100095a7 */ /* 0x000ee4000802007f */
[----:B---3--:R-:W-:Y:S05]  /*15f90*/  @!P1 BRA `(.L_x_1621) ;  /* 0xfffffffc00f09947 */ /* 0x008fea000383ffff */
[----:B------:R-:W-:Y:S05]  /*15fa0*/  BRA `(.L_x_1660) ;  /* 0xffffffe8007c7947 */ /* 0x000fea000383ffff */
.L_x_1623:
[----:B---3--:R3:W4:Y:S02]  /*15fb0*/  SYNCS.PHASECHK.TRANS64.TRYWAIT P1, [R16+URZ+0x30c48], R21 ;  /* 0x030c4815100075a7 */ /* 0x008724000802017f */
[----:B----4-:R-:W-:Y:S05]  /*15fc0*/  @!P1 NANOSLEEP.SYNCS 0x989680 ;  /* 0x009896800000995d */ /* 0x010fea0003900000 */
[----:B------:R-:W4:Y:S02]  /*15fd0*/  @!P1 SYNCS.PHASECHK.TRANS64 P1, [R16+URZ+0x30c48], R21 ;  /* 0x030c4815100095a7 */ /* 0x000f24000802007f */
[----:B----4-:R-:W-:Y:S05]  /*15fe0*/  @!P1 BRA `(.L_x_1623) ;  /* 0xfffffffc00f09947 */ /* 0x010fea000383ffff */
[----:B------:R-:W-:Y:S05]  /*15ff0*/  BRA `(.L_x_1661) ;  /* 0xffffffe800f47947 */ /* 0x000fea000383ffff */
.L_x_1625:
[----:B------:R-:W-:-:S07]  /*16000*/  SHF.L.U32 R5, R11, 0x1f, RZ ;  /* 0x0000001f0b057819 */ /* 0x000fce00000006ff */
.L_x_1662:
[----:B------:R1:W1:Y:S02]  /*16010*/  SYNCS.PHASECHK.TRANS64.TRYWAIT P1, [R16+URZ+0x30c20], R5 ;  /* 0x030c2005100075a7 */ /* 0x000264000802017f */
[----:B-1----:R-:W-:Y:S05]  /*16020*/  @!P1 NANOSLEEP.SYNCS 0x989680 ;  /* 0x009896800000995d */ /* 0x002fea0003900000 */
[----:B------:R-:W1:Y:S02]  /*16030*/  @!P1 SYNCS.PHASECHK.TRANS64 P1, [R16+URZ+0x30c20], R5 ;  /* 0x030c2005100095a7 */ /* 0x000e64000802007f */
[----:B-1----:R-:W-:Y:S05]  /*16040*/  @!P1 BRA `(.L_x_1662) ;  /* 0xfffffffc00f09947 */ /* 0x002fea000383ffff */
[----:B------:R-:W-:Y:S05]  /*16050*/  BRA `(.L_x_1663) ;  /* 0xffffffec00547947 */ /* 0x000fea000383ffff */
.L_x_1628:
[----:B-1----:R1:W2:Y:S02]  /*16060*/  SYNCS.PHASECHK.TRANS64.TRYWAIT P1, [R16+URZ+0x30c40], R13 ;  /* 0x030c400d100075a7 */ /* 0x0022a4000802017f */
[----:B--2---:R-:W-:Y:S05]  /*16070*/  @!P1 NANOSLEEP.SYNCS 0x989680 ;  /* 0x009896800000995d */ /* 0x004fea0003900000 */
[----:B------:R-:W2:Y:S02]  /*16080*/  @!P1 SYNCS.PHASECHK.TRANS64 P1, [R16+URZ+0x30c40], R13 ;  /* 0x030c400d100095a7 */ /* 0x000ea4000802007f */
[----:B--2---:R-:W-:Y:S05]  /*16090*/  @!P1 BRA `(.L_x_1628) ;  /* 0xfffffffc00f09947 */ /* 0x004fea000383ffff */
[----:B------:R-:W-:Y:S05]  /*160a0*/  BRA `(.L_x_1664) ;  /* 0xffffffec00ec7947 */ /* 0x000fea000383ffff */
.L_x_1630:
[----:B-1----:R1:W2:Y:S02]  /*160b0*/  SYNCS.PHASECHK.TRANS64.TRYWAIT P1, [R16+URZ+0x30c28], R13 ;  /* 0x030c280d100075a7 */ /* 0x0022a4000802017f */
[----:B--2---:R-:W-:Y:S05]  /*160c0*/  @!P1 NANOSLEEP.SYNCS 0x989680 ;  /* 0x009896800000995d */ /* 0x004fea0003900000 */
[----:B------:R-:W2:Y:S02]  /*160d0*/  @!P1 SYNCS.PHASECHK.TRANS64 P1, [R16+URZ+0x30c28], R13 ;  /* 0x030c280d100095a7 */ /* 0x000ea4000802007f */
[----:B--2---:R-:W-:Y:S05]  /*160e0*/  @!P1 BRA `(.L_x_1630) ;  /* 0xfffffffc00f09947 */ /* 0x004fea000383ffff */
[----:B------:R-:W-:Y:S05]  /*160f0*/  BRA `(.L_x_1665) ;  /* 0xfffffff000587947 */ /* 0x000fea000383ffff */
.L_x_1632:
[----:B--2---:R2:W1:Y:S02]  /*16100*/  SYNCS.PHASECHK.TRANS64.TRYWAIT P0, [R3+URZ+0x30c40], R0 ;  /* 0x030c4000030075a7 */ /* 0x004464000800017f */
[----:B-1----:R-:W-:Y:S05]  /*16110*/  @!P0 NANOSLEEP.SYNCS 0x989680 ;  /* 0x009896800000895d */ /* 0x002fea0003900000 */
[----:B------:R-:W1:Y:S02]  /*16120*/  @!P0 SYNCS.PHASECHK.TRANS64 P0, [R3+URZ+0x30c40], R0 ;  /* 0x030c4000030085a7 */ /* 0x000e64000800007f */
[----:B-1----:R-:W-:Y:S05]  /*16130*/  @!P0 BRA `(.L_x_1632) ;  /* 0xfffffffc00f08947 */ /* 0x002fea000383ffff */
[----:B------:R-:W-:Y:S05]  /*16140*/  BRA `(.L_x_1666) ;  /* 0xfffffff000e47947 */ /* 0x000fea000383ffff */
.L_x_1634:
[----:B------:R-:W-:Y:S01]  /*16150*/  BSSY B0, `(.L_x_1667) ;  /* 0x0000006000007945 */ /* 0x000fe20003800000 */
[----:B------:R-:W-:-:S07]  /*16160*/  MOV R15, 0xffffffff ;  /* 0xffffffff000f7802 */ /* 0x000fce0000000f00 */
[----:B------:R-:W-:Y:S05]  /*16170*/  WARPSYNC.COLLECTIVE R15, `(.L_x_1668) ;  /* 0x000000000f0c7348 */ /* 0x000fea0003c00000 */
[----:B------:R-:W-:Y:S02]  /*16180*/  ELECT P6, UR62, PT ;  /* 0x00000000003e782f */ /* 0x000fe400038c0000 */
[----:B------:R-:W-:Y:S01]  /*16190*/  MOV R14, UR62 ;  /* 0x0000003e000e7c02 */ /* 0x000fe20008000f00 */
[----:B------:R-:W-:Y:S10]  /*161a0*/  ENDCOLLECTIVE ;  /* 0x000000000000791b */ /* 0x000ff40003800000 */
.L_x_1668:
[----:B------:R-:W-:Y:S05]  /*161b0*/  BSYNC B0 ;  /* 0x0000000000007941 */ /* 0x000fea0003800000 */
.L_x_1667:
[----:B------:R-:W-:Y:S05]  /*161c0*/  BRA `(.L_x_1669) ;  /* 0xfffffff400747947 */ /* 0x000fea000383ffff */
.L_x_1636:
[----:B-1----:R1:W2:Y:S02]  /*161d0*/  SYNCS.PHASECHK.TRANS64.TRYWAIT P0, [R6+URZ], R5 ;  /* 0x00000005060075a7 */ /* 0x0022a4000800017f */
[----:B--2---:R-:W-:Y:S05]  /*161e0*/  @!P0 NANOSLEEP.SYNCS 0x989680 ;  /* 0x009896800000895d */ /* 0x004fea0003900000 */
[----:B------:R-:W2:Y:S02]  /*161f0*/  @!P0 SYNCS.PHASECHK.TRANS64 P0, [R6+URZ], R5 ;  /* 0x00000005060085a7 */ /* 0x000ea4000800007f */
[----:B--2---:R-:W-:Y:S05]  /*16200*/  @!P0 BRA `(.L_x_1636) ;  /* 0xfffffffc00f08947 */ /* 0x004fea000383ffff */
[----:B------:R-:W-:Y:S05]  /*16210*/  BRA `(.L_x_1670) ;  /* 0xfffffff400b47947 */ /* 0x000fea000383ffff */
.L_x_1637:
[----:B--2---:R2:W3:Y:S02]  /*16220*/  SYNCS.PHASECHK.TRANS64.TRYWAIT P0, [R3+URZ], R0 ;  /* 0x00000000030075a7 */ /* 0x0044e4000800017f */
[----:B---3--:R-:W-:Y:S05]  /*16230*/  @!P0 NANOSLEEP.SYNCS 0x989680 ;  /* 0x009896800000895d */ /* 0x008fea0003900000 */
[----:B------:R-:W3:Y:S02]  /*16240*/  @!P0 SYNCS.PHASECHK.TRANS64 P0, [R3+URZ], R0 ;  /* 0x00000000030085a7 */ /* 0x000ee4000800007f */
[----:B---3--:R-:W-:Y:S05]  /*16250*/  @!P0 BRA `(.L_x_1637) ;  /* 0xfffffffc00f08947 */ /* 0x008fea000383ffff */
[----:B------:R-:W-:Y:S05]  /*16260*/  BRA `(.L_x_1671) ;  /* 0xfffffff400a87947 */ /* 0x000fea000383ffff */
.L_x_1639:
[----:B--2---:R2:W3:Y:S02]  /*16270*/  SYNCS.PHASECHK.TRANS64.TRYWAIT P0, [R2+URZ], R5 ;  /* 0x00000005020075a7 */ /* 0x0044e4000800017f */
[----:B---3--:R-:W-:Y:S05]  /*16280*/  @!P0 NANOSLEEP.SYNCS 0x989680 ;  /* 0x009896800000895d */ /* 0x008fea0003900000 */
[----:B------:R-:W3:Y:S02]  /*16290*/  @!P0 SYNCS.PHASECHK.TRANS64 P0, [R2+URZ], R5 ;  /* 0x00000005020085a7 */ /* 0x000ee4000800007f */
[----:B---3--:R-:W-:Y:S05]  /*162a0*/  @!P0 BRA `(.L_x_1639) ;  /* 0xfffffffc00f08947 */ /* 0x008fea000383ffff */
[----:B------:R-:W-:Y:S05]  /*162b0*/  BRA `(.L_x_1672) ;  /* 0xfffffff400ac7947 */ /* 0x000fea000383ffff */
.L_x_1673:
        /* <DEDUP_REMOVED lines=12> */
.L_x_7385:


//--------------------- .text._ZN7cutlass13device_kernelIN5flash11enable_sm90INS1_16FlashAttnBwdSm90INS1_25CollectiveMainloopBwdSm90ILi2ELi2ELi2EN4cute5tupleIJNS5_1CILi1EEES8_S8_EEENS6_IJNS7_ILi128EEESA_NS7_ILi64EEEEEENS_10bfloat16_tEfNS_4arch4Sm90ELb0ELb1ELb1ELb1ELb0ELb1ELb0ELb0ELi2ELi1ELi2ELi2ELb0EEENS1_21CollectiveEpilogueBwdISC_SD_SF_Li256ELb1ELb0ELi1EEENS1_19SingleTileSchedulerILb1ELb0ELb0ELi128EEEEEEEEEvNT_6ParamsE --------------------------
	.section	.text._ZN7cutlass13device_kernelIN5flash11enable_sm90INS1_16FlashAttnBwdSm90INS1_25CollectiveMainloopBwdSm90ILi2ELi2ELi2EN4cute5tupleIJNS5_1CILi1EEES8_S8_EEENS6_IJNS7_ILi128EEESA_NS7_ILi64EEEEEENS_10bfloat16_tEfNS_4arch4Sm90ELb0ELb1ELb1ELb1ELb0ELb1ELb0ELb0ELi2ELi1ELi2ELi2ELb0EEENS1_21CollectiveEpilogueBwdISC_SD_SF_Li256ELb1ELb0ELi1EEENS1_19SingleTileSchedulerILb1ELb0ELb0ELi128EEEEEEEEEvNT_6ParamsE,"ax",@progbits
	.align	128
.text._ZN7cutlass13device_kernelIN5flash11enable_sm90INS1_16FlashAttnBwdSm90INS1_25CollectiveMainloopBwdSm90ILi2ELi2ELi2EN4cute5tupleIJNS5_1CILi1EEES8_S8_EEENS6_IJNS7_ILi128EEESA_NS7_ILi64EEEEEENS_10bfloat16_tEfNS_4arch4Sm90ELb0ELb1ELb1ELb1ELb0ELb1ELb0ELb0ELi2ELi1ELi2ELi2ELb0EEENS1_21CollectiveEpilogueBwdISC_SD_SF_Li256ELb1ELb0ELi1EEENS1_19SingleTileSchedulerILb1ELb0ELb0ELi128EEEEEEEEEvNT_6ParamsE:
        .type           _ZN7cutlass13device_kernelIN5flash11enable_sm90INS1_16FlashAttnBwdSm90INS1_25CollectiveMainloopBwdSm90ILi2ELi2ELi2EN4cute5tupleIJNS5_1CILi1EEES8_S8_EEENS6_IJNS7_ILi128EEESA_NS7_ILi64EEEEEENS_10bfloat16_tEfNS_4arch4Sm90ELb0ELb1ELb1ELb1ELb0ELb1ELb0ELb0ELi2ELi1ELi2ELi2ELb0EEENS1_21CollectiveEpilogueBwdISC_SD_SF_Li256ELb1ELb0ELi1EEENS1_19SingleTileSchedulerILb1ELb0ELb0ELi128EEEEEEEEEvNT_6ParamsE,@function
        .size           _ZN7cutlass13device_kernelIN5flash11enable_sm90INS1_16FlashAttnBwdSm90INS1_25CollectiveMainloopBwdSm90ILi2ELi2ELi2EN4cute5tupleIJNS5_1CILi1EEES8_S8_EEENS6_IJNS7_ILi128EEESA_NS7_ILi64EEEEEENS_10bfloat16_tEfNS_4arch4Sm90ELb0ELb1ELb1ELb1ELb0ELb1ELb0ELb0ELi2ELi1ELi2ELi2ELb0EEENS1_21CollectiveEpilogueBwdISC_SD_SF_Li256ELb1ELb0ELi1EEENS1_19SingleTileSchedulerILb1ELb0ELb0ELi128EEEEEEEEEvNT_6ParamsE,(.L_x_7386 - _ZN7cutlass13device_kernelIN5flash11enable_sm90INS1_16FlashAttnBwdSm90INS1_25CollectiveMainloopBwdSm90ILi2ELi2ELi2EN4cute5tupleIJNS5_1CILi1EEES8_S8_EEENS6_IJNS7_ILi128EEESA_NS7_ILi64EEEEEENS_10bfloat16_tEfNS_4arch4Sm90ELb0ELb1ELb1ELb1ELb0ELb1ELb0ELb0ELi2ELi1ELi2ELi2ELb0EEENS1_21CollectiveEpilogueBwdISC_SD_SF_Li256ELb1ELb0ELi1EEENS1_19SingleTileSchedulerILb1ELb0ELb0ELi128EEEEEEEEEvNT_6ParamsE)
        .other          _ZN7cutlass13device_kernelIN5flash11enable_sm90INS1_16FlashAttnBwdSm90INS1_25CollectiveMainloopBwdSm90ILi2ELi2ELi2EN4cute5tupleIJNS5_1CILi1EEES8_S8_EEENS6_IJNS7_ILi128EEESA_NS7_ILi64EEEEEENS_10bfloat16_tEfNS_4arch4Sm90ELb0ELb1ELb1ELb1ELb0ELb1ELb0ELb0ELi2ELi1ELi2ELi2ELb0EEENS1_21CollectiveEpilogueBwdISC_SD_SF_Li256ELb1ELb0ELi1EEENS1_19SingleTileSchedulerILb1ELb0ELb0ELi128EEEEEEEEEvNT_6ParamsE,@"STO_CUDA_ENTRY STV_DEFAULT"
_ZN7cutlass13device_kernelIN5flash11enable_sm90INS1_16FlashAttnBwdSm90INS1_25CollectiveMainloopBwdSm90ILi2ELi2ELi2EN4cute5tupleIJNS5_1CILi1EEES8_S8_EEENS6_IJNS7_ILi128EEESA_NS7_ILi64EEEEEENS_10bfloat16_tEfNS_4arch4Sm90ELb0ELb1ELb1ELb1ELb0ELb1ELb0ELb0ELi2ELi1ELi2ELi2ELb0EEENS1_21CollectiveEpilogueBwdISC_SD_SF_Li256ELb1ELb0ELi1EEENS1_19SingleTileSchedulerILb1ELb0ELb0ELi128EEEEEEEEEvNT_6ParamsE:
        /* <DEDUP_REMOVED lines=24> */
.L_x_1675:
[----:B------:R-:W-:Y:S05]  /*0180*/  BSYNC B0 ;  /* 0x0000000000007941 */ /* 0x000fea0003800000 */
.L_x_1674:
        /* <DEDUP_REMOVED lines=37> */
.L_x_1676:
        /* <DEDUP_REMOVED lines=22> */
.L_x_1677:
[----:B------:R-:W-:Y:S01]  /*0540*/  PLOP3.LUT P0, PT, PT, PT, UP0, 0x80, 0x0 ;  /* 0x000000000000781c */ /* 0x000fe20003f0f008 */
[----:B------:R-:W-:Y:S01]  /*0550*/  NOP ;  /* 0x0000000000007918 */ /* 0x000fe20000000000 */
[----:B------:R-:W-:Y:S01]  /*0560*/  ULDC.64 UR38, c[0x0][0x208] ;  /* 0x0000820000267ab9 */ /* 0x000fe20000000a00 */
[----:B------:R-:W-:Y:S01]  /*0570*/  BSSY B6, `(.L_x_1678) ;  /* 0x000168d000067945 */ /* 0x000fe20003800000 */
[----:B-12-4-:R-:W-:Y:S09]  /*0580*/  BAR.SYNC.DEFER_BLOCKING 0x0 ;  /* 0x0000000000007b1d */ /* 0x016ff20000010000 */
[----:B------:R-:W-:Y:S05]  /*0590*/  @!P0 BRA `(.L_x_1679) ;  /* 0x0000013000648947 */ /* 0x000fea0003800000 */
.L_x_1680:
[----:B------:R-:W-:-:S08]  /*05a0*/  NOP ;  /* 0x0000000000007918 */ /* 0x000fd00000000000 */
[----:B------:R-:W1:Y:S02]  /*05b0*/  USETMAXREG.TRY_ALLOC.CTAPOOL UP0, 0xf0 ;  /* 0x000000f0000079c8 */ /* 0x000e640008000600 */
[----:B-1----:R-:W-:-:S13]  /*05c0*/  PLOP3.LUT P0, PT, PT, PT, UP0, 0x80, 0x0 ;  /* 0x000000000000781c */ /* 0x002fda0003f0f008 */
[----:B------:R-:W-:Y:S05]  /*05d0*/  @!P0 BRA `(.L_x_1680) ;  /* 0xfffffffc00f08947 */ /* 0x000fea000383ffff */
[----:B------:R-:W-:Y:S01]  /*05e0*/  LOP3.LUT R0, R0, 0x3, RZ, 0xc0, !PT ;  /* 0x0000000300007812 */ /* 0x000fe200078ec0ff */
[----:B------:R-:W1:Y:S01]  /*05f0*/  S2R R2, SR_TID.X ;  /* 0x0000000000027919 */ /* 0x000e620000002100 */
[----:B------:R-:W-:Y:S01]  /*0600*/  ULDC.64 UR4, c[0x0][0x8d8] ;  /* 0x0002360000047ab9 */ /* 0x000fe20000000a00 */
[----:B------:R-:W2:Y:S03]  /*0610*/  S2UR UR6, SR_CTAID.X ;  /* 0x00000000000679c3 */ /* 0x000ea60000002500 */
[----:B------:R-:W3:Y:S05]  /*0620*/  SHFL.IDX PT, R0, R0, RZ, 0x1f ;  /* 0x00001fff00007589 */ /* 0x000eea00000e0000 */
[----:B------:R-:W4:Y:S01]  /*0630*/  S2UR UR37, SR_CTAID.Z ;  /* 0x00000000002579c3 */ /* 0x000f220000002700 */
[----:B---3--:R-:W-:-:S02]  /*0640*/  ISETP.NE.AND P0, PT, R0, RZ, PT ;  /* 0x000000ff0000720c */ /* 0x008fc40003f05270 */
[----:B-1----:R-:W-:-:S11]  /*0650*/  SHF.R.U32.HI R2, RZ, 0x7, R2 ;  /* 0x00000007ff027819 */ /* 0x002fd60000011602 */
[----:B------:R-:W-:-:S05]  /*0660*/  @!P0 VIADD R2, R2, 0x9 ;  /* 0x0000000902028836 */ /* 0x000fca0000000000 */
[----:B------:R1:W-:Y:S06]  /*0670*/  @!P0 BAR.ARV R2, 0xa0 ;  /* 0x000280020000851d */ /* 0x0003ec0000002000 */
[----:B------:R-:W-:-:S04]  /*0680*/  ISETP.NE.U32.AND P0, PT, RZ, UR4, PT ;  /* 0x00000004ff007c0c */ /* 0x000fc8000bf05070 */
[----:B------:R-:W-:-:S13]  /*0690*/  ISETP.NE.AND.EX P0, PT, RZ, UR5, PT, P0 ;  /* 0x00000005ff007c0c */ /* 0x000fda000bf05300 */
[----:B-12-4-:R-:W-:Y:S05]  /*06a0*/  @!P0 BRA `(.L_x_1681) ;  /* 0x00000000001c8947 */ /* 0x016fea0003800000 */
[----:B------:R-:W-:Y:S02]  /*06b0*/  ULDC.64 UR4, c[0x0][0x8d8] ;  /* 0x0002360000047ab9 */ /* 0x000fe40000000a00 */
[----:B------:R-:W-:-:S06]  /*06c0*/  UIMAD.WIDE UR4, UR37, 0x4, UR4 ;  /* 0x00000004250478a5 */ /* 0x000fcc000f8e0204 */
[----:B------:R-:W-:Y:S01]  /*06d0*/  MOV R2, UR4 ;  /* 0x0000000400027c02 */ /* 0x000fe20008000f00 */
[----:B------:R-:W-:-:S05]  /*06e0*/  IMAD.U32 R3, RZ, RZ, UR5 ;  /* 0x00000005ff037e24 */ /* 0x000fca000f8e00ff */
[----:B------:R-:W2:Y:S02]  /*06f0*/  LDG.E R2, desc[UR38][R2.64] ;  /* 0x0000002602027981 */ /* 0x000ea4000c1e1900 */
[----:B--2---:R-:W-:Y:S01]  /*0700*/  R2UR UR4, R2 ;  /* 0x00000000020472ca */ /* 0x004fe200000e0000 */
[----:B------:R-:W-:-:S14]  /*0710*/  BRA `(.L_x_1682) ;  /* 0x00000000003c7947 */ /* 0x000fdc0003800000 */
.L_x_1681:
[----:B------:R-:W-:Y:S02]  /*0720*/  ULDC.64 UR4, c[0x0][0x8d0] ;  /* 0x0002340000047ab9 */ /* 0x000fe40000000a00 */
[----:B------:R-:W-:-:S04]  /*0730*/  ISETP.NE.U32.AND P0, PT, RZ, UR4, PT ;  /* 0x00000004ff007c0c */ /* 0x000fc8000bf05070 */
[----:B------:R-:W-:-:S13]  /*0740*/  ISETP.NE.AND.EX P0, PT, RZ, UR5, PT, P0 ;  /* 0x00000005ff007c0c */ /* 0x000fda000bf05300 */
[----:B------:R-:W-:Y:S05]  /*0750*/  @!P0 BRA `(.L_x_1683) ;  /* 0x0000000000288947 */ /* 0x000fea0003800000 */
[----:B------:R-:W-:Y:S02]  /*0760*/  ULDC.64 UR4, c[0x0][0x8d0] ;  /* 0x0002340000047ab9 */ /* 0x000fe40000000a00 */
[----:B------:R-:W-:-:S06]  /*0770*/  UIMAD.WIDE UR4, UR37, 0x4, UR4 ;  /* 0x00000004250478a5 */ /* 0x000fcc000f8e0204 */
[----:B------:R-:W-:Y:S01]  /*0780*/  IMAD.U32 R2, RZ, RZ, UR4 ;  /* 0x00000004ff027e24 */ /* 0x000fe2000f8e00ff */
[----:B------:R-:W-:-:S05]  /*0790*/  MOV R3, UR5 ;  /* 0x0000000500037c02 */ /* 0x000fca0008000f00 */
[----:B------:R-:W2:Y:S04]  /*07a0*/  LDG.E R4, desc[UR38][R2.64] ;  /* 0x0000002602047981 */ /* 0x000ea8000c1e1900 */
[----:B------:R-:W3:Y:S01]  /*07b0*/  LDG.E R0, desc[UR38][R2.64+0x4] ;  /* 0x0000042602007981 */ /* 0x000ee2000c1e1900 */
[----:B--2---:R-:W-:Y:S02]  /*07c0*/  R2UR UR4, R4 ;  /* 0x00000000040472ca */ /* 0x004fe400000e0000 */
[----:B---3--:R-:W-:-:S13]  /*07d0*/  R2UR UR5, R0 ;  /* 0x00000000000572ca */ /* 0x008fda00000e0000 */
[----:B------:R-:W-:Y:S01]  /*07e0*/  UIADD3 UR4, -UR4, UR5, URZ ;  /* 0x0000000504047290 */ /* 0x000fe2000fffe13f */
[----:B------:R-:W-:Y:S11]  /*07f0*/  BRA `(.L_x_1682) ;  /* 0x0000000000047947 */ /* 0x000ff60003800000 */
.L_x_1683:
[----:B------:R-:W-:-:S05]  /*0800*/  ULDC UR4, c[0x0][0x8bc] ;  /* 0x00022f0000047ab9 */ /* 0x000fca0000000800 */
.L_x_1682:
[----:B------:R-:W-:-:S04]  /*0810*/  USHF.L.U32 UR44, UR6, 0x7, URZ ;  /* 0x00000007062c7899 */ /* 0x000fc8000800063f */
[----:B------:R-:W-:-:S04]  /*0820*/  UISETP.GE.AND UP0, UPT, UR44, UR4, UPT ;  /* 0x000000042c00728c */ /* 0x000fc8000bf06270 */
[----:B------:R-:W-:-:S06]  /*0830*/  USEL UR37, UR37, 0xffffffff, !UP0 ;  /* 0xffffffff25257887 */ /* 0x000fcc000c000000 */
[----:B------:R-:W-:-:S13]  /*0840*/  ISETP.LE.AND P0, PT, RZ, UR37, PT ;  /* 0x00000025ff007c0c */ /* 0x000fda000bf03270 */
[----:B------:R-:W-:Y:S05]  /*0850*/  @!P0 BRA `(.L_x_1684) ;  /* 0x0000016400788947 */ /* 0x000fea0003800000 */
[----:B------:R-:W1:Y:S01]  /*0860*/  S2R R0, SR_TID.X ;  /* 0x0000000000007919 */ /* 0x000e620000002100 */
[----:B------:R-:W-:Y:S01]  /*0870*/  ULDC.64 UR4, c[0x0][0x780] ;  /* 0x0001e00000047ab9 */ /* 0x000fe20000000a00 */
[----:B------:R-:W-:Y:S01]  /*0880*/  ULDC UR40, c[0x0][0x290] ;  /* 0x0000a40000287ab9 */ /* 0x000fe20000000800 */
[----:B------:R-:W-:-:S04]  /*0890*/  ISETP.NE.U32.AND P0, PT, RZ, UR4, PT ;  /* 0x00000004ff007c0c */ /* 0x000fc8000bf05070 */
[----:B------:R-:W-:Y:S01]  /*08a0*/  ISETP.NE.AND.EX P0, PT, RZ, UR5, PT, P0 ;  /* 0x00000005ff007c0c */ /* 0x000fe2000bf05300 */
[----:B-1----:R-:W-:-:S12]  /*08b0*/  VIADD R17, R0, 0xffffff80 ;  /* 0xffffff8000117836 */ /* 0x002fd80000000000 */
[----:B------:R-:W-:Y:S05]  /*08c0*/  @!P0 BRA `(.L_x_1685) ;  /* 0x00000000001c8947 */ /* 0x000fea0003800000 */
[----:B------:R-:W-:Y:S02]  /*08d0*/  ULDC.64 UR4, c[0x0][0x780] ;  /* 0x0001e00000047ab9 */ /* 0x000fe40000000a00 */
[----:B------:R-:W-:-:S06]  /*08e0*/  UIMAD.WIDE UR4, UR37, 0x4, UR4 ;  /* 0x00000004250478a5 */ /* 0x000fcc000f8e0204 */
[----:B------:R-:W-:Y:S01]  /*08f0*/  IMAD.U32 R2, RZ, RZ, UR4 ;  /* 0x00000004ff027e24 */ /* 0x000fe2000f8e00ff */
[----:B------:R-:W-:-:S05]  /*0900*/  MOV R3, UR5 ;  /* 0x0000000500037c02 */ /* 0x000fca0008000f00 */
[----:B------:R-:W2:Y:S02]  /*0910*/  LDG.E R2, desc[UR38][R2.64] ;  /* 0x0000002602027981 */ /* 0x000ea4000c1e1900 */
[----:B--2---:R-:W-:Y:S01]  /*0920*/  R2UR UR41, R2 ;  /* 0x00000000022972ca */ /* 0x004fe200000e0000 */
[----:B------:R-:W-:-:S14]  /*0930*/  BRA `(.L_x_1686) ;  /* 0x0000000000387947 */ /* 0x000fdc0003800000 */
.L_x_1685:
[----:B------:R-:W-:Y:S01]  /*0940*/  ULDC.64 UR4, c[0x0][0x770] ;  /* 0x0001dc0000047ab9 */ /* 0x000fe20000000a00 */
[----:B------:R-:W-:Y:S01]  /*0950*/  ULDC UR41, c[0x0][0x280] ;  /* 0x0000a00000297ab9 */ /* 0x000fe20000000800 */
[----:B------:R-:W-:-:S04]  /*0960*/  ISETP.NE.U32.AND P0, PT, RZ, UR4, PT ;  /* 0x00000004ff007c0c */ /* 0x000fc8000bf05070 */
[----:B------:R-:W-:-:S13]  /*0970*/  ISETP.NE.AND.EX P0, PT, RZ, UR5, PT, P0 ;  /* 0x00000005ff007c0c */ /* 0x000fda000bf05300 */
[----:B------:R-:W-:Y:S05]  /*0980*/  @!P0 BRA `(.L_x_1686) ;  /* 0x0000000000248947 */ /* 0x000fea0003800000 */
[----:B------:R-:W-:Y:S02]  /*0990*/  ULDC.64 UR4, c[0x0][0x770] ;  /* 0x0001dc0000047ab9 */ /* 0x000fe40000000a00 */
[----:B------:R-:W-:-:S06]  /*09a0*/  UIMAD.WIDE UR4, UR37, 0x4, UR4 ;  /* 0x00000004250478a5 */ /* 0x000fcc000f8e0204 */
[----:B------:R-:W-:Y:S02]  /*09b0*/  IMAD.U32 R2, RZ, RZ, UR4 ;  /* 0x00000004ff027e24 */ /* 0x000fe4000f8e00ff */
[----:B------:R-:W-:-:S05]  /*09c0*/  IMAD.U32 R3, RZ, RZ, UR5 ;  /* 0x00000005ff037e24 */ /* 0x000fca000f8e00ff */
[----:B------:R-:W2:Y:S04]  /*09d0*/  LDG.E R4, desc[UR38][R2.64] ;  /* 0x0000002602047981 */ /* 0x000ea8000c1e1900 */
[----:B------:R-:W3:Y:S01]  /*09e0*/  LDG.E R0, desc[UR38][R2.64+0x4] ;  /* 0x0000042602007981 */ /* 0x000ee2000c1e1900 */
[----:B--2---:R-:W-:Y:S02]  /*09f0*/  R2UR UR41, R4 ;  /* 0x00000000042972ca */ /* 0x004fe400000e0000 */
[----:B---3--:R-:W-:-:S13]  /*0a00*/  R2UR UR4, R0 ;  /* 0x00000000000472ca */ /* 0x008fda00000e0000 */
[----:B------:R-:W-:-:S12]  /*0a10*/  UIADD3 UR41, -UR41, UR4, URZ ;  /* 0x0000000429297290 */ /* 0x000fd8000fffe13f */
.L_x_1686:
[----:B------:R-:W-:Y:S02]  /*0a20*/  ULDC.64 UR4, c[0x0][0x788] ;  /* 0x0001e20000047ab9 */ /* 0x000fe40000000a00 */
[----:B------:R-:W-:-:S04]  /*0a30*/  ISETP.NE.U32.AND P0, PT, RZ, UR4, PT ;  /* 0x00000004ff007c0c */ /* 0x000fc8000bf05070 */
[----:B------:R-:W-:-:S13]  /*0a40*/  ISETP.NE.AND.EX P0, PT, RZ, UR5, PT, P0 ;  /* 0x00000005ff007c0c */ /* 0x000fda000bf05300 */
[----:B------:R-:W-:Y:S05]  /*0a50*/  @!P0 BRA `(.L_x_1687) ;  /* 0x00000000001c8947 */ /* 0x000fea0003800000 */
[----:B------:R-:W-:Y:S02]  /*0a60*/  ULDC.64 UR4, c[0x0][0x788] ;  /* 0x0001e20000047ab9 */ /* 0x000fe40000000a00 */
[----:B------:R-:W-:-:S06]  /*0a70*/  UIMAD.WIDE UR4, UR37, 0x4, UR4 ;  /* 0x00000004250478a5 */ /* 0x000fcc000f8e0204 */
[----:B------:R-:W-:Y:S01]  /*0a80*/  MOV R2, UR4 ;  /* 0x0000000400027c02 */ /* 0x000fe20008000f00 */
[----:B------:R-:W-:-:S05]  /*0a90*/  IMAD.U32 R3, RZ, RZ, UR5 ;  /* 0x00000005ff037e24 */ /* 0x000fca000f8e00ff */
[----:B------:R-:W2:Y:S02]  /*0aa0*/  LDG.E R2, desc[UR38][R2.64] ;  /* 0x0000002602027981 */ /* 0x000ea4000c1e1900 */
[----:B--2---:R-:W-:Y:S01]  /*0ab0*/  R2UR UR40, R2 ;  /* 0x00000000022872ca */ /* 0x004fe200000e0000 */
[----:B------:R-:W-:-:S14]  /*0ac0*/  BRA `(.L_x_1688) ;  /* 0x0000000000347947 */ /* 0x000fdc0003800000 */
.L_x_1687:
        /* <DEDUP_REMOVED lines=12> */
[----:B------:R-:W-:-:S12]  /*0b90*/  UIADD3 UR40, -UR40, UR4, URZ ;  /* 0x0000000428287290 */ /* 0x000fd8000fffe13f */
.L_x_1688:
[----:B------:R-:W-:Y:S01]  /*0ba0*/  UIADD3 UR4, UR44, UR41, -UR40 ;  /* 0x000000292c047290 */ /* 0x000fe2000fffe828 */
[----:B------:R-:W-:Y:S01]  /*0bb0*/  ISETP.LE.AND P1, PT, RZ, UR6, PT ;  /* 0x00000006ff007c0c */ /* 0x000fe2000bf23270 */
[----:B------:R-:W-:Y:S01]  /*0bc0*/  ULDC UR5, c[0x0][0x74c] ;  /* 0x0001d30000057ab9 */ /* 0x000fe20000000800 */
[----:B------:R-:W-:Y:S01]  /*0bd0*/  UIADD3 UR45, UR41, 0x7f, URZ ;  /* 0x0000007f292d7890 */ /* 0x000fe2000fffe03f */
[----:B------:R-:W-:Y:S01]  /*0be0*/  PLOP3.LUT P0, PT, PT, PT, PT, 0x80, 0x0 ;  /* 0x000000000000781c */ /* 0x000fe20003f0f070 */
[----:B------:R-:W-:Y:S01]  /*0bf0*/  UIADD3 UR4, UR4, -UR5, URZ ;  /* 0x8000000504047290 */ /* 0x000fe2000fffe03f */
[----:B------:R-:W-:Y:S02]  /*0c00*/  CS2R R170, SRZ ;  /* 0x0000000000aa7805 */ /* 0x000fe4000001ff00 */
[----:B------:R-:W-:Y:S02]  /*0c10*/  CS2R R168, SRZ ;  /* 0x0000000000a87805 */ /* 0x000fe4000001ff00 */
[----:B------:R-:W-:Y:S01]  /*0c20*/  CS2R R166, SRZ ;  /* 0x0000000000a67805 */ /* 0x000fe2000001ff00 */
[----:B------:R-:W-:Y:S01]  /*0c30*/  USHF.R.S32.HI UR5, URZ, 0x1f, UR4 ;  /* 0x0000001f3f057899 */ /* 0x000fe20008011404 */
[----:B------:R-:W-:-:S02]  /*0c40*/  CS2R R164, SRZ ;  /* 0x0000000000a47805 */ /* 0x000fc4000001ff00 */
[----:B------:R-:W-:Y:S02]  /*0c50*/  CS2R R162, SRZ ;  /* 0x0000000000a27805 */ /* 0x000fe4000001ff00 */
[----:B------:R-:W-:Y:S01]  /*0c60*/  CS2R R160, SRZ ;  /* 0x0000000000a07805 */ /* 0x000fe2000001ff00 */
[----:B------:R-:W-:Y:S01]  /*0c70*/  ULEA.HI UR5, UR5, UR4, URZ, 0x7 ;  /* 0x0000000405057291 */ /* 0x000fe2000f8f383f */
[----:B------:R-:W-:Y:S01]  /*0c80*/  CS2R R158, SRZ ;  /* 0x00000000009e7805 */ /* 0x000fe2000001ff00 */
[----:B------:R-:W-:Y:S01]  /*0c90*/  USHF.R.S32.HI UR4, URZ, 0x1f, UR45 ;  /* 0x0000001f3f047899 */ /* 0x000fe2000801142d */
[----:B------:R-:W-:Y:S01]  /*0ca0*/  CS2R R156, SRZ ;  /* 0x00000000009c7805 */ /* 0x000fe2000001ff00 */
[----:B------:R-:W-:Y:S01]  /*0cb0*/  USHF.R.S32.HI UR5, URZ, 0x7, UR5 ;  /* 0x000000073f057899 */ /* 0x000fe20008011405 */
[----:B------:R-:W-:Y:S01]  /*0cc0*/  CS2R R154, SRZ ;  /* 0x00000000009a7805 */ /* 0x000fe2000001ff00 */
[----:B------:R-:W-:Y:S01]  /*0cd0*/  ULEA.HI UR4, UR4, UR45, URZ, 0x7 ;  /* 0x0000002d04047291 */ /* 0x000fe2000f8f383f */
[----:B------:R-:W-:Y:S01]  /*0ce0*/  CS2R R152, SRZ ;  /* 0x0000000000987805 */ /* 0x000fe2000001ff00 */
[----:B------:R-:W-:Y:S01]  /*0cf0*/  UISETP.LT.AND UP0, UPT, URZ, UR5, UPT ;  /* 0x000000053f00728c */ /* 0x000fe2000bf01270 */
[----:B------:R-:W-:Y:S01]  /*0d00*/  CS2R R150, SRZ ;  /* 0x0000000000967805 */ /* 0x000fe2000001ff00 */
[----:B------:R-:W-:Y:S01]  /*0d10*/  USHF.R.S32.HI UR42, URZ, 0x7, UR4 ;  /* 0x000000073f2a7899 */ /* 0x000fe20008011404 */
[----:B------:R-:W-:Y:S01]  /*0d20*/  CS2R R148, SRZ ;  /* 0x0000000000947805 */ /* 0x000fe2000001ff00 */
[----:B------:R-:W-:Y:S01]  /*0d30*/  USEL UR43, URZ, UR5, !UP0 ;  /* 0x000000053f2b7287 */ /* 0x000fe2000c000000 */
        /* <DEDUP_REMOVED lines=13> */
[----:B------:R-:W-:Y:S01]  /*0e10*/  CS2R R184, SRZ ;  /* 0x0000000000b87805 */ /* 0x000fe2000001ff00 */
[----:B------:R-:W-:Y:S01]  /*0e20*/  IMAD.MOV.U32 R183, RZ, RZ, RZ ;  /* 0x000000ffffb77224 */ /* 0x000fe200078e00ff */
[----:B------:R-:W-:Y:S06]  /*0e30*/  @!P1 BRA `(.L_x_1689) ;  /* 0x0000000000209947 */ /* 0x000fec0003800000 */
[----:B------:R-:W-:Y:S01]  /*0e40*/  UIADD3 UR4, -UR40, 0xff, UR41 ;  /* 0x000000ff28047890 */ /* 0x000fe2000fffe129 */
[----:B------:R-:W-:-:S03]  /*0e50*/  ULDC UR5, c[0x0][0x748] ;  /* 0x0001d20000057ab9 */ /* 0x000fc60000000800 */
[----:B------:R-:W-:-:S04]  /*0e60*/  UIADD3 UR4, UR4, UR5, UR44 ;  /* 0x0000000504047290 */ /* 0x000fc8000fffe02c */
[----:B------:R-:W-:-:S04]  /*0e70*/  USHF.R.S32.HI UR5, URZ, 0x1f, UR4 ;  /* 0x0000001f3f057899 */ /* 0x000fc80008011404 */
[----:B------:R-:W-:-:S04]  /*0e80*/  ULEA.HI UR5, UR5, UR4, URZ, 0x7 ;  /* 0x0000000405057291 */ /* 0x000fc8000f8f383f */
[----:B------:R-:W-:-:S04]  /*0e90*/  USHF.R.S32.HI UR5, URZ, 0x7, UR5 ;  /* 0x000000073f057899 */ /* 0x000fc80008011405 */
[----:B------:R-:W-:-:S04]  /*0ea0*/  UISETP.LT.AND UP0, UPT, UR42, UR5, UPT ;  /* 0x000000052a00728c */ /* 0x000fc8000bf01270 */
[----:B------:R-:W-:-:S12]  /*0eb0*/  USEL UR42, UR42, UR5, UP0 ;  /* 0x000000052a2a7287 */ /* 0x000fd80008000000 */
.L_x_1689:
        /* <DEDUP_REMOVED lines=28> */
.L_x_1692:
        /* <DEDUP_REMOVED lines=15> */
.L_x_1691:
        /* <DEDUP_REMOVED lines=22> */
.L_x_1694:
        /* <DEDUP_REMOVED lines=15> */
.L_x_1693:
[----:B------:R-:W-:Y:S01]  /*13c0*/  SHF.R.S32.HI R6, RZ, 0x1f, R17 ;  /* 0x0000001fff067819 */ /* 0x000fe20000011411 */
[----:B------:R-:W-:-:S03]  /*13d0*/  UMOV UR4, 0xffffffff ;  /* 0xffffffff00047882 */ /* 0x000fc60000000000 */
[----:B------:R-:W-:-:S04]  /*13e0*/  LEA.HI R0, R6, R17, RZ, 0x7 ;  /* 0x0000001106007211 */ /* 0x000fc800078f38ff */
[----:B------:R-:W-:Y:S01]  /*13f0*/  SHF.R.S32.HI R18, RZ, 0x7, R0 ;  /* 0x00000007ff127819 */ /* 0x000fe20000011400 */
[----:B------:R-:W-:Y:S06]  /*1400*/  BRA.DIV UR4, `(.L_x_1695) ;  /* 0x0000015a04947947 */ /* 0x000fec000b800000 */
[----:B------:R1:W2:Y:S02]  /*1410*/  SHFL.IDX PT, R14, R18, RZ, 0x1f ;  /* 0x00001fff120e7589 */ /* 0x0002a400000e0000 */
.L_x_1830:
        /* <DEDUP_REMOVED lines=24> */
.L_x_1696:
[----:B------:R-:W-:Y:S01]  /*15a0*/  UIADD3 UR4, UR44, UR45, -UR40 ;  /* 0x0000002d2c047290 */ /* 0x000fe2000fffe828 */
[----:B------:R-:W-:Y:S01]  /*15b0*/  LOP3.LUT R2, R0, 0xffffff80, RZ, 0xc0, !PT ;  /* 0xffffff8000027812 */ /* 0x000fe200078ec0ff */
[----:B------:R-:W-:Y:S01]  /*15c0*/  ULDC UR5, c[0x0][0x74c] ;  /* 0x0001d30000057ab9 */ /* 0x000fe20000000800 */
[----:B------:R-:W-:Y:S01]  /*15d0*/  IMAD.U32 R3, R10, 0x200, R7 ;  /* 0x000002000a037824 */ /* 0x000fe200078e0007 */
[----:B------:R-:W-:Y:S01]  /*15e0*/  UIADD3 UR4, UR4, -UR5, URZ ;  /* 0x8000000504047290 */ /* 0x000fe2000fffe03f */
[----:B------:R-:W-:Y:S01]  /*15f0*/  LEA.HI R12, R6, R17, RZ, 0x7 ;  /* 0x00000011060c7211 */ /* 0x000fe200078f38ff */
[----:B------:R-:W-:Y:S01]  /*1600*/  IMAD.IADD R13, R17, 0x1, -R2 ;  /* 0x00000001110d7824 */ /* 0x000fe200078e0a02 */
[----:B------:R-:W-:Y:S01]  /*1610*/  MOV R0, RZ ;  /* 0x000000ff00007202 */ /* 0x000fe20000000f00 */
[----:B------:R-:W-:Y:S01]  /*1620*/  USHF.R.S32.HI UR5, URZ, 0x1f, UR4 ;  /* 0x0000001f3f057899 */ /* 0x000fe20008011404 */
[----:B------:R3:W-:Y:S01]  /*1630*/  STL [R1+0x70], R3 ;  /* 0x0000700301007387 */ /* 0x0007e20000100800 */
[----:B------:R-:W-:Y:S01]  /*1640*/  SHF.R.S32.HI R12, RZ, 0x7, R12 ;  /* 0x00000007ff0c7819 */ /* 0x000fe2000001140c */
[----:B------:R-:W-:Y:S01]  /*1650*/  IMAD.MOV.U32 R4, RZ, RZ, RZ ;  /* 0x000000ffff047224 */ /* 0x000fe200078e00ff */
[----:B------:R-:W-:Y:S01]  /*1660*/  ULEA.HI UR5, UR5, UR4, URZ, 0x7 ;  /* 0x0000000405057291 */ /* 0x000fe2000f8f383f */
[--C-:B--2---:R-:W-:Y:S01]  /*1670*/  SHF.R.S32.HI R11, RZ, 0x1f, R13.reuse ;  /* 0x0000001fff0b7819 */ /* 0x104fe2000001140d */
[----:B------:R-:W-:Y:S01]  /*1680*/  STL [R1+0x68], R13 ;  /* 0x0000680d01007387 */ /* 0x000fe20000100800 */
[----:B------:R-:W-:Y:S01]  /*1690*/  IMAD R7, R12, 0x400, R13 ;  /* 0x000004000c077824 */ /* 0x000fe200078e020d */
[----:B------:R-:W-:Y:S01]  /*16a0*/  ULEA.HI.SX32 UR5, UR5, 0x1, 0x19 ;  /* 0x0000000105057891 */ /* 0x000fe2000f8fca3f */
[----:B------:R-:W-:Y:S01]  /*16b0*/  LEA.HI R8, R11, R13, RZ, 0x2 ;  /* 0x0000000d0b087211 */ /* 0x000fe200078f10ff */
[----:B------:R-:W-:Y:S01]  /*16c0*/  STL [R1+0x78], R11 ;  /* 0x0000780b01007387 */ /* 0x000fe20000100800 */
[----:B------:R-:W-:Y:S01]  /*16d0*/  IMAD.SHL.U32 R7, R7, 0x4, RZ ;  /* 0x0000000407077824 */ /* 0x000fe200078e00ff */
[----:B------:R-:W-:-:S02]  /*16e0*/  CS2R R170, SRZ ;  /* 0x0000000000aa7805 */ /* 0x000fc4000001ff00 */
[----:B------:R-:W-:Y:S02]  /*16f0*/  CS2R R168, SRZ ;  /* 0x0000000000a87805 */ /* 0x000fe4000001ff00 */
[----:B------:R-:W-:Y:S02]  /*1700*/  MOV R2, UR5 ;  /* 0x0000000500027c02 */ /* 0x000fe40008000f00 */
[----:B------:R-:W-:Y:S02]  /*1710*/  CS2R R166, SRZ ;  /* 0x0000000000a67805 */ /* 0x000fe4000001ff00 */
[----:B------:R-:W-:Y:S02]  /*1720*/  CS2R R164, SRZ ;  /* 0x0000000000a47805 */ /* 0x000fe4000001ff00 */
[----:B------:R-:W-:Y:S02]  /*1730*/  CS2R R162, SRZ ;  /* 0x0000000000a27805 */ /* 0x000fe4000001ff00 */
[----:B---3--:R-:W-:-:S02]  /*1740*/  VIMNMX R3, R2, UR42, PT ;  /* 0x0000002a02037c48 */ /* 0x008fc4000bfe0100 */
[----:B------:R-:W-:Y:S02]  /*1750*/  CS2R R160, SRZ ;  /* 0x0000000000a07805 */ /* 0x000fe4000001ff00 */
[----:B------:R-:W-:Y:S02]  /*1760*/  CS2R R158, SRZ ;  /* 0x00000000009e7805 */ /* 0x000fe4000001ff00 */
[----:B------:R-:W-:Y:S02]  /*1770*/  CS2R R156, SRZ ;  /* 0x00000000009c7805 */ /* 0x000fe4000001ff00 */
[----:B------:R-:W-:Y:S01]  /*1780*/  ISETP.LE.AND P0, PT, R3, UR43, PT ;  /* 0x0000002b03007c0c */ /* 0x000fe2000bf03270 */
[----:B------:R2:W-:Y:S01]  /*1790*/  STL [R1+0x54], R3 ;  /* 0x0000540301007387 */ /* 0x0005e20000100800 */
[----:B------:R-:W-:Y:S02]  /*17a0*/  CS2R R154, SRZ ;  /* 0x00000000009a7805 */ /* 0x000fe4000001ff00 */
[----:B------:R-:W-:-:S02]  /*17b0*/  CS2R R152, SRZ ;  /* 0x0000000000987805 */ /* 0x000fc4000001ff00 */
[----:B------:R-:W-:Y:S01]  /*17c0*/  CS2R R150, SRZ ;  /* 0x0000000000967805 */ /* 0x000fe2000001ff00 */
[----:B------:R3:W-:Y:S01]  /*17d0*/  STL [R1+0x6c], R8 ;  /* 0x00006c0801007387 */ /* 0x0007e20000100800 */
[----:B------:R-:W-:Y:S02]  /*17e0*/  CS2R R148, SRZ ;  /* 0x0000000000947805 */ /* 0x000fe4000001ff00 */
[----:B------:R-:W-:Y:S02]  /*17f0*/  CS2R R146, SRZ ;  /* 0x0000000000927805 */ /* 0x000fe4000001ff00 */
[----:B------:R-:W-:Y:S02]  /*1800*/  CS2R R144, SRZ ;  /* 0x0000000000907805 */ /* 0x000fe4000001ff00 */
[----:B------:R-:W-:Y:S02]  /*1810*/  CS2R R142, SRZ ;  /* 0x00000000008e7805 */ /* 0x000fe4000001ff00 */
[----:B------:R-:W-:-:S02]  /*1820*/  CS2R R140, SRZ ;  /* 0x00000000008c7805 */ /* 0x000fc4000001ff00 */
[----:B--2---:R-:W-:Y:S02]  /*1830*/  LOP3.LUT R3, R8, 0x7ffffffc, RZ, 0xc0, !PT ;  /* 0x7ffffffc08037812 */ /* 0x004fe400078ec0ff */
        /* <DEDUP_REMOVED lines=20> */
[----:B------:R-:W-:Y:S01]  /*1980*/  IMAD.MOV.U32 R171, RZ, RZ, RZ ;  /* 0x000000ffffab7224 */ /* 0x000fe200078e00ff */
[--C-:B------:R-:W-:Y:S02]  /*1990*/  SHF.R.S32.HI R7, RZ, 0x2, R8.reuse ;  /* 0x00000002ff077819 */ /* 0x100fe40000011408 */
[----:B------:R-:W-:Y:S01]  /*19a0*/  SHF.R.S32.HI R4, RZ, 0x1f, R8 ;  /* 0x0000001fff047819 */ /* 0x000fe20000011408 */
[----:B------:R-:W-:Y:S01]  /*19b0*/  IMAD.IADD R0, R17, 0x1, -R0 ;  /* 0x0000000111007824 */ /* 0x000fe200078e0a00 */
[----:B------:R-:W-:Y:S02]  /*19c0*/  LEA.HI R6, R6, R17, RZ, 0x2 ;  /* 0x0000001106067211 */ /* 0x000fe400078f10ff */
[----:B------:R-:W-:Y:S02]  /*19d0*/  LEA.HI R4, R4, R7, RZ, 0x3 ;  /* 0x0000000704047211 */ /* 0x000fe400078f18ff */
[----:B------:R-:W-:-:S02]  /*19e0*/  LOP3.LUT R8, R6, 0xfffffffc, RZ, 0xc0, !PT ;  /* 0xfffffffc06087812 */ /* 0x000fc400078ec0ff */
[----:B------:R-:W-:Y:S02]  /*19f0*/  SHF.R.S32.HI R5, RZ, 0x1f, R0 ;  /* 0x0000001fff057819 */ /* 0x000fe40000011400 */
[----:B------:R-:W-:Y:S02]  /*1a00*/  LOP3.LUT R6, R4, 0xfffffff8, RZ, 0xc0, !PT ;  /* 0xfffffff804067812 */ /* 0x000fe400078ec0ff */
[----:B------:R-:W-:Y:S02]  /*1a10*/  IADD3 R9, R17, -R8, RZ ;  /* 0x8000000811097210 */ /* 0x000fe40007ffe0ff */
[----:B------:R-:W-:Y:S01]  /*1a20*/  LEA.HI R8, R11, R13, RZ, 0x5 ;  /* 0x0000000d0b087211 */ /* 0x000fe200078f28ff */
[----:B------:R-:W-:Y:S01]  /*1a30*/  IMAD.IADD R6, R7, 0x1, -R6 ;  /* 0x0000000107067824 */ /* 0x000fe200078e0a06 */
[CC--:B------:R-:W-:Y:S02]  /*1a40*/  LEA.HI R4, R5.reuse, R0.reuse, RZ, 0x3 ;  /* 0x0000000005047211 */ /* 0x0c0fe400078f18ff */
[----:B------:R-:W-:-:S02]  /*1a50*/  LEA.HI R5, R5, R0, RZ, 0x2 ;  /* 0x0000000005057211 */ /* 0x000fc400078f10ff */
[----:B------:R-:W-:Y:S02]  /*1a60*/  SHF.R.S32.HI R11, RZ, 0x5, R8 ;  /* 0x00000005ff0b7819 */ /* 0x000fe40000011408 */
[----:B------:R-:W-:Y:S02]  /*1a70*/  LEA.HI R10, R12, R12, RZ, 0x1 ;  /* 0x0000000c0c0a7211 */ /* 0x000fe400078f08ff */
[----:B------:R-:W-:Y:S01]  /*1a80*/  SHF.R.S32.HI R0, RZ, 0x3, R4 ;  /* 0x00000003ff007819 */ /* 0x000fe20000011404 */
[----:B------:R-:W-:Y:S01]  /*1a90*/  IMAD R11, R11, 0x10, R6 ;  /* 0x000000100b0b7824 */ /* 0x000fe200078e0206 */
[----:B------:R-:W-:Y:S02]  /*1aa0*/  SHF.R.S32.HI R7, RZ, 0x1f, R4 ;  /* 0x0000001fff077819 */ /* 0x000fe40000011404 */
[----:B------:R-:W-:Y:S02]  /*1ab0*/  SHF.R.S32.HI R4, RZ, 0x2, R5 ;  /* 0x00000002ff047819 */ /* 0x000fe40000011405 */
[----:B------:R-:W-:-:S02]  /*1ac0*/  LOP3.LUT R10, R10, 0x3fffffe, RZ, 0xc0, !PT ;  /* 0x03fffffe0a0a7812 */ /* 0x000fc400078ec0ff */
[----:B------:R-:W-:Y:S02]  /*1ad0*/  LEA.HI R7, R7, R0, RZ, 0x4 ;  /* 0x0000000007077211 */ /* 0x000fe400078f20ff */
[----:B------:R-:W-:Y:S01]  /*1ae0*/  IADD3 R6, R4, 0x8, RZ ;  /* 0x0000000804067810 */ /* 0x000fe20007ffe0ff */
[----:B------:R-:W-:Y:S01]  /*1af0*/  IMAD.IADD R10, R12, 0x1, -R10 ;  /* 0x000000010c0a7824 */ /* 0x000fe200078e0a0a */
[----:B------:R-:W-:Y:S01]  /*1b00*/  LOP3.LUT R7, R7, 0x1ffffff0, RZ, 0xc0, !PT ;  /* 0x1ffffff007077812 */ /* 0x000fe200078ec0ff */
[----:B------:R-:W-:Y:S01]  /*1b10*/  VIADD R12, R4, 0x18 ;  /* 0x00000018040c7836 */ /* 0x000fe20000000000 */
[----:B------:R-:W-:Y:S01]  /*1b20*/  LEA.HI R8, R6, R6, RZ, 0x1 ;  /* 0x0000000606087211 */ /* 0x000fe200078f08ff */
[----:B-1----:R-:W-:Y:S01]  /*1b30*/  IMAD R18, R10, 0x40, R11 ;  /* 0x000000400a127824 */ /* 0x002fe200078e020b */
[----:B------:R-:W-:Y:S01]  /*1b40*/  LEA.HI R5, R5, R4, RZ, 0x1 ;  /* 0x0000000405057211 */ /* 0x000fe200078f08ff */
[----:B------:R-:W-:Y:S01]  /*1b50*/  VIADD R10, R4, 0x10 ;  /* 0x00000010040a7836 */ /* 0x000fe20000000000 */
[----:B------:R-:W-:-:S02]  /*1b60*/  IADD3 R0, R0, -R7, RZ ;  /* 0x8000000700007210 */ /* 0x000fc40007ffe0ff */
[----:B------:R-:W-:Y:S02]  /*1b70*/  LOP3.LUT R7, R8, 0xfffffffe, RZ, 0xc0, !PT ;  /* 0xfffffffe08077812 */ /* 0x000fe400078ec0ff */
[----:B------:R-:W-:Y:S02]  /*1b80*/  LOP3.LUT R5, R5, 0xfffffffe, RZ, 0xc0, !PT ;  /* 0xfffffffe05057812 */ /* 0x000fe400078ec0ff */
[--C-:B------:R-:W-:Y:S01]  /*1b90*/  SHF.R.S32.HI R11, RZ, 0x1f, R8.reuse ;  /* 0x0000001fff0b7819 */ /* 0x100fe20000011408 */
[----:B------:R-:W-:Y:S01]  /*1ba0*/  IMAD.IADD R7, R6, 0x1, -R7 ;  /* 0x0000000106077824 */ /* 0x000fe200078e0a07 */
[----:B------:R-:W-:Y:S02]  /*1bb0*/  IADD3 R5, R4, -R5, RZ ;  /* 0x8000000504057210 */ /* 0x000fe40007ffe0ff */
[----:B------:R-:W-:Y:S02]  /*1bc0*/  LEA.HI R6, R10, R10, RZ, 0x1 ;  /* 0x0000000a0a067211 */ /* 0x000fe400078f08ff */
[----:B------:R-:W-:Y:S01]  /*1bd0*/  SHF.R.S32.HI R4, RZ, 0x1, R8 ;  /* 0x00000001ff047819 */ /* 0x000fe20000011408 */
[----:B------:R-:W-:Y:S01]  /*1be0*/  IMAD R0, R0, 0x8, R5 ;  /* 0x0000000800007824 */ /* 0x000fe200078e0205 */
[----:B------:R-:W-:-:S02]  /*1bf0*/  LEA.HI R14, R12, R12, RZ, 0x1 ;  /* 0x0000000c0c0e7211 */ /* 0x000fc400078f08ff */
[----:B------:R-:W-:Y:S02]  /*1c00*/  LOP3.LUT R13, R6, 0xfffffffe, RZ, 0xc0, !PT ;  /* 0xfffffffe060d7812 */ /* 0x000fe400078ec0ff */
[--C-:B------:R-:W-:Y:S01]  /*1c10*/  SHF.R.S32.HI R8, RZ, 0x1, R6.reuse ;  /* 0x00000001ff087819 */ /* 0x100fe20000011406 */
[----:B------:R1:W-:Y:S01]  /*1c20*/  STL [R1+0x64], R0 ;  /* 0x0000640001007387 */ /* 0x0003e20000100800 */
[----:B------:R-:W-:Y:S01]  /*1c30*/  SHF.R.S32.HI R15, RZ, 0x1f, R6 ;  /* 0x0000001fff0f7819 */ /* 0x000fe20000011406 */
[----:B------:R-:W-:Y:S01]  /*1c40*/  IMAD.IADD R13, R10, 0x1, -R13 ;  /* 0x000000010a0d7824 */ /* 0x000fe200078e0a0d */
[----:B------:R-:W-:Y:S02]  /*1c50*/  LEA.HI R11, R11, R4, RZ, 0x4 ;  /* 0x000000040b0b7211 */ /* 0x000fe400078f20ff */
[--C-:B------:R-:W-:Y:S02]  /*1c60*/  SHF.R.S32.HI R6, RZ, 0x1, R14.reuse ;  /* 0x00000001ff067819 */ /* 0x100fe4000001140e */
[----:B------:R-:W-:-:S02]  /*1c70*/  SHF.R.S32.HI R17, RZ, 0x1f, R14 ;  /* 0x0000001fff117819 */ /* 0x000fc4000001140e */
[----:B------:R-:W-:Y:S02]  /*1c80*/  LEA.HI R15, R15, R8, RZ, 0x4 ;  /* 0x000000080f0f7211 */ /* 0x000fe400078f20ff */
        /* <DEDUP_REMOVED lines=9> */
[----:B------:R-:W-:-:S02]  /*1d20*/  IADD3 R6, R6, -R19, RZ ;  /* 0x8000001306067210 */ /* 0x000fc40007ffe0ff */
[----:B------:R-:W-:Y:S02]  /*1d30*/  LEA R4, R8, R13, 0x3 ;  /* 0x0000000d08047211 */ /* 0x000fe400078e18ff */
[----:B------:R2:W-:Y:S01]  /*1d40*/  STL [R1+0x60], R5 ;  /* 0x0000600501007387 */ /* 0x0005e20000100800 */
[----:B-1----:R-:W-:Y:S01]  /*1d50*/  IMAD R0, R6, 0x8, R17 ;  /* 0x0000000806007824 */ /* 0x002fe200078e0211 */
[----:B------:R-:W-:Y:S02]  /*1d60*/  IADD3 R7, RZ, -UR44, -R18 ;  /* 0x8000002cff077c10 */ /* 0x000fe4000fffe812 */
[----:B------:R1:W-:Y:S04]  /*1d70*/  STL [R1+0x5c], R4 ;  /* 0x00005c0401007387 */ /* 0x0003e80000100800 */
[----:B------:R3:W-:Y:S01]  /*1d80*/  STL [R1+0x58], R0 ;  /* 0x0000580001007387 */ /* 0x0007e20000100800 */
[----:B--2---:R-:W-:Y:S01]  /*1d90*/  IMAD.U32 R5, RZ, RZ, UR44 ;  /* 0x0000002cff057e24 */ /* 0x004fe2000f8e00ff */
[----:B-1----:R-:W-:-:S04]  /*1da0*/  MOV R4, RZ ;  /* 0x000000ff00047202 */ /* 0x002fc80000000f00 */
[----:B------:R-:W-:Y:S01]  /*1db0*/  IADD3 R8, -R18, UR40, -R5 ;  /* 0x0000002812087c10 */ /* 0x000fe2000fffe905 */
[----:B---3--:R-:W-:-:S07]  /*1dc0*/  IMAD.MOV.U32 R0, RZ, RZ, RZ ;  /* 0x000000ffff007224 */ /* 0x008fce00078e00ff */
.L_x_1709:
[----:B------:R-:W-:-:S06]  /*1dd0*/  ULOP3.LUT UR4, UR36, 0x1, URZ, 0xfc, !UPT ;  /* 0x0000000124047892 */ /* 0x000fcc000f8efc3f */
[----:B------:R-:W-:-:S04]  /*1de0*/  MOV R5, UR4 ;  /* 0x0000000400057c02 */ /* 0x000fc80008000f00 */
[----:B------:R-:W-:-:S13]  /*1df0*/  ISETP.NE.AND P6, PT, R5, 0x3, PT ;  /* 0x000000030500780c */ /* 0x000fda0003fc5270 */
[----:B------:R-:W-:Y:S05]  /*1e00*/  @!P6 BRA `(.L_x_1699) ;  /* 0x000000000004e947 */ /* 0x000fea0003800000 */
[----:B------:R-:W-:Y:S01]  /*1e10*/  BPT.TRAP 0x1 ;  /* 0x000000040000795c */ /* 0x000fe20000300000 */
.L_x_1699:
[----:B------:R-:W-:Y:S01]  /*1e20*/  IMAD R6, R0, 0x8, R16 ;  /* 0x0000000800067824 */ /* 0x000fe200078e0210 */
[----:B------:R-:W-:-:S04]  /*1e30*/  SHF.L.U32 R23, R4, 0x1f, RZ ;  /* 0x0000001f04177819 */ /* 0x000fc800000006ff */
[----:B------:R1:W2:Y:S01]  /*1e40*/  SYNCS.PHASECHK.TRANS64.TRYWAIT P0, [R6+URZ+0x30c10], R23 ;  /* 0x030c1017060075a7 */ /* 0x0002a2000800017f */
[----:B------:R-:W-:Y:S05]  /*1e50*/  @!P6 BRA `(.L_x_1700) ;  /* 0x000000000004e947 */ /* 0x000fea0003800000 */
[----:B------:R-:W-:Y:S01]  /*1e60*/  BPT.TRAP 0x1 ;  /* 0x000000040000795c */ /* 0x000fe20000300000 */
.L_x_1700:
[----:B------:R-:W-:-:S05]  /*1e70*/  VIADD R5, R16, 0x10000 ;  /* 0x0001000010057836 */ /* 0x000fca0000000000 */
[----:B------:R-:W-:-:S04]  /*1e80*/  SHF.R.U32.HI R5, RZ, 0x4, R5 ;  /* 0x00000004ff057819 */ /* 0x000fc80000011605 */
[----:B------:R-:W-:Y:S01]  /*1e90*/  LOP3.LUT R5, R5, 0x3fff, RZ, 0xc0, !PT ;  /* 0x00003fff05057812 */ /* 0x000fe200078ec0ff */
[----:B--2---:R-:W-:Y:S06]  /*1ea0*/  @P0 BRA `(.L_x_1701) ;  /* 0x0000000000080947 */ /* 0x004fec0003800000 */
[----:B------:R-:W2:Y:S02]  /*1eb0*/  SYNCS.PHASECHK.TRANS64.TRYWAIT P0, [R6+URZ+0x30c10], R23 ;  /* 0x030c1017060075a7 */ /* 0x000ea4000800017f */
[----:B--2---:R-:W-:Y:S05]  /*1ec0*/  @!P0 BRA `(.L_x_1702) ;  /* 0x0000015000188947 */ /* 0x004fea0003800000 */
.L_x_1701:
        /* <DEDUP_REMOVED lines=13> */
[----:B---3--:R-:W-:-:S04]  /*1fa0*/  LEA R10, R10, R16, 0xd ;  /* 0x000000100a0a7211 */ /* 0x008fc800078e68ff */
        /* <DEDUP_REMOVED lines=51> */
.L_x_1703:
[----:B------:R1:W1:Y:S01]  /*22e0*/  SYNCS.PHASECHK.TRANS64.TRYWAIT P0, [R6+URZ+0x30c30], R23 ;  /* 0x030c3017060075a7 */ /* 0x000262000800017f */
[----:B------:R-:W-:Y:S05]  /*22f0*/  @!P6 BRA `(.L_x_1704) ;  /* 0x000000000004e947 */ /* 0x000fea0003800000 */
[----:B------:R-:W-:Y:S01]  /*2300*/  BPT.TRAP 0x1 ;  /* 0x000000040000795c */ /* 0x000fe20000300000 */
.L_x_1704:
[----:B-1----:R-:W-:Y:S05]  /*2310*/  @P0 BRA `(.L_x_1705) ;  /* 0x0000000000080947 */ /* 0x002fea0003800000 */
[----:B------:R-:W1:Y:S02]  /*2320*/  SYNCS.PHASECHK.TRANS64.TRYWAIT P0, [R6+URZ+0x30c30], R23 ;  /* 0x030c3017060075a7 */ /* 0x000e64000800017f */
[----:B-1----:R-:W-:Y:S05]  /*2330*/  @!P0 BRA `(.L_x_1706) ;  /* 0x0000014c00108947 */ /* 0x002fea0003800000 */
.L_x_1705:
        /* <DEDUP_REMOVED lines=49> */
[C---:B------:R-:W-:Y:S01]  /*2650*/  ISETP.GT.AND P2, PT, R7.reuse, RZ, PT ;  /* 0x000000ff0700720c */ /* 0x040fe20003f44270 */
[----:B------:R-:W-:Y:S01]  /*2660*/  FMUL.FTZ R92, R92, UR13 ;  /* 0x0000000d5c5c7c20 */ /* 0x000fe20008410000 */
[C---:B------:R-:W-:Y:S01]  /*2670*/  ISETP.GT.AND P1, PT, R8.reuse, RZ, PT ;  /* 0x000000ff0800720c */ /* 0x040fe20003f24270 */
[----:B------:R3:W-:Y:S01]  /*2680*/  STL [R1+0x124], R200 ;  /* 0x000124c801007387 */ /* 0x0007e20000100800 */
[----:B------:R-:W-:Y:S01]  /*2690*/  ISETP.GT.AND P0, PT, R7, 0x8, PT ;  /* 0x000000080700780c */ /* 0x000fe20003f04270 */
[----:B------:R-:W-:Y:S01]  /*26a0*/  FMUL.FTZ R93, R93, UR13 ;  /* 0x0000000d5d5d7c20 */ /* 0x000fe20008410000 */
[----:B------:R-:W4:Y:S01]  /*26b0*/  MUFU.TANH R18, R18 ;  /* 0x0000001200127308 */ /* 0x000f220000002400 */
[----:B-1----:R-:W-:Y:S01]  /*26c0*/  WARPGROUP.ARRIVE ;  /* 0x00000000000079c5 */ /* 0x002fe20000000000 */
[----:B------:R-:W-:Y:S01]  /*26d0*/  STL [R1+0x120], R201 ;  /* 0x000120c901007387 */ /* 0x000fe20000100800 */
        /* <DEDUP_REMOVED lines=14> */
[----:B---3--:R2:W-:Y:S01]  /*27c0*/  MUFU.TANH R200, R89 ;  /* 0x0000005900c87308 */ /* 0x0085e20000002400 */
        /* <DEDUP_REMOVED lines=8> */
[----:B--2---:R-:W2:Y:S01]  /*2850*/  LDC.64 R88, c[0x0][0x748] ;  /* 0x0001d200ff587b82 */ /* 0x004ea20000000a00 */
[----:B------:R3:W-:Y:S01]  /*2860*/  STL [R1+0x108], R168 ;  /* 0x000108a801007387 */ /* 0x0007e20000100800 */
[----:B------:R-:W-:Y:S01]  /*2870*/  FMUL.FTZ R98, R98, UR13 ;  /* 0x0000000d62627c20 */ /* 0x000fe20008410000 */
[----:B------:R-:W-:Y:S01]  /*2880*/  FMUL.FTZ R99, R99, UR13 ;  /* 0x0000000d63637c20 */ /* 0x000fe20008410000 */
[----:B------:R-:W-:Y:S01]  /*2890*/  FMUL.FTZ R100, R100, UR13 ;  /* 0x0000000d64647c20 */ /* 0x000fe20008410000 */
[----:B------:R-:W-:Y:S01]  /*28a0*/  STL [R1+0x104], R167 ;  /* 0x000104a701007387 */ /* 0x000fe20000100800 */
[----:B------:R-:W-:Y:S01]  /*28b0*/  FMUL.FTZ R101, R101, UR13 ;  /* 0x0000000d65657c20 */ /* 0x000fe20008410000 */
[----:B------:R-:W4:Y:S01]  /*28c0*/  MUFU.TANH R22, R22 ;  /* 0x0000001600167308 */ /* 0x000f220000002400 */
[----:B------:R-:W-:Y:S01]  /*28d0*/  FMUL.FTZ R104, R104, UR13 ;  /* 0x0000000d68687c20 */ /* 0x000fe20008410000 */
[----:B------:R-:W-:Y:S01]  /*28e0*/  STL [R1+0x100], R166 ;  /* 0x000100a601007387 */ /* 0x000fe20000100800 */
[----:B------:R-:W-:Y:S01]  /*28f0*/  FMUL.FTZ R108, R108, UR13 ;  /* 0x0000000d6c6c7c20 */ /* 0x000fe20008410000 */
[----:B------:R-:W-:Y:S01]  /*2900*/  FMUL.FTZ R109, R109, UR13 ;  /* 0x0000000d6d6d7c20 */ /* 0x000fe20008410000 */
[----:B------:R-:W-:Y:S01]  /*2910*/  LEA R132, R0, R132, 0xa ;  /* 0x0000008400847211 */ /* 0x000fe200078e50ff */
[----:B------:R-:W-:Y:S01]  /*2920*/  STL [R1+0xfc], R165 ;  /* 0x0000fca501007387 */ /* 0x000fe20000100800 */
[----:B------:R-:W-:Y:S01]  /*2930*/  FMUL.FTZ R121, R121, UR13 ;  /* 0x0000000d79797c20 */ /* 0x000fe20008410000 */
[----:B------:R-:W4:Y:S01]  /*2940*/  MUFU.TANH R230, R230 ;  /* 0x000000e600e67308 */ /* 0x000f220000002400 */
[----:B------:R-:W-:Y:S01]  /*2950*/  R2UR UR12, R132 ;  /* 0x00000000840c72ca */ /* 0x000fe200000e0000 */
[----:B------:R-:W-:Y:S01]  /*2960*/  STL [R1+0xf8], R164 ;  /* 0x0000f8a401007387 */ /* 0x000fe20000100800 */
        /* <DEDUP_REMOVED lines=21> */
[----:B------:R-:W-:Y:S01]  /*2ac0*/  MUFU.TANH R201, R90 ;  /* 0x0000005a00c97308 */ /* 0x000fe20000002400 */
[----:B------:R-:W-:Y:S01]  /*2ad0*/  FMUL.FTZ R126, R126, UR13 ;  /* 0x0000000d7e7e7c20 */ /* 0x000fe20008410000 */
[----:B------:R-:W-:Y:S01]  /*2ae0*/  STL [R1+0xe0], R158 ;  /* 0x0000e09e01007387 */ /* 0x000fe20000100800 */
[----:B------:R-:W-:Y:S01]  /*2af0*/  FMUL.FTZ R125, R125, UR13 ;  /* 0x0000000d7d7d7c20 */ /* 0x000fe20008410000 */
[----:B------:R-:W-:Y:S01]  /*2b00*/  FMUL.FTZ R127, R127, UR13 ;  /* 0x0000000d7f7f7c20 */ /* 0x000fe20008410000 */
[----:B------:R-:W-:Y:S01]  /*2b10*/  FMUL.FTZ R227, R129, UR13 ;  /* 0x0000000d81e37c20 */ /* 0x000fe20008410000 */
        /* <DEDUP_REMOVED lines=13> */
[----:B------:R1:W-:Y:S02]  /*2bf0*/  STL [R1+0xbc], R149 ;  /* 0x0000bc9501007387 */ /* 0x0003e40000100800 */
[----:B---3--:R-:W3:Y:S02]  /*2c00*/  MUFU.TANH R168, R96 ;  /* 0x0000006000a87308 */ /* 0x008ee40000002400 */
[----:B------:R-:W-:Y:S04]  /*2c10*/  STL [R1+0xb8], R148 ;  /* 0x0000b89401007387 */ /* 0x000fe80000100800 */
[----:B------:R-:W-:Y:S02]  /*2c20*/  STL [R1+0xb4], R147 ;  /* 0x0000b49301007387 */ /* 0x000fe40000100800 */
[----:B-1----:R2:W-:Y:S02]  /*2c30*/  MUFU.TANH R149, R115 ;  /* 0x0000007300957308 */ /* 0x0025e40000002400 */
[----:B------:R-:W-:Y:S04]  /*2c40*/  STL [R1+0xb0], R146 ;  /* 0x0000b09201007387 */ /* 0x000fe80000100800 */
[----:B------:R-:W-:Y:S02]  /*2c50*/  STL [R1+0xac], R145 ;  /* 0x0000ac9101007387 */ /* 0x000fe40000100800 */
[----:B------:R-:W1:Y:S02]  /*2c60*/  MUFU.TANH R167, R97 ;  /* 0x0000006100a77308 */ /* 0x000e640000002400 */
[----:B------:R-:W-:Y:S04]  /*2c70*/  STL [R1+0xa8], R144 ;  /* 0x0000a89001007387 */ /* 0x000fe80000100800 */
[----:B------:R-:W-:Y:S02]  /*2c80*/  STL [R1+0xa4], R143 ;  /* 0x0000a48f01007387 */ /* 0x000fe40000100800 */
[----:B------:R3:W-:Y:S02]  /*2c90*/  MUFU.TANH R197, R133 ;  /* 0x0000008500c57308 */ /* 0x0007e40000002400 */
[----:B------:R-:W-:Y:S04]  /*2ca0*/  STL [R1+0xa0], R142 ;  /* 0x0000a08e01007387 */ /* 0x000fe80000100800 */
[----:B------:R-:W-:Y:S02]  /*2cb0*/  STL [R1+0x9c], R141 ;  /* 0x00009c8d01007387 */ /* 0x000fe40000100800 */
[----:B------:R-:W1:Y:S02]  /*2cc0*/  MUFU.TANH R20, R20 ;  /* 0x0000001400147308 */ /* 0x000e640000002400 */
[----:B------:R3:W-:Y:S01]  /*2cd0*/  STL [R1+0x98], R140 ;  /* 0x0000988c01007387 */ /* 0x0007e20000100800 */
[----:B------:R-:W-:-:S02]  /*2ce0*/  WARPGROUP.DEPBAR.LE gsb0, 0x0 ;  /* 0x00008000000079c5 */ /* 0x000fc40000010000 */
[----:B------:R-:W-:Y:S01]  /*2cf0*/  WARPGROUP.ARRIVE ;  /* 0x00000000000079c5 */ /* 0x000fe20000000000 */
[----:B------:R-:W-:Y:S02]  /*2d00*/  STL [R1+0x94], R6 ;  /* 0x0000940601007387 */ /* 0x000fe40000100800 */
[----:B------:R-:W1:Y:S02]  /*2d10*/  MUFU.TANH R21, R21 ;  /* 0x0000001500157308 */ /* 0x000e640000002400 */
[----:B------:R-:W-:Y:S01]  /*2d20*/  STL [R1+0x90], R5 ;  /* 0x0000900501007387 */ /* 0x000fe20000100800 */
[----:B------:R-:W-:Y:S01]  /*2d30*/  HGMMA.64x128x16.F32.BF16 R24, gdesc[UR4], R24, gsb0 ;  /* 0x01e00000041879f0 */ /* 0x000fe20008001818 */
[----:B------:R-:W-:Y:S02]  /*2d40*/  ULEA UR4, UR43, -UR41, 0x7 ;  /* 0x800000292b047291 */ /* 0x000fe4000f8e383f */
[----:B------:R-:W-:Y:S02]  /*2d50*/  UIADD3 UR6, UR8, 0x4, URZ ;  /* 0x0000000408067890 */ /* 0x000fe4000fffe03f */
[----:B------:R-:W1:Y:S01]  /*2d60*/  MUFU.TANH R23, R23 ;  /* 0x0000001700177308 */ /* 0x000e620000002400 */
[----:B------:R-:W-:Y:S01]  /*2d70*/  UMOV UR7, 0x40000040 ;  /* 0x4000004000077882 */ /* 0x000fe20000000000 */
[----:B------:R-:W-:Y:S01]  /*2d80*/  UMOV UR5, 0x40000040 ;  /* 0x4000004000057882 */ /* 0x000fe20000000000 */
[----:B------:R-:W-:Y:S01]  /*2d90*/  LEA R91, R3, UR4, 0x1 ;  /* 0x00000004035b7c11 */ /* 0x000fe2000f8e08ff */
[----:B------:R-:W-:Y:S01]  /*2da0*/  UIADD3 UR4, UR9, 0x4, URZ ;  /* 0x0000000409047890 */ /* 0x000fe2000fffe03f */
[----:B------:R-:W-:Y:S01]  /*2db0*/  STL [R1+0x8c], R4 ;  /* 0x00008c0401007387 */ /* 0x000fe20000100800 */
[----:B------:R-:W-:-:S02]  /*2dc0*/  UIADD3 UR8, UR9, 0x6, URZ ;  /* 0x0000000609087890 */ /* 0x000fc4000fffe03f */
[----:B------:R-:W-:Y:S01]  /*2dd0*/  IMAD.IADD R91, R8, 0x1, R91 ;  /* 0x00000001085b7824 */ /* 0x000fe200078e025b */
[----:B------:R-:W-:Y:S01]  /*2de0*/  UMOV UR9, 0x40000040 ;  /* 0x4000004000097882 */ /* 0x000fe20000000000 */
[----:B------:R-:W1:Y:S01]  /*2df0*/  MUFU.TANH R232, R232 ;  /* 0x000000e800e87308 */ /* 0x000e620000002400 */
[----:B------:R-:W-:Y:S01]  /*2e00*/  STL [R1+0x88], R2 ;  /* 0x0000880201007387 */ /* 0x000fe20000100800 */
[C---:B--2---:R-:W-:Y:S01]  /*2e10*/  IMAD.IADD R115, R88.reuse, 0x1, -R91 ;  /* 0x0000000158737824 */ /* 0x044fe200078e0a5b */
[----:B------:R-:W-:Y:S02]  /*2e20*/  IADD3 R90, RZ, -R91, -R89 ;  /* 0x8000005bff5a7210 */ /* 0x000fe40007ffe859 */
[----:B------:R-:W-:Y:S01]  /*2e30*/  IADD3 R215, R88, 0x8, -R91 ;  /* 0x0000000858d77810 */ /* 0x000fe20007ffe85b */
[----:B------:R-:W-:Y:S01]  /*2e40*/  FMUL.FTZ R88, R124, UR13 ;  /* 0x0000000d7c587c20 */ /* 0x000fe20008410000 */
[----:B------:R-:W-:Y:S01]  /*2e50*/  SEL R115, R115, 0x80, !P2 ;  /* 0x0000008073737807 */ /* 0x000fe20005000000 */
[----:B------:R-:W2:Y:S01]  /*2e60*/  MUFU.TANH R228, R228 ;  /* 0x000000e400e47308 */ /* 0x000ea20000002400 */
[----:B------:R-:W-:-:S02]  /*2e70*/  IADD3 R214, -R91, 0x8, -R89 ;  /* 0x000000085bd67810 */ /* 0x000fc40007ffe959 */
[----:B------:R-:W-:Y:S02]  /*2e80*/  SEL R124, R90, 0x80, P1 ;  /* 0x000000805a7c7807 */ /* 0x000fe40000800000 */
[----:B------:R-:W-:Y:S02]  /*2e90*/  SEL R215, R215, 0x80, !P0 ;  /* 0x00000080d7d77807 */ /* 0x000fe40004000000 */
[C---:B------:R-:W-:Y:S01]  /*2ea0*/  ISETP.GE.AND P4, PT, R115.reuse, RZ, PT ;  /* 0x000000ff7300720c */ /* 0x040fe20003f86270 */
[----:B------:R-:W2:Y:S01]  /*2eb0*/  MUFU.TANH R237, R237 ;  /* 0x000000ed00ed7308 */ /* 0x000ea20000002400 */
[C---:B------:R-:W-:Y:S02]  /*2ec0*/  ISETP.GE.AND P2, PT, R115.reuse, 0x8, PT ;  /* 0x000000087300780c */ /* 0x040fe40003f46270 */
[C---:B------:R-:W-:Y:S02]  /*2ed0*/  ISETP.GE.AND P0, PT, R115.reuse, 0x9, PT ;  /* 0x000000097300780c */ /* 0x040fe40003f06270 */
[----:B------:R-:W-:-:S02]  /*2ee0*/  ISETP.GE.AND P1, PT, R115, 0x10, PT ;  /* 0x000000107300780c */ /* 0x000fc40003f26270 */
[----:B------:R-:W-:Y:S01]  /*2ef0*/  SEL R214, R214, 0x80, P3 ;  /* 0x00000080d6d67807 */ /* 0x000fe20001800000 */
[----:B------:R1:W-:Y:S01]  /*2f00*/  MUFU.TANH R198, R134 ;  /* 0x0000008600c67308 */ /* 0x0003e20000002400 */
[----:B------:R-:W-:Y:S02]  /*2f10*/  ISETP.GE.AND P3, PT, R115, 0x1, PT ;  /* 0x000000017300780c */ /* 0x000fe40003f66270 */
[C---:B------:R-:W-:Y:S02]  /*2f20*/  ISETP.GT.OR P4, PT, R124.reuse, RZ, !P4 ;  /* 0x000000ff7c00720c */ /* 0x040fe40006784670 */
[C---:B------:R-:W-:Y:S02]  /*2f30*/  ISETP.GT.OR P2, PT, R124.reuse, 0x8, !P2 ;  /* 0x000000087c00780c */ /* 0x040fe40005744670 */
[C---:B------:R-:W-:Y:S01]  /*2f40*/  ISETP.GT.OR P0, PT, R124.reuse, 0x9, !P0 ;  /* 0x000000097c00780c */ /* 0x040fe20004704670 */
[----:B------:R-:W-:Y:S01]  /*2f50*/  MUFU.TANH R159, R105 ;  /* 0x00000069009f7308 */ /* 0x000fe20000002400 */
[----:B------:R-:W-:-:S02]  /*2f60*/  ISETP.GT.OR P1, PT, R124, 0x10, !P1 ;  /* 0x000000107c00780c */ /* 0x000fc40004f24670 */
[----:B------:R-:W-:Y:S02]  /*2f70*/  ISETP.GT.OR P3, PT, R124, 0x1, !P3 ;  /* 0x000000017c00780c */ /* 0x000fe40005f64670 */
[----:B----4-:R-:W-:Y:S02]  /*2f80*/  FSEL R210, R18, -INF , !P4 ;  /* 0xff80000012d27808 */ /* 0x010fe40006000000 */
[----:B------:R-:W-:Y:S01]  /*2f90*/  FSEL R220, R22, -INF , !P2 ;  /* 0xff80000016dc7808 */ /* 0x000fe20005000000 */
[----:B------:R4:W-:Y:S01]  /*2fa0*/  MUFU.TANH R153, R112 ;  /* 0x0000007000997308 */ /* 0x0009e20000002400 */
[C---:B------:R-:W-:Y:S01]  /*2fb0*/  FSEL R225, R230.reuse, -INF , !P0 ;  /* 0xff800000e6e17808 */ /* 0x040fe20004000000 */
[----:B------:R-:W-:Y:S01]  /*2fc0*/  FFMA.FTZ R230, -R230, R230, 1 ;  /* 0x3f800000e6e67423 */ /* 0x000fe200000101e6 */
[----:B------:R-:W-:Y:S02]  /*2fd0*/  FSEL R209, R231, -INF , !P1 ;  /* 0xff800000e7d17808 */ /* 0x000fe40004800000 */
[----:B------:R-:W-:-:S02]  /*2fe0*/  ISETP.GE.AND P4, PT, R115, 0x11, PT ;  /* 0x000000117300780c */ /* 0x000fc40003f86270 */
[C---:B------:R-:W-:Y:S01]  /*2ff0*/  ISETP.GE.AND P2, PT, R115.reuse, 0x19, PT ;  /* 0x000000197300780c */ /* 0x040fe20003f46270 */
[----:B------:R2:W-:Y:S01]  /*3000*/  MUFU.TANH R151, R113 ;  /* 0x0000007100977308 */ /* 0x0005e20000002400 */
[C---:B------:R-:W-:Y:S02]  /*3010*/  ISETP.GE.AND P0, PT, R115.reuse, 0x20, PT ;  /* 0x000000207300780c */ /* 0x040fe40003f06270 */
[----:B------:R-:W-:Y:S02]  /*3020*/  ISETP.GE.AND P1, PT, R115, 0x21, PT ;  /* 0x000000217300780c */ /* 0x000fe40003f26270 */
[----:B------:R-:W-:Y:S02]  /*3030*/  FSEL R211, R19, -INF , !P3 ;  /* 0xff80000013d37808 */ /* 0x000fe40005800000 */
[----:B------:R-:W-:Y:S01]  /*3040*/  ISETP.GE.AND P3, PT, R115, 0x18, PT ;  /* 0x000000187300780c */ /* 0x000fe20003f66270 */
[----:B------:R-:W2:Y:S01]  /*3050*/  MUFU.TANH R236, R236 ;  /* 0x000000ec00ec7308 */ /* 0x000ea20000002400 */
[----:B------:R-:W-:-:S02]  /*3060*/  ISETP.GT.OR P4, PT, R124, 0x11, !P4 ;  /* 0x000000117c00780c */ /* 0x000fc40006784670 */
[C---:B------:R-:W-:Y:S02]  /*3070*/  ISETP.GT.OR P2, PT, R124.reuse, 0x19, !P2 ;  /* 0x000000197c00780c */ /* 0x040fe40005744670 */
[C---:B------:R-:W-:Y:S02]  /*3080*/  ISETP.GT.OR P0, PT, R124.reuse, 0x20, !P0 ;  /* 0x000000207c00780c */ /* 0x040fe40004704670 */
[C---:B------:R-:W-:Y:S01]  /*3090*/  ISETP.GT.OR P1, PT, R124.reuse, 0x21, !P1 ;  /* 0x000000217c00780c */ /* 0x040fe20004f24670 */
[----:B------:R-:W2:Y:S01]  /*30a0*/  MUFU.TANH R234, R234 ;  /* 0x000000ea00ea7308 */ /* 0x000ea20000002400 */
[----:B------:R-:W-:Y:S02]  /*30b0*/  ISETP.GT.OR P3, PT, R124, 0x18, !P3 ;  /* 0x000000187c00780c */ /* 0x000fe40005f64670 */
[----:B------:R-:W-:Y:S02]  /*30c0*/  FSEL R207, R229, -INF , !P4 ;  /* 0xff800000e5cf7808 */ /* 0x000fe40006000000 */
[----:B------:R-:W-:-:S02]  /*30d0*/  FSEL R138, R194, -INF , !P2 ;  /* 0xff800000c28a7808 */ /* 0x000fc40005000000 */
[----:B------:R-:W-:Y:S01]  /*30e0*/  FSEL R136, R195, -INF , !P0 ;  /* 0xff800000c3887808 */ /* 0x000fe20004000000 */
[----:B---3--:R3:W-:Y:S01]  /*30f0*/  MUFU.TANH R140, R88 ;  /* 0x00000058008c7308 */ /* 0x0087e20000002400 */
[----:B------:R-:W-:Y:S02]  /*3100*/  FSEL R133, R196, -INF , !P1 ;  /* 0xff800000c4857808 */ /* 0x000fe40004800000 */
[C---:B------:R-:W-:Y:S02]  /*3110*/  ISETP.GE.AND P4, PT, R115.reuse, 0x28, PT ;  /* 0x000000287300780c */ /* 0x040fe40003f86270 */
[C---:B------:R-:W-:Y:S02]  /*3120*/  ISETP.GE.AND P2, PT, R115.reuse, 0x30, PT ;  /* 0x000000307300780c */ /* 0x040fe40003f46270 */
[C---:B------:R-:W-:Y:S01]  /*3130*/  ISETP.GE.AND P0, PT, R115.reuse, 0x31, PT ;  /* 0x000000317300780c */ /* 0x040fe20003f06270 */
[----:B------:R-:W3:Y:S01]  /*3140*/  MUFU.TANH R170, R94 ;  /* 0x0000005e00aa7308 */ /* 0x000ee20000002400 */
[----:B------:R-:W-:-:S02]  /*3150*/  ISETP.GE.AND P1, PT, R115, 0x38, PT ;  /* 0x000000387300780c */ /* 0x000fc40003f26270 */
[C---:B------:R-:W-:Y:S01]  /*3160*/  FSEL R205, R235.reuse, -INF , !P3 ;  /* 0xff800000ebcd7808 */ /* 0x040fe20005800000 */
[----:B------:R-:W-:Y:S01]  /*3170*/  FFMA.FTZ R235, -R235, R235, 1 ;  /* 0x3f800000ebeb7423 */ /* 0x000fe200000101eb */
[C---:B------:R-:W-:Y:S02]  /*3180*/  ISETP.GE.AND P3, PT, R115.reuse, 0x29, PT ;  /* 0x000000297300780c */ /* 0x040fe40003f66270 */
[----:B------:R-:W-:Y:S01]  /*3190*/  ISETP.GE.AND P5, PT, R115, 0x39, PT ;  /* 0x000000397300780c */ /* 0x000fe20003fa6270 */
[----:B------:R-:W3:Y:S01]  /*31a0*/  MUFU.TANH R169, R95 ;  /* 0x0000005f00a97308 */ /* 0x000ee20000002400 */
[C---:B------:R-:W-:Y:S02]  /*31b0*/  ISETP.GT.OR P4, PT, R124.reuse, 0x28, !P4 ;  /* 0x000000287c00780c */ /* 0x040fe40006784670 */
[C---:B------:R-:W-:Y:S02]  /*31c0*/  ISETP.GT.OR P2, PT, R124.reuse, 0x30, !P2 ;  /* 0x000000307c00780c */ /* 0x040fe40005744670 */
[----:B------:R-:W-:-:S02]  /*31d0*/  ISETP.GT.OR P0, PT, R124, 0x31, !P0 ;  /* 0x000000317c00780c */ /* 0x000fc40004704670 */
[C---:B------:R-:W-:Y:S01]  /*31e0*/  ISETP.GT.OR P1, PT, R124.reuse, 0x38, !P1 ;  /* 0x000000387c00780c */ /* 0x040fe20004f24670 */
[----:B------:R-:W3:Y:S01]  /*31f0*/  MUFU.TANH R166, R98 ;  /* 0x0000006200a67308 */ /* 0x000ee20000002400 */
[C---:B------:R-:W-:Y:S02]  /*3200*/  ISETP.GT.OR P3, PT, R124.reuse, 0x29, !P3 ;  /* 0x000000297c00780c */ /* 0x040fe40005f64670 */
[----:B------:R-:W-:Y:S02]  /*3210*/  ISETP.GT.OR P5, PT, R124, 0x39, !P5 ;  /* 0x000000397c00780c */ /* 0x000fe40006fa4670 */
[----:B-1----:R-:W-:Y:S02]  /*3220*/  FSEL R134, R199, -INF , !P4 ;  /* 0xff800000c7867808 */ /* 0x002fe40006000000 */
[----:B----4-:R-:W-:Y:S01]  /*3230*/  FSEL R112, R202, -INF , !P2 ;  /* 0xff800000ca707808 */ /* 0x010fe20005000000 */
[----:B------:R-:W1:Y:S01]  /*3240*/  MUFU.TANH R165, R99 ;  /* 0x0000006300a57308 */ /* 0x000e620000002400 */
[----:B--2---:R-:W-:-:S02]  /*3250*/  FSEL R113, R203, -INF , !P0 ;  /* 0xff800000cb717808 */ /* 0x004fc40004000000 */
[----:B------:R-:W-:Y:S02]  /*3260*/  FSEL R105, R168, -INF , !P1 ;  /* 0xff800000a8697808 */ /* 0x000fe40004800000 */
[C---:B------:R-:W-:Y:S02]  /*3270*/  ISETP.GE.AND P4, PT, R215.reuse, RZ, PT ;  /* 0x000000ffd700720c */ /* 0x040fe40003f86270 */
[C---:B------:R-:W-:Y:S01]  /*3280*/  ISETP.GE.AND P2, PT, R215.reuse, 0x1, PT ;  /* 0x00000001d700780c */ /* 0x040fe20003f46270 */
[----:B------:R-:W2:Y:S01]  /*3290*/  MUFU.TANH R164, R100 ;  /* 0x0000006400a47308 */ /* 0x000ea20000002400 */
[C---:B------:R-:W-:Y:S02]  /*32a0*/  ISETP.GE.AND P0, PT, R215.reuse, 0x8, PT ;  /* 0x00000008d700780c */ /* 0x040fe40003f06270 */
[----:B------:R-:W-:Y:S02]  /*32b0*/  ISETP.GE.AND P1, PT, R215, 0x9, PT ;  /* 0x00000009d700780c */ /* 0x000fe40003f26270 */
[----:B---3--:R-:W-:-:S02]  /*32c0*/  FSEL R88, R200, -INF , !P3 ;  /* 0xff800000c8587808 */ /* 0x008fc40005800000 */
[----:B------:R-:W-:Y:S01]  /*32d0*/  FSEL R92, R167, -INF , !P5 ;  /* 0xff800000a75c7808 */ /* 0x000fe20006800000 */
[----:B------:R-:W-:Y:S02]  /*32e0*/  WARPGROUP.DEPBAR.LE gsb0, 0x0 ;  /* 0x00008000000079c5 */ /* 0x000fe40000010000 */
[----:B------:R-:W3:Y:S01]  /*32f0*/  LDS R218, [R218+0x400] ;  /* 0x00040000dada7984 */ /* 0x000ee20000000800 */
[----:B------:R-:W-:Y:S01]  /*3300*/  WARPGROUP.ARRIVE ;  /* 0x00000000000079c5 */ /* 0x000fe20000000000 */
[C---:B------:R-:W-:Y:S01]  /*3310*/  ISETP.GE.AND P3, PT, R215.reuse, 0x10, PT ;  /* 0x00000010d700780c */ /* 0x040fe20003f66270 */
[----:B------:R-:W4:Y:S01]  /*3320*/  MUFU.TANH R163, R101 ;  /* 0x0000006500a37308 */ /* 0x000f220000002400 */
[----:B------:R-:W-:Y:S02]  /*3330*/  ISETP.GE.AND P5, PT, R215, 0x11, PT ;  /* 0x00000011d700780c */ /* 0x000fe40003fa6270 */
[C---:B------:R-:W-:Y:S01]  /*3340*/  ISETP.GT.OR P4, PT, R214.reuse, RZ, !P4 ;  /* 0x000000ffd600720c */ /* 0x040fe20006784670 */
[----:B------:R-:W-:Y:S01]  /*3350*/  HGMMA.64x128x16.F32.BF16 R24, gdesc[UR4], R24, gsb0 ;  /* 0x01e00000041879f0 */ /* 0x000fe20008001818 */
[C---:B------:R-:W-:Y:S01]  /*3360*/  ISETP.GT.OR P2, PT, R214.reuse, 0x1, !P2 ;  /* 0x00000001d600780c */ /* 0x040fe20005744670 */
[----:B------:R-:W-:Y:S01]  /*3370*/  ULDC UR4, c[0x0][0x744] ;  /* 0x0001d10000047ab9 */ /* 0x000fe20000000800 */
[C---:B------:R-:W-:Y:S01]  /*3380*/  ISETP.GT.OR P0, PT, R214.reuse, 0x8, !P0 ;  /* 0x00000008d600780c */ /* 0x040fe20004704670 */
[----:B------:R-:W4:Y:S01]  /*3390*/  MUFU.TANH R160, R104 ;  /* 0x0000006800a07308 */ /* 0x000f220000002400 */
[----:B------:R-:W-:-:S02]  /*33a0*/  ISETP.GT.OR P1, PT, R214, 0x9, !P1 ;  /* 0x00000009d600780c */ /* 0x000fc40004f24670 */
[C---:B------:R-:W-:Y:S02]  /*33b0*/  ISETP.GT.OR P3, PT, R214.reuse, 0x10, !P3 ;  /* 0x00000010d600780c */ /* 0x040fe40005f64670 */
[----:B------:R-:W-:Y:S02]  /*33c0*/  ISETP.GT.OR P5, PT, R214, 0x11, !P5 ;  /* 0x00000011d600780c */ /* 0x000fe40006fa4670 */
[----:B------:R-:W-:Y:S01]  /*33d0*/  FSEL R212, R20, -INF , !P4 ;  /* 0xff80000014d47808 */ /* 0x000fe20006000000 */
[----:B------:R-:W4:Y:S01]  /*33e0*/  MUFU.TANH R156, R108 ;  /* 0x0000006c009c7308 */ /* 0x000f220000002400 */
[C---:B------:R-:W-:Y:S01]  /*33f0*/  FSEL R213, R21.reuse, -INF , !P2 ;  /* 0xff80000015d57808 */ /* 0x040fe20005000000 */
[----:B------:R-:W-:Y:S01]  /*3400*/  FFMA.FTZ R21, -R21, R21, 1 ;  /* 0x3f80000015157423 */ /* 0x000fe20000010115 */
[C---:B------:R-:W-:Y:S01]  /*3410*/  FSEL R219, R23.reuse, -INF , !P0 ;  /* 0xff80000017db7808 */ /* 0x040fe20004000000 */
[----:B------:R-:W-:Y:S01]  /*3420*/  FFMA.FTZ R23, -R23, R23, 1 ;  /* 0x3f80000017177423 */ /* 0x000fe20000010117 */
[----:B------:R-:W-:-:S02]  /*3430*/  FSEL R224, R232, -INF , !P1 ;  /* 0xff800000e8e07808 */ /* 0x000fc40004800000 */
[C---:B------:R-:W-:Y:S01]  /*3440*/  ISETP.GE.AND P4, PT, R215.reuse, 0x18, PT ;  /* 0x00000018d700780c */ /* 0x040fe20003f86270 */
[----:B------:R-:W4:Y:S01]  /*3450*/  MUFU.TANH R155, R109 ;  /* 0x0000006d009b7308 */ /* 0x000f220000002400 */
[C---:B------:R-:W-:Y:S02]  /*3460*/  ISETP.GE.AND P2, PT, R215.reuse, 0x19, PT ;  /* 0x00000019d700780c */ /* 0x040fe40003f46270 */
[C---:B------:R-:W-:Y:S02]  /*3470*/  ISETP.GE.AND P0, PT, R215.reuse, 0x20, PT ;  /* 0x00000020d700780c */ /* 0x040fe40003f06270 */
[----:B------:R-:W-:Y:S02]  /*3480*/  ISETP.GE.AND P1, PT, R215, 0x21, PT ;  /* 0x00000021d700780c */ /* 0x000fe40003f26270 */
[C---:B------:R-:W-:Y:S01]  /*3490*/  FSEL R208, R228.reuse, -INF , !P3 ;  /* 0xff800000e4d07808 */ /* 0x040fe20005800000 */
[----:B------:R1:W-:Y:S01]  /*34a0*/  MUFU.TANH R143, R121 ;  /* 0x00000079008f7308 */ /* 0x0003e20000002400 */
[----:B------:R-:W-:Y:S01]  /*34b0*/  FSEL R206, R237, -INF , !P5 ;  /* 0xff800000edce7808 */ /* 0x000fe20006800000 */
[----:B------:R-:W-:Y:S01]  /*34c0*/  FFMA.FTZ R228, -R228, R228, 1 ;  /* 0x3f800000e4e47423 */ /* 0x000fe200000101e4 */
[----:B------:R-:W-:-:S02]  /*34d0*/  ISETP.GE.AND P3, PT, R215, 0x28, PT ;  /* 0x00000028d700780c */ /* 0x000fc40003f66270 */
[----:B------:R-:W-:Y:S01]  /*34e0*/  ISETP.GE.AND P5, PT, R215, 0x29, PT ;  /* 0x00000029d700780c */ /* 0x000fe20003fa6270 */
[----:B---3--:R-:W-:Y:S01]  /*34f0*/  SHFL.IDX PT, R223, R218, R9, 0x1f ;  /* 0x00001f09dadf7589 */ /* 0x008fe200000e0000 */
[C---:B------:R-:W-:Y:S01]  /*3500*/  ISETP.GT.OR P4, PT, R214.reuse, 0x18, !P4 ;  /* 0x00000018d600780c */ /* 0x040fe20006784670 */
[----:B------:R-:W3:Y:S01]  /*3510*/  MUFU.TANH R162, R102 ;  /* 0x0000006600a27308 */ /* 0x000ee20000002400 */
[C---:B------:R-:W-:Y:S02]  /*3520*/  ISETP.GT.OR P2, PT, R214.reuse, 0x19, !P2 ;  /* 0x00000019d600780c */ /* 0x040fe40005744670 */
[C---:B------:R-:W-:Y:S02]  /*3530*/  ISETP.GT.OR P0, PT, R214.reuse, 0x20, !P0 ;  /* 0x00000020d600780c */ /* 0x040fe40004704670 */
[C---:B------:R-:W-:Y:S02]  /*3540*/  ISETP.GT.OR P1, PT, R214.reuse, 0x21, !P1 ;  /* 0x00000021d600780c */ /* 0x040fe40004f24670 */
[C---:B------:R-:W-:Y:S01]  /*3550*/  ISETP.GT.OR P3, PT, R214.reuse, 0x28, !P3 ;  /* 0x00000028d600780c */ /* 0x040fe20005f64670 */
[----:B------:R2:W-:Y:S01]  /*3560*/  MUFU.TANH R150, R114 ;  /* 0x0000007200967308 */ /* 0x0005e20000002400 */
[----:B------:R-:W-:-:S02]  /*3570*/  ISETP.GT.OR P5, PT, R214, 0x29, !P5 ;  /* 0x00000029d600780c */ /* 0x000fc40006fa4670 */
[----:B------:R-:W-:Y:S02]  /*3580*/  FSEL R204, R236, -INF , !P4 ;  /* 0xff800000eccc7808 */ /* 0x000fe40006000000 */
[----:B------:R-:W-:Y:S02]  /*3590*/  FSEL R139, R234, -INF , !P2 ;  /* 0xff800000ea8b7808 */ /* 0x000fe40005000000 */
[----:B------:R-:W-:Y:S01]  /*35a0*/  FSEL R137, R197, -INF , !P0 ;  /* 0xff800000c5897808 */ /* 0x000fe20004000000 */
[----:B------:R-:W3:Y:S01]  /*35b0*/  MUFU.TANH R161, R103 ;  /* 0x0000006700a17308 */ /* 0x000ee20000002400 */
[----:B------:R-:W-:Y:S02]  /*35c0*/  FSEL R135, R198, -INF , !P1 ;  /* 0xff800000c6877808 */ /* 0x000fe40004800000 */
[C---:B------:R-:W-:Y:S02]  /*35d0*/  ISETP.GE.AND P4, PT, R215.reuse, 0x30, PT ;  /* 0x00000030d700780c */ /* 0x040fe40003f86270 */
[----:B------:R-:W-:-:S02]  /*35e0*/  ISETP.GE.AND P2, PT, R215, 0x31, PT ;  /* 0x00000031d700780c */ /* 0x000fc40003f46270 */
[C---:B------:R-:W-:Y:S01]  /*35f0*/  ISETP.GE.AND P0, PT, R215.reuse, 0x38, PT ;  /* 0x00000038d700780c */ /* 0x040fe20003f06270 */
[----:B------:R-:W3:Y:S01]  /*3600*/  MUFU.TANH R158, R106 ;  /* 0x0000006a009e7308 */ /* 0x000ee20000002400 */
[----:B------:R-:W-:Y:S02]  /*3610*/  ISETP.GE.AND P1, PT, R215, 0x39, PT ;  /* 0x00000039d700780c */ /* 0x000fe40003f26270 */
[----:B------:R-:W-:Y:S02]  /*3620*/  FSEL R132, R201, -INF , !P3 ;  /* 0xff800000c9847808 */ /* 0x000fe40005800000 */
[----:B-1----:R-:W-:Y:S02]  /*3630*/  FSEL R121, R171, -INF , !P5 ;  /* 0xff800000ab797808 */ /* 0x002fe40006800000 */
[C---:B------:R-:W-:Y:S01]  /*3640*/  ISETP.GE.AND P3, PT, R115.reuse, 0x40, PT ;  /* 0x000000407300780c */ /* 0x040fe20003f66270 */
[----:B------:R-:W1:Y:S01]  /*3650*/  MUFU.TANH R157, R107 ;  /* 0x0000006b009d7308 */ /* 0x000e620000002400 */
[----:B------:R-:W-:-:S02]  /*3660*/  ISETP.GE.AND P5, PT, R115, 0x41, PT ;  /* 0x000000417300780c */ /* 0x000fc40003fa6270 */
[C---:B------:R-:W-:Y:S02]  /*3670*/  ISETP.GT.OR P4, PT, R214.reuse, 0x30, !P4 ;  /* 0x00000030d600780c */ /* 0x040fe40006784670 */
[C---:B------:R-:W-:Y:S02]  /*3680*/  ISETP.GT.OR P2, PT, R214.reuse, 0x31, !P2 ;  /* 0x00000031d600780c */ /* 0x040fe40005744670 */
[C---:B------:R-:W-:Y:S01]  /*3690*/  ISETP.GT.OR P0, PT, R214.reuse, 0x38, !P0 ;  /* 0x00000038d600780c */ /* 0x040fe20004704670 */
[----:B------:R4:W-:Y:S01]  /*36a0*/  MUFU.TANH R152, R111 ;  /* 0x0000006f00987308 */ /* 0x0009e20000002400 */
[----:B------:R-:W-:Y:S02]  /*36b0*/  ISETP.GT.OR P1, PT, R214, 0x39, !P1 ;  /* 0x00000039d600780c */ /* 0x000fe40004f24670 */
        /* <DEDUP_REMOVED lines=13> */
[----:B------:R-:W2:Y:S01]  /*3790*/  MUFU.TANH R147, R117 ;  /* 0x0000007500937308 */ /* 0x000ea20000002400 */
[----:B----4-:R-:W-:Y:S02]  /*37a0*/  FSEL R111, R163, -INF , !P5 ;  /* 0xff800000a36f7808 */ /* 0x010fe40006800000 */
[C---:B------:R-:W-:Y:S02]  /*37b0*/  ISETP.GE.AND P3, PT, R115.reuse, 0x58, PT ;  /* 0x000000587300780c */ /* 0x040fe40003f66270 */
[----:B------:R-:W-:-:S02]  /*37c0*/  ISETP.GE.AND P5, PT, R115, 0x59, PT ;  /* 0x000000597300780c */ /* 0x000fc40003fa6270 */
        /* <DEDUP_REMOVED lines=8> */
[----:B------:R-:W-:Y:S02]  /*3850*/  FSEL R95, R160, -INF , !P4 ;  /* 0xff800000a05f7808 */ /* 0x000fe40006000000 */
        /* <DEDUP_REMOVED lines=8> */
[----:B------:R-:W-:Y:S01]  /*38e0*/  ISETP.GE.AND P1, PT, R215, 0x49, PT ;  /* 0x00000049d700780c */ /* 0x000fe20003f26270 */
[----:B------:R-:W-:Y:S02]  /*38f0*/  WARPGROUP.DEPBAR.LE gsb0, 0x0 ;  /* 0x00008000000079c5 */ /* 0x000fe40000010000 */
[----:B------:R-:W-:Y:S01]  /*3900*/  WARPGROUP.ARRIVE ;  /* 0x00000000000079c5 */ /* 0x000fe20000000000 */
[----:B------:R-:W-:Y:S02]  /*3910*/  FSEL R108, R153, -INF , !P3 ;  /* 0xff800000996c7808 */ /* 0x000fe40005800000 */
[----:B------:R-:W-:Y:S01]  /*3920*/  FSEL R103, R151, -INF , !P5 ;  /* 0xff80000097677808 */ /* 0x000fe20006800000 */
[----:B------:R-:W4:Y:S01]  /*3930*/  MUFU.TANH R141, R123 ;  /* 0x0000007b008d7308 */ /* 0x000f220000002400 */
[C---:B------:R-:W-:Y:S01]  /*3940*/  ISETP.GE.AND P3, PT, R215.reuse, 0x50, PT ;  /* 0x00000050d700780c */ /* 0x040fe20003f66270 */
[----:B------:R-:W-:Y:S01]  /*3950*/  HGMMA.64x128x16.F32.BF16 R24, gdesc[UR8], R24, gsb0 ;  /* 0x01e00000081879f0 */ /* 0x000fe20008001818 */
[----:B------:R-:W-:-:S02]  /*3960*/  ISETP.GE.AND P5, PT, R215, 0x51, PT ;  /* 0x00000051d700780c */ /* 0x000fc40003fa6270 */
[C---:B------:R-:W-:Y:S02]  /*3970*/  ISETP.GT.OR P4, PT, R214.reuse, 0x40, !P4 ;  /* 0x00000040d600780c */ /* 0x040fe40006784670 */
[C---:B------:R-:W-:Y:S01]  /*3980*/  ISETP.GT.OR P2, PT, R214.reuse, 0x41, !P2 ;  /* 0x00000041d600780c */ /* 0x040fe20005744670 */
[----:B------:R1:W4:Y:S01]  /*3990*/  MUFU.TANH R5, R126 ;  /* 0x0000007e00057308 */ /* 0x0003220000002400 */
[C---:B------:R-:W-:Y:S02]  /*39a0*/  ISETP.GT.OR P0, PT, R214.reuse, 0x48, !P0 ;  /* 0x00000048d600780c */ /* 0x040fe40004704670 */
[C---:B------:R-:W-:Y:S02]  /*39b0*/  ISETP.GT.OR P1, PT, R214.reuse, 0x49, !P1 ;  /* 0x00000049d600780c */ /* 0x040fe40004f24670 */
[C---:B------:R-:W-:Y:S02]  /*39c0*/  ISETP.GT.OR P3, PT, R214.reuse, 0x50, !P3 ;  /* 0x00000050d600780c */ /* 0x040fe40005f64670 */
[----:B------:R-:W-:Y:S01]  /*39d0*/  ISETP.GT.OR P5, PT, R214, 0x51, !P5 ;  /* 0x00000051d600780c */ /* 0x000fe20006fa4670 */
[----:B------:R2:W-:Y:S01]  /*39e0*/  MUFU.TANH R6, R125 ;  /* 0x0000007d00067308 */ /* 0x0005e20000002400 */
[----:B---3--:R-:W-:Y:S01]  /*39f0*/  FSEL R101, R162, -INF , !P4 ;  /* 0xff800000a2657808 */ /* 0x008fe20006000000 */
[----:B-1----:R-:W-:Y:S01]  /*3a00*/  VIADD R126, R9, 0x8 ;  /* 0x00000008097e7836 */ /* 0x002fe20000000000 */
[----:B------:R-:W-:-:S02]  /*3a10*/  FSEL R93, R161, -INF , !P2 ;  /* 0xff800000a15d7808 */ /* 0x000fc40005000000 */
[----:B------:R-:W-:Y:S02]  /*3a20*/  FSEL R104, R158, -INF , !P0 ;  /* 0xff8000009e687808 */ /* 0x000fe40004000000 */
[----:B------:R-:W-:Y:S01]  /*3a30*/  FSEL R99, R157, -INF , !P1 ;  /* 0xff8000009d637808 */ /* 0x000fe20004800000 */
[----:B------:R-:W-:Y:S01]  /*3a40*/  SHFL.IDX PT, R216, R218, R126, 0x1f ;  /* 0x00001f7edad87589 */ /* 0x000fe200000e0000 */
[C---:B------:R-:W-:Y:S01]  /*3a50*/  ISETP.GE.AND P4, PT, R215.reuse, 0x58, PT ;  /* 0x00000058d700780c */ /* 0x040fe20003f86270 */
[----:B--2---:R-:W-:Y:S01]  /*3a60*/  FMUL.FTZ R125, R128, UR13 ;  /* 0x0000000d807d7c20 */ /* 0x004fe20008410000 */
[----:B------:R-:W-:Y:S01]  /*3a70*/  ISETP.GE.AND P2, PT, R215, 0x59, PT ;  /* 0x00000059d700780c */ /* 0x000fe20003f46270 */
[----:B------:R1:W-:Y:S01]  /*3a80*/  MUFU.TANH R4, R127 ;  /* 0x0000007f00047308 */ /* 0x0003e20000002400 */
[C---:B------:R-:W-:Y:S02]  /*3a90*/  ISETP.GE.AND P0, PT, R115.reuse, 0x60, PT ;  /* 0x000000607300780c */ /* 0x040fe40003f06270 */
[----:B------:R-:W-:-:S02]  /*3aa0*/  ISETP.GE.AND P1, PT, R115, 0x61, PT ;  /* 0x000000617300780c */ /* 0x000fc40003f26270 */
[----:B------:R-:W-:Y:S02]  /*3ab0*/  FSEL R96, R154, -INF , !P3 ;  /* 0xff8000009a607808 */ /* 0x000fe40005800000 */
[----:B------:R-:W-:Y:S01]  /*3ac0*/  FSEL R107, R152, -INF , !P5 ;  /* 0xff800000986b7808 */ /* 0x000fe20006800000 */
[----:B------:R2:W-:Y:S01]  /*3ad0*/  MUFU.TANH R2, R125 ;  /* 0x0000007d00027308 */ /* 0x0005e20000002400 */
[C---:B------:R-:W-:Y:S01]  /*3ae0*/  ISETP.GE.AND P3, PT, R115.reuse, 0x68, PT ;  /* 0x000000687300780c */ /* 0x040fe20003f66270 */
[----:B-1----:R-:W-:Y:S01]  /*3af0*/  FMUL.FTZ R127, R130, UR13 ;  /* 0x0000000d827f7c20 */ /* 0x002fe20008410000 */
[----:B------:R-:W-:Y:S02]  /*3b00*/  ISETP.GE.AND P5, PT, R115, 0x69, PT ;  /* 0x000000697300780c */ /* 0x000fe40003fa6270 */
[C---:B------:R-:W-:Y:S02]  /*3b10*/  ISETP.GT.OR P4, PT, R214.reuse, 0x58, !P4 ;  /* 0x00000058d600780c */ /* 0x040fe40006784670 */
[----:B------:R-:W-:Y:S01]  /*3b20*/  ISETP.GT.OR P2, PT, R214, 0x59, !P2 ;  /* 0x00000059d600780c */ /* 0x000fe20005744670 */
[----:B------:R-:W-:Y:S01]  /*3b30*/  MUFU.TANH R127, R127 ;  /* 0x0000007f007f7308 */ /* 0x000fe20000002400 */
[C---:B------:R-:W-:Y:S01]  /*3b40*/  ISETP.GT.OR P0, PT, R124.reuse, 0x60, !P0 ;  /* 0x000000607c00780c */ /* 0x040fe20004704670 */
[----:B--2---:R-:W-:Y:S01]  /*3b50*/  VIADD R125, R9, 0xc ;  /* 0x0000000c097d7836 */ /* 0x004fe20000000000 */
[----:B------:R-:W-:-:S02]  /*3b60*/  ISETP.GT.OR P1, PT, R124, 0x61, !P1 ;  /* 0x000000617c00780c */ /* 0x000fc40004f24670 */
[C---:B------:R-:W-:Y:S02]  /*3b70*/  ISETP.GT.OR P3, PT, R124.reuse, 0x68, !P3 ;  /* 0x000000687c00780c */ /* 0x040fe40005f64670 */
[----:B------:R-:W-:Y:S01]  /*3b80*/  ISETP.GT.OR P5, PT, R124, 0x69, !P5 ;  /* 0x000000697c00780c */ /* 0x000fe20006fa4670 */
[----:B------:R-:W1:Y:S01]  /*3b90*/  SHFL.IDX PT, R233, R17, R125, 0x1f ;  /* 0x00001f7d11e97589 */ /* 0x000e6200000e0000 */
[----:B------:R-:W-:Y:S01]  /*3ba0*/  FSEL R90, R150, -INF , !P4 ;  /* 0xff800000965a7808 */ /* 0x000fe20006000000 */
[----:B------:R-:W-:Y:S01]  /*3bb0*/  MUFU.TANH R227, R227 ;  /* 0x000000e300e37308 */ /* 0x000fe20000002400 */
[----:B------:R-:W-:Y:S02]  /*3bc0*/  FSEL R110, R149, -INF , !P2 ;  /* 0xff800000956e7808 */ /* 0x000fe40005000000 */
[----:B------:R-:W-:Y:S02]  /*3bd0*/  FSEL R106, R148, -INF , !P0 ;  /* 0xff800000946a7808 */ /* 0x000fe40004000000 */
[----:B------:R-:W-:-:S02]  /*3be0*/  FSEL R94, R147, -INF , !P1 ;  /* 0xff800000935e7808 */ /* 0x000fc40004800000 */
[C---:B------:R-:W-:Y:S01]  /*3bf0*/  ISETP.GE.AND P4, PT, R115.reuse, 0x70, PT ;  /* 0x000000707300780c */ /* 0x040fe20003f86270 */
[----:B------:R-:W-:Y:S01]  /*3c00*/  MUFU.TANH R131, R131 ;  /* 0x0000008300837308 */ /* 0x000fe20000002400 */
[C---:B------:R-:W-:Y:S02]  /*3c10*/  ISETP.GE.AND P2, PT, R115.reuse, 0x71, PT ;  /* 0x000000717300780c */ /* 0x040fe40003f46270 */
[C---:B------:R-:W-:Y:S02]  /*3c20*/  ISETP.GE.AND P0, PT, R115.reuse, 0x78, PT ;  /* 0x000000787300780c */ /* 0x040fe40003f06270 */
[----:B------:R-:W-:Y:S02]  /*3c30*/  ISETP.GE.AND P1, PT, R115, 0x79, PT ;  /* 0x000000797300780c */ /* 0x000fe40003f26270 */
[----:B----4-:R-:W-:Y:S02]  /*3c40*/  FSEL R116, R144, -INF , !P3 ;  /* 0xff80000090747808 */ /* 0x010fe40005800000 */
[----:B------:R-:W-:-:S02]  /*3c50*/  FSEL R115, R143, -INF , !P5 ;  /* 0xff8000008f737808 */ /* 0x000fc40006800000 */
[C---:B------:R-:W-:Y:S02]  /*3c60*/  ISETP.GE.AND P3, PT, R215.reuse, 0x60, PT ;  /* 0x00000060d700780c */ /* 0x040fe40003f66270 */
[----:B------:R-:W-:Y:S01]  /*3c70*/  ISETP.GE.AND P5, PT, R215, 0x61, PT ;  /* 0x00000061d700780c */ /* 0x000fe20003fa6270 */
[----:B-1----:R-:W-:Y:S01]  /*3c80*/  FFMA.FTZ R224, R224, UR4, -R233 ;  /* 0x00000004e0e07c23 */ /* 0x002fe200080108e9 */
[----:B------:R-:W-:Y:S02]  /*3c90*/  ISETP.GT.OR P4, PT, R124, 0x70, !P4 ;  /* 0x000000707c00780c */ /* 0x000fe40006784670 */
[C---:B------:R-:W-:Y:S02]  /*3ca0*/  ISETP.GT.OR P3, PT, R214.reuse, 0x60, !P3 ;  /* 0x00000060d600780c */ /* 0x040fe40005f64670 */
[----:B------:R-:W-:Y:S02]  /*3cb0*/  ISETP.GT.OR P5, PT, R214, 0x61, !P5 ;  /* 0x00000061d600780c */ /* 0x000fe40006fa4670 */
[----:B------:R-:W-:-:S02]  /*3cc0*/  FSEL R118, R140, -INF , !P4 ;  /* 0xff8000008c767808 */ /* 0x000fc40006000000 */
        /* <DEDUP_REMOVED lines=8> */
[C---:B------:R-:W-:Y:S02]  /*3d50*/  ISETP.GT.OR P4, PT, R214.reuse, 0x68, !P4 ;  /* 0x00000068d600780c */ /* 0x040fe40006784670 */
[C---:B------:R-:W-:Y:S02]  /*3d60*/  ISETP.GT.OR P3, PT, R214.reuse, 0x69, !P3 ;  /* 0x00000069d600780c */ /* 0x040fe40005f64670 */
[----:B------:R-:W-:Y:S02]  /*3d70*/  ISETP.GT.OR P5, PT, R214, 0x70, !P5 ;  /* 0x00000070d600780c */ /* 0x000fe40006fa4670 */
[----:B------:R-:W-:-:S02]  /*3d80*/  IADD3 R124, R9, 0x4, RZ ;  /* 0x00000004097c7810 */ /* 0x000fc40007ffe0ff */
[----:B------:R-:W-:Y:S02]  /*3d90*/  FSEL R117, R142, -INF , !P4 ;  /* 0xff8000008e757808 */ /* 0x000fe40006000000 */
[----:B------:R-:W-:Y:S01]  /*3da0*/  FSEL R123, R141, -INF , !P3 ;  /* 0xff8000008d7b7808 */ /* 0x000fe20005800000 */
[----:B------:R-:W1:Y:S01]  /*3db0*/  SHFL.IDX PT, R128, R218, R124, 0x1f ;  /* 0x00001f7cda807589 */ /* 0x000e6200000e0000 */
[----:B------:R-:W-:Y:S02]  /*3dc0*/  FSEL R120, R5, -INF , !P5 ;  /* 0xff80000005787808 */ /* 0x000fe40006800000 */
[C---:B------:R-:W-:Y:S01]  /*3dd0*/  ISETP.GE.AND P4, PT, R215.reuse, 0x71, PT ;  /* 0x00000071d700780c */ /* 0x040fe20003f86270 */
[----:B------:R-:W2:Y:S01]  /*3de0*/  SHFL.IDX PT, R217, R17, R124, 0x1f ;  /* 0x00001f7c11d97589 */ /* 0x000ea200000e0000 */
[C---:B------:R-:W-:Y:S02]  /*3df0*/  ISETP.GE.AND P3, PT, R215.reuse, 0x78, PT ;  /* 0x00000078d700780c */ /* 0x040fe40003f66270 */
[----:B------:R-:W-:-:S02]  /*3e00*/  ISETP.GE.AND P5, PT, R215, 0x79, PT ;  /* 0x00000079d700780c */ /* 0x000fc40003fa6270 */
[----:B------:R-:W3:Y:S01]  /*3e10*/  SHFL.IDX PT, R215, R17, R9, 0x1f ;  /* 0x00001f0911d77589 */ /* 0x000ee200000e0000 */
[C---:B------:R-:W-:Y:S02]  /*3e20*/  ISETP.GT.OR P4, PT, R214.reuse, 0x71, !P4 ;  /* 0x00000071d600780c */ /* 0x040fe40006784670 */
[C---:B------:R-:W-:Y:S02]  /*3e30*/  ISETP.GT.OR P3, PT, R214.reuse, 0x78, !P3 ;  /* 0x00000078d600780c */ /* 0x040fe40005f64670 */
[----:B------:R-:W-:Y:S02]  /*3e40*/  ISETP.GT.OR P5, PT, R214, 0x79, !P5 ;  /* 0x00000079d600780c */ /* 0x000fe40006fa4670 */
        /* <DEDUP_REMOVED lines=9> */
[--C-:B---3--:R-:W-:Y:S01]  /*3ee0*/  FFMA.FTZ R216, R210, UR4, -R215.reuse ;  /* 0x00000004d2d87c23 */ /* 0x108fe200080108d7 */
[----:B------:R-:W-:Y:S01]  /*3ef0*/  FFMA.FTZ R25, R212, UR4, -R215 ;  /* 0x00000004d4197c23 */ /* 0x000fe200080108d7 */
[----:B------:R-:W-:Y:S01]  /*3f00*/  IADD3 R215, R9, 0x10, RZ ;  /* 0x0000001009d77810 */ /* 0x000fe20007ffe0ff */
[----:B------:R-:W-:Y:S01]  /*3f10*/  FADD.FTZ R128, R27, -R128 ;  /* 0x800000801b807221 */ /* 0x000fe20000010000 */
[C---:B------:R-:W-:Y:S01]  /*3f20*/  VIADD R217, R9.reuse, 0x14 ;  /* 0x0000001409d97836 */ /* 0x040fe20000000000 */
[----:B------:R-:W1:Y:S01]  /*3f30*/  SHFL.IDX PT, R28, R17, R126, 0x1f ;  /* 0x00001f7e111c7589 */ /* 0x000e6200000e0000 */
[C---:B------:R-:W-:Y:S01]  /*3f40*/  IADD3 R213, R9.reuse, 0x1c, RZ ;  /* 0x0000001c09d57810 */ /* 0x040fe20007ffe0ff */
[----:B------:R-:W-:-:S02]  /*3f50*/  VIADD R212, R9, 0x18 ;  /* 0x0000001809d47836 */ /* 0x000fc40000000000 */
[--C-:B----4-:R-:W-:Y:S01]  /*3f60*/  FADD.FTZ R210, R29, -R214.reuse ;  /* 0x800000d61dd27221 */ /* 0x110fe20000010000 */
[----:B------:R-:W2:Y:S01]  /*3f70*/  SHFL.IDX PT, R27, R218, R215, 0x1f ;  /* 0x00001fd7da1b7589 */ /* 0x000ea200000e0000 */
[----:B------:R-:W-:Y:S01]  /*3f80*/  FADD.FTZ R214, R31, -R214 ;  /* 0x800000d61fd67221 */ /* 0x000fe20000010000 */
[----:B------:R-:W3:Y:S02]  /*3f90*/  MUFU.EX2 R211, R211 ;  /* 0x000000d300d37308 */ /* 0x000ee40000000800 */
[----:B------:R-:W4:Y:S04]  /*3fa0*/  SHFL.IDX PT, R222, R218, R217, 0x1f ;  /* 0x00001fd9dade7589 */ /* 0x000f2800000e0000 */
[----:B------:R-:W4:Y:S02]  /*3fb0*/  SHFL.IDX PT, R29, R218, R213, 0x1f ;  /* 0x00001fd5da1d7589 */ /* 0x000f2400000e0000 */
[----:B------:R-:W4:Y:S02]  /*3fc0*/  MUFU.EX2 R26, R26 ;  /* 0x0000001a001a7308 */ /* 0x000f240000000800 */
[----:B------:R2:W4:Y:S04]  /*3fd0*/  SHFL.IDX PT, R30, R218, R212, 0x1f ;  /* 0x00001fd4da1e7589 */ /* 0x00052800000e0000 */
[----:B------:R-:W4:Y:S02]  /*3fe0*/  SHFL.IDX PT, R31, R17, R215, 0x1f ;  /* 0x00001fd7111f7589 */ /* 0x000f2400000e0000 */
[----:B------:R-:W4:Y:S01]  /*3ff0*/  MUFU.EX2 R25, R25 ;  /* 0x0000001900197308 */ /* 0x000f220000000800 */
[----:B---3--:R-:W-:Y:S01]  /*4000*/  FMUL.FTZ R221, R211, R221 ;  /* 0x000000ddd3dd7220 */ /* 0x008fe20000410000 */
[--C-:B-1----:R-:W-:Y:S01]  /*4010*/  FFMA.FTZ R24, R220, UR4, -R28.reuse ;  /* 0x00000004dc187c23 */ /* 0x102fe2000801081c */
[----:B------:R-:W-:Y:S01]  /*4020*/  FFMA.FTZ R28, R219, UR4, -R28 ;  /* 0x00000004db1c7c23 */ /* 0x000fe2000801081c */
        /* <DEDUP_REMOVED lines=24> */
[--C-:B-1----:R-:W-:Y:S01]  /*41b0*/  FFMA.FTZ R207, R207, UR4, -R32.reuse ;  /* 0x00000004cfcf7c23 */ /* 0x102fe20008010820 */
[----:B------:R-:W-:-:S03]  /*41c0*/  FFMA.FTZ R32, R206, UR4, -R32 ;  /* 0x00000004ce207c23 */ /* 0x000fc60008010820 */
[----:B------:R1:W-:Y:S01]  /*41d0*/  MUFU.EX2 R18, R31 ;  /* 0x0000001f00127308 */ /* 0x0003e20000000800 */
[----:B------:R-:W-:Y:S01]  /*41e0*/  FFMA.FTZ R206, -R20, R20, 1 ;  /* 0x3f80000014ce7423 */ /* 0x000fe20000010114 */
[----:B---3--:R-:W-:-:S03]  /*41f0*/  FFMA.FTZ R204, R204, UR4, -R33 ;  /* 0x00000004cccc7c23 */ /* 0x008fc60008010821 */
[----:B------:R-:W-:Y:S01]  /*4200*/  FMUL.FTZ R206, R206, R223 ;  /* 0x000000dfcece7220 */ /* 0x000fe20000410000 */
[----:B------:R-:W-:Y:S02]  /*4210*/  FFMA.FTZ R223, -R194, R194, 1 ;  /* 0x3f800000c2df7423 */ /* 0x000fe400000101c2 */
[----:B------:R2:W3:Y:S01]  /*4220*/  MUFU.EX2 R20, R32 ;  /* 0x0000002000147308 */ /* 0x0004e20000000800 */
[----:B-1----:R-:W-:Y:S01]  /*4230*/  FFMA.FTZ R31, R205, UR4, -R33 ;  /* 0x00000004cd1f7c23 */ /* 0x002fe20008010821 */
[----:B----4-:R-:W-:Y:S01]  /*4240*/  FFMA.FTZ R33, R139, UR4, -R34 ;  /* 0x000000048b217c23 */ /* 0x010fe20008010822 */
[----:B------:R-:W-:Y:S01]  /*4250*/  FMUL.FTZ R214, R30, R214 ;  /* 0x000000d61ed67220 */ /* 0x000fe20000410000 */
[----:B------:R-:W1:Y:S01]  /*4260*/  SHFL.IDX PT, R139, R15, R124, 0x1f ;  /* 0x00001f7c0f8b7589 */ /* 0x000e6200000e0000 */
[----:B------:R-:W-:-:S03]  /*4270*/  FFMA.FTZ R205, R134, UR4, -R209 ;  /* 0x0000000486cd7c23 */ /* 0x000fc600080108d1 */
[----:B------:R4:W1:Y:S01]  /*4280*/  MUFU.EX2 R17, R207 ;  /* 0x000000cf00117308 */ /* 0x0008620000000800 */
[----:B--2---:R-:W-:Y:S01]  /*4290*/  FFMA.FTZ R32, -R19, R19, 1 ;  /* 0x3f80000013207423 */ /* 0x004fe20000010113 */
[----:B------:R-:W-:Y:S01]  /*42a0*/  FFMA.FTZ R134, R132, UR4, -R209 ;  /* 0x0000000484867c23 */ /* 0x000fe200080108d1 */
[----:B------:R-:W2:Y:S04]  /*42b0*/  LDL.LU R194, [R1+0x13c] ;  /* 0x00013c0001c27983 */ /* 0x000ea80000300800 */
[----:B------:R-:W1:Y:S01]  /*42c0*/  SHFL.IDX PT, R209, R10, R126, 0x1f ;  /* 0x00001f7e0ad17589 */ /* 0x000e6200000e0000 */
[----:B------:R1:W-:Y:S01]  /*42d0*/  MUFU.EX2 R19, R204 ;  /* 0x000000cc00137308 */ /* 0x0003e20000000800 */
[----:B---3--:R-:W-:Y:S02]  /*42e0*/  FMUL.FTZ R222, R20, R222 ;  /* 0x000000de14de7220 */ /* 0x008fe40000410000 */
        /* <DEDUP_REMOVED lines=35> */
[--C-:B---3--:R-:W-:Y:S01]  /*4520*/  FFMA.FTZ R109, R109, UR4, -R207.reuse ;  /* 0x000000046d6d7c23 */ /* 0x108fe200080108cf */
[----:B------:R-:W-:Y:S01]  /*4530*/  FFMA.FTZ R114, R101, UR4, -R207 ;  /* 0x0000000465727c23 */ /* 0x000fe200080108cf */
[----:B------:R-:W3:Y:S01]  /*4540*/  SHFL.IDX PT, R139, R10, R213, 0x1f ;  /* 0x00001fd50a8b7589 */ /* 0x000ee200000e0000 */
[--C-:B------:R-:W-:Y:S01]  /*4550*/  FFMA.FTZ R101, R93, UR4, -R121.reuse ;  /* 0x000000045d657c23 */ /* 0x100fe20008010879 */
[----:B------:R-:W-:Y:S01]  /*4560*/  FFMA.FTZ R111, R111, UR4, -R121 ;  /* 0x000000046f6f7c23 */ /* 0x000fe20008010879 */
[----:B------:R-:W-:Y:S01]  /*4570*/  FFMA.FTZ R121, R95, UR4, -R209 ;  /* 0x000000045f797c23 */ /* 0x000fe200080108d1 */
[----:B------:R-:W3:Y:S01]  /*4580*/  SHFL.IDX PT, R207, R10, R217, 0x1f ;  /* 0x00001fd90acf7589 */ /* 0x000ee200000e0000 */
        /* <DEDUP_REMOVED lines=9> */
[--C-:B---3--:R-:W-:Y:S01]  /*4620*/  FFMA.FTZ R103, R103, UR4, -R139.reuse ;  /* 0x0000000467677c23 */ /* 0x108fe2000801088b */
        /* <DEDUP_REMOVED lines=11> */
[----:B---3--:R-:W-:Y:S01]  /*46e0*/  FFMA.FTZ R135, R98, UR4, -R207 ;  /* 0x0000000462877c23 */ /* 0x008fe200080108cf */
[----:B------:R-:W-:-:S02]  /*46f0*/  FSEL R207, R227, -INF , !P1 ;  /* 0xff800000e3cf7808 */ /* 0x000fc40004800000 */
[----:B------:R-:W3:Y:S01]  /*4700*/  SHFL.IDX PT, R96, R12, R125, 0x1f ;  /* 0x00001f7d0c607589 */ /* 0x000ee200000e0000 */
        /* <DEDUP_REMOVED lines=14> */
[--C-:B---3--:R-:W-:Y:S01]  /*47f0*/  FFMA.FTZ R115, R115, UR4, -R96.reuse ;  /* 0x0000000473737c23 */ /* 0x108fe20008010860 */
[----:B------:R-:W-:Y:S01]  /*4800*/  FFMA.FTZ R123, R123, UR4, -R96 ;  /* 0x000000047b7b7c23 */ /* 0x000fe20008010860 */
[----:B------:R-:W3:Y:S01]  /*4810*/  MUFU.EX2 R35, R35 ;  /* 0x0000002300237308 */ /* 0x000ee20000000800 */
[--C-:B-1----:R-:W-:Y:S01]  /*4820*/  FFMA.FTZ R137, R94, UR4, -R99.reuse ;  /* 0x000000045e897c23 */ /* 0x102fe20008010863 */
[----:B------:R-:W-:Y:S02]  /*4830*/  FFMA.FTZ R122, R122, UR4, -R99 ;  /* 0x000000047a7a7c23 */ /* 0x000fe40008010863 */
[----:B------:R-:W-:Y:S01]  /*4840*/  SHFL.IDX PT, R99, R12, R217, 0x1f ;  /* 0x00001fd90c637589 */ /* 0x000fe200000e0000 */
[--C-:B------:R-:W-:Y:S01]  /*4850*/  FFMA.FTZ R106, R106, UR4, -R205.reuse ;  /* 0x000000046a6a7c23 */ /* 0x100fe200080108cd */
[----:B------:R-:W-:Y:S02]  /*4860*/  FFMA.FTZ R119, R119, UR4, -R205 ;  /* 0x0000000477777c23 */ /* 0x000fe400080108cd */
[----:B------:R1:W-:Y:S01]  /*4870*/  MUFU.EX2 R96, R112 ;  /* 0x0000007000607308 */ /* 0x0003e20000000800 */
[----:B------:R3:W3:Y:S01]  /*4880*/  SHFL.IDX PT, R205, R12, R213, 0x1f ;  /* 0x00001fd50ccd7589 */ /* 0x0006e200000e0000 */
        /* <DEDUP_REMOVED lines=9> */
[----:B---3--:R1:W-:Y:S01]  /*4920*/  MUFU.EX2 R12, R102 ;  /* 0x00000066000c7308 */ /* 0x0083e20000000800 */
[----:B------:R-:W-:Y:S02]  /*4930*/  FFMA.FTZ R138, -R229, R229, 1 ;  /* 0x3f800000e58a7423 */ /* 0x000fe400000101e5 */
[----:B------:R-:W-:Y:S02]  /*4940*/  FFMA.FTZ R129, R129, UR4, -R97 ;  /* 0x0000000481817c23 */ /* 0x000fe40008010861 */
[----:B------:R-:W-:Y:S02]  /*4950*/  FMUL.FTZ R138, R138, R220 ;  /* 0x000000dc8a8a7220 */ /* 0x000fe40000410000 */
[----:B------:R-:W3:Y:S01]  /*4960*/  SHFL.IDX PT, R220, R221, R215, 0x1f ;  /* 0x00001fd7dddc7589 */ /* 0x000ee200000e0000 */
        /* <DEDUP_REMOVED lines=20> */
[----:B---3--:R-:W-:Y:S01]  /*4ab0*/  FMUL.FTZ R105, R23, R98 ;  /* 0x0000006217697220 */ /* 0x008fe20000410000 */
[----:B------:R-:W-:Y:S01]  /*4ac0*/  FSEL R23, R131, -INF , !P5 ;  /* 0xff80000083177808 */ /* 0x000fe20006800000 */
[----:B------:R3:W-:Y:S04]  /*4ad0*/  MUFU.EX2 R98, R101 ;  /* 0x0000006500627308 */ /* 0x0007e80000000800 */
[----:B------:R-:W-:-:S04]  /*4ae0*/  FFMA.FTZ R205, R23, UR4, -R205 ;  /* 0x0000000417cd7c23 */ /* 0x000fc800080108cd */
[----:B------:R4:W-:Y:S01]  /*4af0*/  MUFU.EX2 R23, R114 ;  /* 0x0000007200177308 */ /* 0x0009e20000000800 */
[----:B---3--:R-:W-:Y:S02]  /*4b00*/  FMUL.FTZ R101, R235, R36 ;  /* 0x00000024eb657220 */ /* 0x008fe40000410000 */
[----:B------:R-:W-:Y:S05]  /*4b10*/  SHFL.IDX PT, R36, R221, R212, 0x1f ;  /* 0x00001fd4dd247589 */ /* 0x000fea00000e0000 */
[----:B------:R-:W3:Y:S01]  /*4b20*/  MUFU.EX2 R34, R34 ;  /* 0x0000002200227308 */ /* 0x000ee20000000800 */
        /* <DEDUP_REMOVED lines=15> */
[----:B------:R-:W2:Y:S08]  /*4c20*/  MUFU.EX2 R100, R100 ;  /* 0x0000006400647308 */ /* 0x000eb00000000800 */
        /* <DEDUP_REMOVED lines=45> */
[----:B------:R-:W2:Y:S01]  /*4f00*/  SHFL.IDX PT, R214, R41, R9, 0x1f ;  /* 0x00001f0929d67589 */ /* 0x000ea200000e0000 */
[----:B------:R-:W-:Y:S01]  /*4f10*/  FFMA.FTZ R46, -R195, R195, 1 ;  /* 0x3f800000c32e7423 */ /* 0x000fe200000101c3 */
[----:B---3--:R-:W-:Y:S01]  /*4f20*/  FMUL.FTZ R40, R34, R40 ;  /* 0x0000002822287220 */ /* 0x008fe20000410000 */
[----:B------:R-:W-:Y:S01]  /*4f30*/  FMUL.FTZ R49, R49, R210 ;  /* 0x000000d231317220 */ /* 0x000fe20000410000 */
[----:B------:R-:W-:Y:S01]  /*4f40*/  SHFL.IDX PT, R218, R41, R212, 0x1f ;  /* 0x00001fd429da7589 */ /* 0x000fe200000e0000 */
[----:B------:R-:W-:Y:S01]  /*4f50*/  FMUL.FTZ R220, R90, R220 ;  /* 0x000000dc5adc7220 */ /* 0x000fe20000410000 */
[----:B------:R-:W-:Y:S01]  /*4f60*/  FMUL.FTZ R46, R46, R40 ;  /* 0x000000282e2e7220 */ /* 0x000fe20000410000 */
[----:B------:R-:W-:Y:S01]  /*4f70*/  MUFU.EX2 R116, R116 ;  /* 0x0000007400747308 */ /* 0x000fe20000000800 */
[----:B------:R-:W3:Y:S01]  /*4f80*/  SHFL.IDX PT, R210, R41, R124, 0x1f ;  /* 0x00001f7c29d27589 */ /* 0x000ee200000e0000 */
        /* <DEDUP_REMOVED lines=26> */
[--C-:B--2---:R-:W-:Y:S01]  /*5130*/  FADD.FTZ R56, R56, -R214.reuse ;  /* 0x800000d638387221 */ /* 0x104fe20000010000 */
[----:B------:R-:W-:Y:S01]  /*5140*/  FMUL.FTZ R54, R54, R53 ;  /* 0x0000003536367220 */ /* 0x000fe20000410000 */
[----:B------:R-:W-:Y:S01]  /*5150*/  FADD.FTZ R58, R58, -R214 ;  /* 0x800000d63a3a7221 */ /* 0x000fe20000010000 */
[----:B------:R-:W1:Y:S01]  /*5160*/  SHFL.IDX PT, R62, R63, R9, 0x1f ;  /* 0x00001f093f3e7589 */ /* 0x000e6200000e0000 */
[----:B------:R-:W-:Y:S01]  /*5170*/  FMUL.FTZ R53, R36, R55 ;  /* 0x0000003724357220 */ /* 0x000fe20000410000 */
[----:B---3--:R-:W-:Y:S01]  /*5180*/  FADD.FTZ R57, R57, -R210 ;  /* 0x800000d239397221 */ /* 0x008fe20000010000 */
        /* <DEDUP_REMOVED lines=151> */
[----:B------:R-:W-:Y:S01]  /*5b00*/  FMUL.FTZ R73, R137, R73 ;  /* 0x0000004989497220 */ /* 0x000fe20000410000 */
[----:B------:R-:W-:-:S03]  /*5b10*/  FMUL.FTZ R66, R66, R36 ;  /* 0x0000002442427220 */ /* 0x000fc60000410000 */
[----:B------:R-:W-:Y:S01]  /*5b20*/  FMUL.FTZ R124, R124, R73 ;  /* 0x000000497c7c7220 */ /* 0x000fe20000410000 */
[----:B------:R-:W-:Y:S01]  /*5b30*/  FMUL.FTZ R73, R116, R76 ;  /* 0x0000004c74497220 */ /* 0x000fe20000410000 */
[----:B------:R-:W-:-:S03]  /*5b40*/  FMUL.FTZ R36, R122, R75 ;  /* 0x0000004b7a247220 */ /* 0x000fc60000410000 */
[----:B------:R-:W-:Y:S01]  /*5b50*/  FMUL.FTZ R210, R210, R73 ;  /* 0x00000049d2d27220 */ /* 0x000fe20000410000 */
[----:B------:R-:W-:Y:S01]  /*5b60*/  FMUL.FTZ R73, R130, R84 ;  /* 0x0000005482497220 */ /* 0x000fe20000410000 */
[----:B------:R-:W-:Y:S01]  /*5b70*/  FMUL.FTZ R121, R121, R36 ;  /* 0x0000002479797220 */ /* 0x000fe20000410000 */
[----:B------:R-:W-:Y:S01]  /*5b80*/  FMUL.FTZ R36, R113, R81 ;  /* 0x0000005171247220 */ /* 0x000fe20000410000 */
[----:B------:R-:W-:Y:S01]  /*5b90*/  FMUL.FTZ R221, R132, R221 ;  /* 0x000000dd84dd7220 */ /* 0x000fe20000410000 */
[----:B------:R-:W-:Y:S01]  /*5ba0*/  FMUL.FTZ R218, R218, R73 ;  /* 0x00000049dada7220 */ /* 0x000fe20000410000 */
[----:B---3--:R-:W-:Y:S01]  /*5bb0*/  FMUL.FTZ R86, R129, R86 ;  /* 0x0000005681567220 */ /* 0x008fe20000410000 */
[----:B------:R-:W-:Y:S01]  /*5bc0*/  F2FP.BF16.F32.PACK_AB R73, R51, R11 ;  /* 0x0000000b3349723e */ /* 0x000fe200000010ff */
        /* <DEDUP_REMOVED lines=69> */
[----:B--2---:R-:W-:-:S04]  /*6020*/  IMAD R11, R0, 0x4000, R220 ;  /* 0x00004000000b7824 */ /* 0x004fc800078e02dc */
        /* <DEDUP_REMOVED lines=76> */
[----:B------:R-:W-:-:S05]  /*64f0*/  IADD3 R40, R16, 0x20c00, RZ ;  /* 0x00020c0010287810 */ /* 0x000fca0007ffe0ff */
[----:B---3--:R-:W-:-:S05]  /*6500*/  IMAD R10, R14, 0x2000, R40 ;  /* 0x000020000e0a7824 */ /* 0x008fca00078e0228 */
        /* <DEDUP_REMOVED lines=70> */
.L_x_1707:
        /* <DEDUP_REMOVED lines=68> */
.L_x_1708:
        /* <DEDUP_REMOVED lines=12> */
.L_x_1698:
[----:B------:R-:W2:Y:S01]  /*6e70*/  S2UR UR6, SR_CTAID.X ;  /* 0x00000000000679c3 */ /* 0x000ea20000002500 */
[----:B------:R-:W-:Y:S01]  /*6e80*/  UIADD3 UR4, UR41, -UR40, URZ ;  /* 0x8000002829047290 */ /* 0x000fe2000fffe03f */
[----:B------:R-:W-:-:S03]  /*6e90*/  ULDC UR5, c[0x0][0x748] ;  /* 0x0001d20000057ab9 */ /* 0x000fc60000000800 */
[----:B--2---:R-:W-:-:S04]  /*6ea0*/  ULEA UR4, UR6, UR4, 0x7 ;  /* 0x0000000406047291 */ /* 0x004fc8000f8e383f */
[----:B------:R-:W-:-:S04]  /*6eb0*/  UIADD3 UR4, UR4, UR5, URZ ;  /* 0x0000000504047290 */ /* 0x000fc8000fffe03f */
[----:B------:R-:W-:-:S04]  /*6ec0*/  USHF.R.S32.HI UR5, URZ, 0x1f, UR4 ;  /* 0x0000001f3f057899 */ /* 0x000fc80008011404 */
[----:B------:R-:W-:-:S04]  /*6ed0*/  ULEA.HI UR5, UR5, UR4, URZ, 0x7 ;  /* 0x0000000405057291 */ /* 0x000fc8000f8f383f */
[----:B------:R-:W-:-:S06]  /*6ee0*/  USHF.R.S32.HI UR5, URZ, 0x7, UR5 ;  /* 0x000000073f057899 */ /* 0x000fcc0008011405 */
[----:B------:R-:W-:-:S04]  /*6ef0*/  MOV R5, UR5 ;  /* 0x0000000500057c02 */ /* 0x000fc80008000f00 */
        /* <DEDUP_REMOVED lines=8> */
[----:B------:R-:W-:Y:S01]  /*6f80*/  UIMAD UR4, UR6, -0x80, UR40 ;  /* 0xffffff80060478a4 */ /* 0x000fe2000f8e0228 */
[----:B------:R-:W-:Y:S01]  /*6f90*/  IMAD.MOV.U32 R23, RZ, RZ, 0x40000040 ;  /* 0x40000040ff177424 */ /* 0x000fe200078e00ff */
[----:B------:R-:W-:Y:S01]  /*6fa0*/  MOV R21, 0x40000040 ;  /* 0x4000004000157802 */ /* 0x000fe20000000f00 */
[----:B------:R-:W5:Y:S01]  /*6fb0*/  S2R R5, SR_TID.X ;  /* 0x0000000000057919 */ /* 0x000f620000002100 */
[----:B------:R-:W-:Y:S01]  /*6fc0*/  IMAD.MOV.U32 R19, RZ, RZ, 0x40000040 ;  /* 0x40000040ff137424 */ /* 0x000fe200078e00ff */
[----:B------:R-:W1:Y:S01]  /*6fd0*/  S2R R13, SR_TID.X ;  /* 0x00000000000d7919 */ /* 0x000e620000002100 */
[----:B-----5:R-:W-:-:S02]  /*6fe0*/  VIADD R7, R5, 0xffffff80 ;  /* 0xffffff8005077836 */ /* 0x020fc40000000000 */
[C---:B-1----:R-:W-:Y:S02]  /*6ff0*/  VIADD R15, R13.reuse, 0xffffff80 ;  /* 0xffffff800d0f7836 */ /* 0x042fe40000000000 */
[----:B------:R-:W-:-:S03]  /*7000*/  VIADD R17, R13, 0xffffff80 ;  /* 0xffffff800d117836 */ /* 0x000fc60000000000 */
[----:B------:R-:W-:-:S04]  /*7010*/  SHF.R.S32.HI R15, RZ, 0x1f, R15 ;  /* 0x0000001fff0f7819 */ /* 0x000fc8000001140f */
[----:B------:R-:W-:-:S04]  /*7020*/  LEA.HI R15, R15, R17, RZ, 0x7 ;  /* 0x000000110f0f7211 */ /* 0x000fc800078f38ff */
[----:B------:R-:W-:-:S04]  /*7030*/  SHF.R.S32.HI R15, RZ, 0x7, R15 ;  /* 0x00000007ff0f7819 */ /* 0x000fc8000001140f */
[----:B------:R-:W-:Y:S01]  /*7040*/  LEA.HI R13, R15, R15, RZ, 0x1 ;  /* 0x0000000f0f0d7211 */ /* 0x000fe200078f08ff */
        /* <DEDUP_REMOVED lines=11> */
[----:B------:R-:W-:Y:S02]  /*7100*/  MOV R12, UR4 ;  /* 0x00000004000c7c02 */ /* 0x000fe40008000f00 */
[----:B------:R-:W-:Y:S02]  /*7110*/  LEA.HI R5, R8, R11, RZ, 0x3 ;  /* 0x0000000b08057211 */ /* 0x000fe400078f18ff */
[----:B------:R-:W-:Y:S01]  /*7120*/  IADD3 R8, R7, -R6, RZ ;  /* 0x8000000607087210 */ /* 0x000fe20007ffe0ff */
[----:B------:R-:W-:Y:S01]  /*7130*/  IMAD R6, R9, -0x10, R12 ;  /* 0xfffffff009067824 */ /* 0x000fe200078e020c */
[----:B------:R-:W-:Y:S01]  /*7140*/  LOP3.LUT R12, R5, 0xfffffff8, RZ, 0xc0, !PT ;  /* 0xfffffff8050c7812 */ /* 0x000fe200078ec0ff */
[----:B------:R-:W-:Y:S01]  /*7150*/  IMAD.IADD R7, R7, 0x1, -R10 ;  /* 0x0000000107077824 */ /* 0x000fe200078e0a0a */
[----:B------:R-:W-:-:S02]  /*7160*/  SHF.R.S32.HI R9, RZ, 0x1f, R8 ;  /* 0x0000001fff097819 */ /* 0x000fc40000011408 */
[----:B------:R-:W-:Y:S02]  /*7170*/  IADD3 R6, R6, R12, -R11 ;  /* 0x0000000c06067210 */ /* 0x000fe40007ffe80b */
[CC--:B------:R-:W-:Y:S02]  /*7180*/  LEA.HI R11, R9.reuse, R8.reuse, RZ, 0x3 ;  /* 0x00000008090b7211 */ /* 0x0c0fe400078f18ff */
[----:B------:R-:W-:Y:S02]  /*7190*/  LEA.HI R12, R9, R8, RZ, 0x2 ;  /* 0x00000008090c7211 */ /* 0x000fe400078f10ff */
[----:B------:R-:W-:Y:S02]  /*71a0*/  LOP3.LUT R5, R13, 0xfffffffe, RZ, 0xc0, !PT ;  /* 0xfffffffe0d057812 */ /* 0x000fe400078ec0ff */
[--C-:B------:R-:W-:Y:S02]  /*71b0*/  SHF.R.S32.HI R9, RZ, 0x3, R11.reuse ;  /* 0x00000003ff097819 */ /* 0x100fe4000001140b */
[----:B------:R-:W-:Y:S01]  /*71c0*/  SHF.R.S32.HI R14, RZ, 0x1f, R11 ;  /* 0x0000001fff0e7819 */ /* 0x000fe2000001140b */
[----:B------:R-:W-:Y:S01]  /*71d0*/  IMAD.IADD R5, R15, 0x1, -R5 ;  /* 0x000000010f057824 */ /* 0x000fe200078e0a05 */
[----:B------:R-:W-:-:S02]  /*71e0*/  SHF.R.S32.HI R11, RZ, 0x2, R12 ;  /* 0x00000002ff0b7819 */ /* 0x000fc4000001140c */
[----:B------:R-:W-:Y:S01]  /*71f0*/  LEA.HI R14, R14, R9, RZ, 0x4 ;  /* 0x000000090e0e7211 */ /* 0x000fe200078f20ff */
[----:B------:R-:W-:Y:S01]  /*7200*/  IMAD R8, R5, -0x40, R6 ;  /* 0xffffffc005087824 */ /* 0x000fe200078e0206 */
[----:B------:R-:W-:Y:S01]  /*7210*/  LEA.HI R12, R12, R11, RZ, 0x1 ;  /* 0x0000000b0c0c7211 */ /* 0x000fe200078f08ff */
[C---:B------:R-:W-:Y:S01]  /*7220*/  VIADD R13, R11.reuse, 0x10 ;  /* 0x000000100b0d7836 */ /* 0x040fe20000000000 */
[----:B------:R-:W-:Y:S01]  /*7230*/  LOP3.LUT R14, R14, 0x1ffffff0, RZ, 0xc0, !PT ;  /* 0x1ffffff00e0e7812 */ /* 0x000fe200078ec0ff */
[C---:B------:R-:W-:Y:S01]  /*7240*/  VIADD R15, R11.reuse, 0x18 ;  /* 0x000000180b0f7836 */ /* 0x040fe20000000000 */
[----:B------:R-:W-:Y:S02]  /*7250*/  IADD3 R5, R11, 0x8, RZ ;  /* 0x000000080b057810 */ /* 0x000fe40007ffe0ff */
[----:B------:R-:W-:Y:S01]  /*7260*/  LOP3.LUT R12, R12, 0xfffffffe, RZ, 0xc0, !PT ;  /* 0xfffffffe0c0c7812 */ /* 0x000fe200078ec0ff */
[----:B------:R-:W-:Y:S01]  /*7270*/  IMAD.IADD R9, R9, 0x1, -R14 ;  /* 0x0000000109097824 */ /* 0x000fe200078e0a0e */
[----:B------:R-:W-:-:S02]  /*7280*/  LEA.HI R6, R5, R5, RZ, 0x1 ;  /* 0x0000000505067211 */ /* 0x000fc400078f08ff */
[----:B------:R-:W-:Y:S02]  /*7290*/  IADD3 R12, R11, -R12, RZ ;  /* 0x8000000c0b0c7210 */ /* 0x000fe40007ffe0ff */
[----:B------:R-:W-:Y:S02]  /*72a0*/  LOP3.LUT R10, R6, 0xfffffffe, RZ, 0xc0, !PT ;  /* 0xfffffffe060a7812 */ /* 0x000fe400078ec0ff */
[----:B------:R-:W-:Y:S02]  /*72b0*/  LEA R11, R9, R12, 0x3 ;  /* 0x0000000c090b7211 */ /* 0x000fe400078e18ff */
[----:B------:R-:W-:Y:S01]  /*72c0*/  LEA.HI R9, R13, R13, RZ, 0x1 ;  /* 0x0000000d0d097211 */ /* 0x000fe200078f08ff */
[----:B------:R-:W-:Y:S01]  /*72d0*/  IMAD.IADD R10, R5, 0x1, -R10 ;  /* 0x00000001050a7824 */ /* 0x000fe200078e0a0a */
[--C-:B------:R-:W-:Y:S01]  /*72e0*/  SHF.R.S32.HI R5, RZ, 0x1, R6.reuse ;  /* 0x00000001ff057819 */ /* 0x100fe20000011406 */
[----:B------:R1:W-:Y:S01]  /*72f0*/  STL [R1+0x54], R11 ;  /* 0x0000540b01007387 */ /* 0x0003e20000100800 */
[----:B------:R-:W-:-:S02]  /*7300*/  SHF.R.S32.HI R6, RZ, 0x1f, R6 ;  /* 0x0000001fff067819 */ /* 0x000fc40000011406 */
[--C-:B------:R-:W-:Y:S02]  /*7310*/  SHF.R.S32.HI R14, RZ, 0x1f, R9.reuse ;  /* 0x0000001fff0e7819 */ /* 0x100fe40000011409 */
[----:B------:R-:W-:Y:S02]  /*7320*/  LEA.HI R17, R15, R15, RZ, 0x1 ;  /* 0x0000000f0f117211 */ /* 0x000fe400078f08ff */
[----:B------:R-:W-:Y:S02]  /*7330*/  LOP3.LUT R12, R9, 0xfffffffe, RZ, 0xc0, !PT ;  /* 0xfffffffe090c7812 */ /* 0x000fe400078ec0ff */
[----:B------:R-:W-:Y:S02]  /*7340*/  LEA.HI R6, R6, R5, RZ, 0x4 ;  /* 0x0000000506067211 */ /* 0x000fe400078f20ff */
[----:B-1----:R-:W-:Y:S01]  /*7350*/  SHF.R.S32.HI R11, RZ, 0x1, R9 ;  /* 0x00000001ff0b7819 */ /* 0x002fe20000011409 */
[----:B------:R-:W-:Y:S01]  /*7360*/  IMAD.IADD R12, R13, 0x1, -R12 ;  /* 0x000000010d0c7824 */ /* 0x000fe200078e0a0c */
[----:B------:R-:W-:-:S02]  /*7370*/  SHF.R.S32.HI R9, RZ, 0x1, R17 ;  /* 0x00000001ff097819 */ /* 0x000fc40000011411 */
[----:B------:R-:W-:Y:S02]  /*7380*/  LEA.HI R14, R14, R11, RZ, 0x4 ;  /* 0x0000000b0e0e7211 */ /* 0x000fe400078f20ff */
[----:B------:R-:W-:Y:S02]  /*7390*/  SHF.R.S32.HI R18, RZ, 0x1f, R17 ;  /* 0x0000001fff127819 */ /* 0x000fe40000011411 */
[----:B------:R-:W-:Y:S02]  /*73a0*/  LOP3.LUT R6, R6, 0x1ffffff0, RZ, 0xc0, !PT ;  /* 0x1ffffff006067812 */ /* 0x000fe400078ec0ff */
[----:B------:R-:W-:Y:S02]  /*73b0*/  LOP3.LUT R14, R14, 0x1ffffff0, RZ, 0xc0, !PT ;  /* 0x1ffffff00e0e7812 */ /* 0x000fe400078ec0ff */
[----:B------:R-:W-:Y:S02]  /*73c0*/  LEA.HI R13, R18, R9, RZ, 0x4 ;  /* 0x00000009120d7211 */ /* 0x000fe400078f20ff */
[----:B------:R-:W-:Y:S01]  /*73d0*/  IADD3 R5, R5, -R6, RZ ;  /* 0x8000000605057210 */ /* 0x000fe20007ffe0ff */
[----:B------:R-:W-:Y:S01]  /*73e0*/  IMAD.IADD R11, R11, 0x1, -R14 ;  /* 0x000000010b0b7824 */ /* 0x000fe200078e0a0e */
[----:B------:R-:W-:Y:S01]  /*73f0*/  LOP3.LUT R18, R17, 0xfffffffe, RZ, 0xc0, !PT ;  /* 0xfffffffe11127812 */ /* 0x000fe200078ec0ff */
[----:B------:R-:W-:Y:S01]  /*7400*/  IMAD R6, R22, 0x2000, R16 ;  /* 0x0000200016067824 */ /* 0x000fe200078e0210 */
[----:B------:R-:W-:Y:S01]  /*7410*/  LOP3.LUT R20, R13, 0x1ffffff0, RZ, 0xc0, !PT ;  /* 0x1ffffff00d147812 */ /* 0x000fe200078ec0ff */
[----:B------:R-:W-:Y:S01]  /*7420*/  IMAD R10, R5, 0x8, R10 ;  /* 0x00000008050a7824 */ /* 0x000fe200078e020a */
[----:B------:R-:W-:Y:S01]  /*7430*/  LEA R5, R11, R12, 0x3 ;  /* 0x0000000c0b057211 */ /* 0x000fe200078e18ff */
[----:B------:R-:W-:Y:S01]  /*7440*/  IMAD.IADD R18, R15, 0x1, -R18 ;  /* 0x000000010f127824 */ /* 0x000fe200078e0a12 */
[----:B------:R-:W-:Y:S01]  /*7450*/  IADD3 R9, R9, -R20, RZ ;  /* 0x8000001409097210 */ /* 0x000fe20007ffe0ff */
[----:B------:R-:W-:Y:S01]  /*7460*/  IMAD.MOV.U32 R11, RZ, RZ, 0x40000040 ;  /* 0x40000040ff0b7424 */ /* 0x000fe200078e00ff */
[----:B------:R1:W-:Y:S01]  /*7470*/  STL [R1+0x4c], R10 ;  /* 0x00004c0a01007387 */ /* 0x0003e20000100800 */
[----:B------:R-:W-:Y:S01]  /*7480*/  IMAD.MOV.U32 R15, RZ, RZ, 0x40000040 ;  /* 0x40000040ff0f7424 */ /* 0x000fe200078e00ff */
[----:B------:R-:W-:-:S02]  /*7490*/  MOV R13, 0x40000040 ;  /* 0x40000040000d7802 */ /* 0x000fc40000000f00 */
[----:B------:R2:W-:Y:S01]  /*74a0*/  STL [R1+0x48], R5 ;  /* 0x0000480501007387 */ /* 0x0005e20000100800 */
[----:B-1----:R-:W-:Y:S02]  /*74b0*/  IMAD R10, R9, 0x8, R18 ;  /* 0x00000008090a7824 */ /* 0x002fe400078e0212 */
[C---:B------:R-:W-:Y:S01]  /*74c0*/  VIADD R9, R6.reuse, 0x4000 ;  /* 0x0000400006097836 */ /* 0x040fe20000000000 */
[----:B--2---:R-:W-:Y:S02]  /*74d0*/  IADD3 R5, R6, 0x20c00, RZ ;  /* 0x00020c0006057810 */ /* 0x004fe40007ffe0ff */
[----:B------:R1:W-:Y:S01]  /*74e0*/  STL [R1+0x44], R10 ;  /* 0x0000440a01007387 */ /* 0x0003e20000100800 */
        /* <DEDUP_REMOVED lines=31> */
.L_x_1721:
[----:B------:R-:W-:-:S05]  /*76e0*/  IMAD.U32 R5, RZ, RZ, UR36 ;  /* 0x00000024ff057e24 */ /* 0x000fca000f8e00ff */
[----:B------:R-:W-:-:S04]  /*76f0*/  LOP3.LUT R5, R5, 0x1, RZ, 0xfc, !PT ;  /* 0x0000000105057812 */ /* 0x000fc800078efcff */
[----:B------:R-:W-:-:S13]  /*7700*/  ISETP.NE.AND P0, PT, R5, 0x3, PT ;  /* 0x000000030500780c */ /* 0x000fda0003f05270 */
[----:B------:R-:W-:Y:S05]  /*7710*/  @!P0 BRA `(.L_x_1711) ;  /* 0x0000000000048947 */ /* 0x000fea0003800000 */
[----:B------:R-:W-:Y:S01]  /*7720*/  BPT.TRAP 0x1 ;  /* 0x000000040000795c */ /* 0x000fe20000300000 */
.L_x_1711:
[----:B------:R-:W-:Y:S02]  /*7730*/  LEA R6, R0, R16, 0x3 ;  /* 0x0000001000067211 */ /* 0x000fe400078e18ff */
[----:B--2---:R-:W-:-:S04]  /*7740*/  SHF.L.U32 R23, R4, 0x1f, RZ ;  /* 0x0000001f04177819 */ /* 0x004fc800000006ff */
[----:B------:R1:W2:Y:S01]  /*7750*/  SYNCS.PHASECHK.TRANS64.TRYWAIT P1, [R6+URZ+0x30c10], R23 ;  /* 0x030c1017060075a7 */ /* 0x0002a2000802017f */
[----:B------:R-:W-:Y:S05]  /*7760*/  @!P0 BRA `(.L_x_1712) ;  /* 0x0000000000048947 */ /* 0x000fea0003800000 */
[----:B------:R-:W-:Y:S01]  /*7770*/  BPT.TRAP 0x1 ;  /* 0x000000040000795c */ /* 0x000fe20000300000 */
.L_x_1712:
[----:B------:R-:W-:-:S05]  /*7780*/  VIADD R5, R16, 0x10000 ;  /* 0x0001000010057836 */ /* 0x000fca0000000000 */
[----:B------:R-:W-:-:S04]  /*7790*/  SHF.R.U32.HI R5, RZ, 0x4, R5 ;  /* 0x00000004ff057819 */ /* 0x000fc80000011605 */
[----:B------:R-:W-:-:S04]  /*77a0*/  LOP3.LUT R5, R5, 0x3fff, RZ, 0xc0, !PT ;  /* 0x00003fff05057812 */ /* 0x000fc800078ec0ff */
[----:B------:R-:W-:Y:S01]  /*77b0*/  LOP3.LUT R9, R5, 0x10000, RZ, 0xfc, !PT ;  /* 0x0001000005097812 */ /* 0x000fe200078efcff */
[----:B--2---:R-:W-:Y:S06]  /*77c0*/  @P1 BRA `(.L_x_1713) ;  /* 0x0000000000081947 */ /* 0x004fec0003800000 */
[----:B------:R-:W2:Y:S02]  /*77d0*/  SYNCS.PHASECHK.TRANS64.TRYWAIT P1, [R6+URZ+0x30c10], R23 ;  /* 0x030c1017060075a7 */ /* 0x000ea4000802017f */
[----:B--2---:R-:W-:Y:S05]  /*77e0*/  @!P1 BRA `(.L_x_1714) ;  /* 0x000000f400f89947 */ /* 0x004fea0003800000 */
.L_x_1713:
        /* <DEDUP_REMOVED lines=63> */
.L_x_1715:
[----:B------:R1:W1:Y:S01]  /*7be0*/  SYNCS.PHASECHK.TRANS64.TRYWAIT P1, [R6+URZ+0x30c30], R23 ;  /* 0x030c3017060075a7 */ /* 0x000262000802017f */
[----:B------:R-:W-:Y:S05]  /*7bf0*/  @!P0 BRA `(.L_x_1716) ;  /* 0x0000000000048947 */ /* 0x000fea0003800000 */
[----:B------:R-:W-:Y:S01]  /*7c00*/  BPT.TRAP 0x1 ;  /* 0x000000040000795c */ /* 0x000fe20000300000 */
.L_x_1716:
[----:B-1----:R-:W-:Y:S05]  /*7c10*/  @P1 BRA `(.L_x_1717) ;  /* 0x0000000000081947 */ /* 0x002fea0003800000 */
[----:B------:R-:W1:Y:S02]  /*7c20*/  SYNCS.PHASECHK.TRANS64.TRYWAIT P1, [R6+URZ+0x30c30], R23 ;  /* 0x030c3017060075a7 */ /* 0x000e64000802017f */
[----:B-1----:R-:W-:Y:S05]  /*7c30*/  @!P1 BRA `(.L_x_1718) ;  /* 0x000000f000f89947 */ /* 0x002fea0003800000 */
.L_x_1717:
        /* <DEDUP_REMOVED lines=954> */
.L_x_1719:
        /* <DEDUP_REMOVED lines=70> */
.L_x_1720:
        /* <DEDUP_REMOVED lines=12> */
.L_x_1710:
[----:B------:R-:W-:-:S06]  /*bd00*/  UISETP.GE.AND UP0, UPT, UR43, UR42, UPT ;  /* 0x0000002a2b00728c */ /* 0x000fcc000bf06270 */
[----:B------:R-:W-:-:S13]  /*bd10*/  PLOP3.LUT P0, PT, PT, PT, UP0, 0x80, 0x0 ;  /* 0x000000000000781c */ /* 0x000fda0003f0f008 */
[----:B------:R-:W-:Y:S05]  /*bd20*/  @P0 BRA `(.L_x_1722) ;  /* 0x0000005800200947 */ /* 0x000fea0003800000 */
[----:B------:R-:W2:Y:S04]  /*bd30*/  LDL.LU R12, [R1+0x68] ;  /* 0x00006800010c7983 */ /* 0x000ea80000300800 */
[----:B------:R-:W3:Y:S01]  /*bd40*/  LDL.LU R20, [R1+0x50] ;  /* 0x0000500001147983 */ /* 0x000ee20000300800 */
[----:B------:R-:W4:Y:S01]  /*bd50*/  S2R R5, SR_TID.X ;  /* 0x0000000000057919 */ /* 0x000f220000002100 */
[----:B------:R-:W5:Y:S01]  /*bd60*/  S2R R10, SR_TID.X ;  /* 0x00000000000a7919 */ /* 0x000f620000002100 */
[----:B----4-:R-:W-:Y:S01]  /*bd70*/  VIADD R5, R5, 0xffffff80 ;  /* 0xffffff8005057836 */ /* 0x010fe20000000000 */
[C---:B-----5:R-:W-:Y:S01]  /*bd80*/  IADD3 R13, R10.reuse, -0x80, RZ ;  /* 0xffffff800a0d7810 */ /* 0x060fe20007ffe0ff */
[----:B------:R-:W-:-:S03]  /*bd90*/  VIADD R14, R10, 0xffffff80 ;  /* 0xffffff800a0e7836 */ /* 0x000fc60000000000 */
[----:B------:R-:W-:Y:S02]  /*bda0*/  SHF.R.S32.HI R6, RZ, 0x1f, R5 ;  /* 0x0000001fff067819 */ /* 0x000fe40000011405 */
[----:B------:R-:W-:Y:S02]  /*bdb0*/  SHF.R.S32.HI R13, RZ, 0x1f, R13 ;  /* 0x0000001fff0d7819 */ /* 0x000fe4000001140d */
[----:B------:R-:W-:Y:S02]  /*bdc0*/  LEA.HI R7, R6, R5, RZ, 0x5 ;  /* 0x0000000506077211 */ /* 0x000fe400078f28ff */
[----:B------:R-:W-:-:S04]  /*bdd0*/  LEA.HI R13, R13, R14, RZ, 0x7 ;  /* 0x0000000e0d0d7211 */ /* 0x000fc800078f38ff */
[----:B------:R-:W-:Y:S01]  /*bde0*/  SHF.R.S32.HI R13, RZ, 0x7, R13 ;  /* 0x00000007ff0d7819 */ /* 0x000fe2000001140d */
[----:B------:R-:W4:Y:S01]  /*bdf0*/  S2UR UR4, SR_CTAID.X ;  /* 0x00000000000479c3 */ /* 0x000f220000002500 */
[----:B------:R-:W-:Y:S01]  /*be00*/  IMAD.MOV.U32 R25, RZ, RZ, 0x40000040 ;  /* 0x40000040ff197424 */ /* 0x000fe200078e00ff */
[----:B------:R-:W-:Y:S01]  /*be10*/  MOV R23, 0x40000040 ;  /* 0x4000004000177802 */ /* 0x000fe20000000f00 */
[----:B------:R-:W-:Y:S01]  /*be20*/  IMAD.MOV.U32 R21, RZ, RZ, 0x40000040 ;  /* 0x40000040ff157424 */ /* 0x000fe200078e00ff */
[----:B----4-:R-:W-:Y:S01]  /*be30*/  UIMAD UR4, UR4, -0x80, UR40 ;  /* 0xffffff80040478a4 */ /* 0x010fe2000f8e0228 */
[----:B--2---:R-:W-:-:S04]  /*be40*/  SHF.R.S32.HI R11, RZ, 0x1f, R12 ;  /* 0x0000001fff0b7819 */ /* 0x004fc8000001140c */
[CC--:B------:R-:W-:Y:S02]  /*be50*/  LEA.HI R8, R11.reuse, R12.reuse, RZ, 0x2 ;  /* 0x0000000c0b087211 */ /* 0x0c0fe400078f10ff */
[----:B------:R-:W-:Y:S02]  /*be60*/  LEA.HI R11, R11, R12, RZ, 0x5 ;  /* 0x0000000c0b0b7211 */ /* 0x000fe400078f28ff */
[--C-:B------:R-:W-:Y:S02]  /*be70*/  SHF.R.S32.HI R9, RZ, 0x2, R8.reuse ;  /* 0x00000002ff097819 */ /* 0x100fe40000011408 */
[----:B------:R-:W-:Y:S02]  /*be80*/  SHF.R.S32.HI R8, RZ, 0x1f, R8 ;  /* 0x0000001fff087819 */ /* 0x000fe40000011408 */
[----:B------:R-:W-:Y:S02]  /*be90*/  SHF.R.S32.HI R11, RZ, 0x5, R11 ;  /* 0x00000005ff0b7819 */ /* 0x000fe4000001140b */
[----:B------:R-:W-:-:S02]  /*bea0*/  LEA.HI R10, R8, R9, RZ, 0x3 ;  /* 0x00000009080a7211 */ /* 0x000fc400078f18ff */
[----:B------:R-:W-:Y:S02]  /*beb0*/  LOP3.LUT R8, R7, 0xffffffe0, RZ, 0xc0, !PT ;  /* 0xffffffe007087812 */ /* 0x000fe400078ec0ff */
[----:B------:R-:W-:Y:S02]  /*bec0*/  LEA.HI R7, R13, R13, RZ, 0x1 ;  /* 0x0000000d0d077211 */ /* 0x000fe400078f08ff */
[----:B------:R-:W-:Y:S01]  /*bed0*/  LOP3.LUT R10, R10, 0xfffffff8, RZ, 0xc0, !PT ;  /* 0xfffffff80a0a7812 */ /* 0x000fe200078ec0ff */
[----:B------:R-:W-:Y:S01]  /*bee0*/  IMAD.IADD R8, R5, 0x1, -R8 ;  /* 0x0000000105087824 */ /* 0x000fe200078e0a08 */
[----:B------:R-:W-:-:S03]  /*bef0*/  LOP3.LUT R12, R7, 0x3fffffe, RZ, 0xc0, !PT ;  /* 0x03fffffe070c7812 */ /* 0x000fc600078ec0ff */
[----:B------:R-:W-:Y:S01]  /*bf00*/  IMAD.IADD R10, R9, 0x1, -R10 ;  /* 0x00000001090a7824 */ /* 0x000fe200078e0a0a */
[----:B------:R-:W-:Y:S02]  /*bf10*/  SHF.R.S32.HI R7, RZ, 0x1f, R8 ;  /* 0x0000001fff077819 */ /* 0x000fe40000011408 */
[----:B------:R-:W-:Y:S02]  /*bf20*/  LEA.HI R9, R6, R5, RZ, 0x2 ;  /* 0x0000000506097211 */ /* 0x000fe400078f10ff */
[CC--:B------:R-:W-:Y:S02]  /*bf30*/  LEA.HI R6, R7.reuse, R8.reuse, RZ, 0x3 ;  /* 0x0000000807067211 */ /* 0x0c0fe400078f18ff */
[----:B------:R-:W-:Y:S01]  /*bf40*/  LEA.HI R8, R7, R8, RZ, 0x2 ;  /* 0x0000000807087211 */ /* 0x000fe200078f10ff */
[----:B------:R-:W-:Y:S01]  /*bf50*/  IMAD R10, R11, 0x10, R10 ;  /* 0x000000100b0a7824 */ /* 0x000fe200078e020a */
[----:B------:R-:W-:Y:S02]  /*bf60*/  IADD3 R13, R13, -R12, RZ ;  /* 0x8000000c0d0d7210 */ /* 0x000fe40007ffe0ff */
[----:B------:R-:W-:-:S02]  /*bf70*/  LOP3.LUT R12, R9, 0xfffffffc, RZ, 0xc0, !PT ;  /* 0xfffffffc090c7812 */ /* 0x000fc400078ec0ff */
[----:B------:R-:W-:Y:S02]  /*bf80*/  SHF.R.S32.HI R7, RZ, 0x3, R6 ;  /* 0x00000003ff077819 */ /* 0x000fe40000011406 */
[----:B------:R-:W-:Y:S02]  /*bf90*/  SHF.R.S32.HI R11, RZ, 0x2, R8 ;  /* 0x00000002ff0b7819 */ /* 0x000fe40000011408 */
[----:B------:R-:W-:Y:S01]  /*bfa0*/  SHF.R.S32.HI R6, RZ, 0x1f, R6 ;  /* 0x0000001fff067819 */ /* 0x000fe20000011406 */
[----:B------:R-:W-:Y:S02]  /*bfb0*/  IMAD.IADD R9, R5, 0x1, -R12 ;  /* 0x0000000105097824 */ /* 0x000fe400078e0a0c */
[C---:B------:R-:W-:Y:S01]  /*bfc0*/  VIADD R5, R11.reuse, 0x8 ;  /* 0x000000080b057836 */ /* 0x040fe20000000000 */
[----:B------:R-:W-:Y:S01]  /*bfd0*/  LEA.HI R6, R6, R7, RZ, 0x4 ;  /* 0x0000000706067211 */ /* 0x000fe200078f20ff */
[----:B------:R-:W-:Y:S01]  /*bfe0*/  VIADD R12, R11, 0x10 ;  /* 0x000000100b0c7836 */ /* 0x000fe20000000000 */
[----:B------:R-:W-:-:S02]  /*bff0*/  LEA R19, R13, R10, 0x6 ;  /* 0x0000000a0d137211 */ /* 0x000fc400078e30ff */
[----:B------:R-:W-:Y:S02]  /*c000*/  LOP3.LUT R6, R6, 0x1ffffff0, RZ, 0xc0, !PT ;  /* 0x1ffffff006067812 */ /* 0x000fe400078ec0ff */
[----:B------:R-:W-:Y:S02]  /*c010*/  LEA.HI R10, R5, R5, RZ, 0x1 ;  /* 0x00000005050a7211 */ /* 0x000fe400078f08ff */
[----:B------:R-:W-:Y:S02]  /*c020*/  LEA.HI R8, R8, R11, RZ, 0x1 ;  /* 0x0000000b08087211 */ /* 0x000fe400078f08ff */
[----:B------:R-:W-:Y:S02]  /*c030*/  LEA.HI R13, R12, R12, RZ, 0x1 ;  /* 0x0000000c0c0d7211 */ /* 0x000fe400078f08ff */
[----:B------:R-:W-:Y:S01]  /*c040*/  IADD3 R7, R7, -R6, RZ ;  /* 0x8000000607077210 */ /* 0x000fe20007ffe0ff */
[----:B------:R-:W-:Y:S01]  /*c050*/  VIADD R14, R11, 0x18 ;  /* 0x000000180b0e7836 */ /* 0x000fe20000000000 */
[----:B------:R-:W-:-:S02]  /*c060*/  LOP3.LUT R6, R10, 0xfffffffe, RZ, 0xc0, !PT ;  /* 0xfffffffe0a067812 */ /* 0x000fc400078ec0ff */
[----:B------:R-:W-:Y:S02]  /*c070*/  LOP3.LUT R8, R8, 0xfffffffe, RZ, 0xc0, !PT ;  /* 0xfffffffe08087812 */ /* 0x000fe400078ec0ff */
[----:B------:R-:W-:Y:S02]  /*c080*/  LOP3.LUT R15, R13, 0xfffffffe, RZ, 0xc0, !PT ;  /* 0xfffffffe0d0f7812 */ /* 0x000fe400078ec0ff */
[----:B------:R-:W-:Y:S01]  /*c090*/  IADD3 R6, R5, -R6, RZ ;  /* 0x8000000605067210 */ /* 0x000fe20007ffe0ff */
[----:B------:R-:W-:Y:S01]  /*c0a0*/  IMAD.IADD R8, R11, 0x1, -R8 ;  /* 0x000000010b087824 */ /* 0x000fe200078e0a08 */
[--C-:B------:R-:W-:Y:S01]  /*c0b0*/  SHF.R.S32.HI R5, RZ, 0x1, R10.reuse ;  /* 0x00000001ff057819 */ /* 0x100fe2000001140a */
[----:B------:R-:W-:Y:S01]  /*c0c0*/  IMAD.IADD R15, R12, 0x1, -R15 ;  /* 0x000000010c0f7824 */ /* 0x000fe200078e0a0f */
[----:B------:R-:W-:Y:S02]  /*c0d0*/  LEA.HI R17, R14, R14, RZ, 0x1 ;  /* 0x0000000e0e117211 */ /* 0x000fe400078f08ff */
[----:B------:R-:W-:-:S02]  /*c0e0*/  SHF.R.S32.HI R10, RZ, 0x1f, R10 ;  /* 0x0000001fff0a7819 */ /* 0x000fc4000001140a */
[--C-:B------:R-:W-:Y:S02]  /*c0f0*/  SHF.R.S32.HI R11, RZ, 0x1, R13.reuse ;  /* 0x00000001ff0b7819 */ /* 0x100fe4000001140d */
[----:B------:R-:W-:Y:S02]  /*c100*/  SHF.R.S32.HI R12, RZ, 0x1f, R13 ;  /* 0x0000001fff0c7819 */ /* 0x000fe4000001140d */
[--C-:B------:R-:W-:Y:S02]  /*c110*/  SHF.R.S32.HI R13, RZ, 0x1, R17.reuse ;  /* 0x00000001ff0d7819 */ /* 0x100fe40000011411 */
[----:B-1----:R-:W-:Y:S02]  /*c120*/  SHF.R.S32.HI R18, RZ, 0x1f, R17 ;  /* 0x0000001fff127819 */ /* 0x002fe40000011411 */
[----:B------:R-:W-:Y:S02]  /*c130*/  LEA.HI R10, R10, R5, RZ, 0x4 ;  /* 0x000000050a0a7211 */ /* 0x000fe400078f20ff */
[----:B------:R-:W-:-:S02]  /*c140*/  LEA.HI R12, R12, R11, RZ, 0x4 ;  /* 0x0000000b0c0c7211 */ /* 0x000fc400078f20ff */
[----:B------:R-:W-:Y:S02]  /*c150*/  LEA.HI R18, R18, R13, RZ, 0x4 ;  /* 0x0000000d12127211 */ /* 0x000fe400078f20ff */
[----:B------:R-:W-:Y:S02]  /*c160*/  LOP3.LUT R10, R10, 0x1ffffff0, RZ, 0xc0, !PT ;  /* 0x1ffffff00a0a7812 */ /* 0x000fe400078ec0ff */
[----:B------:R-:W-:Y:S02]  /*c170*/  LOP3.LUT R12, R12, 0x1ffffff0, RZ, 0xc0, !PT ;  /* 0x1ffffff00c0c7812 */ /* 0x000fe400078ec0ff */
[----:B------:R-:W-:Y:S02]  /*c180*/  LOP3.LUT R17, R17, 0xfffffffe, RZ, 0xc0, !PT ;  /* 0xfffffffe11117812 */ /* 0x000fe400078ec0ff */
[----:B------:R-:W-:Y:S02]  /*c190*/  LOP3.LUT R18, R18, 0x1ffffff0, RZ, 0xc0, !PT ;  /* 0x1ffffff012127812 */ /* 0x000fe400078ec0ff */
[----:B------:R-:W-:Y:S01]  /*c1a0*/  IADD3 R5, R5, -R10, RZ ;  /* 0x8000000a05057210 */ /* 0x000fe20007ffe0ff */
[----:B------:R-:W-:Y:S01]  /*c1b0*/  IMAD.IADD R12, R11, 0x1, -R12 ;  /* 0x000000010b0c7824 */ /* 0x000fe200078e0a0c */
[----:B------:R-:W-:Y:S01]  /*c1c0*/  LEA R8, R7, R8, 0x3 ;  /* 0x0000000807087211 */ /* 0x000fe200078e18ff */
[----:B------:R-:W-:-:S02]  /*c1d0*/  IMAD.IADD R17, R14, 0x1, -R17 ;  /* 0x000000010e117824 */ /* 0x000fc400078e0a11 */
[----:B------:R-:W-:Y:S02]  /*c1e0*/  IMAD.IADD R18, R13, 0x1, -R18 ;  /* 0x000000010d127824 */ /* 0x000fe400078e0a12 */
[----:B------:R-:W-:Y:S02]  /*c1f0*/  IMAD R7, R5, 0x8, R6 ;  /* 0x0000000805077824 */ /* 0x000fe400078e0206 */
[----:B------:R-:W-:Y:S01]  /*c200*/  IMAD R5, R12, 0x8, R15 ;  /* 0x000000080c057824 */ /* 0x000fe200078e020f */
[----:B------:R-:W-:Y:S01]  /*c210*/  STL [R1+0x84], R8 ;  /* 0x0000840801007387 */ /* 0x000fe20000100800 */
[----:B------:R-:W-:-:S03]  /*c220*/  LEA R6, R18, R17, 0x3 ;  /* 0x0000001112067211 */ /* 0x000fc600078e18ff */
[----:B------:R-:W-:Y:S04]  /*c230*/  STL [R1+0x80], R7 ;  /* 0x0000800701007387 */ /* 0x000fe80000100800 */
[----:B------:R3:W-:Y:S04]  /*c240*/  STL [R1+0x7c], R5 ;  /* 0x00007c0501007387 */ /* 0x0007e80000100800 */
[----:B------:R1:W-:Y:S01]  /*c250*/  STL [R1+0x78], R6 ;  /* 0x0000780601007387 */ /* 0x0003e20000100800 */
[----:B---3--:R-:W-:-:S04]  /*c260*/  IMAD R5, R20, 0x2000, R16 ;  /* 0x0000200014057824 */ /* 0x008fc800078e0210 */
[C---:B-1----:R-:W-:Y:S01]  /*c270*/  VIADD R6, R5.reuse, 0x4000 ;  /* 0x0000400005067836 */ /* 0x042fe20000000000 */
[----:B------:R-:W-:Y:S02]  /*c280*/  IADD3 R7, R5, 0x20c00, RZ ;  /* 0x00020c0005077810 */ /* 0x000fe40007ffe0ff */
[----:B------:R-:W-:Y:S02]  /*c290*/  SHF.R.U32.HI R5, RZ, 0x4, R5 ;  /* 0x00000004ff057819 */ /* 0x000fe40000011605 */
[----:B------:R-:W-:Y:S02]  /*c2a0*/  SHF.R.U32.HI R6, RZ, 0x4, R6 ;  /* 0x00000004ff067819 */ /* 0x000fe40000011606 */
[----:B------:R-:W-:Y:S02]  /*c2b0*/  SHF.R.U32.HI R7, RZ, 0x4, R7 ;  /* 0x00000004ff077819 */ /* 0x000fe40000011607 */
[----:B------:R-:W-:Y:S02]  /*c2c0*/  LOP3.LUT R5, R5, 0x3fff, RZ, 0xc0, !PT ;  /* 0x00003fff05057812 */ /* 0x000fe400078ec0ff */
[----:B------:R-:W-:-:S02]  /*c2d0*/  LOP3.LUT R6, R6, 0x3fff, RZ, 0xc0, !PT ;  /* 0x00003fff06067812 */ /* 0x000fc400078ec0ff */
[----:B------:R-:W-:Y:S02]  /*c2e0*/  LOP3.LUT R7, R7, 0x3fff, RZ, 0xc0, !PT ;  /* 0x00003fff07077812 */ /* 0x000fe400078ec0ff */
[----:B------:R-:W-:Y:S01]  /*c2f0*/  LOP3.LUT R12, R5, 0x10000, RZ, 0xfc, !PT ;  /* 0x00010000050c7812 */ /* 0x000fe200078efcff */
[----:B------:R-:W1:Y:S01]  /*c300*/  S2R R8, SR_CTAID.X ;  /* 0x0000000000087919 */ /* 0x000e620000002500 */
[----:B------:R-:W-:Y:S02]  /*c310*/  LOP3.LUT R5, R6, 0x10000, RZ, 0xfc, !PT ;  /* 0x0001000006057812 */ /* 0x000fe400078efcff */
[----:B------:R-:W-:Y:S01]  /*c320*/  LOP3.LUT R6, R7, 0x10000, RZ, 0xfc, !PT ;  /* 0x0001000007067812 */ /* 0x000fe200078efcff */
[C---:B------:R-:W-:Y:S01]  /*c330*/  VIADD R24, R12.reuse, 0x2 ;  /* 0x000000020c187836 */ /* 0x040fe20000000000 */
[----:B------:R2:W-:Y:S01]  /*c340*/  STL [R1+0x6c], R12 ;  /* 0x00006c0c01007387 */ /* 0x0005e20000100800 */
[C---:B------:R-:W-:Y:S01]  /*c350*/  VIADD R22, R12.reuse, 0x4 ;  /* 0x000000040c167836 */ /* 0x040fe20000000000 */
[----:B------:R-:W-:Y:S01]  /*c360*/  IADD3 R20, R12, 0x6, RZ ;  /* 0x000000060c147810 */ /* 0x000fe20007ffe0ff */
[----:B------:R-:W-:Y:S01]  /*c370*/  IMAD.MOV.U32 R11, RZ, RZ, 0x40000040 ;  /* 0x40000040ff0b7424 */ /* 0x000fe200078e00ff */
[----:B------:R-:W-:Y:S01]  /*c380*/  STL [R1+0x74], R6 ;  /* 0x0000740601007387 */ /* 0x000fe20000100800 */
[C---:B------:R-:W-:Y:S01]  /*c390*/  IADD3 R10, R5.reuse, 0x6, RZ ;  /* 0x00000006050a7810 */ /* 0x040fe20007ffe0ff */
[----:B------:R-:W-:Y:S01]  /*c3a0*/  VIADD R14, R5, 0x2 ;  /* 0x00000002050e7836 */ /* 0x000fe20000000000 */
[----:B------:R-:W-:Y:S01]  /*c3b0*/  MOV R13, 0x40000040 ;  /* 0x40000040000d7802 */ /* 0x000fe20000000f00 */
[----:B------:R3:W-:Y:S01]  /*c3c0*/  STL [R1+0x68], R5 ;  /* 0x0000680501007387 */ /* 0x0007e20000100800 */
[----:B------:R-:W-:-:S02]  /*c3d0*/  IMAD.MOV.U32 R15, RZ, RZ, 0x40000040 ;  /* 0x40000040ff0f7424 */ /* 0x000fc400078e00ff */
[----:B--2---:R-:W-:Y:S01]  /*c3e0*/  VIADD R12, R5, 0x4 ;  /* 0x00000004050c7836 */ /* 0x004fe20000000000 */
[----:B------:R2:W-:Y:S04]  /*c3f0*/  STL.64 [R1+0x60], R24 ;  /* 0x0000601801007387 */ /* 0x0005e80000100a00 */
[----:B------:R2:W-:Y:S04]  /*c400*/  STL.64 [R1+0x58], R22 ;  /* 0x0000581601007387 */ /* 0x0005e80000100a00 */
[----:B------:R2:W-:Y:S04]  /*c410*/  STL.64 [R1+0x50], R20 ;  /* 0x0000501401007387 */ /* 0x0005e80000100a00 */
[----:B------:R2:W-:Y:S04]  /*c420*/  STL.64 [R1+0x38], R10 ;  /* 0x0000380a01007387 */ /* 0x0005e80000100a00 */
[----:B------:R2:W-:Y:S04]  /*c430*/  STL.64 [R1+0x48], R14 ;  /* 0x0000480e01007387 */ /* 0x0005e80000100a00 */
[----:B------:R2:W-:Y:S01]  /*c440*/  STL.64 [R1+0x40], R12 ;  /* 0x0000400c01007387 */ /* 0x0005e20000100a00 */
[C---:B---3--:R-:W-:Y:S01]  /*c450*/  VIADD R5, R9.reuse, 0x4 ;  /* 0x0000000409057836 */ /* 0x048fe20000000000 */
[C---:B------:R-:W-:Y:S01]  /*c460*/  IADD3 R6, R9.reuse, 0xc, RZ ;  /* 0x0000000c09067810 */ /* 0x040fe20007ffe0ff */
[C---:B------:R-:W-:Y:S01]  /*c470*/  VIADD R7, R9.reuse, 0x8 ;  /* 0x0000000809077836 */ /* 0x040fe20000000000 */
[C---:B------:R-:W-:Y:S01]  /*c480*/  IADD3 R6, R9.reuse, 0x18, RZ ;  /* 0x0000001809067810 */ /* 0x040fe20007ffe0ff */
[----:B------:R-:W-:-:S02]  /*c490*/  VIADD R5, R9, 0x10 ;  /* 0x0000001009057836 */ /* 0x000fc40000000000 */
[----:B------:R-:W-:Y:S01]  /*c4a0*/  VIADD R7, R9, 0x14 ;  /* 0x0000001409077836 */ /* 0x000fe20000000000 */
[----:B------:R-:W-:Y:S01]  /*c4b0*/  IADD3 R7, -R19, UR4, RZ ;  /* 0x0000000413077c10 */ /* 0x000fe2000fffe1ff */
[----:B------:R-:W-:Y:S02]  /*c4c0*/  VIADD R5, R9, 0x1c ;  /* 0x0000001c09057836 */ /* 0x000fe40000000000 */
[----:B-1----:R-:W-:-:S07]  /*c4d0*/  IMAD R8, R8, -0x80, -R19 ;  /* 0xffffff8008087824 */ /* 0x002fce00078e0a13 */
.L_x_1733:
[----:B------:R-:W-:-:S05]  /*c4e0*/  IMAD.U32 R5, RZ, RZ, UR36 ;  /* 0x00000024ff057e24 */ /* 0x000fca000f8e00ff */
[----:B------:R-:W-:-:S04]  /*c4f0*/  LOP3.LUT R5, R5, 0x1, RZ, 0xfc, !PT ;  /* 0x0000000105057812 */ /* 0x000fc800078efcff */
[----:B------:R-:W-:-:S13]  /*c500*/  ISETP.NE.AND P6, PT, R5, 0x3, PT ;  /* 0x000000030500780c */ /* 0x000fda0003fc5270 */
[----:B------:R-:W-:Y:S05]  /*c510*/  @!P6 BRA `(.L_x_1723) ;  /* 0x000000000004e947 */ /* 0x000fea0003800000 */
[----:B------:R-:W-:Y:S01]  /*c520*/  BPT.TRAP 0x1 ;  /* 0x000000040000795c */ /* 0x000fe20000300000 */
.L_x_1723:
[----:B------:R-:W-:Y:S02]  /*c530*/  LEA R6, R0, R16, 0x3 ;  /* 0x0000001000067211 */ /* 0x000fe400078e18ff */
[----:B--2---:R-:W-:-:S04]  /*c540*/  SHF.L.U32 R23, R4, 0x1f, RZ ;  /* 0x0000001f04177819 */ /* 0x004fc800000006ff */
[----:B------:R1:W2:Y:S01]  /*c550*/  SYNCS.PHASECHK.TRANS64.TRYWAIT P0, [R6+URZ+0x30c10], R23 ;  /* 0x030c1017060075a7 */ /* 0x0002a2000800017f */
[----:B------:R-:W-:Y:S05]  /*c560*/  @!P6 BRA `(.L_x_1724) ;  /* 0x000000000004e947 */ /* 0x000fea0003800000 */
[----:B------:R-:W-:Y:S01]  /*c570*/  BPT.TRAP 0x1 ;  /* 0x000000040000795c */ /* 0x000fe20000300000 */
.L_x_1724:
[----:B------:R-:W-:-:S05]  /*c580*/  VIADD R5, R16, 0x10000 ;  /* 0x0001000010057836 */ /* 0x000fca0000000000 */
[----:B------:R-:W-:-:S04]  /*c590*/  SHF.R.U32.HI R5, RZ, 0x4, R5 ;  /* 0x00000004ff057819 */ /* 0x000fc80000011605 */
[----:B------:R-:W-:-:S04]  /*c5a0*/  LOP3.LUT R5, R5, 0x3fff, RZ, 0xc0, !PT ;  /* 0x00003fff05057812 */ /* 0x000fc800078ec0ff */
[----:B------:R-:W-:Y:S01]  /*c5b0*/  LOP3.LUT R11, R5, 0x10000, RZ, 0xfc, !PT ;  /* 0x00010000050b7812 */ /* 0x000fe200078efcff */
[----:B--2---:R-:W-:Y:S06]  /*c5c0*/  @P0 BRA `(.L_x_1725) ;  /* 0x0000000000080947 */ /* 0x004fec0003800000 */
[----:B------:R-:W2:Y:S02]  /*c5d0*/  SYNCS.PHASECHK.TRANS64.TRYWAIT P0, [R6+URZ+0x30c10], R23 ;  /* 0x030c1017060075a7 */ /* 0x000ea4000800017f */
[----:B--2---:R-:W-:Y:S05]  /*c5e0*/  @!P0 BRA `(.L_x_1726) ;  /* 0x000000a800a08947 */ /* 0x004fea0003800000 */
.L_x_1725:
        /* <DEDUP_REMOVED lines=63> */
.L_x_1727:
[----:B------:R1:W1:Y:S01]  /*c9e0*/  SYNCS.PHASECHK.TRANS64.TRYWAIT P0, [R6+URZ+0x30c30], R23 ;  /* 0x030c3017060075a7 */ /* 0x000262000800017f */
[----:B------:R-:W-:Y:S05]  /*c9f0*/  @!P6 BRA `(.L_x_1728) ;  /* 0x000000000004e947 */ /* 0x000fea0003800000 */
[----:B------:R-:W-:Y:S01]  /*ca00*/  BPT.TRAP 0x1 ;  /* 0x000000040000795c */ /* 0x000fe20000300000 */
.L_x_1728:
[----:B-1----:R-:W-:Y:S05]  /*ca10*/  @P0 BRA `(.L_x_1729) ;  /* 0x0000000000080947 */ /* 0x002fea0003800000 */
[----:B------:R-:W1:Y:S02]  /*ca20*/  SYNCS.PHASECHK.TRANS64.TRYWAIT P0, [R6+URZ+0x30c30], R23 ;  /* 0x030c3017060075a7 */ /* 0x000e64000800017f */
[----:B-1----:R-:W-:Y:S05]  /*ca30*/  @!P0 BRA `(.L_x_1730) ;  /* 0x000000a400a08947 */ /* 0x002fea0003800000 */
.L_x_1729:
        /* <DEDUP_REMOVED lines=93> */
[----:B------:R2:W-:Y:S04]  /*d010*/  STL [R1+0x88], R2 ;  /* 0x0000880201007387 */ /* 0x0005e80000100800 */
[----:B-1----:R-:W3:Y:S01]  /*d020*/  LDL.64 R4, [R1+0x48] ;  /* 0x0000480001047983 */ /* 0x002ee20000100a00 */
[----:B------:R-:W-:Y:S01]  /*d030*/  WARPGROUP.ARRIVE ;  /* 0x00000000000079c5 */ /* 0x000fe20000000000 */
[----:B------:R1:W-:Y:S01]  /*d040*/  MUFU.TANH R166, R92 ;  /* 0x0000005c00a67308 */ /* 0x0003e20000002400 */
[----:B------:R-:W-:Y:S01]  /*d050*/  FMUL.FTZ R100, R100, UR9 ;  /* 0x0000000964647c20 */ /* 0x000fe20008410000 */
[----:B--2---:R-:W2:Y:S01]  /*d060*/  LDC R2, c[0x0][0x74c] ;  /* 0x0001d300ff027b82 */ /* 0x004ea20000000800 */
[----:B------:R-:W-:Y:S01]  /*d070*/  FMUL.FTZ R101, R101, UR9 ;  /* 0x0000000965657c20 */ /* 0x000fe20008410000 */
[----:B------:R-:W-:Y:S01]  /*d080*/  FMUL.FTZ R120, R120, UR9 ;  /* 0x0000000978787c20 */ /* 0x000fe20008410000 */
[----:B------:R-:W-:Y:S01]  /*d090*/  HGMMA.64x128x16.F32.BF16 R24, gdesc[UR4], RZ, !UPT, gsb0 ;  /* 0x01e00000041879f0 */ /* 0x000fe2000c0018ff */
        /* <DEDUP_REMOVED lines=11> */
[----:B----4-:R-:W4:Y:S01]  /*d150*/  LDL.64 R98, [R1+0x38] ;  /* 0x0000380001627983 */ /* 0x010f220000100a00 */
[----:B------:R-:W-:Y:S01]  /*d160*/  UMOV UR14, UR4 ;  /* 0x00000004000e7c82 */ /* 0x000fe20008000000 */
[----:B------:R-:W-:Y:S01]  /*d170*/  FMUL.FTZ R124, R124, UR9 ;  /* 0x000000097c7c7c20 */ /* 0x000fe20008410000 */
        /* <DEDUP_REMOVED lines=9> */
[----:B------:R-:W-:-:S03]  /*d210*/  FMUL.FTZ R106, R106, UR9 ;  /* 0x000000096a6a7c20 */ /* 0x000fc60008410000 */
[----:B------:R1:W-:Y:S08]  /*d220*/  MUFU.TANH R169, R89 ;  /* 0x0000005900a97308 */ /* 0x0003f00000002400 */
[----:B------:R2:W4:Y:S08]  /*d230*/  MUFU.TANH R203, R23 ;  /* 0x0000001700cb7308 */ /* 0x0005300000002400 */
[----:B------:R-:W4:Y:S08]  /*d240*/  MUFU.TANH R171, R137 ;  /* 0x0000008900ab7308 */ /* 0x000f300000002400 */
[----:B------:R2:W-:Y:S01]  /*d250*/  MUFU.TANH R167, R91 ;  /* 0x0000005b00a77308 */ /* 0x0005e20000002400 */
[----:B---3--:R-:W-:Y:S01]  /*d260*/  R2UR UR12, R4 ;  /* 0x00000000040c72ca */ /* 0x008fe200000e0000 */
[----:B------:R-:W-:-:S02]  /*d270*/  WARPGROUP.DEPBAR.LE gsb0, 0x0 ;  /* 0x00008000000079c5 */ /* 0x000fc40000010000 */
[----:B------:R-:W-:Y:S01]  /*d280*/  R2UR UR13, R5 ;  /* 0x00000000050d72ca */ /* 0x000fe200000e0000 */
[----:B------:R-:W-:Y:S01]  /*d290*/  ULEA UR4, UR43, -UR41, 0x7 ;  /* 0x800000292b047291 */ /* 0x000fe2000f8e383f */
[----:B------:R-:W3:Y:S01]  /*d2a0*/  LDL.64 R4, [R1+0x40] ;  /* 0x0000400001047983 */ /* 0x000ee20000100a00 */
[----:B------:R-:W-:Y:S01]  /*d2b0*/  WARPGROUP.ARRIVE ;  /* 0x00000000000079c5 */ /* 0x000fe20000000000 */
[----:B-1----:R-:W-:Y:S01]  /*d2c0*/  FMUL.FTZ R90, R96, UR9 ;  /* 0x00000009605a7c20 */ /* 0x002fe20008410000 */
[----:B------:R-:W-:Y:S01]  /*d2d0*/  FMUL.FTZ R88, R94, UR9 ;  /* 0x000000095e587c20 */ /* 0x000fe20008410000 */
[----:B------:R-:W-:Y:S01]  /*d2e0*/  FMUL.FTZ R89, R95, UR9 ;  /* 0x000000095f597c20 */ /* 0x000fe20008410000 */
[----:B--2---:R-:W-:Y:S01]  /*d2f0*/  IADD3 R2, -R2, 0x8, RZ ;  /* 0x0000000802027810 */ /* 0x004fe20007ffe1ff */
[----:B------:R-:W1:Y:S01]  /*d300*/  LDC.64 R94, c[0x0][0x748] ;  /* 0x0001d200ff5e7b82 */ /* 0x000e620000000a00 */
[----:B------:R1:W-:Y:S01]  /*d310*/  MUFU.TANH R6, R126 ;  /* 0x0000007e00067308 */ /* 0x0003e20000002400 */
[----:B------:R-:W-:Y:S01]  /*d320*/  FMUL.FTZ R23, R93, UR9 ;  /* 0x000000095d177c20 */ /* 0x000fe20008410000 */
[----:B------:R-:W-:-:S02]  /*d330*/  FMUL.FTZ R91, R97, UR9 ;  /* 0x00000009615b7c20 */ /* 0x000fc40008410000 */
[----:B------:R-:W-:Y:S01]  /*d340*/  HGMMA.64x128x16.F32.BF16 R24, gdesc[UR12], R24, gsb0 ;  /* 0x01e000000c1879f0 */ /* 0x000fe20008001818 */
[----:B------:R-:W-:Y:S01]  /*d350*/  LEA R96, R3, UR4, 0x1 ;  /* 0x0000000403607c11 */ /* 0x000fe2000f8e08ff */
[----:B------:R-:W-:Y:S01]  /*d360*/  UIADD3 UR4, UR6, 0x4, URZ ;  /* 0x0000000406047890 */ /* 0x000fe2000fffe03f */
[----:B----4-:R-:W-:Y:S01]  /*d370*/  R2UR UR5, R99 ;  /* 0x00000000630572ca */ /* 0x010fe200000e0000 */
[----:B------:R-:W-:Y:S01]  /*d380*/  UMOV UR15, 0x40000040 ;  /* 0x40000040000f7882 */ /* 0x000fe20000000000 */
[----:B------:R-:W-:Y:S01]  /*d390*/  UMOV UR7, 0x40000040 ;  /* 0x4000004000077882 */ /* 0x000fe20000000000 */
[----:B------:R-:W2:Y:S01]  /*d3a0*/  MUFU.TANH R23, R23 ;  /* 0x0000001700177308 */ /* 0x000ea20000002400 */
[----:B------:R-:W-:Y:S02]  /*d3b0*/  FMUL.FTZ R93, R103, UR9 ;  /* 0x00000009675d7c20 */ /* 0x000fe40008410000 */
[----:B------:R-:W-:Y:S01]  /*d3c0*/  UMOV UR14, UR4 ;  /* 0x00000004000e7c82 */ /* 0x000fe20008000000 */
[----:B------:R-:W-:-:S04]  /*d3d0*/  IMAD.IADD R96, R7, 0x1, R96 ;  /* 0x0000000107607824 */ /* 0x000fc800078e0260 */
[----:B------:R-:W-:Y:S01]  /*d3e0*/  IMAD.IADD R221, R2, 0x1, -R96 ;  /* 0x0000000102dd7824 */ /* 0x000fe200078e0a60 */
[----:B------:R-:W-:Y:S01]  /*d3f0*/  UIADD3 UR6, UR6, 0x6, URZ ;  /* 0x0000000606067890 */ /* 0x000fe2000fffe03f */
[----:B------:R-:W4:Y:S01]  /*d400*/  MUFU.TANH R90, R90 ;  /* 0x0000005a005a7308 */ /* 0x000f220000002400 */
        /* <DEDUP_REMOVED lines=15> */
[----:B------:R-:W-:Y:S08]  /*d500*/  MUFU.TANH R156, R109 ;  /* 0x0000006d009c7308 */ /* 0x000ff00000002400 */
[----:B------:R-:W-:Y:S08]  /*d510*/  MUFU.TANH R161, R104 ;  /* 0x0000006800a17308 */ /* 0x000ff00000002400 */
[----:B------:R-:W-:Y:S01]  /*d520*/  MUFU.TANH R160, R105 ;  /* 0x0000006900a07308 */ /* 0x000fe20000002400 */
[----:B------:R-:W-:-:S07]  /*d530*/  FMUL.FTZ R110, R110, UR9 ;  /* 0x000000096e6e7c20 */ /* 0x000fce0008410000 */
[----:B------:R-:W-:Y:S01]  /*d540*/  MUFU.TANH R153, R112 ;  /* 0x0000007000997308 */ /* 0x000fe20000002400 */
[----:B------:R-:W-:Y:S02]  /*d550*/  WARPGROUP.DEPBAR.LE gsb0, 0x0 ;  /* 0x00008000000079c5 */ /* 0x000fe40000010000 */
[----:B------:R-:W1:Y:S01]  /*d560*/  LDS R224, [R224+0x400] ;  /* 0x00040000e0e07984 */ /* 0x000e620000000800 */
[----:B------:R-:W-:Y:S01]  /*d570*/  WARPGROUP.ARRIVE ;  /* 0x00000000000079c5 */ /* 0x000fe20000000000 */
[----:B------:R-:W-:-:S03]  /*d580*/  SEL R218, R95, 0x80, P1 ;  /* 0x000000805fda7807 */ /* 0x000fc60000800000 */
[----:B------:R-:W1:Y:S01]  /*d590*/  MUFU.TANH R93, R93 ;  /* 0x0000005d005d7308 */ /* 0x000e620000002400 */
[C---:B------:R-:W-:Y:S02]  /*d5a0*/  ISETP.GE.AND P3, PT, R126.reuse, RZ, PT ;  /* 0x000000ff7e00720c */ /* 0x040fe40003f66270 */
[C---:B------:R-:W-:Y:S02]  /*d5b0*/  ISETP.GE.AND P4, PT, R126.reuse, 0x1, PT ;  /* 0x000000017e00780c */ /* 0x040fe40003f86270 */
[----:B------:R-:W-:Y:S02]  /*d5c0*/  ISETP.GE.AND P1, PT, R126, 0x9, PT ;  /* 0x000000097e00780c */ /* 0x000fe40003f26270 */
[----:B------:R-:W-:Y:S01]  /*d5d0*/  R2UR UR4, R98 ;  /* 0x00000000620472ca */ /* 0x000fe200000e0000 */
[----:B------:R-:W-:Y:S01]  /*d5e0*/  MUFU.TANH R141, R124 ;  /* 0x0000007c008d7308 */ /* 0x000fe20000002400 */
[C---:B------:R-:W-:Y:S02]  /*d5f0*/  ISETP.GT.OR P3, PT, R218.reuse, RZ, !P3 ;  /* 0x000000ffda00720c */ /* 0x040fe40005f64670 */
[----:B------:R-:W-:-:S02]  /*d600*/  ISETP.GT.OR P4, PT, R218, 0x1, !P4 ;  /* 0x00000001da00780c */ /* 0x000fc40006784670 */
[----:B------:R-:W-:Y:S02]  /*d610*/  ISETP.GT.OR P1, PT, R218, 0x9, !P1 ;  /* 0x00000009da00780c */ /* 0x000fe40004f24670 */
        /* <DEDUP_REMOVED lines=11> */
[----:B------:R-:W-:-:S06]  /*d6d0*/  FMUL.FTZ R119, R119, UR9 ;  /* 0x0000000977777c20 */ /* 0x000fcc0008410000 */
        /* <DEDUP_REMOVED lines=8> */
[----:B---3--:R-:W-:-:S02]  /*d760*/  R2UR UR12, R4 ;  /* 0x00000000040c72ca */ /* 0x008fc400000e0000 */
[----:B------:R-:W-:-:S13]  /*d770*/  R2UR UR13, R5 ;  /* 0x00000000050d72ca */ /* 0x000fda00000e0000 */
[----:B------:R-:W-:Y:S01]  /*d780*/  HGMMA.64x128x16.F32.BF16 R24, gdesc[UR12], R24, gsb0 ;  /* 0x01e000000c1879f0 */ /* 0x000fe20008001818 */
[----:B------:R3:W-:Y:S02]  /*d790*/  MUFU.TANH R4, R128 ;  /* 0x0000008000047308 */ /* 0x0007e40000002400 */
[----:B---3--:R-:W-:Y:S02]  /*d7a0*/  SEL R128, R94, 0x80, !P0 ;  /* 0x000000805e807807 */ /* 0x008fe40004000000 */
        /* <DEDUP_REMOVED lines=49> */
[----:B------:R-:W-:-:S06]  /*dac0*/  WARPGROUP.ARRIVE ;  /* 0x00000000000079c5 */ /* 0x000fcc0000000000 */
[----:B------:R-:W-:Y:S01]  /*dad0*/  HGMMA.64x128x16.F32.BF16 R24, gdesc[UR4], R24, gsb0 ;  /* 0x01e00000041879f0 */ /* 0x000fe20008001818 */
[----:B------:R-:W-:Y:S01]  /*dae0*/  FSEL R122, R169, -INF , !P3 ;  /* 0xff800000a97a7808 */ /* 0x000fe20005800000 */
[----:B------:R-:W3:Y:S01]  /*daf0*/  MUFU.TANH R155, R110 ;  /* 0x0000006e009b7308 */ /* 0x000ee20000002400 */
        /* <DEDUP_REMOVED lines=12> */
[----:B----4-:R-:W-:Y:S01]  /*dbc0*/  FSEL R103, R90, -INF , !P0 ;  /* 0xff8000005a677808 */ /* 0x010fe20004000000 */
[----:B------:R-:W-:Y:S01]  /*dbd0*/  FMUL.FTZ R138, R129, UR9 ;  /* 0x00000009818a7c20 */ /* 0x000fe20008410000 */
[----:B-1----:R-:W-:Y:S01]  /*dbe0*/  FSEL R109, R91, -INF , !P1 ;  /* 0xff8000005b6d7808 */ /* 0x002fe20004800000 */
[----:B------:R1:W-:Y:S01]  /*dbf0*/  MUFU.TANH R146, R119 ;  /* 0x0000007700927308 */ /* 0x0003e20000002400 */
[C---:B------:R-:W-:Y:S01]  /*dc00*/  ISETP.GE.AND P0, PT, R128.reuse, 0x28, PT ;  /* 0x000000288000780c */ /* 0x040fe20003f06270 */
[----:B------:R-:W4:Y:S01]  /*dc10*/  SHFL.IDX PT, R226, R224, R9, 0x1f ;  /* 0x00001f09e0e27589 */ /* 0x000f2200000e0000 */
[----:B------:R-:W-:-:S02]  /*dc20*/  ISETP.GE.AND P1, PT, R128, 0x29, PT ;  /* 0x000000298000780c */ /* 0x000fc40003f26270 */
[C---:B------:R-:W-:Y:S01]  /*dc30*/  IADD3 R231, R9.reuse, 0x8, RZ ;  /* 0x0000000809e77810 */ /* 0x040fe20007ffe0ff */
[----:B------:R-:W-:Y:S01]  /*dc40*/  VIADD R232, R9, 0xc ;  /* 0x0000000c09e87836 */ /* 0x000fe20000000000 */
[C---:B------:R-:W-:Y:S01]  /*dc50*/  ISETP.GT.OR P2, PT, R218.reuse, 0x38, !P2 ;  /* 0x00000038da00780c */ /* 0x040fe20005744670 */
[----:B------:R-:W4:Y:S01]  /*dc60*/  MUFU.TANH R149, R115 ;  /* 0x0000007300957308 */ /* 0x000f220000002400 */
[----:B------:R-:W-:Y:S01]  /*dc70*/  ISETP.GT.OR P3, PT, R218, 0x39, !P3 ;  /* 0x00000039da00780c */ /* 0x000fe20005f64670 */
[----:B------:R-:W-:Y:S01]  /*dc80*/  ULDC UR4, c[0x0][0x744] ;  /* 0x0001d10000047ab9 */ /* 0x000fe20000000800 */
        /* <DEDUP_REMOVED lines=31> */
[----:B-1----:R-:W-:Y:S02]  /*de80*/  FSEL R119, R160, -INF , !P1 ;  /* 0xff800000a0777808 */ /* 0x002fe40004800000 */
[----:B------:R-:W-:-:S02]  /*de90*/  ISETP.GE.AND P0, PT, R126, 0x58, PT ;  /* 0x000000587e00780c */ /* 0x000fc40003f06270 */
[----:B------:R-:W-:Y:S02]  /*dea0*/  ISETP.GE.AND P1, PT, R126, 0x59, PT ;  /* 0x000000597e00780c */ /* 0x000fe40003f26270 */
[C---:B------:R-:W-:Y:S02]  /*deb0*/  ISETP.GT.OR P2, PT, R218.reuse, 0x48, !P2 ;  /* 0x00000048da00780c */ /* 0x040fe40005744670 */
[C---:B------:R-:W-:Y:S02]  /*dec0*/  ISETP.GT.OR P3, PT, R218.reuse, 0x49, !P3 ;  /* 0x00000049da00780c */ /* 0x040fe40005f64670 */
[C---:B------:R-:W-:Y:S02]  /*ded0*/  ISETP.GT.OR P5, PT, R218.reuse, 0x50, !P5 ;  /* 0x00000050da00780c */ /* 0x040fe40006fa4670 */
[C---:B------:R-:W-:Y:S02]  /*dee0*/  ISETP.GT.OR P4, PT, R218.reuse, 0x51, !P4 ;  /* 0x00000051da00780c */ /* 0x040fe40006784670 */
[----:B------:R-:W-:-:S02]  /*def0*/  ISETP.GT.OR P0, PT, R218, 0x58, !P0 ;  /* 0x00000058da00780c */ /* 0x000fc40004704670 */
[----:B------:R-:W-:Y:S01]  /*df00*/  ISETP.GT.OR P1, PT, R218, 0x59, !P1 ;  /* 0x00000059da00780c */ /* 0x000fe20004f24670 */
[----:B------:R-:W1:Y:S01]  /*df10*/  MUFU.TANH R147, R118 ;  /* 0x0000007600937308 */ /* 0x000e620000002400 */
        /* <DEDUP_REMOVED lines=20> */
[----:B---3--:R-:W-:Y:S02]  /*e060*/  FSEL R111, R155, -INF , !P5 ;  /* 0xff8000009b6f7808 */ /* 0x008fe40006800000 */
[----:B--2---:R-:W-:Y:S02]  /*e070*/  FSEL R104, R154, -INF , !P4 ;  /* 0xff8000009a687808 */ /* 0x004fe40006000000 */
[----:B------:R-:W-:-:S02]  /*e080*/  ISETP.GE.AND P2, PT, R128, 0x58, PT ;  /* 0x000000588000780c */ /* 0x000fc40003f46270 */
[----:B------:R-:W-:Y:S02]  /*e090*/  ISETP.GE.AND P3, PT, R128, 0x59, PT ;  /* 0x000000598000780c */ /* 0x000fe40003f66270 */
[C---:B------:R-:W-:Y:S02]  /*e0a0*/  ISETP.GE.AND P5, PT, R126.reuse, 0x60, PT ;  /* 0x000000607e00780c */ /* 0x040fe40003fa6270 */
[C---:B------:R-:W-:Y:S02]  /*e0b0*/  ISETP.GE.AND P4, PT, R126.reuse, 0x61, PT ;  /* 0x000000617e00780c */ /* 0x040fe40003f86270 */
[----:B------:R-:W-:Y:S02]  /*e0c0*/  FSEL R100, R151, -INF , !P0 ;  /* 0xff80000097647808 */ /* 0x000fe40004000000 */
[----:B----4-:R-:W-:Y:S02]  /*e0d0*/  FSEL R115, R149, -INF , !P1 ;  /* 0xff80000095737808 */ /* 0x010fe40004800000 */
        /* <DEDUP_REMOVED lines=8> */
[----:B------:R2:W3:Y:S01]  /*e160*/  MUFU.TANH R5, R127 ;  /* 0x0000007f00057308 */ /* 0x0004e20000002400 */
[----:B-1----:R-:W-:Y:S02]  /*e170*/  FSEL R95, R147, -INF , !P2 ;  /* 0xff800000935f7808 */ /* 0x002fe40005000000 */
        /* <DEDUP_REMOVED lines=8> */
[----:B--2---:R-:W-:Y:S02]  /*e200*/  FSEL R127, R141, -INF , !P0 ;  /* 0xff8000008d7f7808 */ /* 0x004fe40004000000 */
[----:B------:R-:W-:Y:S02]  /*e210*/  FSEL R126, R140, -INF , !P1 ;  /* 0xff8000008c7e7808 */ /* 0x000fe40004800000 */
[----:B------:R-:W-:-:S02]  /*e220*/  ISETP.GE.AND P0, PT, R128, 0x60, PT ;  /* 0x000000608000780c */ /* 0x000fc40003f06270 */
[----:B------:R-:W-:Y:S02]  /*e230*/  ISETP.GE.AND P1, PT, R128, 0x61, PT ;  /* 0x000000618000780c */ /* 0x000fe40003f26270 */
[----:B------:R-:W-:Y:S02]  /*e240*/  ISETP.GT.OR P2, PT, R218, 0x70, !P2 ;  /* 0x00000070da00780c */ /* 0x000fe40005744670 */
[C---:B------:R-:W-:Y:S02]  /*e250*/  ISETP.GT.OR P0, PT, R221.reuse, 0x60, !P0 ;  /* 0x00000060dd00780c */ /* 0x040fe40004704670 */
[----:B------:R-:W-:Y:S02]  /*e260*/  ISETP.GT.OR P1, PT, R221, 0x61, !P1 ;  /* 0x00000061dd00780c */ /* 0x000fe40004f24670 */
[----:B-1----:R-:W-:Y:S02]  /*e270*/  FSEL R130, R4, -INF , !P2 ;  /* 0xff80000004827808 */ /* 0x002fe40005000000 */
[----:B------:R-:W-:-:S02]  /*e280*/  FSEL R131, R143, -INF , !P0 ;  /* 0xff8000008f837808 */ /* 0x000fc40004000000 */
[----:B------:R-:W-:Y:S02]  /*e290*/  FSEL R137, R142, -INF , !P1 ;  /* 0xff8000008e897808 */ /* 0x000fe40004800000 */
[C---:B------:R-:W-:Y:S02]  /*e2a0*/  ISETP.GE.AND P2, PT, R128.reuse, 0x68, PT ;  /* 0x000000688000780c */ /* 0x040fe40003f46270 */
[C---:B------:R-:W-:Y:S02]  /*e2b0*/  ISETP.GE.AND P0, PT, R128.reuse, 0x69, PT ;  /* 0x000000698000780c */ /* 0x040fe40003f06270 */
[----:B------:R-:W-:Y:S02]  /*e2c0*/  ISETP.GE.AND P1, PT, R128, 0x70, PT ;  /* 0x000000708000780c */ /* 0x000fe40003f26270 */
[C---:B------:R-:W-:Y:S02]  /*e2d0*/  ISETP.GT.OR P2, PT, R221.reuse, 0x68, !P2 ;  /* 0x00000068dd00780c */ /* 0x040fe40005744670 */
[----:B------:R-:W-:-:S02]  /*e2e0*/  ISETP.GT.OR P0, PT, R221, 0x69, !P0 ;  /* 0x00000069dd00780c */ /* 0x000fc40004704670 */
[----:B------:R-:W-:Y:S02]  /*e2f0*/  ISETP.GT.OR P1, PT, R221, 0x70, !P1 ;  /* 0x00000070dd00780c */ /* 0x000fe40004f24670 */
[----:B------:R-:W-:Y:S02]  /*e300*/  R2UR UR8, R136 ;  /* 0x00000000880872ca */ /* 0x000fe400000e0000 */
[----:B------:R-:W-:Y:S02]  /*e310*/  FSEL R129, R6, -INF , !P2 ;  /* 0xff80000006817808 */ /* 0x000fe40005000000 */
[----:B---3--:R-:W-:Y:S02]  /*e320*/  FSEL R139, R5, -INF , !P0 ;  /* 0xff800000058b7808 */ /* 0x008fe40004000000 */
[----:B----4-:R-:W-:Y:S02]  /*e330*/  FSEL R136, R2, -INF , !P1 ;  /* 0xff80000002887808 */ /* 0x010fe40004800000 */
[----:B------:R-:W-:-:S02]  /*e340*/  ISETP.GE.AND P2, PT, R128, 0x71, PT ;  /* 0x000000718000780c */ /* 0x000fc40003f46270 */
        /* <DEDUP_REMOVED lines=19> */
[----:B--2---:R-:W-:Y:S01]  /*e480*/  FFMA.FTZ R216, R216, UR4, -R218 ;  /* 0x00000004d8d87c23 */ /* 0x004fe200080108da */
[C---:B------:R-:W-:Y:S02]  /*e490*/  VIADD R27, R9.reuse, 0x10 ;  /* 0x00000010091b7836 */ /* 0x040fe40000000000 */
[----:B------:R-:W-:Y:S01]  /*e4a0*/  FADD.FTZ R226, R26, -R226 ;  /* 0x800000e21ae27221 */ /* 0x000fe20000010000 */
[----:B------:R-:W-:Y:S01]  /*e4b0*/  IADD3 R221, R9, 0x14, RZ ;  /* 0x0000001409dd7810 */ /* 0x000fe20007ffe0ff */
[----:B------:R-:W-:-:S02]  /*e4c0*/  FFMA.FTZ R26, R214, UR4, -R218 ;  /* 0x00000004d61a7c23 */ /* 0x000fc400080108da */
[----:B------:R2:W4:Y:S01]  /*e4d0*/  MUFU.EX2 R214, R216 ;  /* 0x000000d800d67308 */ /* 0x0005220000000800 */
[----:B------:R-:W4:Y:S01]  /*e4e0*/  SHFL.IDX PT, R231, R17, R231, 0x1f ;  /* 0x00001fe711e77589 */ /* 0x000f2200000e0000 */
[--C-:B---3--:R-:W-:Y:S01]  /*e4f0*/  FADD.FTZ R218, R30, -R24.reuse ;  /* 0x800000181eda7221 */ /* 0x108fe20000010000 */
[----:B--2---:R-:W-:Y:S02]  /*e500*/  FADD.FTZ R216, R28, -R24 ;  /* 0x800000181cd87221 */ /* 0x004fe40000010000 */
[----:B------:R-:W2:Y:S04]  /*e510*/  SHFL.IDX PT, R28, R224, R27, 0x1f ;  /* 0x00001f1be01c7589 */ /* 0x000ea800000e0000 */
[----:B------:R1:W-:Y:S04]  /*e520*/  SHFL.IDX PT, R27, R224, R221, 0x1f ;  /* 0x00001fdde01b7589 */ /* 0x0003e800000e0000 */
[----:B------:R3:W2:Y:S01]  /*e530*/  SHFL.IDX PT, R30, R17, R232, 0x1f ;  /* 0x00001fe8111e7589 */ /* 0x0006a200000e0000 */
[----:B-1----:R-:W-:Y:S01]  /*e540*/  FADD.FTZ R221, R29, -R223 ;  /* 0x800000df1ddd7221 */ /* 0x002fe20000010000 */
[----:B------:R-:W-:-:S02]  /*e550*/  VIADD R29, R9, 0x18 ;  /* 0x00000018091d7836 */ /* 0x000fc40000000000 */
[----:B------:R-:W-:Y:S01]  /*e560*/  FADD.FTZ R223, R31, -R223 ;  /* 0x800000df1fdf7221 */ /* 0x000fe20000010000 */
[----:B------:R-:W-:-:S03]  /*e570*/  IADD3 R31, R9, 0x10, RZ ;  /* 0x00000010091f7810 */ /* 0x000fc60007ffe0ff */
[----:B------:R-:W1:Y:S04]  /*e580*/  SHFL.IDX PT, R29, R224, R29, 0x1f ;  /* 0x00001f1de01d7589 */ /* 0x000e6800000e0000 */
[----:B------:R-:W1:Y:S01]  /*e590*/  SHFL.IDX PT, R31, R17, R31, 0x1f ;  /* 0x00001f1f111f7589 */ /* 0x000e6200000e0000 */
[----:B---3--:R-:W-:Y:S01]  /*e5a0*/  VIADD R232, R9, 0x1c ;  /* 0x0000001c09e87836 */ /* 0x008fe20000000000 */
[----:B------:R3:W1:Y:S01]  /*e5b0*/  MUFU.EX2 R24, R26 ;  /* 0x0000001a00187308 */ /* 0x0006620000000800 */
[----:B------:R-:W-:-:S04]  /*e5c0*/  FFMA.FTZ R219, R219, UR4, -R25 ;  /* 0x00000004dbdb7c23 */ /* 0x000fc80008010819 */
[----:B------:R1:W-:Y:S01]  /*e5d0*/  SHFL.IDX PT, R232, R224, R232, 0x1f ;  /* 0x00001fe8e0e87589 */ /* 0x0003e200000e0000 */
[----:B---3--:R-:W-:Y:S01]  /*e5e0*/  FFMA.FTZ R26, R228, UR4, -R25 ;  /* 0x00000004e41a7c23 */ /* 0x008fe20008010819 */
[--C-:B----4-:R-:W-:Y:S01]  /*e5f0*/  FFMA.FTZ R25, R225, UR4, -R231.reuse ;  /* 0x00000004e1197c23 */ /* 0x110fe200080108e7 */
[----:B------:R-:W-:Y:S01]  /*e600*/  FFMA.FTZ R231, R222, UR4, -R231 ;  /* 0x00000004dee77c23 */ /* 0x000fe200080108e7 */
[--C-:B--2---:R-:W-:Y:S01]  /*e610*/  FADD.FTZ R222, R32, -R28.reuse ;  /* 0x8000001c20de7221 */ /* 0x104fe20000010000 */
[----:B------:R-:W-:Y:S02]  /*e620*/  VIADD R32, R9, 0x14 ;  /* 0x0000001409207836 */ /* 0x000fe40000000000 */
[----:B-1----:R-:W-:Y:S01]  /*e630*/  FADD.FTZ R224, R34, -R28 ;  /* 0x8000001c22e07221 */ /* 0x002fe20000010000 */
[--C-:B------:R-:W-:Y:S01]  /*e640*/  FFMA.FTZ R28, R220, UR4, -R30.reuse ;  /* 0x00000004dc1c7c23 */ /* 0x100fe2000801081e */
[----:B------:R-:W-:Y:S01]  /*e650*/  FFMA.FTZ R30, R217, UR4, -R30 ;  /* 0x00000004d91e7c23 */ /* 0x000fe2000801081e */
[--C-:B------:R-:W-:Y:S01]  /*e660*/  FADD.FTZ R217, R36, -R29.reuse ;  /* 0x8000001d24d97221 */ /* 0x100fe20000010000 */
[----:B------:R-:W-:Y:S01]  /*e670*/  FADD.FTZ R220, R38, -R29 ;  /* 0x8000001d26dc7221 */ /* 0x000fe20000010000 */
[----:B------:R-:W1:Y:S01]  /*e680*/  SHFL.IDX PT, R32, R17, R32, 0x1f ;  /* 0x00001f2011207589 */ /* 0x000e6200000e0000 */
[--C-:B------:R-:W-:Y:S01]  /*e690*/  FFMA.FTZ R29, R215, UR4, -R31.reuse ;  /* 0x00000004d71d7c23 */ /* 0x100fe2000801081f */
[----:B------:R-:W-:Y:S01]  /*e6a0*/  FFMA.FTZ R31, R213, UR4, -R31 ;  /* 0x00000004d51f7c23 */ /* 0x000fe2000801081f */
[----:B------:R-:W-:Y:S01]  /*e6b0*/  FFMA.FTZ R213, -R18, R18, 1 ;  /* 0x3f80000012d57423 */ /* 0x000fe20000010112 */
[----:B------:R-:W-:Y:S01]  /*e6c0*/  FMUL.FTZ R229, R214, R229 ;  /* 0x000000e5d6e57220 */ /* 0x000fe20000410000 */
[----:B------:R-:W-:-:S03]  /*e6d0*/  VIADD R34, R9, 0x18 ;  /* 0x0000001809227836 */ /* 0x000fc60000000000 */
[----:B------:R-:W-:Y:S01]  /*e6e0*/  FMUL.FTZ R213, R213, R229 ;  /* 0x000000e5d5d57220 */ /* 0x000fe20000410000 */
[----:B------:R-:W-:Y:S01]  /*e6f0*/  IADD3 R229, R9, 0x1c, RZ ;  /* 0x0000001c09e57810 */ /* 0x000fe20007ffe0ff */
[--C-:B------:R-:W-:Y:S02]  /*e700*/  FADD.FTZ R225, R33, -R27.reuse ;  /* 0x8000001b21e17221 */ /* 0x100fe40000010000 */
[----:B------:R-:W2:Y:S04]  /*e710*/  SHFL.IDX PT, R33, R17, R34, 0x1f ;  /* 0x00001f2211217589 */ /* 0x000ea800000e0000 */
[----:B------:R-:W3:Y:S01]  /*e720*/  SHFL.IDX PT, R34, R17, R229, 0x1f ;  /* 0x00001fe511227589 */ /* 0x000ee200000e0000 */
[----:B------:R-:W-:Y:S01]  /*e730*/  FMUL.FTZ R226, R24, R226 ;  /* 0x000000e218e27220 */ /* 0x000fe20000410000 */
[----:B------:R-:W4:Y:S01]  /*e740*/  MUFU.EX2 R219, R219 ;  /* 0x000000db00db7308 */ /* 0x000f220000000800 */
[----:B------:R-:W-:Y:S01]  /*e750*/  FADD.FTZ R228, R35, -R27 ;  /* 0x8000001b23e47221 */ /* 0x000fe20000010000 */
[--C-:B-1----:R-:W-:Y:S01]  /*e760*/  FFMA.FTZ R211, R211, UR4, -R32.reuse ;  /* 0x00000004d3d37c23 */ /* 0x102fe20008010820 */
[----:B------:R-:W-:Y:S01]  /*e770*/  FFMA.FTZ R32, R210, UR4, -R32 ;  /* 0x00000004d2207c23 */ /* 0x000fe20008010820 */
[----:B------:R-:W-:Y:S01]  /*e780*/  FFMA.FTZ R210, -R19, R19, 1 ;  /* 0x3f80000013d27423 */ /* 0x000fe20000010113 */
[----:B------:R-:W1:Y:S03]  /*e790*/  SHFL.IDX PT, R35, R15, R9, 0x1f ;  /* 0x00001f090f237589 */ /* 0x000e6600000e0000 */
[----:B------:R2:W-:Y:S01]  /*e7a0*/  MUFU.EX2 R18, R31 ;  /* 0x0000001f00127308 */ /* 0x0005e20000000800 */
[----:B------:R-:W-:Y:S01]  /*e7b0*/  FMUL.FTZ R210, R210, R226 ;  /* 0x000000e2d2d27220 */ /* 0x000fe20000410000 */
[C---:B------:R-:W-:Y:S01]  /*e7c0*/  VIADD R226, R9.reuse, 0x4 ;  /* 0x0000000409e27836 */ /* 0x040fe20000000000 */
[----:B------:R-:W-:-:S05]  /*e7d0*/  IADD3 R36, R9, 0xc, RZ ;  /* 0x0000000c09247810 */ /* 0x000fca0007ffe0ff */
[----:B------:R4:W-:Y:S01]  /*e7e0*/  MUFU.EX2 R19, R32 ;  /* 0x0000002000137308 */ /* 0x0009e20000000800 */
[--C-:B--2---:R-:W-:Y:S01]  /*e7f0*/  FFMA.FTZ R31, R208, UR4, -R33.reuse ;  /* 0x00000004d01f7c23 */ /* 0x104fe20008010821 */
[----:B----4-:R-:W-:Y:S01]  /*e800*/  FFMA.FTZ R32, R209, UR4, -R33 ;  /* 0x00000004d1207c23 */ /* 0x010fe20008010821 */
[--C-:B---3--:R-:W-:Y:S01]  /*e810*/  FFMA.FTZ R33, R206, UR4, -R34.reuse ;  /* 0x00000004ce217c23 */ /* 0x108fe20008010822 */
[----:B------:R-:W-:Y:S02]  /*e820*/  FFMA.FTZ R34, R207, UR4, -R34 ;  /* 0x00000004cf227c23 */ /* 0x000fe40008010822 */
[----:B------:R-:W-:Y:S02]  /*e830*/  SHFL.IDX PT, R207, R15, R226, 0x1f ;  /* 0x00001fe20fcf7589 */ /* 0x000fe400000e0000 */
[----:B------:R2:W-:Y:S01]  /*e840*/  MUFU.EX2 R27, R231 ;  /* 0x000000e7001b7308 */ /* 0x0005e20000000800 */
[----:B------:R-:W-:Y:S01]  /*e850*/  FFMA.FTZ R208, -R230, R230, 1 ;  /* 0x3f800000e6d07423 */ /* 0x000fe200000101e6 */
[----:B------:R-:W-:Y:S01]  /*e860*/  FMUL.FTZ R227, R219, R227 ;  /* 0x000000e3dbe37220 */ /* 0x000fe20000410000 */
[----:B------:R-:W-:-:S02]  /*e870*/  VIADD R215, R9, 0x8 ;  /* 0x0000000809d77836 */ /* 0x000fc40000000000 */
[----:B--2---:R-:W-:Y:S02]  /*e880*/  FADD.FTZ R231, R37, -R232 ;  /* 0x800000e825e77221 */ /* 0x004fe40000010000 */
[----:B------:R2:W3:Y:S01]  /*e890*/  SHFL.IDX PT, R37, R15, R36, 0x1f ;  /* 0x00001f240f257589 */ /* 0x0004e200000e0000 */
[----:B------:R-:W-:Y:S01]  /*e8a0*/  FMUL.FTZ R208, R208, R227 ;  /* 0x000000e3d0d07220 */ /* 0x000fe20000410000 */
[----:B------:R4:W-:Y:S01]  /*e8b0*/  MUFU.EX2 R17, R211 ;  /* 0x000000d300117308 */ /* 0x0009e20000000800 */
[C---:B------:R-:W-:Y:S01]  /*e8c0*/  VIADD R227, R9.reuse, 0x10 ;  /* 0x0000001009e37836 */ /* 0x040fe20000000000 */
[----:B------:R-:W3:Y:S01]  /*e8d0*/  SHFL.IDX PT, R209, R15, R215, 0x1f ;  /* 0x00001fd70fd17589 */ /* 0x000ee200000e0000 */
[--C-:B-1----:R-:W-:Y:S01]  /*e8e0*/  FFMA.FTZ R204, R204, UR4, -R35.reuse ;  /* 0x00000004cccc7c23 */ /* 0x102fe20008010823 */
[C---:B------:R-:W-:Y:S01]  /*e8f0*/  IADD3 R230, R9.reuse, 0x18, RZ ;  /* 0x0000001809e67810 */ /* 0x040fe20007ffe0ff */
[----:B----4-:R-:W-:Y:S02]  /*e900*/  VIADD R211, R9, 0x14 ;  /* 0x0000001409d37836 */ /* 0x010fe40000000000 */
[----:B--2---:R-:W-:-:S02]  /*e910*/  FFMA.FTZ R36, R205, UR4, -R35 ;  /* 0x00000004cd247c23 */ /* 0x004fc40008010823 */
[----:B------:R-:W1:Y:S04]  /*e920*/  SHFL.IDX PT, R205, R15, R227, 0x1f ;  /* 0x00001fe30fcd7589 */ /* 0x000e6800000e0000 */
[----:B------:R-:W2:Y:S01]  /*e930*/  SHFL.IDX PT, R38, R15, R211, 0x1f ;  /* 0x00001fd30f267589 */ /* 0x000ea200000e0000 */
[----:B------:R-:W-:Y:S01]  /*e940*/  FADD.FTZ R232, R39, -R232 ;  /* 0x800000e827e87221 */ /* 0x000fe20000010000 */
[----:B------:R4:W-:Y:S02]  /*e950*/  MUFU.EX2 R35, R204 ;  /* 0x000000cc00237308 */ /* 0x0009e40000000800 */
[----:B------:R-:W2:Y:S01]  /*e960*/  SHFL.IDX PT, R39, R15, R230, 0x1f ;  /* 0x00001fe60f277589 */ /* 0x000ea200000e0000 */
[----:B---3--:R-:W-:Y:S01]  /*e970*/  FFMA.FTZ R120, R120, UR4, -R37 ;  /* 0x0000000478787c23 */ /* 0x008fe20008010825 */
        /* <DEDUP_REMOVED lines=9> */
[----:B------:R-:W-:Y:S02]  /*ea10*/  VIADD R209, R9, 0xc ;  /* 0x0000000c09d17836 */ /* 0x000fe40000000000 */
[--C-:B------:R-:W-:Y:S01]  /*ea20*/  FFMA.FTZ R123, R103, UR4, -R205.reuse ;  /* 0x00000004677b7c23 */ /* 0x100fe200080108cd */
[----:B---3--:R3:W-:Y:S01]  /*ea30*/  MUFU.EX2 R15, R204 ;  /* 0x000000cc000f7308 */ /* 0x0087e20000000800 */
[--C-:B--2---:R-:W-:Y:S01]  /*ea40*/  FFMA.FTZ R109, R109, UR4, -R38.reuse ;  /* 0x000000046d6d7c23 */ /* 0x104fe20008010826 */
[----:B------:R-:W-:Y:S01]  /*ea50*/  FFMA.FTZ R103, R94, UR4, -R38 ;  /* 0x000000045e677c23 */ /* 0x000fe20008010826 */
[----:B------:R-:W-:Y:S01]  /*ea60*/  FFMA.FTZ R114, R114, UR4, -R205 ;  /* 0x0000000472727c23 */ /* 0x000fe200080108cd */
[----:B------:R-:W-:-:S04]  /*ea70*/  FFMA.FTZ R112, R112, UR4, -R39 ;  /* 0x0000000470707c23 */ /* 0x000fc80008010827 */
[----:B------:R2:W-:Y:S01]  /*ea80*/  MUFU.EX2 R38, R206 ;  /* 0x000000ce00267308 */ /* 0x0005e20000000800 */
[----:B---3--:R-:W3:Y:S01]  /*ea90*/  SHFL.IDX PT, R204, R10, R9, 0x1f ;  /* 0x00001f090acc7589 */ /* 0x008ee200000e0000 */
[----:B------:R-:W-:Y:S01]  /*eaa0*/  FFMA.FTZ R107, R107, UR4, -R39 ;  /* 0x000000046b6b7c23 */ /* 0x000fe20008010827 */
[----:B----4-:R-:W-:Y:S01]  /*eab0*/  FFMA.FTZ R205, R97, UR4, -R122 ;  /* 0x0000000461cd7c23 */ /* 0x010fe2000801087a */
[--C-:B------:R-:W-:Y:S01]  /*eac0*/  FFMA.FTZ R119, R119, UR4, -R124.reuse ;  /* 0x0000000477777c23 */ /* 0x100fe2000801087c */
[----:B--2---:R-:W2:Y:S03]  /*ead0*/  SHFL.IDX PT, R206, R10, R209, 0x1f ;  /* 0x00001fd10ace7589 */ /* 0x004ea600000e0000 */
[----:B------:R4:W-:Y:S01]  /*eae0*/  MUFU.EX2 R39, R125 ;  /* 0x0000007d00277308 */ /* 0x0009e20000000800 */
[----:B------:R-:W-:Y:S01]  /*eaf0*/  FFMA.FTZ R124, R98, UR4, -R124 ;  /* 0x00000004627c7c23 */ /* 0x000fe2000801087c */
[----:B------:R-:W2:Y:S04]  /*eb00*/  SHFL.IDX PT, R97, R10, R227, 0x1f ;  /* 0x00001fe30a617589 */ /* 0x000ea800000e0000 */
[----:B------:R-:W-:Y:S04]  /*eb10*/  SHFL.IDX PT, R98, R10, R230, 0x1f ;  /* 0x00001fe60a627589 */ /* 0x000fe800000e0000 */
[----:B----4-:R-:W4:Y:S01]  /*eb20*/  SHFL.IDX PT, R125, R10, R211, 0x1f ;  /* 0x00001fd30a7d7589 */ /* 0x010f2200000e0000 */
[----:B------:R1:W-:Y:S02]  /*eb30*/  MUFU.EX2 R94, R120 ;  /* 0x00000078005e7308 */ /* 0x0003e40000000800 */
[----:B-1----:R-:W-:-:S02]  /*eb40*/  FFMA.FTZ R120, R99, UR4, -R207 ;  /* 0x0000000463787c23 */ /* 0x002fc400080108cf */
[----:B------:R-:W1:Y:S04]  /*eb50*/  SHFL.IDX PT, R99, R12, R9, 0x1f ;  /* 0x00001f090c637589 */ /* 0x000e6800000e0000 */
[----:B------:R-:W1:Y:S01]  /*eb60*/  MUFU.EX2 R29, R29 ;  /* 0x0000001d001d7308 */ /* 0x000e620000000800 */
[--C-:B---3--:R-:W-:Y:S01]  /*eb70*/  FFMA.FTZ R117, R117, UR4, -R204.reuse ;  /* 0x0000000475757c23 */ /* 0x108fe200080108cc */
[----:B------:R-:W-:Y:S01]  /*eb80*/  FFMA.FTZ R106, R106, UR4, -R204 ;  /* 0x000000046a6a7c23 */ /* 0x000fe200080108cc */
[--C-:B--2---:R-:W-:Y:S01]  /*eb90*/  FFMA.FTZ R105, R105, UR4, -R206.reuse ;  /* 0x0000000469697c23 */ /* 0x104fe200080108ce */
        /* <DEDUP_REMOVED lines=59> */
[--C-:B------:R-:W-:Y:S01]  /*ef50*/  FFMA.FTZ R206, R206, UR4, -R112.reuse ;  /* 0x00000004cece7c23 */ /* 0x100fe20008010870 */
[----:B------:R-:W-:Y:S01]  /*ef60*/  FFMA.FTZ R207, R207, UR4, -R112 ;  /* 0x00000004cfcf7c23 */ /* 0x000fe20008010870 */
[----:B------:R3:W-:Y:S01]  /*ef70*/  MUFU.EX2 R95, R109 ;  /* 0x0000006d005f7308 */ /* 0x0007e20000000800 */
[----:B------:R-:W-:Y:S01]  /*ef80*/  FMUL.FTZ R112, R235, R221 ;  /* 0x000000ddeb707220 */ /* 0x000fe20000410000 */
[--C-:B------:R-:W-:Y:S01]  /*ef90*/  FADD.FTZ R45, R45, -R217.reuse ;  /* 0x800000d92d2d7221 */ /* 0x100fe20000010000 */
[----:B------:R-:W-:Y:S01]  /*efa0*/  FADD.FTZ R47, R47, -R217 ;  /* 0x800000d92f2f7221 */ /* 0x000fe20000010000 */
[----:B------:R-:W4:Y:S04]  /*efb0*/  SHFL.IDX PT, R221, R14, R226, 0x1f ;  /* 0x00001fe20edd7589 */ /* 0x000f2800000e0000 */
[----:B------:R-:W-:Y:S04]  /*efc0*/  LDS R217, [R11+0x400] ;  /* 0x000400000bd97984 */ /* 0x000fe80000000800 */
[----:B---3--:R2:W-:Y:S01]  /*efd0*/  SHFL.IDX PT, R109, R12, R227, 0x1f ;  /* 0x00001fe30c6d7589 */ /* 0x0085e200000e0000 */
[----:B------:R-:W3:Y:S01]  /*efe0*/  MUFU.EX2 R36, R36 ;  /* 0x0000002400247308 */ /* 0x000ee20000000800 */
[----:B--2---:R-:W-:-:S02]  /*eff0*/  FMUL.FTZ R227, R32, R220 ;  /* 0x000000dc20e37220 */ /* 0x004fc40000410000 */
[----:B------:R-:W2:Y:S01]  /*f000*/  SHFL.IDX PT, R220, R14, R229, 0x1f ;  /* 0x00001fe50edc7589 */ /* 0x000ea200000e0000 */
[--C-:B-1----:R-:W-:Y:S01]  /*f010*/  FADD.FTZ R40, R40, -R218.reuse ;  /* 0x800000da28287221 */ /* 0x102fe20000010000 */
[----:B------:R-:W-:Y:S01]  /*f020*/  FFMA.FTZ R20, -R20, R20, 1 ;  /* 0x3f80000014147423 */ /* 0x000fe20000010114 */
[----:B------:R-:W-:Y:S01]  /*f030*/  FMUL.FTZ R224, R18, R224 ;  /* 0x000000e012e07220 */ /* 0x000fe20000410000 */
[----:B------:R-:W-:Y:S01]  /*f040*/  IADD3 R235, R9, 0x10, RZ ;  /* 0x0000001009eb7810 */ /* 0x000fe20007ffe0ff */
[----:B------:R-:W-:Y:S01]  /*f050*/  FMUL.FTZ R225, R17, R225 ;  /* 0x000000e111e17220 */ /* 0x000fe20000410000 */
[----:B------:R-:W-:Y:S01]  /*f060*/  FADD.FTZ R42, R42, -R218 ;  /* 0x800000da2a2a7221 */ /* 0x000fe20000010000 */
[----:B------:R-:W-:Y:S01]  /*f070*/  FFMA.FTZ R11, -R170, R170, 1 ;  /* 0x3f800000aa0b7423 */ /* 0x000fe200000101aa */
[----:B------:R-:W-:Y:S01]  /*f080*/  FMUL.FTZ R40, R35, R40 ;  /* 0x0000002823287220 */ /* 0x000fe20000410000 */
[----:B------:R-:W-:Y:S01]  /*f090*/  FFMA.FTZ R21, -R21, R21, 1 ;  /* 0x3f80000015157423 */ /* 0x000fe20000010115 */
[----:B------:R-:W-:-:S02]  /*f0a0*/  VIADD R234, R9, 0x14 ;  /* 0x0000001409ea7836 */ /* 0x000fc40000000000 */
[--C-:B----4-:R-:W-:Y:S01]  /*f0b0*/  FADD.FTZ R41, R41, -R221.reuse ;  /* 0x800000dd29297221 */ /* 0x110fe20000010000 */
[----:B------:R-:W1:Y:S01]  /*f0c0*/  MUFU.EX2 R30, R30 ;  /* 0x0000001e001e7308 */ /* 0x000e620000000800 */
[----:B------:R-:W-:Y:S01]  /*f0d0*/  FMUL.FTZ R22, R20, R22 ;  /* 0x0000001614167220 */ /* 0x000fe20000410000 */
[----:B------:R-:W-:Y:S01]  /*f0e0*/  FMUL.FTZ R20, R211, R224 ;  /* 0x000000e0d3147220 */ /* 0x000fe20000410000 */
[----:B------:R-:W-:Y:S01]  /*f0f0*/  FADD.FTZ R43, R43, -R221 ;  /* 0x800000dd2b2b7221 */ /* 0x000fe20000010000 */
[----:B------:R-:W4:Y:S01]  /*f100*/  SHFL.IDX PT, R224, R14, R235, 0x1f ;  /* 0x00001feb0ee07589 */ /* 0x000f2200000e0000 */
[----:B------:R-:W-:Y:S01]  /*f110*/  FMUL.FTZ R11, R11, R40 ;  /* 0x000000280b0b7220 */ /* 0x000fe20000410000 */
[----:B---3--:R-:W-:Y:S01]  /*f120*/  FMUL.FTZ R42, R36, R42 ;  /* 0x0000002a242a7220 */ /* 0x008fe20000410000 */
[----:B------:R-:W-:Y:S01]  /*f130*/  FMUL.FTZ R21, R21, R225 ;  /* 0x000000e115157220 */ /* 0x000fe20000410000 */
[----:B------:R-:W-:Y:S01]  /*f140*/  FFMA.FTZ R40, -R169, R169, 1 ;  /* 0x3f800000a9287423 */ /* 0x000fe200000101a9 */
[----:B------:R-:W-:Y:S01]  /*f150*/  FMUL.FTZ R221, R15, R41 ;  /* 0x000000290fdd7220 */ /* 0x000fe20000410000 */
[--C-:B--2---:R-:W-:Y:S01]  /*f160*/  FADD.FTZ R53, R53, -R220.reuse ;  /* 0x800000dc35357221 */ /* 0x104fe20000010000 */
[----:B------:R-:W-:Y:S01]  /*f170*/  FADD.FTZ R55, R55, -R220 ;  /* 0x800000dc37377221 */ /* 0x000fe20000010000 */
[----:B------:R-:W-:Y:S01]  /*f180*/  FFMA.FTZ R220, -R168, R168, 1 ;  /* 0x3f800000a8dc7423 */ /* 0x000fe200000101a8 */
[----:B------:R-:W2:Y:S01]  /*f190*/  SHFL.IDX PT, R225, R14, R234, 0x1f ;  /* 0x00001fea0ee17589 */ /* 0x000ea200000e0000 */
[----:B------:R-:W-:-:S02]  /*f1a0*/  FADD.FTZ R46, R46, -R222 ;  /* 0x800000de2e2e7221 */ /* 0x000fc40000010000 */
[----:B------:R-:W-:Y:S01]  /*f1b0*/  FMUL.FTZ R41, R220, R42 ;  /* 0x0000002adc297220 */ /* 0x000fe20000410000 */
[----:B------:R-:W-:Y:S01]  /*f1c0*/  FMUL.FTZ R42, R40, R221 ;  /* 0x000000dd282a7220 */ /* 0x000fe20000410000 */
[----:B------:R-:W-:Y:S01]  /*f1d0*/  FFMA.FTZ R40, -R23, R23, 1 ;  /* 0x3f80000017287423 */ /* 0x000fe20000010117 */
[----:B------:R-:W-:Y:S01]  /*f1e0*/  FFMA.FTZ R23, -R88, R88, 1 ;  /* 0x3f80000058177423 */ /* 0x000fe20000010158 */
[----:B------:R-:W-:-:S04]  /*f1f0*/  FMUL.FTZ R46, R39, R46 ;  /* 0x0000002e272e7220 */ /* 0x000fc80000410000 */
[----:B------:R-:W-:Y:S01]  /*f200*/  FMUL.FTZ R23, R23, R46 ;  /* 0x0000002e17177220 */ /* 0x000fe20000410000 */
[----:B------:R-:W-:Y:S02]  /*f210*/  FFMA.FTZ R46, -R92, R92, 1 ;  /* 0x3f8000005c2e7423 */ /* 0x000fe4000001015c */
[----:B------:R-:W3:Y:S01]  /*f220*/  SHFL.IDX PT, R92, R217, R233, 0x1f ;  /* 0x00001fe9d95c7589 */ /* 0x000ee200000e0000 */
[----:B-1----:R-:W-:-:S04]  /*f230*/  FMUL.FTZ R223, R30, R223 ;  /* 0x000000df1edf7220 */ /* 0x002fc80000410000 */
[----:B------:R-:W-:Y:S02]  /*f240*/  FMUL.FTZ R209, R209, R223 ;  /* 0x000000dfd1d17220 */ /* 0x000fe40000410000 */
[----:B------:R1:W3:Y:S01]  /*f250*/  SHFL.IDX PT, R223, R14, R230, 0x1f ;  /* 0x00001fe60edf7589 */ /* 0x0002e200000e0000 */
[----:B----4-:R-:W-:Y:S01]  /*f260*/  FADD.FTZ R48, R48, -R224 ;  /* 0x800000e030307221 */ /* 0x010fe20000010000 */
[----:B------:R-:W-:Y:S01]  /*f270*/  FMUL.FTZ R45, R94, R45 ;  /* 0x0000002d5e2d7220 */ /* 0x000fe20000410000 */
[--C-:B--2---:R-:W-:Y:S01]  /*f280*/  FADD.FTZ R49, R49, -R225.reuse ;  /* 0x800000e131317221 */ /* 0x104fe20000010000 */
[----:B------:R-:W-:Y:S01]  /*f290*/  FFMA.FTZ R211, -R200, R200, 1 ;  /* 0x3f800000c8d37423 */ /* 0x000fe200000101c8 */
[----:B------:R-:W-:Y:S01]  /*f2a0*/  FMUL.FTZ R228, R19, R228 ;  /* 0x000000e413e47220 */ /* 0x000fe20000410000 */
[----:B------:R-:W-:Y:S01]  /*f2b0*/  FFMA.FTZ R89, -R89, R89, 1 ;  /* 0x3f80000059597423 */ /* 0x000fe20000010159 */
[----:B------:R-:W-:Y:S01]  /*f2c0*/  FMUL.FTZ R47, R10, R47 ;  /* 0x0000002f0a2f7220 */ /* 0x000fe20000410000 */
[----:B------:R-:W-:Y:S01]  /*f2d0*/  FFMA.FTZ R90, -R90, R90, 1 ;  /* 0x3f8000005a5a7423 */ /* 0x000fe2000001015a */
[----:B------:R-:W-:Y:S01]  /*f2e0*/  FMUL.FTZ R48, R96, R48 ;  /* 0x0000003060307220 */ /* 0x000fe20000410000 */
[----:B------:R-:W-:Y:S01]  /*f2f0*/  FFMA.FTZ R226, -R203, R203, 1 ;  /* 0x3f800000cbe27423 */ /* 0x000fe200000101cb */
[----:B------:R-:W-:Y:S01]  /*f300*/  FMUL.FTZ R45, R40, R45 ;  /* 0x0000002d282d7220 */ /* 0x000fe20000410000 */
[----:B------:R-:W-:Y:S01]  /*f310*/  FADD.FTZ R51, R51, -R225 ;  /* 0x800000e133337221 */ /* 0x000fe20000010000 */
[----:B------:R-:W-:Y:S01]  /*f320*/  FFMA.FTZ R218, -R167, R167, 1 ;  /* 0x3f800000a7da7423 */ /* 0x000fe200000101a7 */
[----:B------:R-:W-:Y:S01]  /*f330*/  FMUL.FTZ R43, R37, R43 ;  /* 0x0000002b252b7220 */ /* 0x000fe20000410000 */
[----:B------:R-:W-:Y:S01]  /*f340*/  FMUL.FTZ R40, R95, R49 ;  /* 0x000000315f287220 */ /* 0x000fe20000410000 */
[----:B------:R-:W-:Y:S01]  /*f350*/  FMUL.FTZ R211, R211, R228 ;  /* 0x000000e4d3d37220 */ /* 0x000fe20000410000 */
[----:B------:R-:W-:Y:S01]  /*f360*/  FMUL.FTZ R49, R89, R47 ;  /* 0x0000002f59317220 */ /* 0x000fe20000410000 */
[----:B------:R-:W-:Y:S01]  /*f370*/  FADD.FTZ R44, R44, -R222 ;  /* 0x800000de2c2c7221 */ /* 0x000fe20000010000 */
[----:B------:R-:W-:Y:S01]  /*f380*/  FFMA.FTZ R91, -R91, R91, 1 ;  /* 0x3f8000005b5b7423 */ /* 0x000fe2000001015b */
[----:B------:R-:W-:Y:S01]  /*f390*/  FMUL.FTZ R47, R90, R48 ;  /* 0x000000305a2f7220 */ /* 0x000fe20000410000 */
[----:B------:R-:W-:Y:S01]  /*f3a0*/  IADD3 R228, R9, 0x8, RZ ;  /* 0x0000000809e47810 */ /* 0x000fe20007ffe0ff */
[----:B-1----:R-:W-:Y:S01]  /*f3b0*/  FMUL.FTZ R14, R226, R227 ;  /* 0x000000e3e20e7220 */ /* 0x002fe20000410000 */
[----:B------:R-:W-:Y:S01]  /*f3c0*/  FFMA.FTZ R90, -R165, R165, 1 ;  /* 0x3f800000a55a7423 */ /* 0x000fe200000101a5 */
[----:B------:R-:W-:Y:S01]  /*f3d0*/  FMUL.FTZ R43, R218, R43 ;  /* 0x0000002bda2b7220 */ /* 0x000fe20000410000 */
[----:B------:R-:W-:-:S02]  /*f3e0*/  VIADD R227, R9, 0x4 ;  /* 0x0000000409e37836 */ /* 0x000fc40000000000 */
[----:B------:R-:W-:Y:S01]  /*f3f0*/  FMUL.FTZ R51, R98, R51 ;  /* 0x0000003362337220 */ /* 0x000fe20000410000 */
[----:B------:R-:W-:Y:S01]  /*f400*/  FFMA.FTZ R218, -R166, R166, 1 ;  /* 0x3f800000a6da7423 */ /* 0x000fe200000101a6 */
[----:B------:R-:W-:Y:S01]  /*f410*/  FMUL.FTZ R44, R38, R44 ;  /* 0x0000002c262c7220 */ /* 0x000fe20000410000 */
[----:B------:R-:W-:Y:S01]  /*f420*/  FMUL.FTZ R48, R91, R40 ;  /* 0x000000285b307220 */ /* 0x000fe20000410000 */
[----:B------:R-:W1:Y:S01]  /*f430*/  SHFL.IDX PT, R89, R217, R9, 0x1f ;  /* 0x00001f09d9597589 */ /* 0x000e6200000e0000 */
[----:B------:R-:W2:Y:S01]  /*f440*/  MUFU.EX2 R107, R107 ;  /* 0x0000006b006b7308 */ /* 0x000ea20000000800 */
[--C-:B---3--:R-:W-:Y:S01]  /*f450*/  FADD.FTZ R61, R61, -R92.reuse ;  /* 0x8000005c3d3d7221 */ /* 0x108fe20000010000 */
[----:B------:R-:W-:Y:S01]  /*f460*/  FMUL.FTZ R51, R90, R51 ;  /* 0x000000335a337220 */ /* 0x000fe20000410000 */
[----:B------:R-:W3:Y:S01]  /*f470*/  SHFL.IDX PT, R40, R217, R228, 0x1f ;  /* 0x00001fe4d9287589 */ /* 0x000ee200000e0000 */
[----:B------:R-:W-:Y:S01]  /*f480*/  FADD.FTZ R92, R63, -R92 ;  /* 0x8000005c3f5c7221 */ /* 0x000fe20000010000 */
[----:B------:R-:W-:Y:S01]  /*f490*/  FADD.FTZ R50, R50, -R224 ;  /* 0x800000e032327221 */ /* 0x000fe20000010000 */
[----:B------:R-:W-:Y:S01]  /*f4a0*/  FMUL.FTZ R44, R218, R44 ;  /* 0x0000002cda2c7220 */ /* 0x000fe20000410000 */
[----:B------:R-:W4:Y:S01]  /*f4b0*/  SHFL.IDX PT, R88, R217, R227, 0x1f ;  /* 0x00001fe3d9587589 */ /* 0x000f2200000e0000 */
[----:B------:R-:W1:Y:S03]  /*f4c0*/  MUFU.EX2 R205, R205 ;  /* 0x000000cd00cd7308 */ /* 0x000e660000000800 */
[----:B------:R-:W4:Y:S04]  /*f4d0*/  SHFL.IDX PT, R90, R217, R230, 0x1f ;  /* 0x00001fe6d95a7589 */ /* 0x000f2800000e0000 */
[----:B------:R-:W-:Y:S01]  /*f4e0*/  LDS R63, [R13+0x400] ;  /* 0x000400000d3f7984 */ /* 0x000fe20000000800 */
[----:B------:R-:W3:Y:S03]  /*f4f0*/  MUFU.EX2 R122, R122 ;  /* 0x0000007a007a7308 */ /* 0x000ee60000000800 */
[----:B------:R-:W4:Y:S01]  /*f500*/  SHFL.IDX PT, R218, R217, R235, 0x1f ;  /* 0x00001febd9da7589 */ /* 0x000f2200000e0000 */
[----:B------:R-:W-:-:S03]  /*f510*/  FMUL.FTZ R50, R97, R50 ;  /* 0x0000003261327220 */ /* 0x000fc60000410000 */
[----:B------:R-:W-:Y:S01]  /*f520*/  SHFL.IDX PT, R91, R217, R234, 0x1f ;  /* 0x00001fead95b7589 */ /* 0x000fe200000e0000 */
[----:B------:R-:W-:-:S03]  /*f530*/  FADD.FTZ R52, R52, -R223 ;  /* 0x800000df34347221 */ /* 0x000fc60000010000 */
[----:B------:R-:W4:Y:S01]  /*f540*/  SHFL.IDX PT, R217, R217, R229, 0x1f ;  /* 0x00001fe5d9d97589 */ /* 0x000f2200000e0000 */
[----:B------:R-:W4:Y:S01]  /*f550*/  MUFU.EX2 R117, R117 ;  /* 0x0000007500757308 */ /* 0x000f220000000800 */
[----:B------:R-:W-:Y:S01]  /*f560*/  FMUL.FTZ R46, R46, R50 ;  /* 0x000000322e2e7220 */ /* 0x000fe20000410000 */
[----:B------:R-:W-:Y:S01]  /*f570*/  FFMA.FTZ R50, -R164, R164, 1 ;  /* 0x3f800000a4327423 */ /* 0x000fe200000101a4 */
[----:B------:R-:W-:Y:S01]  /*f580*/  FMUL.FTZ R52, R99, R52 ;  /* 0x0000003463347220 */ /* 0x000fe20000410000 */
[----:B------:R-:W-:-:S04]  /*f590*/  FADD.FTZ R54, R54, -R223 ;  /* 0x800000df36367221 */ /* 0x000fc80000010000 */
[----:B------:R-:W4:Y:S01]  /*f5a0*/  MUFU.EX2 R124, R124 ;  /* 0x0000007c007c7308 */ /* 0x000f220000000800 */
[----:B------:R-:W-:Y:S01]  /*f5b0*/  FMUL.FTZ R50, R50, R52 ;  /* 0x0000003432327220 */ /* 0x000fe20000410000 */
[----:B------:R-:W-:Y:S01]  /*f5c0*/  FFMA.FTZ R52, -R162, R162, 1 ;  /* 0x3f800000a2347423 */ /* 0x000fe200000101a2 */
[----:B--2---:R-:W-:Y:S01]  /*f5d0*/  FMUL.FTZ R54, R107, R54 ;  /* 0x000000366b367220 */ /* 0x004fe20000410000 */
[----:B------:R-:W-:-:S04]  /*f5e0*/  FFMA.FTZ R220, -R163, R163, 1 ;  /* 0x3f800000a3dc7423 */ /* 0x000fc800000101a3 */
[----:B------:R-:W2:Y:S01]  /*f5f0*/  MUFU.EX2 R26, R26 ;  /* 0x0000001a001a7308 */ /* 0x000ea20000000800 */
[----:B-1----:R-:W-:Y:S01]  /*f600*/  FMUL.FTZ R53, R205, R53 ;  /* 0x00000035cd357220 */ /* 0x002fe20000410000 */
[----:B------:R-:W-:Y:S01]  /*f610*/  FFMA.FTZ R93, -R93, R93, 1 ;  /* 0x3f8000005d5d7423 */ /* 0x000fe2000001015d */
[----:B---3--:R-:W-:-:S05]  /*f620*/  FMUL.FTZ R55, R122, R55 ;  /* 0x000000377a377220 */ /* 0x008fca0000410000 */
[----:B------:R-:W1:Y:S01]  /*f630*/  MUFU.EX2 R111, R111 ;  /* 0x0000006f006f7308 */ /* 0x000e620000000800 */
[----:B------:R-:W-:-:S07]  /*f640*/  FMUL.FTZ R52, R52, R54 ;  /* 0x0000003634347220 */ /* 0x000fce0000410000 */
[----:B------:R-:W3:Y:S01]  /*f650*/  MUFU.TANH R138, R138 ;  /* 0x0000008a008a7308 */ /* 0x000ee20000002400 */
[----:B------:R-:W-:-:S07]  /*f660*/  FMUL.FTZ R54, R220, R53 ;  /* 0x00000035dc367220 */ /* 0x000fce0000410000 */
[----:B------:R-:W3:Y:S01]  /*f670*/  MUFU.EX2 R100, R100 ;  /* 0x0000006400647308 */ /* 0x000ee20000000800 */
[----:B------:R-:W-:-:S07]  /*f680*/  FMUL.FTZ R53, R93, R55 ;  /* 0x000000375d357220 */ /* 0x000fce0000410000 */
[----:B------:R-:W3:Y:S01]  /*f690*/  MUFU.EX2 R106, R106 ;  /* 0x0000006a006a7308 */ /* 0x000ee20000000800 */
[----:B------:R-:W-:-:S07]  /*f6a0*/  FADD.FTZ R56, R56, -R89 ;  /* 0x8000005938387221 */ /* 0x000fce0000010000 */
[----:B------:R-:W3:Y:S01]  /*f6b0*/  MUFU.EX2 R25, R25 ;  /* 0x0000001900197308 */ /* 0x000ee20000000800 */
[----:B------:R-:W-:-:S07]  /*f6c0*/  FADD.FTZ R55, R60, -R40 ;  /* 0x800000283c377221 */ /* 0x000fce0000010000 */
[----:B------:R-:W3:Y:S01]  /*f6d0*/  MUFU.EX2 R102, R102 ;  /* 0x0000006600667308 */ /* 0x000ee20000000800 */
[----:B------:R-:W-:-:S07]  /*f6e0*/  FADD.FTZ R40, R62, -R40 ;  /* 0x800000283e287221 */ /* 0x000fce0000010000 */
[----:B------:R-:W3:Y:S01]  /*f6f0*/  MUFU.EX2 R116, R116 ;  /* 0x0000007400747308 */ /* 0x000ee20000000800 */
[----:B----4-:R-:W-:Y:S01]  /*f700*/  FADD.FTZ R59, R59, -R88 ;  /* 0x800000583b3b7221 */ /* 0x010fe20000010000 */
[----:B------:R-:W-:-:S06]  /*f710*/  FADD.FTZ R62, R68, -R90 ;  /* 0x8000005a443e7221 */ /* 0x000fcc0000010000 */
[----:B------:R-:W4:Y:S01]  /*f720*/  MUFU.EX2 R104, R104 ;  /* 0x0000006800687308 */ /* 0x000f220000000800 */
[----:B------:R-:W-:-:S07]  /*f730*/  FFMA.FTZ R68, -R161, R161, 1 ;  /* 0x3f800000a1447423 */ /* 0x000fce00000101a1 */
[----:B------:R-:W4:Y:S01]  /*f740*/  MUFU.EX2 R101, R101 ;  /* 0x0000006500657308 */ /* 0x000f220000000800 */
[----:B------:R-:W-:Y:S01]  /*f750*/  FMUL.FTZ R56, R117, R56 ;  /* 0x0000003875387220 */ /* 0x000fe20000410000 */
        /* <DEDUP_REMOVED lines=10> */
[----:B--2---:R-:W-:Y:S01]  /*f800*/  FMUL.FTZ R212, R26, R212 ;  /* 0x000000d41ad47220 */ /* 0x004fe20000410000 */
[--C-:B------:R-:W-:Y:S01]  /*f810*/  FFMA.FTZ R130, R130, UR4, -R109.reuse ;  /* 0x0000000482827c23 */ /* 0x100fe2000801086d */
[----:B------:R-:W-:Y:S01]  /*f820*/  FFMA.FTZ R136, R136, UR4, -R109 ;  /* 0x0000000488887c23 */ /* 0x000fe2000801086d */
[----:B------:R-:W-:Y:S01]  /*f830*/  FADD.FTZ R65, R65, -R91 ;  /* 0x8000005b41417221 */ /* 0x000fe20000010000 */
[----:B------:R-:W-:Y:S01]  /*f840*/  FMUL.FTZ R68, R68, R56 ;  /* 0x0000003844447220 */ /* 0x000fe20000410000 */
[----:B------:R-:W-:Y:S01]  /*f850*/  FFMA.FTZ R71, -R155, R155, 1 ;  /* 0x3f8000009b477423 */ /* 0x000fe2000001019b */
[----:B-1----:R-:W-:Y:S01]  /*f860*/  FMUL.FTZ R40, R111, R40 ;  /* 0x000000286f287220 */ /* 0x002fe20000410000 */
[----:B---3--:R-:W-:Y:S01]  /*f870*/  FSEL R109, R138, -INF , !P3 ;  /* 0xff8000008a6d7808 */ /* 0x008fe20005800000 */
        /* <DEDUP_REMOVED lines=20> */
[----:B----4-:R-:W-:Y:S01]  /*f9c0*/  FMUL.FTZ R92, R104, R92 ;  /* 0x0000005c685c7220 */ /* 0x010fe20000410000 */
        /* <DEDUP_REMOVED lines=216> */
[----:B----4-:R-:W-:-:S04]  /*10750*/  IMAD R11, R0, 0x4000, R220 ;  /* 0x00004000000b7824 */ /* 0x010fc800078e02dc */
        /* <DEDUP_REMOVED lines=147> */
.L_x_1731:
        /* <DEDUP_REMOVED lines=70> */
.L_x_1732:
        /* <DEDUP_REMOVED lines=11> */
[----:B---3--:R-:W-:Y:S05]  /*115a0*/  @!P1 BRA `(.L_x_1733) ;  /* 0xffffffac00cc9947 */ /* 0x008fea000383ffff */
.L_x_1722:
        /* <DEDUP_REMOVED lines=34> */
.L_x_1690:
[----:B------:R-:W-:Y:S05]  /*117d0*/  @P0 BRA `(.L_x_1734) ;  /* 0x0000001000a00947 */ /* 0x000fea0003800000 */
[----:B------:R-:W2:Y:S01]  /*117e0*/  S2R R0, SR_TID.X ;  /* 0x0000000000007919 */ /* 0x000ea20000002100 */
[----:B------:R-:W3:Y:S01]  /*117f0*/  S2UR UR5, SR_CgaCtaId ;  /* 0x00000000000579c3 */ /* 0x000ee20000008800 */
[----:B------:R-:W-:Y:S01]  /*11800*/  UMOV UR4, 0x400 ;  /* 0x0000040000047882 */ /* 0x000fe20000000000 */
[----:B------:R-:W-:-:S06]  /*11810*/  F2FP.BF16.F32.PACK_AB R172, R173, R172 ;  /* 0x000000acadac723e */ /* 0x000fcc00000010ff */
[----:B------:R-:W-:Y:S01]  /*11820*/  BAR.SYNC.DEFER_BLOCKING 0x1, 0x100 ;  /* 0x0044000000007b1d */ /* 0x000fe20000010000 */
        /* <DEDUP_REMOVED lines=10> */
[----:B---3--:R-:W-:Y:S01]  /*118d0*/  ULEA UR6, UR5, UR4, 0x18 ;  /* 0x0000000405067291 */ /* 0x008fe2000f8ec03f */
[----:B------:R-:W-:Y:S02]  /*118e0*/  F2FP.BF16.F32.PACK_AB R190, R193, R192 ;  /* 0x000000c0c1be723e */ /* 0x000fe400000010ff */
[----:B------:R-:W-:Y:S01]  /*118f0*/  F2FP.BF16.F32.PACK_AB R191, R195, R194 ;  /* 0x000000c2c3bf723e */ /* 0x000fe200000010ff */
[----:B------:R-:W-:Y:S01]  /*11900*/  ULDC.64 UR4, c[0x0][0x870] ;  /* 0x00021c0000047ab9 */ /* 0x000fe20000000a00 */
[----:B------:R-:W-:Y:S01]  /*11910*/  F2FP.BF16.F32.PACK_AB R197, R199, R198 ;  /* 0x000000c6c7c5723e */ /* 0x000fe200000010ff */
[----:B--2---:R-:W-:Y:S01]  /*11920*/  VIADD R11, R0, 0xffffff80 ;  /* 0xffffff80000b7836 */ /* 0x004fe20000000000 */
[----:B------:R-:W-:-:S02]  /*11930*/  F2FP.BF16.F32.PACK_AB R140, R141, R140 ;  /* 0x0000008c8d8c723e */ /* 0x000fc400000010ff */
[----:B------:R-:W-:Y:S02]  /*11940*/  F2FP.BF16.F32.PACK_AB R198, R201, R200 ;  /* 0x000000c8c9c6723e */ /* 0x000fe400000010ff */
[----:B------:R-:W-:Y:S02]  /*11950*/  SHF.R.S32.HI R10, RZ, 0x1f, R11 ;  /* 0x0000001fff0a7819 */ /* 0x000fe4000001140b */
[----:B------:R-:W-:Y:S02]  /*11960*/  F2FP.BF16.F32.PACK_AB R199, R203, R202 ;  /* 0x000000cacbc7723e */ /* 0x000fe400000010ff */
[CC--:B------:R-:W-:Y:S02]  /*11970*/  LEA.HI R7, R10.reuse, R11.reuse, RZ, 0x4 ;  /* 0x0000000b0a077211 */ /* 0x0c0fe400078f20ff */
[----:B------:R-:W-:Y:S02]  /*11980*/  LEA.HI R4, R10, R11, RZ, 0x5 ;  /* 0x0000000b0a047211 */ /* 0x000fe400078f28ff */
[----:B------:R-:W-:-:S02]  /*11990*/  LOP3.LUT R0, R7, 0xfffffff0, RZ, 0xc0, !PT ;  /* 0xfffffff007007812 */ /* 0x000fc400078ec0ff */
[----:B------:R-:W-:Y:S02]  /*119a0*/  SHF.R.U32.HI R7, RZ, 0x1, R7 ;  /* 0x00000001ff077819 */ /* 0x000fe40000011607 */
[----:B------:R-:W-:Y:S01]  /*119b0*/  F2FP.BF16.F32.PACK_AB R141, R143, R142 ;  /* 0x0000008e8f8d723e */ /* 0x000fe200000010ff */
[----:B------:R-:W-:Y:S01]  /*119c0*/  IMAD.IADD R0, R11, 0x1, -R0 ;  /* 0x000000010b007824 */ /* 0x000fe200078e0a00 */
[----:B------:R-:W-:Y:S02]  /*119d0*/  F2FP.BF16.F32.PACK_AB R148, R149, R148 ;  /* 0x000000949594723e */ /* 0x000fe400000010ff */
[----:B------:R-:W-:Y:S02]  /*119e0*/  F2FP.BF16.F32.PACK_AB R142, R145, R144 ;  /* 0x00000090918e723e */ /* 0x000fe400000010ff */
[----:B------:R-:W-:Y:S02]  /*119f0*/  SHF.R.S32.HI R3, RZ, 0x1f, R0 ;  /* 0x0000001fff037819 */ /* 0x000fe40000011400 */
[----:B------:R-:W-:-:S02]  /*11a00*/  F2FP.BF16.F32.PACK_AB R143, R147, R146 ;  /* 0x00000092938f723e */ /* 0x000fc400000010ff */
[----:B------:R-:W-:Y:S02]  /*11a10*/  LEA.HI R3, R3, R0, RZ, 0x3 ;  /* 0x0000000003037211 */ /* 0x000fe400078f18ff */
[----:B------:R-:W-:Y:S02]  /*11a20*/  F2FP.BF16.F32.PACK_AB R149, R151, R150 ;  /* 0x000000969795723e */ /* 0x000fe400000010ff */
[C---:B------:R-:W-:Y:S02]  /*11a30*/  LOP3.LUT R5, R3.reuse, 0xfffffff8, RZ, 0xc0, !PT ;  /* 0xfffffff803057812 */ /* 0x040fe400078ec0ff */
[----:B------:R-:W-:Y:S02]  /*11a40*/  SHF.L.U32 R3, R3, 0x6, RZ ;  /* 0x0000000603037819 */ /* 0x000fe400000006ff */
[----:B------:R-:W-:Y:S02]  /*11a50*/  IADD3 R5, R0, -R5, RZ ;  /* 0x8000000500057210 */ /* 0x000fe40007ffe0ff */
[----:B------:R-:W-:-:S02]  /*11a60*/  LOP3.LUT R3, R3, 0x7ffffe00, RZ, 0xc0, !PT ;  /* 0x7ffffe0003037812 */ /* 0x000fc400078ec0ff */
[C---:B------:R-:W-:Y:S01]  /*11a70*/  R2P PR, R5.reuse, 0x6 ;  /* 0x0000000605007804 */ /* 0x040fe20000000000 */
[----:B------:R-:W-:Y:S01]  /*11a80*/  IMAD.SHL.U32 R0, R5, 0x40, RZ ;  /* 0x0000004005007824 */ /* 0x000fe200078e00ff */
[----:B------:R-:W-:Y:S01]  /*11a90*/  F2FP.BF16.F32.PACK_AB R156, R157, R156 ;  /* 0x0000009c9d9c723e */ /* 0x000fe200000010ff */
[----:B------:R-:W-:Y:S01]  /*11aa0*/  IMAD.MOV.U32 R5, RZ, RZ, 0x40 ;  /* 0x00000040ff057424 */ /* 0x000fe200078e00ff */
[----:B------:R-:W-:Y:S02]  /*11ab0*/  F2FP.BF16.F32.PACK_AB R150, R153, R152 ;  /* 0x000000989996723e */ /* 0x000fe400000010ff */
        /* <DEDUP_REMOVED lines=16> */
[C---:B------:R-:W-:Y:S02]  /*11bc0*/  IADD3 R2, R3.reuse, 0x4000, R0 ;  /* 0x0000400003027810 */ /* 0x040fe40007ffe000 */
[----:B------:R-:W-:Y:S02]  /*11bd0*/  IADD3 R3, R3, R6, RZ ;  /* 0x0000000603037210 */ /* 0x000fe40007ffe0ff */
[----:B------:R-:W-:Y:S01]  /*11be0*/  F2FP.BF16.F32.PACK_AB R158, R161, R160 ;  /* 0x000000a0a19e723e */ /* 0x000fe200000010ff */
[----:B------:R-:W-:Y:S01]  /*11bf0*/  STSM.16.M88.4 [R2], R180 ;  /* 0x000000b402007844 */ /* 0x000fe20000000200 */
[----:B------:R-:W-:-:S02]  /*11c00*/  F2FP.BF16.F32.PACK_AB R159, R163, R162 ;  /* 0x000000a2a39f723e */ /* 0x000fc400000010ff */
[----:B------:R-:W-:Y:S01]  /*11c10*/  F2FP.BF16.F32.PACK_AB R165, R167, R166 ;  /* 0x000000a6a7a5723e */ /* 0x000fe200000010ff */
[----:B------:R-:W-:Y:S01]  /*11c20*/  STSM.16.M88.4 [R6], R188 ;  /* 0x000000bc06007844 */ /* 0x000fe20000000200 */
[----:B------:R-:W-:Y:S02]  /*11c30*/  F2FP.BF16.F32.PACK_AB R166, R169, R168 ;  /* 0x000000a8a9a6723e */ /* 0x000fe400000010ff */
[----:B------:R-:W-:Y:S01]  /*11c40*/  F2FP.BF16.F32.PACK_AB R167, R171, R170 ;  /* 0x000000aaaba7723e */ /* 0x000fe200000010ff */
[----:B------:R-:W-:Y:S01]  /*11c50*/  STSM.16.M88.4 [R3], R196 ;  /* 0x000000c403007844 */ /* 0x000fe20000000200 */
[----:B------:R-:W-:-:S03]  /*11c60*/  ISETP.NE.U32.AND P4, PT, RZ, UR4, PT ;  /* 0x00000004ff007c0c */ /* 0x000fc6000bf85070 */
[----:B------:R-:W-:Y:S01]  /*11c70*/  STSM.16.M88.4 [R0], R140 ;  /* 0x0000008c00007844 */ /* 0x000fe20000000200 */
[----:B------:R-:W-:Y:S01]  /*11c80*/  ISETP.NE.AND.EX P4, PT, RZ, UR5, PT, P4 ;  /* 0x00000005ff007c0c */ /* 0x000fe2000bf85340 */
[----:B------:R-:W-:Y:S02]  /*11c90*/  ULDC.64 UR4, c[0x0][0x870] ;  /* 0x00021c0000047ab9 */ /* 0x000fe40000000a00 */
[----:B------:R-:W-:Y:S01]  /*11ca0*/  STSM.16.M88.4 [R2+-0x4000], R148 ;  /* 0xffc0009402007844 */ /* 0x000fe20000000200 */
[----:B------:R-:W-:-:S03]  /*11cb0*/  UIMAD.WIDE UR4, UR37, 0x4, UR4 ;  /* 0x00000004250478a5 */ /* 0x000fc6000f8e0204 */
[----:B------:R2:W-:Y:S03]  /*11cc0*/  STSM.16.M88.4 [R6+-0x4000], R156 ;  /* 0xffc0009c06007844 */ /* 0x0005e60000000200 */
[----:B------:R-:W-:Y:S01]  /*11cd0*/  IMAD.U32 R4, RZ, RZ, UR4 ;  /* 0x00000004ff047e24 */ /* 0x000fe2000f8e00ff */
[----:B------:R3:W-:Y:S01]  /*11ce0*/  STSM.16.M88.4 [R3+-0x4000], R164 ;  /* 0xffc000a403007844 */ /* 0x0007e20000000200 */
[----:B------:R-:W-:Y:S01]  /*11cf0*/  IMAD.U32 R5, RZ, RZ, UR5 ;  /* 0x00000005ff057e24 */ /* 0x000fe2000f8e00ff */
[----:B------:R-:W-:Y:S01]  /*11d00*/  ULDC.64 UR4, c[0x0][0x878] ;  /* 0x00021e0000047ab9 */ /* 0x000fe20000000a00 */
[----:B------:R-:W-:Y:S06]  /*11d10*/  BAR.SYNC.DEFER_BLOCKING 0x1, 0x100 ;  /* 0x0044000000007b1d */ /* 0x000fec0000010000 */
[----:B------:R-:W4:Y:S01]  /*11d20*/  @P4 LDG.E R7, desc[UR38][R4.64] ;  /* 0x0000002604074981 */ /* 0x000f22000c1e1900 */
[----:B------:R-:W-:Y:S01]  /*11d30*/  UISETP.NE.U32.AND UP0, UPT, UR4, URZ, UPT ;  /* 0x0000003f0400728c */ /* 0x000fe2000bf05070 */
[----:B------:R-:W-:Y:S01]  /*11d40*/  LEA.HI R19, R10, R11, RZ, 0x3 ;  /* 0x0000000b0a137211 */ /* 0x000fe200078f18ff */
[----:B------:R-:W-:-:S02]  /*11d50*/  ULDC UR7, c[0x0][0x808] ;  /* 0x0002020000077ab9 */ /* 0x000fc40000000800 */
[----:B------:R-:W-:Y:S01]  /*11d60*/  UISETP.NE.AND.EX UP0, UPT, UR5, URZ, UPT, UP0 ;  /* 0x0000003f0500728c */ /* 0x000fe2000bf05300 */
[----:B--2---:R-:W-:Y:S02]  /*11d70*/  LOP3.LUT R6, R19, 0x1ffffff8, RZ, 0xc0, !PT ;  /* 0x1ffffff813067812 */ /* 0x004fe400078ec0ff */
[----:B------:R-:W-:Y:S01]  /*11d80*/  SHF.R.S32.HI R19, RZ, 0x3, R19 ;  /* 0x00000003ff137819 */ /* 0x000fe20000011413 */
[----:B------:R-:W2:Y:S01]  /*11d90*/  S2R R27, SR_CTAID.X ;  /* 0x00000000001b7919 */ /* 0x000ea20000002500 */
[----:B------:R-:W-:Y:S02]  /*11da0*/  IADD3 R6, R11, -R6, RZ ;  /* 0x800000060b067210 */ /* 0x000fe40007ffe0ff */
[----:B------:R-:W-:Y:S01]  /*11db0*/  PLOP3.LUT P0, PT, PT, PT, UP0, 0x80, 0x0 ;  /* 0x000000000000781c */ /* 0x000fe20003f0f008 */
[----:B------:R-:W1:Y:S01]  /*11dc0*/  S2R R31, SR_CTAID.Y ;  /* 0x00000000001f7919 */ /* 0x000e620000002600 */
[----:B------:R-:W-:Y:S01]  /*11dd0*/  IMAD.SHL.U32 R8, R19, 0x40, RZ ;  /* 0x0000004013087824 */ /* 0x000fe200078e00ff */
[----:B------:R-:W-:Y:S01]  /*11de0*/  MOV R0, UR7 ;  /* 0x0000000700007c02 */ /* 0x000fe20008000f00 */
[----:B------:R-:W-:Y:S01]  /*11df0*/  @UP0 ULDC.64 UR4, c[0x0][0x878] ;  /* 0x00021e0000040ab9 */ /* 0x000fe20000000a00 */
[----:B------:R-:W-:Y:S01]  /*11e00*/  IMAD.SHL.U32 R20, R6, 0x8, RZ ;  /* 0x0000000806147824 */ /* 0x000fe200078e00ff */
[----:B------:R-:W-:Y:S01]  /*11e10*/  @UP0 UIMAD.WIDE UR4, UR37, 0x4, UR4 ;  /* 0x00000004250408a5 */ /* 0x000fe2000f8e0204 */
[----:B------:R-:W-:-:S02]  /*11e20*/  LOP3.LUT R9, R8, 0x1c0, RZ, 0xc0, !PT ;  /* 0x000001c008097812 */ /* 0x000fc400078ec0ff */
[----:B------:R-:W-:Y:S02]  /*11e30*/  LEA.HI R8, R10, R11, RZ, 0x6 ;  /* 0x0000000b0a087211 */ /* 0x000fe400078f30ff */
[----:B------:R-:W-:Y:S01]  /*11e40*/  LOP3.LUT R6, R9, 0x38, R20, 0xf8, !PT ;  /* 0x0000003809067812 */ /* 0x000fe200078ef814 */
[----:B------:R-:W-:Y:S01]  /*11e50*/  IMAD.U32 R2, RZ, RZ, UR4 ;  /* 0x00000004ff027e24 */ /* 0x000fe2000f8e00ff */
[----:B------:R-:W-:Y:S01]  /*11e60*/  SHF.R.U32.HI R9, RZ, 0x3, R9 ;  /* 0x00000003ff097819 */ /* 0x000fe20000011609 */
[----:B---3--:R-:W-:Y:S01]  /*11e70*/  IMAD.U32 R3, RZ, RZ, UR5 ;  /* 0x00000005ff037e24 */ /* 0x008fe2000f8e00ff */
[----:B------:R-:W-:Y:S02]  /*11e80*/  SHF.L.U32 R8, R8, 0x3, RZ ;  /* 0x0000000308087819 */ /* 0x000fe400000006ff */
[----:B------:R-:W-:Y:S02]  /*11e90*/  LOP3.LUT R9, R6, R9, RZ, 0x3c, !PT ;  /* 0x0000000906097212 */ /* 0x000fe400078e3cff */
[----:B------:R3:W5:Y:S02]  /*11ea0*/  @P0 LDG.E R0, desc[UR38][R2.64] ;  /* 0x0000002602000981 */ /* 0x000764000c1e1900 */
[----:B------:R-:W-:-:S02]  /*11eb0*/  LOP3.LUT R8, R9, 0x7ffffe00, R8, 0xf8, !PT ;  /* 0x7ffffe0009087812 */ /* 0x000fc400078ef808 */
[----:B---3--:R-:W-:Y:S02]  /*11ec0*/  CS2R R2, SRZ ;  /* 0x0000000000027805 */ /* 0x008fe4000001ff00 */
[--C-:B----4-:R-:W-:Y:S01]  /*11ed0*/  @P4 SHF.R.S32.HI R3, RZ, 0x1f, R7.reuse ;  /* 0x0000001fff034819 */ /* 0x110fe20000011407 */
[----:B------:R-:W-:Y:S01]  /*11ee0*/  @P4 IMAD.MOV.U32 R2, RZ, RZ, R7 ;  /* 0x000000ffff024224 */ /* 0x000fe200078e0007 */
[----:B-12---:R-:W-:Y:S06]  /*11ef0*/  @P0 BRA `(.L_x_1735) ;  /* 0x0000000000100947 */ /* 0x006fec0003800000 */
[----:B------:R-:W-:Y:S05]  /*11f00*/  @!P4 BRA `(.L_x_1735) ;  /* 0x00000000000cc947 */ /* 0x000fea0003800000 */
[----:B------:R-:W2:Y:S04]  /*11f10*/  LDG.E R7, desc[UR38][R4.64] ;  /* 0x0000002604077981 */ /* 0x000ea8000c1e1900 */
[----:B-----5:R-:W2:Y:S02]  /*11f20*/  LDG.E R0, desc[UR38][R4.64+0x4] ;  /* 0x0000042604007981 */ /* 0x020ea4000c1e1900 */
[----:B--2---:R-:W-:-:S07]  /*11f30*/  IMAD.IADD R0, R0, 0x1, -R7 ;  /* 0x0000000100007824 */ /* 0x004fce00078e0a07 */
.L_x_1735:
[----:B------:R-:W-:Y:S01]  /*11f40*/  LEA R30, R8, UR6, 0x1 ;  /* 0x00000006081e7c11 */ /* 0x000fe2000f8e08ff */
[----:B------:R-:W1:Y:S01]  /*11f50*/  LDC R33, c[0x0][0x83c] ;  /* 0x00020f00ff217b82 */ /* 0x000e620000000800 */
[----:B------:R-:W-:Y:S01]  /*11f60*/  SHF.R.S32.HI R32, RZ, 0x1f, R31 ;  /* 0x0000001fff207819 */ /* 0x000fe2000001141f */
[----:B-----5:R-:W-:Y:S01]  /*11f70*/  IMAD R0, R27, -0x80, R0 ;  /* 0xffffff801b007824 */ /* 0x020fe200078e0200 */
[--C-:B------:R-:W-:Y:S01]  /*11f80*/  SHF.R.S32.HI R21, RZ, 0x1f, R20.reuse ;  /* 0x0000001fff157819 */ /* 0x100fe20000011414 */
[----:B------:R2:W3:Y:S01]  /*11f90*/  LDS.128 R12, [R30+0x1000] ;  /* 0x001000001e0c7984 */ /* 0x0004e20000000c00 */
[----:B------:R-:W-:Y:S01]  /*11fa0*/  ULDC.64 UR4, c[0x0][0x850] ;  /* 0x0002140000047ab9 */ /* 0x000fe20000000a00 */
[----:B------:R-:W-:Y:S01]  /*11fb0*/  IADD3 R2, P0, R19, R2, RZ ;  /* 0x0000000213027210 */ /* 0x000fe20007f1e0ff */
[----:B------:R-:W-:Y:S01]  /*11fc0*/  IMAD R18, R32, UR4, RZ ;  /* 0x0000000420127c24 */ /* 0x000fe2000f8e02ff */
[----:B------:R2:W4:Y:S01]  /*11fd0*/  LDS.128 R8, [R30+0x2000] ;  /* 0x002000001e087984 */ /* 0x0005220000000c00 */
[----:B------:R-:W-:Y:S01]  /*11fe0*/  IMAD.WIDE.U32 R16, R31, UR4, R20 ;  /* 0x000000041f107c25 */ /* 0x000fe2000f8e0014 */
[----:B------:R-:W-:Y:S01]  /*11ff0*/  USHF.R.S32.HI UR4, URZ, 0x1f, UR37 ;  /* 0x0000001f3f047899 */ /* 0x000fe20008011425 */
[----:B------:R-:W-:Y:S01]  /*12000*/  VIMNMX R22, R0, 0x80, PT ;  /* 0x0000008000167848 */ /* 0x000fe20003fe0100 */
[----:B------:R2:W2:Y:S01]  /*12010*/  LDS.128 R4, [R30+0x3000] ;  /* 0x003000001e047984 */ /* 0x0004a20000000c00 */
[----:B------:R-:W2:Y:S01]  /*12020*/  LDC R35, c[0x0][0x80c] ;  /* 0x00020300ff237b82 */ /* 0x000ea20000000800 */
[----:B------:R-:W-:Y:S01]  /*12030*/  IADD3 R0, R19, 0x20, RZ ;  /* 0x0000002013007810 */ /* 0x000fe20007ffe0ff */
[----:B------:R-:W-:Y:S01]  /*12040*/  IMAD R23, R31, UR5, R18 ;  /* 0x000000051f177c24 */ /* 0x000fe2000f8e0212 */
[CC--:B------:R-:W-:Y:S01]  /*12050*/  ISETP.GE.AND P3, PT, R19.reuse, R22.reuse, PT ;  /* 0x000000161300720c */ /* 0x0c0fe20003f66270 */
[----:B------:R-:W-:Y:S01]  /*12060*/  VIADD R18, R19, 0x40 ;  /* 0x0000004013127836 */ /* 0x000fe20000000000 */
[----:B------:R-:W-:Y:S01]  /*12070*/  MOV R34, UR4 ;  /* 0x0000000400227c02 */ /* 0x000fe20008000f00 */
[----:B------:R-:W-:Y:S01]  /*12080*/  ULDC.64 UR4, c[0x0][0x858] ;  /* 0x0002160000047ab9 */ /* 0x000fe20000000a00 */
[----:B------:R-:W-:Y:S01]  /*12090*/  ISETP.GE.AND P2, PT, R0, R22, PT ;  /* 0x000000160000720c */ /* 0x000fe20003f46270 */
[----:B------:R-:W-:Y:S01]  /*120a0*/  IMAD.IADD R17, R17, 0x1, R23 ;  /* 0x0000000111117824 */ /* 0x000fe200078e0217 */
[----:B------:R-:W-:Y:S01]  /*120b0*/  SEL R34, R34, RZ, !P4 ;  /* 0x000000ff22227207 */ /* 0x000fe20006000000 */
[----:B------:R-:W-:Y:S01]  /*120c0*/  BSSY B0, `(.L_x_1736) ;  /* 0x000001a000007945 */ /* 0x000fe20003800000 */
[----:B-1----:R-:W-:-:S02]  /*120d0*/  ISETP.GE.OR P6, PT, R20, R33, P3 ;  /* 0x000000211400720c */ /* 0x002fc40001fc6670 */
[----:B------:R-:W-:Y:S01]  /*120e0*/  SEL R37, RZ, UR37, P4 ;  /* 0x00000025ff257c07 */ /* 0x000fe2000a000000 */
[----:B------:R-:W-:Y:S01]  /*120f0*/  IMAD R0, R34, UR4, RZ ;  /* 0x0000000422007c24 */ /* 0x000fe2000f8e02ff */
[C---:B------:R-:W-:Y:S01]  /*12100*/  LEA.HI.X.SX32 R3, R19.reuse, R3, 0x1, P0 ;  /* 0x0000000313037211 */ /* 0x040fe200000f0eff */
[----:B------:R-:W-:Y:S01]  /*12110*/  VIADD R19, R19, 0x60 ;  /* 0x0000006013137836 */ /* 0x000fe20000000000 */
[-C--:B------:R-:W-:Y:S01]  /*12120*/  ISETP.GE.AND P1, PT, R18, R22.reuse, PT ;  /* 0x000000161200720c */ /* 0x080fe20003f26270 */
[C---:B------:R-:W-:Y:S01]  /*12130*/  IMAD R23, R37.reuse, UR5, R0 ;  /* 0x0000000525177c24 */ /* 0x040fe2000f8e0200 */
[CC--:B------:R-:W-:Y:S01]  /*12140*/  ISETP.GE.OR P5, PT, R20.reuse, R33.reuse, P2 ;  /* 0x000000211400720c */ /* 0x0c0fe200017a6670 */
[----:B------:R-:W-:Y:S01]  /*12150*/  IMAD.WIDE.U32 R28, R37, UR4, R16 ;  /* 0x00000004251c7c25 */ /* 0x000fe2000f8e0010 */
[----:B------:R-:W-:Y:S02]  /*12160*/  ISETP.GE.AND P0, PT, R19, R22, PT ;  /* 0x000000161300720c */ /* 0x000fe40003f06270 */
[----:B------:R-:W-:Y:S01]  /*12170*/  ISETP.GE.OR P4, PT, R20, R33, P1 ;  /* 0x000000211400720c */ /* 0x000fe20000f86670 */
[----:B------:R-:W-:-:S04]  /*12180*/  IMAD.WIDE R26, R27, 0x80, R2 ;  /* 0x000000801b1a7825 */ /* 0x000fc800078e0202 */
[----:B------:R-:W-:Y:S01]  /*12190*/  IMAD.IADD R23, R29, 0x1, R23 ;  /* 0x000000011d177824 */ /* 0x000fe200078e0217 */
[----:B--234-:R-:W-:Y:S07]  /*121a0*/  @P6 BRA `(.L_x_1737) ;  /* 0x00000000002c6947 */ /* 0x01cfee0003800000 */
[----:B------:R-:W1:Y:S01]  /*121b0*/  LDS.128 R16, [R30+0x4000] ;  /* 0x004000001e107984 */ /* 0x000e620000000c00 */
        /* <DEDUP_REMOVED lines=10> */
.L_x_1737:
[----:B------:R-:W-:Y:S05]  /*12260*/  BSYNC B0 ;  /* 0x0000000000007941 */ /* 0x000fea0003800000 */
.L_x_1736:
[----:B-1----:R1:W2:Y:S01]  /*12270*/  LDS.128 R16, [R30+0x5000] ;  /* 0x005000001e107984 */ /* 0x0022a20000000c00 */
[----:B------:R-:W-:Y:S01]  /*12280*/  BSSY B0, `(.L_x_1738) ;  /* 0x0000010000007945 */ /* 0x000fe20003800000 */
[----:B------:R-:W-:-:S03]  /*12290*/  ISETP.GE.OR P6, PT, R20, R33, P0 ;  /* 0x000000211400720c */ /* 0x000fc600007c6670 */
        /* <DEDUP_REMOVED lines=14> */
.L_x_1739:
[----:B------:R-:W-:Y:S05]  /*12380*/  BSYNC B0 ;  /* 0x0000000000007941 */ /* 0x000fea0003800000 */
.L_x_1738:
[----:B--23--:R2:W3:Y:S01]  /*12390*/  LDS.128 R16, [R30+0x6000] ;  /* 0x006000001e107984 */ /* 0x00c4e20000000c00 */
        /* <DEDUP_REMOVED lines=11> */
[----:B------:R-:W-:Y:S02]  /*12450*/  LEA R24, P4, R2, UR4, 0x1 ;  /* 0x0000000402187c11 */ /* 0x000fe4000f8808ff */
[----:B------:R-:W-:-:S04]  /*12460*/  IADD3 R3, R3, R25, RZ ;  /* 0x0000001903037210 */ /* 0x000fc80007ffe0ff */
[----:B------:R-:W-:-:S05]  /*12470*/  LEA.HI.X R25, R2, UR5, R3, 0x1, P4 ;  /* 0x0000000502197c11 */ /* 0x000fca000a0f0c03 */
[----:B---3--:R4:W-:Y:S02]  /*12480*/  STG.E.128 desc[UR38][R24.64], R16 ;  /* 0x0000001018007986 */ /* 0x0089e4000c101d26 */
.L_x_1741:
[----:B------:R-:W-:Y:S05]  /*12490*/  BSYNC B0 ;  /* 0x0000000000007941 */ /* 0x000fea0003800000 */
.L_x_1740:
[----:B---34-:R3:W4:Y:S01]  /*124a0*/  LDS.128 R16, [R30+0x7000] ;  /* 0x007000001e107984 */ /* 0x0187220000000c00 */
[----:B------:R-:W-:Y:S04]  /*124b0*/  BSSY B0, `(.L_x_1742) ;  /* 0x000000f000007945 */ /* 0x000fe80003800000 */
        /* <DEDUP_REMOVED lines=14> */
.L_x_1743:
[----:B------:R-:W-:Y:S05]  /*125a0*/  BSYNC B0 ;  /* 0x0000000000007941 */ /* 0x000fea0003800000 */
.L_x_1742:
[----:B----4-:R4:W1:Y:S01]  /*125b0*/  LDS.128 R16, [R30] ;  /* 0x000000001e107984 */ /* 0x0108620000000c00 */
[----:B------:R-:W-:Y:S01]  /*125c0*/  ULDC.64 UR4, c[0x0][0x820] ;  /* 0x0002080000047ab9 */ /* 0x000fe20000000a00 */
[-C--:B------:R-:W-:Y:S01]  /*125d0*/  ISETP.GE.OR P3, PT, R20, R35.reuse, P3 ;  /* 0x000000231400720c */ /* 0x080fe20001f66670 */
        /* <DEDUP_REMOVED lines=10> */
[C---:B------:R-:W-:Y:S02]  /*12680*/  IMAD R21, R37.reuse, UR5, R0 ;  /* 0x0000000525157c24 */ /* 0x040fe4000f8e0200 */
[----:B------:R-:W-:-:S05]  /*12690*/  IMAD.WIDE.U32 R24, R37, UR4, R2 ;  /* 0x0000000425187c25 */ /* 0x000fca000f8e0002 */
        /* <DEDUP_REMOVED lines=12> */
.L_x_1745:
[----:B------:R-:W-:Y:S05]  /*12760*/  BSYNC B0 ;  /* 0x0000000000007941 */ /* 0x000fea0003800000 */
.L_x_1744:
        /* <DEDUP_REMOVED lines=14> */
[----:B------:R1:W-:Y:S02]  /*12850*/  STG.E.128 desc[UR38][R16.64], R12 ;  /* 0x0000000c10007986 */ /* 0x0003e4000c101d26 */
.L_x_1747:
[----:B------:R-:W-:Y:S05]  /*12860*/  BSYNC B0 ;  /* 0x0000000000007941 */ /* 0x000fea0003800000 */
.L_x_1746:
        /* <DEDUP_REMOVED lines=15> */
.L_x_1749:
[----:B------:R-:W-:Y:S05]  /*12960*/  BSYNC B0 ;  /* 0x0000000000007941 */ /* 0x000fea0003800000 */
.L_x_1748:
        /* <DEDUP_REMOVED lines=15> */
.L_x_1734:
[----:B------:R-:W-:Y:S01]  /*12a60*/  ULDC.64 UR4, c[0x0][0x870] ;  /* 0x00021c0000047ab9 */ /* 0x000fe20000000a00 */
[----:B------:R-:W-:Y:S01]  /*12a70*/  ULDC.64 UR6, c[0x0][0x870] ;  /* 0x00021c0000067ab9 */ /* 0x000fe20000000a00 */
[----:B------:R-:W-:Y:S01]  /*12a80*/  UIMAD.WIDE UR4, UR37, 0x4, UR4 ;  /* 0x00000004250478a5 */ /* 0x000fe2000f8e0204 */
[----:B------:R-:W-:-:S04]  /*12a90*/  ISETP.NE.U32.AND P0, PT, RZ, UR6, PT ;  /* 0x00000006ff007c0c */ /* 0x000fc8000bf05070 */
[----:B------:R-:W-:Y:S01]  /*12aa0*/  ISETP.NE.AND.EX P4, PT, RZ, UR7, PT, P0 ;  /* 0x00000007ff007c0c */ /* 0x000fe2000bf85300 */
[----:B------:R-:W-:Y:S01]  /*12ab0*/  IMAD.U32 R5, RZ, RZ, UR5 ;  /* 0x00000005ff057e24 */ /* 0x000fe2000f8e00ff */
[----:B------:R-:W-:Y:S01]  /*12ac0*/  MOV R4, UR4 ;  /* 0x0000000400047c02 */ /* 0x000fe20008000f00 */
[----:B------:R-:W-:Y:S02]  /*12ad0*/  ULDC.64 UR4, c[0x0][0x878] ;  /* 0x00021e0000047ab9 */ /* 0x000fe40000000a00 */
[----:B------:R-:W-:-:S04]  /*12ae0*/  UISETP.NE.U32.AND UP0, UPT, UR4, URZ, UPT ;  /* 0x0000003f0400728c */ /* 0x000fc8000bf05070 */
[----:B------:R-:W-:Y:S01]  /*12af0*/  UISETP.NE.AND.EX UP0, UPT, UR5, URZ, UPT, UP0 ;  /* 0x0000003f0500728c */ /* 0x000fe2000bf05300 */
[----:B------:R-:W-:-:S03]  /*12b00*/  ULDC UR6, c[0x0][0x808] ;  /* 0x0002020000067ab9 */ /* 0x000fc60000000800 */
[----:B------:R-:W2:Y:S01]  /*12b10*/  @P4 LDG.E R9, desc[UR38][R4.64] ;  /* 0x0000002604094981 */ /* 0x000ea2000c1e1900 */
[----:B------:R-:W-:Y:S01]  /*12b20*/  IMAD.U32 R0, RZ, RZ, UR6 ;  /* 0x00000006ff007e24 */ /* 0x000fe2000f8e00ff */
[----:B------:R-:W-:-:S05]  /*12b30*/  PLOP3.LUT P0, PT, PT, PT, UP0, 0x80, 0x0 ;  /* 0x000000000000781c */ /* 0x000fca0003f0f008 */
[----:B------:R-:W-:Y:S02]  /*12b40*/  @UP0 ULDC.64 UR4, c[0x0][0x878] ;  /* 0x00021e0000040ab9 */ /* 0x000fe40000000a00 */
[----:B------:R-:W-:-:S06]  /*12b50*/  @UP0 UIMAD.WIDE UR4, UR37, 0x4, UR4 ;  /* 0x00000004250408a5 */ /* 0x000fcc000f8e0204 */
[----:B------:R-:W-:Y:S01]  /*12b60*/  MOV R6, UR4 ;  /* 0x0000000400067c02 */ /* 0x000fe20008000f00 */
[----:B------:R-:W-:-:S05]  /*12b70*/  IMAD.U32 R7, RZ, RZ, UR5 ;  /* 0x00000005ff077e24 */ /* 0x000fca000f8e00ff */
[----:B------:R3:W5:Y:S01]  /*12b80*/  @P0 LDG.E R0, desc[UR38][R6.64] ;  /* 0x0000002606000981 */ /* 0x000762000c1e1900 */
[----:B------:R-:W4:Y:S01]  /*12b90*/  S2R R2, SR_TID.X ;  /* 0x0000000000027919 */ /* 0x000f220000002100 */
[----:B------:R-:W1:Y:S01]  /*12ba0*/  S2R R15, SR_CTAID.X ;  /* 0x00000000000f7919 */ /* 0x000e620000002500 */
[----:B------:R-:W1:Y:S01]  /*12bb0*/  S2R R19, SR_CTAID.Y ;  /* 0x0000000000137919 */ /* 0x000e620000002600 */
[----:B----4-:R-:W-:-:S05]  /*12bc0*/  VIADD R8, R2, 0xffffff80 ;  /* 0xffffff8002087836 */ /* 0x010fca0000000000 */
[----:B------:R-:W-:-:S04]  /*12bd0*/  SHF.R.S32.HI R3, RZ, 0x1f, R8 ;  /* 0x0000001fff037819 */ /* 0x000fc80000011408 */
[----:B------:R-:W-:Y:S02]  /*12be0*/  LEA.HI R10, R3, R8, RZ, 0x3 ;  /* 0x00000008030a7211 */ /* 0x000fe400078f18ff */
[----:B------:R-:W-:Y:S02]  /*12bf0*/  CS2R R2, SRZ ;  /* 0x0000000000027805 */ /* 0x000fe4000001ff00 */
[----:B------:R-:W-:-:S04]  /*12c00*/  LOP3.LUT R11, R10, 0x1ffffff8, RZ, 0xc0, !PT ;  /* 0x1ffffff80a0b7812 */ /* 0x000fc800078ec0ff */
[----:B------:R-:W-:Y:S02]  /*12c10*/  IADD3 R11, R8, -R11, RZ ;  /* 0x8000000b080b7210 */ /* 0x000fe40007ffe0ff */
[--C-:B--2---:R-:W-:Y:S01]  /*12c20*/  @P4 SHF.R.S32.HI R3, RZ, 0x1f, R9.reuse ;  /* 0x0000001fff034819 */ /* 0x104fe20000011409 */
[----:B------:R-:W-:Y:S01]  /*12c30*/  @P4 IMAD.MOV.U32 R2, RZ, RZ, R9 ;  /* 0x000000ffff024224 */ /* 0x000fe200078e0009 */
[----:B-1-3--:R-:W-:Y:S06]  /*12c40*/  @P0 BRA `(.L_x_1750) ;  /* 0x0000000000100947 */ /* 0x00afec0003800000 */
[----:B------:R-:W-:Y:S05]  /*12c50*/  @!P4 BRA `(.L_x_1750) ;  /* 0x00000000000cc947 */ /* 0x000fea0003800000 */
[----:B------:R-:W2:Y:S04]  /*12c60*/  LDG.E R7, desc[UR38][R4.64] ;  /* 0x0000002604077981 */ /* 0x000ea8000c1e1900 */
[----:B-----5:R-:W2:Y:S02]  /*12c70*/  LDG.E R0, desc[UR38][R4.64+0x4] ;  /* 0x0000042604007981 */ /* 0x020ea4000c1e1900 */
[----:B--2---:R-:W-:-:S07]  /*12c80*/  IMAD.IADD R0, R0, 0x1, -R7 ;  /* 0x0000000100007824 */ /* 0x004fce00078e0a07 */
.L_x_1750:
[----:B------:R-:W1:Y:S01]  /*12c90*/  LDC R21, c[0x0][0x80c] ;  /* 0x00020300ff157b82 */ /* 0x000e620000000800 */
[----:B------:R-:W-:Y:S01]  /*12ca0*/  SHF.R.S32.HI R7, RZ, 0x3, R10 ;  /* 0x00000003ff077819 */ /* 0x000fe2000001140a */
[----:B------:R-:W-:Y:S01]  /*12cb0*/  ULDC.64 UR4, c[0x0][0x820] ;  /* 0x0002080000047ab9 */ /* 0x000fe20000000a00 */
[----:B------:R-:W-:Y:S01]  /*12cc0*/  SHF.L.U32 R10, R11, 0x3, RZ ;  /* 0x000000030b0a7819 */ /* 0x000fe200000006ff */
[----:B-----5:R-:W-:Y:S01]  /*12cd0*/  IMAD R0, R15, -0x80, R0 ;  /* 0xffffff800f007824 */ /* 0x020fe200078e0200 */
[----:B------:R-:W-:Y:S01]  /*12ce0*/  SHF.R.S32.HI R14, RZ, 0x1f, R19 ;  /* 0x0000001fff0e7819 */ /* 0x000fe20000011413 */
[C---:B------:R-:W-:Y:S01]  /*12cf0*/  VIADD R17, R7.reuse, 0x40 ;  /* 0x0000004007117836 */ /* 0x040fe20000000000 */
[--C-:B------:R-:W-:Y:S01]  /*12d00*/  SHF.R.S32.HI R11, RZ, 0x1f, R10.reuse ;  /* 0x0000001fff0b7819 */ /* 0x100fe2000001140a */
[----:B------:R-:W2:Y:S01]  /*12d10*/  LDC R23, c[0x0][0x83c] ;  /* 0x00020f00ff177b82 */ /* 0x000ea20000000800 */
[C---:B------:R-:W-:Y:S01]  /*12d20*/  IADD3 R2, P0, R7.reuse, R2, RZ ;  /* 0x0000000207027210 */ /* 0x040fe20007f1e0ff */
[----:B------:R-:W-:Y:S01]  /*12d30*/  IMAD R6, R14, UR4, RZ ;  /* 0x000000040e067c24 */ /* 0x000fe2000f8e02ff */
[-C--:B------:R-:W-:Y:S01]  /*12d40*/  ISETP.GE.AND P3, PT, R7, R0.reuse, PT ;  /* 0x000000000700720c */ /* 0x080fe20003f66270 */
[----:B------:R-:W-:Y:S01]  /*12d50*/  IMAD.WIDE.U32 R4, R19, UR4, R10 ;  /* 0x0000000413047c25 */ /* 0x000fe2000f8e000a */
[----:B------:R-:W-:Y:S01]  /*12d60*/  USHF.R.S32.HI UR4, URZ, 0x1f, UR37 ;  /* 0x0000001f3f047899 */ /* 0x000fe20008011425 */
[C---:B------:R-:W-:Y:S01]  /*12d70*/  LEA.HI.X.SX32 R3, R7.reuse, R3, 0x1, P0 ;  /* 0x0000000307037211 */ /* 0x040fe200000f0eff */
[----:B------:R-:W-:Y:S01]  /*12d80*/  BSSY B0, `(.L_x_1751) ;  /* 0x000001f000007945 */ /* 0x000fe20003800000 */
[C---:B------:R-:W-:Y:S01]  /*12d90*/  VIADD R13, R7.reuse, 0x20 ;  /* 0x00000020070d7836 */ /* 0x040fe20000000000 */
[----:B------:R-:W-:Y:S01]  /*12da0*/  IADD3 R7, R7, 0x60, RZ ;  /* 0x0000006007077810 */ /* 0x000fe20007ffe0ff */
[----:B------:R-:W-:Y:S01]  /*12db0*/  IMAD R9, R19, UR5, R6 ;  /* 0x0000000513097c24 */ /* 0x000fe2000f8e0206 */
[-C--:B------:R-:W-:Y:S01]  /*12dc0*/  ISETP.GE.AND P1, PT, R17, R0.reuse, PT ;  /* 0x000000001100720c */ /* 0x080fe20003f26270 */
[----:B------:R-:W-:Y:S01]  /*12dd0*/  IMAD.U32 R12, RZ, RZ, UR4 ;  /* 0x00000004ff0c7e24 */ /* 0x000fe2000f8e00ff */
[----:B------:R-:W-:Y:S01]  /*12de0*/  ULDC.64 UR4, c[0x0][0x828] ;  /* 0x00020a0000047ab9 */ /* 0x000fe20000000a00 */
[----:B------:R-:W-:Y:S01]  /*12df0*/  ISETP.GE.AND P2, PT, R13, R0, PT ;  /* 0x000000000d00720c */ /* 0x000fe20003f46270 */
[----:B------:R-:W-:Y:S01]  /*12e00*/  IMAD.IADD R5, R5, 0x1, R9 ;  /* 0x0000000105057824 */ /* 0x000fe200078e0209 */
[----:B-1----:R-:W-:-:S02]  /*12e10*/  ISETP.GE.OR P6, PT, R10, R21, P3 ;  /* 0x000000150a00720c */ /* 0x002fc40001fc6670 */
[----:B------:R-:W-:Y:S02]  /*12e20*/  SEL R12, R12, RZ, !P4 ;  /* 0x000000ff0c0c7207 */ /* 0x000fe40006000000 */
[----:B------:R-:W-:Y:S01]  /*12e30*/  ISETP.GE.AND P0, PT, R7, R0, PT ;  /* 0x000000000700720c */ /* 0x000fe20003f06270 */
[----:B------:R-:W-:Y:S01]  /*12e40*/  IMAD.WIDE R6, R15, 0x80, R2 ;  /* 0x000000800f067825 */ /* 0x000fe200078e0202 */
[----:B------:R-:W-:Y:S02]  /*12e50*/  SEL R17, RZ, UR37, P4 ;  /* 0x00000025ff117c07 */ /* 0x000fe4000a000000 */
[-C--:B------:R-:W-:Y:S01]  /*12e60*/  ISETP.GE.OR P5, PT, R10, R21.reuse, P2 ;  /* 0x000000150a00720c */ /* 0x080fe200017a6670 */
[----:B------:R-:W-:Y:S01]  /*12e70*/  IMAD R0, R12, UR4, RZ ;  /* 0x000000040c007c24 */ /* 0x000fe2000f8e02ff */
[----:B------:R-:W-:Y:S01]  /*12e80*/  ISETP.GE.OR P4, PT, R10, R21, P1 ;  /* 0x000000150a00720c */ /* 0x000fe20000f86670 */
[----:B------:R-:W-:-:S04]  /*12e90*/  IMAD.WIDE.U32 R8, R17, UR4, R4 ;  /* 0x0000000411087c25 */ /* 0x000fc8000f8e0004 */
[----:B------:R-:W-:-:S05]  /*12ea0*/  IMAD R13, R17, UR5, R0 ;  /* 0x00000005110d7c24 */ /* 0x000fca000f8e0200 */
[----:B------:R-:W-:Y:S01]  /*12eb0*/  IADD3 R5, R9, R13, RZ ;  /* 0x0000000d09057210 */ /* 0x000fe20007ffe0ff */
[----:B--2---:R-:W-:Y:S06]  /*12ec0*/  @P6 BRA `(.L_x_1752) ;  /* 0x0000000000286947 */ /* 0x004fec0003800000 */
        /* <DEDUP_REMOVED lines=10> */
.L_x_1752:
[----:B------:R-:W-:Y:S05]  /*12f70*/  BSYNC B0 ;  /* 0x0000000000007941 */ /* 0x000fea0003800000 */
.L_x_1751:
[----:B------:R-:W-:Y:S01]  /*12f80*/  BSSY B0, `(.L_x_1753) ;  /* 0x0000010000007945 */ /* 0x000fe20003800000 */
[----:B------:R-:W-:-:S03]  /*12f90*/  ISETP.GE.OR P6, PT, R10, R21, P0 ;  /* 0x000000150a00720c */ /* 0x000fc600007c6670 */
[----:B------:R-:W-:Y:S10]  /*12fa0*/  @P5 BRA `(.L_x_1754) ;  /* 0x0000000000345947 */ /* 0x000ff40003800000 */
        /* <DEDUP_REMOVED lines=13> */
.L_x_1754:
[----:B------:R-:W-:Y:S05]  /*13080*/  BSYNC B0 ;  /* 0x0000000000007941 */ /* 0x000fea0003800000 */
.L_x_1753:
        /* <DEDUP_REMOVED lines=11> */
[----:B--2---:R-:W-:Y:S01]  /*13140*/  LEA R20, P4, R2, UR4, 0x1 ;  /* 0x0000000402147c11 */ /* 0x004fe2000f8808ff */
[----:B------:R-:W-:-:S05]  /*13150*/  IMAD.IADD R3, R3, 0x1, R13 ;  /* 0x0000000103037824 */ /* 0x000fca00078e020d */
[----:B------:R-:W-:-:S05]  /*13160*/  LEA.HI.X R21, R2, UR5, R3, 0x1, P4 ;  /* 0x0000000502157c11 */ /* 0x000fca000a0f0c03 */
[----:B------:R3:W-:Y:S02]  /*13170*/  STG.E.128 desc[UR38][R20.64], RZ ;  /* 0x000000ff14007986 */ /* 0x0007e4000c101d26 */
.L_x_1756:
[----:B------:R-:W-:Y:S05]  /*13180*/  BSYNC B0 ;  /* 0x0000000000007941 */ /* 0x000fea0003800000 */
.L_x_1755:
        /* <DEDUP_REMOVED lines=15> */
.L_x_1758:
[----:B------:R-:W-:Y:S05]  /*13280*/  BSYNC B0 ;  /* 0x0000000000007941 */ /* 0x000fea0003800000 */
.L_x_1757:
        /* <DEDUP_REMOVED lines=26> */
.L_x_1760:
[----:B------:R-:W-:Y:S05]  /*13430*/  BSYNC B0 ;  /* 0x0000000000007941 */ /* 0x000fea0003800000 */
.L_x_1759:
[----:B------:R-:W-:Y:S04]  /*13440*/  BSSY B0, `(.L_x_1761) ;  /* 0x000000f000007945 */ /* 0x000fe80003800000 */
[----:B------:R-:W-:Y:S05]  /*13450*/  @P2 BRA `(.L_x_1762) ;  /* 0x0000000000342947 */ /* 0x000fea0003800000 */
[----:B----4-:R-:W-:Y:S01]  /*13460*/  IADD3 R11, P2, R6, 0x20, RZ ;  /* 0x00000020060b7810 */ /* 0x010fe20007f5e0ff */
        /* <DEDUP_REMOVED lines=12> */
.L_x_1762:
[----:B------:R-:W-:Y:S05]  /*13530*/  BSYNC B0 ;  /* 0x0000000000007941 */ /* 0x000fea0003800000 */
.L_x_1761:
        /* <DEDUP_REMOVED lines=15> */
.L_x_1764:
[----:B------:R-:W-:Y:S05]  /*13630*/  BSYNC B0 ;  /* 0x0000000000007941 */ /* 0x000fea0003800000 */
.L_x_1763:
        /* <DEDUP_REMOVED lines=15> */
.L_x_1679:
[----:B------:R-:W-:-:S08]  /*13730*/  NOP ;  /* 0x0000000000007918 */ /* 0x000fd00000000000 */
[----:B------:R-:W1:-:S00]  /*13740*/  USETMAXREG.DEALLOC.CTAPOOL 0x18 ;  /* 0x00000018000079c8 */ /* 0x000e4000080e0500 */
        /* <DEDUP_REMOVED lines=19> */
.L_x_1766:
        /* <DEDUP_REMOVED lines=13> */
.L_x_1768:
[----:B------:R-:W-:-:S05]  /*13950*/  ULDC UR4, c[0x0][0x8bc] ;  /* 0x00022f0000047ab9 */ /* 0x000fca0000000800 */
.L_x_1767:
[----:B-1----:R-:W-:-:S04]  /*13960*/  USHF.L.U32 UR11, UR14, 0x7, URZ ;  /* 0x000000070e0b7899 */ /* 0x002fc8000800063f */
[----:B------:R-:W-:-:S04]  /*13970*/  UISETP.GE.AND UP0, UPT, UR11, UR4, UPT ;  /* 0x000000040b00728c */ /* 0x000fc8000bf06270 */
[----:B--2---:R-:W-:-:S06]  /*13980*/  USEL UR12, UR12, 0xffffffff, !UP0 ;  /* 0xffffffff0c0c7887 */ /* 0x004fcc000c000000 */
[----:B------:R-:W-:-:S13]  /*13990*/  ISETP.LE.AND P0, PT, RZ, UR12, PT ;  /* 0x0000000cff007c0c */ /* 0x000fda000bf03270 */
[----:B------:R-:W-:Y:S05]  /*139a0*/  @!P0 BRA `(.L_x_1684) ;  /* 0x0000003400248947 */ /* 0x000fea0003800000 */
[----:B------:R-:W-:Y:S01]  /*139b0*/  ULDC.64 UR4, c[0x0][0x770] ;  /* 0x0001dc0000047ab9 */ /* 0x000fe20000000a00 */
[----:B------:R-:W1:Y:S01]  /*139c0*/  S2UR UR13, SR_CTAID.Y ;  /* 0x00000000000d79c3 */ /* 0x000e620000002600 */
[----:B------:R-:W-:Y:S01]  /*139d0*/  UISETP.NE.U32.AND UP0, UPT, UR4, URZ, UPT ;  /* 0x0000003f0400728c */ /* 0x000fe2000bf05070 */
[----:B------:R-:W-:-:S03]  /*139e0*/  ULDC.64 UR8, c[0x0][0x788] ;  /* 0x0001e20000087ab9 */ /* 0x000fc60000000a00 */
        /* <DEDUP_REMOVED lines=9> */
[----:B------:R-:W-:-:S06]  /*13a80*/  UISETP.NE.AND.EX UP1, UPT, UR5, URZ, UPT, UP1 ;  /* 0x0000003f0500728c */ /* 0x000fcc000bf25310 */
[----:B------:R-:W-:-:S05]  /*13a90*/  PLOP3.LUT P2, PT, PT, PT, UP1, 0x80, 0x0 ;  /* 0x000000000000781c */ /* 0x000fca0003f4f018 */
[----:B------:R-:W-:Y:S02]  /*13aa0*/  @UP1 ULDC.64 UR4, c[0x0][0x780] ;  /* 0x0001e00000041ab9 */ /* 0x000fe40000000a00 */
[----:B------:R-:W-:-:S06]  /*13ab0*/  @UP1 UIMAD.WIDE UR4, UR12, 0x4, UR4 ;  /* 0x000000040c0418a5 */ /* 0x000fcc000f8e0204 */
[----:B------:R-:W-:Y:S01]  /*13ac0*/  MOV R4, UR4 ;  /* 0x0000000400047c02 */ /* 0x000fe20008000f00 */
[----:B------:R-:W-:-:S05]  /*13ad0*/  IMAD.U32 R5, RZ, RZ, UR5 ;  /* 0x00000005ff057e24 */ /* 0x000fca000f8e00ff */
[----:B------:R-:W3:Y:S01]  /*13ae0*/  @P2 LDG.E R4, desc[UR38][R4.64] ;  /* 0x0000002604042981 */ /* 0x000ee2000c1e1900 */
[----:B------:R-:W-:Y:S01]  /*13af0*/  PLOP3.LUT P0, PT, PT, PT, UP0, 0x80, 0x0 ;  /* 0x000000000000781c */ /* 0x000fe20003f0f008 */
[----:B-1----:R-:W-:-:S12]  /*13b00*/  USHF.R.S32.HI UR16, URZ, 0x1f, UR13 ;  /* 0x0000001f3f107899 */ /* 0x002fd8000801140d */
[----:B--2---:R-:W-:Y:S02]  /*13b10*/  @P0 R2UR UR4, R0 ;  /* 0x00000000000402ca */ /* 0x004fe400000e0000 */
[----:B------:R-:W-:Y:S01]  /*13b20*/  ISETP.NE.U32.AND P0, PT, RZ, UR8, PT ;  /* 0x00000008ff007c0c */ /* 0x000fe2000bf05070 */
[----:B------:R-:W-:-:S03]  /*13b30*/  ULDC UR8, c[0x0][0x280] ;  /* 0x0000a00000087ab9 */ /* 0x000fc60000000800 */
[----:B------:R-:W-:-:S07]  /*13b40*/  ISETP.NE.AND.EX P0, PT, RZ, UR9, PT, P0 ;  /* 0x00000009ff007c0c */ /* 0x000fce000bf05300 */
[----:B------:R-:W-:-:S04]  /*13b50*/  @UP0 ULEA UR4, UR12, UR4, 0x7 ;  /* 0x000000040c040291 */ /* 0x000fc8000f8e383f */
[----:B------:R-:W-:-:S04]  /*13b60*/  @UP0 USHF.R.S32.HI UR5, URZ, 0x1f, UR4 ;  /* 0x0000001f3f050899 */ /* 0x000fc80008011404 */
[----:B------:R-:W-:-:S04]  /*13b70*/  @UP0 ULEA.HI UR5, UR5, UR4, URZ, 0x7 ;  /* 0x0000000405050291 */ /* 0x000fc8000f8f383f */
[----:B------:R-:W-:Y:S01]  /*13b80*/  @UP0 USHF.L.U32 UR5, UR5, 0x6, URZ ;  /* 0x0000000605050899 */ /* 0x000fe2000800063f */
[----:B---3--:R-:W-:-:S03]  /*13b90*/  @P2 R2UR UR8, R4 ;  /* 0x00000000040822ca */ /* 0x008fc600000e0000 */
[----:B------:R-:W-:-:S04]  /*13ba0*/  @UP0 ULOP3.LUT UR7, UR5, 0xffffe000, URZ, 0xc0, !UPT ;  /* 0xffffe00005070892 */ /* 0x000fc8000f8ec03f */
[----:B------:R-:W-:Y:S01]  /*13bb0*/  @UP0 USHF.R.S32.HI UR9, URZ, 0x1f, UR7 ;  /* 0x0000001f3f090899 */ /* 0x000fe20008011407 */
[----:B------:R-:W-:Y:S11]  /*13bc0*/  @P2 BRA `(.L_x_1769) ;  /* 0x0000000000142947 */ /* 0x000ff60003800000 */
[----:B------:R-:W-:Y:S05]  /*13bd0*/  @!P1 BRA `(.L_x_1769) ;  /* 0x0000000000109947 */ /* 0x000fea0003800000 */
[----:B------:R-:W2:Y:S04]  /*13be0*/  LDG.E R5, desc[UR38][R2.64] ;  /* 0x0000002602057981 */ /* 0x000ea8000c1e1900 */
[----:B------:R-:W2:Y:S02]  /*13bf0*/  LDG.E R0, desc[UR38][R2.64+0x4] ;  /* 0x0000042602007981 */ /* 0x000ea4000c1e1900 */
[----:B--2---:R-:W-:-:S04]  /*13c00*/  IADD3 R0, -R5, R0, RZ ;  /* 0x0000000005007210 */ /* 0x004fc80007ffe1ff */
[----:B------:R-:W-:-:S15]  /*13c10*/  R2UR UR8, R0 ;  /* 0x00000000000872ca */ /* 0x000fde00000e0000 */
.L_x_1769:
[----:B------:R-:W-:Y:S01]  /*13c20*/  UMOV UR4, URZ ;  /* 0x0000003f00047c82 */ /* 0x000fe20008000000 */
[----:B------:R-:W-:Y:S01]  /*13c30*/  UMOV UR5, URZ ;  /* 0x0000003f00057c82 */ /* 0x000fe20008000000 */
[----:B------:R-:W-:Y:S01]  /*13c40*/  ULDC UR6, c[0x0][0x290] ;  /* 0x0000a40000067ab9 */ /* 0x000fe20000000800 */
[----:B------:R-:W-:Y:S01]  /*13c50*/  @UP0 UMOV UR4, UR7 ;  /* 0x0000000700040c82 */ /* 0x000fe20008000000 */
[----:B------:R-:W-:Y:S01]  /*13c60*/  @UP0 UMOV UR5, UR9 ;  /* 0x0000000900050c82 */ /* 0x000fe20008000000 */
        /* <DEDUP_REMOVED lines=8> */
.L_x_1770:
        /* <DEDUP_REMOVED lines=9> */
[----:B------:R-:W2:Y:S02]  /*13d80*/  LDG.E R5, desc[UR38][R2.64+0x4] ;  /* 0x0000042602057981 */ /* 0x000ea4000c1e1900 */
[----:B--2---:R-:W-:-:S05]  /*13d90*/  IMAD.IADD R0, R5, 0x1, -R0 ;  /* 0x0000000105007824 */ /* 0x004fca00078e0a00 */
[----:B------:R-:W-:-:S15]  /*13da0*/  R2UR UR6, R0 ;  /* 0x00000000000672ca */ /* 0x000fde00000e0000 */
.L_x_1771:
[----:B------:R-:W-:Y:S01]  /*13db0*/  UIADD3 UR7, -UR6, UR8, UR11 ;  /* 0x0000000806077290 */ /* 0x000fe2000fffe10b */
[----:B------:R-:W-:Y:S01]  /*13dc0*/  ISETP.LE.AND P0, PT, RZ, UR14, PT ;  /* 0x0000000eff007c0c */ /* 0x000fe2000bf03270 */
[----:B------:R-:W-:Y:S02]  /*13dd0*/  ULDC UR9, c[0x0][0x74c] ;  /* 0x0001d30000097ab9 */ /* 0x000fe40000000800 */
[----:B------:R-:W-:Y:S02]  /*13de0*/  UIADD3 UR9, UR7, -UR9, URZ ;  /* 0x8000000907097290 */ /* 0x000fe4000fffe03f */
        /* <DEDUP_REMOVED lines=10> */
[----:B------:R-:W-:Y:S07]  /*13e90*/  @!P0 BRA `(.L_x_1772) ;  /* 0x00000000001c8947 */ /* 0x000fee0003800000 */
[----:B------:R-:W-:Y:S01]  /*13ea0*/  UIADD3 UR8, UR11, 0xff, UR8 ;  /* 0x000000ff0b087890 */ /* 0x000fe2000fffe008 */
[----:B------:R-:W-:-:S03]  /*13eb0*/  ULDC UR9, c[0x0][0x748] ;  /* 0x0001d20000097ab9 */ /* 0x000fc60000000800 */
[----:B------:R-:W-:-:S04]  /*13ec0*/  UIADD3 UR8, UR8, UR9, -UR6 ;  /* 0x0000000908087290 */ /* 0x000fc8000fffe806 */
[----:B------:R-:W-:-:S04]  /*13ed0*/  USHF.R.S32.HI UR6, URZ, 0x1f, UR8 ;  /* 0x0000001f3f067899 */ /* 0x000fc80008011408 */
[----:B------:R-:W-:-:S04]  /*13ee0*/  ULEA.HI UR6, UR6, UR8, URZ, 0x7 ;  /* 0x0000000806067291 */ /* 0x000fc8000f8f383f */
[----:B------:R-:W-:-:S06]  /*13ef0*/  USHF.R.S32.HI UR6, URZ, 0x7, UR6 ;  /* 0x000000073f067899 */ /* 0x000fcc0008011406 */
[----:B------:R-:W-:-:S07]  /*13f00*/  VIMNMX R2, R2, UR6, PT ;  /* 0x0000000602027c48 */ /* 0x000fce000bfe0100 */
.L_x_1772:
[----:B------:R-:W-:-:S13]  /*13f10*/  ISETP.GT.AND P0, PT, R2, UR7, PT ;  /* 0x0000000702007c0c */ /* 0x000fda000bf04270 */
[----:B------:R-:W-:Y:S05]  /*13f20*/  @!P0 BRA `(.L_x_1684) ;  /* 0x0000002c00c48947 */ /* 0x000fea0003800000 */
[----:B------:R-:W-:Y:S01]  /*13f30*/  ULDC.64 UR14, c[0x0][0x2d8] ;  /* 0x0000b600000e7ab9 */ /* 0x000fe20000000a00 */
[----:B------:R-:W-:Y:S01]  /*13f40*/  VIADD R0, R2, -UR7 ;  /* 0x8000000702007c36 */ /* 0x000fe20008000000 */
[----:B------:R-:W-:Y:S02]  /*13f50*/  UIMAD UR10, UR16, UR14, URZ ;  /* 0x0000000e100a72a4 */ /* 0x000fe4000f8e023f */
[----:B------:R-:W-:Y:S02]  /*13f60*/  UIMAD.WIDE.U32 UR8, UR13, UR14, URZ ;  /* 0x0000000e0d0872a5 */ /* 0x000fe4000f8e003f */
[----:B------:R-:W-:Y:S01]  /*13f70*/  USHF.R.S32.HI UR6, URZ, 0x1f, UR12 ;  /* 0x0000001f3f067899 */ /* 0x000fe2000801140c */
[----:B------:R-:W-:Y:S01]  /*13f80*/  LOP3.LUT R0, R0, 0x1, RZ, 0xc0, !PT ;  /* 0x0000000100007812 */ /* 0x000fe200078ec0ff */
[----:B------:R-:W-:Y:S02]  /*13f90*/  UIMAD UR13, UR13, UR15, UR10 ;  /* 0x0000000f0d0d72a4 */ /* 0x000fe4000f8e020a */
[----:B------:R-:W-:Y:S01]  /*13fa0*/  UIADD3 UR10, UP1, UR4, UR8, URZ ;  /* 0x00000008040a7290 */ /* 0x000fe2000ff3e03f */
[----:B------:R-:W-:Y:S01]  /*13fb0*/  ISETP.NE.U32.AND P1, PT, R0, 0x1, PT ;  /* 0x000000010000780c */ /* 0x000fe20003f25070 */
[----:B------:R-:W-:-:S02]  /*13fc0*/  UIADD3 UR13, UR9, UR13, URZ ;  /* 0x0000000d090d7290 */ /* 0x000fc4000fffe03f */
[----:B------:R-:W-:Y:S01]  /*13fd0*/  USEL UR6, UR6, URZ, !UP0 ;  /* 0x0000003f06067287 */ /* 0x000fe2000c000000 */
[----:B------:R-:W-:Y:S01]  /*13fe0*/  ULDC.64 UR26, c[0x0][0x2e0] ;  /* 0x0000b800001a7ab9 */ /* 0x000fe20000000a00 */
[----:B------:R-:W-:Y:S02]  /*13ff0*/  USEL UR12, UR12, URZ, !UP0 ;  /* 0x0000003f0c0c7287 */ /* 0x000fe4000c000000 */
[----:B------:R-:W-:Y:S02]  /*14000*/  UIADD3.X UR11, UR5, UR13, URZ, UP1, !UPT ;  /* 0x0000000d050b7290 */ /* 0x000fe40008ffe43f */
[----:B------:R-:W-:Y:S02]  /*14010*/  UIMAD UR14, UR6, UR26, URZ ;  /* 0x0000001a060e72a4 */ /* 0x000fe4000f8e023f */
[----:B------:R-:W-:Y:S02]  /*14020*/  UIMAD.WIDE.U32 UR10, UR12, UR26, UR10 ;  /* 0x0000001a0c0a72a5 */ /* 0x000fe4000f8e000a */
[----:B------:R-:W-:Y:S01]  /*14030*/  UIMAD UR14, UR12, UR27, UR14 ;  /* 0x0000001b0c0e72a4 */ /* 0x000fe2000f8e020e */
[----:B------:R-:W-:-:S03]  /*14040*/  ELECT P0, URZ, PT ;  /* 0x00000000003f782f */ /* 0x000fc60003800000 */
        /* <DEDUP_REMOVED lines=20> */
.L_x_1775:
[----:B------:R-:W-:Y:S05]  /*14190*/  BSYNC B0 ;  /* 0x0000000000007941 */ /* 0x000fea0003800000 */
.L_x_1774:
        /* <DEDUP_REMOVED lines=19> */
.L_x_1777:
[----:B------:R-:W-:Y:S05]  /*142d0*/  BSYNC B0 ;  /* 0x0000000000007941 */ /* 0x000fea0003800000 */
.L_x_1776:
[----:B------:R-:W-:Y:S06]  /*142e0*/  BAR.ARV 0xa, 0xa0 ;  /* 0x0282800000007b1d */ /* 0x000fec0000002000 */
[----:B------:R-:W-:Y:S04]  /*142f0*/  BSSY B0, `(.L_x_1778) ;  /* 0x0000003000007945 */ /* 0x000fe80003800000 */
[----:B------:R-:W-:Y:S05]  /*14300*/  @!P0 BRA `(.L_x_1779) ;  /* 0x0000000000048947 */ /* 0x000fea0003800000 */
[----:B------:R-:W-:-:S04]  /*14310*/  DEPBAR.LE SB0, 0x0 ;  /* 0x000080000000791a */ /* 0x000fc80000000000 */
.L_x_1779:
[----:B------:R-:W-:Y:S05]  /*14320*/  BSYNC B0 ;  /* 0x0000000000007941 */ /* 0x000fea0003800000 */
.L_x_1778:
[----:B------:R-:W-:Y:S06]  /*14330*/  BAR.ARV 0xb, 0xa0 ;  /* 0x02c2800000007b1d */ /* 0x000fec0000002000 */
[----:B------:R-:W-:Y:S01]  /*14340*/  UIADD3 UR15, UR7, 0x1, URZ ;  /* 0x00000001070f7890 */ /* 0x000fe2000fffe03f */
[----:B------:R-:W-:Y:S11]  /*14350*/  BRA `(.L_x_1780) ;  /* 0x0000000000047947 */ /* 0x000ff60003800000 */
.L_x_1773:
[----:B------:R-:W-:-:S05]  /*14360*/  UMOV UR15, UR7 ;  /* 0x00000007000f7c82 */ /* 0x000fca0008000000 */
.L_x_1780:
[----:B------:R-:W-:-:S06]  /*14370*/  UIADD3 UR6, UR7, 0x1, URZ ;  /* 0x0000000107067890 */ /* 0x000fcc000fffe03f */
[----:B------:R-:W-:-:S13]  /*14380*/  ISETP.NE.AND P1, PT, R2, UR6, PT ;  /* 0x0000000602007c0c */ /* 0x000fda000bf25270 */
[----:B------:R-:W-:Y:S05]  /*14390*/  @!P1 BRA `(.L_x_1684) ;  /* 0x0000002800a89947 */ /* 0x000fea0003800000 */
[----:B------:R-:W-:Y:S01]  /*143a0*/  UMOV UR16, UR8 ;  /* 0x0000000800107c82 */ /* 0x000fe20008000000 */
[----:B------:R-:W-:Y:S01]  /*143b0*/  UMOV UR17, UR13 ;  /* 0x0000000d00117c82 */ /* 0x000fe20008000000 */
[----:B------:R-:W-:Y:S01]  /*143c0*/  ULDC.64 UR18, c[0x0][0x2c0] ;  /* 0x0000b00000127ab9 */ /* 0x000fe20000000a00 */
[----:B------:R-:W-:Y:S01]  /*143d0*/  UIMAD.WIDE.U32 UR16, UR12, UR26, UR16 ;  /* 0x0000001a0c1072a5 */ /* 0x000fe2000f8e0010 */
[----:B------:R-:W-:Y:S01]  /*143e0*/  UMOV UR6, URZ ;  /* 0x0000003f00067c82 */ /* 0x000fe20008000000 */
[----:B------:R-:W-:Y:S02]  /*143f0*/  ULDC.64 UR30, c[0x0][0x2c0] ;  /* 0x0000b000001e7ab9 */ /* 0x000fe40000000a00 */
[----:B------:R-:W-:-:S04]  /*14400*/  UIADD3 UR25, UP0, UR4, UR16, URZ ;  /* 0x0000001004197290 */ /* 0x000fc8000ff1e03f */
[----:B------:R-:W-:Y:S02]  /*14410*/  UIADD3.X UR16, UR5, UR14, UR17, UP0, !UPT ;  /* 0x0000000e05107290 */ /* 0x000fe400087fe411 */
[----:B------:R-:W-:Y:S02]  /*14420*/  ULEA UR24, UP0, UR25, UR18, 0x2 ;  /* 0x0000001219187291 */ /* 0x000fe4000f80103f */
[----:B------:R-:W-:Y:S02]  /*14430*/  USHF.L.U32 UR18, UR15, 0xd, URZ ;  /* 0x0000000d0f127899 */ /* 0x000fe4000800063f */
        /* <DEDUP_REMOVED lines=8> */
.L_x_1793:
        /* <DEDUP_REMOVED lines=9> */
[----:B------:R-:W-:Y:S01]  /*14550*/  UMOV UR28, 0x400 ;  /* 0x00000400001c7882 */ /* 0x000fe20000000000 */
[----:B------:R-:W-:Y:S02]  /*14560*/  UMOV UR42, 0x0 ;  /* 0x00000000002a7882 */ /* 0x000fe40000000000 */
[----:B------:R-:W-:Y:S02]  /*14570*/  ULEA.HI.X.SX32 UR41, UR19, UR27, 0x1, UP0 ;  /* 0x0000001b13297291 */ /* 0x000fe400080f0e3f */
[----:B------:R-:W-:Y:S01]  /*14580*/  ULEA UR40, UP0, UR37, UR30, 0x2 ;  /* 0x0000001e25287291 */ /* 0x000fe2000f80103f */
[----:B------:R-:W-:-:S03]  /*14590*/  UMOV UR43, 0x14f00000 ;  /* 0x14f00000002b7882 */ /* 0x000fc60000000000 */
[----:B------:R-:W-:Y:S02]  /*145a0*/  ULEA.HI.X UR41, UR37, UR31, UR41, 0x2, UP0 ;  /* 0x0000001f25297291 */ /* 0x000fe400080f1429 */
[----:B-1----:R-:W-:-:S03]  /*145b0*/  ULEA UR28, UR29, UR28, 0x18 ;  /* 0x0000001c1d1c7291 */ /* 0x002fc6000f8ec03f */
[----:B------:R-:W-:Y:S01]  /*145c0*/  UMOV UR29, 0x400 ;  /* 0x00000400001d7882 */ /* 0x000fe20000000000 */
[----:B------:R-:W-:-:S09]  /*145d0*/  UIADD3 UR28, UR28, 0x8000, URZ ;  /* 0x000080001c1c7890 */ /* 0x000fd2000fffe03f */
[----:B------:R1:W-:Y:S02]  /*145e0*/  UBLKRED.G.S.ADD.F32.RN [UR40], [UR28], UR29, desc[UR42] ;  /* 0x00002a281c0073bb */ /* 0x0003e400080a141d */
[----:B-1----:R0:W-:Y:S02]  /*145f0*/  UTMACMDFLUSH ;  /* 0x00000000000079b7 */ /* 0x0021e40000000000 */
.L_x_1782:
[----:B------:R-:W-:Y:S05]  /*14600*/  BSYNC B0 ;  /* 0x0000000000007941 */ /* 0x000fea0003800000 */
.L_x_1781:
        /* <DEDUP_REMOVED lines=13> */
.L_x_1784:
[----:B------:R-:W-:Y:S05]  /*146e0*/  BSYNC B0 ;  /* 0x0000000000007941 */ /* 0x000fea0003800000 */
.L_x_1783:
[----:B------:R-:W-:Y:S06]  /*146f0*/  BAR.ARV 0xa, 0xa0 ;  /* 0x0282800000007b1d */ /* 0x000fec0000002000 */
[----:B------:R-:W-:Y:S04]  /*14700*/  BSSY B0, `(.L_x_1785) ;  /* 0x0000003000007945 */ /* 0x000fe80003800000 */
[----:B------:R-:W-:Y:S05]  /*14710*/  @!P0 BRA `(.L_x_1786) ;  /* 0x0000000000048947 */ /* 0x000fea0003800000 */
[----:B------:R-:W-:-:S04]  /*14720*/  DEPBAR.LE SB0, 0x0 ;  /* 0x000080000000791a */ /* 0x000fc80000000000 */
.L_x_1786:
[----:B------:R-:W-:Y:S05]  /*14730*/  BSYNC B0 ;  /* 0x0000000000007941 */ /* 0x000fea0003800000 */
.L_x_1785:
        /* <DEDUP_REMOVED lines=13> */
.L_x_1788:
[----:B------:R-:W-:Y:S05]  /*14810*/  BSYNC B0 ;  /* 0x0000000000007941 */ /* 0x000fea0003800000 */
.L_x_1787:
        /* <DEDUP_REMOVED lines=13> */
.L_x_1790:
[----:B------:R-:W-:Y:S05]  /*148f0*/  BSYNC B0 ;  /* 0x0000000000007941 */ /* 0x000fea0003800000 */
.L_x_1789:
[----:B------:R-:W-:Y:S01]  /*14900*/  UIADD3 UR15, UR15, 0x2, URZ ;  /* 0x000000020f0f7890 */ /* 0x000fe2000fffe03f */
[----:B------:R-:W-:Y:S06]  /*14910*/  BAR.ARV 0xa, 0xa0 ;  /* 0x0282800000007b1d */ /* 0x000fec0000002000 */
[----:B------:R-:W-:Y:S01]  /*14920*/  BSSY B0, `(.L_x_1791) ;  /* 0x0000004000007945 */ /* 0x000fe20003800000 */
[----:B------:R-:W-:-:S03]  /*14930*/  ISETP.LE.AND P1, PT, R2, UR15, PT ;  /* 0x0000000f02007c0c */ /* 0x000fc6000bf23270 */
[----:B------:R-:W-:Y:S10]  /*14940*/  @!P0 BRA `(.L_x_1792) ;  /* 0x0000000000048947 */ /* 0x000ff40003800000 */
[----:B------:R-:W-:-:S04]  /*14950*/  DEPBAR.LE SB0, 0x0 ;  /* 0x000080000000791a */ /* 0x000fc80000000000 */
.L_x_1792:
[----:B------:R-:W-:Y:S05]  /*14960*/  BSYNC B0 ;  /* 0x0000000000007941 */ /* 0x000fea0003800000 */
.L_x_1791:
[----:B------:R-:W-:Y:S06]  /*14970*/  BAR.ARV 0xb, 0xa0 ;  /* 0x02c2800000007b1d */ /* 0x000fec0000002000 */
[----:B------:R-:W-:Y:S02]  /*14980*/  UIADD3 UR19, UR19, 0x4000, URZ ;  /* 0x0000400013137890 */ /* 0x000fe4000fffe03f */
[----:B------:R-:W-:Y:S01]  /*14990*/  UIADD3 UR6, UR6, 0x4000, URZ ;  /* 0x0000400006067890 */ /* 0x000fe2000fffe03f */
[----:B------:R-:W-:Y:S11]  /*149a0*/  @!P1 BRA `(.L_x_1793) ;  /* 0xfffffff800c49947 */ /* 0x000ff6000383ffff */
[----:B------:R-:W-:Y:S05]  /*149b0*/  BRA `(.L_x_1684) ;  /* 0x0000002400207947 */ /* 0x000fea0003800000 */
.L_x_1765:
[----:B------:R-:W-:Y:S01]  /*149c0*/  ULDC.64 UR4, c[0x0][0x8d8] ;  /* 0x0002360000047ab9 */ /* 0x000fe20000000a00 */
[----:B------:R-:W1:Y:S01]  /*149d0*/  S2UR UR21, SR_CTAID.X ;  /* 0x00000000001579c3 */ /* 0x000e620000002500 */
[----:B------:R-:W-:-:S04]  /*149e0*/  ISETP.NE.U32.AND P0, PT, RZ, UR4, PT ;  /* 0x00000004ff007c0c */ /* 0x000fc8000bf05070 */
[----:B------:R-:W-:-:S03]  /*149f0*/  ISETP.NE.AND.EX P0, PT, RZ, UR5, PT, P0 ;  /* 0x00000005ff007c0c */ /* 0x000fc6000bf05300 */
[----:B------:R-:W2:Y:S08]  /*14a00*/  S2UR UR13, SR_CTAID.Z ;  /* 0x00000000000d79c3 */ /* 0x000eb00000002700 */
[----:B------:R-:W3:Y:S02]  /*14a10*/  S2UR UR20, SR_CTAID.Y ;  /* 0x00000000001479c3 */ /* 0x000ee40000002600 */
[----:B------:R-:W-:Y:S05]  /*14a20*/  @!P0 BRA `(.L_x_1794) ;  /* 0x00000000001c8947 */ /* 0x000fea0003800000 */
[----:B------:R-:W-:Y:S02]  /*14a30*/  ULDC.64 UR4, c[0x0][0x8d8] ;  /* 0x0002360000047ab9 */ /* 0x000fe40000000a00 */
[----:B--2---:R-:W-:-:S06]  /*14a40*/  UIMAD.WIDE UR4, UR13, 0x4, UR4 ;  /* 0x000000040d0478a5 */ /* 0x004fcc000f8e0204 */
[----:B------:R-:W-:Y:S01]  /*14a50*/  MOV R2, UR4 ;  /* 0x0000000400027c02 */ /* 0x000fe20008000f00 */
[----:B------:R-:W-:-:S05]  /*14a60*/  IMAD.U32 R3, RZ, RZ, UR5 ;  /* 0x00000005ff037e24 */ /* 0x000fca000f8e00ff */
[----:B------:R-:W2:Y:S02]  /*14a70*/  LDG.E R2, desc[UR38][R2.64] ;  /* 0x0000002602027981 */ /* 0x000ea4000c1e1900 */
[----:B--2---:R-:W-:Y:S01]  /*14a80*/  R2UR UR4, R2 ;  /* 0x00000000020472ca */ /* 0x004fe200000e0000 */
[----:B------:R-:W-:-:S14]  /*14a90*/  BRA `(.L_x_1795) ;  /* 0x00000000003c7947 */ /* 0x000fdc0003800000 */
.L_x_1794:
[----:B------:R-:W-:Y:S02]  /*14aa0*/  ULDC.64 UR4, c[0x0][0x8d0] ;  /* 0x0002340000047ab9 */ /* 0x000fe40000000a00 */
[----:B------:R-:W-:-:S04]  /*14ab0*/  ISETP.NE.U32.AND P0, PT, RZ, UR4, PT ;  /* 0x00000004ff007c0c */ /* 0x000fc8000bf05070 */
[----:B------:R-:W-:-:S13]  /*14ac0*/  ISETP.NE.AND.EX P0, PT, RZ, UR5, PT, P0 ;  /* 0x00000005ff007c0c */ /* 0x000fda000bf05300 */
[----:B------:R-:W-:Y:S05]  /*14ad0*/  @!P0 BRA `(.L_x_1796) ;  /* 0x0000000000288947 */ /* 0x000fea0003800000 */
[----:B------:R-:W-:Y:S02]  /*14ae0*/  ULDC.64 UR4, c[0x0][0x8d0] ;  /* 0x0002340000047ab9 */ /* 0x000fe40000000a00 */
[----:B--2---:R-:W-:-:S06]  /*14af0*/  UIMAD.WIDE UR4, UR13, 0x4, UR4 ;  /* 0x000000040d0478a5 */ /* 0x004fcc000f8e0204 */
[----:B------:R-:W-:Y:S01]  /*14b00*/  MOV R2, UR4 ;  /* 0x0000000400027c02 */ /* 0x000fe20008000f00 */
[----:B------:R-:W-:-:S05]  /*14b10*/  IMAD.U32 R3, RZ, RZ, UR5 ;  /* 0x00000005ff037e24 */ /* 0x000fca000f8e00ff */
[----:B------:R-:W2:Y:S04]  /*14b20*/  LDG.E R0, desc[UR38][R2.64] ;  /* 0x0000002602007981 */ /* 0x000ea8000c1e1900 */
[----:B------:R-:W4:Y:S01]  /*14b30*/  LDG.E R4, desc[UR38][R2.64+0x4] ;  /* 0x0000042602047981 */ /* 0x000f22000c1e1900 */
[----:B--2---:R-:W-:Y:S02]  /*14b40*/  R2UR UR4, R0 ;  /* 0x00000000000472ca */ /* 0x004fe400000e0000 */
[----:B----4-:R-:W-:-:S13]  /*14b50*/  R2UR UR5, R4 ;  /* 0x00000000040572ca */ /* 0x010fda00000e0000 */
[----:B------:R-:W-:Y:S01]  /*14b60*/  UIADD3 UR4, -UR4, UR5, URZ ;  /* 0x0000000504047290 */ /* 0x000fe2000fffe13f */
[----:B------:R-:W-:Y:S11]  /*14b70*/  BRA `(.L_x_1795) ;  /* 0x0000000000047947 */ /* 0x000ff60003800000 */
.L_x_1796:
[----:B------:R-:W-:-:S05]  /*14b80*/  ULDC UR4, c[0x0][0x8bc] ;  /* 0x00022f0000047ab9 */ /* 0x000fca0000000800 */
.L_x_1795:
[----:B-1----:R-:W-:Y:S01]  /*14b90*/  USHF.L.U32 UR8, UR21, 0x7, URZ ;  /* 0x0000000715087899 */ /* 0x002fe2000800063f */
[----:B------:R-:W-:Y:S01]  /*14ba0*/  MOV R10, 0x1 ;  /* 0x00000001000a7802 */ /* 0x000fe20000000f00 */
[----:B------:R-:W-:Y:S02]  /*14bb0*/  IMAD.MOV.U32 R0, RZ, RZ, RZ ;  /* 0x000000ffff007224 */ /* 0x000fe400078e00ff */
[----:B------:R-:W-:-:S04]  /*14bc0*/  UISETP.GE.AND UP0, UPT, UR8, UR4, UPT ;  /* 0x000000040800728c */ /* 0x000fc8000bf06270 */
[----:B--2---:R-:W-:-:S06]  /*14bd0*/  USEL UR13, UR13, 0xffffffff, !UP0 ;  /* 0xffffffff0d0d7887 */ /* 0x004fcc000c000000 */
[----:B------:R-:W-:-:S13]  /*14be0*/  ISETP.LE.AND P0, PT, RZ, UR13, PT ;  /* 0x0000000dff007c0c */ /* 0x000fda000bf03270 */
[----:B------:R-:W-:Y:S05]  /*14bf0*/  @!P0 BRA `(.L_x_1797) ;  /* 0x0000001c00fc8947 */ /* 0x000fea0003800000 */
[----:B------:R-:W-:Y:S01]  /*14c00*/  ULDC.64 UR18, c[0x0][0x770] ;  /* 0x0001dc0000127ab9 */ /* 0x000fe20000000a00 */
[----:B------:R-:W-:Y:S01]  /*14c10*/  ULDC.64 UR14, c[0x0][0x770] ;  /* 0x0001dc00000e7ab9 */ /* 0x000fe20000000a00 */
[----:B------:R-:W-:Y:S02]  /*14c20*/  UISETP.NE.U32.AND UP1, UPT, UR18, URZ, UPT ;  /* 0x0000003f1200728c */ /* 0x000fe4000bf25070 */
[----:B------:R-:W-:Y:S02]  /*14c30*/  UIMAD.WIDE UR14, UR13, 0x4, UR14 ;  /* 0x000000040d0e78a5 */ /* 0x000fe4000f8e020e */
[----:B------:R-:W-:Y:S01]  /*14c40*/  UISETP.NE.AND.EX UP1, UPT, UR19, URZ, UPT, UP1 ;  /* 0x0000003f1300728c */ /* 0x000fe2000bf25310 */
[----:B------:R-:W-:Y:S01]  /*14c50*/  ULDC.64 UR4, c[0x0][0x778] ;  /* 0x0001de0000047ab9 */ /* 0x000fe20000000a00 */
[----:B------:R-:W-:Y:S02]  /*14c60*/  ULDC.64 UR6, c[0x0][0x780] ;  /* 0x0001e00000067ab9 */ /* 0x000fe40000000a00 */
[----:B------:R-:W-:Y:S01]  /*14c70*/  MOV R2, UR14 ;  /* 0x0000000e00027c02 */ /* 0x000fe20008000f00 */
[----:B------:R-:W-:Y:S01]  /*14c80*/  IMAD.U32 R3, RZ, RZ, UR15 ;  /* 0x0000000fff037e24 */ /* 0x000fe2000f8e00ff */
[----:B------:R-:W-:Y:S01]  /*14c90*/  PLOP3.LUT P1, PT, PT, PT, UP1, 0x80, 0x0 ;  /* 0x000000000000781c */ /* 0x000fe20003f2f018 */
[----:B------:R-:W-:-:S02]  /*14ca0*/  UISETP.NE.U32.AND UP0, UPT, UR4, URZ, UPT ;  /* 0x0000003f0400728c */ /* 0x000fc4000bf05070 */
[----:B------:R-:W-:Y:S02]  /*14cb0*/  UISETP.NE.U32.AND UP2, UPT, UR6, URZ, UPT ;  /* 0x0000003f0600728c */ /* 0x000fe4000bf45070 */
[----:B------:R-:W-:Y:S02]  /*14cc0*/  UISETP.NE.AND.EX UP0, UPT, UR5, URZ, UPT, UP0 ;  /* 0x0000003f0500728c */ /* 0x000fe4000bf05300 */
[----:B------:R-:W-:Y:S01]  /*14cd0*/  UISETP.NE.AND.EX UP2, UPT, UR7, URZ, UPT, UP2 ;  /* 0x0000003f0700728c */ /* 0x000fe2000bf45320 */
[----:B------:R-:W-:Y:S01]  /*14ce0*/  ULDC.64 UR16, c[0x0][0x778] ;  /* 0x0001de0000107ab9 */ /* 0x000fe20000000a00 */
[----:B------:R-:W-:-:S04]  /*14cf0*/  ULDC.64 UR22, c[0x0][0x788] ;  /* 0x0001e20000167ab9 */ /* 0x000fc80000000a00 */
[----:B------:R-:W2:Y:S01]  /*14d00*/  @P1 LDG.E R6, desc[UR38][R2.64] ;  /* 0x0000002602061981 */ /* 0x000ea2000c1e1900 */
[----:B------:R-:W-:Y:S01]  /*14d10*/  PLOP3.LUT P2, PT, PT, PT, UP0, 0x80, 0x0 ;  /* 0x000000000000781c */ /* 0x000fe20003f4f008 */
[----:B------:R-:W-:Y:S01]  /*14d20*/  UIMAD.WIDE UR16, UR13, 0x4, UR16 ;  /* 0x000000040d1078a5 */ /* 0x000fe2000f8e0210 */
[----:B------:R-:W-:Y:S01]  /*14d30*/  PLOP3.LUT P3, PT, PT, PT, UP2, 0x80, 0x0 ;  /* 0x000000000000781c */ /* 0x000fe20003f6f028 */
[----:B------:R1:W4:Y:S01]  /*14d40*/  @P1 LDG.E R0, desc[UR38][R2.64] ;  /* 0x0000002602001981 */ /* 0x000322000c1e1900 */
[----:B------:R-:W-:Y:S02]  /*14d50*/  @UP2 ULDC.64 UR4, c[0x0][0x780] ;  /* 0x0001e00000042ab9 */ /* 0x000fe40000000a00 */
[----:B------:R-:W-:Y:S01]  /*14d60*/  @UP2 UIMAD.WIDE UR4, UR13, 0x4, UR4 ;  /* 0x000000040d0428a5 */ /* 0x000fe2000f8e0204 */
[----:B-1----:R-:W-:Y:S01]  /*14d70*/  MOV R2, UR16 ;  /* 0x0000001000027c02 */ /* 0x002fe20008000f00 */
[----:B------:R-:W-:-:S05]  /*14d80*/  IMAD.U32 R3, RZ, RZ, UR17 ;  /* 0x00000011ff037e24 */ /* 0x000fca000f8e00ff */
[----:B------:R1:W5:Y:S02]  /*14d90*/  @P2 LDG.E R4, desc[UR38][R2.64] ;  /* 0x0000002602042981 */ /* 0x000364000c1e1900 */
[----:B-1----:R-:W-:Y:S01]  /*14da0*/  MOV R2, UR4 ;  /* 0x0000000400027c02 */ /* 0x002fe20008000f00 */
[----:B------:R-:W-:-:S05]  /*14db0*/  IMAD.U32 R3, RZ, RZ, UR5 ;  /* 0x00000005ff037e24 */ /* 0x000fca000f8e00ff */
[----:B------:R-:W3:Y:S01]  /*14dc0*/  @P3 LDG.E R5, desc[UR38][R2.64] ;  /* 0x0000002602053981 */ /* 0x000ee2000c1e1900 */
[----:B------:R-:W-:Y:S01]  /*14dd0*/  ISETP.NE.U32.AND P0, PT, RZ, UR22, PT ;  /* 0x00000016ff007c0c */ /* 0x000fe2000bf05070 */
[----:B------:R-:W-:Y:S01]  /*14de0*/  UMOV UR7, URZ ;  /* 0x0000003f00077c82 */ /* 0x000fe20008000000 */
[----:B------:R-:W-:Y:S01]  /*14df0*/  UMOV UR11, URZ ;  /* 0x0000003f000b7c82 */ /* 0x000fe20008000000 */
[----:B------:R-:W-:Y:S01]  /*14e00*/  ULDC UR9, c[0x0][0x280] ;  /* 0x0000a00000097ab9 */ /* 0x000fe20000000800 */
[----:B------:R-:W-:Y:S02]  /*14e10*/  ISETP.NE.AND.EX P0, PT, RZ, UR23, PT, P0 ;  /* 0x00000017ff007c0c */ /* 0x000fe4000bf05300 */
[----:B--2---:R-:W-:Y:S02]  /*14e20*/  @P1 R2UR UR4, R6 ;  /* 0x00000000060412ca */ /* 0x004fe400000e0000 */
[----:B----4-:R-:W-:-:S11]  /*14e30*/  @P1 R2UR UR7, R0 ;  /* 0x00000000000712ca */ /* 0x010fd600000e0000 */
[----:B------:R-:W-:-:S04]  /*14e40*/  @UP1 ULEA UR4, UR13, UR4, 0x7 ;  /* 0x000000040d041291 */ /* 0x000fc8000f8e383f */
[----:B------:R-:W-:Y:S01]  /*14e50*/  @UP1 USHF.R.S32.HI UR5, URZ, 0x1f, UR4 ;  /* 0x0000001f3f051899 */ /* 0x000fe20008011404 */
[----:B-----5:R-:W-:-:S03]  /*14e60*/  @P2 R2UR UR11, R4 ;  /* 0x00000000040b22ca */ /* 0x020fc600000e0000 */
[----:B------:R-:W-:-:S04]  /*14e70*/  @UP1 ULEA.HI UR5, UR5, UR4, URZ, 0x7 ;  /* 0x0000000405051291 */ /* 0x000fc8000f8f383f */
[----:B------:R-:W-:-:S04]  /*14e80*/  @UP1 ULOP3.LUT UR6, UR5, 0xffffff80, URZ, 0xc0, !UPT ;  /* 0xffffff8005061892 */ /* 0x000fc8000f8ec03f */
[----:B------:R-:W-:Y:S01]  /*14e90*/  @UP1 USHF.R.S32.HI UR12, URZ, 0x1f, UR6 ;  /* 0x0000001f3f0c1899 */ /* 0x000fe20008011406 */
[----:B---3--:R-:W-:Y:S01]  /*14ea0*/  @P3 R2UR UR9, R5 ;  /* 0x00000000050932ca */ /* 0x008fe200000e0000 */
[----:B------:R-:W-:-:S14]  /*14eb0*/  @P3 BRA `(.L_x_1798) ;  /* 0x0000000000203947 */ /* 0x000fdc0003800000 */
[----:B------:R-:W-:Y:S05]  /*14ec0*/  @!P1 BRA `(.L_x_1798) ;  /* 0x00000000001c9947 */ /* 0x000fea0003800000 */
[----:B------:R-:W-:Y:S01]  /*14ed0*/  MOV R2, UR14 ;  /* 0x0000000e00027c02 */ /* 0x000fe20008000f00 */
[----:B------:R-:W-:-:S05]  /*14ee0*/  IMAD.U32 R3, RZ, RZ, UR15 ;  /* 0x0000000fff037e24 */ /* 0x000fca000f8e00ff */
[----:B------:R-:W2:Y:S04]  /*14ef0*/  LDG.E R0, desc[UR38][R2.64] ;  /* 0x0000002602007981 */ /* 0x000ea8000c1e1900 */
[----:B------:R-:W3:Y:S01]  /*14f00*/  LDG.E R4, desc[UR38][R2.64+0x4] ;  /* 0x0000042602047981 */ /* 0x000ee2000c1e1900 */
[----:B--2---:R-:W-:Y:S02]  /*14f10*/  R2UR UR4, R0 ;  /* 0x00000000000472ca */ /* 0x004fe400000e0000 */
[----:B---3--:R-:W-:-:S13]  /*14f20*/  R2UR UR9, R4 ;  /* 0x00000000040972ca */ /* 0x008fda00000e0000 */
[----:B------:R-:W-:-:S12]  /*14f30*/  UIADD3 UR9, -UR4, UR9, URZ ;  /* 0x0000000904097290 */ /* 0x000fd8000fffe13f */
.L_x_1798:
        /* <DEDUP_REMOVED lines=13> */
.L_x_1799:
        /* <DEDUP_REMOVED lines=8> */
.L_x_1800:
        /* <DEDUP_REMOVED lines=9> */
[----:B------:R-:W-:-:S04]  /*15120*/  ULEA.HI UR6, UR12, UR6, URZ, 0x7 ;  /* 0x000000060c067291 */ /* 0x000fc8000f8f383f */
[----:B------:R-:W-:Y:S01]  /*15130*/  VIMNMX R4, RZ, UR14, !PT ;  /* 0x0000000eff047c48 */ /* 0x000fe2000ffe0100 */
[----:B------:R-:W-:Y:S01]  /*15140*/  USHF.R.S32.HI UR6, URZ, 0x7, UR6 ;  /* 0x000000073f067899 */ /* 0x000fe20008011406 */
[----:B------:R-:W-:Y:S11]  /*15150*/  @!P0 BRA `(.L_x_1801) ;  /* 0x0000000000208947 */ /* 0x000ff60003800000 */
[----:B------:R-:W-:Y:S01]  /*15160*/  UIADD3 UR9, UR8, 0xff, UR9 ;  /* 0x000000ff08097890 */ /* 0x000fe2000fffe009 */
[----:B------:R-:W-:-:S03]  /*15170*/  ULDC UR12, c[0x0][0x748] ;  /* 0x0001d200000c7ab9 */ /* 0x000fc60000000800 */
[----:B------:R-:W-:-:S04]  /*15180*/  UIADD3 UR9, UR9, UR12, -UR10 ;  /* 0x0000000c09097290 */ /* 0x000fc8000fffe80a */
[----:B------:R-:W-:-:S04]  /*15190*/  USHF.R.S32.HI UR10, URZ, 0x1f, UR9 ;  /* 0x0000001f3f0a7899 */ /* 0x000fc80008011409 */
[----:B------:R-:W-:-:S04]  /*151a0*/  ULEA.HI UR10, UR10, UR9, URZ, 0x7 ;  /* 0x000000090a0a7291 */ /* 0x000fc8000f8f383f */
[----:B------:R-:W-:-:S04]  /*151b0*/  USHF.R.S32.HI UR10, URZ, 0x7, UR10 ;  /* 0x000000073f0a7899 */ /* 0x000fc8000801140a */
[----:B------:R-:W-:-:S04]  /*151c0*/  UISETP.LT.AND UP1, UPT, UR6, UR10, UPT ;  /* 0x0000000a0600728c */ /* 0x000fc8000bf21270 */
[----:B------:R-:W-:-:S12]  /*151d0*/  USEL UR6, UR6, UR10, UP1 ;  /* 0x0000000a06067287 */ /* 0x000fd80008800000 */
.L_x_1801:
[----:B------:R-:W-:Y:S02]  /*151e0*/  ISETP.LT.AND P0, PT, R4, UR6, PT ;  /* 0x0000000604007c0c */ /* 0x000fe4000bf01270 */
[----:B------:R-:W-:-:S11]  /*151f0*/  MOV R0, RZ ;  /* 0x000000ff00007202 */ /* 0x000fd60000000f00 */
[----:B------:R-:W-:Y:S05]  /*15200*/  @!P0 BRA `(.L_x_1797) ;  /* 0x0000001800788947 */ /* 0x000fea0003800000 */
[----:B------:R-:W-:Y:S01]  /*15210*/  USHF.R.S32.HI UR10, URZ, 0x1f, UR20 ;  /* 0x0000001f3f0a7899 */ /* 0x000fe20008011414 */
[----:B------:R-:W-:Y:S01]  /*15220*/  BSSY B0, `(.L_x_1797) ;  /* 0x000019c000007945 */ /* 0x000fe20003800000 */
[----:B------:R-:W-:Y:S01]  /*15230*/  ULDC.64 UR16, c[0x0][0x718] ;  /* 0x0001c60000107ab9 */ /* 0x000fe20000000a00 */
[----:B------:R-:W-:Y:S01]  /*15240*/  UISETP.NE.U32.AND UP1, UPT, UR18, URZ, UPT ;  /* 0x0000003f1200728c */ /* 0x000fe2000bf25070 */
[----:B------:R-:W-:Y:S01]  /*15250*/  IMAD.MOV.U32 R0, RZ, RZ, RZ ;  /* 0x000000ffff007224 */ /* 0x000fe200078e00ff */
[----:B------:R-:W-:Y:S01]  /*15260*/  UIMAD UR9, UR10, UR16, URZ ;  /* 0x000000100a0972a4 */ /* 0x000fe2000f8e023f */
[----:B------:R-:W-:Y:S01]  /*15270*/  ULDC UR12, c[0x0][0x2e8] ;  /* 0x0000ba00000c7ab9 */ /* 0x000fe20000000800 */
[----:B------:R-:W-:Y:S01]  /*15280*/  UMOV UR14, UR4 ;  /* 0x00000004000e7c82 */ /* 0x000fe20008000000 */
[----:B------:R-:W-:Y:S01]  /*15290*/  UMOV UR15, UR5 ;  /* 0x00000005000f7c82 */ /* 0x000fe20008000000 */
[----:B------:R-:W-:Y:S02]  /*152a0*/  UIMAD UR22, UR20, UR17, UR9 ;  /* 0x00000011141672a4 */ /* 0x000fe4000f8e0209 */
[----:B------:R-:W-:-:S02]  /*152b0*/  UISETP.NE.AND.EX UP1, UPT, UR19, URZ, UPT, UP1 ;  /* 0x0000003f1300728c */ /* 0x000fc4000bf25310 */
[----:B------:R-:W-:Y:S02]  /*152c0*/  USHF.R.S32.HI UR9, URZ, 0x1f, UR13 ;  /* 0x0000001f3f097899 */ /* 0x000fe4000801140d */
[----:B------:R-:W-:Y:S02]  /*152d0*/  UISETP.NE.AND UP2, UPT, UR12, 0x1, UPT ;  /* 0x000000010c00788c */ /* 0x000fe4000bf45270 */
[----:B------:R-:W-:Y:S01]  /*152e0*/  UIMAD.WIDE.U32 UR4, UR20, UR16, UR14 ;  /* 0x00000010140472a5 */ /* 0x000fe2000f8e000e */
[----:B------:R-:W-:Y:S01]  /*152f0*/  ULDC.64 UR18, c[0x0][0x730] ;  /* 0x0001cc0000127ab9 */ /* 0x000fe20000000a00 */
[----:B------:R-:W-:Y:S02]  /*15300*/  USEL UR9, UR9, URZ, !UP1 ;  /* 0x0000003f09097287 */ /* 0x000fe4000c800000 */
[----:B------:R-:W-:Y:S01]  /*15310*/  UIMAD UR10, UR10, UR18, URZ ;  /* 0x000000120a0a72a4 */ /* 0x000fe2000f8e023f */
[----:B------:R-:W-:Y:S01]  /*15320*/  ELECT P0, URZ, PT ;  /* 0x00000000003f782f */ /* 0x000fe20003800000 */
[----:B------:R-:W-:Y:S01]  /*15330*/  ULDC.64 UR16, c[0x0][0x720] ;  /* 0x0001c80000107ab9 */ /* 0x000fe20000000a00 */
[----:B------:R-:W-:-:S02]  /*15340*/  USEL UR21, UR13, URZ, !UP1 ;  /* 0x0000003f0d157287 */ /* 0x000fc4000c800000 */
[----:B------:R-:W-:Y:S02]  /*15350*/  UIADD3 UR23, UR5, UR22, URZ ;  /* 0x0000001605177290 */ /* 0x000fe4000fffe03f */
[----:B------:R-:W-:Y:S01]  /*15360*/  UIMAD UR5, UR9, UR16, URZ ;  /* 0x00000010090572a4 */ /* 0x000fe2000f8e023f */
[----:B------:R-:W-:Y:S01]  /*15370*/  UMOV UR22, UR4 ;  /* 0x0000000400167c82 */ /* 0x000fe20008000000 */
[----:B------:R-:W-:Y:S02]  /*15380*/  UIMAD.WIDE.U32 UR14, UR20, UR18, UR14 ;  /* 0x00000012140e72a5 */ /* 0x000fe4000f8e000e */
[----:B------:R-:W-:Y:S02]  /*15390*/  UIMAD UR10, UR20, UR19, UR10 ;  /* 0x00000013140a72a4 */ /* 0x000fe4000f8e020a */
[----:B------:R-:W-:Y:S01]  /*153a0*/  UIMAD.WIDE.U32 UR22, UR16, UR21, UR22 ;  /* 0x00000015101672a5 */ /* 0x000fe2000f8e0016 */
[----:B------:R-:W-:Y:S02]  /*153b0*/  ULDC.64 UR18, c[0x0][0x738] ;  /* 0x0001ce0000127ab9 */ /* 0x000fe40000000a00 */
[----:B------:R-:W-:Y:S01]  /*153c0*/  @UP2 ULDC UR16, c[0x0][0x2ec] ;  /* 0x0000bb0000102ab9 */ /* 0x000fe20000000800 */
[----:B------:R-:W-:-:S02]  /*153d0*/  UIMAD UR5, UR17, UR21, UR5 ;  /* 0x00000015110572a4 */ /* 0x000fc4000f8e0205 */
[----:B------:R-:W-:Y:S02]  /*153e0*/  UIADD3 UR15, UR15, UR10, URZ ;  /* 0x0000000a0f0f7290 */ /* 0x000fe4000fffe03f */
[----:B------:R-:W-:Y:S02]  /*153f0*/  UIMAD UR9, UR9, UR18, URZ ;  /* 0x00000012090972a4 */ /* 0x000fe4000f8e023f */
[----:B------:R-:W-:Y:S02]  /*15400*/  UIMAD.WIDE.U32 UR16, UR20, UR16, URZ ;  /* 0x00000010141072a5 */ /* 0x000fe4000f8e003f */
[----:B------:R-:W-:Y:S01]  /*15410*/  UIADD3 UR11, UR8, UR11, URZ ;  /* 0x0000000b080b7290 */ /* 0x000fe2000fffe03f */
[----:B------:R-:W-:Y:S02]  /*15420*/  UMOV UR12, UR20 ;  /* 0x00000014000c7c82 */ /* 0x000fe40008000000 */
[----:B------:R-:W-:Y:S01]  /*15430*/  @UP2 ULDC UR8, c[0x0][0x2f0] ;  /* 0x0000bc0000082ab9 */ /* 0x000fe20000000800 */
[----:B------:R-:W-:-:S02]  /*15440*/  UIMAD UR4, UR19, UR21, UR9 ;  /* 0x00000015130472a4 */ /* 0x000fc4000f8e0209 */
[----:B------:R-:W-:Y:S02]  /*15450*/  UIMAD.WIDE.U32 UR14, UR18, UR21, UR14 ;  /* 0x00000015120e72a5 */ /* 0x000fe4000f8e000e */
[----:B------:R-:W-:Y:S02]  /*15460*/  USEL UR13, UR13, URZ, !UP0 ;  /* 0x0000003f0d0d7287 */ /* 0x000fe4000c000000 */
        /* <DEDUP_REMOVED lines=9> */
.L_x_1831:
        /* <DEDUP_REMOVED lines=15> */
.L_x_1804:
[----:B------:R-:W-:Y:S01]  /*155f0*/  R2UR UR19, R4 ;  /* 0x00000000041372ca */ /* 0x000fe200000e0000 */
[----:B------:R-:W2:Y:S01]  /*15600*/  LDC.64 R12, c[0x0][0x198] ;  /* 0x00006600ff0c7b82 */ /* 0x000ea20000000a00 */
        /* <DEDUP_REMOVED lines=10> */
[----:B------:R-:W-:Y:S01]  /*156b0*/  UMOV UR27, UR11 ;  /* 0x0000000b001b7c82 */ /* 0x000fe20008000000 */
[----:B------:R-:W-:Y:S01]  /*156c0*/  USHF.L.U32 UR19, UR19, 0x7, URZ ;  /* 0x0000000713137899 */ /* 0x000fe2000800063f */
[----:B------:R-:W-:Y:S01]  /*156d0*/  IMAD.MOV.U32 R16, RZ, RZ, RZ ;  /* 0x000000ffff107224 */ /* 0x000fe200078e00ff */
[----:B------:R-:W-:Y:S01]  /*156e0*/  UMOV UR28, UR12 ;  /* 0x0000000c001c7c82 */ /* 0x000fe20008000000 */
[----:B------:R-:W-:Y:S01]  /*156f0*/  UMOV UR29, UR13 ;  /* 0x0000000d001d7c82 */ /* 0x000fe20008000000 */
[----:B------:R-:W-:-:S02]  /*15700*/  UIADD3 UR8, UP0, UR19, UR22, URZ ;  /* 0x0000001613087290 */ /* 0x000fc4000ff1e03f */
[----:B------:R-:W-:Y:S01]  /*15710*/  IMAD.U32 R3, RZ, RZ, UR19 ;  /* 0x00000013ff037e24 */ /* 0x000fe2000f8e00ff */
[----:B------:R-:W-:Y:S01]  /*15720*/  UIADD3 UR19, UR19, UR7, URZ ;  /* 0x0000000713137290 */ /* 0x000fe2000fffe03f */
[----:B------:R-:W-:Y:S02]  /*15730*/  UMOV UR26, UR18 ;  /* 0x00000012001a7c82 */ /* 0x000fe40008000000 */
[----:B------:R-:W-:Y:S01]  /*15740*/  PLOP3.LUT P1, PT, PT, PT, UP0, 0x80, 0x0 ;  /* 0x000000000000781c */ /* 0x000fe20003f2f008 */
[----:B-1----:R-:W-:Y:S01]  /*15750*/  IMAD.U32 R0, RZ, RZ, UR8 ;  /* 0x00000008ff007e24 */ /* 0x002fe2000f8e00ff */
[----:B--2---:R-:W-:Y:S01]  /*15760*/  MOV R6, R13 ;  /* 0x0000000d00067202 */ /* 0x004fe20000000f00 */
[----:B------:R-:W-:Y:S01]  /*15770*/  IMAD.MOV.U32 R7, RZ, RZ, R12 ;  /* 0x000000ffff077224 */ /* 0x000fe200078e000c */
[----:B------:R-:W-:Y:S02]  /*15780*/  LEA.HI.X.SX32 R3, R3, R14, 0x1, P1 ;  /* 0x0000000e03037211 */ /* 0x000fe400008f0eff */
[----:B------:R-:W-:-:S02]  /*15790*/  LEA R2, P1, R0, R9, 0x2 ;  /* 0x0000000900027211 */ /* 0x000fc400078210ff */
[----:B------:R-:W-:Y:S02]  /*157a0*/  R2UR UR8, R15 ;  /* 0x000000000f0872ca */ /* 0x000fe400000e0000 */
[----:B------:R-:W-:Y:S02]  /*157b0*/  LEA.HI.X R0, R0, R8, R3, 0x2, P1 ;  /* 0x0000000800007211 */ /* 0x000fe400008f1403 */
[----:B------:R-:W-:Y:S02]  /*157c0*/  R2UR UR30, R2 ;  /* 0x00000000021e72ca */ /* 0x000fe400000e0000 */
[----:B------:R-:W-:Y:S02]  /*157d0*/  R2UR UR31, R0 ;  /* 0x00000000001f72ca */ /* 0x000fe400000e0000 */
[----:B------:R-:W-:-:S04]  /*157e0*/  IADD3 R0, P1, R7, 0x2f0, RZ ;  /* 0x000002f007007810 */ /* 0x000fc80007f3e0ff */
[----:B------:R-:W-:Y:S01]  /*157f0*/  R2UR UR44, R0 ;  /* 0x00000000002c72ca */ /* 0x000fe200000e0000 */
[----:B------:R-:W-:Y:S01]  /*15800*/  UIADD3 UR16, UR8, 0x10000, URZ ;  /* 0x0001000008107890 */ /* 0x000fe2000fffe03f */
[C---:B------:R-:W-:Y:S01]  /*15810*/  IADD3 R0, P2, R7.reuse, 0x3f0, RZ ;  /* 0x000003f007007810 */ /* 0x040fe20007f5e0ff */
[----:B------:R-:W-:Y:S02]  /*15820*/  UIADD3 UR17, UR8, 0x30c10, URZ ;  /* 0x00030c1008117890 */ /* 0x000fe4000fffe03f */
[----:B------:R-:W-:Y:S01]  /*15830*/  UIADD3 UR42, UR8, 0x20000, URZ ;  /* 0x00020000082a7890 */ /* 0x000fe2000fffe03f */
[----:B------:R-:W-:Y:S01]  /*15840*/  R2UR UR46, R0 ;  /* 0x00000000002e72ca */ /* 0x000fe200000e0000 */
[----:B------:R-:W-:Y:S01]  /*15850*/  IMAD.X R0, RZ, RZ, R6, P1 ;  /* 0x000000ffff007224 */ /* 0x000fe200008e0606 */
[----:B------:R-:W-:Y:S01]  /*15860*/  IADD3 R2, P1, R7, 0xf0, RZ ;  /* 0x000000f007027810 */ /* 0x000fe20007f3e0ff */
[----:B------:R-:W-:Y:S01]  /*15870*/  UIADD3 UR9, UR8, 0x30c00, URZ ;  /* 0x00030c0008097890 */ /* 0x000fe2000fffe03f */
[----:B------:R-:W-:-:S02]  /*15880*/  UMOV UR43, UR17 ;  /* 0x00000011002b7c82 */ /* 0x000fc40008000000 */
[----:B------:R-:W-:Y:S01]  /*15890*/  IADD3.X R3, RZ, R6, RZ, P1, !PT ;  /* 0x00000006ff037210 */ /* 0x000fe20000ffe4ff */
[----:B------:R-:W-:Y:S01]  /*158a0*/  UIADD3 UR24, UR8, 0x4000, URZ ;  /* 0x0000400008187890 */ /* 0x000fe2000fffe03f */
[----:B------:R-:W-:Y:S02]  /*158b0*/  R2UR UR32, R2 ;  /* 0x00000000022072ca */ /* 0x000fe400000e0000 */
[----:B------:R-:W-:Y:S01]  /*158c0*/  R2UR UR33, R3 ;  /* 0x00000000032172ca */ /* 0x000fe200000e0000 */
[----:B------:R-:W-:Y:S01]  /*158d0*/  UMOV UR25, UR9 ;  /* 0x0000000900197c82 */ /* 0x000fe20008000000 */
[----:B------:R-:W-:Y:S01]  /*158e0*/  R2UR UR45, R0 ;  /* 0x00000000002d72ca */ /* 0x000fe200000e0000 */
[----:B------:R-:W-:-:S05]  /*158f0*/  IMAD.X R0, RZ, RZ, R6, P2 ;  /* 0x000000ffff007224 */ /* 0x000fca00010e0606 */
[----:B------:R-:W-:Y:S02]  /*15900*/  R2UR UR47, R0 ;  /* 0x00000000002f72ca */ /* 0x000fe400000e0000 */
[----:B------:R-:W-:-:S03]  /*15910*/  MOV R0, 0x8000 ;  /* 0x0000800000007802 */ /* 0x000fc60000000f00 */
[----:B------:R1:W-:Y:S01]  /*15920*/  UTMALDG.4D [UR16], [UR32], desc[UR34] ;  /* 0x00002210200075b4 */ /* 0x0003e20008019000 */
[----:B------:R1:W-:Y:S01]  /*15930*/  UBLKCP.S.G [UR42], [UR30], UR37 ;  /* 0x0000002a1e0073ba */ /* 0x0003e20008000225 */
[----:B------:R2:W-:Y:S01]  /*15940*/  SYNCS.ARRIVE.TRANS64 RZ, [R15+URZ+0x30c00], R0 ;  /* 0x030c00000fff79a7 */ /* 0x0005e2000800003f */
[----:B------:R1:W-:Y:S01]  /*15950*/  UTMALDG.4D [UR8], [UR44], desc[UR40] ;  /* 0x000028082c0075b4 */ /* 0x0003e20008019000 */
[----:B--2---:R-:W-:-:S05]  /*15960*/  IMAD.U32 R0, RZ, RZ, UR6 ;  /* 0x00000006ff007e24 */ /* 0x004fca000f8e00ff */
[----:B------:R-:W-:Y:S01]  /*15970*/  IADD3 R5, R0, -0x1, RZ ;  /* 0xffffffff00057810 */ /* 0x000fe20007ffe0ff */
[----:B------:R1:W-:Y:S03]  /*15980*/  UTMALDG.4D [UR24], [UR46], desc[UR40] ;  /* 0x000028182e0075b4 */ /* 0x0003e60008019000 */
[----:B------:R-:W-:Y:S01]  /*15990*/  ISETP.GE.AND P1, PT, R4, R5, PT ;  /* 0x000000050400720c */ /* 0x000fe20003f26270 */
[----:B------:R1:W-:-:S12]  /*159a0*/  STL [R1], R5 ;  /* 0x0000000501007387 */ /* 0x0003d80000100800 */
[----:B-1----:R-:W-:Y:S05]  /*159b0*/  @P1 BRA `(.L_x_1805) ;  /* 0x0000000c00c81947 */ /* 0x002fea0003800000 */
[----:B------:R-:W-:Y:S01]  /*159c0*/  R2UR UR8, R4 ;  /* 0x00000000040872ca */ /* 0x000fe200000e0000 */
[----:B------:R-:W-:Y:S01]  /*159d0*/  UIADD3 UR9, UR6, -0x2, URZ ;  /* 0xfffffffe06097890 */ /* 0x000fe2000fffe03f */
[----:B------:R-:W-:-:S05]  /*159e0*/  IMAD.MOV.U32 R10, RZ, RZ, 0x1 ;  /* 0x00000001ff0a7424 */ /* 0x000fca00078e00ff */
[----:B------:R-:W-:-:S06]  /*159f0*/  ISETP.NE.AND P1, PT, R4, UR9, PT ;  /* 0x0000000904007c0c */ /* 0x000fcc000bf25270 */
[----:B------:R-:W-:-:S04]  /*15a00*/  ULOP3.LUT UR8, URZ, UR8, URZ, 0x33, !UPT ;  /* 0x000000083f087292 */ /* 0x000fc8000f8e333f */
[----:B------:R-:W-:-:S06]  /*15a10*/  UIADD3 UR8, UR8, UR6, URZ ;  /* 0x0000000608087290 */ /* 0x000fcc000fffe03f */
[----:B------:R-:W-:-:S04]  /*15a20*/  MOV R0, UR8 ;  /* 0x0000000800007c02 */ /* 0x000fc80008000f00 */
[----:B------:R-:W-:Y:S02]  /*15a30*/  LOP3.LUT R5, R0, 0x1, RZ, 0xc0, !PT ;  /* 0x0000000100057812 */ /* 0x000fe400078ec0ff */
[----:B------:R-:W-:-:S03]  /*15a40*/  MOV R0, R4 ;  /* 0x0000000400007202 */ /* 0x000fc60000000f00 */
[----:B------:R1:W-:Y:S01]  /*15a50*/  STL [R1+0x4], R5 ;  /* 0x0000040501007387 */ /* 0x0003e20000100800 */
[----:B------:R-:W-:Y:S05]  /*15a60*/  @!P1 BRA `(.L_x_1806) ;  /* 0x0000000800689947 */ /* 0x000fea0003800000 */
[----:B------:R-:W-:Y:S01]  /*15a70*/  R2UR UR9, R5 ;  /* 0x00000000050972ca */ /* 0x000fe200000e0000 */
[----:B------:R-:W-:Y:S01]  /*15a80*/  IMAD.MOV.U32 R0, RZ, RZ, R4 ;  /* 0x000000ffff007224 */ /* 0x000fe200078e0004 */
[----:B------:R-:W-:-:S11]  /*15a90*/  MOV R10, 0x1 ;  /* 0x00000001000a7802 */ /* 0x000fd60000000f00 */
[----:B------:R-:W-:-:S06]  /*15aa0*/  UIADD3 UR8, UR8, -UR9, URZ ;  /* 0x8000000908087290 */ /* 0x000fcc000fffe03f */
[----:B------:R-:W-:-:S07]  /*15ab0*/  IMAD.U32 R17, RZ, RZ, UR8 ;  /* 0x00000008ff117e24 */ /* 0x000fce000f8e00ff */
.L_x_1815:
[----:B-123--:R-:W-:-:S04]  /*15ac0*/  SHF.L.U32 R18, R10, 0x1f, RZ ;  /* 0x0000001f0a127819 */ /* 0x00efc800000006ff */
[----:B------:R-:W2:Y:S02]  /*15ad0*/  SYNCS.PHASECHK.TRANS64.TRYWAIT P1, [R15+URZ+0x30c40], R18 ;  /* 0x030c40120f0075a7 */ /* 0x000ea4000802017f */
[----:B--2---:R-:W-:Y:S05]  /*15ae0*/  @!P1 BRA `(.L_x_1807) ;  /* 0x00000014009c9947 */ /* 0x004fea0003800000 */
.L_x_1832:
[----:B------:R-:W-:Y:S05]  /*15af0*/  @P0 BRA `(.L_x_1808) ;  /* 0x00000000001c0947 */ /* 0x000fea0003800000 */
[----:B------:R-:W3:Y:S02]  /*15b00*/  S2R R2, SR_TID.X ;  /* 0x0000000000027919 */ /* 0x000ee40000002100 */
[----:B---3--:R-:W-:Y:S02]  /*15b10*/  LOP3.LUT R3, R2, 0x1f, RZ, 0xc0, !PT ;  /* 0x0000001f02037812 */ /* 0x008fe400078ec0ff */
[----:B------:R-:W-:Y:S02]  /*15b20*/  MOV R2, 0x4200 ;  /* 0x0000420000027802 */ /* 0x000fe40000000f00 */
[----:B------:R-:W-:Y:S02]  /*15b30*/  ISETP.NE.AND P1, PT, R3, RZ, PT ;  /* 0x000000ff0300720c */ /* 0x000fe40003f25270 */
[----:B------:R3:W-:Y:S11]  /*15b40*/  SYNCS.ARRIVE.TRANS64 RZ, [R15+URZ+0x30c30], R2 ;  /* 0x030c30020fff79a7 */ /* 0x0007f6000800003f */
[----:B---3--:R-:W-:Y:S05]  /*15b50*/  @!P1 BRA `(.L_x_1808) ;  /* 0x0000000000049947 */ /* 0x008fea0003800000 */
[----:B------:R-:W-:Y:S01]  /*15b60*/  BPT.TRAP 0x1 ;  /* 0x000000040000795c */ /* 0x000fe20000300000 */
.L_x_1808:
[----:B------:R-:W3:Y:S01]  /*15b70*/  LDC.64 R12, c[0x0][0x728] ;  /* 0x0001ca00ff0c7b82 */ /* 0x000ee20000000a00 */
[----:B------:R-:W-:Y:S01]  /*15b80*/  IMAD.SHL.U32 R19, R0, 0x80, RZ ;  /* 0x0000008000137824 */ /* 0x000fe200078e00ff */
[----:B------:R-:W-:Y:S01]  /*15b90*/  R2UR UR8, R15 ;  /* 0x000000000f0872ca */ /* 0x000fe200000e0000 */
[----:B------:R-:W-:Y:S01]  /*15ba0*/  UMOV UR28, 0x0 ;  /* 0x00000000001c7882 */ /* 0x000fe20000000000 */
[----:B------:R-:W-:Y:S01]  /*15bb0*/  UMOV UR29, 0x14f00000 ;  /* 0x14f00000001d7882 */ /* 0x000fe20000000000 */
[----:B------:R-:W-:Y:S01]  /*15bc0*/  UMOV UR18, URZ ;  /* 0x0000003f00127c82 */ /* 0x000fe20008000000 */
[C---:B------:R-:W-:Y:S01]  /*15bd0*/  IADD3 R2, P1, R19.reuse, UR14, RZ ;  /* 0x0000000e13027c10 */ /* 0x040fe2000ff3e0ff */
[----:B------:R-:W-:Y:S01]  /*15be0*/  UMOV UR10, 0x20 ;  /* 0x00000020000a7882 */ /* 0x000fe20000000000 */
[----:B-1----:R-:W1:Y:S01]  /*15bf0*/  LDC.64 R4, c[0x0][0x198] ;  /* 0x00006600ff047b82 */ /* 0x002e620000000a00 */
[----:B------:R-:W-:-:S06]  /*15c00*/  R2UR UR19, R19 ;  /* 0x00000000131372ca */ /* 0x000fcc00000e0000 */
[----:B------:R-:W-:Y:S02]  /*15c10*/  UIADD3 UR16, UR8, 0x18000, URZ ;  /* 0x0001800008107890 */ /* 0x000fe4000fffe03f */
[----:B------:R-:W-:Y:S02]  /*15c20*/  UIADD3 UR17, UR8, 0x30c30, URZ ;  /* 0x00030c3008117890 */ /* 0x000fe4000fffe03f */
[----:B------:R-:W-:-:S03]  /*15c30*/  UIADD3 UR8, UR8, 0x20400, URZ ;  /* 0x0002040008087890 */ /* 0x000fc6000fffe03f */
[----:B------:R-:W-:Y:S01]  /*15c40*/  UIADD3 UR19, UR19, UR7, URZ ;  /* 0x0000000713137290 */ /* 0x000fe2000fffe03f */
[----:B---3--:R-:W-:Y:S01]  /*15c50*/  LEA R3, P2, R2, R12, 0x2 ;  /* 0x0000000c02037211 */ /* 0x008fe200078410ff */
[----:B------:R-:W-:-:S03]  /*15c60*/  UMOV UR9, UR17 ;  /* 0x0000001100097c82 */ /* 0x000fc60008000000 */
[----:B------:R-:W-:Y:S02]  /*15c70*/  R2UR UR24, R3 ;  /* 0x00000000031872ca */ /* 0x000fe400000e0000 */
[----:B------:R-:W-:Y:S02]  /*15c80*/  LEA.HI.X.SX32 R3, R19, R11, 0x1, P1 ;  /* 0x0000000b13037211 */ /* 0x000fe400008f0eff */
[----:B-1----:R-:W-:Y:S01]  /*15c90*/  MOV R7, R4 ;  /* 0x0000000400077202 */ /* 0x002fe20000000f00 */
        /* <DEDUP_REMOVED lines=10> */
[----:B-1-3--:R-:W-:Y:S05]  /*15d40*/  @!P1 BRA `(.L_x_1809) ;  /* 0x0000001400189947 */ /* 0x00afea0003800000 */
.L_x_1833:
[----:B------:R-:W-:Y:S05]  /*15d50*/  @P0 BRA `(.L_x_1810) ;  /* 0x00000000001c0947 */ /* 0x000fea0003800000 */
[----:B------:R-:W3:Y:S02]  /*15d60*/  S2R R2, SR_TID.X ;  /* 0x0000000000027919 */ /* 0x000ee40000002100 */
[----:B---3--:R-:W-:Y:S01]  /*15d70*/  LOP3.LUT R3, R2, 0x1f, RZ, 0xc0, !PT ;  /* 0x0000001f02037812 */ /* 0x008fe200078ec0ff */
[----:B------:R-:W-:-:S03]  /*15d80*/  IMAD.MOV.U32 R2, RZ, RZ, 0x4200 ;  /* 0x00004200ff027424 */ /* 0x000fc600078e00ff */
[----:B------:R-:W-:Y:S01]  /*15d90*/  ISETP.NE.AND P1, PT, R3, RZ, PT ;  /* 0x000000ff0300720c */ /* 0x000fe20003f25270 */
[----:B------:R3:W-:-:S12]  /*15da0*/  SYNCS.ARRIVE.TRANS64 RZ, [R15+URZ+0x30c18], R2 ;  /* 0x030c18020fff79a7 */ /* 0x0007d8000800003f */
[----:B---3--:R-:W-:Y:S05]  /*15db0*/  @!P1 BRA `(.L_x_1810) ;  /* 0x0000000000049947 */ /* 0x008fea0003800000 */
[----:B------:R-:W-:Y:S01]  /*15dc0*/  BPT.TRAP 0x1 ;  /* 0x000000040000795c */ /* 0x000fe20000300000 */
.L_x_1810:
[----:B------:R-:W-:Y:S01]  /*15dd0*/  IADD3 R19, R19, 0x80, RZ ;  /* 0x0000008013137810 */ /* 0x000fe20007ffe0ff */
[----:B------:R-:W-:Y:S01]  /*15de0*/  ULDC.64 UR8, c[0x0][0x700] ;  /* 0x0001c00000087ab9 */ /* 0x000fe20000000a00 */
[----:B------:R-:W-:Y:S01]  /*15df0*/  R2UR UR26, R15 ;  /* 0x000000000f1a72ca */ /* 0x000fe200000e0000 */
[----:B------:R-:W-:Y:S01]  /*15e00*/  IMAD.U32 R9, RZ, RZ, UR8 ;  /* 0x00000008ff097e24 */ /* 0x000fe2000f8e00ff */
[C---:B------:R-:W-:Y:S01]  /*15e10*/  IADD3 R2, P1, R19.reuse, UR22, RZ ;  /* 0x0000001613027c10 */ /* 0x040fe2000ff3e0ff */
[----:B------:R-:W-:Y:S01]  /*15e20*/  VIADD R21, R19, UR7 ;  /* 0x0000000713157c36 */ /* 0x000fe20008000000 */
[----:B------:R-:W-:Y:S01]  /*15e30*/  SHF.R.S32.HI R20, RZ, 0x1f, R19 ;  /* 0x0000001fff147819 */ /* 0x000fe20000011413 */
[----:B------:R-:W-:Y:S01]  /*15e40*/  UMOV UR24, 0x0 ;  /* 0x0000000000187882 */ /* 0x000fe20000000000 */
[----:B------:R-:W-:Y:S01]  /*15e50*/  LEA R3, P2, R2, R9, 0x2 ;  /* 0x0000000902037211 */ /* 0x000fe200078410ff */
[----:B------:R-:W-:Y:S01]  /*15e60*/  UMOV UR25, 0x14f00000 ;  /* 0x14f0000000197882 */ /* 0x000fe20000000000 */
[----:B------:R-:W-:Y:S01]  /*15e70*/  MOV R8, UR9 ;  /* 0x0000000900087c02 */ /* 0x000fe20008000f00 */
[----:B------:R-:W-:Y:S01]  /*15e80*/  UMOV UR18, URZ ;  /* 0x0000003f00127c82 */ /* 0x000fe20008000000 */
[----:B------:R-:W-:Y:S01]  /*15e90*/  R2UR UR28, R3 ;  /* 0x00000000031c72ca */ /* 0x000fe200000e0000 */
[----:B------:R-:W-:Y:S01]  /*15ea0*/  IMAD.X R3, R20, 0x1, R14, P1 ;  /* 0x0000000114037824 */ /* 0x000fe200008e060e */
[----:B------:R-:W-:Y:S01]  /*15eb0*/  R2UR UR19, R21 ;  /* 0x00000000151372ca */ /* 0x000fe200000e0000 */
[----:B------:R-:W-:-:S02]  /*15ec0*/  UIADD3 UR16, UR26, 0x14000, URZ ;  /* 0x000140001a107890 */ /* 0x000fc4000fffe03f */
[----:B------:R-:W-:Y:S01]  /*15ed0*/  UIADD3 UR17, UR26, 0x30c18, URZ ;  /* 0x00030c181a117890 */ /* 0x000fe2000fffe03f */
[----:B------:R-:W-:Y:S01]  /*15ee0*/  LEA.HI.X R3, R2, R8, R3, 0x2, P2 ;  /* 0x0000000802037211 */ /* 0x000fe200010f1403 */
[----:B------:R-:W-:Y:S01]  /*15ef0*/  UIADD3 UR26, UR26, 0x20200, URZ ;  /* 0x000202001a1a7890 */ /* 0x000fe2000fffe03f */
[----:B------:R-:W-:Y:S01]  /*15f00*/  IADD3 R2, P1, R7, 0xf0, RZ ;  /* 0x000000f007027810 */ /* 0x000fe20007f3e0ff */
[----:B------:R-:W-:Y:S01]  /*15f10*/  UMOV UR10, 0x20 ;  /* 0x00000020000a7882 */ /* 0x000fe20000000000 */
        /* <DEDUP_REMOVED lines=9> */
.L_x_1834:
[----:B------:R-:W-:Y:S05]  /*15fb0*/  @P0 BRA `(.L_x_1812) ;  /* 0x00000000001c0947 */ /* 0x000fea0003800000 */
[----:B-123--:R-:W-:-:S04]  /*15fc0*/  MOV R18, 0x4200 ;  /* 0x0000420000127802 */ /* 0x00efc80000000f00 */
[----:B------:R1:W-:Y:S02]  /*15fd0*/  SYNCS.ARRIVE.TRANS64 RZ, [R15+URZ+0x30c38], R18 ;  /* 0x030c38120fff79a7 */ /* 0x0003e4000800003f */
[----:B-1----:R-:W1:Y:S02]  /*15fe0*/  S2R R18, SR_TID.X ;  /* 0x0000000000127919 */ /* 0x002e640000002100 */
[----:B-1----:R-:W-:-:S04]  /*15ff0*/  LOP3.LUT R18, R18, 0x1f, RZ, 0xc0, !PT ;  /* 0x0000001f12127812 */ /* 0x002fc800078ec0ff */
[----:B------:R-:W-:-:S13]  /*16000*/  ISETP.NE.AND P1, PT, R18, RZ, PT ;  /* 0x000000ff1200720c */ /* 0x000fda0003f25270 */
[----:B------:R-:W-:Y:S05]  /*16010*/  @!P1 BRA `(.L_x_1812) ;  /* 0x0000000000049947 */ /* 0x000fea0003800000 */
[----:B------:R-:W-:Y:S01]  /*16020*/  BPT.TRAP 0x1 ;  /* 0x000000040000795c */ /* 0x000fe20000300000 */
.L_x_1812:
[----:B------:R-:W-:Y:S01]  /*16030*/  IADD3 R19, P1, R19, UR14, RZ ;  /* 0x0000000e13137c10 */ /* 0x000fe2000ff3e0ff */
[----:B------:R-:W-:Y:S01]  /*16040*/  UMOV UR24, 0x0 ;  /* 0x0000000000187882 */ /* 0x000fe20000000000 */
[----:B------:R-:W-:Y:S01]  /*16050*/  R2UR UR26, R15 ;  /* 0x000000000f1a72ca */ /* 0x000fe200000e0000 */
[----:B------:R-:W-:Y:S01]  /*16060*/  UMOV UR25, 0x14f00000 ;  /* 0x14f0000000197882 */ /* 0x000fe20000000000 */
[----:B------:R-:W-:Y:S01]  /*16070*/  R2UR UR19, R21 ;  /* 0x00000000151372ca */ /* 0x000fe200000e0000 */
[----:B------:R-:W-:Y:S01]  /*16080*/  IMAD.X R20, R20, 0x1, R11, P1 ;  /* 0x0000000114147824 */ /* 0x000fe200008e060b */
[C---:B------:R-:W-:Y:S01]  /*16090*/  LEA R12, P1, R19.reuse, R12, 0x2 ;  /* 0x0000000c130c7211 */ /* 0x040fe200078210ff */
        /* <DEDUP_REMOVED lines=16> */
[----:B----45:R-:W-:Y:S05]  /*161a0*/  @!P1 BRA `(.L_x_1813) ;  /* 0x0000001000289947 */ /* 0x030fea0003800000 */
.L_x_1836:
[----:B------:R-:W-:Y:S05]  /*161b0*/  @P0 BRA `(.L_x_1814) ;  /* 0x00000000001c0947 */ /* 0x000fea0003800000 */
[----:B------:R-:W5:Y:S01]  /*161c0*/  S2R R5, SR_TID.X ;  /* 0x0000000000057919 */ /* 0x000f620000002100 */
[----:B----4-:R-:W-:-:S04]  /*161d0*/  MOV R4, 0x4200 ;  /* 0x0000420000047802 */ /* 0x010fc80000000f00 */
[----:B------:R4:W-:Y:S01]  /*161e0*/  SYNCS.ARRIVE.TRANS64 RZ, [R15+URZ+0x30c10], R4 ;  /* 0x030c10040fff79a7 */ /* 0x0009e2000800003f */
[----:B-----5:R-:W-:-:S04]  /*161f0*/  LOP3.LUT R5, R5, 0x1f, RZ, 0xc0, !PT ;  /* 0x0000001f05057812 */ /* 0x020fc800078ec0ff */
[----:B------:R-:W-:-:S13]  /*16200*/  ISETP.NE.AND P1, PT, R5, RZ, PT ;  /* 0x000000ff0500720c */ /* 0x000fda0003f25270 */
[----:B----4-:R-:W-:Y:S05]  /*16210*/  @!P1 BRA `(.L_x_1814) ;  /* 0x0000000000049947 */ /* 0x010fea0003800000 */
[----:B------:R-:W-:Y:S01]  /*16220*/  BPT.TRAP 0x1 ;  /* 0x000000040000795c */ /* 0x000fe20000300000 */
.L_x_1814:
        /* <DEDUP_REMOVED lines=8> */
[----:B------:R-:W-:Y:S02]  /*162b0*/  UIADD3 UR10, UR10, 0x2, URZ ;  /* 0x000000020a0a7890 */ /* 0x000fe4000fffe03f */
[----:B------:R-:W-:Y:S02]  /*162c0*/  UIADD3 UR16, UR26, 0x10000, URZ ;  /* 0x000100001a107890 */ /* 0x000fe4000fffe03f */
[----:B------:R-:W-:Y:S02]  /*162d0*/  USHF.L.U32 UR19, UR10, 0x7, URZ ;  /* 0x000000070a137899 */ /* 0x000fe4000800063f */
[----:B------:R-:W-:Y:S02]  /*162e0*/  UIADD3 UR17, UR26, 0x30c10, URZ ;  /* 0x00030c101a117890 */ /* 0x000fe4000fffe03f */
[----:B------:R-:W-:Y:S02]  /*162f0*/  UIADD3 UR8, UP0, UR19, UR22, URZ ;  /* 0x0000001613087290 */ /* 0x000fe4000ff1e03f */
[----:B------:R-:W-:Y:S01]  /*16300*/  MOV R5, UR19 ;  /* 0x0000001300057c02 */ /* 0x000fe20008000f00 */
[----:B------:R-:W-:-:S02]  /*16310*/  UIADD3 UR19, UR19, UR7, URZ ;  /* 0x0000000713137290 */ /* 0x000fc4000fffe03f */
[----:B------:R-:W-:Y:S01]  /*16320*/  UIADD3 UR26, UR26, 0x20000, URZ ;  /* 0x000200001a1a7890 */ /* 0x000fe2000fffe03f */
[----:B------:R-:W-:Y:S01]  /*16330*/  IMAD.U32 R0, RZ, RZ, UR8 ;  /* 0x00000008ff007e24 */ /* 0x000fe2000f8e00ff */
[----:B------:R-:W-:Y:S01]  /*16340*/  PLOP3.LUT P2, PT, PT, PT, UP0, 0x80, 0x0 ;  /* 0x000000000000781c */ /* 0x000fe20003f4f008 */
[----:B------:R-:W-:Y:S01]  /*16350*/  UMOV UR27, UR17 ;  /* 0x00000011001b7c82 */ /* 0x000fe20008000000 */
[----:B------:R-:W-:Y:S02]  /*16360*/  R2UR UR8, R2 ;  /* 0x00000000020872ca */ /* 0x000fe400000e0000 */
[----:B----4-:R-:W-:Y:S02]  /*16370*/  LEA R4, P1, R0, R9, 0x2 ;  /* 0x0000000900047211 */ /* 0x010fe400078210ff */
[----:B------:R-:W-:Y:S02]  /*16380*/  LEA.HI.X.SX32 R5, R5, R14, 0x1, P2 ;  /* 0x0000000e05057211 */ /* 0x000fe400010f0eff */
[----:B------:R-:W-:-:S02]  /*16390*/  R2UR UR30, R4 ;  /* 0x00000000041e72ca */ /* 0x000fc400000e0000 */
[----:B------:R-:W-:Y:S02]  /*163a0*/  LEA.HI.X R0, R0, R8, R5, 0x2, P1 ;  /* 0x0000000800007211 */ /* 0x000fe400008f1405 */
[----:B------:R-:W-:Y:S02]  /*163b0*/  ISETP.NE.AND P1, PT, R17, RZ, PT ;  /* 0x000000ff1100720c */ /* 0x000fe40003f25270 */
[----:B------:R-:W-:Y:S01]  /*163c0*/  R2UR UR31, R0 ;  /* 0x00000000001f72ca */ /* 0x000fe200000e0000 */
[----:B------:R4:W-:Y:S01]  /*163d0*/  UTMALDG.4D [UR16], [UR8], desc[UR24] ;  /* 0x00001810080075b4 */ /* 0x0009e20008019000 */
[----:B------:R-:W-:-:S11]  /*163e0*/  MOV R0, UR10 ;  /* 0x0000000a00007c02 */ /* 0x000fd60008000f00 */
[----:B------:R4:W-:Y:S02]  /*163f0*/  UBLKCP.S.G [UR26], [UR30], UR28 ;  /* 0x0000001a1e0073ba */ /* 0x0009e4000800021c */
[----:B----4-:R-:W-:Y:S05]  /*16400*/  @P1 BRA `(.L_x_1815) ;  /* 0xfffffff400ac1947 */ /* 0x010fea000383ffff */
.L_x_1806:
[----:B------:R-:W4:Y:S02]  /*16410*/  LDL.LU R4, [R1+0x4] ;  /* 0x0000040001047983 */ /* 0x000f240000300800 */
[----:B----4-:R-:W-:Y:S02]  /*16420*/  ISETP.NE.AND P1, PT, R4, RZ, PT ;  /* 0x000000ff0400720c */ /* 0x010fe40003f25270 */
[----:B------:R4:W5:Y:S11]  /*16430*/  LDL R4, [R1] ;  /* 0x0000000001047983 */ /* 0x0009760000100800 */
[----:B----4-:R-:W-:Y:S05]  /*16440*/  @!P1 BRA `(.L_x_1805) ;  /* 0x0000000400249947 */ /* 0x010fea0003800000 */
[----:B------:R-:W-:-:S04]  /*16450*/  SHF.L.U32 R12, R10, 0x1f, RZ ;  /* 0x0000001f0a0c7819 */ /* 0x000fc800000006ff */
[----:B------:R-:W4:Y:S02]  /*16460*/  SYNCS.PHASECHK.TRANS64.TRYWAIT P1, [R15+URZ+0x30c40], R12 ;  /* 0x030c400c0f0075a7 */ /* 0x000f24000802017f */
[----:B----4-:R-:W-:Y:S05]  /*16470*/  @!P1 BRA `(.L_x_1816) ;  /* 0x0000000c008c9947 */ /* 0x010fea0003800000 */
.L_x_1837:
[----:B------:R-:W-:Y:S05]  /*16480*/  @P0 BRA `(.L_x_1817) ;  /* 0x00000000001c0947 */ /* 0x000fea0003800000 */
[----:B-----5:R-:W1:Y:S02]  /*16490*/  S2R R4, SR_TID.X ;  /* 0x0000000000047919 */ /* 0x020e640000002100 */
[----:B-1----:R-:W-:Y:S01]  /*164a0*/  LOP3.LUT R5, R4, 0x1f, RZ, 0xc0, !PT ;  /* 0x0000001f04057812 */ /* 0x002fe200078ec0ff */
[----:B------:R-:W-:-:S03]  /*164b0*/  IMAD.MOV.U32 R4, RZ, RZ, 0x4200 ;  /* 0x00004200ff047424 */ /* 0x000fc600078e00ff */
[----:B------:R-:W-:Y:S01]  /*164c0*/  ISETP.NE.AND P1, PT, R5, RZ, PT ;  /* 0x000000ff0500720c */ /* 0x000fe20003f25270 */
[----:B------:R1:W-:-:S12]  /*164d0*/  SYNCS.ARRIVE.TRANS64 RZ, [R15+URZ+0x30c30], R4 ;  /* 0x030c30040fff79a7 */ /* 0x0003d8000800003f */
[----:B-1----:R-:W-:Y:S05]  /*164e0*/  @!P1 BRA `(.L_x_1817) ;  /* 0x0000000000049947 */ /* 0x002fea0003800000 */
[----:B------:R-:W-:Y:S01]  /*164f0*/  BPT.TRAP 0x1 ;  /* 0x000000040000795c */ /* 0x000fe20000300000 */
.L_x_1817:
[----:B-1---5:R-:W1:Y:S01]  /*16500*/  LDC.64 R4, c[0x0][0x728] ;  /* 0x0001ca00ff047b82 */ /* 0x022e620000000a00 */
        /* <DEDUP_REMOVED lines=10> */
[----:B------:R-:W-:Y:S02]  /*165b0*/  UIADD3 UR19, UR19, UR7, URZ ;  /* 0x0000000713137290 */ /* 0x000fe4000fffe03f */
[----:B------:R-:W-:Y:S01]  /*165c0*/  UIADD3 UR26, UR26, 0x20400, URZ ;  /* 0x000204001a1a7890 */ /* 0x000fe2000fffe03f */
[----:B-1----:R-:W-:Y:S02]  /*165d0*/  LEA R4, P2, R13, R4, 0x2 ;  /* 0x000000040d047211 */ /* 0x002fe400078410ff */
        /* <DEDUP_REMOVED lines=13> */
.L_x_1838:
[----:B------:R-:W-:Y:S05]  /*166b0*/  @P0 BRA `(.L_x_1819) ;  /* 0x00000000001c0947 */ /* 0x000fea0003800000 */
[----:B------:R-:W2:Y:S02]  /*166c0*/  S2R R4, SR_TID.X ;  /* 0x0000000000047919 */ /* 0x000ea40000002100 */
[----:B--2---:R-:W-:Y:S02]  /*166d0*/  LOP3.LUT R5, R4, 0x1f, RZ, 0xc0, !PT ;  /* 0x0000001f04057812 */ /* 0x004fe400078ec0ff */
[----:B------:R-:W-:Y:S02]  /*166e0*/  MOV R4, 0x4200 ;  /* 0x0000420000047802 */ /* 0x000fe40000000f00 */
[----:B------:R-:W-:Y:S02]  /*166f0*/  ISETP.NE.AND P0, PT, R5, RZ, PT ;  /* 0x000000ff0500720c */ /* 0x000fe40003f05270 */
[----:B------:R2:W-:Y:S11]  /*16700*/  SYNCS.ARRIVE.TRANS64 RZ, [R15+URZ+0x30c18], R4 ;  /* 0x030c18040fff79a7 */ /* 0x0005f6000800003f */
[----:B--2---:R-:W-:Y:S05]  /*16710*/  @!P0 BRA `(.L_x_1819) ;  /* 0x0000000000048947 */ /* 0x004fea0003800000 */
[----:B------:R-:W-:Y:S01]  /*16720*/  BPT.TRAP 0x1 ;  /* 0x000000040000795c */ /* 0x000fe20000300000 */
.L_x_1819:
[----:B------:R2:W5:Y:S01]  /*16730*/  LDL.LU R4, [R1] ;  /* 0x0000000001047983 */ /* 0x0005620000300800 */
[----:B------:R-:W-:Y:S01]  /*16740*/  R2UR UR19, R0 ;  /* 0x00000000001372ca */ /* 0x000fe200000e0000 */
[----:B------:R-:W-:Y:S01]  /*16750*/  UMOV UR24, 0x0 ;  /* 0x0000000000187882 */ /* 0x000fe20000000000 */
[----:B------:R-:W-:Y:S01]  /*16760*/  R2UR UR26, R15 ;  /* 0x000000000f1a72ca */ /* 0x000fe200000e0000 */
[----:B------:R-:W-:Y:S01]  /*16770*/  UMOV UR25, 0x14f00000 ;  /* 0x14f0000000197882 */ /* 0x000fe20000000000 */
[----:B------:R-:W-:Y:S01]  /*16780*/  R2UR UR9, R3 ;  /* 0x00000000030972ca */ /* 0x000fe200000e0000 */
[----:B------:R-:W-:Y:S01]  /*16790*/  UMOV UR18, URZ ;  /* 0x0000003f00127c82 */ /* 0x000fe20008000000 */
[----:B------:R-:W-:-:S07]  /*167a0*/  UMOV UR10, 0x20 ;  /* 0x00000020000a7882 */ /* 0x000fce0000000000 */
[----:B------:R-:W-:Y:S02]  /*167b0*/  UIADD3 UR19, UR19, 0x80, URZ ;  /* 0x0000008013137890 */ /* 0x000fe4000fffe03f */
[----:B------:R-:W-:Y:S02]  /*167c0*/  UIADD3 UR16, UR26, 0x14000, URZ ;  /* 0x000140001a107890 */ /* 0x000fe4000fffe03f */
[----:B------:R-:W-:Y:S02]  /*167d0*/  UIADD3 UR8, UP0, UR19, UR22, URZ ;  /* 0x0000001613087290 */ /* 0x000fe4000ff1e03f */
[----:B------:R-:W-:Y:S01]  /*167e0*/  IMAD.U32 R5, RZ, RZ, UR19 ;  /* 0x00000013ff057e24 */ /* 0x000fe2000f8e00ff */
[----:B------:R-:W-:Y:S02]  /*167f0*/  UIADD3 UR17, UR26, 0x30c18, URZ ;  /* 0x00030c181a117890 */ /* 0x000fe4000fffe03f */
[----:B------:R-:W-:Y:S01]  /*16800*/  UIADD3 UR19, UR19, UR7, URZ ;  /* 0x0000000713137290 */ /* 0x000fe2000fffe03f */
[----:B------:R-:W-:Y:S01]  /*16810*/  PLOP3.LUT P0, PT, PT, PT, UP0, 0x80, 0x0 ;  /* 0x000000000000781c */ /* 0x000fe20003f0f008 */
[----:B------:R-:W-:Y:S01]  /*16820*/  UIADD3 UR26, UR26, 0x20200, URZ ;  /* 0x000202001a1a7890 */ /* 0x000fe2000fffe03f */
[----:B------:R-:W-:-:S02]  /*16830*/  MOV R0, UR8 ;  /* 0x0000000800007c02 */ /* 0x000fc40008000f00 */
[----:B------:R-:W-:Y:S01]  /*16840*/  LEA.HI.X.SX32 R5, R5, R14, 0x1, P0 ;  /* 0x0000000e05057211 */ /* 0x000fe200000f0eff */
[----:B------:R-:W-:Y:S01]  /*16850*/  UMOV UR27, UR17 ;  /* 0x00000011001b7c82 */ /* 0x000fe20008000000 */
[----:B------:R-:W-:Y:S02]  /*16860*/  LEA R9, P0, R0, R9, 0x2 ;  /* 0x0000000900097211 */ /* 0x000fe400078010ff */
[----:B------:R-:W-:Y:S02]  /*16870*/  R2UR UR8, R2 ;  /* 0x00000000020872ca */ /* 0x000fe400000e0000 */
[----:B------:R-:W-:Y:S02]  /*16880*/  LEA.HI.X R8, R0, R8, R5, 0x2, P0 ;  /* 0x0000000800087211 */ /* 0x000fe400000f1405 */
[----:B------:R-:W-:Y:S02]  /*16890*/  R2UR UR28, R9 ;  /* 0x00000000091c72ca */ /* 0x000fe400000e0000 */
[----:B------:R-:W-:-:S07]  /*168a0*/  R2UR UR29, R8 ;  /* 0x00000000081d72ca */ /* 0x000fce00000e0000 */
[----:B------:R2:W-:Y:S06]  /*168b0*/  UTMALDG.4D [UR16], [UR8], desc[UR24] ;  /* 0x00001810080075b4 */ /* 0x0005ec0008019000 */
[----:B------:R2:W-:Y:S02]  /*168c0*/  UBLKCP.S.G [UR26], [UR28], UR10 ;  /* 0x0000001a1c0073ba */ /* 0x0005e4000800020a */
[----:B--2---:R-:W-:-:S07]  /*168d0*/  IMAD.MOV.U32 R16, RZ, RZ, 0x1 ;  /* 0x00000001ff107424 */ /* 0x004fce00078e00ff */
.L_x_1805:
[----:B------:R-:W1:Y:S01]  /*168e0*/  S2R R0, SR_TID.X ;  /* 0x0000000000007919 */ /* 0x000e620000002100 */
[----:B------:R-:W-:Y:S02]  /*168f0*/  LEA R3, R16, R15, 0x3 ;  /* 0x0000000f10037211 */ /* 0x000fe400078e18ff */
[----:B-1----:R-:W-:Y:S02]  /*16900*/  LOP3.LUT R2, R0, 0x7f, RZ, 0xc0, !PT ;  /* 0x0000007f00027812 */ /* 0x002fe400078ec0ff */
[----:B------:R-:W-:Y:S02]  /*16910*/  SHF.L.U32 R0, R10, 0x1f, RZ ;  /* 0x0000001f0a007819 */ /* 0x000fe400000006ff */
[----:B------:R-:W-:Y:S02]  /*16920*/  ISETP.NE.AND P1, PT, R2, RZ, PT ;  /* 0x000000ff0200720c */ /* 0x000fe40003f25270 */
[----:B------:R-:W1:Y:S02]  /*16930*/  SYNCS.PHASECHK.TRANS64.TRYWAIT P0, [R3+URZ+0x30c40], R0 ;  /* 0x030c4000030075a7 */ /* 0x000e64000800017f */
[----:B-1----:R-:W-:Y:S09]  /*16940*/  @!P0 BRA `(.L_x_1820) ;  /* 0x0000000800808947 */ /* 0x002ff20003800000 */
.L_x_1839:
[----:B------:R-:W-:Y:S05]  /*16950*/  @P1 BRA `(.L_x_1821) ;  /* 0x0000000000181947 */ /* 0x000fea0003800000 */
[----:B------:R-:W1:Y:S01]  /*16960*/  S2R R2, SR_TID.X ;  /* 0x0000000000027919 */ /* 0x000e620000002100 */
[----:B------:R-:W-:-:S04]  /*16970*/  IMAD.MOV.U32 R0, RZ, RZ, 0x4200 ;  /* 0x00004200ff007424 */ /* 0x000fc800078e00ff */
[----:B------:R1:W-:Y:S02]  /*16980*/  SYNCS.ARRIVE.TRANS64 RZ, [R3+URZ+0x30c30], R0 ;  /* 0x030c300003ff79a7 */ /* 0x0003e4000800003f */
[----:B-1----:R-:W-:-:S13]  /*16990*/  LOP3.LUT P0, RZ, R2, 0x1f, RZ, 0xc0, !PT ;  /* 0x0000001f02ff7812 */ /* 0x002fda000780c0ff */
[----:B------:R-:W-:Y:S05]  /*169a0*/  @!P0 BRA `(.L_x_1821) ;  /* 0x0000000000048947 */ /* 0x000fea0003800000 */
[----:B------:R-:W-:Y:S01]  /*169b0*/  BPT.TRAP 0x1 ;  /* 0x000000040000795c */ /* 0x000fe20000300000 */
.L_x_1821:
[----:B-----5:R-:W-:Y:S01]  /*169c0*/  R2UR UR19, R4 ;  /* 0x00000000041372ca */ /* 0x020fe200000e0000 */
[----:B------:R-:W-:Y:S01]  /*169d0*/  ULDC.64 UR26, c[0x0][0x728] ;  /* 0x0001ca00001a7ab9 */ /* 0x000fe20000000a00 */
[C---:B------:R-:W-:Y:S01]  /*169e0*/  LEA R0, R16.reuse, R15, 0xe ;  /* 0x0000000f10007211 */ /* 0x040fe200078e70ff */
[----:B--234-:R-:W-:Y:S01]  /*169f0*/  IMAD R15, R16, 0x200, R15 ;  /* 0x00000200100f7824 */ /* 0x01cfe200078e020f */
[----:B------:R-:W-:Y:S02]  /*16a00*/  R2UR UR9, R11 ;  /* 0x000000000b0972ca */ /* 0x000fe400000e0000 */
[----:B------:R-:W-:Y:S02]  /*16a10*/  R2UR UR17, R3 ;  /* 0x00000000031172ca */ /* 0x000fe400000e0000 */
[----:B------:R-:W-:Y:S01]  /*16a20*/  R2UR UR16, R0 ;  /* 0x00000000001072ca */ /* 0x000fe200000e0000 */
[----:B------:R-:W-:Y:S01]  /*16a30*/  VIADD R0, R16, 0x1 ;  /* 0x0000000110007836 */ /* 0x000fe20000000000 */
        /* <DEDUP_REMOVED lines=9> */
[----:B------:R-:W-:Y:S02]  /*16ad0*/  ULEA.HI.X.SX32 UR9, UR19, UR9, 0x1, UP0 ;  /* 0x0000000913097291 */ /* 0x000fe400080f0e3f */
[----:B------:R-:W-:Y:S01]  /*16ae0*/  ULEA UR8, UP0, UR18, UR26, 0x2 ;  /* 0x0000001a12087291 */ /* 0x000fe2000f80103f */
[----:B------:R-:W-:Y:S01]  /*16af0*/  SEL R3, RZ, 0x1, P0 ;  /* 0x00000001ff037807 */ /* 0x000fe20000000000 */
[----:B------:R-:W-:Y:S01]  /*16b00*/  UIADD3 UR19, UR19, UR7, URZ ;  /* 0x0000000713137290 */ /* 0x000fe2000fffe03f */
[----:B------:R-:W-:Y:S01]  /*16b10*/  SEL R0, R0, RZ, P0 ;  /* 0x000000ff00007207 */ /* 0x000fe20000000000 */
[----:B------:R-:W-:Y:S01]  /*16b20*/  UIADD3 UR16, UR16, 0x18000, URZ ;  /* 0x0001800010107890 */ /* 0x000fe2000fffe03f */
[----:B------:R-:W-:Y:S01]  /*16b30*/  LOP3.LUT R10, R10, R3, RZ, 0x3c, !PT ;  /* 0x000000030a0a7212 */ /* 0x000fe200078e3cff */
[----:B------:R-:W-:-:S02]  /*16b40*/  ULEA.HI.X UR9, UR18, UR27, UR9, 0x2, UP0 ;  /* 0x0000001b12097291 */ /* 0x000fc400080f1409 */
[----:B------:R-:W-:Y:S01]  /*16b50*/  UIADD3 UR28, UR10, 0x20400, URZ ;  /* 0x000204000a1c7890 */ /* 0x000fe2000fffe03f */
[----:B------:R-:W-:Y:S01]  /*16b60*/  UMOV UR26, 0x0 ;  /* 0x00000000001a7882 */ /* 0x000fe20000000000 */
[----:B------:R-:W-:Y:S01]  /*16b70*/  UMOV UR27, 0x14f00000 ;  /* 0x14f00000001b7882 */ /* 0x000fe20000000000 */
[----:B------:R-:W-:Y:S01]  /*16b80*/  UMOV UR18, URZ ;  /* 0x0000003f00127c82 */ /* 0x000fe20008000000 */
[----:B------:R-:W-:Y:S01]  /*16b90*/  UMOV UR29, UR17 ;  /* 0x00000011001d7c82 */ /* 0x000fe20008000000 */
[----:B------:R-:W-:Y:S01]  /*16ba0*/  UMOV UR10, 0x20 ;  /* 0x00000020000a7882 */ /* 0x000fe20000000000 */
[----:B------:R1:W-:Y:S03]  /*16bb0*/  UTMALDG.4D [UR16], [UR24], desc[UR26] ;  /* 0x00001a10180075b4 */ /* 0x0003e60008019000 */
[----:B------:R1:W-:Y:S02]  /*16bc0*/  UBLKCP.S.G [UR28], [UR8], UR10 ;  /* 0x0000001c080073ba */ /* 0x0003e4000800020a */
[----:B-1----:R-:W-:Y:S01]  /*16bd0*/  NOP ;  /* 0x0000000000007918 */ /* 0x002fe20000000000 */
.L_x_1802:
[----:B------:R-:W-:Y:S05]  /*16be0*/  BSYNC B0 ;  /* 0x0000000000007941 */ /* 0x000fea0003800000 */
.L_x_1797:
[----:B------:R-:W-:-:S03]  /*16bf0*/  UMOV UR8, 0xffffffff ;  /* 0xffffffff00087882 */ /* 0x000fc60000000000 */
[----:B------:R-:W-:Y:S05]  /*16c00*/  BRA.DIV UR8, `(.L_x_1822) ;  /* 0x0000000608e47947 */ /* 0x000fea000b800000 */
[----:B------:R-:W-:-:S13]  /*16c10*/  ELECT P6, URZ, PT ;  /* 0x00000000003f782f */ /* 0x000fda00038c0000 */
.L_x_1842:
[----:B------:R-:W-:Y:S05]  /*16c20*/  @!P6 BRA `(.L_x_1684) ;  /* 0x000000000084e947 */ /* 0x000fea0003800000 */
[----:B------:R-:W-:-:S06]  /*16c30*/  ULOP3.LUT UR8, UR36, 0x2, URZ, 0xfc, !UPT ;  /* 0x0000000224087892 */ /* 0x000fcc000f8efc3f */
[----:B------:R-:W-:-:S04]  /*16c40*/  MOV R2, UR8 ;  /* 0x0000000800027c02 */ /* 0x000fc80008000f00 */
[----:B------:R-:W-:-:S13]  /*16c50*/  ISETP.NE.AND P2, PT, R2, 0x3, PT ;  /* 0x000000030200780c */ /* 0x000fda0003f45270 */
[----:B------:R-:W-:Y:S05]  /*16c60*/  @!P2 BRA `(.L_x_1823) ;  /* 0x000000000004a947 */ /* 0x000fea0003800000 */
[----:B---3--:R-:W-:Y:S01]  /*16c70*/  BPT.TRAP 0x1 ;  /* 0x000000040000795c */ /* 0x008fe20000300000 */
.L_x_1823:
        /* <DEDUP_REMOVED lines=9> */
[----:B------:R-:W1:Y:S01]  /*16d10*/  SYNCS.PHASECHK.TRANS64.TRYWAIT P0, [R7+URZ], R4 ;  /* 0x00000004070075a7 */ /* 0x000e62000800017f */
[----:B------:R-:W-:Y:S02]  /*16d20*/  SEL R6, R2, RZ, P1 ;  /* 0x000000ff02067207 */ /* 0x000fe40000800000 */
[----:B------:R-:W-:Y:S02]  /*16d30*/  LOP3.LUT R5, R10, R5, RZ, 0x3c, !PT ;  /* 0x000000050a057212 */ /* 0x000fe400078e3cff */
[----:B------:R-:W-:Y:S02]  /*16d40*/  LEA R3, R6, R3, 0x3 ;  /* 0x0000000306037211 */ /* 0x000fe400078e18ff */
[----:B------:R-:W-:Y:S01]  /*16d50*/  SHF.L.U32 R2, R5, 0x1f, RZ ;  /* 0x0000001f05027819 */ /* 0x000fe200000006ff */
[----:B-1----:R-:W-:Y:S06]  /*16d60*/  @!P0 BRA `(.L_x_1824) ;  /* 0x0000000400ac8947 */ /* 0x002fec0003800000 */
.L_x_1843:
[----:B------:R-:W2:Y:S02]  /*16d70*/  SYNCS.PHASECHK.TRANS64.TRYWAIT P0, [R3+URZ], R2 ;  /* 0x00000002030075a7 */ /* 0x000ea4000800017f */
[----:B--2---:R-:W-:Y:S05]  /*16d80*/  @!P0 BRA `(.L_x_1825) ;  /* 0x0000000400b88947 */ /* 0x004fea0003800000 */
.L_x_1844:
[----:B------:R-:W-:Y:S05]  /*16d90*/  @!P2 BRA `(.L_x_1826) ;  /* 0x000000000004a947 */ /* 0x000fea0003800000 */
[----:B---3--:R-:W-:Y:S01]  /*16da0*/  BPT.TRAP 0x1 ;  /* 0x000000040000795c */ /* 0x008fe20000300000 */
.L_x_1826:
[----:B--2---:R-:W-:-:S05]  /*16db0*/  VIADD R3, R8, 0x30c40 ;  /* 0x00030c4008037836 */ /* 0x004fca0000000000 */
[----:B------:R-:W-:-:S04]  /*16dc0*/  LEA R5, R0, R3, 0x3 ;  /* 0x0000000300057211 */ /* 0x000fc800078e18ff */
[----:B------:R-:W2:Y:S02]  /*16dd0*/  SYNCS.PHASECHK.TRANS64.TRYWAIT P0, [R5+URZ], R4 ;  /* 0x00000004050075a7 */ /* 0x000ea4000800017f */
[----:B--2---:R-:W-:Y:S05]  /*16de0*/  @!P0 BRA `(.L_x_1827) ;  /* 0x0000000400b48947 */ /* 0x004fea0003800000 */
.L_x_1845:
[----:B------:R-:W-:-:S07]  /*16df0*/  IMAD R3, R6, 0x8, R3 ;  /* 0x0000000806037824 */ /* 0x000fce00078e0203 */
.L_x_1828:
[----:B----4-:R4:W1:Y:S02]  /*16e00*/  SYNCS.PHASECHK.TRANS64.TRYWAIT P0, [R3+URZ], R2 ;  /* 0x00000002030075a7 */ /* 0x010864000800017f */
[----:B-1----:R-:W-:Y:S05]  /*16e10*/  @!P0 NANOSLEEP.SYNCS 0x989680 ;  /* 0x009896800000895d */ /* 0x002fea0003900000 */
[----:B------:R-:W1:Y:S02]  /*16e20*/  @!P0 SYNCS.PHASECHK.TRANS64 P0, [R3+URZ], R2 ;  /* 0x00000002030085a7 */ /* 0x000e64000800007f */
[----:B-1----:R-:W-:Y:S05]  /*16e30*/  @!P0 BRA `(.L_x_1828) ;  /* 0xfffffffc00f08947 */ /* 0x002fea000383ffff */
.L_x_1684:
[----:B---3--:R-:W-:Y:S05]  /*16e40*/  BSYNC B6 ;  /* 0x0000000000067941 */ /* 0x008fea0003800000 */
.L_x_1678:
[----:B------:R-:W-:Y:S05]  /*16e50*/  EXIT ;  /* 0x000000000000794d */ /* 0x000fea0003800000 */
.L_x_1695:
[----:B------:R-:W-:Y:S01]  /*16e60*/  MOV R13, R18 ;  /* 0x00000012000d7202 */ /* 0x000fe20000000f00 */
[----:B------:R-:W-:Y:S01]  /*16e70*/  IMAD.MOV.U32 R12, RZ, RZ, RZ ;  /* 0x000000ffff0c7224 */ /* 0x000fe200078e00ff */
[----:B------:R-:W-:Y:S01]  /*16e80*/  MOV R11, 0x1f ;  /* 0x0000001f000b7802 */ /* 0x000fe20000000f00 */
[----:B------:R-:W-:-:S07]  /*16e90*/  IMAD.MOV.U32 R15, RZ, RZ, -0x1 ;  /* 0xffffffffff0f7424 */ /* 0x000fce00078e00ff */
[----:B------:R-:W-:Y:S05]  /*16ea0*/  WARPSYNC.COLLECTIVE R15, `(.L_x_1829) ;  /* 0x000000000f087348 */ /* 0x000fea0003c00000 */
[----:B------:R1:W2:Y:S02]  /*16eb0*/  SHFL.IDX P6, R14, R13, R12, R11 ;  /* 0x0000000c0d0e7389 */ /* 0x0002a400000c000b */
[----:B-12---:R-:W-:Y:S01]  /*16ec0*/  ENDCOLLECTIVE ;  /* 0x000000000000791b */ /* 0x006fe20003800000 */
.L_x_1829:
[----:B------:R-:W-:Y:S05]  /*16ed0*/  BRA `(.L_x_1830) ;  /* 0xfffffea400507947 */ /* 0x000fea000383ffff */
.L_x_1697:
[----:B--2---:R2:W3:Y:S02]  /*16ee0*/  SYNCS.PHASECHK.TRANS64.TRYWAIT P0, [R16+URZ+0x30c00], R11 ;  /* 0x030c000b100075a7 */ /* 0x0044e4000800017f */
[----:B---3--:R-:W-:Y:S05]  /*16ef0*/  @!P0 NANOSLEEP.SYNCS 0x989680 ;  /* 0x009896800000895d */ /* 0x008fea0003900000 */
[----:B------:R-:W3:Y:S02]  /*16f00*/  @!P0 SYNCS.PHASECHK.TRANS64 P0, [R16+URZ+0x30c00], R11 ;  /* 0x030c000b100085a7 */ /* 0x000ee4000800007f */
[----:B---3--:R-:W-:Y:S05]  /*16f10*/  @!P0 BRA `(.L_x_1697) ;  /* 0xfffffffc00f08947 */ /* 0x008fea000383ffff */
[----:B------:R-:W-:Y:S05]  /*16f20*/  BRA `(.L_x_1696) ;  /* 0xfffffea4009c7947 */ /* 0x000fea000383ffff */
.L_x_1702:
[----:B--2---:R2:W3:Y:S02]  /*16f30*/  SYNCS.PHASECHK.TRANS64.TRYWAIT P0, [R6+URZ+0x30c10], R23 ;  /* 0x030c1017060075a7 */ /* 0x0044e4000800017f */
[----:B---3--:R-:W-:Y:S05]  /*16f40*/  @!P0 NANOSLEEP.SYNCS 0x989680 ;  /* 0x009896800000895d */ /* 0x008fea0003900000 */
[----:B------:R-:W3:Y:S02]  /*16f50*/  @!P0 SYNCS.PHASECHK.TRANS64 P0, [R6+URZ+0x30c10], R23 ;  /* 0x030c1017060085a7 */ /* 0x000ee4000800007f */
[----:B---3--:R-:W-:Y:S05]  /*16f60*/  @!P0 BRA `(.L_x_1702) ;  /* 0xfffffffc00f08947 */ /* 0x008fea000383ffff */
[----:B------:R-:W-:Y:S05]  /*16f70*/  BRA `(.L_x_1701) ;  /* 0xfffffeac00d47947 */ /* 0x000fea000383ffff */
.L_x_1706:
[----:B------:R1:W1:Y:S02]  /*16f80*/  SYNCS.PHASECHK.TRANS64.TRYWAIT P0, [R6+URZ+0x30c30], R23 ;  /* 0x030c3017060075a7 */ /* 0x000264000800017f */
[----:B-1----:R-:W-:Y:S05]  /*16f90*/  @!P0 NANOSLEEP.SYNCS 0x989680 ;  /* 0x009896800000895d */ /* 0x002fea0003900000 */
[----:B------:R-:W1:Y:S02]  /*16fa0*/  @!P0 SYNCS.PHASECHK.TRANS64 P0, [R6+URZ+0x30c30], R23 ;  /* 0x030c3017060085a7 */ /* 0x000e64000800007f */
[----:B-1----:R-:W-:Y:S05]  /*16fb0*/  @!P0 BRA `(.L_x_1706) ;  /* 0xfffffffc00f08947 */ /* 0x002fea000383ffff */
[----:B------:R-:W-:Y:S05]  /*16fc0*/  BRA `(.L_x_1705) ;  /* 0xfffffeb000dc7947 */ /* 0x000fea000383ffff */
.L_x_1714:
[----:B--2---:R2:W3:Y:S02]  /*16fd0*/  SYNCS.PHASECHK.TRANS64.TRYWAIT P1, [R6+URZ+0x30c10], R23 ;  /* 0x030c1017060075a7 */ /* 0x0044e4000802017f */
[----:B---3--:R-:W-:Y:S05]  /*16fe0*/  @!P1 NANOSLEEP.SYNCS 0x989680 ;  /* 0x009896800000995d */ /* 0x008fea0003900000 */
[----:B------:R-:W3:Y:S02]  /*16ff0*/  @!P1 SYNCS.PHASECHK.TRANS64 P1, [R6+URZ+0x30c10], R23 ;  /* 0x030c1017060095a7 */ /* 0x000ee4000802007f */
[----:B---3--:R-:W-:Y:S05]  /*17000*/  @!P1 BRA `(.L_x_1714) ;  /* 0xfffffffc00f09947 */ /* 0x008fea000383ffff */
[----:B------:R-:W-:Y:S05]  /*17010*/  BRA `(.L_x_1713) ;  /* 0xffffff0400f47947 */ /* 0x000fea000383ffff */
.L_x_1718:
[----:B------:R1:W1:Y:S02]  /*17020*/  SYNCS.PHASECHK.TRANS64.TRYWAIT P1, [R6+URZ+0x30c30], R23 ;  /* 0x030c3017060075a7 */ /* 0x000264000802017f */
[----:B-1----:R-:W-:Y:S05]  /*17030*/  @!P1 NANOSLEEP.SYNCS 0x989680 ;  /* 0x009896800000995d */ /* 0x002fea0003900000 */
[----:B------:R-:W1:Y:S02]  /*17040*/  @!P1 SYNCS.PHASECHK.TRANS64 P1, [R6+URZ+0x30c30], R23 ;  /* 0x030c3017060095a7 */ /* 0x000e64000802007f */
[----:B-1----:R-:W-:Y:S05]  /*17050*/  @!P1 BRA `(.L_x_1718) ;  /* 0xfffffffc00f09947 */ /* 0x002fea000383ffff */
[----:B------:R-:W-:Y:S05]  /*17060*/  BRA `(.L_x_1717) ;  /* 0xffffff0800f47947 */ /* 0x000fea000383ffff */
.L_x_1726:
[----:B--2---:R2:W3:Y:S02]  /*17070*/  SYNCS.PHASECHK.TRANS64.TRYWAIT P0, [R6+URZ+0x30c10], R23 ;  /* 0x030c1017060075a7 */ /* 0x0044e4000800017f */
[----:B---3--:R-:W-:Y:S05]  /*17080*/  @!P0 NANOSLEEP.SYNCS 0x989680 ;  /* 0x009896800000895d */ /* 0x008fea0003900000 */
[----:B------:R-:W3:Y:S02]  /*17090*/  @!P0 SYNCS.PHASECHK.TRANS64 P0, [R6+URZ+0x30c10], R23 ;  /* 0x030c1017060085a7 */ /* 0x000ee4000800007f */
[----:B---3--:R-:W-:Y:S05]  /*170a0*/  @!P0 BRA `(.L_x_1726) ;  /* 0xfffffffc00f08947 */ /* 0x008fea000383ffff */
[----:B------:R-:W-:Y:S05]  /*170b0*/  BRA `(.L_x_1725) ;  /* 0xffffff54004c7947 */ /* 0x000fea000383ffff */
.L_x_1730:
[----:B------:R1:W1:Y:S02]  /*170c0*/  SYNCS.PHASECHK.TRANS64.TRYWAIT P0, [R6+URZ+0x30c30], R23 ;  /* 0x030c3017060075a7 */ /* 0x000264000800017f */
[----:B-1----:R-:W-:Y:S05]  /*170d0*/  @!P0 NANOSLEEP.SYNCS 0x989680 ;  /* 0x009896800000895d */ /* 0x002fea0003900000 */
[----:B------:R-:W1:Y:S02]  /*170e0*/  @!P0 SYNCS.PHASECHK.TRANS64 P0, [R6+URZ+0x30c30], R23 ;  /* 0x030c3017060085a7 */ /* 0x000e64000800007f */
[----:B-1----:R-:W-:Y:S05]  /*170f0*/  @!P0 BRA `(.L_x_1730) ;  /* 0xfffffffc00f08947 */ /* 0x002fea000383ffff */
[----:B------:R-:W-:Y:S05]  /*17100*/  BRA `(.L_x_1729) ;  /* 0xffffff58004c7947 */ /* 0x000fea000383ffff */
.L_x_1803:
[----:B-1----:R1:W2:Y:S02]  /*17110*/  SYNCS.PHASECHK.TRANS64.TRYWAIT P0, [R15+URZ+0x30c20], R0 ;  /* 0x030c20000f0075a7 */ /* 0x0022a4000800017f */
[----:B--2---:R-:W-:Y:S05]  /*17120*/  @!P0 NANOSLEEP.SYNCS 0x989680 ;  /* 0x009896800000895d */ /* 0x004fea0003900000 */
[----:B------:R-:W2:Y:S02]  /*17130*/  @!P0 SYNCS.PHASECHK.TRANS64 P0, [R15+URZ+0x30c20], R0 ;  /* 0x030c20000f0085a7 */ /* 0x000ea4000800007f */
[----:B--2---:R-:W-:Y:S05]  /*17140*/  @!P0 BRA `(.L_x_1803) ;  /* 0xfffffffc00f08947 */ /* 0x004fea000383ffff */
[----:B------:R-:W-:Y:S05]  /*17150*/  BRA `(.L_x_1831) ;  /* 0xffffffe000e87947 */ /* 0x000fea000383ffff */
.L_x_1807:
[----:B--2---:R2:W3:Y:S02]  /*17160*/  SYNCS.PHASECHK.TRANS64.TRYWAIT P1, [R15+URZ+0x30c40], R18 ;  /* 0x030c40120f0075a7 */ /* 0x0044e4000802017f */
[----:B---3--:R-:W-:Y:S05]  /*17170*/  @!P1 NANOSLEEP.SYNCS 0x989680 ;  /* 0x009896800000995d */ /* 0x008fea0003900000 */
[----:B------:R-:W3:Y:S02]  /*17180*/  @!P1 SYNCS.PHASECHK.TRANS64 P1, [R15+URZ+0x30c40], R18 ;  /* 0x030c40120f0095a7 */ /* 0x000ee4000802007f */
[----:B---3--:R-:W-:Y:S05]  /*17190*/  @!P1 BRA `(.L_x_1807) ;  /* 0xfffffffc00f09947 */ /* 0x008fea000383ffff */
[----:B------:R-:W-:Y:S05]  /*171a0*/  BRA `(.L_x_1832) ;  /* 0xffffffe800507947 */ /* 0x000fea000383ffff */
.L_x_1809:
[----:B-1----:R1:W3:Y:S02]  /*171b0*/  SYNCS.PHASECHK.TRANS64.TRYWAIT P1, [R15+URZ+0x30c28], R18 ;  /* 0x030c28120f0075a7 */ /* 0x0022e4000802017f */
[----:B---3--:R-:W-:Y:S05]  /*171c0*/  @!P1 NANOSLEEP.SYNCS 0x989680 ;  /* 0x009896800000995d */ /* 0x008fea0003900000 */
[----:B------:R-:W3:Y:S02]  /*171d0*/  @!P1 SYNCS.PHASECHK.TRANS64 P1, [R15+URZ+0x30c28], R18 ;  /* 0x030c28120f0095a7 */ /* 0x000ee4000802007f */
[----:B---3--:R-:W-:Y:S05]  /*171e0*/  @!P1 BRA `(.L_x_1809) ;  /* 0xfffffffc00f09947 */ /* 0x008fea000383ffff */
[----:B------:R-:W-:Y:S05]  /*171f0*/  BRA `(.L_x_1833) ;  /* 0xffffffe800d47947 */ /* 0x000fea000383ffff */
.L_x_1811:
[----:B---3--:R3:W4:Y:S02]  /*17200*/  SYNCS.PHASECHK.TRANS64.TRYWAIT P1, [R15+URZ+0x30c48], R18 ;  /* 0x030c48120f0075a7 */ /* 0x008724000802017f */
[----:B----4-:R-:W-:Y:S05]  /*17210*/  @!P1 NANOSLEEP.SYNCS 0x989680 ;  /* 0x009896800000995d */ /* 0x010fea0003900000 */
[----:B------:R-:W4:Y:S02]  /*17220*/  @!P1 SYNCS.PHASECHK.TRANS64 P1, [R15+URZ+0x30c48], R18 ;  /* 0x030c48120f0095a7 */ /* 0x000f24000802007f */
[----:B----4-:R-:W-:Y:S05]  /*17230*/  @!P1 BRA `(.L_x_1811) ;  /* 0xfffffffc00f09947 */ /* 0x010fea000383ffff */
[----:B------:R-:W-:Y:S05]  /*17240*/  BRA `(.L_x_1834) ;  /* 0xffffffec00587947 */ /* 0x000fea000383ffff */
.L_x_1813:
[----:B------:R-:W-:-:S07]  /*17250*/  SHF.L.U32 R4, R10, 0x1f, RZ ;  /* 0x0000001f0a047819 */ /* 0x000fce00000006ff */
.L_x_1835:
[----:B----4-:R4:W1:Y:S02]  /*17260*/  SYNCS.PHASECHK.TRANS64.TRYWAIT P1, [R15+URZ+0x30c20], R4 ;  /* 0x030c20040f0075a7 */ /* 0x010864000802017f */
[----:B-1----:R-:W-:Y:S05]  /*17270*/  @!P1 NANOSLEEP.SYNCS 0x989680 ;  /* 0x009896800000995d */ /* 0x002fea0003900000 */
[----:B------:R-:W1:Y:S02]  /*17280*/  @!P1 SYNCS.PHASECHK.TRANS64 P1, [R15+URZ+0x30c20], R4 ;  /* 0x030c20040f0095a7 */ /* 0x000e64000802007f */
[----:B-1----:R-:W-:Y:S05]  /*17290*/  @!P1 BRA `(.L_x_1835) ;  /* 0xfffffffc00f09947 */ /* 0x002fea000383ffff */
[----:B------:R-:W-:Y:S05]  /*172a0*/  BRA `(.L_x_1836) ;  /* 0xffffffec00c07947 */ /* 0x000fea000383ffff */
.L_x_1816:
[----:B----4-:R4:W1:Y:S02]  /*172b0*/  SYNCS.PHASECHK.TRANS64.TRYWAIT P1, [R15+URZ+0x30c40], R12 ;  /* 0x030c400c0f0075a7 */ /* 0x010864000802017f */
[----:B-1----:R-:W-:Y:S05]  /*172c0*/  @!P1 NANOSLEEP.SYNCS 0x989680 ;  /* 0x009896800000995d */ /* 0x002fea0003900000 */
[----:B------:R-:W1:Y:S02]  /*172d0*/  @!P1 SYNCS.PHASECHK.TRANS64 P1, [R15+URZ+0x30c40], R12 ;  /* 0x030c400c0f0095a7 */ /* 0x000e64000802007f */
[----:B-1----:R-:W-:Y:S05]  /*172e0*/  @!P1 BRA `(.L_x_1816) ;  /* 0xfffffffc00f09947 */ /* 0x002fea000383ffff */
[----:B------:R-:W-:Y:S05]  /*172f0*/  BRA `(.L_x_1837) ;  /* 0xfffffff000607947 */ /* 0x000fea000383ffff */
.L_x_1818:
[----:B-1----:R1:W2:Y:S02]  /*17300*/  SYNCS.PHASECHK.TRANS64.TRYWAIT P1, [R15+URZ+0x30c28], R12 ;  /* 0x030c280c0f0075a7 */ /* 0x0022a4000802017f */
[----:B--2---:R-:W-:Y:S05]  /*17310*/  @!P1 NANOSLEEP.SYNCS 0x989680 ;  /* 0x009896800000995d */ /* 0x004fea0003900000 */
[----:B------:R-:W2:Y:S02]  /*17320*/  @!P1 SYNCS.PHASECHK.TRANS64 P1, [R15+URZ+0x30c28], R12 ;  /* 0x030c280c0f0095a7 */ /* 0x000ea4000802007f */
[----:B--2---:R-:W-:Y:S05]  /*17330*/  @!P1 BRA `(.L_x_1818) ;  /* 0xfffffffc00f09947 */ /* 0x004fea000383ffff */
[----:B------:R-:W-:Y:S05]  /*17340*/  BRA `(.L_x_1838) ;  /* 0xfffffff000d87947 */ /* 0x000fea000383ffff */
.L_x_1820:
[----:B------:R1:W1:Y:S02]  /*17350*/  SYNCS.PHASECHK.TRANS64.TRYWAIT P0, [R3+URZ+0x30c40], R0 ;  /* 0x030c4000030075a7 */ /* 0x000264000800017f */
[----:B-1----:R-:W-:Y:S05]  /*17360*/  @!P0 NANOSLEEP.SYNCS 0x989680 ;  /* 0x009896800000895d */ /* 0x002fea0003900000 */
[----:B------:R-:W1:Y:S02]  /*17370*/  @!P0 SYNCS.PHASECHK.TRANS64 P0, [R3+URZ+0x30c40], R0 ;  /* 0x030c4000030085a7 */ /* 0x000e64000800007f */
[----:B-1----:R-:W-:Y:S05]  /*17380*/  @!P0 BRA `(.L_x_1820) ;  /* 0xfffffffc00f08947 */ /* 0x002fea000383ffff */
[----:B------:R-:W-:Y:S05]  /*17390*/  BRA `(.L_x_1839) ;  /* 0xfffffff4006c7947 */ /* 0x000fea000383ffff */
.L_x_1822:
[----:B------:R-:W-:Y:S01]  /*173a0*/  BSSY B0, `(.L_x_1840) ;  /* 0x0000006000007945 */ /* 0x000fe20003800000 */
[----:B------:R-:W-:-:S07]  /*173b0*/  MOV R15, 0xffffffff ;  /* 0xffffffff000f7802 */ /* 0x000fce0000000f00 */
[----:B---3--:R-:W-:Y:S05]  /*173c0*/  WARPSYNC.COLLECTIVE R15, `(.L_x_1841) ;  /* 0x000000000f0c7348 */ /* 0x008fea0003c00000 */
[----:B------:R-:W-:Y:S02]  /*173d0*/  ELECT P6, UR62, PT ;  /* 0x00000000003e782f */ /* 0x000fe400038c0000 */
[----:B------:R-:W-:Y:S01]  /*173e0*/  MOV R14, UR62 ;  /* 0x0000003e000e7c02 */ /* 0x000fe20008000f00 */
[----:B---3--:R-:W-:Y:S10]  /*173f0*/  ENDCOLLECTIVE ;  /* 0x000000000000791b */ /* 0x008ff40003800000 */
.L_x_1841:
[----:B------:R-:W-:Y:S05]  /*17400*/  BSYNC B0 ;  /* 0x0000000000007941 */ /* 0x000fea0003800000 */
.L_x_1840:
[----:B------:R-:W-:Y:S05]  /*17410*/  BRA `(.L_x_1842) ;  /* 0xfffffff800007947 */ /* 0x000fea000383ffff */
.L_x_1824:
[----:B-1----:R1:W2:Y:S02]  /*17420*/  SYNCS.PHASECHK.TRANS64.TRYWAIT P0, [R7+URZ], R4 ;  /* 0x00000004070075a7 */ /* 0x0022a4000800017f */
[----:B--2---:R-:W-:Y:S05]  /*17430*/  @!P0 NANOSLEEP.SYNCS 0x989680 ;  /* 0x009896800000895d */ /* 0x004fea0003900000 */
[----:B------:R-:W2:Y:S02]  /*17440*/  @!P0 SYNCS.PHASECHK.TRANS64 P0, [R7+URZ], R4 ;  /* 0x00000004070085a7 */ /* 0x000ea4000800007f */
[----:B--2---:R-:W-:Y:S05]  /*17450*/  @!P0 BRA `(.L_x_1824) ;  /* 0xfffffffc00f08947 */ /* 0x004fea000383ffff */
[----:B------:R-:W-:Y:S05]  /*17460*/  BRA `(.L_x_1843) ;  /* 0xfffffff800407947 */ /* 0x000fea000383ffff */
.L_x_1825:
[----:B--2---:R2:W4:Y:S02]  /*17470*/  SYNCS.PHASECHK.TRANS64.TRYWAIT P0, [R3+URZ], R2 ;  /* 0x00000002030075a7 */ /* 0x004524000800017f */
[----:B----4-:R-:W-:Y:S05]  /*17480*/  @!P0 NANOSLEEP.SYNCS 0x989680 ;  /* 0x009896800000895d */ /* 0x010fea0003900000 */
[----:B------:R-:W4:Y:S02]  /*17490*/  @!P0 SYNCS.PHASECHK.TRANS64 P0, [R3+URZ], R2 ;  /* 0x00000002030085a7 */ /* 0x000f24000800007f */
[----:B----4-:R-:W-:Y:S05]  /*174a0*/  @!P0 BRA `(.L_x_1825) ;  /* 0xfffffffc00f08947 */ /* 0x010fea000383ffff */
[----:B------:R-:W-:Y:S05]  /*174b0*/  BRA `(.L_x_1844) ;  /* 0xfffffff800347947 */ /* 0x000fea000383ffff */
.L_x_1827:
[----:B--2---:R2:W4:Y:S02]  /*174c0*/  SYNCS.PHASECHK.TRANS64.TRYWAIT P0, [R5+URZ], R4 ;  /* 0x00000004050075a7 */ /* 0x004524000800017f */
[----:B----4-:R-:W-:Y:S05]  /*174d0*/  @!P0 NANOSLEEP.SYNCS 0x989680 ;  /* 0x009896800000895d */ /* 0x010fea0003900000 */
[----:B------:R-:W4:Y:S02]  /*174e0*/  @!P0 SYNCS.PHASECHK.TRANS64 P0, [R5+URZ], R4 ;  /* 0x00000004050085a7 */ /* 0x000f24000800007f */
[----:B----4-:R-:W-:Y:S05]  /*174f0*/  @!P0 BRA `(.L_x_1827) ;  /* 0xfffffffc00f08947 */ /* 0x010fea000383ffff */
[----:B------:R-:W-:Y:S05]  /*17500*/  BRA `(.L_x_1845) ;  /* 0xfffffff800387947 */ /* 0x000fea000383ffff */
.L_x_1846:
        /* <DEDUP_REMOVED lines=15> */
.L_x_7386:


//--------------------- .text._ZN7cutlass13device_kernelIN5flash11enable_sm90INS1_16FlashAttnBwdSm90INS1_25CollectiveMainloopBwdSm90ILi2ELi2ELi2EN4cute5tupleIJNS5_1CILi1EEES8_S8_EEENS6_IJNS7_ILi128EEESA_NS7_ILi64EEEEEENS_10bfloat16_tEfNS_4arch4Sm90ELb0ELb1ELb1ELb1ELb1ELb1ELb0ELb0ELi2ELi1ELi2ELi2ELb0EEENS1_21CollectiveEpilogueBwdISC_SD_SF_Li256ELb1ELb0ELi1EEENS1_19SingleTileSchedulerILb1ELb0ELb0ELi128EEEEEEEEEvNT_6ParamsE --------------------------
	.section	.text._ZN7cutlass13device_kernelIN5flash11enable_sm90INS1_16FlashAttnBwdSm90INS1_25CollectiveMainloopBwdSm90ILi2ELi2ELi2EN4cute5tupleIJNS5_1CILi1EEES8_S8_EEENS6_IJNS7_ILi128EEESA_NS7_ILi64EEEEEENS_10bfloat16_tEfNS_4arch4Sm90ELb0ELb1ELb1ELb1ELb1ELb1ELb0ELb0ELi2ELi1ELi2ELi2ELb0EEENS1_21CollectiveEpilogueBwdISC_SD_SF_Li256ELb1ELb0ELi1EEENS1_19SingleTileSchedulerILb1ELb0ELb0ELi128EEEEEEEEEvNT_6ParamsE,"ax",@progbits
	.align	128
.text._ZN7cutlass13device_kernelIN5flash11enable_sm90INS1_16FlashAttnBwdSm90INS1_25CollectiveMainloopBwdSm90ILi2ELi2ELi2EN4cute5tupleIJNS5_1CILi1EEES8_S8_EEENS6_IJNS7_ILi128EEESA_NS7_ILi64EEEEEENS_10bfloat16_tEfNS_4arch4Sm90ELb0ELb1ELb1ELb1ELb1ELb1ELb0ELb0ELi2ELi1ELi2ELi2ELb0EEENS1_21CollectiveEpilogueBwdISC_SD_SF_Li256ELb1ELb0ELi1EEENS1_19SingleTileSchedulerILb1ELb0ELb0ELi128EEEEEEEEEvNT_6ParamsE:
        .type           _ZN7cutlass13device_kernelIN5flash11enable_sm90INS1_16FlashAttnBwdSm90INS1_25CollectiveMainloopBwdSm90ILi2ELi2ELi2EN4cute5tupleIJNS5_1CILi1EEES8_S8_EEENS6_IJNS7_ILi128EEESA_NS7_ILi64EEEEEENS_10bfloat16_tEfNS_4arch4Sm90ELb0ELb1ELb1ELb1ELb1ELb1ELb0ELb0ELi2ELi1ELi2ELi2ELb0EEENS1_21CollectiveEpilogueBwdISC_SD_SF_Li256ELb1ELb0ELi1EEENS1_19SingleTileSchedulerILb1ELb0ELb0ELi128EEEEEEEEEvNT_6ParamsE,@function
        .size           _ZN7cutlass13device_kernelIN5flash11enable_sm90INS1_16FlashAttnBwdSm90INS1_25CollectiveMainloopBwdSm90ILi2ELi2ELi2EN4cute5tupleIJNS5_1CILi1EEES8_S8_EEENS6_IJNS7_ILi128EEESA_NS7_ILi64EEEEEENS_10bfloat16_tEfNS_4arch4Sm90ELb0ELb1ELb1ELb1ELb1ELb1ELb0ELb0ELi2ELi1ELi2ELi2ELb0EEENS1_21CollectiveEpilogueBwdISC_SD_SF_Li256ELb1ELb0ELi1EEENS1_19SingleTileSchedulerILb1ELb0ELb0ELi128EEEEEEEEEvNT_6ParamsE,(.L_x_7387 - _ZN7cutlass13device_kernelIN5flash11enable_sm90INS1_16FlashAttnBwdSm90INS1_25CollectiveMainloopBwdSm90ILi2ELi2ELi2EN4cute5tupleIJNS5_1CILi1EEES8_S8_EEENS6_IJNS7_ILi128EEESA_NS7_ILi64EEEEEENS_10bfloat16_tEfNS_4arch4Sm90ELb0ELb1ELb1ELb1ELb1ELb1ELb0ELb0ELi2ELi1ELi2ELi2ELb0EEENS1_21CollectiveEpilogueBwdISC_SD_SF_Li256ELb1ELb0ELi1EEENS1_19SingleTileSchedulerILb1ELb0ELb0ELi128EEEEEEEEEvNT_6ParamsE)
        .other          _ZN7cutlass13device_kernelIN5flash11enable_sm90INS1_16FlashAttnBwdSm90INS1_25CollectiveMainloopBwdSm90ILi2ELi2ELi2EN4cute5tupleIJNS5_1CILi1EEES8_S8_EEENS6_IJNS7_ILi128EEESA_NS7_ILi64EEEEEENS_10bfloat16_tEfNS_4arch4Sm90ELb0ELb1ELb1ELb1ELb1ELb1ELb0ELb0ELi2ELi1ELi2ELi2ELb0EEENS1_21CollectiveEpilogueBwdISC_SD_SF_Li256ELb1ELb0ELi1EEENS1_19SingleTileSchedulerILb1ELb0ELb0ELi128EEEEEEEEEvNT_6ParamsE,@"STO_CUDA_ENTRY STV_DEFAULT"
_ZN7cutlass13device_kernelIN5flash11enable_sm90INS1_16FlashAttnBwdSm90INS1_25CollectiveMainloopBwdSm90ILi2ELi2ELi2EN4cute5tupleIJNS5_1CILi1EEES8_S8_EEENS6_IJNS7_ILi128EEESA_NS7_ILi64EEEEEENS_10bfloat16_tEfNS_4arch4Sm90ELb0ELb1ELb1ELb1ELb1ELb1ELb0ELb0ELi2ELi1ELi2ELi2ELb0EEENS1_21CollectiveEpilogueBwdISC_SD_SF_Li256ELb1ELb0ELi1EEENS1_19SingleTileSchedulerILb1ELb0ELb0ELi128EEEEEEEEEvNT_6ParamsE:
        /* <DEDUP_REMOVED lines=24> */
.L_x_1848:
[----:B------:R-:W-:Y:S05]  /*0180*/  BSYNC B0 ;  /* 0x0000000000007941 */ /* 0x000fea0003800000 */
.L_x_1847:
        /* <DEDUP_REMOVED lines=37> */
.L_x_1849:
        /* <DEDUP_REMOVED lines=22> */
.L_x_1850:
[----:B------:R-:W-:Y:S01]  /*0540*/  PLOP3.LUT P0, PT, PT, PT, UP0, 0x80, 0x0 ;  /* 0x000000000000781c */ /* 0x000fe20003f0f008 */
[----:B------:R-:W-:Y:S01]  /*0550*/  NOP ;  /* 0x0000000000007918 */ /* 0x000fe20000000000 */
[----:B------:R-:W-:Y:S01]  /*0560*/  ULDC.64 UR38, c[0x0][0x208] ;  /* 0x0000820000267ab9 */ /* 0x000fe20000000a00 */
[----:B------:R-:W-:Y:S01]  /*0570*/  BSSY B6, `(.L_x_1851) ;  /* 0x0001774000067945 */ /* 0x000fe20003800000 */
[----:B-12-4-:R-:W-:Y:S09]  /*0580*/  BAR.SYNC.DEFER_BLOCKING 0x0 ;  /* 0x0000000000007b1d */ /* 0x016ff20000010000 */
[----:B------:R-:W-:Y:S05]  /*0590*/  @!P0 BRA `(.L_x_1852) ;  /* 0x00000130003c8947 */ /* 0x000fea0003800000 */
.L_x_1853:
        /* <DEDUP_REMOVED lines=24> */
.L_x_1854:
        /* <DEDUP_REMOVED lines=14> */
.L_x_1856:
[----:B------:R-:W-:-:S05]  /*0800*/  ULDC UR4, c[0x0][0x8bc] ;  /* 0x00022f0000047ab9 */ /* 0x000fca0000000800 */
.L_x_1855:
        /* <DEDUP_REMOVED lines=19> */
.L_x_1858:
        /* <DEDUP_REMOVED lines=14> */
.L_x_1859:
        /* <DEDUP_REMOVED lines=11> */
.L_x_1860:
        /* <DEDUP_REMOVED lines=13> */
.L_x_1861:
        /* <DEDUP_REMOVED lines=50> */
.L_x_1862:
        /* <DEDUP_REMOVED lines=28> */
.L_x_1865:
        /* <DEDUP_REMOVED lines=15> */
.L_x_1864:
        /* <DEDUP_REMOVED lines=22> */
.L_x_1867:
        /* <DEDUP_REMOVED lines=15> */
.L_x_1866:
[----:B------:R-:W-:Y:S01]  /*13c0*/  SHF.R.S32.HI R6, RZ, 0x1f, R17 ;  /* 0x0000001fff067819 */ /* 0x000fe20000011411 */
[----:B------:R-:W-:-:S03]  /*13d0*/  UMOV UR4, 0xffffffff ;  /* 0xffffffff00047882 */ /* 0x000fc60000000000 */
[----:B------:R-:W-:-:S04]  /*13e0*/  LEA.HI R0, R6, R17, RZ, 0x7 ;  /* 0x0000001106007211 */ /* 0x000fc800078f38ff */
[----:B------:R-:W-:Y:S01]  /*13f0*/  SHF.R.S32.HI R18, RZ, 0x7, R0 ;  /* 0x00000007ff127819 */ /* 0x000fe20000011400 */
[----:B------:R-:W-:Y:S06]  /*1400*/  BRA.DIV UR4, `(.L_x_1868) ;  /* 0x0000016a04307947 */ /* 0x000fec000b800000 */
[----:B------:R1:W2:Y:S02]  /*1410*/  SHFL.IDX PT, R14, R18, RZ, 0x1f ;  /* 0x00001fff120e7589 */ /* 0x0002a400000e0000 */
.L_x_2031:
        /* <DEDUP_REMOVED lines=24> */
.L_x_1869:
        /* <DEDUP_REMOVED lines=131> */
.L_x_1882:
[----:B------:R-:W-:-:S06]  /*1dd0*/  ULOP3.LUT UR4, UR36, 0x1, URZ, 0xfc, !UPT ;  /* 0x0000000124047892 */ /* 0x000fcc000f8efc3f */
[----:B------:R-:W-:-:S04]  /*1de0*/  MOV R5, UR4 ;  /* 0x0000000400057c02 */ /* 0x000fc80008000f00 */
[----:B------:R-:W-:-:S13]  /*1df0*/  ISETP.NE.AND P6, PT, R5, 0x3, PT ;  /* 0x000000030500780c */ /* 0x000fda0003fc5270 */
[----:B------:R-:W-:Y:S05]  /*1e00*/  @!P6 BRA `(.L_x_1872) ;  /* 0x000000000004e947 */ /* 0x000fea0003800000 */
[----:B------:R-:W-:Y:S01]  /*1e10*/  BPT.TRAP 0x1 ;  /* 0x000000040000795c */ /* 0x000fe20000300000 */
.L_x_1872:
[----:B------:R-:W-:Y:S01]  /*1e20*/  IMAD R6, R0, 0x8, R16 ;  /* 0x0000000800067824 */ /* 0x000fe200078e0210 */
[----:B------:R-:W-:-:S04]  /*1e30*/  SHF.L.U32 R23, R4, 0x1f, RZ ;  /* 0x0000001f04177819 */ /* 0x000fc800000006ff */
[----:B------:R1:W2:Y:S01]  /*1e40*/  SYNCS.PHASECHK.TRANS64.TRYWAIT P0, [R6+URZ+0x30c10], R23 ;  /* 0x030c1017060075a7 */ /* 0x0002a2000800017f */
[----:B------:R-:W-:Y:S05]  /*1e50*/  @!P6 BRA `(.L_x_1873) ;  /* 0x000000000004e947 */ /* 0x000fea0003800000 */
[----:B------:R-:W-:Y:S01]  /*1e60*/  BPT.TRAP 0x1 ;  /* 0x000000040000795c */ /* 0x000fe20000300000 */
.L_x_1873:
[----:B------:R-:W-:-:S05]  /*1e70*/  VIADD R5, R16, 0x10000 ;  /* 0x0001000010057836 */ /* 0x000fca0000000000 */
[----:B------:R-:W-:-:S04]  /*1e80*/  SHF.R.U32.HI R5, RZ, 0x4, R5 ;  /* 0x00000004ff057819 */ /* 0x000fc80000011605 */
[----:B------:R-:W-:Y:S01]  /*1e90*/  LOP3.LUT R5, R5, 0x3fff, RZ, 0xc0, !PT ;  /* 0x00003fff05057812 */ /* 0x000fe200078ec0ff */
[----:B--2---:R-:W-:Y:S06]  /*1ea0*/  @P0 BRA `(.L_x_1874) ;  /* 0x0000000000080947 */ /* 0x004fec0003800000 */
[----:B------:R-:W2:Y:S02]  /*1eb0*/  SYNCS.PHASECHK.TRANS64.TRYWAIT P0, [R6+URZ+0x30c10], R23 ;  /* 0x030c1017060075a7 */ /* 0x000ea4000800017f */
[----:B--2---:R-:W-:Y:S05]  /*1ec0*/  @!P0 BRA `(.L_x_1875) ;  /* 0x0000015c00b48947 */ /* 0x004fea0003800000 */
.L_x_1874:
        /* <DEDUP_REMOVED lines=65> */
.L_x_1876:
[----:B------:R1:W1:Y:S01]  /*22e0*/  SYNCS.PHASECHK.TRANS64.TRYWAIT P0, [R6+URZ+0x30c30], R23 ;  /* 0x030c3017060075a7 */ /* 0x000262000800017f */
[----:B------:R-:W-:Y:S05]  /*22f0*/  @!P6 BRA `(.L_x_1877) ;  /* 0x000000000004e947 */ /* 0x000fea0003800000 */
[----:B------:R-:W-:Y:S01]  /*2300*/  BPT.TRAP 0x1 ;  /* 0x000000040000795c */ /* 0x000fe20000300000 */
.L_x_1877:
[----:B-1----:R-:W-:Y:S05]  /*2310*/  @P0 BRA `(.L_x_1878) ;  /* 0x0000000000080947 */ /* 0x002fea0003800000 */
[----:B------:R-:W1:Y:S02]  /*2320*/  SYNCS.PHASECHK.TRANS64.TRYWAIT P0, [R6+URZ+0x30c30], R23 ;  /* 0x030c3017060075a7 */ /* 0x000e64000800017f */
[----:B-1----:R-:W-:Y:S05]  /*2330*/  @!P0 BRA `(.L_x_1879) ;  /* 0x0000015800ac8947 */ /* 0x002fea0003800000 */
.L_x_1878:
        /* <DEDUP_REMOVED lines=1123> */
.L_x_1880:
        /* <DEDUP_REMOVED lines=68> */
.L_x_1881:
        /* <DEDUP_REMOVED lines=12> */
.L_x_1871:
        /* <DEDUP_REMOVED lines=15> */
[----:B------:R-:W3:Y:S04]  /*6f60*/  LDL.LU R11, [R1+0x6c] ;  /* 0x00006c00010b7983 */ /* 0x000ee80000300800 */
[----:B------:R-:W4:Y:S01]  /*6f70*/  LDL R6, [R1+0x68] ;  /* 0x0000680001067983 */ /* 0x000f220000100800 */
[----:B------:R-:W-:Y:S01]  /*6f80*/  UIMAD UR4, UR6, -0x80, UR40 ;  /* 0xffffff80060478a4 */ /* 0x000fe2000f8e0228 */
[----:B------:R-:W-:Y:S01]  /*6f90*/  IMAD.MOV.U32 R21, RZ, RZ, 0x40000040 ;  /* 0x40000040ff157424 */ /* 0x000fe200078e00ff */
[----:B------:R-:W5:Y:S01]  /*6fa0*/  S2R R5, SR_TID.X ;  /* 0x0000000000057919 */ /* 0x000f620000002100 */
[----:B------:R-:W-:-:S03]  /*6fb0*/  IMAD.MOV.U32 R19, RZ, RZ, 0x40000040 ;  /* 0x40000040ff137424 */ /* 0x000fc600078e00ff */
[----:B------:R-:W-:Y:S02]  /*6fc0*/  IMAD.U32 R14, RZ, RZ, UR4 ;  /* 0x00000004ff0e7e24 */ /* 0x000fe4000f8e00ff */
[----:B-----5:R-:W-:-:S05]  /*6fd0*/  VIADD R8, R5, 0xffffff80 ;  /* 0xffffff8005087836 */ /* 0x020fca0000000000 */
[----:B------:R-:W-:-:S04]  /*6fe0*/  SHF.R.S32.HI R7, RZ, 0x1f, R8 ;  /* 0x0000001fff077819 */ /* 0x000fc80000011408 */
[----:B------:R-:W-:-:S04]  /*6ff0*/  LEA.HI R5, R7, R8, RZ, 0x5 ;  /* 0x0000000807057211 */ /* 0x000fc800078f28ff */
[----:B------:R-:W-:Y:S01]  /*7000*/  LOP3.LUT R5, R5, 0xffffffe0, RZ, 0xc0, !PT ;  /* 0xffffffe005057812 */ /* 0x000fe200078ec0ff */
[----:B--2---:R-:W-:Y:S02]  /*7010*/  IMAD.MOV.U32 R15, RZ, RZ, R10 ;  /* 0x000000ffff0f7224 */ /* 0x004fe400078e000a */
[----:B------:R-:W2:Y:S01]  /*7020*/  S2R R10, SR_TID.X ;  /* 0x00000000000a7919 */ /* 0x000ea20000002100 */
[----:B---3--:R-:W-:Y:S02]  /*7030*/  LEA.HI R9, R11, R12, RZ, 0x5 ;  /* 0x0000000c0b097211 */ /* 0x008fe400078f28ff */
[--C-:B----4-:R-:W-:Y:S02]  /*7040*/  SHF.R.S32.HI R11, RZ, 0x2, R6.reuse ;  /* 0x00000002ff0b7819 */ /* 0x110fe40000011406 */
[----:B------:R-:W-:Y:S02]  /*7050*/  SHF.R.S32.HI R6, RZ, 0x1f, R6 ;  /* 0x0000001fff067819 */ /* 0x000fe40000011406 */
[----:B------:R-:W-:-:S02]  /*7060*/  SHF.R.S32.HI R13, RZ, 0x5, R9 ;  /* 0x00000005ff0d7819 */ /* 0x000fc40000011409 */
[----:B------:R-:W-:Y:S02]  /*7070*/  LEA.HI R12, R6, R11, RZ, 0x3 ;  /* 0x0000000b060c7211 */ /* 0x000fe400078f18ff */
[----:B------:R-:W-:Y:S01]  /*7080*/  IADD3 R9, R8, -R5, RZ ;  /* 0x8000000508097210 */ /* 0x000fe20007ffe0ff */
[----:B------:R-:W-:Y:S01]  /*7090*/  IMAD R6, R13, -0x10, R14 ;  /* 0xfffffff00d067824 */ /* 0x000fe200078e020e */
[----:B------:R-:W-:Y:S02]  /*70a0*/  LOP3.LUT R12, R12, 0xfffffff8, RZ, 0xc0, !PT ;  /* 0xfffffff80c0c7812 */ /* 0x000fe400078ec0ff */
[----:B------:R-:W-:Y:S02]  /*70b0*/  LEA.HI R13, R7, R8, RZ, 0x2 ;  /* 0x00000008070d7211 */ /* 0x000fe400078f10ff */
[----:B------:R-:W-:Y:S02]  /*70c0*/  IADD3 R6, R6, R12, -R11 ;  /* 0x0000000c06067210 */ /* 0x000fe40007ffe80b */
[----:B------:R-:W-:-:S04]  /*70d0*/  LOP3.LUT R13, R13, 0xfffffffc, RZ, 0xc0, !PT ;  /* 0xfffffffc0d0d7812 */ /* 0x000fc800078ec0ff */
[----:B------:R-:W-:Y:S01]  /*70e0*/  IADD3 R8, R8, -R13, RZ ;  /* 0x8000000d08087210 */ /* 0x000fe20007ffe0ff */
[C---:B--2---:R-:W-:Y:S01]  /*70f0*/  VIADD R17, R10.reuse, 0xffffff80 ;  /* 0xffffff800a117836 */ /* 0x044fe20000000000 */
[----:B-1----:R-:W-:-:S04]  /*7100*/  IADD3 R18, R10, -0x80, RZ ;  /* 0xffffff800a127810 */ /* 0x002fc80007ffe0ff */
[----:B------:R-:W-:-:S04]  /*7110*/  SHF.R.S32.HI R17, RZ, 0x1f, R17 ;  /* 0x0000001fff117819 */ /* 0x000fc80000011411 */
[----:B------:R-:W-:-:S04]  /*7120*/  LEA.HI R17, R17, R18, RZ, 0x7 ;  /* 0x0000001211117211 */ /* 0x000fc800078f38ff */
[----:B------:R-:W-:-:S04]  /*7130*/  SHF.R.S32.HI R17, RZ, 0x7, R17 ;  /* 0x00000007ff117819 */ /* 0x000fc80000011411 */
[----:B------:R-:W-:-:S04]  /*7140*/  LEA.HI R10, R17, R17, RZ, 0x1 ;  /* 0x00000011110a7211 */ /* 0x000fc800078f08ff */
[----:B------:R-:W-:Y:S02]  /*7150*/  LOP3.LUT R5, R10, 0xfffffffe, RZ, 0xc0, !PT ;  /* 0xfffffffe0a057812 */ /* 0x000fe400078ec0ff */
[----:B------:R-:W-:-:S03]  /*7160*/  SHF.R.S32.HI R10, RZ, 0x1f, R9 ;  /* 0x0000001fff0a7819 */ /* 0x000fc60000011409 */
[----:B------:R-:W-:Y:S01]  /*7170*/  IMAD.IADD R5, R17, 0x1, -R5 ;  /* 0x0000000111057824 */ /* 0x000fe200078e0a05 */
[CC--:B------:R-:W-:Y:S01]  /*7180*/  LEA.HI R11, R10.reuse, R9.reuse, RZ, 0x2 ;  /* 0x000000090a0b7211 */ /* 0x0c0fe200078f10ff */
[----:B------:R-:W-:Y:S01]  /*7190*/  IMAD.MOV.U32 R17, RZ, RZ, R15 ;  /* 0x000000ffff117224 */ /* 0x000fe200078e000f */
[----:B------:R-:W-:Y:S01]  /*71a0*/  LEA.HI R7, R10, R9, RZ, 0x3 ;  /* 0x000000090a077211 */ /* 0x000fe200078f18ff */
[----:B------:R-:W-:Y:S01]  /*71b0*/  IMAD R9, R5, -0x40, R6 ;  /* 0xffffffc005097824 */ /* 0x000fe200078e0206 */
[----:B------:R-:W-:Y:S02]  /*71c0*/  SHF.R.S32.HI R12, RZ, 0x2, R11 ;  /* 0x00000002ff0c7819 */ /* 0x000fe4000001140b */
[--C-:B------:R-:W-:Y:S02]  /*71d0*/  SHF.R.S32.HI R10, RZ, 0x3, R7.reuse ;  /* 0x00000003ff0a7819 */ /* 0x100fe40000011407 */
[----:B------:R-:W-:Y:S01]  /*71e0*/  SHF.R.S32.HI R7, RZ, 0x1f, R7 ;  /* 0x0000001fff077819 */ /* 0x000fe20000011407 */
[C---:B------:R-:W-:Y:S01]  /*71f0*/  VIADD R5, R12.reuse, 0x8 ;  /* 0x000000080c057836 */ /* 0x040fe20000000000 */
[----:B------:R-:W-:Y:S01]  /*7200*/  LEA.HI R11, R11, R12, RZ, 0x1 ;  /* 0x0000000c0b0b7211 */ /* 0x000fe200078f08ff */
[----:B------:R-:W-:Y:S01]  /*7210*/  VIADD R13, R12, 0x10 ;  /* 0x000000100c0d7836 */ /* 0x000fe20000000000 */
[----:B------:R-:W-:-:S02]  /*7220*/  LEA.HI R7, R7, R10, RZ, 0x4 ;  /* 0x0000000a07077211 */ /* 0x000fc400078f20ff */
[----:B------:R-:W-:Y:S02]  /*7230*/  LOP3.LUT R11, R11, 0xfffffffe, RZ, 0xc0, !PT ;  /* 0xfffffffe0b0b7812 */ /* 0x000fe400078ec0ff */
[----:B------:R-:W-:Y:S02]  /*7240*/  LOP3.LUT R7, R7, 0x1ffffff0, RZ, 0xc0, !PT ;  /* 0x1ffffff007077812 */ /* 0x000fe400078ec0ff */
[----:B------:R-:W-:Y:S01]  /*7250*/  LEA.HI R6, R5, R5, RZ, 0x1 ;  /* 0x0000000505067211 */ /* 0x000fe200078f08ff */
[----:B------:R-:W-:Y:S01]  /*7260*/  IMAD.IADD R11, R12, 0x1, -R11 ;  /* 0x000000010c0b7824 */ /* 0x000fe200078e0a0b */
[----:B------:R-:W-:Y:S01]  /*7270*/  IADD3 R10, R10, -R7, RZ ;  /* 0x800000070a0a7210 */ /* 0x000fe20007ffe0ff */
[----:B------:R-:W-:Y:S01]  /*7280*/  VIADD R12, R12, 0x18 ;  /* 0x000000180c0c7836 */ /* 0x000fe20000000000 */
[----:B------:R-:W-:Y:S02]  /*7290*/  LOP3.LUT R14, R6, 0xfffffffe, RZ, 0xc0, !PT ;  /* 0xfffffffe060e7812 */ /* 0x000fe400078ec0ff */
[----:B------:R-:W-:-:S02]  /*72a0*/  LEA.HI R15, R13, R13, RZ, 0x1 ;  /* 0x0000000d0d0f7211 */ /* 0x000fc400078f08ff */
[----:B------:R-:W-:Y:S01]  /*72b0*/  LEA R7, R10, R11, 0x3 ;  /* 0x0000000b0a077211 */ /* 0x000fe200078e18ff */
[----:B------:R-:W-:Y:S01]  /*72c0*/  IMAD.IADD R14, R5, 0x1, -R14 ;  /* 0x00000001050e7824 */ /* 0x000fe200078e0a0e */
[--C-:B------:R-:W-:Y:S02]  /*72d0*/  SHF.R.S32.HI R5, RZ, 0x1, R6.reuse ;  /* 0x00000001ff057819 */ /* 0x100fe40000011406 */
[----:B------:R-:W-:Y:S01]  /*72e0*/  LOP3.LUT R18, R15, 0xfffffffe, RZ, 0xc0, !PT ;  /* 0xfffffffe0f127812 */ /* 0x000fe200078ec0ff */
[----:B------:R1:W-:Y:S01]  /*72f0*/  STL [R1+0x4c], R7 ;  /* 0x00004c0701007387 */ /* 0x0003e20000100800 */
[----:B------:R-:W-:Y:S02]  /*7300*/  SHF.R.S32.HI R6, RZ, 0x1f, R6 ;  /* 0x0000001fff067819 */ /* 0x000fe40000011406 */
[--C-:B------:R-:W-:Y:S01]  /*7310*/  SHF.R.S32.HI R11, RZ, 0x1, R15.reuse ;  /* 0x00000001ff0b7819 */ /* 0x100fe2000001140f */
[----:B------:R-:W-:Y:S01]  /*7320*/  IMAD.IADD R18, R13, 0x1, -R18 ;  /* 0x000000010d127824 */ /* 0x000fe200078e0a12 */
[----:B------:R-:W-:-:S02]  /*7330*/  SHF.R.S32.HI R10, RZ, 0x1f, R15 ;  /* 0x0000001fff0a7819 */ /* 0x000fc4000001140f */
[----:B------:R-:W-:Y:S02]  /*7340*/  LEA.HI R6, R6, R5, RZ, 0x4 ;  /* 0x0000000506067211 */ /* 0x000fe400078f20ff */
[----:B-1----:R-:W-:-:S04]  /*7350*/  LEA.HI R7, R12, R12, RZ, 0x1 ;  /* 0x0000000c0c077211 */ /* 0x002fc800078f08ff */
[--C-:B------:R-:W-:Y:S02]  /*7360*/  SHF.R.S32.HI R13, RZ, 0x1, R7.reuse ;  /* 0x00000001ff0d7819 */ /* 0x100fe40000011407 */
[----:B------:R-:W-:Y:S02]  /*7370*/  SHF.R.S32.HI R20, RZ, 0x1f, R7 ;  /* 0x0000001fff147819 */ /* 0x000fe40000011407 */
[----:B------:R-:W-:Y:S02]  /*7380*/  LOP3.LUT R15, R7, 0xfffffffe, RZ, 0xc0, !PT ;  /* 0xfffffffe070f7812 */ /* 0x000fe400078ec0ff */
[----:B------:R-:W-:Y:S02]  /*7390*/  LEA.HI R7, R10, R11, RZ, 0x4 ;  /* 0x0000000b0a077211 */ /* 0x000fe400078f20ff */
[----:B------:R-:W-:Y:S01]  /*73a0*/  LOP3.LUT R10, R6, 0x1ffffff0, RZ, 0xc0, !PT ;  /* 0x1ffffff0060a7812 */ /* 0x000fe200078ec0ff */
[----:B------:R-:W-:Y:S01]  /*73b0*/  IMAD R6, R17, 0x2000, R16 ;  /* 0x0000200011067824 */ /* 0x000fe200078e0210 */
[----:B------:R-:W-:Y:S01]  /*73c0*/  IADD3 R15, R12, -R15, RZ ;  /* 0x8000000f0c0f7210 */ /* 0x000fe20007ffe0ff */
[----:B------:R-:W-:Y:S01]  /*73d0*/  VIADD R17, R8, 0x8 ;  /* 0x0000000808117836 */ /* 0x000fe20000000000 */
[----:B------:R-:W-:Y:S01]  /*73e0*/  LOP3.LUT R12, R7, 0x1ffffff0, RZ, 0xc0, !PT ;  /* 0x1ffffff0070c7812 */ /* 0x000fe200078ec0ff */
[----:B------:R-:W-:Y:S01]  /*73f0*/  IMAD.IADD R7, R5, 0x1, -R10 ;  /* 0x0000000105077824 */ /* 0x000fe200078e0a0a */
[----:B------:R-:W-:Y:S01]  /*7400*/  LEA.HI R20, R20, R13, RZ, 0x4 ;  /* 0x0000000d14147211 */ /* 0x000fe200078f20ff */
[C---:B------:R-:W-:Y:S01]  /*7410*/  VIADD R10, R6.reuse, 0x4000 ;  /* 0x00004000060a7836 */ /* 0x040fe20000000000 */
[----:B------:R-:W-:Y:S01]  /*7420*/  IADD3 R11, R11, -R12, RZ ;  /* 0x8000000c0b0b7210 */ /* 0x000fe20007ffe0ff */
[----:B------:R-:W-:Y:S01]  /*7430*/  IMAD R7, R7, 0x8, R14 ;  /* 0x0000000807077824 */ /* 0x000fe200078e020e */
[----:B------:R-:W-:Y:S01]  /*7440*/  IADD3 R5, R6, 0x20c00, RZ ;  /* 0x00020c0006057810 */ /* 0x000fe20007ffe0ff */
[----:B------:R-:W-:Y:S01]  /*7450*/  VIADD R17, R8, 0x14 ;  /* 0x0000001408117836 */ /* 0x000fe20000000000 */
[----:B------:R-:W-:-:S02]  /*7460*/  LOP3.LUT R20, R20, 0x1ffffff0, RZ, 0xc0, !PT ;  /* 0x1ffffff014147812 */ /* 0x000fc400078ec0ff */
[----:B------:R-:W-:Y:S01]  /*7470*/  SHF.R.U32.HI R6, RZ, 0x4, R6 ;  /* 0x00000004ff067819 */ /* 0x000fe20000011606 */
[----:B------:R1:W-:Y:S01]  /*7480*/  STL [R1+0x44], R7 ;  /* 0x0000440701007387 */ /* 0x0003e20000100800 */
[----:B------:R-:W-:Y:S01]  /*7490*/  SHF.R.U32.HI R10, RZ, 0x4, R10 ;  /* 0x00000004ff0a7819 */ /* 0x000fe2000001160a */
[----:B------:R-:W-:Y:S01]  /*74a0*/  IMAD.IADD R20, R13, 0x1, -R20 ;  /* 0x000000010d147824 */ /* 0x000fe200078e0a14 */
[----:B------:R-:W-:Y:S01]  /*74b0*/  SHF.R.U32.HI R5, RZ, 0x4, R5 ;  /* 0x00000004ff057819 */ /* 0x000fe20000011605 */
[----:B------:R-:W-:Y:S01]  /*74c0*/  IMAD.MOV.U32 R13, RZ, RZ, 0x40000040 ;  /* 0x40000040ff0d7424 */ /* 0x000fe200078e00ff */
[----:B------:R-:W-:Y:S02]  /*74d0*/  LOP3.LUT R6, R6, 0x3fff, RZ, 0xc0, !PT ;  /* 0x00003fff06067812 */ /* 0x000fe400078ec0ff */
[----:B------:R-:W-:Y:S02]  /*74e0*/  LOP3.LUT R10, R10, 0x3fff, RZ, 0xc0, !PT ;  /* 0x00003fff0a0a7812 */ /* 0x000fe400078ec0ff */
[----:B------:R-:W-:Y:S01]  /*74f0*/  LOP3.LUT R5, R5, 0x3fff, RZ, 0xc0, !PT ;  /* 0x00003fff05057812 */ /* 0x000fe200078ec0ff */
[----:B-1----:R-:W-:Y:S01]  /*7500*/  IMAD R7, R11, 0x8, R18 ;  /* 0x000000080b077824 */ /* 0x002fe200078e0212 */
[----:B------:R-:W-:Y:S01]  /*7510*/  LEA R12, R20, R15, 0x3 ;  /* 0x0000000f140c7211 */ /* 0x000fe200078e18ff */
[----:B------:R-:W-:Y:S01]  /*7520*/  IMAD.MOV.U32 R11, RZ, RZ, 0x40000040 ;  /* 0x40000040ff0b7424 */ /* 0x000fe200078e00ff */
[----:B------:R-:W-:-:S02]  /*7530*/  LOP3.LUT R5, R5, 0x10000, RZ, 0xfc, !PT ;  /* 0x0001000005057812 */ /* 0x000fc400078efcff */
[----:B------:R1:W-:Y:S01]  /*7540*/  STL [R1+0x40], R7 ;  /* 0x0000400701007387 */ /* 0x0003e20000100800 */
[----:B------:R-:W-:-:S03]  /*7550*/  MOV R15, 0x40000040 ;  /* 0x40000040000f7802 */ /* 0x000fc60000000f00 */
[----:B------:R-:W-:Y:S04]  /*7560*/  STL [R1+0x3c], R12 ;  /* 0x00003c0c01007387 */ /* 0x000fe80000100800 */
[----:B------:R2:W-:Y:S01]  /*7570*/  STL [R1+0x50], R5 ;  /* 0x0000500501007387 */ /* 0x0005e20000100800 */
[----:B-1----:R-:W-:Y:S02]  /*7580*/  LOP3.LUT R7, R6, 0x10000, RZ, 0xfc, !PT ;  /* 0x0001000006077812 */ /* 0x002fe400078efcff */
[----:B------:R-:W-:-:S03]  /*7590*/  LOP3.LUT R6, R10, 0x10000, RZ, 0xfc, !PT ;  /* 0x000100000a067812 */ /* 0x000fc600078efcff */
[C---:B------:R-:W-:Y:S01]  /*75a0*/  VIADD R20, R7.reuse, 0x4 ;  /* 0x0000000407147836 */ /* 0x040fe20000000000 */
[C---:B------:R-:W-:Y:S01]  /*75b0*/  IADD3 R14, R6.reuse, 0x2, RZ ;  /* 0x00000002060e7810 */ /* 0x040fe20007ffe0ff */
[----:B------:R-:W-:Y:S01]  /*75c0*/  VIADD R18, R7, 0x6 ;  /* 0x0000000607127836 */ /* 0x000fe20000000000 */
[----:B------:R1:W-:Y:S01]  /*75d0*/  STL [R1+0x8], R6 ;  /* 0x0000080601007387 */ /* 0x0003e20000100800 */
[----:B------:R-:W-:Y:S01]  /*75e0*/  VIADD R10, R6, 0x6 ;  /* 0x00000006060a7836 */ /* 0x000fe20000000000 */
[----:B--2---:R-:W-:Y:S01]  /*75f0*/  IADD3 R5, R8, 0x4, RZ ;  /* 0x0000000408057810 */ /* 0x004fe20007ffe0ff */
[----:B------:R-:W-:Y:S01]  /*7600*/  VIADD R12, R6, 0x4 ;  /* 0x00000004060c7836 */ /* 0x000fe20000000000 */
[----:B------:R2:W-:Y:S01]  /*7610*/  STL.64 [R1+0x30], R20 ;  /* 0x0000301401007387 */ /* 0x0005e20000100a00 */
[C---:B------:R-:W-:Y:S02]  /*7620*/  IADD3 R5, R8.reuse, 0x10, RZ ;  /* 0x0000001008057810 */ /* 0x040fe40007ffe0ff */
[C---:B------:R-:W-:Y:S01]  /*7630*/  IADD3 R5, R8.reuse, 0x1c, RZ ;  /* 0x0000001c08057810 */ /* 0x040fe20007ffe0ff */
[----:B------:R2:W-:Y:S01]  /*7640*/  STL.64 [R1+0x28], R18 ;  /* 0x0000281201007387 */ /* 0x0005e20000100a00 */
[----:B-1----:R-:W-:-:S03]  /*7650*/  VIADD R6, R8, 0xc ;  /* 0x0000000c08067836 */ /* 0x002fc60000000000 */
[----:B------:R2:W-:Y:S01]  /*7660*/  STL.64 [R1+0x10], R10 ;  /* 0x0000100a01007387 */ /* 0x0005e20000100a00 */
[----:B------:R-:W-:-:S03]  /*7670*/  VIADD R6, R8, 0x18 ;  /* 0x0000001808067836 */ /* 0x000fc60000000000 */
[----:B------:R2:W-:Y:S04]  /*7680*/  STL.64 [R1+0x20], R14 ;  /* 0x0000200e01007387 */ /* 0x0005e80000100a00 */
[----:B------:R2:W-:Y:S02]  /*7690*/  STL.64 [R1+0x18], R12 ;  /* 0x0000180c01007387 */ /* 0x0005e40000100a00 */
.L_x_1894:
[----:B------:R-:W-:-:S06]  /*76a0*/  ULOP3.LUT UR4, UR36, 0x1, URZ, 0xfc, !UPT ;  /* 0x0000000124047892 */ /* 0x000fcc000f8efc3f */
[----:B------:R-:W-:-:S04]  /*76b0*/  MOV R5, UR4 ;  /* 0x0000000400057c02 */ /* 0x000fc80008000f00 */
[----:B------:R-:W-:-:S13]  /*76c0*/  ISETP.NE.AND P0, PT, R5, 0x3, PT ;  /* 0x000000030500780c */ /* 0x000fda0003f05270 */
[----:B------:R-:W-:Y:S05]  /*76d0*/  @!P0 BRA `(.L_x_1884) ;  /* 0x0000000000048947 */ /* 0x000fea0003800000 */
[----:B------:R-:W-:Y:S01]  /*76e0*/  BPT.TRAP 0x1 ;  /* 0x000000040000795c */ /* 0x000fe20000300000 */
.L_x_1884:
[----:B------:R-:W-:Y:S01]  /*76f0*/  IMAD R6, R0, 0x8, R16 ;  /* 0x0000000800067824 */ /* 0x000fe200078e0210 */
[----:B--2---:R-:W-:-:S04]  /*7700*/  SHF.L.U32 R21, R4, 0x1f, RZ ;  /* 0x0000001f04157819 */ /* 0x004fc800000006ff */
[----:B------:R1:W2:Y:S01]  /*7710*/  SYNCS.PHASECHK.TRANS64.TRYWAIT P1, [R6+URZ+0x30c10], R21 ;  /* 0x030c1015060075a7 */ /* 0x0002a2000802017f */
[----:B------:R-:W-:Y:S05]  /*7720*/  @!P0 BRA `(.L_x_1885) ;  /* 0x0000000000048947 */ /* 0x000fea0003800000 */
[----:B------:R-:W-:Y:S01]  /*7730*/  BPT.TRAP 0x1 ;  /* 0x000000040000795c */ /* 0x000fe20000300000 */
.L_x_1885:
[----:B------:R-:W-:-:S05]  /*7740*/  VIADD R5, R16, 0x10000 ;  /* 0x0001000010057836 */ /* 0x000fca0000000000 */
[----:B------:R-:W-:-:S04]  /*7750*/  SHF.R.U32.HI R5, RZ, 0x4, R5 ;  /* 0x00000004ff057819 */ /* 0x000fc80000011605 */
[----:B------:R-:W-:-:S04]  /*7760*/  LOP3.LUT R5, R5, 0x3fff, RZ, 0xc0, !PT ;  /* 0x00003fff05057812 */ /* 0x000fc800078ec0ff */
[----:B------:R-:W-:Y:S01]  /*7770*/  LOP3.LUT R11, R5, 0x10000, RZ, 0xfc, !PT ;  /* 0x00010000050b7812 */ /* 0x000fe200078efcff */
[----:B--2---:R-:W-:Y:S06]  /*7780*/  @P1 BRA `(.L_x_1886) ;  /* 0x0000000000081947 */ /* 0x004fec0003800000 */
[----:B------:R-:W2:Y:S02]  /*7790*/  SYNCS.PHASECHK.TRANS64.TRYWAIT P1, [R6+URZ+0x30c10], R21 ;  /* 0x030c1015060075a7 */ /* 0x000ea4000802017f */
[----:B--2---:R-:W-:Y:S05]  /*77a0*/  @!P1 BRA `(.L_x_1887) ;  /* 0x0000010400a49947 */ /* 0x004fea0003800000 */
.L_x_1886:
[----:B------:R-:W3:Y:S01]  /*77b0*/  LDL.64 R22, [R1+0x30] ;  /* 0x0000300001167983 */ /* 0x000ee20000100a00 */
[----:B------:R-:W-:Y:S01]  /*77c0*/  LEA R11, R0, R11, 0xa ;  /* 0x0000000b000b7211 */ /* 0x000fe200078e50ff */
[----:B------:R-:W-:Y:S05]  /*77d0*/  WARPSYNC.ALL ;  /* 0x0000000000007948 */ /* 0x000fea0003800000 */
[----:B------:R-:W-:Y:S01]  /*77e0*/  R2UR UR4, R7 ;  /* 0x00000000070472ca */ /* 0x000fe200000e0000 */
[----:B------:R-:W4:Y:S01]  /*77f0*/  LDL.64 R18, [R1+0x28] ;  /* 0x0000280001127983 */ /* 0x000f220000100a00 */
[----:B------:R-:W-:Y:S01]  /*7800*/  R2UR UR6, R11 ;  /* 0x000000000b0672ca */ /* 0x000fe200000e0000 */
[----:B------:R-:W-:Y:S01]  /*7810*/  WARPGROUP.ARRIVE ;  /* 0x00000000000079c5 */ /* 0x000fe20000000000 */
[----:B------:R-:W-:Y:S01]  /*7820*/  UMOV UR5, 0x40000040 ;  /* 0x4000004000057882 */ /* 0x000fe20000000000 */
[----:B------:R-:W-:Y:S01]  /*7830*/  UMOV UR7, 0x40000040 ;  /* 0x4000004000077882 */ /* 0x000fe20000000000 */
[----:B------:R-:W5:Y:S04]  /*7840*/  LDL R14, [R1+0x40] ;  /* 0x00004000010e7983 */ /* 0x000f680000100800 */
[----:B------:R-:W2:Y:S04]  /*7850*/  LDL R15, [R1+0x4c] ;  /* 0x00004c00010f7983 */ /* 0x000ea80000100800 */
[----:B------:R-:W2:Y:S01]  /*7860*/  LDL R12, [R1+0x44] ;  /* 0x00004400010c7983 */ /* 0x000ea20000100800 */
[----:B------:R-:W-:Y:S01]  /*7870*/  HGMMA.64x128x16.F32.BF16 R76, gdesc[UR4], RZ, !UPT, gsb0 ;  /* 0x01e00000044c79f0 */ /* 0x000fe2000c0018ff */
[----:B------:R-:W-:-:S02]  /*7880*/  VIADD R10, R7, 0x2 ;  /* 0x00000002070a7836 */ /* 0x000fc40000000000 */
[----:B------:R-:W-:Y:S01]  /*7890*/  IMAD.MOV.U32 R11, RZ, RZ, 0x40000040 ;  /* 0x40000040ff0b7424 */ /* 0x000fe200078e00ff */
[----:B------:R-:W2:Y:S02]  /*78a0*/  LDL R13, [R1+0x3c] ;  /* 0x00003c00010d7983 */ /* 0x000ea40000100800 */
[----:B------:R-:W-:Y:S02]  /*78b0*/  R2UR UR8, R10 ;  /* 0x000000000a0872ca */ /* 0x000fe400000e0000 */
[----:B------:R-:W-:Y:S01]  /*78c0*/  R2UR UR9, R11 ;  /* 0x000000000b0972ca */ /* 0x000fe200000e0000 */
[----:B------:R-:W-:Y:S01]  /*78d0*/  UIADD3 UR4, UR6, 0x2, URZ ;  /* 0x0000000206047890 */ /* 0x000fe2000fffe03f */
[----:B------:R-:W-:-:S06]  /*78e0*/  UMOV UR11, 0x40000040 ;  /* 0x40000040000b7882 */ /* 0x000fcc0000000000 */
[----:B------:R-:W-:Y:S01]  /*78f0*/  UMOV UR10, UR4 ;  /* 0x00000004000a7c82 */ /* 0x000fe20008000000 */
[----:B------:R-:W-:Y:S01]  /*7900*/  UIADD3 UR4, UR6, 0x4, URZ ;  /* 0x0000000406047890 */ /* 0x000fe2000fffe03f */
[----:B------:R-:W-:Y:S02]  /*7910*/  WARPGROUP.DEPBAR.LE gsb0, 0x0 ;  /* 0x00008000000079c5 */ /* 0x000fe40000010000 */
[----:B------:R-:W-:-:S06]  /*7920*/  WARPGROUP.ARRIVE ;  /* 0x00000000000079c5 */ /* 0x000fcc0000000000 */
[----:B------:R-:W-:Y:S01]  /*7930*/  HGMMA.64x128x16.F32.BF16 R76, gdesc[UR8], R76, gsb0 ;  /* 0x01e00000084c79f0 */ /* 0x000fe2000800184c */
[----:B------:R-:W-:Y:S01]  /*7940*/  UMOV UR10, UR4 ;  /* 0x00000004000a7c82 */ /* 0x000fe20008000000 */
[----:B------:R-:W-:Y:S01]  /*7950*/  UMOV UR11, 0x40000040 ;  /* 0x40000040000b7882 */ /* 0x000fe20000000000 */
[----:B------:R-:W-:Y:S01]  /*7960*/  UIADD3 UR6, UR6, 0x6, URZ ;  /* 0x0000000606067890 */ /* 0x000fe2000fffe03f */
[----:B------:R-:W-:Y:S01]  /*7970*/  UMOV UR7, 0x40000040 ;  /* 0x4000004000077882 */ /* 0x000fe20000000000 */
[----:B---3--:R-:W-:Y:S02]  /*7980*/  R2UR UR8, R22 ;  /* 0x00000000160872ca */ /* 0x008fe400000e0000 */
[----:B------:R-:W-:Y:S01]  /*7990*/  R2UR UR9, R23 ;  /* 0x00000000170972ca */ /* 0x000fe200000e0000 */
[----:B------:R-:W-:Y:S02]  /*79a0*/  WARPGROUP.DEPBAR.LE gsb0, 0x0 ;  /* 0x00008000000079c5 */ /* 0x000fe40000010000 */
[----:B------:R-:W-:-:S10]  /*79b0*/  WARPGROUP.ARRIVE ;  /* 0x00000000000079c5 */ /* 0x000fd40000000000 */
[----:B------:R-:W-:Y:S01]  /*79c0*/  HGMMA.64x128x16.F32.BF16 R76, gdesc[UR8], R76, gsb0 ;  /* 0x01e00000084c79f0 */ /* 0x000fe2000800184c */
[----:B----4-:R-:W-:Y:S02]  /*79d0*/  R2UR UR4, R18 ;  /* 0x00000000120472ca */ /* 0x010fe400000e0000 */
[----:B------:R-:W-:Y:S01]  /*79e0*/  R2UR UR5, R19 ;  /* 0x00000000130572ca */ /* 0x000fe200000e0000 */
[C---:B-----5:R-:W-:Y:S01]  /*79f0*/  IMAD R14, R0.reuse, 0x80, R14 ;  /* 0x00000080000e7824 */ /* 0x060fe200078e020e */
[C---:B--2---:R-:W-:Y:S01]  /*7a00*/  LEA R10, R0.reuse, R15, 0x7 ;  /* 0x0000000f000a7211 */ /* 0x044fe200078e38ff */
[C---:B------:R-:W-:Y:S01]  /*7a10*/  IMAD R12, R0.reuse, 0x80, R12 ;  /* 0x00000080000c7824 */ /* 0x040fe200078e020c */
[----:B------:R-:W-:-:S03]  /*7a20*/  LEA R18, R0, R13, 0x7 ;  /* 0x0000000d00127211 */ /* 0x000fc600078e38ff */
[C---:B------:R-:W-:Y:S01]  /*7a30*/  IMAD R11, R3.reuse, 0x2, R12 ;  /* 0x00000002030b7824 */ /* 0x040fe200078e020c */
[C---:B------:R-:W-:Y:S01]  /*7a40*/  LEA R17, R3.reuse, R14, 0x1 ;  /* 0x0000000e03117211 */ /* 0x040fe200078e08ff */
[C---:B------:R-:W-:Y:S02]  /*7a50*/  IMAD R15, R3.reuse, 0x2, R10 ;  /* 0x00000002030f7824 */ /* 0x040fe400078e020a */
[----:B------:R-:W-:Y:S01]  /*7a60*/  IMAD R19, R3, 0x2, R18 ;  /* 0x0000000203137824 */ /* 0x000fe200078e0212 */
[----:B------:R-:W-:Y:S01]  /*7a70*/  LEA R10, R11, R16, 0x2 ;  /* 0x000000100b0a7211 */ /* 0x000fe200078e10ff */
[--C-:B------:R-:W-:Y:S02]  /*7a80*/  IMAD R18, R15, 0x4, R16.reuse ;  /* 0x000000040f127824 */ /* 0x100fe400078e0210 */
[--C-:B------:R-:W-:Y:S02]  /*7a90*/  IMAD R14, R17, 0x4, R16.reuse ;  /* 0x00000004110e7824 */ /* 0x100fe400078e0210 */
[----:B------:R-:W-:Y:S01]  /*7aa0*/  IMAD R13, R19, 0x4, R16 ;  /* 0x00000004130d7824 */ /* 0x000fe200078e0210 */
[----:B------:R-:W-:-:S02]  /*7ab0*/  WARPGROUP.DEPBAR.LE gsb0, 0x0 ;  /* 0x00008000000079c5 */ /* 0x000fc40000010000 */
[----:B------:R-:W-:-:S06]  /*7ac0*/  WARPGROUP.ARRIVE ;  /* 0x00000000000079c5 */ /* 0x000fcc0000000000 */
[----:B------:R-:W-:Y:S01]  /*7ad0*/  HGMMA.64x128x16.F32.BF16 R76, gdesc[UR4], R76, gsb0 ;  /* 0x01e00000044c79f0 */ /* 0x000fe2000800184c */
[----:B------:R-:W-:-:S04]  /*7ae0*/  IADD3 R12, R16, 0x20000, RZ ;  /* 0x00020000100c7810 */ /* 0x000fc80007ffe0ff */
[----:B------:R-:W-:Y:S01]  /*7af0*/  LEA R17, R17, R12, 0x2 ;  /* 0x0000000c11117211 */ /* 0x000fe200078e10ff */
[--C-:B------:R-:W-:Y:S02]  /*7b00*/  IMAD R15, R15, 0x4, R12.reuse ;  /* 0x000000040f0f7824 */ /* 0x100fe400078e020c */
        /* <DEDUP_REMOVED lines=9> */
.L_x_1888:
[----:B------:R1:W1:Y:S01]  /*7ba0*/  SYNCS.PHASECHK.TRANS64.TRYWAIT P1, [R6+URZ+0x30c30], R21 ;  /* 0x030c3015060075a7 */ /* 0x000262000802017f */
[----:B------:R-:W-:Y:S05]  /*7bb0*/  @!P0 BRA `(.L_x_1889) ;  /* 0x0000000000048947 */ /* 0x000fea0003800000 */
[----:B------:R-:W-:Y:S01]  /*7bc0*/  BPT.TRAP 0x1 ;  /* 0x000000040000795c */ /* 0x000fe20000300000 */
.L_x_1889:
[----:B-1----:R-:W-:Y:S05]  /*7bd0*/  @P1 BRA `(.L_x_1890) ;  /* 0x0000000000081947 */ /* 0x002fea0003800000 */
[----:B------:R-:W1:Y:S02]  /*7be0*/  SYNCS.PHASECHK.TRANS64.TRYWAIT P1, [R6+URZ+0x30c30], R21 ;  /* 0x030c3015060075a7 */ /* 0x000e64000802017f */
[----:B-1----:R-:W-:Y:S05]  /*7bf0*/  @!P1 BRA `(.L_x_1891) ;  /* 0x0000010000a49947 */ /* 0x002fea0003800000 */
.L_x_1890:
        /* <DEDUP_REMOVED lines=84> */
[----:B------:R-:W-:Y:S01]  /*8140*/  UMOV UR11, 0x40000040 ;  /* 0x40000040000b7882 */ /* 0x000fe20000000000 */
[C---:B------:R-:W-:Y:S01]  /*8150*/  VIADD R223, R8.reuse, 0x4 ;  /* 0x0000000408df7836 */ /* 0x040fe20000000000 */
[----:B------:R-:W-:Y:S01]  /*8160*/  STL [R1+0x94], R143 ;  /* 0x0000948f01007387 */ /* 0x000fe20000100800 */
[----:B------:R-:W-:Y:S03]  /*8170*/  MUFU.TANH R19, R19 ;  /* 0x0000001300137308 */ /* 0x000fe60000002400 */
[----:B------:R-:W-:Y:S04]  /*8180*/  STL [R1+0x90], R142 ;  /* 0x0000908e01007387 */ /* 0x000fe80000100800 */
[----:B------:R-:W-:Y:S01]  /*8190*/  STL [R1+0x8c], R141 ;  /* 0x00008c8d01007387 */ /* 0x000fe20000100800 */
[----:B------:R-:W1:Y:S03]  /*81a0*/  MUFU.TANH R21, R21 ;  /* 0x0000001500157308 */ /* 0x000e660000002400 */
[----:B------:R-:W-:Y:S04]  /*81b0*/  STL [R1+0x88], R140 ;  /* 0x0000888c01007387 */ /* 0x000fe80000100800 */
[----:B------:R-:W-:Y:S01]  /*81c0*/  STL [R1+0x84], R7 ;  /* 0x0000840701007387 */ /* 0x000fe20000100800 */
[C---:B------:R-:W-:Y:S01]  /*81d0*/  VIADD R230, R8.reuse, 0x8 ;  /* 0x0000000808e67836 */ /* 0x040fe20000000000 */
[----:B------:R-:W2:Y:S02]  /*81e0*/  MUFU.TANH R22, R22 ;  /* 0x0000001600167308 */ /* 0x000ea40000002400 */
[----:B------:R-:W-:Y:S04]  /*81f0*/  STL [R1+0x80], R6 ;  /* 0x0000800601007387 */ /* 0x000fe80000100800 */
[----:B------:R-:W-:Y:S02]  /*8200*/  STL [R1+0x7c], R5 ;  /* 0x00007c0501007387 */ /* 0x000fe40000100800 */
[----:B------:R-:W3:Y:S02]  /*8210*/  MUFU.TANH R20, R20 ;  /* 0x0000001400147308 */ /* 0x000ee40000002400 */
[----:B------:R-:W-:Y:S04]  /*8220*/  STL [R1+0x78], R4 ;  /* 0x0000780401007387 */ /* 0x000fe80000100800 */
[----:B------:R-:W-:Y:S01]  /*8230*/  STL [R1+0x74], R3 ;  /* 0x0000740301007387 */ /* 0x000fe20000100800 */
[----:B------:R-:W-:Y:S01]  /*8240*/  IADD3 R213, R8, 0xc, RZ ;  /* 0x0000000c08d57810 */ /* 0x000fe20007ffe0ff */
[----:B------:R-:W4:Y:S02]  /*8250*/  MUFU.TANH R23, R23 ;  /* 0x0000001700177308 */ /* 0x000f240000002400 */
[----:B------:R1:W-:Y:S01]  /*8260*/  STL [R1+0x70], R2 ;  /* 0x0000700201007387 */ /* 0x0003e20000100800 */
[----:B------:R-:W-:-:S02]  /*8270*/  ISETP.GT.AND P2, PT, R9, RZ, PT ;  /* 0x000000ff0900720c */ /* 0x000fc40003f44270 */
[----:B------:R-:W-:-:S03]  /*8280*/  ISETP.GT.AND P1, PT, R9, 0x8, PT ;  /* 0x000000080900780c */ /* 0x000fc60003f24270 */
[----:B------:R-:W4:Y:S01]  /*8290*/  MUFU.TANH R205, R205 ;  /* 0x000000cd00cd7308 */ /* 0x000f220000002400 */
[----:B-1----:R-:W2:Y:S01]  /*82a0*/  LDL.64 R2, [R1+0x20] ;  /* 0x0000200001027983 */ /* 0x002ea20000100a00 */
[----:B------:R-:W-:Y:S01]  /*82b0*/  WARPGROUP.ARRIVE ;  /* 0x00000000000079c5 */ /* 0x000fe20000000000 */
[----:B------:R-:W-:-:S05]  /*82c0*/  VIADD R217, R8, 0x14 ;  /* 0x0000001408d97836 */ /* 0x000fca0000000000 */
        /* <DEDUP_REMOVED lines=8> */
[----:B------:R-:W-:-:S03]  /*8350*/  FMUL.FTZ R93, R101, UR8 ;  /* 0x00000008655d7c20 */ /* 0x000fc60008410000 */
[----:B------:R4:W-:Y:S01]  /*8360*/  MUFU.TANH R154, R112 ;  /* 0x00000070009a7308 */ /* 0x0009e20000002400 */
[----:B---3--:R-:W3:Y:S01]  /*8370*/  LDL.64 R108, [R1+0x10] ;  /* 0x00001000016c7983 */ /* 0x008ee20000100a00 */
[----:B------:R-:W-:Y:S01]  /*8380*/  UIADD3 UR4, UR6, 0x2, URZ ;  /* 0x0000000206047890 */ /* 0x000fe2000fffe03f */
[----:B------:R-:W-:Y:S01]  /*8390*/  VIADD R220, R8, 0x10 ;  /* 0x0000001008dc7836 */ /* 0x000fe20000000000 */
[----:B------:R-:W-:-:S04]  /*83a0*/  ULDC UR5, c[0x0][0x744] ;  /* 0x0001d10000057ab9 */ /* 0x000fc80000000800 */
[----:B------:R-:W1:Y:S01]  /*83b0*/  MUFU.TANH R206, R206 ;  /* 0x000000ce00ce7308 */ /* 0x000e620000002400 */
[----:B------:R-:W-:Y:S01]  /*83c0*/  UMOV UR14, UR4 ;  /* 0x00000004000e7c82 */ /* 0x000fe20008000000 */
[----:B------:R-:W-:-:S06]  /*83d0*/  IADD3 R214, R8, 0x18, RZ ;  /* 0x0000001808d67810 */ /* 0x000fcc0007ffe0ff */
[----:B------:R-:W-:Y:S08]  /*83e0*/  MUFU.TANH R208, R208 ;  /* 0x000000d000d07308 */ /* 0x000ff00000002400 */
[----:B------:R-:W1:Y:S08]  /*83f0*/  MUFU.TANH R207, R207 ;  /* 0x000000cf00cf7308 */ /* 0x000e700000002400 */
[----:B------:R-:W1:Y:S08]  /*8400*/  MUFU.TANH R228, R228 ;  /* 0x000000e400e47308 */ /* 0x000e700000002400 */
        /* <DEDUP_REMOVED lines=12> */
[----:B----4-:R-:W-:Y:S01]  /*84d0*/  FMUL.FTZ R112, R118, UR8 ;  /* 0x0000000876707c20 */ /* 0x010fe20008410000 */
[----:B---3--:R-:W-:-:S05]  /*84e0*/  R2UR UR9, R109 ;  /* 0x000000006d0972ca */ /* 0x008fca00000e0000 */
[----:B------:R3:W-:Y:S01]  /*84f0*/  MUFU.TANH R153, R114 ;  /* 0x0000007200997308 */ /* 0x0007e20000002400 */
[----:B-1----:R-:W-:Y:S01]  /*8500*/  FMUL.FTZ R113, R134, UR8 ;  /* 0x0000000886717c20 */ /* 0x002fe20008410000 */
[----:B------:R-:W-:-:S06]  /*8510*/  UIADD3 UR6, UR6, 0x6, URZ ;  /* 0x0000000606067890 */ /* 0x000fcc000fffe03f */
[----:B------:R1:W-:Y:S01]  /*8520*/  MUFU.TANH R151, R115 ;  /* 0x0000007300977308 */ /* 0x0003e20000002400 */
[----:B---3--:R-:W-:Y:S01]  /*8530*/  FMUL.FTZ R114, R135, UR8 ;  /* 0x0000000887727c20 */ /* 0x008fe20008410000 */
[----:B------:R-:W-:Y:S02]  /*8540*/  WARPGROUP.DEPBAR.LE gsb0, 0x0 ;  /* 0x00008000000079c5 */ /* 0x000fe40000010000 */
[----:B------:R-:W-:-:S04]  /*8550*/  WARPGROUP.ARRIVE ;  /* 0x00000000000079c5 */ /* 0x000fc80000000000 */
[----:B------:R3:W-:Y:S01]  /*8560*/  MUFU.TANH R150, R116 ;  /* 0x0000007400967308 */ /* 0x0007e20000002400 */
[----:B-1----:R-:W-:-:S07]  /*8570*/  FMUL.FTZ R115, R136, UR8 ;  /* 0x0000000888737c20 */ /* 0x002fce0008410000 */
[----:B------:R1:W-:Y:S01]  /*8580*/  MUFU.TANH R149, R117 ;  /* 0x0000007500957308 */ /* 0x0003e20000002400 */
[----:B---3--:R-:W-:-:S07]  /*8590*/  FMUL.FTZ R116, R137, UR8 ;  /* 0x0000000889747c20 */ /* 0x008fce0008410000 */
[----:B------:R3:W-:Y:S01]  /*85a0*/  MUFU.TANH R147, R120 ;  /* 0x0000007800937308 */ /* 0x0007e20000002400 */
[----:B-1----:R-:W-:Y:S01]  /*85b0*/  FMUL.FTZ R117, R138, UR8 ;  /* 0x000000088a757c20 */ /* 0x002fe20008410000 */
[----:B---3--:R-:W-:Y:S01]  /*85c0*/  FMUL.FTZ R120, R139, UR8 ;  /* 0x000000088b787c20 */ /* 0x008fe20008410000 */
[----:B------:R-:W-:Y:S02]  /*85d0*/  R2UR UR8, R108 ;  /* 0x000000006c0872ca */ /* 0x000fe400000e0000 */
[----:B--2---:R-:W-:Y:S02]  /*85e0*/  R2UR UR12, R2 ;  /* 0x00000000020c72ca */ /* 0x004fe400000e0000 */
[----:B------:R-:W-:-:S13]  /*85f0*/  R2UR UR13, R3 ;  /* 0x00000000030d72ca */ /* 0x000fda00000e0000 */
[----:B------:R-:W-:Y:S01]  /*8600*/  HGMMA.64x128x16.F32.BF16 R24, gdesc[UR12], R24, gsb0 ;  /* 0x01e000000c1879f0 */ /* 0x000fe20008001818 */
[----:B------:R-:W-:Y:S01]  /*8610*/  UMOV UR10, UR6 ;  /* 0x00000006000a7c82 */ /* 0x000fe20008000000 */
[----:B------:R-:W1:Y:S04]  /*8620*/  SHFL.IDX PT, R96, R18, R8, 0x1f ;  /* 0x00001f0812607589 */ /* 0x000e6800000e0000 */
[----:B------:R-:W2:Y:S04]  /*8630*/  SHFL.IDX PT, R97, R18, R223, 0x1f ;  /* 0x00001fdf12617589 */ /* 0x000ea800000e0000 */
        /* <DEDUP_REMOVED lines=8> */
[--C-:B------:R-:W-:Y:S01]  /*86c0*/  FFMA.FTZ R99, R99, UR5, -R96.reuse ;  /* 0x0000000563637c23 */ /* 0x100fe20008010860 */
[----:B------:R-:W-:Y:S01]  /*86d0*/  FFMA.FTZ R98, R98, UR5, -R96 ;  /* 0x0000000562627c23 */ /* 0x000fe20008010860 */
[----:B------:R-:W-:-:S02]  /*86e0*/  WARPGROUP.DEPBAR.LE gsb0, 0x0 ;  /* 0x00008000000079c5 */ /* 0x000fc40000010000 */
[----:B------:R-:W-:-:S06]  /*86f0*/  WARPGROUP.ARRIVE ;  /* 0x00000000000079c5 */ /* 0x000fcc0000000000 */
[----:B------:R-:W-:Y:S01]  /*8700*/  HGMMA.64x128x16.F32.BF16 R24, gdesc[UR8], R24, gsb0 ;  /* 0x01e00000081879f0 */ /* 0x000fe20008001818 */
[----:B----4-:R-:W-:Y:S01]  /*8710*/  VIADD R128, R8, 0x1c ;  /* 0x0000001c08807836 */ /* 0x010fe20000000000 */
[----:B------:R-:W-:Y:S01]  /*8720*/  FSEL R96, R22, -INF , P1 ;  /* 0xff80000016607808 */ /* 0x000fe20000800000 */
[----:B------:R-:W4:Y:S01]  /*8730*/  SHFL.IDX PT, R101, R18, R220, 0x1f ;  /* 0x00001fdc12657589 */ /* 0x000f2200000e0000 */
[----:B------:R-:W-:Y:S01]  /*8740*/  FSEL R118, R20, -INF , P2 ;  /* 0xff80000014767808 */ /* 0x000fe20001000000 */
[----:B------:R3:W-:Y:S04]  /*8750*/  MUFU.TANH R161, R106 ;  /* 0x0000006a00a17308 */ /* 0x0007e80000002400 */
[----:B--2---:R-:W-:-:S04]  /*8760*/  FFMA.FTZ R118, R118, UR5, -R97 ;  /* 0x0000000576767c23 */ /* 0x004fc80008010861 */
[----:B------:R-:W-:Y:S01]  /*8770*/  MUFU.TANH R148, R119 ;  /* 0x0000007700947308 */ /* 0x000fe20000002400 */
[----:B---3--:R-:W2:Y:S07]  /*8780*/  SHFL.IDX PT, R106, R18, R128, 0x1f ;  /* 0x00001f80126a7589 */ /* 0x008eae00000e0000 */
[----:B------:R3:W-:Y:S08]  /*8790*/  MUFU.EX2 R119, R99 ;  /* 0x0000006300777308 */ /* 0x0007f00000000800 */
[----:B------:R-:W4:Y:S01]  /*87a0*/  MUFU.TANH R235, R235 ;  /* 0x000000eb00eb7308 */ /* 0x000f220000002400 */
[----:B---3--:R-:W-:Y:S01]  /*87b0*/  FFMA.FTZ R99, R96, UR5, -R97 ;  /* 0x0000000560637c23 */ /* 0x008fe20008010861 */
[----:B------:R-:W-:-:S02]  /*87c0*/  FSEL R96, R23, -INF , P2 ;  /* 0xff80000017607808 */ /* 0x000fc40001000000 */
[----:B------:R-:W-:-:S04]  /*87d0*/  FSEL R97, R205, -INF , P1 ;  /* 0xff800000cd617808 */ /* 0x000fc80000800000 */
[----:B------:R-:W-:Y:S01]  /*87e0*/  MUFU.TANH R225, R225 ;  /* 0x000000e100e17308 */ /* 0x000fe20000002400 */
[--C-:B------:R-:W-:Y:S01]  /*87f0*/  FFMA.FTZ R96, R96, UR5, -R95.reuse ;  /* 0x0000000560607c23 */ /* 0x100fe2000801085f */
[----:B------:R-:W-:-:S06]  /*8800*/  FFMA.FTZ R95, R97, UR5, -R95 ;  /* 0x00000005615f7c23 */ /* 0x000fcc000801085f */
[----:B------:R3:W-:Y:S01]  /*8810*/  MUFU.TANH R159, R107 ;  /* 0x0000006b009f7308 */ /* 0x0007e20000002400 */
[----:B------:R-:W-:Y:S01]  /*8820*/  FSEL R97, R204, -INF , P2 ;  /* 0xff800000cc617808 */ /* 0x000fe20001000000 */
[----:B---3--:R3:W2:Y:S06]  /*8830*/  SHFL.IDX PT, R107, R18, R214, 0x1f ;  /* 0x00001fd6126b7589 */ /* 0x0086ac00000e0000 */
[----:B------:R-:W2:Y:S01]  /*8840*/  MUFU.TANH R88, R88 ;  /* 0x0000005800587308 */ /* 0x000ea20000002400 */
[----:B------:R-:W-:-:S07]  /*8850*/  FSEL R102, R206, -INF , P1 ;  /* 0xff800000ce667808 */ /* 0x000fce0000800000 */
[----:B------:R1:W-:Y:S01]  /*8860*/  MUFU.TANH R144, R123 ;  /* 0x0000007b00907308 */ /* 0x0003e20000002400 */
[----:B------:R-:W-:Y:S07]  /*8870*/  SHFL.IDX PT, R221, R10, R217, 0x1f ;  /* 0x00001fd90add7589 */ /* 0x000fee00000e0000 */
[----:B------:R-:W2:Y:S01]  /*8880*/  MUFU.TANH R226, R226 ;  /* 0x000000e200e27308 */ /* 0x000ea20000002400 */
[----:B-1----:R-:W1:Y:S01]  /*8890*/  SHFL.IDX PT, R123, R10, R230, 0x1f ;  /* 0x00001fe60a7b7589 */ /* 0x002e6200000e0000 */
[----:B------:R-:W-:-:S06]  /*88a0*/  FFMA.FTZ R97, R97, UR5, -R104 ;  /* 0x0000000561617c23 */ /* 0x000fcc0008010868 */
[----:B------:R-:W1:Y:S01]  /*88b0*/  MUFU.TANH R237, R237 ;  /* 0x000000ed00ed7308 */ /* 0x000e620000002400 */
[----:B------:R-:W-:-:S07]  /*88c0*/  FFMA.FTZ R104, R102, UR5, -R104 ;  /* 0x0000000566687c23 */ /* 0x000fce0008010868 */
[----:B------:R-:W-:Y:S01]  /*88d0*/  MUFU.TANH R92, R92 ;  /* 0x0000005c005c7308 */ /* 0x000fe20000002400 */
[----:B------:R-:W-:-:S07]  /*88e0*/  FSEL R102, R207, -INF , P2 ;  /* 0xff800000cf667808 */ /* 0x000fce0001000000 */
[----:B------:R4:W-:Y:S01]  /*88f0*/  MUFU.TANH R145, R121 ;  /* 0x0000007900917308 */ /* 0x0009e20000002400 */
[----:B---3--:R-:W-:Y:S01]  /*8900*/  FSEL R18, R228, -INF , P1 ;  /* 0xff800000e4127808 */ /* 0x008fe20000800000 */
[----:B------:R-:W-:Y:S06]  /*8910*/  SHFL.IDX PT, R212, R10, R213, 0x1f ;  /* 0x00001fd50ad47589 */ /* 0x000fec00000e0000 */
[----:B------:R3:W-:Y:S01]  /*8920*/  MUFU.TANH R4, R131 ;  /* 0x0000008300047308 */ /* 0x0007e20000002400 */
[----:B----4-:R-:W4:Y:S01]  /*8930*/  SHFL.IDX PT, R121, R10, R8, 0x1f ;  /* 0x00001f080a797589 */ /* 0x010f2200000e0000 */
[----:B------:R-:W-:-:S06]  /*8940*/  FSEL R108, R235, -INF , P2 ;  /* 0xff800000eb6c7808 */ /* 0x000fcc0001000000 */
[----:B------:R-:W4:Y:S01]  /*8950*/  MUFU.TANH R231, R231 ;  /* 0x000000e700e77308 */ /* 0x000f220000002400 */
[----:B---3--:R-:W3:Y:S07]  /*8960*/  SHFL.IDX PT, R131, R14, R230, 0x1f ;  /* 0x00001fe60e837589 */ /* 0x008eee00000e0000 */
[----:B------:R-:W3:Y:S01]  /*8970*/  MUFU.TANH R89, R89 ;  /* 0x0000005900597308 */ /* 0x000ee20000002400 */
[----:B------:R-:W3:Y:S07]  /*8980*/  SHFL.IDX PT, R137, R10, R128, 0x1f ;  /* 0x00001f800a897589 */ /* 0x000eee00000e0000 */
[----:B------:R-:W3:Y:S01]  /*8990*/  MUFU.TANH R93, R93 ;  /* 0x0000005d005d7308 */ /* 0x000ee20000002400 */
[----:B------:R-:W-:-:S02]  /*89a0*/  WARPGROUP.DEPBAR.LE gsb0, 0x0 ;  /* 0x00008000000079c5 */ /* 0x000fc40000010000 */
[----:B------:R3:W-:Y:S05]  /*89b0*/  LDS R227, [R15+0x400] ;  /* 0x000400000fe37984 */ /* 0x0007ea0000000800 */
[----:B------:R2:W3:Y:S01]  /*89c0*/  MUFU.TANH R163, R103 ;  /* 0x0000006700a37308 */ /* 0x0004e20000002400 */
[----:B------:R-:W-:-:S07]  /*89d0*/  FFMA.FTZ R102, R102, UR5, -R101 ;  /* 0x0000000566667c23 */ /* 0x000fce0008010865 */
[----:B------:R1:W-:Y:S01]  /*89e0*/  MUFU.TANH R160, R105 ;  /* 0x0000006900a07308 */ /* 0x0003e20000002400 */
[----:B--2---:R-:W-:Y:S01]  /*89f0*/  FSEL R103, R208, -INF , P2 ;  /* 0xff800000d0677808 */ /* 0x004fe20001000000 */
[----:B------:R-:W-:Y:S01]  /*8a00*/  FFMA.FTZ R108, R108, UR5, -R106 ;  /* 0x000000056c6c7c23 */ /* 0x000fe2000801086a */
[----:B------:R-:W-:Y:S03]  /*8a10*/  SHFL.IDX PT, R211, R10, R220, 0x1f ;  /* 0x00001fdc0ad37589 */ /* 0x000fe600000e0000 */
[--C-:B------:R-:W-:Y:S02]  /*8a20*/  FFMA.FTZ R103, R103, UR5, -R100.reuse ;  /* 0x0000000567677c23 */ /* 0x100fe40008010864 */
[----:B------:R2:W-:Y:S01]  /*8a30*/  MUFU.TANH R157, R110 ;  /* 0x0000006e009d7308 */ /* 0x0005e20000002400 */
[----:B-1----:R-:W-:Y:S01]  /*8a40*/  FSEL R105, R209, -INF , P1 ;  /* 0xff800000d1697808 */ /* 0x002fe20000800000 */
[----:B------:R-:W-:Y:S01]  /*8a50*/  FFMA.FTZ R100, R18, UR5, -R100 ;  /* 0x0000000512647c23 */ /* 0x000fe20008010864 */
[----:B------:R-:W-:-:S05]  /*8a60*/  FSEL R18, R88, -INF , P2 ;  /* 0xff80000058127808 */ /* 0x000fca0001000000 */
[----:B------:R-:W1:Y:S01]  /*8a70*/  MUFU.TANH R91, R91 ;  /* 0x0000005b005b7308 */ /* 0x000e620000002400 */
[----:B--2---:R-:W-:Y:S01]  /*8a80*/  FSEL R110, R225, -INF , P1 ;  /* 0xff800000e16e7808 */ /* 0x004fe20000800000 */
[----:B------:R-:W-:Y:S01]  /*8a90*/  FFMA.FTZ R101, R105, UR5, -R101 ;  /* 0x0000000569657c23 */ /* 0x000fe20008010865 */
[----:B------:R-:W-:Y:S01]  /*8aa0*/  FSEL R105, R226, -INF , P1 ;  /* 0xff800000e2697808 */ /* 0x000fe20000800000 */
[----:B------:R-:W-:-:S04]  /*8ab0*/  IMAD R210, R0, 0x400, R210 ;  /* 0x0000040000d27824 */ /* 0x000fc800078e02d2 */
[----:B------:R2:W-:Y:S01]  /*8ac0*/  MUFU.TANH R155, R111 ;  /* 0x0000006f009b7308 */ /* 0x0005e20000002400 */
[----:B------:R-:W-:Y:S01]  /*8ad0*/  FFMA.FTZ R106, R110, UR5, -R106 ;  /* 0x000000056e6a7c23 */ /* 0x000fe2000801086a */
[----:B------:R-:W-:Y:S01]  /*8ae0*/  FSEL R110, R237, -INF , P2 ;  /* 0xff800000ed6e7808 */ /* 0x000fe20001000000 */
[----:B------:R-:W-:-:S05]  /*8af0*/  FFMA.FTZ R18, R18, UR5, -R107 ;  /* 0x0000000512127c23 */ /* 0x000fca000801086b */
[----:B------:R3:W-:Y:S01]  /*8b00*/  MUFU.TANH R2, R133 ;  /* 0x0000008500027308 */ /* 0x0007e20000002400 */
[----:B--2---:R-:W2:Y:S01]  /*8b10*/  SHFL.IDX PT, R111, R10, R223, 0x1f ;  /* 0x00001fdf0a6f7589 */ /* 0x004ea200000e0000 */
[----:B------:R-:W-:Y:S01]  /*8b20*/  FFMA.FTZ R107, R105, UR5, -R107 ;  /* 0x00000005696b7c23 */ /* 0x000fe2000801086b */
[----:B----4-:R-:W-:-:S05]  /*8b30*/  FSEL R105, R231, -INF , P2 ;  /* 0xff800000e7697808 */ /* 0x010fca0001000000 */
[----:B------:R-:W-:Y:S01]  /*8b40*/  MUFU.TANH R232, R232 ;  /* 0x000000e800e87308 */ /* 0x000fe20000002400 */
[----:B---3--:R-:W3:Y:S01]  /*8b50*/  SHFL.IDX PT, R133, R14, R223, 0x1f ;  /* 0x00001fdf0e857589 */ /* 0x008ee200000e0000 */
[----:B------:R-:W-:Y:S01]  /*8b60*/  R2UR UR4, R210 ;  /* 0x00000000d20472ca */ /* 0x000fe200000e0000 */
[----:B------:R-:W-:-:S05]  /*8b70*/  FFMA.FTZ R110, R110, UR5, -R123 ;  /* 0x000000056e6e7c23 */ /* 0x000fca000801087b */
[----:B------:R-:W4:Y:S01]  /*8b80*/  MUFU.TANH R236, R236 ;  /* 0x000000ec00ec7308 */ /* 0x000f220000002400 */
[----:B------:R3:W3:Y:S01]  /*8b90*/  SHFL.IDX PT, R139, R10, R214, 0x1f ;  /* 0x00001fd60a8b7589 */ /* 0x0006e200000e0000 */
[----:B------:R-:W-:-:S06]  /*8ba0*/  FSEL R109, R89, -INF , P1 ;  /* 0xff800000596d7808 */ /* 0x000fcc0000800000 */
[----:B------:R1:W-:Y:S01]  /*8bb0*/  MUFU.TANH R141, R125 ;  /* 0x0000007d008d7308 */ /* 0x0003e20000002400 */
[----:B------:R-:W-:-:S07]  /*8bc0*/  FSEL R210, R93, -INF , P2 ;  /* 0xff8000005dd27808 */ /* 0x000fce0001000000 */
[----:B------:R-:W2:Y:S01]  /*8bd0*/  MUFU.TANH R94, R94 ;  /* 0x0000005e005e7308 */ /* 0x000ea20000002400 */
[----:B-1----:R-:W-:Y:S01]  /*8be0*/  FSEL R125, R92, -INF , P1 ;  /* 0xff8000005c7d7808 */ /* 0x002fe20000800000 */
[----:B------:R-:W-:Y:S01]  /*8bf0*/  SHFL.IDX PT, R135, R14, R8, 0x1f ;  /* 0x00001f080e877589 */ /* 0x000fe200000e0000 */
[----:B------:R-:W-:-:S03]  /*8c00*/  FSEL R15, R163, -INF , P1 ;  /* 0xff800000a30f7808 */ /* 0x000fc60000800000 */
[----:B------:R-:W-:Y:S02]  /*8c10*/  FFMA.FTZ R123, R125, UR5, -R123 ;  /* 0x000000057d7b7c23 */ /* 0x000fe4000801087b */
[----:B------:R1:W-:Y:S01]  /*8c20*/  MUFU.TANH R140, R127 ;  /* 0x0000007f008c7308 */ /* 0x0003e20000002400 */
[----:B------:R-:W-:Y:S01]  /*8c30*/  FSEL R125, R153, -INF , P1 ;  /* 0xff800000997d7808 */ /* 0x000fe20000800000 */
[--C-:B------:R-:W-:Y:S01]  /*8c40*/  FFMA.FTZ R105, R105, UR5, -R121.reuse ;  /* 0x0000000569697c23 */ /* 0x100fe20008010879 */
[----:B------:R-:W-:-:S05]  /*8c50*/  FFMA.FTZ R121, R109, UR5, -R121 ;  /* 0x000000056d797c23 */ /* 0x000fca0008010879 */
[----:B------:R4:W-:Y:S01]  /*8c60*/  MUFU.TANH R3, R132 ;  /* 0x0000008400037308 */ /* 0x0009e20000002400 */
[----:B-1----:R-:W1:Y:S01]  /*8c70*/  SHFL.IDX PT, R127, R14, R220, 0x1f ;  /* 0x00001fdc0e7f7589 */ /* 0x002e6200000e0000 */
[----:B------:R-:W-:Y:S01]  /*8c80*/  FSEL R109, R91, -INF , P2 ;  /* 0xff8000005b6d7808 */ /* 0x000fe20001000000 */
[----:B------:R-:W-:-:S05]  /*8c90*/  FFMA.FTZ R210, R210, UR5, -R221 ;  /* 0x00000005d2d27c23 */ /* 0x000fca00080108dd */
[----:B------:R-:W1:Y:S01]  /*8ca0*/  MUFU.TANH R112, R112 ;  /* 0x0000007000707308 */ /* 0x000e620000002400 */
[----:B----4-:R-:W-:Y:S01]  /*8cb0*/  FSEL R132, R154, -INF , P2 ;  /* 0xff8000009a847808 */ /* 0x010fe20001000000 */
[----:B------:R-:W-:Y:S01]  /*8cc0*/  FFMA.FTZ R221, R15, UR5, -R221 ;  /* 0x000000050fdd7c23 */ /* 0x000fe200080108dd */
[----:B------:R-:W-:-:S05]  /*8cd0*/  FSEL R138, R160, -INF , P2 ;  /* 0xff800000a08a7808 */ /* 0x000fca0001000000 */
[----:B------:R4:W-:Y:S01]  /*8ce0*/  MUFU.TANH R143, R124 ;  /* 0x0000007c008f7308 */ /* 0x0009e20000002400 */
[--C-:B------:R-:W-:Y:S01]  /*8cf0*/  FFMA.FTZ R132, R132, UR5, -R131.reuse ;  /* 0x0000000584847c23 */ /* 0x100fe20008010883 */
[----:B------:R-:W-:Y:S01]  /*8d00*/  FFMA.FTZ R131, R125, UR5, -R131 ;  /* 0x000000057d837c23 */ /* 0x000fe20008010883 */
[----:B------:R-:W-:Y:S01]  /*8d10*/  FSEL R15, R159, -INF , P1 ;  /* 0xff8000009f0f7808 */ /* 0x000fe20000800000 */
[----:B------:R1:W1:Y:S01]  /*8d20*/  SHFL.IDX PT, R125, R14, R128, 0x1f ;  /* 0x00001f800e7d7589 */ /* 0x00026200000e0000 */
[----:B------:R-:W-:-:S03]  /*8d30*/  FFMA.FTZ R109, R109, UR5, -R212 ;  /* 0x000000056d6d7c23 */ /* 0x000fc600080108d4 */
[----:B------:R3:W-:Y:S01]  /*8d40*/  MUFU.TANH R146, R122 ;  /* 0x0000007a00927308 */ /* 0x0007e20000002400 */
[----:B----4-:R-:W-:Y:S01]  /*8d50*/  FSEL R124, R164, -INF , P1 ;  /* 0xff800000a47c7808 */ /* 0x010fe20000800000 */
[--C-:B------:R-:W-:Y:S01]  /*8d60*/  FFMA.FTZ R138, R138, UR5, -R137.reuse ;  /* 0x000000058a8a7c23 */ /* 0x100fe20008010889 */
[----:B------:R-:W-:Y:S01]  /*8d70*/  FSEL R234, R236, -INF , P2 ;  /* 0xff800000ecea7808 */ /* 0x000fe20001000000 */
[----:B------:R-:W-:Y:S01]  /*8d80*/  FFMA.FTZ R137, R15, UR5, -R137 ;  /* 0x000000050f897c23 */ /* 0x000fe20008010889 */
[----:B------:R-:W-:Y:S01]  /*8d90*/  FSEL R134, R156, -INF , P2 ;  /* 0xff8000009c867808 */ /* 0x000fe20001000000 */
[----:B------:R-:W-:Y:S02]  /*8da0*/  FFMA.FTZ R212, R124, UR5, -R212 ;  /* 0x000000057cd47c23 */ /* 0x000fe400080108d4 */
[----:B------:R4:W-:Y:S01]  /*8db0*/  MUFU.TANH R5, R129 ;  /* 0x0000008100057308 */ /* 0x0009e20000002400 */
[----:B---3--:R-:W-:Y:S02]  /*8dc0*/  FSEL R122, R232, -INF , P2 ;  /* 0xff800000e87a7808 */ /* 0x008fe40001000000 */
[----:B------:R-:W-:-:S05]  /*8dd0*/  FSEL R218, R162, -INF , P2 ;  /* 0xff800000a2da7808 */ /* 0x000fca0001000000 */
[----:B------:R-:W3:Y:S01]  /*8de0*/  MUFU.TANH R90, R90 ;  /* 0x0000005a005a7308 */ /* 0x000ee20000002400 */
[----:B----4-:R-:W4:Y:S01]  /*8df0*/  SHFL.IDX PT, R129, R14, R213, 0x1f ;  /* 0x00001fd50e817589 */ /* 0x010f2200000e0000 */
[----:B--2---:R-:W-:Y:S02]  /*8e00*/  FSEL R124, R94, -INF , P1 ;  /* 0xff8000005e7c7808 */ /* 0x004fe40000800000 */
[----:B------:R-:W-:Y:S01]  /*8e10*/  FSEL R15, R155, -INF , P1 ;  /* 0xff8000009b0f7808 */ /* 0x000fe20000800000 */
[----:B------:R-:W-:Y:S01]  /*8e20*/  FFMA.FTZ R122, R122, UR5, -R111 ;  /* 0x000000057a7a7c23 */ /* 0x000fe2000801086f */
[--C-:B------:R-:W-:Y:S01]  /*8e30*/  FFMA.FTZ R234, R234, UR5, -R211.reuse ;  /* 0x00000005eaea7c23 */ /* 0x100fe200080108d3 */
[----:B------:R-:W-:Y:S01]  /*8e40*/  FFMA.FTZ R211, R124, UR5, -R211 ;  /* 0x000000057cd37c23 */ /* 0x000fe200080108d3 */
[--C-:B------:R-:W-:Y:S01]  /*8e50*/  FFMA.FTZ R134, R134, UR5, -R133.reuse ;  /* 0x0000000586867c23 */ /* 0x100fe20008010885 */
[----:B------:R-:W2:Y:S01]  /*8e60*/  SHFL.IDX PT, R222, R227, R223, 0x1f ;  /* 0x00001fdfe3de7589 */ /* 0x000ea200000e0000 */
[----:B------:R-:W-:Y:S01]  /*8e70*/  FSEL R10, R161, -INF , P1 ;  /* 0xff800000a10a7808 */ /* 0x000fe20000800000 */
[----:B------:R-:W-:Y:S01]  /*8e80*/  FFMA.FTZ R133, R15, UR5, -R133 ;  /* 0x000000050f857c23 */ /* 0x000fe20008010885 */
[----:B-1----:R-:W-:Y:S01]  /*8e90*/  FSEL R128, R150, -INF , P2 ;  /* 0xff80000096807808 */ /* 0x002fe20001000000 */
[----:B------:R-:W1:Y:S01]  /*8ea0*/  SHFL.IDX PT, R124, R14, R217, 0x1f ;  /* 0x00001fd90e7c7589 */ /* 0x000e6200000e0000 */
[----:B------:R3:W-:Y:S01]  /*8eb0*/  MUFU.EX2 R15, R122 ;  /* 0x0000007a000f7308 */ /* 0x0007e20000000800 */
[----:B------:R-:W-:-:S02]  /*8ec0*/  FFMA.FTZ R218, R218, UR5, -R139 ;  /* 0x00000005dada7c23 */ /* 0x000fc4000801088b */
[----:B------:R-:W1:Y:S01]  /*8ed0*/  SHFL.IDX PT, R219, R227, R8, 0x1f ;  /* 0x00001f08e3db7589 */ /* 0x000e6200000e0000 */
[----:B------:R-:W-:Y:S01]  /*8ee0*/  FFMA.FTZ R139, R10, UR5, -R139 ;  /* 0x000000050a8b7c23 */ /* 0x000fe2000801088b */
[----:B------:R-:W-:Y:S02]  /*8ef0*/  FSEL R136, R158, -INF , P2 ;  /* 0xff8000009e887808 */ /* 0x000fe40001000000 */
[----:B------:R-:W1:Y:S01]  /*8f00*/  SHFL.IDX PT, R214, R14, R214, 0x1f ;  /* 0x00001fd60ed67589 */ /* 0x000e6200000e0000 */
[----:B---3--:R-:W-:-:S03]  /*8f10*/  FSEL R122, R112, -INF , P1 ;  /* 0xff800000707a7808 */ /* 0x008fc60000800000 */
[----:B------:R3:W1:Y:S01]  /*8f20*/  SHFL.IDX PT, R229, R227, R213, 0x1f ;  /* 0x00001fd5e3e57589 */ /* 0x00066200000e0000 */
[----:B------:R-:W-:Y:S01]  /*8f30*/  FSEL R10, R157, -INF , P1 ;  /* 0xff8000009d0a7808 */ /* 0x000fe20000800000 */
[--C-:B------:R-:W-:Y:S01]  /*8f40*/  FFMA.FTZ R128, R128, UR5, -R127.reuse ;  /* 0x0000000580807c23 */ /* 0x100fe2000801087f */
[----:B------:R-:W-:Y:S01]  /*8f50*/  FFMA.FTZ R127, R122, UR5, -R127 ;  /* 0x000000057a7f7c23 */ /* 0x000fe2000801087f */
[----:B------:R-:W-:Y:S01]  /*8f60*/  FSEL R122, R145, -INF , P2 ;  /* 0xff800000917a7808 */ /* 0x000fe20001000000 */
[--C-:B------:R-:W-:Y:S01]  /*8f70*/  FFMA.FTZ R136, R136, UR5, -R135.reuse ;  /* 0x0000000588887c23 */ /* 0x100fe20008010887 */
[----:B------:R4:W1:Y:S01]  /*8f80*/  MUFU.TANH R6, R130 ;  /* 0x0000008200067308 */ /* 0x0008620000002400 */
[----:B------:R-:W-:-:S07]  /*8f90*/  FFMA.FTZ R135, R10, UR5, -R135 ;  /* 0x000000050a877c23 */ /* 0x000fce0008010887 */
[----:B------:R2:W1:Y:S01]  /*8fa0*/  MUFU.TANH R142, R126 ;  /* 0x0000007e008e7308 */ /* 0x0004620000002400 */
[----:B---3--:R-:W-:Y:S01]  /*8fb0*/  FSEL R213, R144, -INF , P1 ;  /* 0xff80000090d57808 */ /* 0x008fe20000800000 */
[--C-:B------:R-:W-:Y:S01]  /*8fc0*/  FFMA.FTZ R122, R122, UR5, -R125.reuse ;  /* 0x000000057a7a7c23 */ /* 0x100fe2000801087d */
[----:B----4-:R-:W-:Y:S01]  /*8fd0*/  FSEL R130, R152, -INF , P2 ;  /* 0xff80000098827808 */ /* 0x010fe20001000000 */
[----:B------:R3:W-:Y:S02]  /*8fe0*/  SHFL.IDX PT, R224, R227, R220, 0x1f ;  /* 0x00001fdce3e07589 */ /* 0x0007e400000e0000 */
[----:B------:R-:W-:Y:S02]  /*8ff0*/  FFMA.FTZ R125, R213, UR5, -R125 ;  /* 0x00000005d57d7c23 */ /* 0x000fe4000801087d */
[----:B------:R4:W-:Y:S01]  /*9000*/  MUFU.EX2 R10, R121 ;  /* 0x00000079000a7308 */ /* 0x0009e20000000800 */
[----:B------:R1:W1:Y:S01]  /*9010*/  SHFL.IDX PT, R213, R13, R223, 0x1f ;  /* 0x00001fdf0dd57589 */ /* 0x00026200000e0000 */
[----:B--2---:R-:W-:Y:S01]  /*9020*/  FSEL R126, R90, -INF , P1 ;  /* 0xff8000005a7e7808 */ /* 0x004fe20000800000 */
[----:B------:R-:W-:-:S02]  /*9030*/  FFMA.FTZ R130, R130, UR5, -R129 ;  /* 0x0000000582827c23 */ /* 0x000fc40008010881 */
[----:B------:R-:W-:Y:S01]  /*9040*/  SHFL.IDX PT, R233, R13, R8, 0x1f ;  /* 0x00001f080de97589 */ /* 0x000fe200000e0000 */
[----:B----4-:R-:W-:Y:S01]  /*9050*/  FSEL R121, R151, -INF , P1 ;  /* 0xff80000097797808 */ /* 0x010fe20000800000 */
[----:B------:R-:W-:Y:S01]  /*9060*/  FFMA.FTZ R111, R126, UR5, -R111 ;  /* 0x000000057e6f7c23 */ /* 0x000fe2000801086f */
[----:B------:R-:W-:Y:S01]  /*9070*/  FSEL R14, R148, -INF , P1 ;  /* 0xff800000940e7808 */ /* 0x000fe20000800000 */
[----:B------:R-:W-:Y:S08]  /*9080*/  MUFU.EX2 R98, R98 ;  /* 0x0000006200627308 */ /* 0x000ff00000000800 */
[----:B------:R-:W2:Y:S01]  /*9090*/  MUFU.EX2 R118, R118 ;  /* 0x0000007600767308 */ /* 0x000ea20000000800 */
[----:B------:R-:W-:Y:S01]  /*90a0*/  FFMA.FTZ R129, R121, UR5, -R129 ;  /* 0x0000000579817c23 */ /* 0x000fe20008010881 */
[----:B------:R-:W-:Y:S01]  /*90b0*/  FSEL R121, R149, -INF , P2 ;  /* 0xff80000095797808 */ /* 0x000fe20001000000 */
[----:B---3--:R-:W-:Y:S01]  /*90c0*/  FADD.FTZ R220, R25, -R222 ;  /* 0x800000de19dc7221 */ /* 0x008fe20000010000 */
[----:B------:R-:W-:-:S04]  /*90d0*/  FSEL R126, R147, -INF , P2 ;  /* 0xff800000937e7808 */ /* 0x000fc80001000000 */
[----:B------:R-:W3:Y:S01]  /*90e0*/  MUFU.EX2 R99, R99 ;  /* 0x0000006300637308 */ /* 0x000ee20000000800 */
[----:B------:R-:W-:Y:S01]  /*90f0*/  FSEL R216, R146, -INF , P1 ;  /* 0xff80000092d87808 */ /* 0x000fe20000800000 */
[--C-:B-1----:R-:W-:Y:S01]  /*9100*/  FFMA.FTZ R121, R121, UR5, -R124.reuse ;  /* 0x0000000579797c23 */ /* 0x102fe2000801087c */
[----:B------:R-:W-:Y:S01]  /*9110*/  IADD3 R25, R8, 0x18, RZ ;  /* 0x0000001808197810 */ /* 0x000fe20007ffe0ff */
[----:B------:R-:W-:Y:S01]  /*9120*/  FFMA.FTZ R124, R14, UR5, -R124 ;  /* 0x000000050e7c7c23 */ /* 0x000fe2000801087c */
[--C-:B------:R-:W-:Y:S01]  /*9130*/  FADD.FTZ R223, R24, -R219.reuse ;  /* 0x800000db18df7221 */ /* 0x100fe20000010000 */
[----:B------:R-:W-:Y:S02]  /*9140*/  FFMA.FTZ R126, R126, UR5, -R214 ;  /* 0x000000057e7e7c23 */ /* 0x000fe400080108d6 */
[----:B------:R-:W1:Y:S01]  /*9150*/  MUFU.TANH R113, R113 ;  /* 0x0000007100717308 */ /* 0x000e620000002400 */
[----:B------:R-:W4:Y:S01]  /*9160*/  SHFL.IDX PT, R217, R227, R217, 0x1f ;  /* 0x00001fd9e3d97589 */ /* 0x000f2200000e0000 */
[----:B------:R-:W-:Y:S01]  /*9170*/  FADD.FTZ R219, R26, -R219 ;  /* 0x800000db1adb7221 */ /* 0x000fe20000010000 */
[----:B------:R-:W-:-:S05]  /*9180*/  VIADD R26, R8, 0x1c ;  /* 0x0000001c081a7836 */ /* 0x000fca0000000000 */
[----:B------:R-:W1:Y:S01]  /*9190*/  MUFU.TANH R114, R114 ;  /* 0x0000007200727308 */ /* 0x000e620000002400 */
[----:B------:R-:W2:Y:S07]  /*91a0*/  SHFL.IDX PT, R215, R227, R230, 0x1f ;  /* 0x00001fe6e3d77589 */ /* 0x000eae00000e0000 */
[----:B------:R-:W1:Y:S01]  /*91b0*/  MUFU.EX2 R96, R96 ;  /* 0x0000006000607308 */ /* 0x000e620000000800 */
[----:B------:R-:W-:Y:S01]  /*91c0*/  SHFL.IDX PT, R230, R13, R230, 0x1f ;  /* 0x00001fe60de67589 */ /* 0x000fe200000e0000 */
[----:B------:R-:W-:-:S06]  /*91d0*/  FFMA.FTZ R22, -R22, R22, 1 ;  /* 0x3f80000016167423 */ /* 0x000fcc0000010116 */
[----:B------:R-:W1:Y:S08]  /*91e0*/  MUFU.TANH R115, R115 ;  /* 0x0000007300737308 */ /* 0x000e700000002400 */
[----:B------:R-:W1:Y:S08]  /*91f0*/  MUFU.EX2 R95, R95 ;  /* 0x0000005f005f7308 */ /* 0x000e700000000800 */
[----:B------:R-:W-:Y:S08]  /*9200*/  MUFU.TANH R117, R117 ;  /* 0x0000007500757308 */ /* 0x000ff00000002400 */
[----:B------:R-:W1:Y:S01]  /*9210*/  MUFU.TANH R116, R116 ;  /* 0x0000007400747308 */ /* 0x000e620000002400 */
[----:B------:R-:W-:-:S07]  /*9220*/  FFMA.FTZ R23, -R23, R23, 1 ;  /* 0x3f80000017177423 */ /* 0x000fce0000010117 */
[----:B------:R-:W-:Y:S08]  /*9230*/  MUFU.EX2 R97, R97 ;  /* 0x0000006100617308 */ /* 0x000ff00000000800 */
[----:B------:R-:W-:Y:S08]  /*9240*/  MUFU.TANH R120, R120 ;  /* 0x0000007800787308 */ /* 0x000ff00000002400 */
[----:B------:R-:W-:Y:S01]  /*9250*/  MUFU.EX2 R104, R104 ;  /* 0x0000006800687308 */ /* 0x000fe20000000800 */
[----:B------:R-:W-:Y:S01]  /*9260*/  FFMA.FTZ R207, -R207, R207, 1 ;  /* 0x3f800000cfcf7423 */ /* 0x000fe200000101cf */
[----:B------:R-:W-:Y:S01]  /*9270*/  FFMA.FTZ R228, -R228, R228, 1 ;  /* 0x3f800000e4e47423 */ /* 0x000fe200000101e4 */
[----:B------:R-:W-:Y:S05]  /*9280*/  LDS R17, [R17+0x400] ;  /* 0x0004000011117984 */ /* 0x000fea0000000800 */
[----:B------:R3:W-:Y:S08]  /*9290*/  MUFU.EX2 R14, R123 ;  /* 0x0000007b000e7308 */ /* 0x0007f00000000800 */
[----:B------:R4:W-:Y:S01]  /*92a0*/  MUFU.EX2 R24, R212 ;  /* 0x000000d400187308 */ /* 0x0009e20000000800 */
[----:B---3--:R-:W-:Y:S01]  /*92b0*/  FFMA.FTZ R123, R216, UR5, -R214 ;  /* 0x00000005d87b7c23 */ /* 0x008fe200080108d6 */
[--C-:B------:R-:W-:Y:S01]  /*92c0*/  FADD.FTZ R214, R29, -R229.reuse ;  /* 0x800000e51dd67221 */ /* 0x100fe20000010000 */
[----:B------:R-:W-:Y:S01]  /*92d0*/  FSEL R29, R141, -INF , P2 ;  /* 0xff8000008d1d7808 */ /* 0x000fe20001000000 */
[----:B----4-:R-:W-:-:S02]  /*92e0*/  FADD.FTZ R212, R31, -R229 ;  /* 0x800000e51fd47221 */ /* 0x010fc40000010000 */
[----:B------:R3:W4:Y:S01]  /*92f0*/  SHFL.IDX PT, R229, R227, R25, 0x1f ;  /* 0x00001f19e3e57589 */ /* 0x00072200000e0000 */
[----:B------:R-:W-:Y:S01]  /*9300*/  FSEL R31, R140, -INF , P1 ;  /* 0xff8000008c1f7808 */ /* 0x000fe20000800000 */
[----:B------:R-:W-:Y:S01]  /*9310*/  FADD.FTZ R222, R27, -R222 ;  /* 0x800000de1bde7221 */ /* 0x000fe20000010000 */
[----:B------:R-:W-:Y:S01]  /*9320*/  VIADD R27, R8, 0xc ;  /* 0x0000000c081b7836 */ /* 0x000fe20000000000 */
[----:B------:R-:W1:Y:S01]  /*9330*/  SHFL.IDX PT, R227, R227, R26, 0x1f ;  /* 0x00001f1ae3e37589 */ /* 0x000e6200000e0000 */
[--C-:B------:R-:W-:Y:S01]  /*9340*/  FFMA.FTZ R29, R29, UR5, -R213.reuse ;  /* 0x000000051d1d7c23 */ /* 0x100fe200080108d5 */
[----:B------:R-:W-:Y:S01]  /*9350*/  FFMA.FTZ R31, R31, UR5, -R213 ;  /* 0x000000051f1f7c23 */ /* 0x000fe200080108d5 */
[--C-:B------:R-:W-:Y:S01]  /*9360*/  FADD.FTZ R213, R32, -R224.reuse ;  /* 0x800000e020d57221 */ /* 0x100fe20000010000 */
[----:B------:R-:W-:Y:S02]  /*9370*/  FADD.FTZ R34, R34, -R224 ;  /* 0x800000e022227221 */ /* 0x000fe40000010000 */
[----:B------:R4:W1:Y:S01]  /*9380*/  SHFL.IDX PT, R224, R13, R27, 0x1f ;  /* 0x00001f1b0de07589 */ /* 0x00086200000e0000 */
[----:B---3--:R3:W-:Y:S01]  /*9390*/  MUFU.EX2 R25, R234 ;  /* 0x000000ea00197308 */ /* 0x0087e20000000800 */
[--C-:B------:R-:W-:Y:S01]  /*93a0*/  FADD.FTZ R33, R33, -R217.reuse ;  /* 0x800000d921217221 */ /* 0x100fe20000010000 */
[----:B------:R-:W-:Y:S01]  /*93b0*/  FADD.FTZ R35, R35, -R217 ;  /* 0x800000d923237221 */ /* 0x000fe20000010000 */
[----:B------:R-:W-:Y:S01]  /*93c0*/  FSEL R32, R6, -INF , P1 ;  /* 0xff80000006207808 */ /* 0x000fe20000800000 */
[----:B------:R-:W-:Y:S01]  /*93d0*/  FMUL.FTZ R223, R119, R223 ;  /* 0x000000df77df7220 */ /* 0x000fe20000410000 */
[----:B--2---:R-:W-:Y:S01]  /*93e0*/  FADD.FTZ R216, R28, -R215 ;  /* 0x800000d71cd87221 */ /* 0x004fe20000010000 */
[----:B---3--:R-:W-:-:S02]  /*93f0*/  IADD3 R234, R8, 0x10, RZ ;  /* 0x0000001008ea7810 */ /* 0x008fc40007ffe0ff */
[----:B----4-:R2:W-:Y:S01]  /*9400*/  MUFU.EX2 R27, R210 ;  /* 0x000000d2001b7308 */ /* 0x0105e20000000800 */
[--C-:B------:R-:W-:Y:S01]  /*9410*/  FADD.FTZ R217, R36, -R229.reuse ;  /* 0x800000e524d97221 */ /* 0x100fe20000010000 */
[----:B------:R-:W-:Y:S01]  /*9420*/  FADD.FTZ R36, R38, -R229 ;  /* 0x800000e526247221 */ /* 0x000fe20000010000 */
[----:B------:R-:W-:Y:S01]  /*9430*/  FFMA.FTZ R38, -R19, R19, 1 ;  /* 0x3f80000013267423 */ /* 0x000fe20000010113 */
[----:B------:R-:W-:-:S04]  /*9440*/  FADD.FTZ R215, R30, -R215 ;  /* 0x800000d71ed77221 */ /* 0x000fc80000010000 */
[----:B------:R3:W-:Y:S01]  /*9450*/  MUFU.EX2 R26, R211 ;  /* 0x000000d3001a7308 */ /* 0x0007e20000000800 */
[----:B--2---:R-:W-:Y:S01]  /*9460*/  FFMA.FTZ R210, R32, UR5, -R230 ;  /* 0x0000000520d27c23 */ /* 0x004fe200080108e6 */
[----:B------:R-:W-:Y:S01]  /*9470*/  FSEL R28, R143, -INF , P2 ;  /* 0xff8000008f1c7808 */ /* 0x000fe20001000000 */
[----:B------:R2:W4:Y:S01]  /*9480*/  SHFL.IDX PT, R32, R13, R234, 0x1f ;  /* 0x00001fea0d207589 */ /* 0x00052200000e0000 */
[----:B------:R-:W-:Y:S01]  /*9490*/  FSEL R30, R142, -INF , P1 ;  /* 0xff8000008e1e7808 */ /* 0x000fe20000800000 */
[----:B------:R-:W-:Y:S01]  /*94a0*/  FMUL.FTZ R38, R38, R223 ;  /* 0x000000df26267220 */ /* 0x000fe20000410000 */
[----:B------:R-:W-:Y:S02]  /*94b0*/  FSEL R223, R4, -INF , P1 ;  /* 0xff80000004df7808 */ /* 0x000fe40000800000 */
[----:B------:R1:W-:Y:S01]  /*94c0*/  MUFU.EX2 R19, R221 ;  /* 0x000000dd00137308 */ /* 0x0003e20000000800 */
[----:B---3--:R-:W-:Y:S01]  /*94d0*/  FSEL R211, R7, -INF , P2 ;  /* 0xff80000007d37808 */ /* 0x008fe20001000000 */
[----:B--2---:R-:W-:-:S04]  /*94e0*/  VIADD R234, R8, 0x14 ;  /* 0x0000001408ea7836 */ /* 0x004fc80000000000 */
[----:B------:R-:W-:Y:S01]  /*94f0*/  FFMA.FTZ R211, R211, UR5, -R230 ;  /* 0x00000005d3d37c23 */ /* 0x000fe200080108e6 */
[----:B-1----:R-:W-:Y:S01]  /*9500*/  FADD.FTZ R221, R39, -R227 ;  /* 0x800000e327dd7221 */ /* 0x002fe20000010000 */
[----:B------:R-:W-:Y:S01]  /*9510*/  FFMA.FTZ R39, -R21, R21, 1 ;  /* 0x3f80000015277423 */ /* 0x000fe20000010115 */
[----:B------:R-:W-:Y:S01]  /*9520*/  FFMA.FTZ R21, -R20, R20, 1 ;  /* 0x3f80000014157423 */ /* 0x000fe20000010114 */
[--C-:B------:R-:W-:Y:S01]  /*9530*/  FFMA.FTZ R28, R28, UR5, -R233.reuse ;  /* 0x000000051c1c7c23 */ /* 0x100fe200080108e9 */
[----:B------:R1:W-:Y:S01]  /*9540*/  MUFU.EX2 R20, R218 ;  /* 0x000000da00147308 */ /* 0x0003e20000000800 */
[----:B------:R-:W-:Y:S01]  /*9550*/  FFMA.FTZ R30, R30, UR5, -R233 ;  /* 0x000000051e1e7c23 */ /* 0x000fe200080108e9 */
[----:B------:R2:W3:Y:S01]  /*9560*/  SHFL.IDX PT, R230, R13, R234, 0x1f ;  /* 0x00001fea0de67589 */ /* 0x0004e200000e0000 */
[----:B------:R-:W-:Y:S01]  /*9570*/  FMUL.FTZ R229, R118, R220 ;  /* 0x000000dc76e57220 */ /* 0x000fe20000410000 */
[----:B------:R-:W-:Y:S02]  /*9580*/  VIADD R233, R8, 0x18 ;  /* 0x0000001808e97836 */ /* 0x000fe40000000000 */
[----:B-1----:R-:W-:Y:S01]  /*9590*/  FMUL.FTZ R218, R98, R219 ;  /* 0x000000db62da7220 */ /* 0x002fe20000410000 */
[----:B------:R-:W-:-:S02]  /*95a0*/  FFMA.FTZ R219, R223, UR5, -R224 ;  /* 0x00000005dfdb7c23 */ /* 0x000fc400080108e0 */
[----:B------:R-:W-:Y:S01]  /*95b0*/  LDS R223, [R11+0x400] ;  /* 0x000400000bdf7984 */ /* 0x000fe20000000800 */
[----:B------:R-:W-:Y:S01]  /*95c0*/  FMUL.FTZ R39, R39, R218 ;  /* 0x000000da27277220 */ /* 0x000fe20000410000 */
[----:B------:R-:W-:Y:S01]  /*95d0*/  FADD.FTZ R37, R37, -R227 ;  /* 0x800000e325257221 */ /* 0x000fe20000010000 */
[----:B------:R-:W-:Y:S01]  /*95e0*/  FMUL.FTZ R218, R21, R229 ;  /* 0x000000e515da7220 */ /* 0x000fe20000410000 */
[----:B------:R-:W-:Y:S01]  /*95f0*/  FSEL R227, R5, -INF , P2 ;  /* 0xff80000005e37808 */ /* 0x000fe20001000000 */
[----:B------:R-:W1:Y:S01]  /*9600*/  SHFL.IDX PT, R229, R13, R233, 0x1f ;  /* 0x00001fe90de57589 */ /* 0x000e6200000e0000 */
[----:B--2---:R-:W-:-:S03]  /*9610*/  IADD3 R234, R8, 0x1c, RZ ;  /* 0x0000001c08ea7810 */ /* 0x004fc60007ffe0ff */
[----:B------:R-:W-:Y:S02]  /*9620*/  FFMA.FTZ R220, R227, UR5, -R224 ;  /* 0x00000005e3dc7c23 */ /* 0x000fe400080108e0 */
[----:B------:R2:W1:Y:S01]  /*9630*/  SHFL.IDX PT, R227, R13, R234, 0x1f ;  /* 0x00001fea0de37589 */ /* 0x00046200000e0000 */
[----:B------:R-:W-:Y:S01]  /*9640*/  FMUL.FTZ R224, R99, R222 ;  /* 0x000000de63e07220 */ /* 0x000fe20000410000 */
[----:B------:R4:W-:Y:S01]  /*9650*/  MUFU.EX2 R21, R139 ;  /* 0x0000008b00157308 */ /* 0x0009e20000000800 */
[----:B--2---:R-:W-:-:S07]  /*9660*/  FSEL R13, R3, -INF , P2 ;  /* 0xff800000030d7808 */ /* 0x004fce0001000000 */
[----:B------:R2:W-:Y:S01]  /*9670*/  MUFU.EX2 R11, R138 ;  /* 0x0000008a000b7308 */ /* 0x0005e20000000800 */
[----:B----4-:R-:W-:Y:S01]  /*9680*/  FSEL R139, R113, -INF , P1 ;  /* 0xff800000718b7808 */ /* 0x010fe20000800000 */
[----:B------:R-:W-:-:S06]  /*9690*/  FFMA.FTZ R222, R13, UR5, -R32 ;  /* 0x000000050dde7c23 */ /* 0x000fcc0008010820 */
[----:B------:R-:W4:Y:S01]  /*96a0*/  MUFU.EX2 R102, R102 ;  /* 0x0000006600667308 */ /* 0x000f220000000800 */
[----:B--2---:R-:W-:Y:S01]  /*96b0*/  FMUL.FTZ R138, R22, R224 ;  /* 0x000000e0168a7220 */ /* 0x004fe20000410000 */
[----:B------:R-:W-:Y:S02]  /*96c0*/  FSEL R224, R2, -INF , P2 ;  /* 0xff80000002e07808 */ /* 0x000fe40001000000 */
[----:B------:R-:W-:Y:S01]  /*96d0*/  FSEL R22, R114, -INF , P1 ;  /* 0xff80000072167808 */ /* 0x000fe20000800000 */
[----:B------:R-:W-:Y:S01]  /*96e0*/  FFMA.FTZ R139, R139, UR5, -R32 ;  /* 0x000000058b8b7c23 */ /* 0x000fe20008010820 */
[----:B------:R-:W-:Y:S02]  /*96f0*/  FMUL.FTZ R32, R96, R216 ;  /* 0x000000d860207220 */ /* 0x000fe40000410000 */
[----:B------:R-:W2:Y:S01]  /*9700*/  MUFU.EX2 R101, R101 ;  /* 0x0000006500657308 */ /* 0x000ea20000000800 */
[--C-:B---3--:R-:W-:Y:S01]  /*9710*/  FFMA.FTZ R224, R224, UR5, -R230.reuse ;  /* 0x00000005e0e07c23 */ /* 0x108fe200080108e6 */
[----:B------:R-:W-:Y:S01]  /*9720*/  FFMA.FTZ R216, R22, UR5, -R230 ;  /* 0x0000000516d87c23 */ /* 0x000fe200080108e6 */
[----:B------:R-:W-:Y:S01]  /*9730*/  FSEL R230, R115, -INF , P2 ;  /* 0xff80000073e67808 */ /* 0x000fe20001000000 */
[----:B------:R-:W-:-:S04]  /*9740*/  FMUL.FTZ R233, R95, R215 ;  /* 0x000000d75fe97220 */ /* 0x000fc80000410000 */
[----:B------:R-:W-:Y:S01]  /*9750*/  MUFU.EX2 R100, R100 ;  /* 0x0000006400647308 */ /* 0x000fe20000000800 */
[----:B-1----:R-:W-:Y:S01]  /*9760*/  FFMA.FTZ R215, R230, UR5, -R229 ;  /* 0x00000005e6d77c23 */ /* 0x002fe200080108e5 */
[----:B------:R-:W-:-:S06]  /*9770*/  FSEL R230, R116, -INF , P2 ;  /* 0xff80000074e67808 */ /* 0x000fcc0001000000 */
[----:B------:R1:W-:Y:S01]  /*9780*/  MUFU.EX2 R13, R137 ;  /* 0x00000089000d7308 */ /* 0x0003e20000000800 */
[----:B----4-:R-:W-:Y:S01]  /*9790*/  FMUL.FTZ R213, R102, R213 ;  /* 0x000000d566d57220 */ /* 0x010fe20000410000 */
[----:B-1----:R-:W-:Y:S01]  /*97a0*/  FMUL.FTZ R137, R23, R32 ;  /* 0x0000002017897220 */ /* 0x002fe20000410000 */
[----:B------:R-:W-:Y:S01]  /*97b0*/  FSEL R32, R117, -INF , P1 ;  /* 0xff80000075207808 */ /* 0x000fe20000800000 */
[----:B------:R-:W-:-:S04]  /*97c0*/  FFMA.FTZ R23, -R205, R205, 1 ;  /* 0x3f800000cd177423 */ /* 0x000fc800000101cd */
[----:B------:R-:W1:Y:S01]  /*97d0*/  MUFU.EX2 R18, R18 ;  /* 0x0000001200127308 */ /* 0x000e620000000800 */
[----:B------:R-:W-:Y:S01]  /*97e0*/  FFMA.FTZ R205, R32, UR5, -R229 ;  /* 0x0000000520cd7c23 */ /* 0x000fe200080108e5 */
[----:B------:R-:W-:Y:S01]  /*97f0*/  FSEL R229, R120, -INF , P1 ;  /* 0xff80000078e57808 */ /* 0x000fe20000800000 */
[----:B------:R-:W-:-:S05]  /*9800*/  FFMA.FTZ R32, -R204, R204, 1 ;  /* 0x3f800000cc207423 */ /* 0x000fca00000101cc */
[----:B------:R3:W-:Y:S01]  /*9810*/  MUFU.EX2 R22, R136 ;  /* 0x0000008800167308 */ /* 0x0007e20000000800 */
[----:B------:R-:W-:Y:S01]  /*9820*/  FFMA.FTZ R209, -R209, R209, 1 ;  /* 0x3f800000d1d17423 */ /* 0x000fe200000101d1 */
[----:B--2---:R-:W-:Y:S01]  /*9830*/  FMUL.FTZ R34, R101, R34 ;  /* 0x0000002265227220 */ /* 0x004fe20000410000 */
[----:B---3--:R-:W-:Y:S01]  /*9840*/  FMUL.FTZ R136, R23, R233 ;  /* 0x000000e917887220 */ /* 0x008fe20000410000 */
[----:B------:R-:W-:Y:S01]  /*9850*/  FMUL.FTZ R233, R97, R214 ;  /* 0x000000d661e97220 */ /* 0x000fe20000410000 */
[--C-:B------:R-:W-:Y:S01]  /*9860*/  FFMA.FTZ R214, R230, UR5, -R227.reuse ;  /* 0x00000005e6d67c23 */ /* 0x100fe200080108e3 */
[C---:B------:R-:W-:Y:S02]  /*9870*/  VIADD R230, R8.reuse, 0x8 ;  /* 0x0000000808e67836 */ /* 0x040fe40000000000 */
[----:B------:R2:W-:Y:S01]  /*9880*/  MUFU.EX2 R23, R135 ;  /* 0x0000008700177308 */ /* 0x0005e20000000800 */
[----:B------:R-:W-:Y:S01]  /*9890*/  FFMA.FTZ R204, R229, UR5, -R227 ;  /* 0x00000005e5cc7c23 */ /* 0x000fe200080108e3 */
[----:B------:R-:W-:Y:S01]  /*98a0*/  FMUL.FTZ R207, R207, R213 ;  /* 0x000000d5cfcf7220 */ /* 0x000fe20000410000 */
[----:B------:R-:W-:Y:S01]  /*98b0*/  VIADD R229, R8, 0x4 ;  /* 0x0000000408e57836 */ /* 0x000fe20000000000 */
[----:B------:R3:W-:Y:S01]  /*98c0*/  SHFL.IDX PT, R213, R223, R230, 0x1f ;  /* 0x00001fe6dfd57589 */ /* 0x0007e200000e0000 */
[----:B------:R-:W-:Y:S01]  /*98d0*/  FFMA.FTZ R227, -R208, R208, 1 ;  /* 0x3f800000d0e37423 */ /* 0x000fe200000101d0 */
[----:B--2---:R-:W-:-:S02]  /*98e0*/  FMUL.FTZ R135, R32, R233 ;  /* 0x000000e920877220 */ /* 0x004fc40000410000 */
[----:B------:R-:W2:Y:S01]  /*98f0*/  MUFU.EX2 R103, R103 ;  /* 0x0000006700677308 */ /* 0x000ea20000000800 */
[C---:B------:R-:W-:Y:S01]  /*9900*/  VIADD R233, R8.reuse, 0x14 ;  /* 0x0000001408e97836 */ /* 0x040fe20000000000 */
[----:B---3--:R-:W-:-:S06]  /*9910*/  IADD3 R230, R8, 0xc, RZ ;  /* 0x0000000c08e67810 */ /* 0x008fcc0007ffe0ff */
[----:B------:R3:W-:Y:S01]  /*9920*/  MUFU.EX2 R32, R134 ;  /* 0x0000008600207308 */ /* 0x0007e20000000800 */
[----:B------:R-:W-:Y:S01]  /*9930*/  FMUL.FTZ R208, R104, R212 ;  /* 0x000000d468d07220 */ /* 0x000fe20000410000 */
[----:B-1----:R-:W-:Y:S01]  /*9940*/  FMUL.FTZ R217, R18, R217 ;  /* 0x000000d912d97220 */ /* 0x002fe20000410000 */
[----:B------:R-:W-:Y:S01]  /*9950*/  SHFL.IDX PT, R212, R223, R229, 0x1f ;  /* 0x00001fe5dfd47589 */ /* 0x000fe200000e0000 */
[----:B---3--:R-:W-:Y:S01]  /*9960*/  FMUL.FTZ R134, R209, R34 ;  /* 0x00000022d1867220 */ /* 0x008fe20000410000 */
[----:B------:R-:W-:Y:S02]  /*9970*/  FMUL.FTZ R34, R100, R35 ;  /* 0x0000002364227220 */ /* 0x000fe40000410000 */
[----:B------:R-:W1:Y:S01]  /*9980*/  SHFL.IDX PT, R209, R223, R8, 0x1f ;  /* 0x00001f08dfd17589 */ /* 0x000e6200000e0000 */
[----:B------:R-:W-:Y:S01]  /*9990*/  FFMA.FTZ R35, -R88, R88, 1 ;  /* 0x3f80000058237423 */ /* 0x000fe20000010158 */
[----:B------:R-:W3:Y:S01]  /*99a0*/  MUFU.EX2 R108, R108 ;  /* 0x0000006c006c7308 */ /* 0x000ee20000000800 */
[----:B------:R-:W-:Y:S01]  /*99b0*/  FMUL.FTZ R88, R228, R34 ;  /* 0x00000022e4587220 */ /* 0x000fe20000410000 */
[----:B------:R4:W-:Y:S04]  /*99c0*/  SHFL.IDX PT, R229, R223, R230, 0x1f ;  /* 0x00001fe6dfe57589 */ /* 0x0009e800000e0000 */
[----:B------:R-:W1:Y:S02]  /*99d0*/  SHFL.IDX PT, R228, R223, R233, 0x1f ;  /* 0x00001fe9dfe47589 */ /* 0x000e6400000e0000 */
[----:B------:R2:W-:Y:S01]  /*99e0*/  MUFU.EX2 R34, R132 ;  /* 0x0000008400227308 */ /* 0x0005e20000000800 */
[----:B----4-:R-:W-:Y:S01]  /*99f0*/  IADD3 R230, R8, 0x18, RZ ;  /* 0x0000001808e67810 */ /* 0x010fe20007ffe0ff */
[----:B--2---:R-:W-:-:S04]  /*9a00*/  FMUL.FTZ R132, R35, R217 ;  /* 0x000000d923847220 */ /* 0x004fc80000410000 */
[----:B------:R-:W2:Y:S02]  /*9a10*/  SHFL.IDX PT, R217, R223, R230, 0x1f ;  /* 0x00001fe6dfd97589 */ /* 0x000ea400000e0000 */
[----:B------:R-:W4:Y:S01]  /*9a20*/  MUFU.EX2 R105, R105 ;  /* 0x0000006900697308 */ /* 0x000f220000000800 */
[----:B------:R-:W-:Y:S01]  /*9a30*/  FFMA.FTZ R206, -R206, R206, 1 ;  /* 0x3f800000cece7423 */ /* 0x000fe200000101ce */
[----:B------:R-:W-:Y:S01]  /*9a40*/  FMUL.FTZ R33, R103, R33 ;  /* 0x0000002167217220 */ /* 0x000fe20000410000 */
[----:B---3--:R-:W-:Y:S02]  /*9a50*/  FMUL.FTZ R37, R108, R37 ;  /* 0x000000256c257220 */ /* 0x008fe40000410000 */
[----:B------:R-:W-:-:S03]  /*9a60*/  FMUL.FTZ R208, R206, R208 ;  /* 0x000000d0ced07220 */ /* 0x000fc60000410000 */
[----:B------:R-:W3:Y:S01]  /*9a70*/  MUFU.EX2 R107, R107 ;  /* 0x0000006b006b7308 */ /* 0x000ee20000000800 */
[----:B------:R-:W-:-:S07]  /*9a80*/  FMUL.FTZ R206, R227, R33 ;  /* 0x00000021e3ce7220 */ /* 0x000fce0000410000 */
[----:B------:R-:W2:Y:S01]  /*9a90*/  MUFU.EX2 R111, R111 ;  /* 0x0000006f006f7308 */ /* 0x000ea20000000800 */
[----:B-1----:R-:W-:-:S07]  /*9aa0*/  FADD.FTZ R40, R40, -R209 ;  /* 0x800000d128287221 */ /* 0x002fce0000010000 */
[----:B------:R-:W1:Y:S01]  /*9ab0*/  MUFU.EX2 R106, R106 ;  /* 0x0000006a006a7308 */ /* 0x000e620000000800 */
[----:B------:R-:W-:-:S07]  /*9ac0*/  FADD.FTZ R42, R42, -R209 ;  /* 0x800000d12a2a7221 */ /* 0x000fce0000010000 */
[----:B------:R4:W-:Y:S01]  /*9ad0*/  MUFU.EX2 R33, R133 ;  /* 0x0000008500217308 */ /* 0x0009e20000000800 */
[----:B------:R-:W-:-:S07]  /*9ae0*/  FADD.FTZ R209, R49, -R228 ;  /* 0x800000e431d17221 */ /* 0x000fce0000010000 */
[----:B------:R-:W1:Y:S01]  /*9af0*/  MUFU.EX2 R110, R110 ;  /* 0x0000006e006e7308 */ /* 0x000e620000000800 */
[----:B----4-:R-:W-:Y:S01]  /*9b00*/  FFMA.FTZ R133, -R235, R235, 1 ;  /* 0x3f800000eb857423 */ /* 0x010fe200000101eb */
[----:B------:R-:W-:-:S03]  /*9b10*/  FMUL.FTZ R49, R105, R40 ;  /* 0x0000002869317220 */ /* 0x000fc60000410000 */
[----:B------:R-:W-:-:S03]  /*9b20*/  FMUL.FTZ R133, R133, R37 ;  /* 0x0000002585857220 */ /* 0x000fc60000410000 */
[----:B------:R-:W4:Y:S01]  /*9b30*/  MUFU.EX2 R109, R109 ;  /* 0x0000006d006d7308 */ /* 0x000f220000000800 */
[--C-:B------:R-:W-:Y:S01]  /*9b40*/  FADD.FTZ R43, R43, -R212.reuse ;  /* 0x800000d42b2b7221 */ /* 0x100fe20000010000 */
[----:B------:R-:W-:-:S06]  /*9b50*/  FADD.FTZ R41, R41, -R212 ;  /* 0x800000d429297221 */ /* 0x000fcc0000010000 */
[----:B------:R1:W-:Y:S01]  /*9b60*/  MUFU.EX2 R37, R129 ;  /* 0x0000008100257308 */ /* 0x0003e20000000800 */
[----:B---3--:R-:W-:Y:S01]  /*9b70*/  FMUL.FTZ R36, R107, R36 ;  /* 0x000000246b247220 */ /* 0x008fe20000410000 */
[----:B--2---:R-:W-:Y:S01]  /*9b80*/  FADD.FTZ R212, R52, -R217 ;  /* 0x800000d934d47221 */ /* 0x004fe20000010000 */
[----:B------:R-:W-:Y:S02]  /*9b90*/  VIADD R227, R8, 0x10 ;  /* 0x0000001008e37836 */ /* 0x000fe40000000000 */
[----:B-1----:R-:W-:Y:S01]  /*9ba0*/  FADD.FTZ R129, R45, -R229 ;  /* 0x800000e52d817221 */ /* 0x002fe20000010000 */
[----:B------:R-:W-:Y:S01]  /*9bb0*/  FFMA.FTZ R45, -R231, R231, 1 ;  /* 0x3f800000e72d7423 */ /* 0x000fe200000101e7 */
[----:B------:R-:W-:Y:S01]  /*9bc0*/  FFMA.FTZ R226, -R226, R226, 1 ;  /* 0x3f800000e2e27423 */ /* 0x000fe200000101e2 */
[----:B------:R-:W-:Y:S02]  /*9bd0*/  FMUL.FTZ R52, R111, R43 ;  /* 0x0000002b6f347220 */ /* 0x000fe40000410000 */
[----:B------:R-:W-:Y:S01]  /*9be0*/  FMUL.FTZ R45, R45, R49 ;  /* 0x000000312d2d7220 */ /* 0x000fe20000410000 */
[----:B------:R-:W-:Y:S01]  /*9bf0*/  FFMA.FTZ R49, -R90, R90, 1 ;  /* 0x3f8000005a317423 */ /* 0x000fe2000001015a */
[--C-:B------:R-:W-:Y:S01]  /*9c00*/  FADD.FTZ R44, R44, -R213.reuse ;  /* 0x800000d52c2c7221 */ /* 0x100fe20000010000 */
[----:B------:R-:W-:Y:S01]  /*9c10*/  FFMA.FTZ R225, -R225, R225, 1 ;  /* 0x3f800000e1e17423 */ /* 0x000fe200000101e1 */
[----:B------:R-:W-:Y:S01]  /*9c20*/  FMUL.FTZ R221, R106, R221 ;  /* 0x000000dd6add7220 */ /* 0x000fe20000410000 */
[----:B------:R-:W-:Y:S01]  /*9c30*/  FADD.FTZ R46, R46, -R213 ;  /* 0x800000d52e2e7221 */ /* 0x000fe20000010000 */
[----:B------:R1:W2:Y:S01]  /*9c40*/  MUFU.EX2 R35, R131 ;  /* 0x0000008300237308 */ /* 0x0002a20000000800 */
[----:B------:R-:W-:Y:S01]  /*9c50*/  FMUL.FTZ R49, R49, R52 ;  /* 0x0000003431317220 */ /* 0x000fe20000410000 */
[----:B------:R-:W-:Y:S01]  /*9c60*/  FFMA.FTZ R52, -R237, R237, 1 ;  /* 0x3f800000ed347423 */ /* 0x000fe200000101ed */
[----:B------:R-:W-:Y:S01]  /*9c70*/  FMUL.FTZ R44, R110, R44 ;  /* 0x0000002c6e2c7220 */ /* 0x000fe20000410000 */
[----:B------:R-:W3:Y:S01]  /*9c80*/  SHFL.IDX PT, R227, R223, R227, 0x1f ;  /* 0x00001fe3dfe37589 */ /* 0x000ee200000e0000 */
[----:B------:R-:W-:Y:S01]  /*9c90*/  FFMA.FTZ R92, -R92, R92, 1 ;  /* 0x3f8000005c5c7423 */ /* 0x000fe2000001015c */
[----:B------:R-:W-:Y:S01]  /*9ca0*/  FFMA.FTZ R91, -R91, R91, 1 ;  /* 0x3f8000005b5b7423 */ /* 0x000fe2000001015b */
[----:B------:R-:W-:Y:S01]  /*9cb0*/  FMUL.FTZ R46, R14, R46 ;  /* 0x0000002e0e2e7220 */ /* 0x000fe20000410000 */
[----:B-1----:R-:W-:-:S02]  /*9cc0*/  FMUL.FTZ R131, R226, R36 ;  /* 0x00000024e2837220 */ /* 0x002fc40000410000 */
[----:B------:R1:W-:Y:S01]  /*9cd0*/  MUFU.EX2 R36, R130 ;  /* 0x0000008200247308 */ /* 0x0003e20000000800 */
[----:B----4-:R-:W-:Y:S01]  /*9ce0*/  FMUL.FTZ R129, R109, R129 ;  /* 0x000000816d817220 */ /* 0x010fe20000410000 */
[----:B------:R-:W4:Y:S01]  /*9cf0*/  SHFL.IDX PT, R223, R223, R234, 0x1f ;  /* 0x00001feadfdf7589 */ /* 0x000f2200000e0000 */
[----:B------:R-:W-:Y:S01]  /*9d00*/  FMUL.FTZ R52, R52, R44 ;  /* 0x0000002c34347220 */ /* 0x000fe20000410000 */
[----:B------:R-:W-:Y:S01]  /*9d10*/  FMUL.FTZ R44, R92, R46 ;  /* 0x0000002e5c2c7220 */ /* 0x000fe20000410000 */
[----:B-1----:R-:W-:Y:S01]  /*9d20*/  FMUL.FTZ R130, R225, R221 ;  /* 0x000000dde1827220 */ /* 0x002fe20000410000 */
[----:B------:R-:W-:Y:S02]  /*9d30*/  VIADD R221, R8, 0x8 ;  /* 0x0000000808dd7836 */ /* 0x000fe40000000000 */
[----:B------:R-:W-:-:S03]  /*9d40*/  FMUL.FTZ R46, R91, R129 ;  /* 0x000000815b2e7220 */ /* 0x000fc60000410000 */
[----:B------:R-:W1:Y:S01]  /*9d50*/  SHFL.IDX PT, R91, R17, R221, 0x1f ;  /* 0x00001fdd115b7589 */ /* 0x000e6200000e0000 */
[----:B------:R-:W-:Y:S01]  /*9d60*/  FFMA.FTZ R232, -R232, R232, 1 ;  /* 0x3f800000e8e87423 */ /* 0x000fe200000101e8 */
[----:B------:R-:W-:Y:S01]  /*9d70*/  FMUL.FTZ R41, R15, R41 ;  /* 0x000000290f297220 */ /* 0x000fe20000410000 */
[----:B------:R-:W-:Y:S01]  /*9d80*/  FADD.FTZ R47, R47, -R229 ;  /* 0x800000e52f2f7221 */ /* 0x000fe20000010000 */
[--C-:B---3--:R-:W-:Y:S01]  /*9d90*/  FADD.FTZ R48, R48, -R227.reuse ;  /* 0x800000e330307221 */ /* 0x108fe20000010000 */
[----:B------:R-:W-:Y:S01]  /*9da0*/  FADD.FTZ R50, R50, -R227 ;  /* 0x800000e332327221 */ /* 0x000fe20000010000 */
[----:B------:R-:W-:Y:S01]  /*9db0*/  FMUL.FTZ R43, R232, R41 ;  /* 0x00000029e82b7220 */ /* 0x000fe20000410000 */
[----:B------:R-:W-:Y:S01]  /*9dc0*/  FFMA.FTZ R236, -R236, R236, 1 ;  /* 0x3f800000ecec7423 */ /* 0x000fe200000101ec */
[----:B------:R-:W-:Y:S01]  /*9dd0*/  FFMA.FTZ R93, -R93, R93, 1 ;  /* 0x3f8000005d5d7423 */ /* 0x000fe2000001015d */
[----:B------:R-:W-:Y:S01]  /*9de0*/  FMUL.FTZ R47, R24, R47 ;  /* 0x0000002f182f7220 */ /* 0x000fe20000410000 */
[----:B------:R-:W-:Y:S01]  /*9df0*/  FMUL.FTZ R48, R25, R48 ;  /* 0x0000003019307220 */ /* 0x000fe20000410000 */
[----:B----4-:R-:W-:Y:S01]  /*9e00*/  FADD.FTZ R40, R53, -R223 ;  /* 0x800000df35287221 */ /* 0x010fe20000010000 */
[----:B------:R-:W-:Y:S01]  /*9e10*/  FFMA.FTZ R53, -R164, R164, 1 ;  /* 0x3f800000a4357423 */ /* 0x000fe200000101a4 */
[----:B------:R-:W-:Y:S01]  /*9e20*/  FMUL.FTZ R41, R26, R50 ;  /* 0x000000321a297220 */ /* 0x000fe20000410000 */
[----:B------:R-:W-:Y:S01]  /*9e30*/  FFMA.FTZ R94, -R94, R94, 1 ;  /* 0x3f8000005e5e7423 */ /* 0x000fe2000001015e */
[----:B------:R-:W-:Y:S01]  /*9e40*/  FMUL.FTZ R209, R27, R209 ;  /* 0x000000d11bd17220 */ /* 0x000fe20000410000 */
[----:B------:R-:W-:-:S02]  /*9e50*/  VIADD R225, R8, 0x4 ;  /* 0x0000000408e17836 */ /* 0x000fc40000000000 */
[----:B------:R-:W-:Y:S02]  /*9e60*/  VIADD R235, R8, 0x10 ;  /* 0x0000001008eb7836 */ /* 0x000fe40000000000 */
[----:B------:R-:W-:Y:S01]  /*9e70*/  FMUL.FTZ R53, R53, R47 ;  /* 0x0000002f35357220 */ /* 0x000fe20000410000 */
[----:B------:R-:W-:Y:S01]  /*9e80*/  FMUL.FTZ R50, R236, R48 ;  /* 0x00000030ec327220 */ /* 0x000fe20000410000 */
[----:B------:R-:W-:Y:S01]  /*9e90*/  FMUL.FTZ R47, R94, R41 ;  /* 0x000000295e2f7220 */ /* 0x000fe20000410000 */
[--C-:B-1----:R-:W-:Y:S01]  /*9ea0*/  FADD.FTZ R60, R60, -R91.reuse ;  /* 0x8000005b3c3c7221 */ /* 0x102fe20000010000 */
[----:B------:R-:W-:Y:S01]  /*9eb0*/  FADD.FTZ R62, R62, -R91 ;  /* 0x8000005b3e3e7221 */ /* 0x000fe20000010000 */
[----:B------:R-:W-:Y:S01]  /*9ec0*/  IADD3 R226, R8, 0xc, RZ ;  /* 0x0000000c08e27810 */ /* 0x000fe20007ffe0ff */
[----:B------:R-:W-:Y:S01]  /*9ed0*/  LDS R91, [R12+0x400] ;  /* 0x000400000c5b7984 */ /* 0x000fe20000000800 */
[----:B------:R-:W-:-:S03]  /*9ee0*/  FMUL.FTZ R48, R93, R209 ;  /* 0x000000d15d307220 */ /* 0x000fc60000410000 */
[----:B------:R-:W1:Y:S04]  /*9ef0*/  SHFL.IDX PT, R41, R17, R8, 0x1f ;  /* 0x00001f0811297589 */ /* 0x000e6800000e0000 */
[----:B------:R-:W3:Y:S04]  /*9f00*/  SHFL.IDX PT, R90, R17, R225, 0x1f ;  /* 0x00001fe1115a7589 */ /* 0x000ee800000e0000 */
[----:B------:R-:W4:Y:S04]  /*9f10*/  SHFL.IDX PT, R93, R17, R235, 0x1f ;  /* 0x00001feb115d7589 */ /* 0x000f2800000e0000 */
[----:B------:R-:W2:Y:S04]  /*9f20*/  SHFL.IDX PT, R129, R17, R233, 0x1f ;  /* 0x00001fe911817589 */ /* 0x000ea800000e0000 */
[----:B------:R-:W2:Y:S04]  /*9f30*/  SHFL.IDX PT, R92, R17, R230, 0x1f ;  /* 0x00001fe6115c7589 */ /* 0x000ea800000e0000 */
[----:B------:R-:W2:Y:S04]  /*9f40*/  SHFL.IDX PT, R209, R17, R226, 0x1f ;  /* 0x00001fe211d17589 */ /* 0x000ea800000e0000 */
[----:B------:R1:W2:Y:S01]  /*9f50*/  SHFL.IDX PT, R94, R17, R234, 0x1f ;  /* 0x00001fea115e7589 */ /* 0x0002a200000e0000 */
[----:B------:R-:W-:Y:S01]  /*9f60*/  FADD.FTZ R223, R55, -R223 ;  /* 0x800000df37df7221 */ /* 0x000fe20000010000 */
[----:B------:R-:W2:Y:S01]  /*9f70*/  MUFU.EX2 R127, R127 ;  /* 0x0000007f007f7308 */ /* 0x000ea20000000800 */
        /* <DEDUP_REMOVED lines=14> */
[----:B---3--:R-:W-:Y:S01]  /*a060*/  FADD.FTZ R57, R57, -R90 ;  /* 0x8000005a39397221 */ /* 0x008fe20000010000 */
[--C-:B----4-:R-:W-:Y:S01]  /*a070*/  FADD.FTZ R64, R64, -R93.reuse ;  /* 0x8000005d40407221 */ /* 0x110fe20000010000 */
[----:B------:R1:W-:Y:S01]  /*a080*/  MUFU.EX2 R17, R28 ;  /* 0x0000001c00117308 */ /* 0x0003e20000000800 */
[----:B------:R-:W-:Y:S01]  /*a090*/  FADD.FTZ R93, R66, -R93 ;  /* 0x8000005d425d7221 */ /* 0x000fe20000010000 */
[----:B--2---:R-:W-:Y:S01]  /*a0a0*/  FADD.FTZ R66, R65, -R129 ;  /* 0x8000008141427221 */ /* 0x004fe20000010000 */
[----:B------:R-:W-:Y:S01]  /*a0b0*/  FMUL.FTZ R42, R89, R42 ;  /* 0x0000002a592a7220 */ /* 0x000fe20000410000 */
[----:B------:R-:W-:Y:S01]  /*a0c0*/  FADD.FTZ R65, R68, -R92 ;  /* 0x8000005c44417221 */ /* 0x000fe20000010000 */
[----:B------:R-:W-:Y:S01]  /*a0d0*/  FFMA.FTZ R89, -R163, R163, 1 ;  /* 0x3f800000a3597423 */ /* 0x000fe200000101a3 */
[----:B------:R-:W-:Y:S01]  /*a0e0*/  FMUL.FTZ R51, R19, R51 ;  /* 0x0000003313337220 */ /* 0x000fe20000410000 */
[--C-:B------:R-:W-:Y:S01]  /*a0f0*/  FADD.FTZ R63, R63, -R209.reuse ;  /* 0x800000d13f3f7221 */ /* 0x100fe20000010000 */
        /* <DEDUP_REMOVED lines=23> */
[----:B------:R-:W3:Y:S01]  /*a270*/  MUFU.EX2 R124, R124 ;  /* 0x0000007c007c7308 */ /* 0x000ee20000000800 */
[----:B------:R-:W-:Y:S01]  /*a280*/  FMUL.FTZ R89, R89, R212 ;  /* 0x000000d459597220 */ /* 0x000fe20000410000 */
[----:B------:R-:W-:Y:S01]  /*a290*/  FADD.FTZ R61, R61, -R209 ;  /* 0x800000d13d3d7221 */ /* 0x000fe20000010000 */
[----:B------:R-:W-:Y:S01]  /*a2a0*/  FADD.FTZ R67, R67, -R129 ;  /* 0x8000008143437221 */ /* 0x000fe20000010000 */
[----:B------:R-:W-:Y:S01]  /*a2b0*/  FMUL.FTZ R57, R57, R63 ;  /* 0x0000003f39397220 */ /* 0x000fe20000410000 */
[----:B------:R-:W-:Y:S01]  /*a2c0*/  FMUL.FTZ R56, R56, R93 ;  /* 0x0000005d38387220 */ /* 0x000fe20000410000 */
[----:B------:R-:W1:Y:S01]  /*a2d0*/  SHFL.IDX PT, R62, R91, R221, 0x1f ;  /* 0x00001fdd5b3e7589 */ /* 0x000e6200000e0000 */
[----:B------:R-:W-:-:S03]  /*a2e0*/  FADD.FTZ R58, R58, -R41 ;  /* 0x800000293a3a7221 */ /* 0x000fc60000010000 */
[----:B------:R-:W-:Y:S01]  /*a2f0*/  SHFL.IDX PT, R212, R91, R8, 0x1f ;  /* 0x00001f085bd47589 */ /* 0x000fe200000e0000 */
[----:B------:R-:W1:Y:S03]  /*a300*/  MUFU.EX2 R126, R126 ;  /* 0x0000007e007e7308 */ /* 0x000e660000000800 */
[----:B------:R-:W-:Y:S04]  /*a310*/  SHFL.IDX PT, R63, R91, R225, 0x1f ;  /* 0x00001fe15b3f7589 */ /* 0x000fe800000e0000 */
[----:B------:R-:W-:Y:S04]  /*a320*/  SHFL.IDX PT, R112, R91, R226, 0x1f ;  /* 0x00001fe25b707589 */ /* 0x000fe800000e0000 */
[----:B------:R-:W-:Y:S04]  /*a330*/  SHFL.IDX PT, R209, R91, R235, 0x1f ;  /* 0x00001feb5bd17589 */ /* 0x000fe800000e0000 */
[----:B------:R-:W-:Y:S04]  /*a340*/  SHFL.IDX PT, R93, R91, R233, 0x1f ;  /* 0x00001fe95b5d7589 */ /* 0x000fe800000e0000 */
[----:B------:R-:W-:Y:S04]  /*a350*/  SHFL.IDX PT, R129, R91, R230, 0x1f ;  /* 0x00001fe65b817589 */ /* 0x000fe800000e0000 */
[----:B------:R-:W1:Y:S01]  /*a360*/  SHFL.IDX PT, R91, R91, R234, 0x1f ;  /* 0x00001fea5b5b7589 */ /* 0x000e6200000e0000 */
[----:B------:R-:W1:Y:S01]  /*a370*/  MUFU.EX2 R122, R122 ;  /* 0x0000007a007a7308 */ /* 0x000e620000000800 */
[----:B------:R-:W-:Y:S01]  /*a380*/  FFMA.FTZ R69, -R157, R157, 1 ;  /* 0x3f8000009d457423 */ /* 0x000fe2000001019d */
[----:B------:R-:W-:Y:S01]  /*a390*/  FMUL.FTZ R58, R23, R58 ;  /* 0x0000003a173a7220 */ /* 0x000fe20000410000 */
[----:B------:R1:W5:Y:S04]  /*a3a0*/  LDL.LU R163, [R1+0xe4] ;  /* 0x0000e40001a37983 */ /* 0x0003680000300800 */
[----:B------:R1:W5:Y:S01]  /*a3b0*/  LDL.LU R162, [R1+0xe0] ;  /* 0x0000e00001a27983 */ /* 0x0003620000300800 */
[----:B------:R-:W1:Y:S03]  /*a3c0*/  MUFU.EX2 R125, R125 ;  /* 0x0000007d007d7308 */ /* 0x000e660000000800 */
[----:B------:R1:W5:Y:S01]  /*a3d0*/  LDL.LU R161, [R1+0xdc] ;  /* 0x0000dc0001a17983 */ /* 0x0003620000300800 */
[----:B------:R-:W-:Y:S01]  /*a3e0*/  FMUL.FTZ R59, R33, R59 ;  /* 0x0000003b213b7220 */ /* 0x000fe20000410000 */
[----:B------:R-:W-:-:S02]  /*a3f0*/  FMUL.FTZ R69, R69, R58 ;  /* 0x0000003a45457220 */ /* 0x000fc40000410000 */
[----:B------:R1:W5:Y:S01]  /*a400*/  LDL.LU R160, [R1+0xd8] ;  /* 0x0000d80001a07983 */ /* 0x0003620000300800 */
[----:B------:R4:W-:Y:S01]  /*a410*/  MUFU.EX2 R41, R29 ;  /* 0x0000001d00297308 */ /* 0x0009e20000000800 */
[----:B------:R-:W-:Y:S02]  /*a420*/  FFMA.FTZ R58, -R150, R150, 1 ;  /* 0x3f800000963a7423 */ /* 0x000fe40000010196 */
[----:B------:R1:W5:Y:S01]  /*a430*/  LDL.LU R159, [R1+0xd4] ;  /* 0x0000d400019f7983 */ /* 0x0003620000300800 */
[----:B--2---:R-:W-:Y:S01]  /*a440*/  FMUL.FTZ R64, R128, R64 ;  /* 0x0000004080407220 */ /* 0x004fe20000410000 */
[----:B------:R-:W-:Y:S02]  /*a450*/  FADD.FTZ R92, R70, -R92 ;  /* 0x8000005c465c7221 */ /* 0x000fe40000010000 */
[----:B------:R2:W5:Y:S01]  /*a460*/  LDL.LU R158, [R1+0xd0] ;  /* 0x0000d000019e7983 */ /* 0x0005620000300800 */
[----:B----4-:R-:W-:-:S03]  /*a470*/  FFMA.FTZ R29, -R155, R155, 1 ;  /* 0x3f8000009b1d7423 */ /* 0x010fc6000001019b */
[----:B------:R2:W5:Y:S01]  /*a480*/  LDL.LU R157, [R1+0xcc] ;  /* 0x0000cc00019d7983 */ /* 0x0005620000300800 */
[----:B------:R-:W-:Y:S01]  /*a490*/  FFMA.FTZ R70, -R154, R154, 1 ;  /* 0x3f8000009a467423 */ /* 0x000fe2000001019a */
[----:B------:R4:W2:Y:S02]  /*a4a0*/  MUFU.EX2 R12, R31 ;  /* 0x0000001f000c7308 */ /* 0x0008a40000000800 */
[----:B------:R1:W5:Y:S01]  /*a4b0*/  LDL.LU R156, [R1+0xc8] ;  /* 0x0000c800019c7983 */ /* 0x0003620000300800 */
[----:B------:R-:W-:Y:S01]  /*a4c0*/  FMUL.FTZ R29, R29, R59 ;  /* 0x0000003b1d1d7220 */ /* 0x000fe20000410000 */
[----:B------:R-:W-:Y:S02]  /*a4d0*/  FMUL.FTZ R64, R58, R64 ;  /* 0x000000403a407220 */ /* 0x000fe40000410000 */
[----:B------:R1:W5:Y:S01]  /*a4e0*/  LDL.LU R155, [R1+0xc4] ;  /* 0x0000c400019b7983 */ /* 0x0003620000300800 */
[----:B------:R-:W-:Y:S01]  /*a4f0*/  FFMA.FTZ R59, -R149, R149, 1 ;  /* 0x3f800000953b7423 */ /* 0x000fe20000010195 */
[----:B------:R-:W-:Y:S01]  /*a500*/  FMUL.FTZ R66, R121, R66 ;  /* 0x0000004279427220 */ /* 0x000fe20000410000 */
[----:B----4-:R-:W-:Y:S01]  /*a510*/  FFMA.FTZ R31, -R152, R152, 1 ;  /* 0x3f800000981f7423 */ /* 0x010fe20000010198 */
[----:B------:R4:W5:Y:S01]  /*a520*/  LDL.LU R154, [R1+0xc0] ;  /* 0x0000c000019a7983 */ /* 0x0009620000300800 */
[----:B------:R-:W-:Y:S01]  /*a530*/  FFMA.FTZ R58, -R148, R148, 1 ;  /* 0x3f800000943a7423 */ /* 0x000fe20000010194 */
[----:B---3--:R-:W-:-:S02]  /*a540*/  FMUL.FTZ R67, R124, R67 ;  /* 0x000000437c437220 */ /* 0x008fc40000410000 */
[----:B------:R4:W5:Y:S01]  /*a550*/  LDL.LU R153, [R1+0xbc] ;  /* 0x0000bc0001997983 */ /* 0x0009620000300800 */
[----:B------:R-:W-:Y:S01]  /*a560*/  FMUL.FTZ R61, R36, R61 ;  /* 0x0000003d243d7220 */ /* 0x000fe20000410000 */
[----:B------:R-:W-:Y:S02]  /*a570*/  FMUL.FTZ R60, R34, R60 ;  /* 0x0000003c223c7220 */ /* 0x000fe40000410000 */
[----:B------:R4:W5:Y:S01]  /*a580*/  LDL.LU R152, [R1+0xb8] ;  /* 0x0000b80001987983 */ /* 0x0009620000300800 */
[----:B------:R-:W-:-:S03]  /*a590*/  FMUL.FTZ R59, R59, R66 ;  /* 0x000000423b3b7220 */ /* 0x000fc60000410000 */
[----:B------:R4:W5:Y:S01]  /*a5a0*/  LDL.LU R151, [R1+0xb4] ;  /* 0x0000b40001977983 */ /* 0x0009620000300800 */
[----:B------:R-:W-:Y:S01]  /*a5b0*/  FMUL.FTZ R58, R58, R67 ;  /* 0x000000433a3a7220 */ /* 0x000fe20000410000 */
[----:B------:R-:W-:Y:S02]  /*a5c0*/  FFMA.FTZ R66, -R147, R147, 1 ;  /* 0x3f80000093427423 */ /* 0x000fe40000010193 */
[----:B------:R4:W5:Y:S01]  /*a5d0*/  LDL.LU R150, [R1+0xb0] ;  /* 0x0000b00001967983 */ /* 0x0009620000300800 */
[----:B-1----:R-:W-:Y:S01]  /*a5e0*/  FMUL.FTZ R65, R126, R65 ;  /* 0x000000417e417220 */ /* 0x002fe20000410000 */
[----:B------:R-:W-:Y:S02]  /*a5f0*/  FMUL.FTZ R31, R31, R61 ;  /* 0x0000003d1f1f7220 */ /* 0x000fe40000410000 */
[----:B------:R4:W5:Y:S01]  /*a600*/  LDL.LU R149, [R1+0xac] ;  /* 0x0000ac0001957983 */ /* 0x0009620000300800 */
[----:B------:R-:W-:Y:S01]  /*a610*/  FFMA.FTZ R67, -R146, R146, 1 ;  /* 0x3f80000092437423 */ /* 0x000fe20000010192 */
[----:B------:R-:W-:-:S02]  /*a620*/  FMUL.FTZ R70, R70, R60 ;  /* 0x0000003c46467220 */ /* 0x000fc40000410000 */
[----:B------:R4:W5:Y:S01]  /*a630*/  LDL.LU R148, [R1+0xa8] ;  /* 0x0000a80001947983 */ /* 0x0009620000300800 */
[----:B------:R-:W-:Y:S01]  /*a640*/  FFMA.FTZ R61, -R145, R145, 1 ;  /* 0x3f800000913d7423 */ /* 0x000fe20000010191 */
[----:B------:R-:W-:Y:S02]  /*a650*/  FMUL.FTZ R90, R122, R90 ;  /* 0x0000005a7a5a7220 */ /* 0x000fe40000410000 */
[----:B------:R4:W5:Y:S01]  /*a660*/  LDL.LU R147, [R1+0xa4] ;  /* 0x0000a40001937983 */ /* 0x0009620000300800 */
[----:B------:R-:W-:Y:S01]  /*a670*/  FFMA.FTZ R60, -R144, R144, 1 ;  /* 0x3f800000903c7423 */ /* 0x000fe20000010190 */
[--C-:B------:R-:W-:Y:S01]  /*a680*/  FADD.FTZ R76, R76, -R62.reuse ;  /* 0x8000003e4c4c7221 */ /* 0x100fe20000010000 */
[----:B------:R-:W-:Y:S01]  /*a690*/  FADD.FTZ R78, R78, -R62 ;  /* 0x8000003e4e4e7221 */ /* 0x000fe20000010000 */
        /* <DEDUP_REMOVED lines=35> */
[----:B------:R-:W-:-:S03]  /*a8d0*/  FFMA.FTZ R212, -R2, R2, 1 ;  /* 0x3f80000002d47423 */ /* 0x000fc60000010102 */
[----:B------:R4:W5:Y:S04]  /*a8e0*/  LDL.LU R4, [R1+0x78] ;  /* 0x0000780001047983 */ /* 0x0009680000300800 */
[----:B------:R4:W5:Y:S04]  /*a8f0*/  LDL.LU R3, [R1+0x74] ;  /* 0x0000740001037983 */ /* 0x0009680000300800 */
[----:B------:R4:W5:Y:S04]  /*a900*/  LDL.LU R2, [R1+0x70] ;  /* 0x0000700001027983 */ /* 0x0009680000300800 */
[----:B------:R-:W3:Y:S01]  /*a910*/  LDL R213, [R1+0x54] ;  /* 0x0000540001d57983 */ /* 0x000ee20000100800 */
[----:B------:R-:W1:Y:S01]  /*a920*/  MUFU.EX2 R123, R123 ;  /* 0x0000007b007b7308 */ /* 0x000e620000000800 */
[----:B------:R-:W-:Y:S01]  /*a930*/  FADD.FTZ R73, R73, -R63 ;  /* 0x8000003f49497221 */ /* 0x000fe20000010000 */
[----:B------:R-:W-:-:S06]  /*a940*/  FMUL.FTZ R72, R17, R72 ;  /* 0x0000004811487220 */ /* 0x000fcc0000410000 */
[----:B------:R-:W4:Y:S01]  /*a950*/  MUFU.EX2 R205, R205 ;  /* 0x000000cd00cd7308 */ /* 0x000f220000000800 */
[----:B------:R-:W-:-:S07]  /*a960*/  FADD.FTZ R63, R75, -R63 ;  /* 0x8000003f4b3f7221 */ /* 0x000fce0000010000 */
[----:B------:R-:W4:Y:S08]  /*a970*/  MUFU.EX2 R204, R204 ;  /* 0x000000cc00cc7308 */ /* 0x000f300000000800 */
[----:B------:R-:W4:Y:S08]  /*a980*/  MUFU.EX2 R222, R222 ;  /* 0x000000de00de7308 */ /* 0x000f300000000800 */
[----:B------:R-:W4:Y:S08]  /*a990*/  MUFU.EX2 R139, R139 ;  /* 0x0000008b008b7308 */ /* 0x000f300000000800 */
[----:B------:R-:W4:Y:S08]  /*a9a0*/  MUFU.EX2 R224, R224 ;  /* 0x000000e000e07308 */ /* 0x000f300000000800 */
[----:B------:R-:W4:Y:S08]  /*a9b0*/  MUFU.EX2 R216, R216 ;  /* 0x000000d800d87308 */ /* 0x000f300000000800 */
[----:B------:R-:W4:Y:S08]  /*a9c0*/  MUFU.EX2 R211, R211 ;  /* 0x000000d300d37308 */ /* 0x000f300000000800 */
[----:B------:R-:W4:Y:S08]  /*a9d0*/  MUFU.EX2 R210, R210 ;  /* 0x000000d200d27308 */ /* 0x000f300000000800 */
[----:B------:R-:W4:Y:S08]  /*a9e0*/  MUFU.EX2 R220, R220 ;  /* 0x000000dc00dc7308 */ /* 0x000f300000000800 */
[----:B------:R-:W4:Y:S01]  /*a9f0*/  MUFU.EX2 R219, R219 ;  /* 0x000000db00db7308 */ /* 0x000f220000000800 */
[----:B------:R-:W-:-:S07]  /*aa00*/  FMUL.FTZ R62, R62, R72 ;  /* 0x000000483e3e7220 */ /* 0x000fce0000410000 */
[----:B------:R-:W4:Y:S08]  /*aa10*/  MUFU.EX2 R215, R215 ;  /* 0x000000d700d77308 */ /* 0x000f300000000800 */
[----:B------:R-:W4:Y:S01]  /*aa20*/  MUFU.EX2 R214, R214 ;  /* 0x000000d600d67308 */ /* 0x000f220000000800 */
[----:B------:R-:W-:Y:S01]  /*aa30*/  FMUL.FTZ R74, R40, R74 ;  /* 0x0000004a284a7220 */ /* 0x000fe20000410000 */
[----:B--2---:R-:W-:Y:S01]  /*aa40*/  FMUL.FTZ R72, R12, R63 ;  /* 0x0000003f0c487220 */ /* 0x004fe20000410000 */
[----:B------:R-:W-:-:S02]  /*aa50*/  F2FP.BF16.F32.PACK_AB R69, R29, R69 ;  /* 0x000000451d45723e */ /* 0x000fc400000010ff */
[----:B------:R-:W-:Y:S01]  /*aa60*/  FMUL.FTZ R63, R65, R74 ;  /* 0x0000004a413f7220 */ /* 0x000fe20000410000 */
[----:B------:R-:W-:Y:S01]  /*aa70*/  FMUL.FTZ R90, R90, R72 ;  /* 0x000000485a5a7220 */ /* 0x000fe20000410000 */
[----:B------:R-:W-:Y:S01]  /*aa80*/  FFMA.FTZ R72, -R115, R115, 1 ;  /* 0x3f80000073487423 */ /* 0x000fe20000010173 */
[----:B------:R-:W-:Y:S01]  /*aa90*/  FFMA.FTZ R65, -R116, R116, 1 ;  /* 0x3f80000074417423 */ /* 0x000fe20000010174 */
[----:B-1----:R-:W-:Y:S01]  /*aaa0*/  FMUL.FTZ R92, R123, R92 ;  /* 0x0000005c7b5c7220 */ /* 0x002fe20000410000 */
[----:B------:R-:W-:Y:S01]  /*aab0*/  FFMA.FTZ R115, -R117, R117, 1 ;  /* 0x3f80000075737423 */ /* 0x000fe20000010175 */
[----:B------:R-:W-:Y:S01]  /*aac0*/  FFMA.FTZ R116, -R120, R120, 1 ;  /* 0x3f80000078747423 */ /* 0x000fe20000010178 */
[----:B----4-:R-:W-:Y:S01]  /*aad0*/  FMUL.FTZ R86, R205, R86 ;  /* 0x00000056cd567220 */ /* 0x010fe20000410000 */
        /* <DEDUP_REMOVED lines=208> */
.L_x_1892:
        /* <DEDUP_REMOVED lines=68> */
.L_x_1893:
        /* <DEDUP_REMOVED lines=12> */
.L_x_1883:
[----:B------:R-:W-:-:S06]  /*bce0*/  UISETP.GE.AND UP0, UPT, UR43, UR42, UPT ;  /* 0x0000002a2b00728c */ /* 0x000fcc000bf06270 */
[----:B------:R-:W-:-:S13]  /*bcf0*/  PLOP3.LUT P0, PT, PT, PT, UP0, 0x80, 0x0 ;  /* 0x000000000000781c */ /* 0x000fda0003f0f008 */
[----:B------:R-:W-:Y:S05]  /*bd00*/  @P0 BRA `(.L_x_1895) ;  /* 0x0000005800000947 */ /* 0x000fea0003800000 */
[----:B------:R-:W2:Y:S01]  /*bd10*/  LDL.LU R21, [R1+0x48] ;  /* 0x0000480001157983 */ /* 0x000ea20000300800 */
[----:B------:R-:W3:Y:S01]  /*bd20*/  S2UR UR4, SR_CTAID.X ;  /* 0x00000000000479c3 */ /* 0x000ee20000002500 */
[----:B------:R-:W-:Y:S01]  /*bd30*/  MOV R19, 0x40000040 ;  /* 0x4000004000137802 */ /* 0x000fe20000000f00 */
[----:B------:R-:W4:Y:S01]  /*bd40*/  S2R R6, SR_TID.X ;  /* 0x0000000000067919 */ /* 0x000f220000002100 */
[----:B------:R-:W5:Y:S01]  /*bd50*/  S2R R5, SR_TID.X ;  /* 0x0000000000057919 */ /* 0x000f620000002100 */
[----:B---3--:R-:W-:Y:S01]  /*bd60*/  UIMAD UR4, UR4, -0x80, UR40 ;  /* 0xffffff80040478a4 */ /* 0x008fe2000f8e0228 */
[----:B----4-:R-:W-:Y:S01]  /*bd70*/  VIADD R9, R6, 0xffffff80 ;  /* 0xffffff8006097836 */ /* 0x010fe20000000000 */
[----:B-----5:R-:W-:-:S04]  /*bd80*/  IADD3 R5, R5, -0x80, RZ ;  /* 0xffffff8005057810 */ /* 0x020fc80007ffe0ff */
[----:B------:R-:W-:Y:S02]  /*bd90*/  SHF.R.S32.HI R8, RZ, 0x1f, R9 ;  /* 0x0000001fff087819 */ /* 0x000fe40000011409 */
[----:B------:R-:W-:Y:S02]  /*bda0*/  SHF.R.S32.HI R6, RZ, 0x1f, R5 ;  /* 0x0000001fff067819 */ /* 0x000fe40000011405 */
[----:B------:R-:W-:Y:S02]  /*bdb0*/  LEA.HI R11, R8, R9, RZ, 0x7 ;  /* 0x00000009080b7211 */ /* 0x000fe400078f38ff */
[----:B------:R-:W-:Y:S02]  /*bdc0*/  LEA.HI R7, R6, R5, RZ, 0x5 ;  /* 0x0000000506077211 */ /* 0x000fe400078f28ff */
[----:B------:R-:W-:Y:S02]  /*bdd0*/  LOP3.LUT R10, R11, 0xffffff80, RZ, 0xc0, !PT ;  /* 0xffffff800b0a7812 */ /* 0x000fe400078ec0ff */
[----:B------:R-:W-:-:S02]  /*bde0*/  LOP3.LUT R8, R7, 0xffffffe0, RZ, 0xc0, !PT ;  /* 0xffffffe007087812 */ /* 0x000fc400078ec0ff */
[----:B------:R-:W-:Y:S01]  /*bdf0*/  LEA.HI R6, R6, R5, RZ, 0x2 ;  /* 0x0000000506067211 */ /* 0x000fe200078f10ff */
[----:B------:R-:W-:Y:S01]  /*be00*/  IMAD.IADD R9, R9, 0x1, -R10 ;  /* 0x0000000109097824 */ /* 0x000fe200078e0a0a */
[----:B------:R-:W-:Y:S01]  /*be10*/  SHF.R.S32.HI R22, RZ, 0x7, R11 ;  /* 0x00000007ff167819 */ /* 0x000fe2000001140b */
[C---:B------:R-:W-:Y:S01]  /*be20*/  IMAD.IADD R8, R5.reuse, 0x1, -R8 ;  /* 0x0000000105087824 */ /* 0x040fe200078e0a08 */
[----:B------:R-:W-:Y:S02]  /*be30*/  LOP3.LUT R6, R6, 0xfffffffc, RZ, 0xc0, !PT ;  /* 0xfffffffc06067812 */ /* 0x000fe400078ec0ff */
[----:B------:R-:W-:Y:S02]  /*be40*/  SHF.R.S32.HI R12, RZ, 0x1f, R9 ;  /* 0x0000001fff0c7819 */ /* 0x000fe40000011409 */
[----:B------:R-:W-:Y:S02]  /*be50*/  SHF.R.S32.HI R7, RZ, 0x1f, R8 ;  /* 0x0000001fff077819 */ /* 0x000fe40000011408 */
[----:B------:R-:W-:-:S02]  /*be60*/  IADD3 R10, R5, -R6, RZ ;  /* 0x80000006050a7210 */ /* 0x000fc40007ffe0ff */
[CC--:B------:R-:W-:Y:S02]  /*be70*/  LEA.HI R6, R12.reuse, R9.reuse, RZ, 0x2 ;  /* 0x000000090c067211 */ /* 0x0c0fe400078f10ff */
[----:B------:R-:W-:Y:S02]  /*be80*/  LEA.HI R5, R7, R8, RZ, 0x3 ;  /* 0x0000000807057211 */ /* 0x000fe400078f18ff */
[----:B------:R-:W-:Y:S02]  /*be90*/  LEA.HI R13, R12, R9, RZ, 0x5 ;  /* 0x000000090c0d7211 */ /* 0x000fe400078f28ff */
[--C-:B------:R-:W-:Y:S02]  /*bea0*/  SHF.R.S32.HI R9, RZ, 0x2, R6.reuse ;  /* 0x00000002ff097819 */ /* 0x100fe40000011406 */
[----:B------:R-:W-:Y:S02]  /*beb0*/  SHF.R.S32.HI R12, RZ, 0x1f, R6 ;  /* 0x0000001fff0c7819 */ /* 0x000fe40000011406 */
[----:B------:R-:W-:-:S02]  /*bec0*/  SHF.R.S32.HI R6, RZ, 0x3, R5 ;  /* 0x00000003ff067819 */ /* 0x000fc40000011405 */
[----:B------:R-:W-:Y:S02]  /*bed0*/  SHF.R.S32.HI R5, RZ, 0x1f, R5 ;  /* 0x0000001fff057819 */ /* 0x000fe40000011405 */
[----:B------:R-:W-:Y:S02]  /*bee0*/  LEA.HI R7, R7, R8, RZ, 0x2 ;  /* 0x0000000807077211 */ /* 0x000fe400078f10ff */
[----:B------:R-:W-:Y:S02]  /*bef0*/  LEA.HI R5, R5, R6, RZ, 0x4 ;  /* 0x0000000605057211 */ /* 0x000fe400078f20ff */
[----:B------:R-:W-:Y:S02]  /*bf00*/  SHF.R.S32.HI R8, RZ, 0x2, R7 ;  /* 0x00000002ff087819 */ /* 0x000fe40000011407 */
[----:B------:R-:W-:Y:S02]  /*bf10*/  LEA.HI R12, R12, R9, RZ, 0x3 ;  /* 0x000000090c0c7211 */ /* 0x000fe400078f18ff */
[----:B------:R-:W-:-:S02]  /*bf20*/  LOP3.LUT R5, R5, 0x1ffffff0, RZ, 0xc0, !PT ;  /* 0x1ffffff005057812 */ /* 0x000fc400078ec0ff */
[----:B------:R-:W-:Y:S02]  /*bf30*/  LEA.HI R7, R7, R8, RZ, 0x1 ;  /* 0x0000000807077211 */ /* 0x000fe400078f08ff */
[----:B------:R-:W-:Y:S02]  /*bf40*/  LEA.HI R11, R22, R22, RZ, 0x1 ;  /* 0x00000016160b7211 */ /* 0x000fe400078f08ff */
[----:B------:R-:W-:Y:S02]  /*bf50*/  LOP3.LUT R12, R12, 0xfffffff8, RZ, 0xc0, !PT ;  /* 0xfffffff80c0c7812 */ /* 0x000fe400078ec0ff */
[----:B------:R-:W-:Y:S01]  /*bf60*/  IADD3 R6, R6, -R5, RZ ;  /* 0x8000000506067210 */ /* 0x000fe20007ffe0ff */
[----:B------:R-:W-:Y:S01]  /*bf70*/  VIADD R5, R8, 0x8 ;  /* 0x0000000808057836 */ /* 0x000fe20000000000 */
[----:B------:R-:W-:Y:S01]  /*bf80*/  LOP3.LUT R7, R7, 0xfffffffe, RZ, 0xc0, !PT ;  /* 0xfffffffe07077812 */ /* 0x000fe200078ec0ff */
[----:B------:R-:W-:Y:S01]  /*bf90*/  IMAD.IADD R12, R9, 0x1, -R12 ;  /* 0x00000001090c7824 */ /* 0x000fe200078e0a0c */
[----:B------:R-:W-:-:S02]  /*bfa0*/  LOP3.LUT R11, R11, 0x3fffffe, RZ, 0xc0, !PT ;  /* 0x03fffffe0b0b7812 */ /* 0x000fc400078ec0ff */
[----:B------:R-:W-:Y:S02]  /*bfb0*/  SHF.R.S32.HI R15, RZ, 0x5, R13 ;  /* 0x00000005ff0f7819 */ /* 0x000fe4000001140d */
[----:B------:R-:W-:Y:S01]  /*bfc0*/  IADD3 R7, R8, -R7, RZ ;  /* 0x8000000708077210 */ /* 0x000fe20007ffe0ff */
[----:B------:R-:W-:Y:S01]  /*bfd0*/  IMAD.IADD R22, R22, 0x1, -R11 ;  /* 0x0000000116167824 */ /* 0x000fe200078e0a0b */
[----:B------:R-:W-:Y:S01]  /*bfe0*/  LEA.HI R9, R5, R5, RZ, 0x1 ;  /* 0x0000000505097211 */ /* 0x000fe200078f08ff */
[----:B------:R-:W-:Y:S01]  /*bff0*/  IMAD R17, R15, 0x10, R12 ;  /* 0x000000100f117824 */ /* 0x000fe200078e020c */
[C---:B------:R-:W-:Y:S01]  /*c000*/  IADD3 R15, R8.reuse, 0x18, RZ ;  /* 0x00000018080f7810 */ /* 0x040fe20007ffe0ff */
[----:B------:R-:W-:Y:S01]  /*c010*/  VIADD R11, R8, 0x10 ;  /* 0x00000010080b7836 */ /* 0x000fe20000000000 */
[----:B------:R-:W-:Y:S01]  /*c020*/  LOP3.LUT R12, R9, 0xfffffffe, RZ, 0xc0, !PT ;  /* 0xfffffffe090c7812 */ /* 0x000fe200078ec0ff */
[----:B------:R-:W-:Y:S02]  /*c030*/  IMAD R6, R6, 0x8, R7 ;  /* 0x0000000806067824 */ /* 0x000fe400078e0207 */
[----:B------:R-:W-:Y:S01]  /*c040*/  IMAD R17, R22, 0x40, R17 ;  /* 0x0000004016117824 */ /* 0x000fe200078e0211 */
[----:B------:R-:W-:Y:S01]  /*c050*/  LEA.HI R13, R11, R11, RZ, 0x1 ;  /* 0x0000000b0b0d7211 */ /* 0x000fe200078f08ff */
[----:B------:R-:W-:Y:S01]  /*c060*/  IMAD.IADD R12, R5, 0x1, -R12 ;  /* 0x00000001050c7824 */ /* 0x000fe200078e0a0c */
[----:B------:R3:W-:Y:S01]  /*c070*/  STL [R1+0x64], R6 ;  /* 0x0000640601007387 */ /* 0x0007e20000100800 */
[----:B------:R-:W-:-:S02]  /*c080*/  SHF.R.S32.HI R5, RZ, 0x1, R9 ;  /* 0x00000001ff057819 */ /* 0x000fc40000011409 */
[--C-:B------:R-:W-:Y:S02]  /*c090*/  SHF.R.S32.HI R7, RZ, 0x1, R13.reuse ;  /* 0x00000001ff077819 */ /* 0x100fe4000001140d */
[----:B------:R-:W-:Y:S02]  /*c0a0*/  SHF.R.S32.HI R8, RZ, 0x1f, R13 ;  /* 0x0000001fff087819 */ /* 0x000fe4000001140d */
[----:B------:R-:W-:Y:S01]  /*c0b0*/  LOP3.LUT R14, R13, 0xfffffffe, RZ, 0xc0, !PT ;  /* 0xfffffffe0d0e7812 */ /* 0x000fe200078ec0ff */
[----:B------:R-:W-:Y:S01]  /*c0c0*/  IMAD.MOV.U32 R13, RZ, RZ, 0x40000040 ;  /* 0x40000040ff0d7424 */ /* 0x000fe200078e00ff */
[----:B------:R-:W-:Y:S02]  /*c0d0*/  LEA.HI R8, R8, R7, RZ, 0x4 ;  /* 0x0000000708087211 */ /* 0x000fe400078f20ff */
[----:B---3--:R-:W-:Y:S01]  /*c0e0*/  SHF.R.S32.HI R6, RZ, 0x1f, R9 ;  /* 0x0000001fff067819 */ /* 0x008fe20000011409 */
[----:B------:R-:W-:Y:S01]  /*c0f0*/  IMAD.IADD R14, R11, 0x1, -R14 ;  /* 0x000000010b0e7824 */ /* 0x000fe200078e0a0e */
[----:B------:R-:W-:-:S02]  /*c100*/  LEA.HI R11, R15, R15, RZ, 0x1 ;  /* 0x0000000f0f0b7211 */ /* 0x000fc400078f08ff */
[----:B------:R-:W-:Y:S02]  /*c110*/  LEA.HI R6, R6, R5, RZ, 0x4 ;  /* 0x0000000506067211 */ /* 0x000fe400078f20ff */
[----:B------:R-:W-:Y:S02]  /*c120*/  LOP3.LUT R8, R8, 0x1ffffff0, RZ, 0xc0, !PT ;  /* 0x1ffffff008087812 */ /* 0x000fe400078ec0ff */
[----:B------:R-:W-:Y:S02]  /*c130*/  LOP3.LUT R6, R6, 0x1ffffff0, RZ, 0xc0, !PT ;  /* 0x1ffffff006067812 */ /* 0x000fe400078ec0ff */
[--C-:B------:R-:W-:Y:S02]  /*c140*/  SHF.R.S32.HI R9, RZ, 0x1, R11.reuse ;  /* 0x00000001ff097819 */ /* 0x100fe4000001140b */
[----:B------:R-:W-:Y:S01]  /*c150*/  SHF.R.S32.HI R20, RZ, 0x1f, R11 ;  /* 0x0000001fff147819 */ /* 0x000fe2000001140b */
[----:B------:R-:W-:Y:S01]  /*c160*/  IMAD.IADD R5, R5, 0x1, -R6 ;  /* 0x0000000105057824 */ /* 0x000fe200078e0a06 */
[----:B------:R-:W-:-:S02]  /*c170*/  IADD3 R7, R7, -R8, RZ ;  /* 0x8000000807077210 */ /* 0x000fc40007ffe0ff */
[----:B------:R-:W-:Y:S01]  /*c180*/  LEA.HI R20, R20, R9, RZ, 0x4 ;  /* 0x0000000914147211 */ /* 0x000fe200078f20ff */
[----:B------:R-:W-:Y:S01]  /*c190*/  IMAD R6, R5, 0x8, R12 ;  /* 0x0000000805067824 */ /* 0x000fe200078e020c */
[----:B-1----:R-:W-:Y:S01]  /*c1a0*/  LOP3.LUT R18, R11, 0xfffffffe, RZ, 0xc0, !PT ;  /* 0xfffffffe0b127812 */ /* 0x002fe200078ec0ff */
[----:B------:R-:W-:Y:S01]  /*c1b0*/  IMAD R7, R7, 0x8, R14 ;  /* 0x0000000807077824 */ /* 0x000fe200078e020e */
[----:B------:R-:W-:Y:S01]  /*c1c0*/  LOP3.LUT R20, R20, 0x1ffffff0, RZ, 0xc0, !PT ;  /* 0x1ffffff014147812 */ /* 0x000fe200078ec0ff */
[----:B------:R-:W1:Y:S01]  /*c1d0*/  S2R R8, SR_CTAID.X ;  /* 0x0000000000087919 */ /* 0x000e620000002500 */
[----:B------:R-:W-:Y:S01]  /*c1e0*/  IADD3 R18, R15, -R18, RZ ;  /* 0x800000120f127210 */ /* 0x000fe20007ffe0ff */
[----:B------:R-:W-:Y:S01]  /*c1f0*/  IMAD.MOV.U32 R15, RZ, RZ, 0x40000040 ;  /* 0x40000040ff0f7424 */ /* 0x000fe200078e00ff */
[----:B------:R3:W-:Y:S01]  /*c200*/  STL [R1+0x60], R6 ;  /* 0x0000600601007387 */ /* 0x0007e20000100800 */
[----:B------:R-:W-:-:S03]  /*c210*/  IMAD.IADD R9, R9, 0x1, -R20 ;  /* 0x0000000109097824 */ /* 0x000fc600078e0a14 */
[----:B------:R4:W-:Y:S01]  /*c220*/  STL [R1+0x5c], R7 ;  /* 0x00005c0701007387 */ /* 0x0009e20000100800 */
[----:B------:R-:W-:-:S05]  /*c230*/  IMAD R9, R9, 0x8, R18 ;  /* 0x0000000809097824 */ /* 0x000fca00078e0212 */
[----:B------:R5:W-:Y:S01]  /*c240*/  STL [R1+0x58], R9 ;  /* 0x0000580901007387 */ /* 0x000be20000100800 */
[----:B-1----:R-:W-:Y:S01]  /*c250*/  IMAD R8, R8, -0x80, -R17 ;  /* 0xffffff8008087824 */ /* 0x002fe200078e0a11 */
[----:B--2---:R-:W-:-:S04]  /*c260*/  LEA R5, R21, R16, 0xd ;  /* 0x0000001015057211 */ /* 0x004fc800078e68ff */
[C---:B---3--:R-:W-:Y:S01]  /*c270*/  IADD3 R6, R5.reuse, 0x4000, RZ ;  /* 0x0000400005067810 */ /* 0x048fe20007ffe0ff */
[----:B----4-:R-:W-:Y:S01]  /*c280*/  VIADD R7, R5, 0x20c00 ;  /* 0x00020c0005077836 */ /* 0x010fe20000000000 */
[----:B------:R-:W-:Y:S02]  /*c290*/  SHF.R.U32.HI R5, RZ, 0x4, R5 ;  /* 0x00000004ff057819 */ /* 0x000fe40000011605 */
[----:B------:R-:W-:Y:S02]  /*c2a0*/  SHF.R.U32.HI R6, RZ, 0x4, R6 ;  /* 0x00000004ff067819 */ /* 0x000fe40000011606 */
[----:B------:R-:W-:Y:S02]  /*c2b0*/  SHF.R.U32.HI R7, RZ, 0x4, R7 ;  /* 0x00000004ff077819 */ /* 0x000fe40000011607 */
[----:B------:R-:W-:Y:S02]  /*c2c0*/  LOP3.LUT R6, R6, 0x3fff, RZ, 0xc0, !PT ;  /* 0x00003fff06067812 */ /* 0x000fe400078ec0ff */
[----:B------:R-:W-:-:S02]  /*c2d0*/  LOP3.LUT R5, R5, 0x3fff, RZ, 0xc0, !PT ;  /* 0x00003fff05057812 */ /* 0x000fc400078ec0ff */
[----:B------:R-:W-:Y:S02]  /*c2e0*/  LOP3.LUT R7, R7, 0x3fff, RZ, 0xc0, !PT ;  /* 0x00003fff07077812 */ /* 0x000fe400078ec0ff */
[----:B------:R-:W-:Y:S02]  /*c2f0*/  LOP3.LUT R6, R6, 0x10000, RZ, 0xfc, !PT ;  /* 0x0001000006067812 */ /* 0x000fe400078efcff */
[----:B-----5:R-:W-:Y:S02]  /*c300*/  LOP3.LUT R9, R5, 0x10000, RZ, 0xfc, !PT ;  /* 0x0001000005097812 */ /* 0x020fe400078efcff */
[----:B------:R-:W-:Y:S01]  /*c310*/  LOP3.LUT R5, R7, 0x10000, RZ, 0xfc, !PT ;  /* 0x0001000007057812 */ /* 0x000fe200078efcff */
[C---:B------:R-:W-:Y:S01]  /*c320*/  VIADD R12, R6.reuse, 0x6 ;  /* 0x00000006060c7836 */ /* 0x040fe20000000000 */
[C---:B------:R-:W-:Y:S01]  /*c330*/  IADD3 R14, R6.reuse, 0x4, RZ ;  /* 0x00000004060e7810 */ /* 0x040fe20007ffe0ff */
[----:B------:R-:W-:Y:S01]  /*c340*/  VIADD R18, R6, 0x2 ;  /* 0x0000000206127836 */ /* 0x000fe20000000000 */
[----:B------:R1:W-:Y:S01]  /*c350*/  STL [R1+0x34], R6 ;  /* 0x0000340601007387 */ /* 0x0003e20000100800 */
[----:B------:R-:W-:-:S02]  /*c360*/  IADD3 R7, R10, 0x8, RZ ;  /* 0x000000080a077810 */ /* 0x000fc40007ffe0ff */
[----:B------:R-:W-:Y:S01]  /*c370*/  IADD3 R7, R10, 0x14, RZ ;  /* 0x000000140a077810 */ /* 0x000fe20007ffe0ff */
[----:B------:R2:W-:Y:S01]  /*c380*/  STL [R1+0x50], R5 ;  /* 0x0000500501007387 */ /* 0x0005e20000100800 */
[----:B------:R-:W-:-:S03]  /*c390*/  IADD3 R7, -R17, UR4, RZ ;  /* 0x0000000411077c10 */ /* 0x000fc6000fffe1ff */
[----:B------:R3:W-:Y:S01]  /*c3a0*/  STL.64 [R1+0x38], R12 ;  /* 0x0000380c01007387 */ /* 0x0007e20000100a00 */
[----:B-1----:R-:W-:-:S03]  /*c3b0*/  VIADD R6, R10, 0xc ;  /* 0x0000000c0a067836 */ /* 0x002fc60000000000 */
[----:B------:R3:W-:Y:S01]  /*c3c0*/  STL.64 [R1+0x48], R18 ;  /* 0x0000481201007387 */ /* 0x0007e20000100a00 */
[C---:B------:R-:W-:Y:S02]  /*c3d0*/  VIADD R6, R10.reuse, 0x18 ;  /* 0x000000180a067836 */ /* 0x040fe40000000000 */
[C---:B--2---:R-:W-:Y:S01]  /*c3e0*/  VIADD R5, R10.reuse, 0x4 ;  /* 0x000000040a057836 */ /* 0x044fe20000000000 */
[----:B------:R3:W-:Y:S01]  /*c3f0*/  STL.64 [R1+0x40], R14 ;  /* 0x0000400e01007387 */ /* 0x0007e20000100a00 */
[C---:B------:R-:W-:Y:S02]  /*c400*/  VIADD R5, R10.reuse, 0x10 ;  /* 0x000000100a057836 */ /* 0x040fe40000000000 */
[----:B------:R-:W-:-:S07]  /*c410*/  VIADD R5, R10, 0x1c ;  /* 0x0000001c0a057836 */ /* 0x000fce0000000000 */
.L_x_1906:
[----:B------:R-:W-:-:S04]  /*c420*/  MOV R5, UR36 ;  /* 0x0000002400057c02 */ /* 0x000fc80008000f00 */
[----:B------:R-:W-:-:S04]  /*c430*/  LOP3.LUT R5, R5, 0x1, RZ, 0xfc, !PT ;  /* 0x0000000105057812 */ /* 0x000fc800078efcff */
[----:B------:R-:W-:-:S13]  /*c440*/  ISETP.NE.AND P6, PT, R5, 0x3, PT ;  /* 0x000000030500780c */ /* 0x000fda0003fc5270 */
[----:B------:R-:W-:Y:S05]  /*c450*/  @!P6 BRA `(.L_x_1896) ;  /* 0x000000000004e947 */ /* 0x000fea0003800000 */
[----:B------:R-:W-:Y:S01]  /*c460*/  BPT.TRAP 0x1 ;  /* 0x000000040000795c */ /* 0x000fe20000300000 */
.L_x_1896:
[----:B------:R-:W-:Y:S01]  /*c470*/  IMAD R6, R0, 0x8, R16 ;  /* 0x0000000800067824 */ /* 0x000fe200078e0210 */
[----:B------:R-:W-:-:S04]  /*c480*/  SHF.L.U32 R21, R4, 0x1f, RZ ;  /* 0x0000001f04157819 */ /* 0x000fc800000006ff */
[----:B------:R1:W2:Y:S01]  /*c490*/  SYNCS.PHASECHK.TRANS64.TRYWAIT P0, [R6+URZ+0x30c10], R21 ;  /* 0x030c1015060075a7 */ /* 0x0002a2000800017f */
[----:B------:R-:W-:Y:S05]  /*c4a0*/  @!P6 BRA `(.L_x_1897) ;  /* 0x000000000004e947 */ /* 0x000fea0003800000 */
[----:B------:R-:W-:Y:S01]  /*c4b0*/  BPT.TRAP 0x1 ;  /* 0x000000040000795c */ /* 0x000fe20000300000 */
.L_x_1897:
[----:B------:R-:W-:-:S05]  /*c4c0*/  VIADD R5, R16, 0x10000 ;  /* 0x0001000010057836 */ /* 0x000fca0000000000 */
[----:B------:R-:W-:-:S04]  /*c4d0*/  SHF.R.U32.HI R5, RZ, 0x4, R5 ;  /* 0x00000004ff057819 */ /* 0x000fc80000011605 */
[----:B------:R-:W-:-:S04]  /*c4e0*/  LOP3.LUT R5, R5, 0x3fff, RZ, 0xc0, !PT ;  /* 0x00003fff05057812 */ /* 0x000fc800078ec0ff */
[----:B------:R-:W-:Y:S01]  /*c4f0*/  LOP3.LUT R11, R5, 0x10000, RZ, 0xfc, !PT ;  /* 0x00010000050b7812 */ /* 0x000fe200078efcff */
[----:B--2---:R-:W-:Y:S06]  /*c500*/  @P0 BRA `(.L_x_1898) ;  /* 0x0000000000080947 */ /* 0x004fec0003800000 */
[----:B------:R-:W2:Y:S02]  /*c510*/  SYNCS.PHASECHK.TRANS64.TRYWAIT P0, [R6+URZ+0x30c10], R21 ;  /* 0x030c1015060075a7 */ /* 0x000ea4000800017f */
[----:B--2---:R-:W-:Y:S05]  /*c520*/  @!P0 BRA `(.L_x_1899) ;  /* 0x000000b8006c8947 */ /* 0x004fea0003800000 */
.L_x_1898:
[----:B------:R-:W-:Y:S01]  /*c530*/  LEA R11, R0, R11, 0xa ;  /* 0x0000000b000b7211 */ /* 0x000fe200078e50ff */
[----:B------:R-:W-:Y:S05]  /*c540*/  WARPSYNC.ALL ;  /* 0x0000000000007948 */ /* 0x000fea0003800000 */
[----:B------:R-:W-:Y:S01]  /*c550*/  R2UR UR4, R9 ;  /* 0x00000000090472ca */ /* 0x000fe200000e0000 */
[----:B---3--:R-:W3:Y:S01]  /*c560*/  LDL R18, [R1+0x64] ;  /* 0x0000640001127983 */ /* 0x008ee20000100800 */
        /* <DEDUP_REMOVED lines=9> */
[----:B------:R-:W-:Y:S01]  /*c600*/  UIADD3 UR4, UR6, 0x2, URZ ;  /* 0x0000000206047890 */ /* 0x000fe2000fffe03f */
[----:B------:R-:W-:Y:S01]  /*c610*/  IMAD.MOV.U32 R13, RZ, RZ, 0x40000040 ;  /* 0x40000040ff0d7424 */ /* 0x000fe200078e00ff */
[----:B------:R-:W-:Y:S01]  /*c620*/  UMOV UR11, 0x40000040 ;  /* 0x40000040000b7882 */ /* 0x000fe20000000000 */
[----:B------:R-:W-:Y:S01]  /*c630*/  UMOV UR7, 0x40000040 ;  /* 0x4000004000077882 */ /* 0x000fe20000000000 */
[----:B------:R-:W-:-:S02]  /*c640*/  R2UR UR8, R12 ;  /* 0x000000000c0872ca */ /* 0x000fc400000e0000 */
[----:B------:R-:W-:Y:S01]  /*c650*/  R2UR UR9, R13 ;  /* 0x000000000d0972ca */ /* 0x000fe200000e0000 */
[----:B------:R-:W-:Y:S01]  /*c660*/  UMOV UR10, UR4 ;  /* 0x00000004000a7c82 */ /* 0x000fe20008000000 */
[----:B------:R-:W-:Y:S01]  /*c670*/  IMAD.MOV.U32 R13, RZ, RZ, 0x40000040 ;  /* 0x40000040ff0d7424 */ /* 0x000fe200078e00ff */
[----:B------:R-:W-:Y:S01]  /*c680*/  IADD3 R12, R9, 0x4, RZ ;  /* 0x00000004090c7810 */ /* 0x000fe20007ffe0ff */
        /* <DEDUP_REMOVED lines=17> */
[----:B------:R-:W-:Y:S02]  /*c7a0*/  IMAD R13, R3, 0x2, R12 ;  /* 0x00000002030d7824 */ /* 0x000fe400078e020c */
[C---:B----4-:R-:W-:Y:S01]  /*c7b0*/  IMAD R14, R0.reuse, 0x80, R14 ;  /* 0x00000080000e7824 */ /* 0x050fe200078e020e */
[----:B-----5:R-:W-:-:S04]  /*c7c0*/  LEA R18, R0, R17, 0x7 ;  /* 0x0000001100127211 */ /* 0x020fc800078e38ff */
[C---:B------:R-:W-:Y:S01]  /*c7d0*/  LEA R17, R3.reuse, R14, 0x1 ;  /* 0x0000000e03117211 */ /* 0x040fe200078e08ff */
[----:B--2---:R-:W-:Y:S02]  /*c7e0*/  IMAD R20, R0, 0x80, R15 ;  /* 0x0000008000147824 */ /* 0x004fe400078e020f */
[----:B------:R-:W-:Y:S01]  /*c7f0*/  IMAD R15, R3, 0x2, R18 ;  /* 0x00000002030f7824 */ /* 0x000fe200078e0212 */
[-C--:B------:R-:W-:Y:S01]  /*c800*/  LEA R18, R13, R16.reuse, 0x2 ;  /* 0x000000100d127211 */ /* 0x080fe200078e10ff */
[----:B------:R-:W-:Y:S02]  /*c810*/  IMAD R19, R3, 0x2, R20 ;  /* 0x0000000203137824 */ /* 0x000fe400078e0214 */
[--C-:B------:R-:W-:Y:S02]  /*c820*/  IMAD R12, R17, 0x4, R16.reuse ;  /* 0x00000004110c7824 */ /* 0x100fe400078e0210 */
[----:B------:R-:W-:Y:S01]  /*c830*/  IMAD R11, R15, 0x4, R16 ;  /* 0x000000040f0b7824 */ /* 0x000fe200078e0210 */
[----:B------:R-:W-:Y:S01]  /*c840*/  LEA R14, R19, R16, 0x2 ;  /* 0x00000010130e7211 */ /* 0x000fe200078e10ff */
        /* <DEDUP_REMOVED lines=15> */
.L_x_1900:
[----:B------:R1:W1:Y:S01]  /*c940*/  SYNCS.PHASECHK.TRANS64.TRYWAIT P0, [R6+URZ+0x30c30], R21 ;  /* 0x030c3015060075a7 */ /* 0x000262000800017f */
[----:B------:R-:W-:Y:S05]  /*c950*/  @!P6 BRA `(.L_x_1901) ;  /* 0x000000000004e947 */ /* 0x000fea0003800000 */
[----:B------:R-:W-:Y:S01]  /*c960*/  BPT.TRAP 0x1 ;  /* 0x000000040000795c */ /* 0x000fe20000300000 */
.L_x_1901:
[----:B-1----:R-:W-:Y:S05]  /*c970*/  @P0 BRA `(.L_x_1902) ;  /* 0x0000000000080947 */ /* 0x002fea0003800000 */
[----:B------:R-:W1:Y:S02]  /*c980*/  SYNCS.PHASECHK.TRANS64.TRYWAIT P0, [R6+URZ+0x30c30], R21 ;  /* 0x030c3015060075a7 */ /* 0x000e64000800017f */
[----:B-1----:R-:W-:Y:S05]  /*c990*/  @!P0 BRA `(.L_x_1903) ;  /* 0x000000b400648947 */ /* 0x002fea0003800000 */
.L_x_1902:
[----:B------:R-:W2:Y:S01]  /*c9a0*/  LDL R26, [R1+0x34] ;  /* 0x00003400011a7983 */ /* 0x000ea20000100800 */
[----:B------:R-:W-:Y:S01]  /*c9b0*/  ULDC UR9, c[0x0][0x75c] ;  /* 0x0001d70000097ab9 */ /* 0x000fe20000000800 */
[----:B------:R-:W-:Y:S02]  /*c9c0*/  IADD3 R24, R16, 0x18000, RZ ;  /* 0x0001800010187810 */ /* 0x000fe40007ffe0ff */
[----:B------:R1:W-:Y:S01]  /*c9d0*/  STL [R1+0x110], R200 ;  /* 0x000110c801007387 */ /* 0x0003e20000100800 */
[----:B------:R-:W-:Y:S01]  /*c9e0*/  FMUL.FTZ R88, R88, UR9 ;  /* 0x0000000958587c20 */ /* 0x000fe20008410000 */
[----:B------:R-:W-:Y:S01]  /*c9f0*/  FMUL.FTZ R99, R99, UR9 ;  /* 0x0000000963637c20 */ /* 0x000fe20008410000 */
[----:B------:R-:W-:Y:S01]  /*ca00*/  SHF.R.U32.HI R24, RZ, 0x4, R24 ;  /* 0x00000004ff187819 */ /* 0x000fe20000011618 */
[----:B------:R-:W-:Y:S01]  /*ca10*/  STL [R1+0x10c], R201 ;  /* 0x00010cc901007387 */ /* 0x000fe20000100800 */
[----:B------:R-:W-:Y:S01]  /*ca20*/  FMUL.FTZ R75, R75, UR9 ;  /* 0x000000094b4b7c20 */ /* 0x000fe20008410000 */
[----:B------:R-:W-:Y:S01]  /*ca30*/  FMUL.FTZ R83, R83, UR9 ;  /* 0x0000000953537c20 */ /* 0x000fe20008410000 */
[----:B------:R-:W-:Y:S01]  /*ca40*/  LOP3.LUT R137, R24, 0x3fff, RZ, 0xc0, !PT ;  /* 0x00003fff18897812 */ /* 0x000fe200078ec0ff */
[----:B------:R-:W-:Y:S01]  /*ca50*/  STL [R1+0x108], R202 ;  /* 0x000108ca01007387 */ /* 0x000fe20000100800 */
[----:B------:R-:W-:Y:S01]  /*ca60*/  FMUL.FTZ R85, R85, UR9 ;  /* 0x0000000955557c20 */ /* 0x000fe20008410000 */
[----:B------:R-:W-:Y:S01]  /*ca70*/  FMUL.FTZ R19, R72, UR9 ;  /* 0x0000000948137c20 */ /* 0x000fe20008410000 */
[----:B------:R-:W-:Y:S01]  /*ca80*/  LOP3.LUT R25, R137, 0x10000, RZ, 0xfc, !PT ;  /* 0x0001000089197812 */ /* 0x000fe200078efcff */
[----:B------:R-:W-:Y:S01]  /*ca90*/  STL [R1+0x104], R203 ;  /* 0x000104cb01007387 */ /* 0x000fe20000100800 */
[----:B------:R-:W-:Y:S01]  /*caa0*/  FMUL.FTZ R230, R73, UR9 ;  /* 0x0000000949e67c20 */ /* 0x000fe20008410000 */
[----:B------:R-:W-:Y:S01]  /*cab0*/  FMUL.FTZ R20, R74, UR9 ;  /* 0x000000094a147c20 */ /* 0x000fe20008410000 */
[----:B-1----:R-:W-:Y:S01]  /*cac0*/  MUFU.TANH R200, R75 ;  /* 0x0000004b00c87308 */ /* 0x002fe20000002400 */
[----:B------:R1:W-:Y:S01]  /*cad0*/  STL [R1+0x100], R171 ;  /* 0x000100ab01007387 */ /* 0x0003e20000100800 */
[----:B------:R-:W-:-:S02]  /*cae0*/  IMAD R25, R0, 0x400, R25 ;  /* 0x0000040000197824 */ /* 0x000fc400078e0219 */
        /* <DEDUP_REMOVED lines=12> */
[----:B------:R-:W-:-:S02]  /*cbb0*/  FMUL.FTZ R138, R86, UR9 ;  /* 0x00000009568a7c20 */ /* 0x000fc40008410000 */
[----:B------:R-:W-:Y:S01]  /*cbc0*/  STL [R1+0xf0], R167 ;  /* 0x0000f0a701007387 */ /* 0x000fe20000100800 */
[----:B------:R-:W-:Y:S01]  /*cbd0*/  R2UR UR6, R25 ;  /* 0x00000000190672ca */ /* 0x000fe200000e0000 */
[----:B------:R-:W-:Y:S02]  /*cbe0*/  MUFU.TANH R201, R83 ;  /* 0x0000005300c97308 */ /* 0x000fe40000002400 */
[----:B------:R-:W-:Y:S04]  /*cbf0*/  STL [R1+0xec], R166 ;  /* 0x0000eca601007387 */ /* 0x000fe80000100800 */
[----:B------:R-:W-:Y:S01]  /*cc00*/  STL [R1+0xe8], R165 ;  /* 0x0000e8a501007387 */ /* 0x000fe20000100800 */
[----:B-1----:R-:W-:Y:S01]  /*cc10*/  FMUL.FTZ R88, R93, UR9 ;  /* 0x000000095d587c20 */ /* 0x002fe20008410000 */
[----:B------:R1:W-:Y:S02]  /*cc20*/  MUFU.TANH R202, R85 ;  /* 0x0000005500ca7308 */ /* 0x0003e40000002400 */
[----:B------:R-:W-:Y:S04]  /*cc30*/  STL [R1+0xe4], R164 ;  /* 0x0000e4a401007387 */ /* 0x000fe80000100800 */
[----:B------:R-:W-:Y:S01]  /*cc40*/  STL [R1+0xe0], R163 ;  /* 0x0000e0a301007387 */ /* 0x000fe20000100800 */
[----:B------:R-:W-:Y:S01]  /*cc50*/  FMUL.FTZ R136, R87, UR9 ;  /* 0x0000000957887c20 */ /* 0x000fe20008410000 */
[----:B------:R-:W-:Y:S01]  /*cc60*/  UMOV UR5, 0x40000040 ;  /* 0x4000004000057882 */ /* 0x000fe20000000000 */
[----:B------:R-:W-:Y:S01]  /*cc70*/  UMOV UR7, 0x40000040 ;  /* 0x4000004000077882 */ /* 0x000fe20000000000 */
[----:B------:R-:W-:Y:S01]  /*cc80*/  STL [R1+0xdc], R162 ;  /* 0x0000dca201007387 */ /* 0x000fe20000100800 */
[----:B------:R-:W-:Y:S01]  /*cc90*/  UMOV UR15, 0x40000040 ;  /* 0x40000040000f7882 */ /* 0x000fe20000000000 */
[----:B------:R-:W-:Y:S01]  /*cca0*/  FMUL.FTZ R204, R91, UR9 ;  /* 0x000000095bcc7c20 */ /* 0x000fe20008410000 */
[----:B--2---:R-:W-:Y:S01]  /*ccb0*/  R2UR UR4, R26 ;  /* 0x000000001a0472ca */ /* 0x004fe200000e0000 */
[----:B------:R-:W-:Y:S01]  /*ccc0*/  STL [R1+0xd8], R161 ;  /* 0x0000d8a101007387 */ /* 0x000fe20000100800 */
[----:B------:R-:W-:Y:S01]  /*ccd0*/  FMUL.FTZ R139, R89, UR9 ;  /* 0x00000009598b7c20 */ /* 0x000fe20008410000 */
[----:B------:R-:W-:Y:S01]  /*cce0*/  FMUL.FTZ R126, R126, UR9 ;  /* 0x000000097e7e7c20 */ /* 0x000fe20008410000 */
[----:B------:R-:W2:Y:S01]  /*ccf0*/  MUFU.TANH R19, R19 ;  /* 0x0000001300137308 */ /* 0x000ea20000002400 */
[----:B------:R-:W-:Y:S04]  /*cd00*/  STL [R1+0xd4], R160 ;  /* 0x0000d4a001007387 */ /* 0x000fe80000100800 */
[----:B------:R-:W-:Y:S01]  /*cd10*/  STL [R1+0xd0], R159 ;  /* 0x0000d09f01007387 */ /* 0x000fe20000100800 */
[----:B------:R-:W-:-:S02]  /*cd20*/  ISETP.GT.AND P2, PT, R8, RZ, PT ;  /* 0x000000ff0800720c */ /* 0x000fc40003f44270 */
[----:B------:R-:W3:Y:S01]  /*cd30*/  MUFU.TANH R230, R230 ;  /* 0x000000e600e67308 */ /* 0x000ee20000002400 */
[----:B------:R-:W-:Y:S04]  /*cd40*/  STL [R1+0xcc], R158 ;  /* 0x0000cc9e01007387 */ /* 0x000fe80000100800 */
[----:B------:R-:W-:Y:S01]  /*cd50*/  STL [R1+0xc8], R157 ;  /* 0x0000c89d01007387 */ /* 0x000fe20000100800 */
[C---:B------:R-:W-:Y:S02]  /*cd60*/  ISETP.GT.AND P3, PT, R7.reuse, 0x8, PT ;  /* 0x000000080700780c */ /* 0x040fe40003f64270 */
        /* <DEDUP_REMOVED lines=30> */
[----:B------:R-:W-:Y:S04]  /*cf50*/  STL [R1+0x7c], R6 ;  /* 0x00007c0601007387 */ /* 0x000fe80000100800 */
[----:B------:R-:W-:Y:S04]  /*cf60*/  STL [R1+0x78], R5 ;  /* 0x0000780501007387 */ /* 0x000fe80000100800 */
[----:B------:R1:W-:Y:S04]  /*cf70*/  STL [R1+0x74], R4 ;  /* 0x0000740401007387 */ /* 0x0003e80000100800 */
[----:B------:R2:W-:Y:S04]  /*cf80*/  STL [R1+0x70], R2 ;  /* 0x0000700201007387 */ /* 0x0005e80000100800 */
[----:B-1----:R-:W3:Y:S01]  /*cf90*/  LDL.64 R4, [R1+0x48] ;  /* 0x0000480001047983 */ /* 0x002ee20000100a00 */
[----:B------:R-:W-:Y:S01]  /*cfa0*/  FMUL.FTZ R93, R98, UR9 ;  /* 0x00000009625d7c20 */ /* 0x000fe20008410000 */
[----:B------:R1:W-:Y:S01]  /*cfb0*/  MUFU.TANH R166, R99 ;  /* 0x0000006300a67308 */ /* 0x0003e20000002400 */
[----:B------:R-:W-:Y:S01]  /*cfc0*/  WARPGROUP.ARRIVE ;  /* 0x00000000000079c5 */ /* 0x000fe20000000000 */
[----:B------:R-:W-:Y:S01]  /*cfd0*/  FMUL.FTZ R91, R96, UR9 ;  /* 0x00000009605b7c20 */ /* 0x000fe20008410000 */
[----:B--2---:R-:W2:Y:S01]  /*cfe0*/  LDC R2, c[0x0][0x74c] ;  /* 0x0001d300ff027b82 */ /* 0x004ea20000000800 */
[----:B------:R-:W-:Y:S01]  /*cff0*/  FMUL.FTZ R89, R94, UR9 ;  /* 0x000000095e597c20 */ /* 0x000fe20008410000 */
[----:B------:R-:W-:Y:S01]  /*d000*/  FMUL.FTZ R205, R92, UR9 ;  /* 0x000000095ccd7c20 */ /* 0x000fe20008410000 */
[----:B------:R-:W-:Y:S01]  /*d010*/  FMUL.FTZ R92, R97, UR9 ;  /* 0x00000009615c7c20 */ /* 0x000fe20008410000 */
[----:B------:R-:W-:Y:S01]  /*d020*/  HGMMA.64x128x16.F32.BF16 R24, gdesc[UR4], RZ, !UPT, gsb0 ;  /* 0x01e00000041879f0 */ /* 0x000fe2000c0018ff */
[----:B------:R4:W2:Y:S01]  /*d030*/  MUFU.TANH R203, R138 ;  /* 0x0000008a00cb7308 */ /* 0x0008a20000002400 */
[----:B-1----:R-:W2:Y:S01]  /*d040*/  LDL.64 R98, [R1+0x40] ;  /* 0x0000400001627983 */ /* 0x002ea20000100a00 */
[----:B------:R-:W-:Y:S01]  /*d050*/  UIADD3 UR4, UR6, 0x2, URZ ;  /* 0x0000000206047890 */ /* 0x000fe2000fffe03f */
[----:B------:R-:W-:Y:S01]  /*d060*/  FMUL.FTZ R100, R100, UR9 ;  /* 0x0000000964647c20 */ /* 0x000fe20008410000 */
[----:B------:R-:W-:Y:S01]  /*d070*/  FMUL.FTZ R101, R101, UR9 ;  /* 0x0000000965657c20 */ /* 0x000fe20008410000 */
[----:B------:R-:W-:Y:S01]  /*d080*/  FMUL.FTZ R120, R120, UR9 ;  /* 0x0000000978787c20 */ /* 0x000fe20008410000 */
[----:B------:R-:W-:Y:S01]  /*d090*/  FMUL.FTZ R122, R122, UR9 ;  /* 0x000000097a7a7c20 */ /* 0x000fe20008410000 */
[----:B------:R-:W-:Y:S01]  /*d0a0*/  FMUL.FTZ R123, R123, UR9 ;  /* 0x000000097b7b7c20 */ /* 0x000fe20008410000 */
[----:B------:R1:W-:Y:S01]  /*d0b0*/  MUFU.TANH R9, R126 ;  /* 0x0000007e00097308 */ /* 0x0003e20000002400 */
[----:B------:R-:W-:Y:S01]  /*d0c0*/  UMOV UR14, UR4 ;  /* 0x00000004000e7c82 */ /* 0x000fe20008000000 */
[----:B------:R-:W-:Y:S01]  /*d0d0*/  ULEA UR4, UR43, -UR41, 0x7 ;  /* 0x800000292b047291 */ /* 0x000fe2000f8e383f */
[----:B----4-:R-:W-:Y:S01]  /*d0e0*/  FMUL.FTZ R138, R90, UR9 ;  /* 0x000000095a8a7c20 */ /* 0x010fe20008410000 */
[----:B------:R-:W-:Y:S01]  /*d0f0*/  FMUL.FTZ R90, R95, UR9 ;  /* 0x000000095f5a7c20 */ /* 0x000fe20008410000 */
[----:B------:R-:W-:Y:S01]  /*d100*/  FMUL.FTZ R102, R102, UR9 ;  /* 0x0000000966667c20 */ /* 0x000fe20008410000 */
[----:B------:R-:W1:Y:S01]  /*d110*/  LDC.64 R94, c[0x0][0x748] ;  /* 0x0001d200ff5e7b82 */ /* 0x000e620000000a00 */
[----:B------:R-:W-:Y:S01]  /*d120*/  FMUL.FTZ R103, R103, UR9 ;  /* 0x0000000967677c20 */ /* 0x000fe20008410000 */
[----:B------:R-:W-:Y:S01]  /*d130*/  LEA R96, R3, UR4, 0x1 ;  /* 0x0000000403607c11 */ /* 0x000fe2000f8e08ff */
[----:B------:R-:W-:Y:S01]  /*d140*/  UIADD3 UR4, UR6, 0x4, URZ ;  /* 0x0000000406047890 */ /* 0x000fe2000fffe03f */
[----:B------:R-:W4:Y:S01]  /*d150*/  MUFU.TANH R136, R136 ;  /* 0x0000008800887308 */ /* 0x000f220000002400 */
[----:B------:R-:W-:Y:S01]  /*d160*/  FMUL.FTZ R109, R109, UR9 ;  /* 0x000000096d6d7c20 */ /* 0x000fe20008410000 */
[----:B------:R-:W-:Y:S01]  /*d170*/  FMUL.FTZ R104, R104, UR9 ;  /* 0x0000000968687c20 */ /* 0x000fe20008410000 */
        /* <DEDUP_REMOVED lines=13> */
[----:B------:R-:W-:Y:S08]  /*d250*/  MUFU.TANH R88, R88 ;  /* 0x0000005800587308 */ /* 0x000ff00000002400 */
[----:B------:R-:W-:Y:S01]  /*d260*/  MUFU.TANH R168, R204 ;  /* 0x000000cc00a87308 */ /* 0x000fe20000002400 */
[----:B---3--:R-:W-:Y:S01]  /*d270*/  R2UR UR12, R4 ;  /* 0x00000000040c72ca */ /* 0x008fe200000e0000 */
[----:B------:R-:W-:-:S02]  /*d280*/  WARPGROUP.DEPBAR.LE gsb0, 0x0 ;  /* 0x00008000000079c5 */ /* 0x000fc40000010000 */
[----:B------:R-:W-:-:S04]  /*d290*/  R2UR UR13, R5 ;  /* 0x00000000050d72ca */ /* 0x000fc800000e0000 */
[----:B------:R-:W-:Y:S01]  /*d2a0*/  MUFU.TANH R91, R91 ;  /* 0x0000005b005b7308 */ /* 0x000fe20000002400 */
[----:B------:R-:W3:Y:S01]  /*d2b0*/  LDL.64 R4, [R1+0x38] ;  /* 0x0000380001047983 */ /* 0x000ee20000100a00 */
[----:B------:R-:W-:Y:S01]  /*d2c0*/  WARPGROUP.ARRIVE ;  /* 0x00000000000079c5 */ /* 0x000fe20000000000 */
[----:B------:R-:W-:Y:S02]  /*d2d0*/  IADD3 R96, R7, R96, RZ ;  /* 0x0000006007607210 */ /* 0x000fe40007ffe0ff */
[----:B--2---:R-:W-:Y:S01]  /*d2e0*/  IADD3 R2, -R2, 0x8, RZ ;  /* 0x0000000802027810 */ /* 0x004fe20007ffe1ff */
[----:B------:R-:W-:Y:S01]  /*d2f0*/  UIADD3 UR6, UR6, 0x6, URZ ;  /* 0x0000000606067890 */ /* 0x000fe2000fffe03f */
[----:B------:R-:W-:Y:S01]  /*d300*/  UMOV UR7, 0x40000040 ;  /* 0x4000004000077882 */ /* 0x000fe20000000000 */
[----:B------:R-:W2:Y:S01]  /*d310*/  MUFU.TANH R167, R205 ;  /* 0x000000cd00a77308 */ /* 0x000ea20000002400 */
[----:B------:R-:W-:Y:S01]  /*d320*/  HGMMA.64x128x16.F32.BF16 R24, gdesc[UR12], R24, gsb0 ;  /* 0x01e000000c1879f0 */ /* 0x000fe20008001818 */
[----:B------:R-:W-:-:S02]  /*d330*/  R2UR UR12, R98 ;  /* 0x00000000620c72ca */ /* 0x000fc400000e0000 */
[----:B------:R-:W-:Y:S01]  /*d340*/  R2UR UR13, R99 ;  /* 0x00000000630d72ca */ /* 0x000fe200000e0000 */
[----:B------:R-:W-:Y:S01]  /*d350*/  UMOV UR14, UR4 ;  /* 0x00000004000e7c82 */ /* 0x000fe20008000000 */
[----:B------:R-:W-:Y:S01]  /*d360*/  UMOV UR15, 0x40000040 ;  /* 0x40000040000f7882 */ /* 0x000fe20000000000 */
[--C-:B-1----:R-:W-:Y:S01]  /*d370*/  IMAD.IADD R126, R94, 0x1, -R96.reuse ;  /* 0x000000015e7e7824 */ /* 0x102fe200078e0a60 */
[----:B------:R-:W1:Y:S01]  /*d380*/  MUFU.TANH R92, R92 ;  /* 0x0000005c005c7308 */ /* 0x000e620000002400 */
[--C-:B------:R-:W-:Y:S01]  /*d390*/  IMAD.IADD R221, R2, 0x1, -R96.reuse ;  /* 0x0000000102dd7824 */ /* 0x100fe200078e0a60 */
[----:B------:R-:W-:Y:S02]  /*d3a0*/  IADD3 R95, RZ, -R96, -R95 ;  /* 0x80000060ff5f7210 */ /* 0x000fe40007ffe85f */
[----:B------:R-:W-:Y:S02]  /*d3b0*/  SEL R126, R126, 0x80, !P2 ;  /* 0x000000807e7e7807 */ /* 0x000fe40005000000 */
[----:B------:R-:W-:-:S02]  /*d3c0*/  IADD3 R94, R94, 0x8, -R96 ;  /* 0x000000085e5e7810 */ /* 0x000fc40007ffe860 */
[----:B------:R-:W-:Y:S01]  /*d3d0*/  SEL R221, R221, 0x80, P3 ;  /* 0x00000080dddd7807 */ /* 0x000fe20001800000 */
[----:B------:R-:W-:Y:S01]  /*d3e0*/  MUFU.TANH R169, R138 ;  /* 0x0000008a00a97308 */ /* 0x000fe20000002400 */
[----:B------:R-:W-:Y:S02]  /*d3f0*/  SEL R218, R95, 0x80, P1 ;  /* 0x000000805fda7807 */ /* 0x000fe40000800000 */
[C---:B------:R-:W-:Y:S02]  /*d400*/  ISETP.GE.AND P3, PT, R126.reuse, RZ, PT ;  /* 0x000000ff7e00720c */ /* 0x040fe40003f66270 */
[C---:B------:R-:W-:Y:S02]  /*d410*/  ISETP.GE.AND P4, PT, R126.reuse, 0x1, PT ;  /* 0x000000017e00780c */ /* 0x040fe40003f86270 */
[----:B------:R-:W-:Y:S01]  /*d420*/  ISETP.GE.AND P1, PT, R126, 0x9, PT ;  /* 0x000000097e00780c */ /* 0x000fe20003f26270 */
        /* <DEDUP_REMOVED lines=15> */
[----:B------:R-:W-:Y:S02]  /*d520*/  WARPGROUP.DEPBAR.LE gsb0, 0x0 ;  /* 0x00008000000079c5 */ /* 0x000fe40000010000 */
[----:B------:R-:W4:Y:S01]  /*d530*/  LDS R224, [R224+0x400] ;  /* 0x00040000e0e07984 */ /* 0x000f220000000800 */
[----:B------:R-:W-:-:S04]  /*d540*/  WARPGROUP.ARRIVE ;  /* 0x00000000000079c5 */ /* 0x000fc80000000000 */
[----:B------:R-:W-:Y:S02]  /*d550*/  MUFU.TANH R141, R124 ;  /* 0x0000007c008d7308 */ /* 0x000fe40000002400 */
[----:B------:R-:W-:Y:S01]  /*d560*/  HGMMA.64x128x16.F32.BF16 R24, gdesc[UR12], R24, gsb0 ;  /* 0x01e000000c1879f0 */ /* 0x000fe20008001818 */
[C---:B------:R-:W-:Y:S02]  /*d570*/  ISETP.GT.OR P3, PT, R218.reuse, RZ, !P3 ;  /* 0x000000ffda00720c */ /* 0x040fe40005f64670 */
[----:B------:R-:W-:-:S03]  /*d580*/  ISETP.GT.OR P4, PT, R218, 0x1, !P4 ;  /* 0x00000001da00780c */ /* 0x000fc60006784670 */
[----:B------:R-:W1:Y:S01]  /*d590*/  MUFU.TANH R157, R108 ;  /* 0x0000006c009d7308 */ /* 0x000e620000002400 */
[----:B------:R-:W-:Y:S02]  /*d5a0*/  ISETP.GT.OR P1, PT, R218, 0x9, !P1 ;  /* 0x00000009da00780c */ /* 0x000fe40004f24670 */
[----:B------:R-:W-:Y:S02]  /*d5b0*/  FSEL R216, R19, -INF , !P3 ;  /* 0xff80000013d87808 */ /* 0x000fe40005800000 */
[----:B------:R-:W-:Y:S02]  /*d5c0*/  FSEL R219, R230, -INF , !P4 ;  /* 0xff800000e6db7808 */ /* 0x000fe40006000000 */
[C---:B------:R-:W-:Y:S01]  /*d5d0*/  ISETP.GE.AND P2, PT, R126.reuse, 0x10, PT ;  /* 0x000000107e00780c */ /* 0x040fe20003f46270 */
[----:B------:R-:W1:Y:S01]  /*d5e0*/  MUFU.TANH R152, R113 ;  /* 0x0000007100987308 */ /* 0x000e620000002400 */
[C---:B------:R-:W-:Y:S02]  /*d5f0*/  ISETP.GE.AND P3, PT, R126.reuse, 0x11, PT ;  /* 0x000000117e00780c */ /* 0x040fe40003f66270 */
[----:B------:R-:W-:-:S02]  /*d600*/  ISETP.GE.AND P5, PT, R126, 0x18, PT ;  /* 0x000000187e00780c */ /* 0x000fc40003fa6270 */
[----:B------:R-:W-:Y:S02]  /*d610*/  ISETP.GE.AND P4, PT, R126, 0x19, PT ;  /* 0x000000197e00780c */ /* 0x000fe40003f86270 */
[----:B------:R-:W-:Y:S01]  /*d620*/  FSEL R220, R236, -INF , !P1 ;  /* 0xff800000ecdc7808 */ /* 0x000fe20004800000 */
[----:B------:R-:W-:Y:S01]  /*d630*/  MUFU.TANH R144, R121 ;  /* 0x0000007900907308 */ /* 0x000fe20000002400 */
[C---:B------:R-:W-:Y:S02]  /*d640*/  ISETP.GT.OR P2, PT, R218.reuse, 0x10, !P2 ;  /* 0x00000010da00780c */ /* 0x040fe40005744670 */
[C---:B------:R-:W-:Y:S02]  /*d650*/  ISETP.GT.OR P3, PT, R218.reuse, 0x11, !P3 ;  /* 0x00000011da00780c */ /* 0x040fe40005f64670 */
[C---:B------:R-:W-:Y:S02]  /*d660*/  ISETP.GT.OR P5, PT, R218.reuse, 0x18, !P5 ;  /* 0x00000018da00780c */ /* 0x040fe40006fa4670 */
[----:B------:R-:W-:Y:S01]  /*d670*/  ISETP.GT.OR P4, PT, R218, 0x19, !P4 ;  /* 0x00000019da00780c */ /* 0x000fe20006784670 */
[----:B------:R-:W-:Y:S01]  /*d680*/  MUFU.TANH R140, R125 ;  /* 0x0000007d008c7308 */ /* 0x000fe20000002400 */
[----:B------:R-:W-:-:S02]  /*d690*/  FSEL R215, R233, -INF , !P2 ;  /* 0xff800000e9d77808 */ /* 0x000fc40005000000 */
[----:B------:R-:W-:Y:S02]  /*d6a0*/  FSEL R211, R21, -INF , !P3 ;  /* 0xff80000015d37808 */ /* 0x000fe40005800000 */
[----:B------:R-:W-:Y:S02]  /*d6b0*/  FSEL R208, R23, -INF , !P5 ;  /* 0xff80000017d07808 */ /* 0x000fe40006800000 */
[----:B------:R-:W-:Y:S01]  /*d6c0*/  FSEL R206, R202, -INF , !P4 ;  /* 0xff800000cace7808 */ /* 0x000fe20006000000 */
[----:B------:R-:W1:Y:S01]  /*d6d0*/  MUFU.TANH R150, R116 ;  /* 0x0000007400967308 */ /* 0x000e620000002400 */
[----:B------:R-:W-:Y:S01]  /*d6e0*/  FMUL.FTZ R111, R111, UR9 ;  /* 0x000000096f6f7c20 */ /* 0x000fe20008410000 */
[----:B------:R-:W-:Y:S01]  /*d6f0*/  FMUL.FTZ R119, R119, UR9 ;  /* 0x0000000977777c20 */ /* 0x000fe20008410000 */
[----:B------:R-:W-:-:S05]  /*d700*/  FMUL.FTZ R115, R115, UR9 ;  /* 0x0000000973737c20 */ /* 0x000fca0008410000 */
[----:B------:R-:W1:Y:S01]  /*d710*/  MUFU.TANH R148, R117 ;  /* 0x0000007500947308 */ /* 0x000e620000002400 */
[----:B------:R-:W-:-:S07]  /*d720*/  FMUL.FTZ R118, R118, UR9 ;  /* 0x0000000976767c20 */ /* 0x000fce0008410000 */
[----:B------:R-:W-:Y:S08]  /*d730*/  MUFU.TANH R158, R107 ;  /* 0x0000006b009e7308 */ /* 0x000ff00000002400 */
[----:B------:R-:W-:Y:S08]  /*d740*/  MUFU.TANH R151, R114 ;  /* 0x0000007200977308 */ /* 0x000ff00000002400 */
[----:B------:R-:W1:Y:S08]  /*d750*/  MUFU.TANH R159, R106 ;  /* 0x0000006a009f7308 */ /* 0x000e700000002400 */
[----:B------:R-:W1:Y:S08]  /*d760*/  MUFU.TANH R155, R110 ;  /* 0x0000006e009b7308 */ /* 0x000e700000002400 */
[----:B------:R-:W1:Y:S01]  /*d770*/  MUFU.TANH R154, R111 ;  /* 0x0000006f009a7308 */ /* 0x000e620000002400 */
[----:B------:R-:W-:-:S02]  /*d780*/  WARPGROUP.DEPBAR.LE gsb0, 0x0 ;  /* 0x00008000000079c5 */ /* 0x000fc40000010000 */
[----:B---3--:R-:W-:-:S05]  /*d790*/  R2UR UR5, R5 ;  /* 0x00000000050572ca */ /* 0x008fca00000e0000 */
        /* <DEDUP_REMOVED lines=11> */
[----:B------:R3:W-:Y:S01]  /*d850*/  MUFU.TANH R146, R119 ;  /* 0x0000007700927308 */ /* 0x0007e20000002400 */
[----:B------:R-:W-:Y:S01]  /*d860*/  ISETP.GT.OR P0, PT, R221, RZ, !P0 ;  /* 0x000000ffdd00720c */ /* 0x000fe20004704670 */
[----:B------:R-:W-:Y:S01]  /*d870*/  FMUL.FTZ R127, R127, UR9 ;  /* 0x000000097f7f7c20 */ /* 0x000fe20008410000 */
[----:B------:R-:W-:Y:S01]  /*d880*/  ISETP.GE.AND P2, PT, R128, 0x8, PT ;  /* 0x000000088000780c */ /* 0x000fe20003f46270 */
[----:B------:R-:W-:Y:S01]  /*d890*/  FMUL.FTZ R130, R130, UR9 ;  /* 0x0000000982827c20 */ /* 0x000fe20008410000 */
[C---:B------:R-:W-:Y:S01]  /*d8a0*/  ISETP.GE.AND P3, PT, R128.reuse, 0x9, PT ;  /* 0x000000098000780c */ /* 0x040fe20003f66270 */
[----:B------:R-:W-:Y:S01]  /*d8b0*/  FMUL.FTZ R212, R131, UR9 ;  /* 0x0000000983d47c20 */ /* 0x000fe20008410000 */
[C---:B------:R-:W-:Y:S01]  /*d8c0*/  ISETP.GE.AND P5, PT, R128.reuse, 0x10, PT ;  /* 0x000000108000780c */ /* 0x040fe20003fa6270 */
[----:B------:R-:W3:Y:S01]  /*d8d0*/  MUFU.TANH R149, R115 ;  /* 0x0000007300957308 */ /* 0x000ee20000002400 */
[----:B------:R-:W-:Y:S01]  /*d8e0*/  ISETP.GE.AND P4, PT, R128, 0x11, PT ;  /* 0x000000118000780c */ /* 0x000fe20003f86270 */
[----:B------:R-:W-:Y:S01]  /*d8f0*/  IMAD R137, R0, 0x400, R137 ;  /* 0x0000040000897824 */ /* 0x000fe200078e0289 */
[----:B------:R-:W-:Y:S01]  /*d900*/  FSEL R214, R20, -INF , !P0 ;  /* 0xff80000014d67808 */ /* 0x000fe20004000000 */
[----:B------:R-:W-:Y:S01]  /*d910*/  FMUL.FTZ R129, R129, UR9 ;  /* 0x0000000981817c20 */ /* 0x000fe20008410000 */
[----:B------:R-:W-:-:S02]  /*d920*/  FSEL R228, R200, -INF , !P1 ;  /* 0xff800000c8e47808 */ /* 0x000fc40004800000 */
[----:B------:R-:W-:Y:S01]  /*d930*/  IADD3 R223, R10, 0x4, RZ ;  /* 0x000000040adf7810 */ /* 0x000fe20007ffe0ff */
[----:B------:R-:W3:Y:S01]  /*d940*/  MUFU.TANH R147, R118 ;  /* 0x0000007600937308 */ /* 0x000ee20000002400 */
[C---:B------:R-:W-:Y:S01]  /*d950*/  ISETP.GE.AND P0, PT, R128.reuse, 0x18, PT ;  /* 0x000000188000780c */ /* 0x040fe20003f06270 */
[----:B----4-:R-:W4:Y:S01]  /*d960*/  SHFL.IDX PT, R226, R224, R10, 0x1f ;  /* 0x00001f0ae0e27589 */ /* 0x010f2200000e0000 */
[----:B------:R-:W-:Y:S01]  /*d970*/  ISETP.GE.AND P1, PT, R128, 0x19, PT ;  /* 0x000000198000780c */ /* 0x000fe20003f26270 */
[C---:B------:R-:W-:Y:S01]  /*d980*/  VIADD R231, R10.reuse, 0x8 ;  /* 0x000000080ae77836 */ /* 0x040fe20000000000 */
        /* <DEDUP_REMOVED lines=28> */
[----:B--2---:R-:W-:-:S02]  /*db50*/  FSEL R123, R167, -INF , !P5 ;  /* 0xff800000a77b7808 */ /* 0x004fc40006800000 */
[----:B------:R-:W-:Y:S02]  /*db60*/  FSEL R120, R88, -INF , !P4 ;  /* 0xff80000058787808 */ /* 0x000fe40006000000 */
[C---:B------:R-:W-:Y:S02]  /*db70*/  ISETP.GE.AND P2, PT, R126.reuse, 0x38, PT ;  /* 0x000000387e00780c */ /* 0x040fe40003f46270 */
[----:B------:R-:W-:Y:S02]  /*db80*/  ISETP.GE.AND P3, PT, R126, 0x39, PT ;  /* 0x000000397e00780c */ /* 0x000fe40003f66270 */
[C---:B------:R-:W-:Y:S02]  /*db90*/  ISETP.GE.AND P5, PT, R128.reuse, 0x20, PT ;  /* 0x000000208000780c */ /* 0x040fe40003fa6270 */
[----:B------:R-:W-:Y:S02]  /*dba0*/  ISETP.GE.AND P4, PT, R128, 0x21, PT ;  /* 0x000000218000780c */ /* 0x000fe40003f86270 */
[----:B------:R-:W-:-:S02]  /*dbb0*/  FSEL R103, R91, -INF , !P0 ;  /* 0xff8000005b677808 */ /* 0x000fc40004000000 */
[----:B-1----:R-:W-:Y:S02]  /*dbc0*/  FSEL R109, R92, -INF , !P1 ;  /* 0xff8000005c6d7808 */ /* 0x002fe40004800000 */
        /* <DEDUP_REMOVED lines=80> */
[----:B------:R1:W2:Y:S01]  /*e0d0*/  MUFU.TANH R6, R127 ;  /* 0x0000007f00067308 */ /* 0x0002a20000002400 */
        /* <DEDUP_REMOVED lines=8> */
[----:B------:R3:W4:Y:S01]  /*e160*/  MUFU.TANH R2, R130 ;  /* 0x0000008200027308 */ /* 0x0007220000002400 */
[----:B-1----:R-:W-:-:S02]  /*e170*/  FSEL R127, R141, -INF , !P0 ;  /* 0xff8000008d7f7808 */ /* 0x002fc40004000000 */
[----:B------:R-:W-:Y:S02]  /*e180*/  FSEL R126, R140, -INF , !P1 ;  /* 0xff8000008c7e7808 */ /* 0x000fe40004800000 */
[C---:B------:R-:W-:Y:S02]  /*e190*/  ISETP.GE.AND P0, PT, R128.reuse, 0x60, PT ;  /* 0x000000608000780c */ /* 0x040fe40003f06270 */
[----:B------:R-:W-:Y:S02]  /*e1a0*/  ISETP.GE.AND P1, PT, R128, 0x61, PT ;  /* 0x000000618000780c */ /* 0x000fe40003f26270 */
[----:B------:R-:W-:Y:S02]  /*e1b0*/  ISETP.GT.OR P2, PT, R218, 0x70, !P2 ;  /* 0x00000070da00780c */ /* 0x000fe40005744670 */
[C---:B------:R-:W-:Y:S02]  /*e1c0*/  ISETP.GT.OR P0, PT, R221.reuse, 0x60, !P0 ;  /* 0x00000060dd00780c */ /* 0x040fe40004704670 */
[----:B------:R-:W-:-:S02]  /*e1d0*/  ISETP.GT.OR P1, PT, R221, 0x61, !P1 ;  /* 0x00000061dd00780c */ /* 0x000fc40004f24670 */
[----:B---3--:R-:W-:Y:S02]  /*e1e0*/  FSEL R130, R5, -INF , !P2 ;  /* 0xff80000005827808 */ /* 0x008fe40005000000 */
        /* <DEDUP_REMOVED lines=10> */
[----:B--2---:R-:W-:Y:S02]  /*e290*/  FSEL R139, R6, -INF , !P0 ;  /* 0xff800000068b7808 */ /* 0x004fe40004000000 */
[----:B----4-:R-:W-:-:S02]  /*e2a0*/  FSEL R137, R2, -INF , !P1 ;  /* 0xff80000002897808 */ /* 0x010fc40004800000 */
[C---:B------:R-:W-:Y:S02]  /*e2b0*/  ISETP.GE.AND P0, PT, R128.reuse, 0x78, PT ;  /* 0x000000788000780c */ /* 0x040fe40003f06270 */
[----:B-1----:R-:W-:Y:S02]  /*e2c0*/  FSEL R129, R9, -INF , !P2 ;  /* 0xff80000009817808 */ /* 0x002fe40005000000 */
        /* <DEDUP_REMOVED lines=8> */
[----:B------:R-:W-:Y:S02]  /*e350*/  WARPGROUP.DEPBAR.LE gsb0, 0x0 ;  /* 0x00008000000079c5 */ /* 0x000fe40000010000 */
[----:B------:R-:W-:Y:S01]  /*e360*/  FADD.FTZ R229, R24, -R226 ;  /* 0x800000e218e57221 */ /* 0x000fe20000010000 */
[C---:B------:R-:W-:Y:S01]  /*e370*/  ISETP.GT.OR P2, PT, R221.reuse, 0x71, !P2 ;  /* 0x00000071dd00780c */ /* 0x040fe20005744670 */
[----:B------:R-:W3:Y:S01]  /*e380*/  SHFL.IDX PT, R24, R224, R231, 0x1f ;  /* 0x00001fe7e0187589 */ /* 0x000ee200000e0000 */
[----:B------:R-:W-:-:S02]  /*e390*/  ISETP.GT.OR P0, PT, R221, 0x78, !P0 ;  /* 0x00000078dd00780c */ /* 0x000fc40004704670 */
[----:B------:R-:W-:Y:S01]  /*e3a0*/  ISETP.GT.OR P1, PT, R221, 0x79, !P1 ;  /* 0x00000079dd00780c */ /* 0x000fe20004f24670 */
[----:B------:R-:W-:Y:S01]  /*e3b0*/  LDS R17, [R17+0x400] ;  /* 0x0004000011117984 */ /* 0x000fe20000000800 */
[----:B-1----:R-:W-:-:S03]  /*e3c0*/  FADD.FTZ R227, R25, -R212 ;  /* 0x800000d419e37221 */ /* 0x002fc60000010000 */
[----:B------:R-:W-:Y:S04]  /*e3d0*/  SHFL.IDX PT, R25, R18, R223, 0x1f ;  /* 0x00001fdf12197589 */ /* 0x000fe800000e0000 */
[----:B------:R-:W1:Y:S01]  /*e3e0*/  SHFL.IDX PT, R223, R224, R232, 0x1f ;  /* 0x00001fe8e0df7589 */ /* 0x000e6200000e0000 */
[----:B------:R-:W-:Y:S01]  /*e3f0*/  FADD.FTZ R212, R27, -R212 ;  /* 0x800000d41bd47221 */ /* 0x000fe20000010000 */
[----:B--2---:R-:W-:Y:S01]  /*e400*/  FFMA.FTZ R216, R216, UR4, -R218 ;  /* 0x00000004d8d87c23 */ /* 0x004fe200080108da */
        /* <DEDUP_REMOVED lines=14> */
[----:B------:R-:W-:-:S03]  /*e4f0*/  VIADD R31, R10, 0x10 ;  /* 0x000000100a1f7836 */ /* 0x000fc60000000000 */
[----:B------:R-:W1:Y:S04]  /*e500*/  SHFL.IDX PT, R29, R224, R29, 0x1f ;  /* 0x00001f1de01d7589 */ /* 0x000e6800000e0000 */
[----:B------:R-:W1:Y:S01]  /*e510*/  SHFL.IDX PT, R31, R18, R31, 0x1f ;  /* 0x00001f1f121f7589 */ /* 0x000e6200000e0000 */
[----:B---3--:R-:W-:Y:S01]  /*e520*/  IADD3 R232, R10, 0x1c, RZ ;  /* 0x0000001c0ae87810 */ /* 0x008fe20007ffe0ff */
[----:B------:R3:W1:Y:S01]  /*e530*/  MUFU.EX2 R24, R26 ;  /* 0x0000001a00187308 */ /* 0x0006620000000800 */
[----:B------:R-:W-:-:S04]  /*e540*/  FFMA.FTZ R219, R219, UR4, -R25 ;  /* 0x00000004dbdb7c23 */ /* 0x000fc80008010819 */
[----:B------:R2:W-:Y:S01]  /*e550*/  SHFL.IDX PT, R232, R224, R232, 0x1f ;  /* 0x00001fe8e0e87589 */ /* 0x0005e200000e0000 */
[----:B---3--:R-:W-:Y:S01]  /*e560*/  FFMA.FTZ R26, R228, UR4, -R25 ;  /* 0x00000004e41a7c23 */ /* 0x008fe20008010819 */
[--C-:B----4-:R-:W-:Y:S01]  /*e570*/  FFMA.FTZ R25, R225, UR4, -R231.reuse ;  /* 0x00000004e1197c23 */ /* 0x110fe200080108e7 */
[----:B------:R-:W-:Y:S01]  /*e580*/  FFMA.FTZ R231, R222, UR4, -R231 ;  /* 0x00000004dee77c23 */ /* 0x000fe200080108e7 */
[--C-:B--2---:R-:W-:Y:S01]  /*e590*/  FADD.FTZ R222, R32, -R28.reuse ;  /* 0x8000001c20de7221 */ /* 0x104fe20000010000 */
[----:B------:R-:W-:Y:S01]  /*e5a0*/  FADD.FTZ R224, R34, -R28 ;  /* 0x8000001c22e07221 */ /* 0x000fe20000010000 */
[--C-:B------:R-:W-:Y:S01]  /*e5b0*/  FFMA.FTZ R28, R220, UR4, -R30.reuse ;  /* 0x00000004dc1c7c23 */ /* 0x100fe2000801081e */
[----:B------:R-:W-:Y:S01]  /*e5c0*/  FFMA.FTZ R30, R217, UR4, -R30 ;  /* 0x00000004d91e7c23 */ /* 0x000fe2000801081e */
[----:B------:R-:W-:Y:S02]  /*e5d0*/  VIADD R32, R10, 0x14 ;  /* 0x000000140a207836 */ /* 0x000fe40000000000 */
[--C-:B-1----:R-:W-:Y:S01]  /*e5e0*/  FADD.FTZ R217, R36, -R29.reuse ;  /* 0x8000001d24d97221 */ /* 0x102fe20000010000 */
[----:B------:R-:W-:Y:S01]  /*e5f0*/  FADD.FTZ R220, R38, -R29 ;  /* 0x8000001d26dc7221 */ /* 0x000fe20000010000 */
[--C-:B------:R-:W-:Y:S01]  /*e600*/  FFMA.FTZ R29, R215, UR4, -R31.reuse ;  /* 0x00000004d71d7c23 */ /* 0x100fe2000801081f */
[----:B------:R-:W-:Y:S01]  /*e610*/  FFMA.FTZ R31, R213, UR4, -R31 ;  /* 0x00000004d51f7c23 */ /* 0x000fe2000801081f */
[----:B------:R-:W-:Y:S01]  /*e620*/  FFMA.FTZ R213, -R19, R19, 1 ;  /* 0x3f80000013d57423 */ /* 0x000fe20000010113 */
[----:B------:R-:W-:Y:S01]  /*e630*/  FMUL.FTZ R229, R214, R229 ;  /* 0x000000e5d6e57220 */ /* 0x000fe20000410000 */
[----:B------:R-:W1:Y:S01]  /*e640*/  SHFL.IDX PT, R32, R18, R32, 0x1f ;  /* 0x00001f2012207589 */ /* 0x000e6200000e0000 */
[----:B------:R-:W-:-:S02]  /*e650*/  IADD3 R34, R10, 0x18, RZ ;  /* 0x000000180a227810 */ /* 0x000fc40007ffe0ff */
[----:B------:R-:W-:Y:S01]  /*e660*/  FMUL.FTZ R213, R213, R229 ;  /* 0x000000e5d5d57220 */ /* 0x000fe20000410000 */
[C---:B------:R-:W-:Y:S02]  /*e670*/  VIADD R229, R10.reuse, 0x1c ;  /* 0x0000001c0ae57836 */ /* 0x040fe40000000000 */
[--C-:B------:R-:W-:Y:S02]  /*e680*/  FADD.FTZ R225, R33, -R27.reuse ;  /* 0x8000001b21e17221 */ /* 0x100fe40000010000 */
[----:B------:R-:W2:Y:S04]  /*e690*/  SHFL.IDX PT, R33, R18, R34, 0x1f ;  /* 0x00001f2212217589 */ /* 0x000ea800000e0000 */
[----:B------:R-:W3:Y:S01]  /*e6a0*/  SHFL.IDX PT, R34, R18, R229, 0x1f ;  /* 0x00001fe512227589 */ /* 0x000ee200000e0000 */
[----:B------:R-:W-:Y:S01]  /*e6b0*/  FADD.FTZ R228, R35, -R27 ;  /* 0x8000001b23e47221 */ /* 0x000fe20000010000 */
[----:B------:R-:W-:-:S02]  /*e6c0*/  VIADD R215, R10, 0x4 ;  /* 0x000000040ad77836 */ /* 0x000fc40000000000 */
[----:B------:R-:W4:Y:S01]  /*e6d0*/  SHFL.IDX PT, R35, R12, R10, 0x1f ;  /* 0x00001f0a0c237589 */ /* 0x000f2200000e0000 */
[----:B------:R2:W-:Y:S01]  /*e6e0*/  MUFU.EX2 R19, R31 ;  /* 0x0000001f00137308 */ /* 0x0005e20000000800 */
[--C-:B-1----:R-:W-:Y:S01]  /*e6f0*/  FFMA.FTZ R211, R211, UR4, -R32.reuse ;  /* 0x00000004d3d37c23 */ /* 0x102fe20008010820 */
[----:B------:R-:W-:Y:S01]  /*e700*/  FFMA.FTZ R32, R210, UR4, -R32 ;  /* 0x00000004d2207c23 */ /* 0x000fe20008010820 */
[----:B------:R-:W-:-:S05]  /*e710*/  FFMA.FTZ R210, -R20, R20, 1 ;  /* 0x3f80000014d27423 */ /* 0x000fca0000010114 */
[----:B------:R1:W-:Y:S01]  /*e720*/  MUFU.EX2 R20, R32 ;  /* 0x0000002000147308 */ /* 0x0003e20000000800 */
[--C-:B--2---:R-:W-:Y:S01]  /*e730*/  FFMA.FTZ R31, R208, UR4, -R33.reuse ;  /* 0x00000004d01f7c23 */ /* 0x104fe20008010821 */
[----:B-1----:R-:W-:Y:S01]  /*e740*/  FFMA.FTZ R32, R209, UR4, -R33 ;  /* 0x00000004d1207c23 */ /* 0x002fe20008010821 */
[----:B---3--:R-:W-:-:S05]  /*e750*/  FFMA.FTZ R33, R206, UR4, -R34 ;  /* 0x00000004ce217c23 */ /* 0x008fca0008010822 */
[----:B------:R-:W1:Y:S01]  /*e760*/  MUFU.EX2 R219, R219 ;  /* 0x000000db00db7308 */ /* 0x000e620000000800 */
[----:B------:R-:W2:Y:S01]  /*e770*/  SHFL.IDX PT, R206, R12, R215, 0x1f ;  /* 0x00001fd70cce7589 */ /* 0x000ea200000e0000 */
[----:B------:R-:W-:Y:S01]  /*e780*/  FMUL.FTZ R226, R24, R226 ;  /* 0x000000e218e27220 */ /* 0x000fe20000410000 */
[----:B------:R-:W-:Y:S01]  /*e790*/  FFMA.FTZ R208, -R230, R230, 1 ;  /* 0x3f800000e6d07423 */ /* 0x000fe200000101e6 */
[--C-:B----4-:R-:W-:Y:S01]  /*e7a0*/  FFMA.FTZ R204, R204, UR4, -R35.reuse ;  /* 0x00000004cccc7c23 */ /* 0x110fe20008010823 */
[----:B------:R-:W-:Y:S01]  /*e7b0*/  FFMA.FTZ R36, R205, UR4, -R35 ;  /* 0x00000004cd247c23 */ /* 0x000fe20008010823 */
[----:B------:R-:W-:Y:S01]  /*e7c0*/  FMUL.FTZ R210, R210, R226 ;  /* 0x000000e2d2d27220 */ /* 0x000fe20000410000 */
[C---:B------:R-:W-:Y:S01]  /*e7d0*/  IADD3 R209, R10.reuse, 0x8, RZ ;  /* 0x000000080ad17810 */ /* 0x040fe20007ffe0ff */
[----:B------:R3:W-:Y:S01]  /*e7e0*/  MUFU.EX2 R18, R211 ;  /* 0x000000d300127308 */ /* 0x0007e20000000800 */
[C---:B------:R-:W-:Y:S02]  /*e7f0*/  VIADD R226, R10.reuse, 0xc ;  /* 0x0000000c0ae27836 */ /* 0x040fe40000000000 */
[----:B------:R-:W-:-:S02]  /*e800*/  VIADD R230, R10, 0x18 ;  /* 0x000000180ae67836 */ /* 0x000fc40000000000 */
[----:B-1----:R-:W-:Y:S01]  /*e810*/  FMUL.FTZ R227, R219, R227 ;  /* 0x000000e3dbe37220 */ /* 0x002fe20000410000 */
[----:B---3--:R-:W-:Y:S02]  /*e820*/  VIADD R211, R10, 0x10 ;  /* 0x000000100ad37836 */ /* 0x008fe40000000000 */
[----:B------:R2:W-:Y:S01]  /*e830*/  MUFU.EX2 R35, R204 ;  /* 0x000000cc00237308 */ /* 0x0005e20000000800 */
[----:B------:R-:W-:Y:S01]  /*e840*/  FMUL.FTZ R208, R208, R227 ;  /* 0x000000e3d0d07220 */ /* 0x000fe20000410000 */
[----:B------:R-:W-:Y:S01]  /*e850*/  IADD3 R227, R10, 0x14, RZ ;  /* 0x000000140ae37810 */ /* 0x000fe20007ffe0ff */
[----:B------:R-:W-:-:S05]  /*e860*/  FFMA.FTZ R34, R207, UR4, -R34 ;  /* 0x00000004cf227c23 */ /* 0x000fca0008010822 */
[----:B------:R1:W-:Y:S01]  /*e870*/  MUFU.EX2 R27, R231 ;  /* 0x000000e7001b7308 */ /* 0x0003e20000000800 */
[--C-:B--2---:R-:W-:Y:S01]  /*e880*/  FFMA.FTZ R204, R122, UR4, -R206.reuse ;  /* 0x000000047acc7c23 */ /* 0x104fe200080108ce */
[----:B------:R-:W-:Y:S01]  /*e890*/  FFMA.FTZ R206, R124, UR4, -R206 ;  /* 0x000000047cce7c23 */ /* 0x000fe200080108ce */
[----:B------:R-:W-:Y:S04]  /*e8a0*/  SHFL.IDX PT, R207, R12, R209, 0x1f ;  /* 0x00001fd10ccf7589 */ /* 0x000fe800000e0000 */
[----:B------:R-:W-:Y:S01]  /*e8b0*/  SHFL.IDX PT, R38, R12, R227, 0x1f ;  /* 0x00001fe30c267589 */ /* 0x000fe200000e0000 */
[--C-:B-1----:R-:W-:Y:S01]  /*e8c0*/  FADD.FTZ R231, R37, -R232.reuse ;  /* 0x800000e825e77221 */ /* 0x102fe20000010000 */
[----:B------:R-:W-:Y:S02]  /*e8d0*/  FADD.FTZ R232, R39, -R232 ;  /* 0x800000e827e87221 */ /* 0x000fe40000010000 */
[----:B------:R-:W-:Y:S04]  /*e8e0*/  SHFL.IDX PT, R37, R12, R226, 0x1f ;  /* 0x00001fe20c257589 */ /* 0x000fe800000e0000 */
[----:B------:R-:W-:Y:S04]  /*e8f0*/  SHFL.IDX PT, R39, R12, R211, 0x1f ;  /* 0x00001fd30c277589 */ /* 0x000fe800000e0000 */
[----:B------:R-:W1:Y:S04]  /*e900*/  SHFL.IDX PT, R122, R12, R230, 0x1f ;  /* 0x00001fe60c7a7589 */ /* 0x000e6800000e0000 */
[----:B------:R2:W3:Y:S02]  /*e910*/  SHFL.IDX PT, R124, R12, R229, 0x1f ;  /* 0x00001fe50c7c7589 */ /* 0x0004e400000e0000 */
[----:B--2---:R2:W-:Y:S02]  /*e920*/  MUFU.EX2 R12, R204 ;  /* 0x000000cc000c7308 */ /* 0x0045e40000000800 */
[----:B--2---:R-:W2:Y:S01]  /*e930*/  SHFL.IDX PT, R204, R11, R215, 0x1f ;  /* 0x00001fd70bcc7589 */ /* 0x004ea200000e0000 */
[--C-:B-1----:R-:W-:Y:S01]  /*e940*/  FFMA.FTZ R112, R112, UR4, -R122.reuse ;  /* 0x0000000470707c23 */ /* 0x102fe2000801087a */
[----:B------:R-:W-:-:S02]  /*e950*/  FFMA.FTZ R107, R107, UR4, -R122 ;  /* 0x000000046b6b7c23 */ /* 0x000fc4000801087a */
[----:B------:R-:W1:Y:S01]  /*e960*/  SHFL.IDX PT, R205, R11, R10, 0x1f ;  /* 0x00001f0a0bcd7589 */ /* 0x000e6200000e0000 */
[----:B---3--:R-:W-:-:S03]  /*e970*/  FFMA.FTZ R122, R97, UR4, -R124 ;  /* 0x00000004617a7c23 */ /* 0x008fc6000801087c */
[----:B------:R-:W3:Y:S01]  /*e980*/  SHFL.IDX PT, R97, R11, R211, 0x1f ;  /* 0x00001fd30b617589 */ /* 0x000ee200000e0000 */
[--C-:B------:R-:W-:Y:S01]  /*e990*/  FFMA.FTZ R123, R123, UR4, -R207.reuse ;  /* 0x000000047b7b7c23 */ /* 0x100fe200080108cf */
[----:B------:R-:W-:Y:S02]  /*e9a0*/  FFMA.FTZ R125, R125, UR4, -R207 ;  /* 0x000000047d7d7c23 */ /* 0x000fe400080108cf */
[----:B------:R-:W-:Y:S01]  /*e9b0*/  SHFL.IDX PT, R207, R11, R209, 0x1f ;  /* 0x00001fd10bcf7589 */ /* 0x000fe200000e0000 */
[--C-:B--2---:R-:W-:Y:S01]  /*e9c0*/  FFMA.FTZ R119, R119, UR4, -R204.reuse ;  /* 0x0000000477777c23 */ /* 0x104fe200080108cc */
[----:B------:R-:W-:Y:S02]  /*e9d0*/  FFMA.FTZ R204, R98, UR4, -R204 ;  /* 0x0000000462cc7c23 */ /* 0x000fe400080108cc */
[----:B------:R-:W2:Y:S01]  /*e9e0*/  SHFL.IDX PT, R98, R11, R230, 0x1f ;  /* 0x00001fe60b627589 */ /* 0x000ea200000e0000 */
[--C-:B------:R-:W-:Y:S01]  /*e9f0*/  FFMA.FTZ R120, R120, UR4, -R37.reuse ;  /* 0x0000000478787c23 */ /* 0x100fe20008010825 */
[----:B------:R-:W-:Y:S01]  /*ea00*/  FFMA.FTZ R121, R121, UR4, -R37 ;  /* 0x0000000479797c23 */ /* 0x000fe20008010825 */
[--C-:B------:R-:W-:Y:S01]  /*ea10*/  FFMA.FTZ R109, R109, UR4, -R38.reuse ;  /* 0x000000046d6d7c23 */ /* 0x100fe20008010826 */
[----:B------:R4:W-:Y:S01]  /*ea20*/  MUFU.EX2 R37, R206 ;  /* 0x000000ce00257308 */ /* 0x0009e20000000800 */
[--C-:B------:R-:W-:Y:S01]  /*ea30*/  FFMA.FTZ R103, R103, UR4, -R39.reuse ;  /* 0x0000000467677c23 */ /* 0x100fe20008010827 */
[----:B------:R-:W-:Y:S01]  /*ea40*/  FFMA.FTZ R114, R114, UR4, -R39 ;  /* 0x0000000472727c23 */ /* 0x000fe20008010827 */
[--C-:B-1----:R-:W-:Y:S01]  /*ea50*/  FFMA.FTZ R117, R117, UR4, -R205.reuse ;  /* 0x0000000475757c23 */ /* 0x102fe200080108cd */
[----:B------:R-:W-:Y:S01]  /*ea60*/  FFMA.FTZ R106, R106, UR4, -R205 ;  /* 0x000000046a6a7c23 */ /* 0x000fe200080108cd */
[----:B----4-:R-:W-:-:S03]  /*ea70*/  FFMA.FTZ R206, R94, UR4, -R38 ;  /* 0x000000045ece7c23 */ /* 0x010fc60008010826 */
[----:B------:R1:W-:Y:S01]  /*ea80*/  MUFU.EX2 R38, R123 ;  /* 0x0000007b00267308 */ /* 0x0003e20000000800 */
[----:B------:R-:W-:Y:S01]  /*ea90*/  SHFL.IDX PT, R205, R11, R229, 0x1f ;  /* 0x00001fe50bcd7589 */ /* 0x000fe200000e0000 */
[--C-:B---3--:R-:W-:Y:S01]  /*eaa0*/  FFMA.FTZ R101, R101, UR4, -R97.reuse ;  /* 0x0000000465657c23 */ /* 0x108fe20008010861 */
[----:B------:R-:W-:Y:S02]  /*eab0*/  FFMA.FTZ R100, R100, UR4, -R97 ;  /* 0x0000000464647c23 */ /* 0x000fe40008010861 */
[----:B-1----:R-:W1:Y:S03]  /*eac0*/  SHFL.IDX PT, R123, R11, R226, 0x1f ;  /* 0x00001fe20b7b7589 */ /* 0x002e6600000e0000 */
[----:B------:R3:W-:Y:S02]  /*ead0*/  MUFU.EX2 R39, R125 ;  /* 0x0000007d00277308 */ /* 0x0007e40000000800 */
[----:B---3--:R3:W-:Y:S06]  /*eae0*/  SHFL.IDX PT, R125, R11, R227, 0x1f ;  /* 0x00001fe30b7d7589 */ /* 0x0087ec00000e0000 */
[----:B------:R2:W-:Y:S08]  /*eaf0*/  MUFU.EX2 R97, R114 ;  /* 0x0000007200617308 */ /* 0x0005f00000000800 */
[----:B---3--:R3:W-:Y:S01]  /*eb00*/  MUFU.EX2 R11, R121 ;  /* 0x00000079000b7308 */ /* 0x0087e20000000800 */
[----:B--2---:R-:W-:Y:S01]  /*eb10*/  FFMA.FTZ R114, R95, UR4, -R98 ;  /* 0x000000045f727c23 */ /* 0x004fe20008010862 */
[----:B---3--:R-:W2:Y:S06]  /*eb20*/  SHFL.IDX PT, R121, R14, R215, 0x1f ;  /* 0x00001fd70e797589 */ /* 0x008eac00000e0000 */
[----:B------:R3:W-:Y:S01]  /*eb30*/  MUFU.EX2 R95, R109 ;  /* 0x0000006d005f7308 */ /* 0x0007e20000000800 */
[----:B------:R-:W-:-:S07]  /*eb40*/  FFMA.FTZ R124, R96, UR4, -R124 ;  /* 0x00000004607c7c23 */ /* 0x000fce000801087c */
[----:B------:R4:W-:Y:S01]  /*eb50*/  MUFU.EX2 R94, R120 ;  /* 0x00000078005e7308 */ /* 0x0009e20000000800 */
[----:B---3--:R-:W3:Y:S01]  /*eb60*/  SHFL.IDX PT, R109, R14, R211, 0x1f ;  /* 0x00001fd30e6d7589 */ /* 0x008ee200000e0000 */
[----:B----4-:R-:W-:-:S03]  /*eb70*/  FFMA.FTZ R120, R99, UR4, -R207 ;  /* 0x0000000463787c23 */ /* 0x010fc600080108cf */
[----:B------:R-:W4:Y:S03]  /*eb80*/  SHFL.IDX PT, R99, R14, R10, 0x1f ;  /* 0x00001f0a0e637589 */ /* 0x000f2600000e0000 */
[----:B------:R-:W3:Y:S01]  /*eb90*/  MUFU.EX2 R25, R25 ;  /* 0x0000001900197308 */ /* 0x000ee20000000800 */
[----:B-1----:R-:W-:-:S07]  /*eba0*/  FFMA.FTZ R105, R105, UR4, -R123 ;  /* 0x0000000469697c23 */ /* 0x002fce000801087b */
[----:B------:R1:W-:Y:S01]  /*ebb0*/  MUFU.EX2 R96, R103 ;  /* 0x0000006700607308 */ /* 0x0003e20000000800 */
[----:B------:R-:W-:Y:S01]  /*ebc0*/  FFMA.FTZ R104, R104, UR4, -R123 ;  /* 0x0000000468687c23 */ /* 0x000fe2000801087b */
[----:B-1----:R-:W1:Y:S04]  /*ebd0*/  SHFL.IDX PT, R103, R14, R226, 0x1f ;  /* 0x00001fe20e677589 */ /* 0x002e6800000e0000 */
[----:B------:R-:W1:Y:S01]  /*ebe0*/  SHFL.IDX PT, R123, R14, R209, 0x1f ;  /* 0x00001fd10e7b7589 */ /* 0x000e6200000e0000 */
[--C-:B--2---:R-:W-:Y:S01]  /*ebf0*/  FFMA.FTZ R108, R108, UR4, -R121.reuse ;  /* 0x000000046c6c7c23 */ /* 0x104fe20008010879 */
[----:B------:R-:W-:Y:S02]  /*ec00*/  FFMA.FTZ R138, R138, UR4, -R121 ;  /* 0x000000048a8a7c23 */ /* 0x000fe40008010879 */
[----:B------:R-:W2:Y:S01]  /*ec10*/  SHFL.IDX PT, R121, R14, R227, 0x1f ;  /* 0x00001fe30e797589 */ /* 0x000ea200000e0000 */
        /* <DEDUP_REMOVED lines=13> */
[----:B---3--:R-:W3:Y:S01]  /*ecf0*/  SHFL.IDX PT, R112, R14, R230, 0x1f ;  /* 0x00001fe60e707589 */ /* 0x008ee200000e0000 */
[----:B------:R-:W4:Y:S01]  /*ed00*/  MUFU.TANH R132, R132 ;  /* 0x0000008400847308 */ /* 0x000f220000002400 */
[--C-:B-1----:R-:W-:Y:S01]  /*ed10*/  FFMA.FTZ R126, R126, UR4, -R103.reuse ;  /* 0x000000047e7e7c23 */ /* 0x102fe20008010867 */
[----:B------:R-:W-:-:S02]  /*ed20*/  FFMA.FTZ R139, R139, UR4, -R103 ;  /* 0x000000048b8b7c23 */ /* 0x000fc40008010867 */
[----:B------:R-:W1:Y:S04]  /*ed30*/  SHFL.IDX PT, R103, R14, R229, 0x1f ;  /* 0x00001fe50e677589 */ /* 0x000e6800000e0000 */
[----:B------:R-:W3:Y:S01]  /*ed40*/  MUFU.TANH R134, R134 ;  /* 0x0000008600867308 */ /* 0x000ee20000002400 */
[--C-:B------:R-:W-:Y:S01]  /*ed50*/  FFMA.FTZ R127, R127, UR4, -R123.reuse ;  /* 0x000000047f7f7c23 */ /* 0x100fe2000801087b */
        /* <DEDUP_REMOVED lines=9> */
[----:B--2---:R-:W-:-:S07]  /*edf0*/  FFMA.FTZ R123, R123, UR4, -R121 ;  /* 0x000000047b7b7c23 */ /* 0x004fce0008010879 */
[----:B------:R-:W2:Y:S01]  /*ee00*/  MUFU.EX2 R32, R32 ;  /* 0x0000002000207308 */ /* 0x000ea20000000800 */
[--C-:B------:R-:W-:Y:S01]  /*ee10*/  FFMA.FTZ R110, R110, UR4, -R205.reuse ;  /* 0x000000046e6e7c23 */ /* 0x100fe200080108cd */
[----:B------:R-:W-:Y:S01]  /*ee20*/  FFMA.FTZ R118, R118, UR4, -R205 ;  /* 0x0000000476767c23 */ /* 0x000fe200080108cd */
[----:B------:R-:W-:-:S05]  /*ee30*/  FFMA.FTZ R121, R125, UR4, -R121 ;  /* 0x000000047d797c23 */ /* 0x000fca0008010879 */
[----:B------:R-:W2:Y:S01]  /*ee40*/  MUFU.EX2 R31, R31 ;  /* 0x0000001f001f7308 */ /* 0x000ea20000000800 */
[----:B----4-:R-:W-:Y:S01]  /*ee50*/  FSEL R125, R132, -INF , !P5 ;  /* 0xff800000847d7808 */ /* 0x010fe20006800000 */
[----:B------:R-:W-:Y:S01]  /*ee60*/  FMUL.FTZ R218, R27, R218 ;  /* 0x000000da1bda7220 */ /* 0x000fe20000410000 */
[----:B---3--:R-:W-:Y:S01]  /*ee70*/  FSEL R205, R134, -INF , !P0 ;  /* 0xff80000086cd7808 */ /* 0x008fe20004000000 */
[----:B------:R-:W-:Y:S01]  /*ee80*/  FFMA.FTZ R235, -R235, R235, 1 ;  /* 0x3f800000ebeb7423 */ /* 0x000fe200000101eb */
[----:B------:R-:W-:Y:S01]  /*ee90*/  FFMA.FTZ R116, R116, UR4, -R98 ;  /* 0x0000000474747c23 */ /* 0x000fe20008010862 */
[----:B------:R-:W-:Y:S01]  /*eea0*/  FFMA.FTZ R111, R111, UR4, -R207 ;  /* 0x000000046f6f7c23 */ /* 0x000fe200080108cf */
[--C-:B------:R-:W-:Y:S01]  /*eeb0*/  FFMA.FTZ R125, R125, UR4, -R112.reuse ;  /* 0x000000047d7d7c23 */ /* 0x100fe20008010870 */
[----:B------:R-:W3:Y:S01]  /*eec0*/  MUFU.EX2 R26, R26 ;  /* 0x0000001a001a7308 */ /* 0x000ee20000000800 */
[----:B------:R-:W-:Y:S01]  /*eed0*/  FFMA.FTZ R205, R205, UR4, -R112 ;  /* 0x00000004cdcd7c23 */ /* 0x000fe20008010870 */
[----:B-1----:R-:W-:Y:S01]  /*eee0*/  FSEL R207, R135, -INF , !P1 ;  /* 0xff80000087cf7808 */ /* 0x002fe20004800000 */
[----:B------:R-:W-:Y:S01]  /*eef0*/  FMUL.FTZ R112, R235, R218 ;  /* 0x000000daeb707220 */ /* 0x000fe20000410000 */
[----:B------:R-:W-:Y:S01]  /*ef00*/  FMUL.FTZ R221, R28, R221 ;  /* 0x000000dd1cdd7220 */ /* 0x000fe20000410000 */
[----:B------:R-:W-:Y:S01]  /*ef10*/  FFMA.FTZ R209, -R233, R233, 1 ;  /* 0x3f800000e9d17423 */ /* 0x000fe200000101e9 */
[----:B------:R-:W-:-:S02]  /*ef20*/  FFMA.FTZ R211, -R234, R234, 1 ;  /* 0x3f800000ead37423 */ /* 0x000fc400000101ea */
[----:B------:R1:W-:Y:S01]  /*ef30*/  MUFU.EX2 R98, R206 ;  /* 0x000000ce00627308 */ /* 0x0003e20000000800 */
[----:B------:R-:W-:Y:S01]  /*ef40*/  FMUL.FTZ R222, R29, R222 ;  /* 0x000000de1dde7220 */ /* 0x000fe20000410000 */
[--C-:B------:R-:W-:Y:S01]  /*ef50*/  FADD.FTZ R40, R40, -R216.reuse ;  /* 0x800000d828287221 */ /* 0x100fe20000010000 */
[----:B------:R-:W-:Y:S01]  /*ef60*/  FADD.FTZ R42, R42, -R216 ;  /* 0x800000d82a2a7221 */ /* 0x000fe20000010000 */
[----:B------:R-:W-:Y:S01]  /*ef70*/  FFMA.FTZ R236, -R236, R236, 1 ;  /* 0x3f800000ecec7423 */ /* 0x000fe200000101ec */
[----:B------:R-:W4:Y:S01]  /*ef80*/  SHFL.IDX PT, R218, R17, R215, 0x1f ;  /* 0x00001fd711da7589 */ /* 0x000f2200000e0000 */
[C---:B------:R-:W-:Y:S01]  /*ef90*/  VIADD R234, R10.reuse, 0x8 ;  /* 0x000000080aea7836 */ /* 0x040fe20000000000 */
[----:B------:R-:W-:Y:S02]  /*efa0*/  IADD3 R233, R10, 0xc, RZ ;  /* 0x0000000c0ae97810 */ /* 0x000fe40007ffe0ff */
[----:B-1----:R-:W-:Y:S01]  /*efb0*/  FSEL R206, R133, -INF , !P4 ;  /* 0xff80000085ce7808 */ /* 0x002fe20006000000 */
[----:B------:R-:W1:Y:S01]  /*efc0*/  MUFU.EX2 R30, R30 ;  /* 0x0000001e001e7308 */ /* 0x000e620000000800 */
[----:B------:R1:W-:Y:S01]  /*efd0*/  LDS R216, [R13+0x400] ;  /* 0x000400000dd87984 */ /* 0x0003e20000000800 */
[----:B--2---:R-:W-:Y:S01]  /*efe0*/  FMUL.FTZ R226, R32, R220 ;  /* 0x000000dc20e27220 */ /* 0x004fe20000410000 */
[--C-:B------:R-:W-:Y:S01]  /*eff0*/  FFMA.FTZ R207, R207, UR4, -R103.reuse ;  /* 0x00000004cfcf7c23 */ /* 0x100fe20008010867 */
[----:B------:R-:W-:Y:S01]  /*f000*/  FFMA.FTZ R206, R206, UR4, -R103 ;  /* 0x00000004cece7c23 */ /* 0x000fe20008010867 */
[----:B------:R-:W-:Y:S01]  /*f010*/  FMUL.FTZ R209, R209, R222 ;  /* 0x000000ded1d17220 */ /* 0x000fe20000410000 */
[----:B------:R-:W2:Y:S01]  /*f020*/  SHFL.IDX PT, R220, R17, R229, 0x1f ;  /* 0x00001fe511dc7589 */ /* 0x000ea200000e0000 */
[----:B------:R-:W-:Y:S01]  /*f030*/  FMUL.FTZ R103, R236, R221 ;  /* 0x000000ddec677220 */ /* 0x000fe20000410000 */
[----:B------:R-:W-:-:S02]  /*f040*/  FMUL.FTZ R222, R31, R217 ;  /* 0x000000d91fde7220 */ /* 0x000fc40000410000 */
[----:B------:R-:W2:Y:S04]  /*f050*/  SHFL.IDX PT, R221, R17, R234, 0x1f ;  /* 0x00001fea11dd7589 */ /* 0x000ea800000e0000 */
[----:B------:R-:W2:Y:S01]  /*f060*/  SHFL.IDX PT, R217, R17, R233, 0x1f ;  /* 0x00001fe911d97589 */ /* 0x000ea200000e0000 */
[----:B------:R-:W2:Y:S01]  /*f070*/  MUFU.EX2 R36, R36 ;  /* 0x0000002400247308 */ /* 0x000ea20000000800 */
[----:B------:R-:W-:Y:S01]  /*f080*/  FFMA.FTZ R14, -R200, R200, 1 ;  /* 0x3f800000c80e7423 */ /* 0x000fe200000101c8 */
[----:B---3--:R-:W-:Y:S01]  /*f090*/  FMUL.FTZ R212, R26, R212 ;  /* 0x000000d41ad47220 */ /* 0x008fe20000410000 */
[----:B-1----:R-:W-:Y:S01]  /*f0a0*/  FMUL.FTZ R223, R30, R223 ;  /* 0x000000df1edf7220 */ /* 0x002fe20000410000 */
[----:B------:R-:W-:Y:S02]  /*f0b0*/  VIADD R235, R10, 0x10 ;  /* 0x000000100aeb7836 */ /* 0x000fe40000000000 */
[----:B------:R-:W-:Y:S01]  /*f0c0*/  FMUL.FTZ R224, R19, R224 ;  /* 0x000000e013e07220 */ /* 0x000fe20000410000 */
[----:B------:R-:W-:Y:S01]  /*f0d0*/  FMUL.FTZ R14, R14, R212 ;  /* 0x000000d40e0e7220 */ /* 0x000fe20000410000 */
[----:B------:R-:W-:Y:S01]  /*f0e0*/  FFMA.FTZ R212, -R21, R21, 1 ;  /* 0x3f80000015d47423 */ /* 0x000fe20000010115 */
[----:B------:R-:W-:Y:S01]  /*f0f0*/  FFMA.FTZ R21, -R22, R22, 1 ;  /* 0x3f80000016157423 */ /* 0x000fe20000010116 */
[----:B------:R-:W-:Y:S01]  /*f100*/  FMUL.FTZ R22, R18, R225 ;  /* 0x000000e112167220 */ /* 0x000fe20000410000 */
[----:B------:R-:W-:Y:S01]  /*f110*/  FMUL.FTZ R211, R211, R223 ;  /* 0x000000dfd3d37220 */ /* 0x000fe20000410000 */
[----:B------:R-:W-:Y:S01]  /*f120*/  FFMA.FTZ R13, -R171, R171, 1 ;  /* 0x3f800000ab0d7423 */ /* 0x000fe200000101ab */
[----:B------:R-:W1:Y:S01]  /*f130*/  SHFL.IDX PT, R223, R17, R235, 0x1f ;  /* 0x00001feb11df7589 */ /* 0x000e6200000e0000 */
[----:B------:R-:W-:Y:S01]  /*f140*/  FMUL.FTZ R40, R35, R40 ;  /* 0x0000002823287220 */ /* 0x000fe20000410000 */
[--C-:B----4-:R-:W-:Y:S01]  /*f150*/  FADD.FTZ R41, R41, -R218.reuse ;  /* 0x800000da29297221 */ /* 0x110fe20000010000 */
[----:B------:R-:W-:Y:S01]  /*f160*/  FMUL.FTZ R21, R21, R224 ;  /* 0x000000e015157220 */ /* 0x000fe20000410000 */
[----:B------:R-:W-:Y:S01]  /*f170*/  FMUL.FTZ R22, R212, R22 ;  /* 0x00000016d4167220 */ /* 0x000fe20000410000 */
[----:B------:R-:W-:Y:S01]  /*f180*/  FFMA.FTZ R212, -R23, R23, 1 ;  /* 0x3f80000017d47423 */ /* 0x000fe20000010117 */
[----:B------:R-:W3:Y:S01]  /*f190*/  SHFL.IDX PT, R224, R17, R227, 0x1f ;  /* 0x00001fe311e07589 */ /* 0x000ee200000e0000 */
[----:B------:R-:W-:Y:S01]  /*f1a0*/  FADD.FTZ R43, R43, -R218 ;  /* 0x800000da2b2b7221 */ /* 0x000fe20000010000 */
[--C-:B--2---:R-:W-:Y:S01]  /*f1b0*/  FADD.FTZ R53, R53, -R220.reuse ;  /* 0x800000dc35357221 */ /* 0x104fe20000010000 */
[----:B------:R-:W-:Y:S01]  /*f1c0*/  FADD.FTZ R55, R55, -R220 ;  /* 0x800000dc37377221 */ /* 0x000fe20000010000 */
[----:B------:R-:W-:Y:S01]  /*f1d0*/  FMUL.FTZ R13, R13, R40 ;  /* 0x000000280d0d7220 */ /* 0x000fe20000410000 */
[----:B------:R-:W-:Y:S01]  /*f1e0*/  FFMA.FTZ R218, -R169, R169, 1 ;  /* 0x3f800000a9da7423 */ /* 0x000fe200000101a9 */
[----:B------:R-:W-:Y:S01]  /*f1f0*/  FMUL.FTZ R42, R36, R42 ;  /* 0x0000002a242a7220 */ /* 0x000fe20000410000 */
[----:B------:R-:W-:Y:S01]  /*f200*/  FFMA.FTZ R40, -R170, R170, 1 ;  /* 0x3f800000aa287423 */ /* 0x000fe200000101aa */
[----:B------:R-:W-:Y:S01]  /*f210*/  FMUL.FTZ R220, R12, R41 ;  /* 0x000000290cdc7220 */ /* 0x000fe20000410000 */
[----:B------:R-:W-:Y:S01]  /*f220*/  FADD.FTZ R44, R44, -R221 ;  /* 0x800000dd2c2c7221 */ /* 0x000fe20000010000 */
        /* <DEDUP_REMOVED lines=8> */
[----:B------:R-:W2:Y:S01]  /*f2b0*/  SHFL.IDX PT, R222, R17, R230, 0x1f ;  /* 0x00001fe611de7589 */ /* 0x000ea200000e0000 */
        /* <DEDUP_REMOVED lines=10> */
[----:B------:R-:W-:-:S02]  /*f360*/  VIADD R228, R10, 0x4 ;  /* 0x000000040ae47836 */ /* 0x000fc40000000000 */
[----:B------:R-:W-:Y:S01]  /*f370*/  FMUL.FTZ R45, R40, R44 ;  /* 0x0000002c282d7220 */ /* 0x000fe20000410000 */
[----:B------:R-:W-:Y:S01]  /*f380*/  FMUL.FTZ R44, R89, R46 ;  /* 0x0000002e592c7220 */ /* 0x000fe20000410000 */
[----:B------:R-:W-:Y:S01]  /*f390*/  FMUL.FTZ R46, R88, R217 ;  /* 0x000000d9582e7220 */ /* 0x000fe20000410000 */
[----:B------:R-:W-:Y:S01]  /*f3a0*/  FFMA.FTZ R90, -R90, R90, 1 ;  /* 0x3f8000005a5a7423 */ /* 0x000fe2000001015a */
[----:B------:R-:W4:Y:S01]  /*f3b0*/  SHFL.IDX PT, R88, R216, R228, 0x1f ;  /* 0x00001fe4d8587589 */ /* 0x000f2200000e0000 */
[--C-:B-1----:R-:W-:Y:S01]  /*f3c0*/  FADD.FTZ R48, R48, -R223.reuse ;  /* 0x800000df30307221 */ /* 0x102fe20000010000 */
[----:B------:R-:W-:Y:S01]  /*f3d0*/  FADD.FTZ R50, R50, -R223 ;  /* 0x800000df32327221 */ /* 0x000fe20000010000 */
[--C-:B---3--:R-:W-:Y:S01]  /*f3e0*/  FADD.FTZ R49, R49, -R224.reuse ;  /* 0x800000e031317221 */ /* 0x108fe20000010000 */
        /* <DEDUP_REMOVED lines=9> */
[----:B--2---:R-:W-:Y:S01]  /*f480*/  FADD.FTZ R52, R52, -R222 ;  /* 0x800000de34347221 */ /* 0x004fe20000010000 */
[----:B------:R-:W-:Y:S01]  /*f490*/  FMUL.FTZ R48, R91, R48 ;  /* 0x000000305b307220 */ /* 0x000fe20000410000 */
[----:B------:R-:W-:Y:S01]  /*f4a0*/  FFMA.FTZ R90, -R166, R166, 1 ;  /* 0x3f800000a65a7423 */ /* 0x000fe200000101a6 */
[----:B------:R-:W-:Y:S01]  /*f4b0*/  FMUL.FTZ R47, R93, R40 ;  /* 0x000000285d2f7220 */ /* 0x000fe20000410000 */
[----:B------:R-:W-:Y:S01]  /*f4c0*/  FMUL.FTZ R91, R98, R51 ;  /* 0x00000033625b7220 */ /* 0x000fe20000410000 */
[----:B------:R-:W1:Y:S01]  /*f4d0*/  SHFL.IDX PT, R40, R216, R234, 0x1f ;  /* 0x00001fead8287589 */ /* 0x000e6200000e0000 */
[----:B------:R-:W-:Y:S01]  /*f4e0*/  FMUL.FTZ R49, R92, R49 ;  /* 0x000000315c317220 */ /* 0x000fe20000410000 */
[----:B------:R-:W-:-:S02]  /*f4f0*/  FMUL.FTZ R93, R99, R52 ;  /* 0x00000034635d7220 */ /* 0x000fc40000410000 */
[----:B------:R-:W2:Y:S01]  /*f500*/  SHFL.IDX PT, R89, R216, R10, 0x1f ;  /* 0x00001f0ad8597589 */ /* 0x000ea200000e0000 */
[----:B------:R-:W-:-:S03]  /*f510*/  FMUL.FTZ R52, R90, R91 ;  /* 0x0000005b5a347220 */ /* 0x000fc60000410000 */
[----:B------:R-:W3:Y:S01]  /*f520*/  SHFL.IDX PT, R92, R216, R233, 0x1f ;  /* 0x00001fe9d85c7589 */ /* 0x000ee200000e0000 */
[----:B------:R-:W-:-:S03]  /*f530*/  FFMA.FTZ R51, -R165, R165, 1 ;  /* 0x3f800000a5337423 */ /* 0x000fc600000101a5 */
[----:B------:R-:W3:Y:S01]  /*f540*/  SHFL.IDX PT, R90, R216, R230, 0x1f ;  /* 0x00001fe6d85a7589 */ /* 0x000ee200000e0000 */
[--C-:B----4-:R-:W-:Y:S01]  /*f550*/  FADD.FTZ R57, R57, -R88.reuse ;  /* 0x8000005839397221 */ /* 0x110fe20000010000 */
[----:B------:R-:W-:Y:S01]  /*f560*/  FADD.FTZ R59, R59, -R88 ;  /* 0x800000583b3b7221 */ /* 0x000fe20000010000 */
[----:B------:R-:W-:Y:S01]  /*f570*/  FMUL.FTZ R51, R51, R93 ;  /* 0x0000005d33337220 */ /* 0x000fe20000410000 */
[----:B------:R4:W-:Y:S01]  /*f580*/  LDS R88, [R15+0x400] ;  /* 0x000400000f587984 */ /* 0x0009e20000000800 */
[----:B------:R-:W4:Y:S03]  /*f590*/  MUFU.EX2 R117, R117 ;  /* 0x0000007500757308 */ /* 0x000f260000000800 */
[----:B------:R-:W4:Y:S04]  /*f5a0*/  SHFL.IDX PT, R93, R216, R235, 0x1f ;  /* 0x00001febd85d7589 */ /* 0x000f2800000e0000 */
[----:B------:R-:W-:Y:S01]  /*f5b0*/  SHFL.IDX PT, R91, R216, R227, 0x1f ;  /* 0x00001fe3d85b7589 */ /* 0x000fe200000e0000 */
[----:B------:R-:W4:Y:S03]  /*f5c0*/  MUFU.EX2 R106, R106 ;  /* 0x0000006a006a7308 */ /* 0x000f260000000800 */
[----:B------:R-:W4:Y:S05]  /*f5d0*/  SHFL.IDX PT, R216, R216, R229, 0x1f ;  /* 0x00001fe5d8d87589 */ /* 0x000f2a00000e0000 */
[----:B------:R-:W4:Y:S01]  /*f5e0*/  MUFU.EX2 R119, R119 ;  /* 0x0000007700777308 */ /* 0x000f220000000800 */
[----:B-1----:R-:W-:-:S07]  /*f5f0*/  FADD.FTZ R60, R60, -R40 ;  /* 0x800000283c3c7221 */ /* 0x002fce0000010000 */
[----:B------:R-:W1:Y:S01]  /*f600*/  MUFU.EX2 R204, R204 ;  /* 0x000000cc00cc7308 */ /* 0x000e620000000800 */
[----:B--2---:R-:W-:Y:S01]  /*f610*/  FADD.FTZ R56, R56, -R89 ;  /* 0x8000005938387221 */ /* 0x004fe20000010000 */
[----:B------:R-:W-:-:S06]  /*f620*/  FADD.FTZ R40, R62, -R40 ;  /* 0x800000283e287221 */ /* 0x000fcc0000010000 */
[----:B------:R-:W2:Y:S01]  /*f630*/  MUFU.EX2 R120, R120 ;  /* 0x0000007800787308 */ /* 0x000ea20000000800 */
[----:B---3--:R-:W-:Y:S01]  /*f640*/  FADD.FTZ R62, R61, -R92 ;  /* 0x8000005c3d3e7221 */ /* 0x008fe20000010000 */
[----:B------:R-:W-:-:S06]  /*f650*/  FADD.FTZ R58, R58, -R89 ;  /* 0x800000593a3a7221 */ /* 0x000fcc0000010000 */
[----:B------:R-:W3:Y:S01]  /*f660*/  MUFU.EX2 R111, R111 ;  /* 0x0000006f006f7308 */ /* 0x000ee20000000800 */
[----:B------:R-:W-:-:S07]  /*f670*/  FADD.FTZ R92, R63, -R92 ;  /* 0x8000005c3f5c7221 */ /* 0x000fce0000010000 */
[----:B------:R-:W3:Y:S01]  /*f680*/  MUFU.EX2 R100, R100 ;  /* 0x0000006400647308 */ /* 0x000ee20000000800 */
[----:B------:R-:W-:Y:S01]  /*f690*/  FADD.FTZ R63, R68, -R90 ;  /* 0x8000005a443f7221 */ /* 0x000fe20000010000 */
[----:B------:R-:W-:Y:S01]  /*f6a0*/  FFMA.FTZ R68, -R161, R161, 1 ;  /* 0x3f800000a1447423 */ /* 0x000fe200000101a1 */
[----:B----4-:R-:W-:-:S05]  /*f6b0*/  FMUL.FTZ R56, R117, R56 ;  /* 0x0000003875387220 */ /* 0x010fca0000410000 */
[----:B------:R-:W4:Y:S01]  /*f6c0*/  MUFU.EX2 R102, R102 ;  /* 0x0000006600667308 */ /* 0x000f220000000800 */
[----:B------:R-:W-:Y:S01]  /*f6d0*/  FFMA.FTZ R15, -R159, R159, 1 ;  /* 0x3f8000009f0f7423 */ /* 0x000fe2000001019f */
[----:B------:R-:W-:-:S06]  /*f6e0*/  FMUL.FTZ R58, R106, R58 ;  /* 0x0000003a6a3a7220 */ /* 0x000fcc0000410000 */
[----:B------:R-:W4:Y:S01]  /*f6f0*/  MUFU.EX2 R116, R116 ;  /* 0x0000007400747308 */ /* 0x000f220000000800 */
[----:B------:R-:W-:-:S07]  /*f700*/  FMUL.FTZ R68, R68, R56 ;  /* 0x0000003844447220 */ /* 0x000fce0000410000 */
[----:B------:R-:W4:Y:S01]  /*f710*/  MUFU.EX2 R104, R104 ;  /* 0x0000006800687308 */ /* 0x000f220000000800 */
[----:B------:R-:W-:Y:S01]  /*f720*/  FFMA.FTZ R61, -R160, R160, 1 ;  /* 0x3f800000a03d7423 */ /* 0x000fe200000101a0 */
[----:B------:R-:W-:-:S06]  /*f730*/  FMUL.FTZ R57, R119, R57 ;  /* 0x0000003977397220 */ /* 0x000fcc0000410000 */
[----:B------:R-:W4:Y:S01]  /*f740*/  MUFU.EX2 R107, R107 ;  /* 0x0000006b006b7308 */ /* 0x000f220000000800 */
[----:B------:R-:W-:-:S07]  /*f750*/  FADD.FTZ R66, R66, -R93 ;  /* 0x8000005d42427221 */ /* 0x000fce0000010000 */
[----:B------:R-:W4:Y:S01]  /*f760*/  MUFU.EX2 R122, R122 ;  /* 0x0000007a007a7308 */ /* 0x000f220000000800 */
[----:B-1----:R-:W-:-:S07]  /*f770*/  FMUL.FTZ R56, R204, R59 ;  /* 0x0000003bcc387220 */ /* 0x002fce0000410000 */
[----:B------:R-:W1:Y:S01]  /*f780*/  MUFU.EX2 R101, R101 ;  /* 0x0000006500657308 */ /* 0x000e620000000800 */
[----:B------:R-:W-:Y:S01]  /*f790*/  FMUL.FTZ R59, R15, R58 ;  /* 0x0000003a0f3b7220 */ /* 0x000fe20000410000 */
[----:B------:R-:W-:-:S06]  /*f7a0*/  FADD.FTZ R89, R69, -R216 ;  /* 0x800000d845597221 */ /* 0x000fcc0000010000 */
[----:B------:R-:W1:Y:S01]  /*f7b0*/  MUFU.EX2 R124, R124 ;  /* 0x0000007c007c7308 */ /* 0x000e620000000800 */
[----:B------:R-:W-:Y:S01]  /*f7c0*/  FFMA.FTZ R58, -R157, R157, 1 ;  /* 0x3f8000009d3a7423 */ /* 0x000fe2000001019d */
[----:B--2---:R-:W-:Y:S01]  /*f7d0*/  FMUL.FTZ R60, R120, R60 ;  /* 0x0000003c783c7220 */ /* 0x004fe20000410000 */
[----:B------:R-:W-:Y:S01]  /*f7e0*/  FADD.FTZ R65, R65, -R91 ;  /* 0x8000005b41417221 */ /* 0x000fe20000010000 */
[----:B------:R-:W-:Y:S01]  /*f7f0*/  FADD.FTZ R216, R71, -R216 ;  /* 0x800000d847d87221 */ /* 0x000fe20000010000 */
[----:B------:R-:W-:Y:S01]  /*f800*/  FMUL.FTZ R61, R61, R57 ;  /* 0x000000393d3d7220 */ /* 0x000fe20000410000 */
[----:B------:R-:W-:Y:S01]  /*f810*/  FFMA.FTZ R71, -R155, R155, 1 ;  /* 0x3f8000009b477423 */ /* 0x000fe2000001019b */
[----:B---3--:R-:W-:Y:S01]  /*f820*/  FMUL.FTZ R40, R111, R40 ;  /* 0x000000286f287220 */ /* 0x008fe20000410000 */
[----:B------:R-:W-:Y:S01]  /*f830*/  FFMA.FTZ R57, -R151, R151, 1 ;  /* 0x3f80000097397423 */ /* 0x000fe20000010197 */
[----:B------:R-:W-:Y:S01]  /*f840*/  FMUL.FTZ R66, R100, R66 ;  /* 0x0000004264427220 */ /* 0x000fe20000410000 */
[----:B------:R-:W-:Y:S01]  /*f850*/  FADD.FTZ R54, R54, -R222 ;  /* 0x800000de36367221 */ /* 0x000fe20000010000 */
[----:B------:R-:W-:Y:S01]  /*f860*/  FADD.FTZ R64, R64, -R93 ;  /* 0x8000005d40407221 */ /* 0x000fe20000010000 */
[----:B------:R-:W-:Y:S01]  /*f870*/  FMUL.FTZ R58, R58, R60 ;  /* 0x0000003c3a3a7220 */ /* 0x000fe20000410000 */
[----:B----4-:R-:W-:Y:S01]  /*f880*/  FMUL.FTZ R60, R102, R65 ;  /* 0x00000041663c7220 */ /* 0x010fe20000410000 */
        /* <DEDUP_REMOVED lines=8> */
[----:B------:R-:W2:Y:S01]  /*f910*/  LDL.LU R200, [R1+0x110] ;  /* 0x0001100001c87983 */ /* 0x000ea20000300800 */
[----:B------:R-:W-:Y:S01]  /*f920*/  FMUL.FTZ R220, R107, R54 ;  /* 0x000000366bdc7220 */ /* 0x000fe20000410000 */
[----:B------:R-:W-:Y:S01]  /*f930*/  FMUL.FTZ R221, R122, R53 ;  /* 0x000000357add7220 */ /* 0x000fe20000410000 */
[----:B------:R-:W-:Y:S01]  /*f940*/  FFMA.FTZ R15, -R154, R154, 1 ;  /* 0x3f8000009a0f7423 */ /* 0x000fe2000001019a */
[----:B-1----:R-:W-:Y:S01]  /*f950*/  FMUL.FTZ R64, R101, R64 ;  /* 0x0000004065407220 */ /* 0x002fe20000410000 */
[----:B------:R-:W2:Y:S01]  /*f960*/  LDL.LU R201, [R1+0x10c] ;  /* 0x00010c0001c97983 */ /* 0x000ea20000300800 */
[----:B------:R-:W-:Y:S01]  /*f970*/  FFMA.FTZ R215, -R202, R202, 1 ;  /* 0x3f800000cad77423 */ /* 0x000fe200000101ca */
[----:B------:R-:W-:Y:S01]  /*f980*/  FFMA.FTZ R225, -R203, R203, 1 ;  /* 0x3f800000cbe17423 */ /* 0x000fe200000101cb */
[----:B------:R-:W1:Y:S01]  /*f990*/  MUFU.EX2 R115, R115 ;  /* 0x0000007300737308 */ /* 0x000e620000000800 */
[----:B------:R-:W2:Y:S01]  /*f9a0*/  LDL.LU R202, [R1+0x108] ;  /* 0x0001080001ca7983 */ /* 0x000ea20000300800 */
[----:B------:R-:W-:Y:S01]  /*f9b0*/  FMUL.FTZ R222, R124, R55 ;  /* 0x000000377cde7220 */ /* 0x000fe20000410000 */
[----:B------:R-:W-:Y:S01]  /*f9c0*/  FMUL.FTZ R66, R66, R63 ;  /* 0x0000003f42427220 */ /* 0x000fe20000410000 */
[----:B------:R-:W-:Y:S01]  /*f9d0*/  FMUL.FTZ R53, R218, R220 ;  /* 0x000000dcda357220 */ /* 0x000fe20000410000 */
[----:B------:R-:W2:Y:S01]  /*f9e0*/  LDL.LU R203, [R1+0x104] ;  /* 0x0001040001cb7983 */ /* 0x000ea20000300800 */
[----:B------:R-:W-:Y:S01]  /*f9f0*/  FMUL.FTZ R55, R217, R221 ;  /* 0x000000ddd9377220 */ /* 0x000fe20000410000 */
[----:B------:R-:W-:Y:S01]  /*fa00*/  FADD.FTZ R67, R67, -R91 ;  /* 0x8000005b43437221 */ /* 0x000fe20000010000 */
[----:B------:R-:W3:Y:S01]  /*fa10*/  MUFU.EX2 R105, R105 ;  /* 0x0000006900697308 */ /* 0x000ee20000000800 */
[----:B------:R4:W5:Y:S01]  /*fa20*/  LDL.LU R171, [R1+0x100] ;  /* 0x0001000001ab7983 */ /* 0x0009620000300800 */
[----:B------:R-:W-:Y:S01]  /*fa30*/  FMUL.FTZ R15, R15, R92 ;  /* 0x0000005c0f0f7220 */ /* 0x000fe20000410000 */
[----:B------:R-:W-:-:S02]  /*fa40*/  FMUL.FTZ R64, R40, R64 ;  /* 0x0000004028407220 */ /* 0x000fc40000410000 */
[----:B------:R-:W4:Y:S04]  /*fa50*/  SHFL.IDX PT, R63, R88, R227, 0x1f ;  /* 0x00001fe3583f7589 */ /* 0x000f2800000e0000 */
[----:B------:R1:W5:Y:S01]  /*fa60*/  LDL.LU R170, [R1+0xfc] ;  /* 0x0000fc0001aa7983 */ /* 0x0003620000300800 */
[----:B------:R-:W4:Y:S03]  /*fa70*/  MUFU.EX2 R114, R114 ;  /* 0x0000007200727308 */ /* 0x000f260000000800 */
[----:B------:R-:W-:Y:S04]  /*fa80*/  SHFL.IDX PT, R91, R88, R10, 0x1f ;  /* 0x00001f0a585b7589 */ /* 0x000fe800000e0000 */
        /* <DEDUP_REMOVED lines=12> */
[----:B------:R-:W4:Y:S03]  /*fb50*/  MUFU.EX2 R118, R118 ;  /* 0x0000007600767308 */ /* 0x000f260000000800 */
[----:B------:R1:W5:Y:S04]  /*fb60*/  LDL.LU R165, [R1+0xe8] ;  /* 0x0000e80001a57983 */ /* 0x0003680000300800 */
[----:B------:R1:W5:Y:S04]  /*fb70*/  LDL.LU R164, [R1+0xe4] ;  /* 0x0000e40001a47983 */ /* 0x0003680000300800 */
[----:B------:R1:W5:Y:S01]  /*fb80*/  LDL.LU R163, [R1+0xe0] ;  /* 0x0000e00001a37983 */ /* 0x0003620000300800 */
[----:B------:R-:W-:-:S03]  /*fb90*/  FFMA.FTZ R69, -R158, R158, 1 ;  /* 0x3f8000009e457423 */ /* 0x000fc6000001019e */
[----:B------:R1:W5:Y:S01]  /*fba0*/  LDL.LU R162, [R1+0xdc] ;  /* 0x0000dc0001a27983 */ /* 0x0003620000300800 */
[----:B------:R-:W-:-:S03]  /*fbb0*/  FADD.FTZ R90, R70, -R90 ;  /* 0x8000005a465a7221 */ /* 0x000fc60000010000 */
[----:B------:R1:W5:Y:S01]  /*fbc0*/  LDL.LU R161, [R1+0xd8] ;  /* 0x0000d80001a17983 */ /* 0x0003620000300800 */
[----:B------:R-:W4:Y:S03]  /*fbd0*/  MUFU.EX2 R138, R138 ;  /* 0x0000008a008a7308 */ /* 0x000f260000000800 */
        /* <DEDUP_REMOVED lines=8> */
[----:B---3--:R-:W-:Y:S02]  /*fc60*/  FMUL.FTZ R62, R105, R62 ;  /* 0x0000003e693e7220 */ /* 0x008fe40000410000 */
        /* <DEDUP_REMOVED lines=8> */
[----:B----4-:R-:W-:Y:S02]  /*fcf0*/  FMUL.FTZ R90, R114, R90 ;  /* 0x0000005a725a7220 */ /* 0x010fe40000410000 */
        /* <DEDUP_REMOVED lines=64> */
[----:B------:R-:W2:Y:S08]  /*10100*/  MUFU.EX2 R123, R123 ;  /* 0x0000007b007b7308 */ /* 0x000eb00000000800 */
        /* <DEDUP_REMOVED lines=90> */
[----:B---3--:R-:W-:-:S05]  /*106b0*/  LEA R13, R0, R221, 0xe ;  /* 0x000000dd000d7211 */ /* 0x008fca00078e70ff */
        /* <DEDUP_REMOVED lines=147> */
.L_x_1904:
        /* <DEDUP_REMOVED lines=70> */
.L_x_1905:
[----:B------:R-:W-:Y:S01]  /*11450*/  UIADD3 UR43, UR43, 0x1, URZ ;  /* 0x000000012b2b7890 */ /* 0x000fe2000fffe03f */
[----:B------:R-:W-:Y:S02]  /*11460*/  VIADD R0, R0, 0x1 ;  /* 0x0000000100007836 */ /* 0x000fe40000000000 */
[----:B------:R-:W-:Y:S01]  /*11470*/  VIADD R6, R6, 0x30c20 ;  /* 0x00030c2006067836 */ /* 0x000fe20000000000 */
        /* <DEDUP_REMOVED lines=9> */
.L_x_1895:
        /* <DEDUP_REMOVED lines=34> */
.L_x_1863:
        /* <DEDUP_REMOVED lines=20> */
[----:B------:R-:W-:-:S02]  /*11870*/  F2FP.BF16.F32.PACK_AB R197, R199, R198 ;  /* 0x000000c6c7c5723e */ /* 0x000fc400000010ff */
[----:B--2---:R-:W-:Y:S02]  /*11880*/  IADD3 R11, R0, -0x80, RZ ;  /* 0xffffff80000b7810 */ /* 0x004fe40007ffe0ff */
[----:B------:R-:W-:Y:S02]  /*11890*/  F2FP.BF16.F32.PACK_AB R140, R141, R140 ;  /* 0x0000008c8d8c723e */ /* 0x000fe400000010ff */
[----:B------:R-:W-:Y:S02]  /*118a0*/  SHF.R.S32.HI R10, RZ, 0x1f, R11 ;  /* 0x0000001fff0a7819 */ /* 0x000fe4000001140b */
[----:B------:R-:W-:Y:S02]  /*118b0*/  F2FP.BF16.F32.PACK_AB R198, R201, R200 ;  /* 0x000000c8c9c6723e */ /* 0x000fe400000010ff */
[CC--:B------:R-:W-:Y:S02]  /*118c0*/  LEA.HI R7, R10.reuse, R11.reuse, RZ, 0x4 ;  /* 0x0000000b0a077211 */ /* 0x0c0fe400078f20ff */
[----:B------:R-:W-:-:S02]  /*118d0*/  LEA.HI R4, R10, R11, RZ, 0x5 ;  /* 0x0000000b0a047211 */ /* 0x000fc400078f28ff */
[----:B------:R-:W-:Y:S02]  /*118e0*/  LOP3.LUT R0, R7, 0xfffffff0, RZ, 0xc0, !PT ;  /* 0xfffffff007007812 */ /* 0x000fe400078ec0ff */
[----:B------:R-:W-:Y:S02]  /*118f0*/  SHF.R.U32.HI R7, RZ, 0x1, R7 ;  /* 0x00000001ff077819 */ /* 0x000fe40000011607 */
[----:B------:R-:W-:Y:S01]  /*11900*/  F2FP.BF16.F32.PACK_AB R199, R203, R202 ;  /* 0x000000cacbc7723e */ /* 0x000fe200000010ff */
[----:B------:R-:W-:Y:S01]  /*11910*/  IMAD.IADD R0, R11, 0x1, -R0 ;  /* 0x000000010b007824 */ /* 0x000fe200078e0a00 */
[----:B------:R-:W-:Y:S02]  /*11920*/  F2FP.BF16.F32.PACK_AB R141, R143, R142 ;  /* 0x0000008e8f8d723e */ /* 0x000fe400000010ff */
[----:B------:R-:W-:Y:S02]  /*11930*/  F2FP.BF16.F32.PACK_AB R148, R149, R148 ;  /* 0x000000949594723e */ /* 0x000fe400000010ff */
[----:B------:R-:W-:-:S02]  /*11940*/  SHF.R.S32.HI R3, RZ, 0x1f, R0 ;  /* 0x0000001fff037819 */ /* 0x000fc40000011400 */
[----:B------:R-:W-:Y:S02]  /*11950*/  F2FP.BF16.F32.PACK_AB R142, R145, R144 ;  /* 0x00000090918e723e */ /* 0x000fe400000010ff */
[----:B------:R-:W-:Y:S02]  /*11960*/  LEA.HI R3, R3, R0, RZ, 0x3 ;  /* 0x0000000003037211 */ /* 0x000fe400078f18ff */
[----:B------:R-:W-:Y:S02]  /*11970*/  F2FP.BF16.F32.PACK_AB R143, R147, R146 ;  /* 0x00000092938f723e */ /* 0x000fe400000010ff */
[C---:B------:R-:W-:Y:S01]  /*11980*/  LOP3.LUT R5, R3.reuse, 0xfffffff8, RZ, 0xc0, !PT ;  /* 0xfffffff803057812 */ /* 0x040fe200078ec0ff */
[----:B------:R-:W-:Y:S01]  /*11990*/  IMAD.SHL.U32 R3, R3, 0x40, RZ ;  /* 0x0000004003037824 */ /* 0x000fe200078e00ff */
[----:B------:R-:W-:Y:S02]  /*119a0*/  F2FP.BF16.F32.PACK_AB R149, R151, R150 ;  /* 0x000000969795723e */ /* 0x000fe400000010ff */
[----:B------:R-:W-:Y:S01]  /*119b0*/  F2FP.BF16.F32.PACK_AB R156, R157, R156 ;  /* 0x0000009c9d9c723e */ /* 0x000fe200000010ff */
[----:B------:R-:W-:Y:S01]  /*119c0*/  IMAD.IADD R5, R0, 0x1, -R5 ;  /* 0x0000000100057824 */ /* 0x000fe200078e0a05 */
[----:B------:R-:W-:-:S02]  /*119d0*/  LOP3.LUT R3, R3, 0x7ffffe00, RZ, 0xc0, !PT ;  /* 0x7ffffe0003037812 */ /* 0x000fc400078ec0ff */
[----:B------:R-:W-:Y:S02]  /*119e0*/  F2FP.BF16.F32.PACK_AB R150, R153, R152 ;  /* 0x000000989996723e */ /* 0x000fe400000010ff */
[C---:B------:R-:W-:Y:S02]  /*119f0*/  SHF.L.U32 R0, R5.reuse, 0x6, RZ ;  /* 0x0000000605007819 */ /* 0x040fe400000006ff */
[----:B------:R-:W-:Y:S02]  /*11a00*/  R2P PR, R5, 0x6 ;  /* 0x0000000605007804 */ /* 0x000fe40000000000 */
[----:B------:R-:W-:Y:S02]  /*11a10*/  LOP3.LUT R0, R0, 0x1c0, RZ, 0xc0, !PT ;  /* 0x000001c000007812 */ /* 0x000fe400078ec0ff */
[----:B------:R-:W-:Y:S02]  /*11a20*/  MOV R5, 0x40 ;  /* 0x0000004000057802 */ /* 0x000fe40000000f00 */
[----:B------:R-:W-:-:S02]  /*11a30*/  LOP3.LUT R7, R0, 0x8, R7, 0xf8, !PT ;  /* 0x0000000800077812 */ /* 0x000fc400078ef807 */
[----:B------:R-:W-:Y:S01]  /*11a40*/  SHF.R.U32.HI R2, RZ, 0x3, R0 ;  /* 0x00000003ff027819 */ /* 0x000fe20000011600 */
[----:B------:R-:W-:Y:S01]  /*11a50*/  IMAD.SHL.U32 R0, R4, 0x20, RZ ;  /* 0x0000002004007824 */ /* 0x000fe200078e00ff */
[----:B------:R-:W-:Y:S02]  /*11a60*/  SEL R5, R5, 0xffffffc0, !P2 ;  /* 0xffffffc005057807 */ /* 0x000fe40005000000 */
        /* <DEDUP_REMOVED lines=12> */
[----:B------:R-:W-:Y:S01]  /*11b30*/  IMAD.IADD R3, R3, 0x1, R6 ;  /* 0x0000000103037824 */ /* 0x000fe200078e0206 */
        /* <DEDUP_REMOVED lines=15> */
[----:B------:R-:W-:Y:S01]  /*11c30*/  MOV R4, UR4 ;  /* 0x0000000400047c02 */ /* 0x000fe20008000f00 */
        /* <DEDUP_REMOVED lines=9> */
[----:B--2---:R-:W-:Y:S01]  /*11cd0*/  LOP3.LUT R6, R19, 0x1ffffff8, RZ, 0xc0, !PT ;  /* 0x1ffffff813067812 */ /* 0x004fe200078ec0ff */
[----:B------:R-:W2:Y:S01]  /*11ce0*/  S2R R27, SR_CTAID.X ;  /* 0x00000000001b7919 */ /* 0x000ea20000002500 */
[----:B------:R-:W-:Y:S01]  /*11cf0*/  SHF.R.S32.HI R19, RZ, 0x3, R19 ;  /* 0x00000003ff137819 */ /* 0x000fe20000011413 */
[----:B------:R-:W-:Y:S01]  /*11d00*/  IMAD.U32 R0, RZ, RZ, UR7 ;  /* 0x00000007ff007e24 */ /* 0x000fe2000f8e00ff */
[----:B------:R-:W1:Y:S01]  /*11d10*/  S2R R31, SR_CTAID.Y ;  /* 0x00000000001f7919 */ /* 0x000e620000002600 */
[----:B------:R-:W-:Y:S01]  /*11d20*/  IMAD.IADD R6, R11, 0x1, -R6 ;  /* 0x000000010b067824 */ /* 0x000fe200078e0a06 */
[----:B------:R-:W-:Y:S02]  /*11d30*/  SHF.L.U32 R8, R19, 0x6, RZ ;  /* 0x0000000613087819 */ /* 0x000fe400000006ff */
[----:B------:R-:W-:Y:S02]  /*11d40*/  PLOP3.LUT P0, PT, PT, PT, UP0, 0x80, 0x0 ;  /* 0x000000000000781c */ /* 0x000fe40003f0f008 */
[----:B------:R-:W-:Y:S01]  /*11d50*/  @UP0 ULDC.64 UR4, c[0x0][0x878] ;  /* 0x00021e0000040ab9 */ /* 0x000fe20000000a00 */
[----:B------:R-:W-:Y:S01]  /*11d60*/  IMAD.SHL.U32 R20, R6, 0x8, RZ ;  /* 0x0000000806147824 */ /* 0x000fe200078e00ff */
[----:B------:R-:W-:Y:S01]  /*11d70*/  @UP0 UIMAD.WIDE UR4, UR37, 0x4, UR4 ;  /* 0x00000004250408a5 */ /* 0x000fe2000f8e0204 */
[----:B------:R-:W-:-:S02]  /*11d80*/  LOP3.LUT R9, R8, 0x1c0, RZ, 0xc0, !PT ;  /* 0x000001c008097812 */ /* 0x000fc400078ec0ff */
[----:B------:R-:W-:Y:S02]  /*11d90*/  LEA.HI R8, R10, R11, RZ, 0x6 ;  /* 0x0000000b0a087211 */ /* 0x000fe400078f30ff */
[----:B------:R-:W-:Y:S01]  /*11da0*/  LOP3.LUT R6, R9, 0x38, R20, 0xf8, !PT ;  /* 0x0000003809067812 */ /* 0x000fe200078ef814 */
[----:B---3--:R-:W-:Y:S01]  /*11db0*/  IMAD.U32 R3, RZ, RZ, UR5 ;  /* 0x00000005ff037e24 */ /* 0x008fe2000f8e00ff */
[----:B------:R-:W-:Y:S02]  /*11dc0*/  MOV R2, UR4 ;  /* 0x0000000400027c02 */ /* 0x000fe40008000f00 */
[----:B------:R-:W-:Y:S01]  /*11dd0*/  SHF.R.U32.HI R9, RZ, 0x3, R9 ;  /* 0x00000003ff097819 */ /* 0x000fe20000011609 */
[----:B------:R-:W-:Y:S02]  /*11de0*/  IMAD.SHL.U32 R8, R8, 0x8, RZ ;  /* 0x0000000808087824 */ /* 0x000fe400078e00ff */
[----:B------:R3:W5:Y:S01]  /*11df0*/  @P0 LDG.E R0, desc[UR38][R2.64] ;  /* 0x0000002602000981 */ /* 0x000762000c1e1900 */
[----:B------:R-:W-:-:S04]  /*11e00*/  LOP3.LUT R9, R6, R9, RZ, 0x3c, !PT ;  /* 0x0000000906097212 */ /* 0x000fc800078e3cff */
[----:B------:R-:W-:Y:S02]  /*11e10*/  LOP3.LUT R8, R9, 0x7ffffe00, R8, 0xf8, !PT ;  /* 0x7ffffe0009087812 */ /* 0x000fe400078ef808 */
[----:B---3--:R-:W-:Y:S02]  /*11e20*/  CS2R R2, SRZ ;  /* 0x0000000000027805 */ /* 0x008fe4000001ff00 */
[----:B----4-:R-:W-:Y:S02]  /*11e30*/  @P4 SHF.R.S32.HI R3, RZ, 0x1f, R7 ;  /* 0x0000001fff034819 */ /* 0x010fe40000011407 */
[----:B------:R-:W-:Y:S01]  /*11e40*/  @P4 MOV R2, R7 ;  /* 0x0000000700024202 */ /* 0x000fe20000000f00 */
[----:B-12---:R-:W-:Y:S06]  /*11e50*/  @P0 BRA `(.L_x_1908) ;  /* 0x0000000000100947 */ /* 0x006fec0003800000 */
[----:B------:R-:W-:Y:S05]  /*11e60*/  @!P4 BRA `(.L_x_1908) ;  /* 0x00000000000cc947 */ /* 0x000fea0003800000 */
[----:B------:R-:W2:Y:S04]  /*11e70*/  LDG.E R7, desc[UR38][R4.64] ;  /* 0x0000002604077981 */ /* 0x000ea8000c1e1900 */
[----:B-----5:R-:W2:Y:S02]  /*11e80*/  LDG.E R0, desc[UR38][R4.64+0x4] ;  /* 0x0000042604007981 */ /* 0x020ea4000c1e1900 */
[----:B--2---:R-:W-:-:S07]  /*11e90*/  IMAD.IADD R0, R0, 0x1, -R7 ;  /* 0x0000000100007824 */ /* 0x004fce00078e0a07 */
.L_x_1908:
        /* <DEDUP_REMOVED lines=10> */
[C---:B------:R-:W-:Y:S01]  /*11f40*/  IMAD.WIDE.U32 R16, R31.reuse, UR4, R20 ;  /* 0x000000041f107c25 */ /* 0x040fe2000f8e0014 */
[----:B------:R-:W-:Y:S01]  /*11f50*/  USHF.R.S32.HI UR4, URZ, 0x1f, UR37 ;  /* 0x0000001f3f047899 */ /* 0x000fe20008011425 */
[----:B------:R-:W-:Y:S01]  /*11f60*/  VIMNMX R22, R0, 0x80, PT ;  /* 0x0000008000167848 */ /* 0x000fe20003fe0100 */
[----:B------:R2:W2:Y:S01]  /*11f70*/  LDS.128 R4, [R30+0x3000] ;  /* 0x003000001e047984 */ /* 0x0004a20000000c00 */
[----:B------:R-:W2:Y:S01]  /*11f80*/  LDC R35, c[0x0][0x80c] ;  /* 0x00020300ff237b82 */ /* 0x000ea20000000800 */
[----:B------:R-:W-:Y:S01]  /*11f90*/  IMAD R23, R31, UR5, R18 ;  /* 0x000000051f177c24 */ /* 0x000fe2000f8e0212 */
[C---:B------:R-:W-:Y:S01]  /*11fa0*/  ISETP.GE.AND P3, PT, R19.reuse, R22, PT ;  /* 0x000000161300720c */ /* 0x040fe20003f66270 */
[----:B------:R-:W-:Y:S01]  /*11fb0*/  IMAD.U32 R34, RZ, RZ, UR4 ;  /* 0x00000004ff227e24 */ /* 0x000fe2000f8e00ff */
[----:B------:R-:W-:Y:S01]  /*11fc0*/  ULDC.64 UR4, c[0x0][0x858] ;  /* 0x0002160000047ab9 */ /* 0x000fe20000000a00 */
[----:B------:R-:W-:Y:S01]  /*11fd0*/  VIADD R0, R19, 0x20 ;  /* 0x0000002013007836 */ /* 0x000fe20000000000 */
[----:B------:R-:W-:Y:S01]  /*11fe0*/  IADD3 R17, R17, R23, RZ ;  /* 0x0000001711117210 */ /* 0x000fe20007ffe0ff */
[----:B------:R-:W-:Y:S01]  /*11ff0*/  BSSY B0, `(.L_x_1909) ;  /* 0x000001d000007945 */ /* 0x000fe20003800000 */
[----:B------:R-:W-:-:S02]  /*12000*/  SEL R34, R34, RZ, !P4 ;  /* 0x000000ff22227207 */ /* 0x000fc40006000000 */
[-C--:B------:R-:W-:Y:S02]  /*12010*/  ISETP.GE.AND P2, PT, R0, R22.reuse, PT ;  /* 0x000000160000720c */ /* 0x080fe40003f46270 */
[----:B-1----:R-:W-:Y:S01]  /*12020*/  ISETP.GE.OR P6, PT, R20, R33, P3 ;  /* 0x000000211400720c */ /* 0x002fe20001fc6670 */
[----:B------:R-:W-:Y:S01]  /*12030*/  IMAD R0, R34, UR4, RZ ;  /* 0x0000000422007c24 */ /* 0x000fe2000f8e02ff */
[----:B------:R-:W-:Y:S02]  /*12040*/  SEL R37, RZ, UR37, P4 ;  /* 0x00000025ff257c07 */ /* 0x000fe4000a000000 */
[C---:B------:R-:W-:Y:S02]  /*12050*/  IADD3 R18, R19.reuse, 0x40, RZ ;  /* 0x0000004013127810 */ /* 0x040fe40007ffe0ff */
[C---:B------:R-:W-:Y:S01]  /*12060*/  LEA.HI.X.SX32 R3, R19.reuse, R3, 0x1, P0 ;  /* 0x0000000313037211 */ /* 0x040fe200000f0eff */
[----:B------:R-:W-:Y:S01]  /*12070*/  VIADD R19, R19, 0x60 ;  /* 0x0000006013137836 */ /* 0x000fe20000000000 */
[-C--:B------:R-:W-:Y:S01]  /*12080*/  ISETP.GE.AND P1, PT, R18, R22.reuse, PT ;  /* 0x000000161200720c */ /* 0x080fe20003f26270 */
[C---:B------:R-:W-:Y:S01]  /*12090*/  IMAD R23, R37.reuse, UR5, R0 ;  /* 0x0000000525177c24 */ /* 0x040fe2000f8e0200 */
[----:B------:R-:W-:Y:S01]  /*120a0*/  ISETP.GE.OR P5, PT, R20, R33, P2 ;  /* 0x000000211400720c */ /* 0x000fe200017a6670 */
[----:B------:R-:W-:Y:S01]  /*120b0*/  IMAD.WIDE.U32 R28, R37, UR4, R16 ;  /* 0x00000004251c7c25 */ /* 0x000fe2000f8e0010 */
[----:B------:R-:W-:-:S02]  /*120c0*/  ISETP.GE.AND P0, PT, R19, R22, PT ;  /* 0x000000161300720c */ /* 0x000fc40003f06270 */
[----:B------:R-:W-:Y:S01]  /*120d0*/  ISETP.GE.OR P4, PT, R20, R33, P1 ;  /* 0x000000211400720c */ /* 0x000fe20000f86670 */
[----:B------:R-:W-:-:S04]  /*120e0*/  IMAD.WIDE R26, R27, 0x80, R2 ;  /* 0x000000801b1a7825 */ /* 0x000fc800078e0202 */
[----:B------:R-:W-:Y:S01]  /*120f0*/  IMAD.IADD R23, R29, 0x1, R23 ;  /* 0x000000011d177824 */ /* 0x000fe200078e0217 */
[----:B--234-:R-:W-:Y:S07]  /*12100*/  @P6 BRA `(.L_x_1910) ;  /* 0x00000000002c6947 */ /* 0x01cfee0003800000 */
[----:B------:R-:W1:Y:S01]  /*12110*/  LDS.128 R16, [R30+0x4000] ;  /* 0x004000001e107984 */ /* 0x000e620000000c00 */
        /* <DEDUP_REMOVED lines=9> */
[----:B-1----:R1:W-:Y:S02]  /*121b0*/  STG.E.128 desc[UR38][R24.64], R16 ;  /* 0x0000001018007986 */ /* 0x0023e4000c101d26 */
.L_x_1910:
[----:B------:R-:W-:Y:S05]  /*121c0*/  BSYNC B0 ;  /* 0x0000000000007941 */ /* 0x000fea0003800000 */
.L_x_1909:
        /* <DEDUP_REMOVED lines=17> */
.L_x_1912:
[----:B------:R-:W-:Y:S05]  /*122e0*/  BSYNC B0 ;  /* 0x0000000000007941 */ /* 0x000fea0003800000 */
.L_x_1911:
[----:B--23--:R2:W3:Y:S01]  /*122f0*/  LDS.128 R16, [R30+0x6000] ;  /* 0x006000001e107984 */ /* 0x00c4e20000000c00 */
        /* <DEDUP_REMOVED lines=15> */
.L_x_1914:
[----:B------:R-:W-:Y:S05]  /*123f0*/  BSYNC B0 ;  /* 0x0000000000007941 */ /* 0x000fea0003800000 */
.L_x_1913:
[----:B---34-:R3:W4:Y:S01]  /*12400*/  LDS.128 R16, [R30+0x7000] ;  /* 0x007000001e107984 */ /* 0x0187220000000c00 */
        /* <DEDUP_REMOVED lines=14> */
[----:B----4-:R4:W-:Y:S02]  /*124f0*/  STG.E.128 desc[UR38][R22.64], R16 ;  /* 0x0000001016007986 */ /* 0x0109e4000c101d26 */
.L_x_1916:
[----:B------:R-:W-:Y:S05]  /*12500*/  BSYNC B0 ;  /* 0x0000000000007941 */ /* 0x000fea0003800000 */
.L_x_1915:
        /* <DEDUP_REMOVED lines=27> */
.L_x_1918:
[----:B------:R-:W-:Y:S05]  /*126c0*/  BSYNC B0 ;  /* 0x0000000000007941 */ /* 0x000fea0003800000 */
.L_x_1917:
        /* <DEDUP_REMOVED lines=15> */
.L_x_1920:
[----:B------:R-:W-:Y:S05]  /*127c0*/  BSYNC B0 ;  /* 0x0000000000007941 */ /* 0x000fea0003800000 */
.L_x_1919:
        /* <DEDUP_REMOVED lines=15> */
.L_x_1922:
[----:B------:R-:W-:Y:S05]  /*128c0*/  BSYNC B0 ;  /* 0x0000000000007941 */ /* 0x000fea0003800000 */
.L_x_1921:
        /* <DEDUP_REMOVED lines=15> */
.L_x_1907:
        /* <DEDUP_REMOVED lines=16> */
[----:B------:R-:W-:Y:S01]  /*12ac0*/  IMAD.U32 R6, RZ, RZ, UR4 ;  /* 0x00000004ff067e24 */ /* 0x000fe2000f8e00ff */
[----:B------:R-:W-:-:S05]  /*12ad0*/  MOV R7, UR5 ;  /* 0x0000000500077c02 */ /* 0x000fca0008000f00 */
        /* <DEDUP_REMOVED lines=8> */
[----:B------:R-:W-:-:S05]  /*12b60*/  LOP3.LUT R11, R10, 0x1ffffff8, RZ, 0xc0, !PT ;  /* 0x1ffffff80a0b7812 */ /* 0x000fca00078ec0ff */
[----:B------:R-:W-:Y:S01]  /*12b70*/  IMAD.IADD R11, R8, 0x1, -R11 ;  /* 0x00000001080b7824 */ /* 0x000fe200078e0a0b */
[----:B--2---:R-:W-:Y:S02]  /*12b80*/  @P4 SHF.R.S32.HI R3, RZ, 0x1f, R9 ;  /* 0x0000001fff034819 */ /* 0x004fe40000011409 */
[----:B------:R-:W-:Y:S01]  /*12b90*/  @P4 MOV R2, R9 ;  /* 0x0000000900024202 */ /* 0x000fe20000000f00 */
[----:B-1-3--:R-:W-:Y:S06]  /*12ba0*/  @P0 BRA `(.L_x_1923) ;  /* 0x0000000000100947 */ /* 0x00afec0003800000 */
[----:B------:R-:W-:Y:S05]  /*12bb0*/  @!P4 BRA `(.L_x_1923) ;  /* 0x00000000000cc947 */ /* 0x000fea0003800000 */
[----:B------:R-:W2:Y:S04]  /*12bc0*/  LDG.E R7, desc[UR38][R4.64] ;  /* 0x0000002604077981 */ /* 0x000ea8000c1e1900 */
[----:B-----5:R-:W2:Y:S02]  /*12bd0*/  LDG.E R0, desc[UR38][R4.64+0x4] ;  /* 0x0000042604007981 */ /* 0x020ea4000c1e1900 */
[----:B--2---:R-:W-:-:S07]  /*12be0*/  IMAD.IADD R0, R0, 0x1, -R7 ;  /* 0x0000000100007824 */ /* 0x004fce00078e0a07 */
.L_x_1923:
[----:B------:R-:W1:Y:S01]  /*12bf0*/  LDC R21, c[0x0][0x80c] ;  /* 0x00020300ff157b82 */ /* 0x000e620000000800 */
[----:B------:R-:W-:Y:S01]  /*12c00*/  SHF.R.S32.HI R7, RZ, 0x3, R10 ;  /* 0x00000003ff077819 */ /* 0x000fe2000001140a */
[----:B------:R-:W-:Y:S01]  /*12c10*/  IMAD.SHL.U32 R10, R11, 0x8, RZ ;  /* 0x000000080b0a7824 */ /* 0x000fe200078e00ff */
[----:B------:R-:W-:Y:S01]  /*12c20*/  SHF.R.S32.HI R14, RZ, 0x1f, R19 ;  /* 0x0000001fff0e7819 */ /* 0x000fe20000011413 */
[----:B------:R-:W-:Y:S01]  /*12c30*/  ULDC.64 UR4, c[0x0][0x820] ;  /* 0x0002080000047ab9 */ /* 0x000fe20000000a00 */
[----:B-----5:R-:W-:Y:S01]  /*12c40*/  IMAD R0, R15, -0x80, R0 ;  /* 0xffffff800f007824 */ /* 0x020fe200078e0200 */
[C---:B------:R-:W-:Y:S01]  /*12c50*/  IADD3 R2, P0, R7.reuse, R2, RZ ;  /* 0x0000000207027210 */ /* 0x040fe20007f1e0ff */
[C---:B------:R-:W-:Y:S01]  /*12c60*/  VIADD R17, R7.reuse, 0x40 ;  /* 0x0000004007117836 */ /* 0x040fe20000000000 */
[--C-:B------:R-:W-:Y:S01]  /*12c70*/  SHF.R.S32.HI R11, RZ, 0x1f, R10.reuse ;  /* 0x0000001fff0b7819 */ /* 0x100fe2000001140a */
[----:B------:R-:W-:Y:S01]  /*12c80*/  IMAD R6, R14, UR4, RZ ;  /* 0x000000040e067c24 */ /* 0x000fe2000f8e02ff */
[----:B------:R-:W2:Y:S01]  /*12c90*/  LDC R23, c[0x0][0x83c] ;  /* 0x00020f00ff177b82 */ /* 0x000ea20000000800 */
[----:B------:R-:W-:Y:S01]  /*12ca0*/  ISETP.GE.AND P3, PT, R7, R0, PT ;  /* 0x000000000700720c */ /* 0x000fe20003f66270 */
[----:B------:R-:W-:Y:S01]  /*12cb0*/  BSSY B0, `(.L_x_1924) ;  /* 0x0000022000007945 */ /* 0x000fe20003800000 */
[----:B------:R-:W-:Y:S01]  /*12cc0*/  IMAD.WIDE.U32 R4, R19, UR4, R10 ;  /* 0x0000000413047c25 */ /* 0x000fe2000f8e000a */
[----:B------:R-:W-:Y:S01]  /*12cd0*/  USHF.R.S32.HI UR4, URZ, 0x1f, UR37 ;  /* 0x0000001f3f047899 */ /* 0x000fe20008011425 */
[----:B------:R-:W-:-:S02]  /*12ce0*/  LEA.HI.X.SX32 R3, R7, R3, 0x1, P0 ;  /* 0x0000000307037211 */ /* 0x000fc400000f0eff */
[C---:B------:R-:W-:Y:S01]  /*12cf0*/  IADD3 R13, R7.reuse, 0x20, RZ ;  /* 0x00000020070d7810 */ /* 0x040fe20007ffe0ff */
[----:B------:R-:W-:Y:S01]  /*12d00*/  VIADD R7, R7, 0x60 ;  /* 0x0000006007077836 */ /* 0x000fe20000000000 */
[-C--:B------:R-:W-:Y:S01]  /*12d10*/  ISETP.GE.AND P1, PT, R17, R0.reuse, PT ;  /* 0x000000001100720c */ /* 0x080fe20003f26270 */
[----:B------:R-:W-:Y:S01]  /*12d20*/  IMAD R9, R19, UR5, R6 ;  /* 0x0000000513097c24 */ /* 0x000fe2000f8e0206 */
[----:B------:R-:W-:Y:S01]  /*12d30*/  MOV R12, UR4 ;  /* 0x00000004000c7c02 */ /* 0x000fe20008000f00 */
[----:B------:R-:W-:Y:S01]  /*12d40*/  ULDC.64 UR4, c[0x0][0x828] ;  /* 0x00020a0000047ab9 */ /* 0x000fe20000000a00 */
[----:B------:R-:W-:Y:S01]  /*12d50*/  ISETP.GE.AND P2, PT, R13, R0, PT ;  /* 0x000000000d00720c */ /* 0x000fe20003f46270 */
[----:B------:R-:W-:Y:S01]  /*12d60*/  IMAD.IADD R5, R5, 0x1, R9 ;  /* 0x0000000105057824 */ /* 0x000fe200078e0209 */
[----:B-1----:R-:W-:Y:S02]  /*12d70*/  ISETP.GE.OR P6, PT, R10, R21, P3 ;  /* 0x000000150a00720c */ /* 0x002fe40001fc6670 */
[----:B------:R-:W-:-:S02]  /*12d80*/  SEL R12, R12, RZ, !P4 ;  /* 0x000000ff0c0c7207 */ /* 0x000fc40006000000 */
[----:B------:R-:W-:Y:S01]  /*12d90*/  ISETP.GE.AND P0, PT, R7, R0, PT ;  /* 0x000000000700720c */ /* 0x000fe20003f06270 */
[----:B------:R-:W-:Y:S01]  /*12da0*/  IMAD.WIDE R6, R15, 0x80, R2 ;  /* 0x000000800f067825 */ /* 0x000fe200078e0202 */
[----:B------:R-:W-:Y:S02]  /*12db0*/  SEL R17, RZ, UR37, P4 ;  /* 0x00000025ff117c07 */ /* 0x000fe4000a000000 */
[-C--:B------:R-:W-:Y:S01]  /*12dc0*/  ISETP.GE.OR P5, PT, R10, R21.reuse, P2 ;  /* 0x000000150a00720c */ /* 0x080fe200017a6670 */
[----:B------:R-:W-:Y:S01]  /*12dd0*/  IMAD R0, R12, UR4, RZ ;  /* 0x000000040c007c24 */ /* 0x000fe2000f8e02ff */
[----:B------:R-:W-:Y:S01]  /*12de0*/  ISETP.GE.OR P4, PT, R10, R21, P1 ;  /* 0x000000150a00720c */ /* 0x000fe20000f86670 */
[----:B------:R-:W-:-:S04]  /*12df0*/  IMAD.WIDE.U32 R8, R17, UR4, R4 ;  /* 0x0000000411087c25 */ /* 0x000fc8000f8e0004 */
[----:B------:R-:W-:-:S04]  /*12e00*/  IMAD R13, R17, UR5, R0 ;  /* 0x00000005110d7c24 */ /* 0x000fc8000f8e0200 */
[----:B------:R-:W-:Y:S01]  /*12e10*/  IMAD.IADD R5, R9, 0x1, R13 ;  /* 0x0000000109057824 */ /* 0x000fe200078e020d */
[----:B--2---:R-:W-:Y:S06]  /*12e20*/  @P6 BRA `(.L_x_1925) ;  /* 0x0000000000286947 */ /* 0x004fec0003800000 */
        /* <DEDUP_REMOVED lines=10> */
.L_x_1925:
[----:B------:R-:W-:Y:S05]  /*12ed0*/  BSYNC B0 ;  /* 0x0000000000007941 */ /* 0x000fea0003800000 */
.L_x_1924:
        /* <DEDUP_REMOVED lines=16> */
.L_x_1927:
[----:B------:R-:W-:Y:S05]  /*12fe0*/  BSYNC B0 ;  /* 0x0000000000007941 */ /* 0x000fea0003800000 */
.L_x_1926:
        /* <DEDUP_REMOVED lines=11> */
[----:B--2---:R-:W-:Y:S02]  /*130a0*/  LEA R20, P4, R2, UR4, 0x1 ;  /* 0x0000000402147c11 */ /* 0x004fe4000f8808ff */
[----:B------:R-:W-:-:S04]  /*130b0*/  IADD3 R3, R3, R13, RZ ;  /* 0x0000000d03037210 */ /* 0x000fc80007ffe0ff */
[----:B------:R-:W-:-:S05]  /*130c0*/  LEA.HI.X R21, R2, UR5, R3, 0x1, P4 ;  /* 0x0000000502157c11 */ /* 0x000fca000a0f0c03 */
[----:B------:R3:W-:Y:S02]  /*130d0*/  STG.E.128 desc[UR38][R20.64], RZ ;  /* 0x000000ff14007986 */ /* 0x0007e4000c101d26 */
.L_x_1929:
[----:B------:R-:W-:Y:S05]  /*130e0*/  BSYNC B0 ;  /* 0x0000000000007941 */ /* 0x000fea0003800000 */
.L_x_1928:
        /* <DEDUP_REMOVED lines=15> */
.L_x_1931:
[----:B------:R-:W-:Y:S05]  /*131e0*/  BSYNC B0 ;  /* 0x0000000000007941 */ /* 0x000fea0003800000 */
.L_x_1930:
        /* <DEDUP_REMOVED lines=26> */
.L_x_1933:
[----:B------:R-:W-:Y:S05]  /*13390*/  BSYNC B0 ;  /* 0x0000000000007941 */ /* 0x000fea0003800000 */
.L_x_1932:
[----:B------:R-:W-:Y:S04]  /*133a0*/  BSSY B0, `(.L_x_1934) ;  /* 0x000000f000007945 */ /* 0x000fe80003800000 */
[----:B------:R-:W-:Y:S05]  /*133b0*/  @P2 BRA `(.L_x_1935) ;  /* 0x0000000000342947 */ /* 0x000fea0003800000 */
[----:B----4-:R-:W-:Y:S01]  /*133c0*/  IADD3 R11, P2, R6, 0x20, RZ ;  /* 0x00000020060b7810 */ /* 0x010fe20007f5e0ff */
        /* <DEDUP_REMOVED lines=12> */
.L_x_1935:
[----:B------:R-:W-:Y:S05]  /*13490*/  BSYNC B0 ;  /* 0x0000000000007941 */ /* 0x000fea0003800000 */
.L_x_1934:
        /* <DEDUP_REMOVED lines=15> */
.L_x_1937:
[----:B------:R-:W-:Y:S05]  /*13590*/  BSYNC B0 ;  /* 0x0000000000007941 */ /* 0x000fea0003800000 */
.L_x_1936:
        /* <DEDUP_REMOVED lines=13> */
[----:B------:R1:W-:Y:S01]  /*13670*/  STG.E.128 desc[UR38][R4.64], RZ ;  /* 0x000000ff04007986 */ /* 0x0003e2000c101d26 */
[----:B------:R-:W-:Y:S05]  /*13680*/  BRA `(.L_x_1857) ;  /* 0x0000004400887947 */ /* 0x000fea0003800000 */
.L_x_1852:
        /* <DEDUP_REMOVED lines=21> */
.L_x_1939:
        /* <DEDUP_REMOVED lines=13> */
.L_x_1941:
[----:B------:R-:W-:-:S05]  /*138b0*/  ULDC UR4, c[0x0][0x8bc] ;  /* 0x00022f0000047ab9 */ /* 0x000fca0000000800 */
.L_x_1940:
        /* <DEDUP_REMOVED lines=13> */
[----:B------:R-:W-:Y:S01]  /*13990*/  IMAD.U32 R2, RZ, RZ, UR4 ;  /* 0x00000004ff027e24 */ /* 0x000fe2000f8e00ff */
[----:B------:R-:W-:Y:S01]  /*139a0*/  MOV R3, UR5 ;  /* 0x0000000500037c02 */ /* 0x000fe20008000f00 */
[----:B------:R-:W-:Y:S02]  /*139b0*/  ULDC.64 UR4, c[0x0][0x780] ;  /* 0x0001e00000047ab9 */ /* 0x000fe40000000a00 */
[----:B------:R-:W-:-:S04]  /*139c0*/  UISETP.NE.U32.AND UP1, UPT, UR4, URZ, UPT ;  /* 0x0000003f0400728c */ /* 0x000fc8000bf25070 */
[----:B------:R-:W2:Y:S01]  /*139d0*/  @P1 LDG.E R0, desc[UR38][R2.64] ;  /* 0x0000002602001981 */ /* 0x000ea2000c1e1900 */
[----:B------:R-:W-:-:S06]  /*139e0*/  UISETP.NE.AND.EX UP1, UPT, UR5, URZ, UPT, UP1 ;  /* 0x0000003f0500728c */ /* 0x000fcc000bf25310 */
[----:B------:R-:W-:-:S05]  /*139f0*/  PLOP3.LUT P2, PT, PT, PT, UP1, 0x80, 0x0 ;  /* 0x000000000000781c */ /* 0x000fca0003f4f018 */
[----:B------:R-:W-:Y:S02]  /*13a00*/  @UP1 ULDC.64 UR4, c[0x0][0x780] ;  /* 0x0001e00000041ab9 */ /* 0x000fe40000000a00 */
[----:B------:R-:W-:-:S06]  /*13a10*/  @UP1 UIMAD.WIDE UR4, UR16, 0x4, UR4 ;  /* 0x00000004100418a5 */ /* 0x000fcc000f8e0204 */
[----:B------:R-:W-:Y:S02]  /*13a20*/  IMAD.U32 R4, RZ, RZ, UR4 ;  /* 0x00000004ff047e24 */ /* 0x000fe4000f8e00ff */
[----:B------:R-:W-:-:S05]  /*13a30*/  IMAD.U32 R5, RZ, RZ, UR5 ;  /* 0x00000005ff057e24 */ /* 0x000fca000f8e00ff */
[----:B------:R-:W3:Y:S01]  /*13a40*/  @P2 LDG.E R4, desc[UR38][R4.64] ;  /* 0x0000002604042981 */ /* 0x000ee2000c1e1900 */
[----:B------:R-:W-:Y:S01]  /*13a50*/  PLOP3.LUT P0, PT, PT, PT, UP0, 0x80, 0x0 ;  /* 0x000000000000781c */ /* 0x000fe20003f0f008 */
[----:B------:R-:W-:Y:S01]  /*13a60*/  ULDC UR10, c[0x0][0x280] ;  /* 0x0000a000000a7ab9 */ /* 0x000fe20000000800 */
[----:B-1----:R-:W-:-:S11]  /*13a70*/  USHF.R.S32.HI UR17, URZ, 0x1f, UR7 ;  /* 0x0000001f3f117899 */ /* 0x002fd60008011407 */
[----:B--2---:R-:W-:Y:S02]  /*13a80*/  @P0 R2UR UR4, R0 ;  /* 0x00000000000402ca */ /* 0x004fe400000e0000 */
[----:B------:R-:W-:-:S04]  /*13a90*/  ISETP.NE.U32.AND P0, PT, RZ, UR8, PT ;  /* 0x00000008ff007c0c */ /* 0x000fc8000bf05070 */
        /* <DEDUP_REMOVED lines=14> */
.L_x_1942:
        /* <DEDUP_REMOVED lines=8> */
[----:B------:R-:W-:Y:S02]  /*13c00*/  IMAD.U32 R2, RZ, RZ, UR8 ;  /* 0x00000008ff027e24 */ /* 0x000fe4000f8e00ff */
[----:B------:R-:W-:-:S05]  /*13c10*/  IMAD.U32 R3, RZ, RZ, UR9 ;  /* 0x00000009ff037e24 */ /* 0x000fca000f8e00ff */
[----:B------:R-:W2:Y:S02]  /*13c20*/  LDG.E R2, desc[UR38][R2.64] ;  /* 0x0000002602027981 */ /* 0x000ea4000c1e1900 */
[----:B--2---:R-:W-:Y:S01]  /*13c30*/  R2UR UR11, R2 ;  /* 0x00000000020b72ca */ /* 0x004fe200000e0000 */
[----:B------:R-:W-:-:S14]  /*13c40*/  BRA `(.L_x_1944) ;  /* 0x0000000000307947 */ /* 0x000fdc0003800000 */
.L_x_1943:
        /* <DEDUP_REMOVED lines=8> */
[----:B------:R-:W2:Y:S04]  /*13cd0*/  LDG.E R0, desc[UR38][R2.64] ;  /* 0x0000002602007981 */ /* 0x000ea8000c1e1900 */
[----:B------:R-:W2:Y:S02]  /*13ce0*/  LDG.E R5, desc[UR38][R2.64+0x4] ;  /* 0x0000042602057981 */ /* 0x000ea4000c1e1900 */
[----:B--2---:R-:W-:-:S05]  /*13cf0*/  IMAD.IADD R0, R5, 0x1, -R0 ;  /* 0x0000000105007824 */ /* 0x004fca00078e0a00 */
[----:B------:R-:W-:-:S15]  /*13d00*/  R2UR UR11, R0 ;  /* 0x00000000000b72ca */ /* 0x000fde00000e0000 */
.L_x_1944:
[----:B------:R-:W-:Y:S01]  /*13d10*/  UIADD3 UR8, -UR11, UR10, UR6 ;  /* 0x0000000a0b087290 */ /* 0x000fe2000fffe106 */
[----:B------:R-:W-:Y:S01]  /*13d20*/  ISETP.LE.AND P0, PT, RZ, UR22, PT ;  /* 0x00000016ff007c0c */ /* 0x000fe2000bf03270 */
[----:B------:R-:W-:Y:S01]  /*13d30*/  ULDC UR9, c[0x0][0x74c] ;  /* 0x0001d30000097ab9 */ /* 0x000fe20000000800 */
[----:B------:R-:W-:Y:S02]  /*13d40*/  USHF.R.S32.HI UR13, URZ, 0x1f, UR16 ;  /* 0x0000001f3f0d7899 */ /* 0x000fe40008011410 */
[----:B------:R-:W-:Y:S02]  /*13d50*/  UIADD3 UR9, UR8, -UR9, URZ ;  /* 0x8000000908097290 */ /* 0x000fe4000fffe03f */
[----:B------:R-:W-:Y:S02]  /*13d60*/  UIADD3 UR8, UR10, 0x7f, URZ ;  /* 0x0000007f0a087890 */ /* 0x000fe4000fffe03f */
[----:B------:R-:W-:Y:S01]  /*13d70*/  USHF.R.S32.HI UR12, URZ, 0x1f, UR9 ;  /* 0x0000001f3f0c7899 */ /* 0x000fe20008011409 */
[----:B------:R-:W-:Y:S01]  /*13d80*/  ULDC UR15, c[0x0][0x288] ;  /* 0x0000a200000f7ab9 */ /* 0x000fe20000000800 */
[----:B------:R-:W-:-:S02]  /*13d90*/  USEL UR20, UR13, URZ, !UP0 ;  /* 0x0000003f0d147287 */ /* 0x000fc4000c000000 */
[----:B------:R-:W-:Y:S02]  /*13da0*/  ULEA.HI UR12, UR12, UR9, URZ, 0x7 ;  /* 0x000000090c0c7291 */ /* 0x000fe4000f8f383f */
[----:B------:R-:W-:Y:S02]  /*13db0*/  USHF.R.S32.HI UR9, URZ, 0x1f, UR8 ;  /* 0x0000001f3f097899 */ /* 0x000fe40008011408 */
[----:B------:R-:W-:Y:S02]  /*13dc0*/  USHF.R.S32.HI UR12, URZ, 0x7, UR12 ;  /* 0x000000073f0c7899 */ /* 0x000fe4000801140c */
[----:B------:R-:W-:Y:S02]  /*13dd0*/  ULEA.HI UR8, UR9, UR8, URZ, 0x7 ;  /* 0x0000000809087291 */ /* 0x000fe4000f8f383f */
[----:B------:R-:W-:Y:S02]  /*13de0*/  UIMAD UR13, UR16, UR15, URZ ;  /* 0x0000000f100d72a4 */ /* 0x000fe4000f8e023f */
[----:B------:R-:W-:-:S02]  /*13df0*/  UISETP.LT.AND UP1, UPT, URZ, UR12, UPT ;  /* 0x0000000c3f00728c */ /* 0x000fc4000bf21270 */
[----:B------:R-:W-:Y:S02]  /*13e00*/  USHF.R.S32.HI UR8, URZ, 0x7, UR8 ;  /* 0x000000073f087899 */ /* 0x000fe40008011408 */
[----:B------:R-:W-:Y:S02]  /*13e10*/  USEL UR14, UR16, URZ, !UP0 ;  /* 0x0000003f100e7287 */ /* 0x000fe4000c000000 */
[----:B------:R-:W-:Y:S02]  /*13e20*/  UIADD3 UR23, UP0, UR13, UR7, URZ ;  /* 0x000000070d177290 */ /* 0x000fe4000ff1e03f */
[----:B------:R-:W-:Y:S01]  /*13e30*/  USEL UR9, URZ, UR12, !UP1 ;  /* 0x0000000c3f097287 */ /* 0x000fe2000c800000 */
[----:B------:R-:W-:Y:S01]  /*13e40*/  MOV R9, UR8 ;  /* 0x0000000800097c02 */ /* 0x000fe20008000f00 */
[----:B------:R-:W-:Y:S10]  /*13e50*/  @!P0 BRA `(.L_x_1945) ;  /* 0x0000000000248947 */ /* 0x000ff40003800000 */
[----:B------:R-:W-:-:S03]  /*13e60*/  UIADD3 UR6, UR6, 0xff, UR10 ;  /* 0x000000ff06067890 */ /* 0x000fc6000fffe00a */
[----:B------:R-:W-:Y:S02]  /*13e70*/  ULDC UR10, c[0x0][0x748] ;  /* 0x0001d200000a7ab9 */ /* 0x000fe40000000800 */
[----:B------:R-:W-:-:S04]  /*13e80*/  UIADD3 UR6, UR6, UR10, -UR11 ;  /* 0x0000000a06067290 */ /* 0x000fc8000fffe80b */
[----:B------:R-:W-:-:S04]  /*13e90*/  USHF.R.S32.HI UR10, URZ, 0x1f, UR6 ;  /* 0x0000001f3f0a7899 */ /* 0x000fc80008011406 */
[----:B------:R-:W-:-:S04]  /*13ea0*/  ULEA.HI UR10, UR10, UR6, URZ, 0x7 ;  /* 0x000000060a0a7291 */ /* 0x000fc8000f8f383f */
[----:B------:R-:W-:-:S04]  /*13eb0*/  USHF.R.S32.HI UR10, URZ, 0x7, UR10 ;  /* 0x000000073f0a7899 */ /* 0x000fc8000801140a */
[----:B------:R-:W-:-:S04]  /*13ec0*/  UISETP.LT.AND UP1, UPT, UR8, UR10, UPT ;  /* 0x0000000a0800728c */ /* 0x000fc8000bf21270 */
[----:B------:R-:W-:-:S06]  /*13ed0*/  USEL UR10, UR8, UR10, UP1 ;  /* 0x0000000a080a7287 */ /* 0x000fcc0008800000 */
[----:B------:R-:W-:-:S07]  /*13ee0*/  IMAD.U32 R9, RZ, RZ, UR10 ;  /* 0x0000000aff097e24 */ /* 0x000fce000f8e00ff */
.L_x_1945:
[----:B------:R-:W-:Y:S02]  /*13ef0*/  ISETP.GT.AND P1, PT, R9, UR9, PT ;  /* 0x0000000909007c0c */ /* 0x000fe4000bf24270 */
[----:B------:R-:W-:Y:S01]  /*13f00*/  ELECT P0, URZ, PT ;  /* 0x00000000003f782f */ /* 0x000fe20003800000 */
[----:B------:R-:W-:-:S10]  /*13f10*/  ULEA.HI.X.SX32 UR10, UR13, UR17, 0x1, UP0 ;  /* 0x000000110d0a7291 */ /* 0x000fd400080f0e3f */
[----:B------:R-:W-:Y:S05]  /*13f20*/  @!P1 BRA `(.L_x_1946) ;  /* 0x0000001000849947 */ /* 0x000fea0003800000 */
[----:B------:R-:W1:Y:S01]  /*13f30*/  S2R R2, SR_TID.X ;  /* 0x0000000000027919 */ /* 0x000e620000002100 */
[----:B------:R-:W-:Y:S01]  /*13f40*/  ULDC.64 UR18, c[0x0][0x2d8] ;  /* 0x0000b60000127ab9 */ /* 0x000fe20000000a00 */
[----:B------:R-:W-:Y:S01]  /*13f50*/  VIADD R0, R9, -UR9 ;  /* 0x8000000909007c36 */ /* 0x000fe20008000000 */
[----:B------:R-:W-:Y:S02]  /*13f60*/  UIMAD UR6, UR17, UR18, URZ ;  /* 0x00000012110672a4 */ /* 0x000fe4000f8e023f */
[----:B------:R-:W-:Y:S02]  /*13f70*/  UIMAD.WIDE.U32 UR12, UR7, UR18, URZ ;  /* 0x00000012070c72a5 */ /* 0x000fe4000f8e003f */
[----:B------:R-:W-:Y:S01]  /*13f80*/  UIMAD UR19, UR7, UR19, UR6 ;  /* 0x00000013071372a4 */ /* 0x000fe2000f8e0206 */
[----:B------:R-:W-:Y:S01]  /*13f90*/  LOP3.LUT R0, R0, 0x1, RZ, 0xc0, !PT ;  /* 0x0000000100007812 */ /* 0x000fe200078ec0ff */
[----:B------:R-:W-:Y:S02]  /*13fa0*/  UIADD3 UR6, UP0, UR4, UR12, URZ ;  /* 0x0000000c04067290 */ /* 0x000fe4000ff1e03f */
[----:B------:R-:W-:Y:S01]  /*13fb0*/  UIADD3 UR19, UR13, UR19, URZ ;  /* 0x000000130d137290 */ /* 0x000fe2000fffe03f */
[----:B------:R-:W-:Y:S01]  /*13fc0*/  ISETP.NE.U32.AND P1, PT, R0, 0x1, PT ;  /* 0x000000010000780c */ /* 0x000fe20003f25070 */
[----:B------:R-:W-:Y:S01]  /*13fd0*/  ULDC.64 UR16, c[0x0][0x2e0] ;  /* 0x0000b80000107ab9 */ /* 0x000fe20000000a00 */
[----:B------:R-:W-:Y:S01]  /*13fe0*/  ULDC UR18, c[0x0][0x760] ;  /* 0x0001d80000127ab9 */ /* 0x000fe20000000800 */
[----:B------:R-:W-:-:S02]  /*13ff0*/  UIADD3.X UR7, UR5, UR19, URZ, UP0, !UPT ;  /* 0x0000001305077290 */ /* 0x000fc400087fe43f */
[----:B------:R-:W-:Y:S02]  /*14000*/  UIMAD UR11, UR20, UR16, URZ ;  /* 0x00000010140b72a4 */ /* 0x000fe4000f8e023f */
[----:B------:R-:W-:Y:S02]  /*14010*/  UIMAD.WIDE.U32 UR6, UR14, UR16, UR6 ;  /* 0x000000100e0672a5 */ /* 0x000fe4000f8e0006 */
[----:B------:R-:W-:Y:S02]  /*14020*/  UIMAD UR17, UR14, UR17, UR11 ;  /* 0x000000110e1172a4 */ /* 0x000fe4000f8e020b */
[----:B------:R-:W-:Y:S02]  /*14030*/  UIMAD UR11, UR15, UR18, URZ ;  /* 0x000000120f0b72a4 */ /* 0x000fe4000f8e023f */
[----:B------:R-:W-:Y:S01]  /*14040*/  UIADD3 UR24, UR7, UR17, URZ ;  /* 0x0000001107187290 */ /* 0x000fe2000fffe03f */
[----:B-1----:R-:W-:Y:S01]  /*14050*/  LOP3.LUT R10, R2, 0x1f, RZ, 0xc0, !PT ;  /* 0x0000001f020a7812 */ /* 0x002fe200078ec0ff */
[----:B------:R-:W-:Y:S10]  /*14060*/  @P1 BRA `(.L_x_1947) ;  /* 0x00000004006c1947 */ /* 0x000ff40003800000 */
        /* <DEDUP_REMOVED lines=11> */
.L_x_1950:
[----:B------:R-:W2:Y:S04]  /*14120*/  LDG.E.STRONG.GPU R0, desc[UR38][R2.64] ;  /* 0x0000002602007981 */ /* 0x000ea8000c1ef900 */
[----:B--2---:R-:W-:Y:S01]  /*14130*/  CCTL.IVALL ;  /* 0x00000000ff00798f */ /* 0x004fe20002000000 */
[----:B------:R-:W-:Y:S05]  /*14140*/  YIELD ;  /* 0x0000000000007946 */ /* 0x000fea0003800000 */
[----:B------:R-:W-:-:S13]  /*14150*/  ISETP.NE.AND P1, PT, R0, UR22, PT ;  /* 0x0000001600007c0c */ /* 0x000fda000bf25270 */
[----:B------:R-:W-:Y:S05]  /*14160*/  @P1 BRA `(.L_x_1950) ;  /* 0xfffffffc00ec1947 */ /* 0x000fea000383ffff */
.L_x_1949:
[----:B------:R-:W-:Y:S05]  /*14170*/  BSYNC B0 ;  /* 0x0000000000007941 */ /* 0x000fea0003800000 */
.L_x_1948:
[----:B------:R-:W-:-:S03]  /*14180*/  UMOV UR15, 0xffffffff ;  /* 0xffffffff000f7882 */ /* 0x000fc60000000000 */
[----:B------:R-:W-:Y:S05]  /*14190*/  BRA.DIV UR15, `(.L_x_1951) ;  /* 0x0000003e0f787947 */ /* 0x000fea000b800000 */
[----:B------:R-:W-:Y:S01]  /*141a0*/  NOP ;  /* 0x0000000000007918 */ /* 0x000fe20000000000 */
.L_x_2034:
        /* <DEDUP_REMOVED lines=22> */
.L_x_1953:
[----:B------:R-:W-:Y:S05]  /*14310*/  BSYNC B0 ;  /* 0x0000000000007941 */ /* 0x000fea0003800000 */
.L_x_1952:
        /* <DEDUP_REMOVED lines=20> */
.L_x_1955:
[----:B------:R-:W-:Y:S05]  /*14460*/  BSYNC B0 ;  /* 0x0000000000007941 */ /* 0x000fea0003800000 */
.L_x_1954:
[----:B------:R-:W-:Y:S06]  /*14470*/  BAR.ARV 0xa, 0xa0 ;  /* 0x0282800000007b1d */ /* 0x000fec0000002000 */
[----:B------:R-:W-:Y:S04]  /*14480*/  BSSY B0, `(.L_x_1956) ;  /* 0x0000003000007945 */ /* 0x000fe80003800000 */
[----:B------:R-:W-:Y:S05]  /*14490*/  @!P0 BRA `(.L_x_1957) ;  /* 0x0000000000048947 */ /* 0x000fea0003800000 */
[----:B------:R-:W-:-:S04]  /*144a0*/  DEPBAR.LE SB0, 0x0 ;  /* 0x000080000000791a */ /* 0x000fc80000000000 */
.L_x_1957:
[----:B------:R-:W-:Y:S05]  /*144b0*/  BSYNC B0 ;  /* 0x0000000000007941 */ /* 0x000fea0003800000 */
.L_x_1956:
        /* <DEDUP_REMOVED lines=19> */
.L_x_1959:
[----:B------:R-:W-:Y:S05]  /*145f0*/  BSYNC B0 ;  /* 0x0000000000007941 */ /* 0x000fea0003800000 */
.L_x_1958:
[----:B------:R-:W-:Y:S01]  /*14600*/  UIADD3 UR15, UR9, 0x1, URZ ;  /* 0x00000001090f7890 */ /* 0x000fe2000fffe03f */
[----:B------:R-:W-:Y:S11]  /*14610*/  BRA `(.L_x_1960) ;  /* 0x0000000000047947 */ /* 0x000ff60003800000 */
.L_x_1947:
[----:B------:R-:W-:-:S05]  /*14620*/  UMOV UR15, UR9 ;  /* 0x00000009000f7c82 */ /* 0x000fca0008000000 */
.L_x_1960:
[----:B------:R-:W-:-:S06]  /*14630*/  UIADD3 UR9, UR9, 0x1, URZ ;  /* 0x0000000109097890 */ /* 0x000fcc000fffe03f */
[----:B------:R-:W-:Y:S01]  /*14640*/  ISETP.NE.AND P1, PT, R9, UR9, PT ;  /* 0x0000000909007c0c */ /* 0x000fe2000bf25270 */
[----:B------:R-:W-:-:S12]  /*14650*/  UMOV UR9, UR15 ;  /* 0x0000000f00097c82 */ /* 0x000fd80008000000 */
[----:B------:R-:W-:Y:S05]  /*14660*/  @!P1 BRA `(.L_x_1946) ;  /* 0x0000000800b49947 */ /* 0x000fea0003800000 */
[----:B------:R-:W-:Y:S01]  /*14670*/  UMOV UR18, UR12 ;  /* 0x0000000c00127c82 */ /* 0x000fe20008000000 */
[----:B------:R-:W-:Y:S01]  /*14680*/  UMOV UR9, UR15 ;  /* 0x0000000f00097c82 */ /* 0x000fe20008000000 */
[----:B------:R-:W-:-:S03]  /*14690*/  UIMAD.WIDE.U32 UR12, UR14, UR16, UR18 ;  /* 0x000000100e0c72a5 */ /* 0x000fc6000f8e0012 */
[----:B------:R-:W-:Y:S01]  /*146a0*/  ULDC.64 UR18, c[0x0][0x2c0] ;  /* 0x0000b00000127ab9 */ /* 0x000fe20000000a00 */
[----:B------:R-:W-:-:S04]  /*146b0*/  UIADD3 UR4, UP0, UR4, UR12, URZ ;  /* 0x0000000c04047290 */ /* 0x000fc8000ff1e03f */
[----:B------:R-:W-:Y:S02]  /*146c0*/  UIADD3.X UR5, UR5, UR17, UR13, UP0, !UPT ;  /* 0x0000001105057290 */ /* 0x000fe400087fe40d */
[----:B------:R-:W-:-:S04]  /*146d0*/  ULEA UR14, UP0, UR4, UR18, 0x2 ;  /* 0x00000012040e7291 */ /* 0x000fc8000f80103f */
[----:B------:R-:W-:Y:S02]  /*146e0*/  ULEA.HI.X UR5, UR4, UR19, UR5, 0x2, UP0 ;  /* 0x0000001304057291 */ /* 0x000fe400080f1405 */
[----:B------:R-:W-:Y:S01]  /*146f0*/  UIADD3 UR14, UP0, UR14, 0x4000, URZ ;  /* 0x000040000e0e7890 */ /* 0x000fe2000ff1e03f */
[----:B------:R-:W-:-:S03]  /*14700*/  UMOV UR4, URZ ;  /* 0x0000003f00047c82 */ /* 0x000fc60008000000 */
[----:B------:R-:W-:-:S12]  /*14710*/  UIADD3.X UR5, URZ, UR5, URZ, UP0, !UPT ;  /* 0x000000053f057290 */ /* 0x000fd800087fe43f */
.L_x_1985:
        /* <DEDUP_REMOVED lines=11> */
.L_x_1963:
[----:B------:R-:W2:Y:S04]  /*147d0*/  LDG.E.STRONG.GPU R0, desc[UR38][R2.64] ;  /* 0x0000002602007981 */ /* 0x000ea8000c1ef900 */
[----:B--2---:R-:W-:Y:S01]  /*147e0*/  CCTL.IVALL ;  /* 0x00000000ff00798f */ /* 0x004fe20002000000 */
[----:B------:R-:W-:Y:S05]  /*147f0*/  YIELD ;  /* 0x0000000000007946 */ /* 0x000fea0003800000 */
[----:B------:R-:W-:-:S13]  /*14800*/  ISETP.NE.AND P1, PT, R0, UR22, PT ;  /* 0x0000001600007c0c */ /* 0x000fda000bf25270 */
[----:B------:R-:W-:Y:S05]  /*14810*/  @P1 BRA `(.L_x_1963) ;  /* 0xfffffffc00ec1947 */ /* 0x000fea000383ffff */
.L_x_1962:
[----:B------:R-:W-:Y:S05]  /*14820*/  BSYNC B0 ;  /* 0x0000000000007941 */ /* 0x000fea0003800000 */
.L_x_1961:
[----:B------:R-:W-:-:S03]  /*14830*/  UMOV UR16, 0xffffffff ;  /* 0xffffffff00107882 */ /* 0x000fc60000000000 */
[----:B------:R-:W-:Y:S05]  /*14840*/  BRA.DIV UR16, `(.L_x_1964) ;  /* 0x0000003610e87947 */ /* 0x000fea000b800000 */
[----:B------:R-:W-:Y:S01]  /*14850*/  NOP ;  /* 0x0000000000007918 */ /* 0x000fe20000000000 */
.L_x_2037:
        /* <DEDUP_REMOVED lines=8> */
[----:B------:R-:W-:Y:S01]  /*148e0*/  UIADD3 UR25, UP0, UR16, UR6, URZ ;  /* 0x0000000610197290 */ /* 0x000fe2000ff1e03f */
[----:B------:R-:W-:Y:S01]  /*148f0*/  UMOV UR26, 0x0 ;  /* 0x00000000001a7882 */ /* 0x000fe20000000000 */
[----:B------:R-:W-:Y:S01]  /*14900*/  UMOV UR27, 0x14f00000 ;  /* 0x14f00000001b7882 */ /* 0x000fe20000000000 */
[----:B-1----:R-:W-:Y:S02]  /*14910*/  ULEA UR18, UR18, UR17, 0x18 ;  /* 0x0000001112127291 */ /* 0x002fe4000f8ec03f */
[----:B------:R-:W-:-:S02]  /*14920*/  ULEA.HI.X.SX32 UR17, UR16, UR24, 0x1, UP0 ;  /* 0x0000001810117291 */ /* 0x000fc400080f0e3f */
[----:B------:R-:W-:Y:S02]  /*14930*/  ULEA UR16, UP0, UR25, UR20, 0x2 ;  /* 0x0000001419107291 */ /* 0x000fe4000f80103f */
[----:B------:R-:W-:Y:S02]  /*14940*/  UIADD3 UR18, UR18, 0x8000, URZ ;  /* 0x0000800012127890 */ /* 0x000fe4000fffe03f */
[----:B------:R-:W-:Y:S01]  /*14950*/  ULEA.HI.X UR17, UR25, UR21, UR17, 0x2, UP0 ;  /* 0x0000001519117291 */ /* 0x000fe200080f1411 */
[----:B------:R-:W-:-:S08]  /*14960*/  UMOV UR20, 0x400 ;  /* 0x0000040000147882 */ /* 0x000fd00000000000 */
[----:B------:R1:W-:Y:S02]  /*14970*/  UBLKRED.G.S.ADD.F32.RN [UR16], [UR18], UR20, desc[UR26] ;  /* 0x00001a10120073bb */ /* 0x0003e400080a1414 */
[----:B-1----:R0:W-:Y:S02]  /*14980*/  UTMACMDFLUSH ;  /* 0x00000000000079b7 */ /* 0x0021e40000000000 */
.L_x_1966:
[----:B------:R-:W-:Y:S05]  /*14990*/  BSYNC B0 ;  /* 0x0000000000007941 */ /* 0x000fea0003800000 */
.L_x_1965:
[----:B------:R-:W-:Y:S01]  /*149a0*/  ULEA UR18, UR15, UR4, 0xd ;  /* 0x000000040f127291 */ /* 0x000fe2000f8e683f */
[----:B------:R-:W-:Y:S06]  /*149b0*/  BAR.SYNC.DEFER_BLOCKING 0xe, 0xa0 ;  /* 0x0382800000007b1d */ /* 0x000fec0000010000 */
[----:B------:R-:W-:Y:S01]  /*149c0*/  UMOV UR16, UR14 ;  /* 0x0000000e00107c82 */ /* 0x000fe20008000000 */
[----:B------:R-:W-:Y:S01]  /*149d0*/  UMOV UR17, UR5 ;  /* 0x0000000500117c82 */ /* 0x000fe20008000000 */
[----:B------:R-:W-:Y:S01]  /*149e0*/  BSSY B0, `(.L_x_1967) ;  /* 0x000000d000007945 */ /* 0x000fe20003800000 */
[----:B------:R-:W-:-:S03]  /*149f0*/  UIMAD.WIDE UR16, UR18, 0x4, UR16 ;  /* 0x00000004121078a5 */ /* 0x000fc6000f8e0210 */
[----:B------:R-:W-:Y:S09]  /*14a00*/  @!P0 BRA `(.L_x_1968) ;  /* 0x0000000000288947 */ /* 0x000ff20003800000 */
        /* <DEDUP_REMOVED lines=10> */
.L_x_1968:
[----:B------:R-:W-:Y:S05]  /*14ab0*/  BSYNC B0 ;  /* 0x0000000000007941 */ /* 0x000fea0003800000 */
.L_x_1967:
[----:B------:R-:W-:Y:S06]  /*14ac0*/  BAR.ARV 0xa, 0xa0 ;  /* 0x0282800000007b1d */ /* 0x000fec0000002000 */
[----:B------:R-:W-:Y:S04]  /*14ad0*/  BSSY B0, `(.L_x_1969) ;  /* 0x0000003000007945 */ /* 0x000fe80003800000 */
[----:B------:R-:W-:Y:S05]  /*14ae0*/  @!P0 BRA `(.L_x_1970) ;  /* 0x0000000000048947 */ /* 0x000fea0003800000 */
[----:B------:R-:W-:-:S04]  /*14af0*/  DEPBAR.LE SB0, 0x0 ;  /* 0x000080000000791a */ /* 0x000fc80000000000 */
.L_x_1970:
[----:B------:R-:W-:Y:S05]  /*14b00*/  BSYNC B0 ;  /* 0x0000000000007941 */ /* 0x000fea0003800000 */
.L_x_1969:
        /* <DEDUP_REMOVED lines=19> */
.L_x_1972:
[----:B------:R-:W-:Y:S05]  /*14c40*/  BSYNC B0 ;  /* 0x0000000000007941 */ /* 0x000fea0003800000 */
.L_x_1971:
        /* <DEDUP_REMOVED lines=9> */
.L_x_1975:
[----:B------:R-:W2:Y:S04]  /*14ce0*/  LDG.E.STRONG.GPU R0, desc[UR38][R2.64] ;  /* 0x0000002602007981 */ /* 0x000ea8000c1ef900 */
[----:B--2---:R-:W-:Y:S01]  /*14cf0*/  CCTL.IVALL ;  /* 0x00000000ff00798f */ /* 0x004fe20002000000 */
[----:B------:R-:W-:Y:S05]  /*14d00*/  YIELD ;  /* 0x0000000000007946 */ /* 0x000fea0003800000 */
[----:B------:R-:W-:-:S13]  /*14d10*/  ISETP.NE.AND P1, PT, R0, UR22, PT ;  /* 0x0000001600007c0c */ /* 0x000fda000bf25270 */
[----:B------:R-:W-:Y:S05]  /*14d20*/  @P1 BRA `(.L_x_1975) ;  /* 0xfffffffc00ec1947 */ /* 0x000fea000383ffff */
.L_x_1974:
[----:B------:R-:W-:Y:S05]  /*14d30*/  BSYNC B0 ;  /* 0x0000000000007941 */ /* 0x000fea0003800000 */
.L_x_1973:
[----:B------:R-:W-:-:S03]  /*14d40*/  UMOV UR12, 0xffffffff ;  /* 0xffffffff000c7882 */ /* 0x000fc60000000000 */
[----:B------:R-:W-:Y:S05]  /*14d50*/  BRA.DIV UR12, `(.L_x_1976) ;  /* 0x000000320cc07947 */ /* 0x000fea000b800000 */
[----:B------:R-:W-:Y:S01]  /*14d60*/  NOP ;  /* 0x0000000000007918 */ /* 0x000fe20000000000 */
.L_x_2040:
        /* <DEDUP_REMOVED lines=15> */
.L_x_1978:
[----:B------:R-:W-:Y:S05]  /*14e60*/  BSYNC B0 ;  /* 0x0000000000007941 */ /* 0x000fea0003800000 */
.L_x_1977:
        /* <DEDUP_REMOVED lines=15> */
.L_x_1980:
[----:B------:R-:W-:Y:S05]  /*14f60*/  BSYNC B0 ;  /* 0x0000000000007941 */ /* 0x000fea0003800000 */
.L_x_1979:
[----:B------:R-:W-:Y:S06]  /*14f70*/  BAR.ARV 0xa, 0xa0 ;  /* 0x0282800000007b1d */ /* 0x000fec0000002000 */
[----:B------:R-:W-:Y:S04]  /*14f80*/  BSSY B0, `(.L_x_1981) ;  /* 0x0000003000007945 */ /* 0x000fe80003800000 */
[----:B------:R-:W-:Y:S05]  /*14f90*/  @!P0 BRA `(.L_x_1982) ;  /* 0x0000000000048947 */ /* 0x000fea0003800000 */
[----:B------:R-:W-:-:S04]  /*14fa0*/  DEPBAR.LE SB0, 0x0 ;  /* 0x000080000000791a */ /* 0x000fc80000000000 */
.L_x_1982:
[----:B------:R-:W-:Y:S05]  /*14fb0*/  BSYNC B0 ;  /* 0x0000000000007941 */ /* 0x000fea0003800000 */
.L_x_1981:
        /* <DEDUP_REMOVED lines=19> */
.L_x_1984:
[----:B------:R-:W-:Y:S05]  /*150f0*/  BSYNC B0 ;  /* 0x0000000000007941 */ /* 0x000fea0003800000 */
.L_x_1983:
[----:B------:R-:W-:Y:S02]  /*15100*/  UIADD3 UR9, UR9, 0x2, URZ ;  /* 0x0000000209097890 */ /* 0x000fe4000fffe03f */
[----:B------:R-:W-:-:S04]  /*15110*/  UIADD3 UR4, UR4, 0x4000, URZ ;  /* 0x0000400004047890 */ /* 0x000fc8000fffe03f */
[----:B------:R-:W-:-:S13]  /*15120*/  ISETP.LE.AND P1, PT, R9, UR9, PT ;  /* 0x0000000909007c0c */ /* 0x000fda000bf23270 */
[----:B------:R-:W-:Y:S05]  /*15130*/  @!P1 BRA `(.L_x_1985) ;  /* 0xfffffff400789947 */ /* 0x000fea000383ffff */
.L_x_1946:
        /* <DEDUP_REMOVED lines=35> */
[----:B------:R-:W-:Y:S01]  /*15370*/  MOV R3, UR6 ;  /* 0x0000000600037c02 */ /* 0x000fe20008000f00 */
[----:B------:R-:W-:-:S02]  /*15380*/  UFLO.U32 UR11, UR5 ;  /* 0x00000005000b72bd */ /* 0x000fc400080e0000 */
[----:B------:R-:W2:Y:S04]  /*15390*/  POPC R5, UR5 ;  /* 0x0000000500057d09 */ /* 0x000ea80008000000 */
[----:B-1----:R-:W-:Y:S01]  /*153a0*/  ISETP.EQ.U32.AND P0, PT, R2, UR11, PT ;  /* 0x0000000b02007c0c */ /* 0x002fe2000bf02070 */
[----:B------:R-:W-:-:S12]  /*153b0*/  IMAD.U32 R2, RZ, RZ, UR7 ;  /* 0x00000007ff027e24 */ /* 0x000fd8000f8e00ff */
[----:B--2---:R2:W-:Y:S02]  /*153c0*/  @P0 REDG.E.ADD.S32.STRONG.GPU desc[UR38][R2.64], R5 ;  /* 0x000000050200098e */ /* 0x0045e4000c10e3a6 */
.L_x_1988:
[----:B------:R-:W-:Y:S05]  /*153d0*/  BSYNC B0 ;  /* 0x0000000000007941 */ /* 0x000fea0003800000 */
.L_x_1987:
[----:B------:R-:W-:Y:S05]  /*153e0*/  BRA `(.L_x_1989) ;  /* 0x0000000000047947 */ /* 0x000fea0003800000 */
.L_x_1986:
[----:B------:R-:W-:-:S05]  /*153f0*/  UMOV UR4, UR9 ;  /* 0x0000000900047c82 */ /* 0x000fca0008000000 */
.L_x_1989:
        /* <DEDUP_REMOVED lines=11> */
.L_x_1994:
        /* <DEDUP_REMOVED lines=18> */
[----:B-12---:R-:W-:Y:S01]  /*155d0*/  IMAD.U32 R2, RZ, RZ, UR16 ;  /* 0x00000010ff027e24 */ /* 0x006fe2000f8e00ff */
[----:B------:R-:W-:-:S02]  /*155e0*/  UFLO.U32 UR13, UR11 ;  /* 0x0000000b000d72bd */ /* 0x000fc400080e0000 */
[----:B------:R-:W1:Y:S01]  /*155f0*/  POPC R5, UR11 ;  /* 0x0000000b00057d09 */ /* 0x000e620008000000 */
[----:B------:R-:W-:-:S03]  /*15600*/  IMAD.U32 R3, RZ, RZ, UR12 ;  /* 0x0000000cff037e24 */ /* 0x000fc6000f8e00ff */
[----:B---3--:R-:W-:-:S13]  /*15610*/  ISETP.EQ.U32.AND P0, PT, R0, UR13, PT ;  /* 0x0000000d00007c0c */ /* 0x008fda000bf02070 */
[----:B-1----:R3:W-:Y:S02]  /*15620*/  @P0 REDG.E.ADD.S32.STRONG.GPU desc[UR38][R2.64], R5 ;  /* 0x000000050200098e */ /* 0x0027e4000c10e3a6 */
.L_x_1991:
[----:B------:R-:W-:Y:S05]  /*15630*/  BSYNC B0 ;  /* 0x0000000000007941 */ /* 0x000fea0003800000 */
.L_x_1990:
        /* <DEDUP_REMOVED lines=24> */
.L_x_1993:
[----:B------:R-:W-:Y:S05]  /*157c0*/  BSYNC B0 ;  /* 0x0000000000007941 */ /* 0x000fea0003800000 */
.L_x_1992:
[----:B------:R-:W-:Y:S02]  /*157d0*/  UIADD3 UR7, UR7, 0x2, URZ ;  /* 0x0000000207077890 */ /* 0x000fe4000fffe03f */
[----:B------:R-:W-:Y:S02]  /*157e0*/  ULEA UR5, UR19, UR5, 0x1 ;  /* 0x0000000513057291 */ /* 0x000fe4000f8e083f */
[----:B------:R-:W-:Y:S02]  /*157f0*/  ULEA UR6, UR19, UR6, 0x1 ;  /* 0x0000000613067291 */ /* 0x000fe4000f8e083f */
[----:B------:R-:W-:-:S13]  /*15800*/  ISETP.NE.AND P0, PT, RZ, UR7, PT ;  /* 0x00000007ff007c0c */ /* 0x000fda000bf05270 */
[----:B------:R-:W-:Y:S05]  /*15810*/  @!P0 BRA `(.L_x_1857) ;  /* 0x0000002400248947 */ /* 0x000fea0003800000 */
[----:B------:R-:W-:Y:S05]  /*15820*/  BRA `(.L_x_1994) ;  /* 0xfffffffc00207947 */ /* 0x000fea000383ffff */
.L_x_1938:
        /* <DEDUP_REMOVED lines=14> */
.L_x_1995:
        /* <DEDUP_REMOVED lines=9> */
[----:B------:R-:W4:Y:S01]  /*159a0*/  LDG.E R4, desc[UR38][R2.64+0x4] ;  /* 0x0000042602047981 */ /* 0x000f22000c1e1900 */
[----:B--2---:R-:W-:Y:S02]  /*159b0*/  R2UR UR4, R0 ;  /* 0x00000000000472ca */ /* 0x004fe400000e0000 */
[----:B----4-:R-:W-:-:S13]  /*159c0*/  R2UR UR5, R4 ;  /* 0x00000000040572ca */ /* 0x010fda00000e0000 */
[----:B------:R-:W-:Y:S01]  /*159d0*/  UIADD3 UR4, -UR4, UR5, URZ ;  /* 0x0000000504047290 */ /* 0x000fe2000fffe13f */
[----:B------:R-:W-:Y:S11]  /*159e0*/  BRA `(.L_x_1996) ;  /* 0x0000000000047947 */ /* 0x000ff60003800000 */
.L_x_1997:
[----:B------:R-:W-:-:S05]  /*159f0*/  ULDC UR4, c[0x0][0x8bc] ;  /* 0x00022f0000047ab9 */ /* 0x000fca0000000800 */
.L_x_1996:
        /* <DEDUP_REMOVED lines=14> */
[----:B------:R-:W-:Y:S01]  /*15ae0*/  IMAD.U32 R2, RZ, RZ, UR14 ;  /* 0x0000000eff027e24 */ /* 0x000fe2000f8e00ff */
[----:B------:R-:W-:Y:S01]  /*15af0*/  MOV R3, UR15 ;  /* 0x0000000f00037c02 */ /* 0x000fe20008000f00 */
[----:B------:R-:W-:Y:S01]  /*15b00*/  ULDC.64 UR16, c[0x0][0x778] ;  /* 0x0001de0000107ab9 */ /* 0x000fe20000000a00 */
[----:B------:R-:W-:Y:S01]  /*15b10*/  PLOP3.LUT P1, PT, PT, PT, UP1, 0x80, 0x0 ;  /* 0x000000000000781c */ /* 0x000fe20003f2f018 */
[----:B------:R-:W-:-:S02]  /*15b20*/  UISETP.NE.U32.AND UP0, UPT, UR4, URZ, UPT ;  /* 0x0000003f0400728c */ /* 0x000fc4000bf05070 */
[----:B------:R-:W-:Y:S02]  /*15b30*/  UISETP.NE.U32.AND UP2, UPT, UR6, URZ, UPT ;  /* 0x0000003f0600728c */ /* 0x000fe4000bf45070 */
[----:B------:R-:W-:Y:S02]  /*15b40*/  UISETP.NE.AND.EX UP0, UPT, UR5, URZ, UPT, UP0 ;  /* 0x0000003f0500728c */ /* 0x000fe4000bf05300 */
[----:B------:R-:W-:Y:S01]  /*15b50*/  UISETP.NE.AND.EX UP2, UPT, UR7, URZ, UPT, UP2 ;  /* 0x0000003f0700728c */ /* 0x000fe2000bf45320 */
[----:B------:R-:W-:-:S05]  /*15b60*/  ULDC.64 UR22, c[0x0][0x788] ;  /* 0x0001e20000167ab9 */ /* 0x000fca0000000a00 */
[----:B------:R-:W2:Y:S01]  /*15b70*/  @P1 LDG.E R6, desc[UR38][R2.64] ;  /* 0x0000002602061981 */ /* 0x000ea2000c1e1900 */
[----:B------:R-:W-:Y:S01]  /*15b80*/  PLOP3.LUT P2, PT, PT, PT, UP0, 0x80, 0x0 ;  /* 0x000000000000781c */ /* 0x000fe20003f4f008 */
[----:B------:R-:W-:Y:S01]  /*15b90*/  UIMAD.WIDE UR16, UR13, 0x4, UR16 ;  /* 0x000000040d1078a5 */ /* 0x000fe2000f8e0210 */
[----:B------:R-:W-:Y:S01]  /*15ba0*/  PLOP3.LUT P3, PT, PT, PT, UP2, 0x80, 0x0 ;  /* 0x000000000000781c */ /* 0x000fe20003f6f028 */
[----:B------:R1:W4:Y:S01]  /*15bb0*/  @P1 LDG.E R0, desc[UR38][R2.64] ;  /* 0x0000002602001981 */ /* 0x000322000c1e1900 */
[----:B------:R-:W-:Y:S02]  /*15bc0*/  @UP2 ULDC.64 UR4, c[0x0][0x780] ;  /* 0x0001e00000042ab9 */ /* 0x000fe40000000a00 */
[----:B------:R-:W-:Y:S01]  /*15bd0*/  @UP2 UIMAD.WIDE UR4, UR13, 0x4, UR4 ;  /* 0x000000040d0428a5 */ /* 0x000fe2000f8e0204 */
[----:B-1----:R-:W-:Y:S02]  /*15be0*/  IMAD.U32 R2, RZ, RZ, UR16 ;  /* 0x00000010ff027e24 */ /* 0x002fe4000f8e00ff */
        /* <DEDUP_REMOVED lines=13> */
[----:B------:R-:W-:-:S04]  /*15cc0*/  @UP1 USHF.R.S32.HI UR5, URZ, 0x1f, UR4 ;  /* 0x0000001f3f051899 */ /* 0x000fc80008011404 */
[----:B------:R-:W-:Y:S01]  /*15cd0*/  @UP1 ULEA.HI UR5, UR5, UR4, URZ, 0x7 ;  /* 0x0000000405051291 */ /* 0x000fe2000f8f383f */
[----:B-----5:R-:W-:-:S03]  /*15ce0*/  @P2 R2UR UR11, R4 ;  /* 0x00000000040b22ca */ /* 0x020fc600000e0000 */
[----:B------:R-:W-:-:S04]  /*15cf0*/  @UP1 ULOP3.LUT UR6, UR5, 0xffffff80, URZ, 0xc0, !UPT ;  /* 0xffffff8005061892 */ /* 0x000fc8000f8ec03f */
[----:B------:R-:W-:Y:S01]  /*15d00*/  @UP1 USHF.R.S32.HI UR12, URZ, 0x1f, UR6 ;  /* 0x0000001f3f0c1899 */ /* 0x000fe20008011406 */
[----:B---3--:R-:W-:Y:S01]  /*15d10*/  @P3 R2UR UR9, R5 ;  /* 0x00000000050932ca */ /* 0x008fe200000e0000 */
[----:B------:R-:W-:-:S14]  /*15d20*/  @P3 BRA `(.L_x_1999) ;  /* 0x0000000000203947 */ /* 0x000fdc0003800000 */
[----:B------:R-:W-:Y:S05]  /*15d30*/  @!P1 BRA `(.L_x_1999) ;  /* 0x00000000001c9947 */ /* 0x000fea0003800000 */
[----:B------:R-:W-:Y:S01]  /*15d40*/  IMAD.U32 R2, RZ, RZ, UR14 ;  /* 0x0000000eff027e24 */ /* 0x000fe2000f8e00ff */
[----:B------:R-:W-:-:S05]  /*15d50*/  MOV R3, UR15 ;  /* 0x0000000f00037c02 */ /* 0x000fca0008000f00 */
[----:B------:R-:W2:Y:S04]  /*15d60*/  LDG.E R0, desc[UR38][R2.64] ;  /* 0x0000002602007981 */ /* 0x000ea8000c1e1900 */
[----:B------:R-:W3:Y:S01]  /*15d70*/  LDG.E R4, desc[UR38][R2.64+0x4] ;  /* 0x0000042602047981 */ /* 0x000ee2000c1e1900 */
[----:B--2---:R-:W-:Y:S02]  /*15d80*/  R2UR UR4, R0 ;  /* 0x00000000000472ca */ /* 0x004fe400000e0000 */
[----:B---3--:R-:W-:-:S13]  /*15d90*/  R2UR UR9, R4 ;  /* 0x00000000040972ca */ /* 0x008fda00000e0000 */
[----:B------:R-:W-:-:S12]  /*15da0*/  UIADD3 UR9, -UR4, UR9, URZ ;  /* 0x0000000904097290 */ /* 0x000fd8000fffe13f */
.L_x_1999:
        /* <DEDUP_REMOVED lines=13> */
.L_x_2000:
        /* <DEDUP_REMOVED lines=8> */
.L_x_2001:
        /* <DEDUP_REMOVED lines=21> */
.L_x_2002:
[----:B------:R-:W-:Y:S01]  /*16050*/  ISETP.LT.AND P0, PT, R4, UR6, PT ;  /* 0x0000000604007c0c */ /* 0x000fe2000bf01270 */
[----:B------:R-:W-:-:S12]  /*16060*/  IMAD.MOV.U32 R0, RZ, RZ, RZ ;  /* 0x000000ffff007224 */ /* 0x000fd800078e00ff */
[----:B------:R-:W-:Y:S05]  /*16070*/  @!P0 BRA `(.L_x_1998) ;  /* 0x0000001800788947 */ /* 0x000fea0003800000 */
[----:B------:R-:W-:Y:S01]  /*16080*/  USHF.R.S32.HI UR10, URZ, 0x1f, UR20 ;  /* 0x0000001f3f0a7899 */ /* 0x000fe20008011414 */
[----:B------:R-:W-:Y:S01]  /*16090*/  BSSY B0, `(.L_x_1998) ;  /* 0x000019c000007945 */ /* 0x000fe20003800000 */
[----:B------:R-:W-:Y:S01]  /*160a0*/  ULDC.64 UR16, c[0x0][0x718] ;  /* 0x0001c60000107ab9 */ /* 0x000fe20000000a00 */
[----:B------:R-:W-:Y:S01]  /*160b0*/  UISETP.NE.U32.AND UP1, UPT, UR18, URZ, UPT ;  /* 0x0000003f1200728c */ /* 0x000fe2000bf25070 */
[----:B------:R-:W-:Y:S01]  /*160c0*/  MOV R0, RZ ;  /* 0x000000ff00007202 */ /* 0x000fe20000000f00 */
        /* <DEDUP_REMOVED lines=42> */
.L_x_2041:
[----:B------:R-:W2:Y:S01]  /*16370*/  S2R R2, SR_TID.X ;  /* 0x0000000000027919 */ /* 0x000ea20000002100 */
[----:B------:R-:W-:Y:S01]  /*16380*/  MOV R11, UR4 ;  /* 0x00000004000b7c02 */ /* 0x000fe20008000f00 */
[----:B------:R-:W-:Y:S01]  /*16390*/  IMAD.U32 R14, RZ, RZ, UR5 ;  /* 0x00000005ff0e7e24 */ /* 0x000fe2000f8e00ff */
[----:B------:R-:W-:-:S03]  /*163a0*/  MOV R10, 0x1 ;  /* 0x00000001000a7802 */ /* 0x000fc60000000f00 */
[----:B------:R-:W-:Y:S02]  /*163b0*/  VIADD R14, R14, UR23 ;  /* 0x000000170e0e7c36 */ /* 0x000fe40008000000 */
        /* <DEDUP_REMOVED lines=10> */
.L_x_2005:
[----:B------:R-:W-:Y:S01]  /*16460*/  R2UR UR19, R4 ;  /* 0x00000000041372ca */ /* 0x000fe200000e0000 */
[----:B------:R-:W2:Y:S01]  /*16470*/  LDC.64 R12, c[0x0][0x198] ;  /* 0x00006600ff0c7b82 */ /* 0x000ea20000000a00 */
[----:B------:R-:W-:Y:S01]  /*16480*/  ULDC.64 UR16, c[0x0][0x700] ;  /* 0x0001c00000107ab9 */ /* 0x000fe20000000a00 */
[----:B------:R-:W-:Y:S01]  /*16490*/  UMOV UR34, 0x0 ;  /* 0x0000000000227882 */ /* 0x000fe20000000000 */
[----:B------:R-:W-:Y:S01]  /*164a0*/  MOV R9, UR16 ;  /* 0x0000001000097c02 */ /* 0x000fe20008000f00 */
[----:B------:R-:W-:Y:S01]  /*164b0*/  IMAD.U32 R8, RZ, RZ, UR17 ;  /* 0x00000011ff087e24 */ /* 0x000fe2000f8e00ff */
[----:B------:R-:W-:Y:S01]  /*164c0*/  UMOV UR35, 0x14f00000 ;  /* 0x14f0000000237882 */ /* 0x000fe20000000000 */
[----:B------:R-:W-:Y:S01]  /*164d0*/  UMOV UR18, URZ ;  /* 0x0000003f00127c82 */ /* 0x000fe20008000000 */
[----:B------:R-:W-:Y:S01]  /*164e0*/  UMOV UR37, 0x20 ;  /* 0x0000002000257882 */ /* 0x000fe20000000000 */
[----:B------:R-:W-:Y:S01]  /*164f0*/  UMOV UR40, 0x0 ;  /* 0x0000000000287882 */ /* 0x000fe20000000000 */
[----:B------:R-:W-:Y:S01]  /*16500*/  UMOV UR41, 0x10000000 ;  /* 0x1000000000297882 */ /* 0x000fe20000000000 */
[----:B------:R-:W-:Y:S01]  /*16510*/  UMOV UR10, UR18 ;  /* 0x00000012000a7c82 */ /* 0x000fe20008000000 */
[----:B------:R-:W-:Y:S01]  /*16520*/  UMOV UR27, UR11 ;  /* 0x0000000b001b7c82 */ /* 0x000fe20008000000 */
[----:B------:R-:W-:Y:S01]  /*16530*/  USHF.L.U32 UR19, UR19, 0x7, URZ ;  /* 0x0000000713137899 */ /* 0x000fe2000800063f */
[----:B------:R-:W-:Y:S01]  /*16540*/  MOV R16, RZ ;  /* 0x000000ff00107202 */ /* 0x000fe20000000f00 */
        /* <DEDUP_REMOVED lines=23> */
[----:B------:R-:W-:Y:S01]  /*166c0*/  UIADD3 UR9, UR8, 0x30c00, URZ ;  /* 0x00030c0008097890 */ /* 0x000fe2000fffe03f */
[----:B------:R-:W-:Y:S01]  /*166d0*/  IADD3.X R0, RZ, R6, RZ, P1, !PT ;  /* 0x00000006ff007210 */ /* 0x000fe20000ffe4ff */
[----:B------:R-:W-:Y:S01]  /*166e0*/  UIADD3 UR24, UR8, 0x4000, URZ ;  /* 0x0000400008187890 */ /* 0x000fe2000fffe03f */
[----:B------:R-:W-:Y:S01]  /*166f0*/  IADD3 R2, P1, R7, 0xf0, RZ ;  /* 0x000000f007027810 */ /* 0x000fe20007f3e0ff */
[----:B------:R-:W-:Y:S01]  /*16700*/  UMOV UR43, UR17 ;  /* 0x00000011002b7c82 */ /* 0x000fe20008000000 */
[----:B------:R-:W-:-:S02]  /*16710*/  R2UR UR45, R0 ;  /* 0x00000000002d72ca */ /* 0x000fc400000e0000 */
[----:B------:R-:W-:Y:S01]  /*16720*/  R2UR UR32, R2 ;  /* 0x00000000022072ca */ /* 0x000fe200000e0000 */
[----:B------:R-:W-:Y:S01]  /*16730*/  IMAD.X R3, RZ, RZ, R6, P1 ;  /* 0x000000ffff037224 */ /* 0x000fe200008e0606 */
[----:B------:R-:W-:Y:S01]  /*16740*/  IADD3.X R0, RZ, R6, RZ, P2, !PT ;  /* 0x00000006ff007210 */ /* 0x000fe200017fe4ff */
[----:B------:R-:W-:-:S03]  /*16750*/  UMOV UR25, UR9 ;  /* 0x0000000900197c82 */ /* 0x000fc60008000000 */
[----:B------:R-:W-:Y:S02]  /*16760*/  R2UR UR33, R3 ;  /* 0x00000000032172ca */ /* 0x000fe400000e0000 */
[----:B------:R-:W-:Y:S01]  /*16770*/  R2UR UR47, R0 ;  /* 0x00000000002f72ca */ /* 0x000fe200000e0000 */
[----:B------:R-:W-:-:S10]  /*16780*/  IMAD.MOV.U32 R0, RZ, RZ, 0x8000 ;  /* 0x00008000ff007424 */ /* 0x000fd400078e00ff */
[----:B------:R1:W-:Y:S01]  /*16790*/  UTMALDG.4D [UR16], [UR32], desc[UR34] ;  /* 0x00002210200075b4 */ /* 0x0003e20008019000 */
[----:B------:R1:W-:Y:S01]  /*167a0*/  UBLKCP.S.G [UR42], [UR30], UR37 ;  /* 0x0000002a1e0073ba */ /* 0x0003e20008000225 */
[----:B------:R2:W-:Y:S01]  /*167b0*/  SYNCS.ARRIVE.TRANS64 RZ, [R15+URZ+0x30c00], R0 ;  /* 0x030c00000fff79a7 */ /* 0x0005e2000800003f */
[----:B------:R1:W-:Y:S01]  /*167c0*/  UTMALDG.4D [UR8], [UR44], desc[UR40] ;  /* 0x000028082c0075b4 */ /* 0x0003e20008019000 */
[----:B--2---:R-:W-:-:S05]  /*167d0*/  MOV R0, UR6 ;  /* 0x0000000600007c02 */ /* 0x004fca0008000f00 */
[----:B------:R-:W-:Y:S01]  /*167e0*/  VIADD R5, R0, 0xffffffff ;  /* 0xffffffff00057836 */ /* 0x000fe20000000000 */
[----:B------:R1:W-:Y:S04]  /*167f0*/  UTMALDG.4D [UR24], [UR46], desc[UR40] ;  /* 0x000028182e0075b4 */ /* 0x0003e80008019000 */
[----:B------:R-:W-:Y:S01]  /*16800*/  ISETP.GE.AND P1, PT, R4, R5, PT ;  /* 0x000000050400720c */ /* 0x000fe20003f26270 */
[----:B------:R1:W-:-:S12]  /*16810*/  STL [R1], R5 ;  /* 0x0000000501007387 */ /* 0x0003d80000100800 */
[----:B-1----:R-:W-:Y:S05]  /*16820*/  @P1 BRA `(.L_x_2006) ;  /* 0x0000000c00c81947 */ /* 0x002fea0003800000 */
[----:B------:R-:W-:Y:S01]  /*16830*/  R2UR UR8, R4 ;  /* 0x00000000040872ca */ /* 0x000fe200000e0000 */
[----:B------:R-:W-:Y:S01]  /*16840*/  UIADD3 UR9, UR6, -0x2, URZ ;  /* 0xfffffffe06097890 */ /* 0x000fe2000fffe03f */
[----:B------:R-:W-:-:S05]  /*16850*/  MOV R10, 0x1 ;  /* 0x00000001000a7802 */ /* 0x000fca0000000f00 */
[----:B------:R-:W-:-:S06]  /*16860*/  ISETP.NE.AND P1, PT, R4, UR9, PT ;  /* 0x0000000904007c0c */ /* 0x000fcc000bf25270 */
[----:B------:R-:W-:-:S04]  /*16870*/  ULOP3.LUT UR8, URZ, UR8, URZ, 0x33, !UPT ;  /* 0x000000083f087292 */ /* 0x000fc8000f8e333f */
[----:B------:R-:W-:-:S06]  /*16880*/  UIADD3 UR8, UR8, UR6, URZ ;  /* 0x0000000608087290 */ /* 0x000fcc000fffe03f */
[----:B------:R-:W-:-:S05]  /*16890*/  IMAD.U32 R0, RZ, RZ, UR8 ;  /* 0x00000008ff007e24 */ /* 0x000fca000f8e00ff */
[----:B------:R-:W-:Y:S01]  /*168a0*/  LOP3.LUT R5, R0, 0x1, RZ, 0xc0, !PT ;  /* 0x0000000100057812 */ /* 0x000fe200078ec0ff */
[----:B------:R-:W-:-:S04]  /*168b0*/  IMAD.MOV.U32 R0, RZ, RZ, R4 ;  /* 0x000000ffff007224 */ /* 0x000fc800078e0004 */
[----:B------:R1:W-:Y:S01]  /*168c0*/  STL [R1+0x4], R5 ;  /* 0x0000040501007387 */ /* 0x0003e20000100800 */
[----:B------:R-:W-:Y:S05]  /*168d0*/  @!P1 BRA `(.L_x_2007) ;  /* 0x0000000800689947 */ /* 0x000fea0003800000 */
[----:B------:R-:W-:Y:S01]  /*168e0*/  R2UR UR9, R5 ;  /* 0x00000000050972ca */ /* 0x000fe200000e0000 */
[----:B------:R-:W-:Y:S01]  /*168f0*/  IMAD.MOV.U32 R10, RZ, RZ, 0x1 ;  /* 0x00000001ff0a7424 */ /* 0x000fe200078e00ff */
[----:B------:R-:W-:-:S11]  /*16900*/  MOV R0, R4 ;  /* 0x0000000400007202 */ /* 0x000fd60000000f00 */
[----:B------:R-:W-:-:S06]  /*16910*/  UIADD3 UR8, UR8, -UR9, URZ ;  /* 0x8000000908087290 */ /* 0x000fcc000fffe03f */
[----:B------:R-:W-:-:S07]  /*16920*/  MOV R17, UR8 ;  /* 0x0000000800117c02 */ /* 0x000fce0008000f00 */
.L_x_2016:
[----:B-123--:R-:W-:-:S04]  /*16930*/  SHF.L.U32 R18, R10, 0x1f, RZ ;  /* 0x0000001f0a127819 */ /* 0x00efc800000006ff */
[----:B------:R-:W2:Y:S02]  /*16940*/  SYNCS.PHASECHK.TRANS64.TRYWAIT P1, [R15+URZ+0x30c40], R18 ;  /* 0x030c40120f0075a7 */ /* 0x000ea4000802017f */
[----:B--2---:R-:W-:Y:S05]  /*16950*/  @!P1 BRA `(.L_x_2008) ;  /* 0x0000001400f09947 */ /* 0x004fea0003800000 */
.L_x_2042:
        /* <DEDUP_REMOVED lines=8> */
.L_x_2009:
[----:B------:R-:W3:Y:S01]  /*169e0*/  LDC.64 R12, c[0x0][0x728] ;  /* 0x0001ca00ff0c7b82 */ /* 0x000ee20000000a00 */
[----:B------:R-:W-:Y:S01]  /*169f0*/  SHF.L.U32 R19, R0, 0x7, RZ ;  /* 0x0000000700137819 */ /* 0x000fe200000006ff */
[----:B------:R-:W-:Y:S01]  /*16a00*/  UMOV UR28, 0x0 ;  /* 0x00000000001c7882 */ /* 0x000fe20000000000 */
[----:B------:R-:W-:Y:S01]  /*16a10*/  R2UR UR8, R15 ;  /* 0x000000000f0872ca */ /* 0x000fe200000e0000 */
[----:B------:R-:W-:Y:S01]  /*16a20*/  UMOV UR29, 0x14f00000 ;  /* 0x14f00000001d7882 */ /* 0x000fe20000000000 */
[C---:B------:R-:W-:Y:S01]  /*16a30*/  IADD3 R2, P1, R19.reuse, UR14, RZ ;  /* 0x0000000e13027c10 */ /* 0x040fe2000ff3e0ff */
[----:B------:R-:W-:Y:S01]  /*16a40*/  UMOV UR18, URZ ;  /* 0x0000003f00127c82 */ /* 0x000fe20008000000 */
[----:B------:R-:W-:Y:S01]  /*16a50*/  R2UR UR19, R19 ;  /* 0x00000000131372ca */ /* 0x000fe200000e0000 */
[----:B-1----:R-:W1:Y:S01]  /*16a60*/  LDC.64 R4, c[0x0][0x198] ;  /* 0x00006600ff047b82 */ /* 0x002e620000000a00 */
[----:B------:R-:W-:-:S07]  /*16a70*/  UMOV UR10, 0x20 ;  /* 0x00000020000a7882 */ /* 0x000fce0000000000 */
[----:B------:R-:W-:Y:S02]  /*16a80*/  UIADD3 UR16, UR8, 0x18000, URZ ;  /* 0x0001800008107890 */ /* 0x000fe4000fffe03f */
[----:B------:R-:W-:Y:S02]  /*16a90*/  UIADD3 UR17, UR8, 0x30c30, URZ ;  /* 0x00030c3008117890 */ /* 0x000fe4000fffe03f */
[----:B------:R-:W-:Y:S02]  /*16aa0*/  UIADD3 UR19, UR19, UR7, URZ ;  /* 0x0000000713137290 */ /* 0x000fe4000fffe03f */
[----:B------:R-:W-:Y:S01]  /*16ab0*/  UIADD3 UR8, UR8, 0x20400, URZ ;  /* 0x0002040008087890 */ /* 0x000fe2000fffe03f */
[----:B---3--:R-:W-:Y:S02]  /*16ac0*/  LEA R3, P2, R2, R12, 0x2 ;  /* 0x0000000c02037211 */ /* 0x008fe400078410ff */
[----:B------:R-:W-:Y:S02]  /*16ad0*/  UMOV UR9, UR17 ;  /* 0x0000001100097c82 */ /* 0x000fe40008000000 */
[----:B------:R-:W-:-:S02]  /*16ae0*/  R2UR UR24, R3 ;  /* 0x00000000031872ca */ /* 0x000fc400000e0000 */
[----:B------:R-:W-:Y:S01]  /*16af0*/  LEA.HI.X.SX32 R3, R19, R11, 0x1, P1 ;  /* 0x0000000b13037211 */ /* 0x000fe200008f0eff */
[----:B-1----:R-:W-:Y:S01]  /*16b00*/  IMAD.MOV.U32 R7, RZ, RZ, R4 ;  /* 0x000000ffff077224 */ /* 0x002fe200078e0004 */
[----:B------:R-:W-:Y:S02]  /*16b10*/  MOV R6, R5 ;  /* 0x0000000500067202 */ /* 0x000fe40000000f00 */
        /* <DEDUP_REMOVED lines=9> */
[----:B-1-3--:R-:W-:Y:S05]  /*16bb0*/  @!P1 BRA `(.L_x_2010) ;  /* 0x00000014006c9947 */ /* 0x00afea0003800000 */
.L_x_2043:
        /* <DEDUP_REMOVED lines=8> */
.L_x_2011:
[----:B------:R-:W-:Y:S01]  /*16c40*/  VIADD R19, R19, 0x80 ;  /* 0x0000008013137836 */ /* 0x000fe20000000000 */
[----:B------:R-:W-:Y:S01]  /*16c50*/  ULDC.64 UR8, c[0x0][0x700] ;  /* 0x0001c00000087ab9 */ /* 0x000fe20000000a00 */
[----:B------:R-:W-:Y:S01]  /*16c60*/  R2UR UR26, R15 ;  /* 0x000000000f1a72ca */ /* 0x000fe200000e0000 */
[----:B------:R-:W-:Y:S01]  /*16c70*/  IMAD.U32 R8, RZ, RZ, UR9 ;  /* 0x00000009ff087e24 */ /* 0x000fe2000f8e00ff */
[----:B------:R-:W-:Y:S01]  /*16c80*/  MOV R9, UR8 ;  /* 0x0000000800097c02 */ /* 0x000fe20008000f00 */
[----:B------:R-:W-:Y:S01]  /*16c90*/  UMOV UR24, 0x0 ;  /* 0x0000000000187882 */ /* 0x000fe20000000000 */
[C---:B------:R-:W-:Y:S01]  /*16ca0*/  IADD3 R2, P1, R19.reuse, UR22, RZ ;  /* 0x0000001613027c10 */ /* 0x040fe2000ff3e0ff */
[----:B------:R-:W-:Y:S01]  /*16cb0*/  UMOV UR25, 0x14f00000 ;  /* 0x14f0000000197882 */ /* 0x000fe20000000000 */
[----:B------:R-:W-:Y:S01]  /*16cc0*/  SHF.R.S32.HI R20, RZ, 0x1f, R19 ;  /* 0x0000001fff147819 */ /* 0x000fe20000011413 */
[----:B------:R-:W-:Y:S01]  /*16cd0*/  UMOV UR18, URZ ;  /* 0x0000003f00127c82 */ /* 0x000fe20008000000 */
[----:B------:R-:W-:Y:S01]  /*16ce0*/  LEA R3, P2, R2, R9, 0x2 ;  /* 0x0000000902037211 */ /* 0x000fe200078410ff */
[----:B------:R-:W-:Y:S01]  /*16cf0*/  UMOV UR10, 0x20 ;  /* 0x00000020000a7882 */ /* 0x000fe20000000000 */
[----:B------:R-:W-:-:S02]  /*16d00*/  IADD3 R21, R19, UR7, RZ ;  /* 0x0000000713157c10 */ /* 0x000fc4000fffe0ff */
[----:B------:R-:W-:Y:S01]  /*16d10*/  R2UR UR28, R3 ;  /* 0x00000000031c72ca */ /* 0x000fe200000e0000 */
[----:B------:R-:W-:Y:S01]  /*16d20*/  UIADD3 UR16, UR26, 0x14000, URZ ;  /* 0x000140001a107890 */ /* 0x000fe2000fffe03f */
[----:B------:R-:W-:Y:S01]  /*16d30*/  IADD3.X R3, R20, R14, RZ, P1, !PT ;  /* 0x0000000e14037210 */ /* 0x000fe20000ffe4ff */
[----:B------:R-:W-:Y:S01]  /*16d40*/  UIADD3 UR17, UR26, 0x30c18, URZ ;  /* 0x00030c181a117890 */ /* 0x000fe2000fffe03f */
[----:B------:R-:W-:Y:S01]  /*16d50*/  R2UR UR19, R21 ;  /* 0x00000000151372ca */ /* 0x000fe200000e0000 */
        /* <DEDUP_REMOVED lines=12> */
.L_x_2044:
[----:B------:R-:W-:Y:S05]  /*16e20*/  @P0 BRA `(.L_x_2013) ;  /* 0x00000000001c0947 */ /* 0x000fea0003800000 */
[----:B-123--:R-:W-:-:S04]  /*16e30*/  IMAD.MOV.U32 R18, RZ, RZ, 0x4200 ;  /* 0x00004200ff127424 */ /* 0x00efc800078e00ff */
[----:B------:R1:W-:Y:S02]  /*16e40*/  SYNCS.ARRIVE.TRANS64 RZ, [R15+URZ+0x30c38], R18 ;  /* 0x030c38120fff79a7 */ /* 0x0003e4000800003f */
[----:B-1----:R-:W1:Y:S02]  /*16e50*/  S2R R18, SR_TID.X ;  /* 0x0000000000127919 */ /* 0x002e640000002100 */
[----:B-1----:R-:W-:-:S04]  /*16e60*/  LOP3.LUT R18, R18, 0x1f, RZ, 0xc0, !PT ;  /* 0x0000001f12127812 */ /* 0x002fc800078ec0ff */
[----:B------:R-:W-:-:S13]  /*16e70*/  ISETP.NE.AND P1, PT, R18, RZ, PT ;  /* 0x000000ff1200720c */ /* 0x000fda0003f25270 */
[----:B------:R-:W-:Y:S05]  /*16e80*/  @!P1 BRA `(.L_x_2013) ;  /* 0x0000000000049947 */ /* 0x000fea0003800000 */
[----:B------:R-:W-:Y:S01]  /*16e90*/  BPT.TRAP 0x1 ;  /* 0x000000040000795c */ /* 0x000fe20000300000 */
.L_x_2013:
[----:B------:R-:W-:Y:S01]  /*16ea0*/  IADD3 R19, P1, R19, UR14, RZ ;  /* 0x0000000e13137c10 */ /* 0x000fe2000ff3e0ff */
[----:B------:R-:W-:Y:S01]  /*16eb0*/  UMOV UR24, 0x0 ;  /* 0x0000000000187882 */ /* 0x000fe20000000000 */
[----:B------:R-:W-:Y:S01]  /*16ec0*/  R2UR UR26, R15 ;  /* 0x000000000f1a72ca */ /* 0x000fe200000e0000 */
[----:B------:R-:W-:Y:S01]  /*16ed0*/  UMOV UR25, 0x14f00000 ;  /* 0x14f0000000197882 */ /* 0x000fe20000000000 */
[----:B------:R-:W-:Y:S01]  /*16ee0*/  IADD3.X R20, R20, R11, RZ, P1, !PT ;  /* 0x0000000b14147210 */ /* 0x000fe20000ffe4ff */
[----:B------:R-:W-:Y:S01]  /*16ef0*/  UMOV UR18, URZ ;  /* 0x0000003f00127c82 */ /* 0x000fe20008000000 */
[----:B------:R-:W-:Y:S01]  /*16f00*/  LEA R12, P1, R19, R12, 0x2 ;  /* 0x0000000c130c7211 */ /* 0x000fe200078210ff */
[----:B------:R-:W-:Y:S01]  /*16f10*/  UMOV UR10, 0x20 ;  /* 0x00000020000a7882 */ /* 0x000fe20000000000 */
[----:B------:R-:W-:Y:S02]  /*16f20*/  R2UR UR19, R21 ;  /* 0x00000000151372ca */ /* 0x000fe400000e0000 */
[----:B------:R-:W-:-:S02]  /*16f30*/  LEA.HI.X R20, R19, R13, R20, 0x2, P1 ;  /* 0x0000000d13147211 */ /* 0x000fc400008f1414 */
[----:B------:R-:W-:Y:S02]  /*16f40*/  R2UR UR8, R4 ;  /* 0x00000000040872ca */ /* 0x000fe400000e0000 */
[----:B------:R-:W-:Y:S01]  /*16f50*/  R2UR UR9, R5 ;  /* 0x00000000050972ca */ /* 0x000fe200000e0000 */
[----:B------:R-:W-:Y:S01]  /*16f60*/  UIADD3 UR16, UR26, 0x1c000, URZ ;  /* 0x0001c0001a107890 */ /* 0x000fe2000fffe03f */
[----:B------:R-:W-:Y:S01]  /*16f70*/  R2UR UR28, R12 ;  /* 0x000000000c1c72ca */ /* 0x000fe200000e0000 */
[----:B------:R-:W-:Y:S01]  /*16f80*/  UIADD3 UR17, UR26, 0x30c38, URZ ;  /* 0x00030c381a117890 */ /* 0x000fe2000fffe03f */
[----:B------:R-:W-:Y:S01]  /*16f90*/  R2UR UR29, R20 ;  /* 0x00000000141d72ca */ /* 0x000fe200000e0000 */
[----:B------:R-:W-:Y:S01]  /*16fa0*/  UIADD3 UR26, UR26, 0x20600, URZ ;  /* 0x000206001a1a7890 */ /* 0x000fe2000fffe03f */
[----:B------:R-:W-:-:S04]  /*16fb0*/  LOP3.LUT R10, R10, 0x1, RZ, 0x3c, !PT ;  /* 0x000000010a0a7812 */ /* 0x000fc800078e3cff */
[----:B------:R-:W-:Y:S01]  /*16fc0*/  SHF.L.U32 R4, R10, 0x1f, RZ ;  /* 0x0000001f0a047819 */ /* 0x000fe200000006ff */
[----:B------:R-:W-:Y:S02]  /*16fd0*/  UMOV UR27, UR17 ;  /* 0x00000011001b7c82 */ /* 0x000fe40008000000 */
[----:B------:R4:W-:Y:S04]  /*16fe0*/  UTMALDG.4D [UR16], [UR8], desc[UR24] ;  /* 0x00001810080075b4 */ /* 0x0009e80008019000 */
[----:B------:R4:W-:Y:S01]  /*16ff0*/  UBLKCP.S.G [UR26], [UR28], UR10 ;  /* 0x0000001a1c0073ba */ /* 0x0009e2000800020a */
[----:B------:R-:W5:Y:S02]  /*17000*/  SYNCS.PHASECHK.TRANS64.TRYWAIT P1, [R15+URZ+0x30c20], R4 ;  /* 0x030c20040f0075a7 */ /* 0x000f64000802017f */
[----:B----45:R-:W-:Y:S05]  /*17010*/  @!P1 BRA `(.L_x_2014) ;  /* 0x00000010007c9947 */ /* 0x030fea0003800000 */
.L_x_2046:
[----:B------:R-:W-:Y:S05]  /*17020*/  @P0 BRA `(.L_x_2015) ;  /* 0x00000000001c0947 */ /* 0x000fea0003800000 */
[----:B------:R-:W5:Y:S01]  /*17030*/  S2R R5, SR_TID.X ;  /* 0x0000000000057919 */ /* 0x000f620000002100 */
[----:B----4-:R-:W-:-:S04]  /*17040*/  IMAD.MOV.U32 R4, RZ, RZ, 0x4200 ;  /* 0x00004200ff047424 */ /* 0x010fc800078e00ff */
[----:B------:R4:W-:Y:S01]  /*17050*/  SYNCS.ARRIVE.TRANS64 RZ, [R15+URZ+0x30c10], R4 ;  /* 0x030c10040fff79a7 */ /* 0x0009e2000800003f */
[----:B-----5:R-:W-:-:S04]  /*17060*/  LOP3.LUT R5, R5, 0x1f, RZ, 0xc0, !PT ;  /* 0x0000001f05057812 */ /* 0x020fc800078ec0ff */
[----:B------:R-:W-:-:S13]  /*17070*/  ISETP.NE.AND P1, PT, R5, RZ, PT ;  /* 0x000000ff0500720c */ /* 0x000fda0003f25270 */
[----:B----4-:R-:W-:Y:S05]  /*17080*/  @!P1 BRA `(.L_x_2015) ;  /* 0x0000000000049947 */ /* 0x010fea0003800000 */
[----:B------:R-:W-:Y:S01]  /*17090*/  BPT.TRAP 0x1 ;  /* 0x000000040000795c */ /* 0x000fe20000300000 */
.L_x_2015:
[----:B------:R-:W-:Y:S01]  /*170a0*/  R2UR UR10, R0 ;  /* 0x00000000000a72ca */ /* 0x000fe200000e0000 */
[----:B------:R-:W-:Y:S01]  /*170b0*/  UMOV UR24, 0x0 ;  /* 0x0000000000187882 */ /* 0x000fe20000000000 */
[----:B------:R-:W-:Y:S01]  /*170c0*/  R2UR UR26, R15 ;  /* 0x000000000f1a72ca */ /* 0x000fe200000e0000 */
[----:B------:R-:W-:Y:S01]  /*170d0*/  UMOV UR25, 0x14f00000 ;  /* 0x14f0000000197882 */ /* 0x000fe20000000000 */
[----:B------:R-:W-:Y:S01]  /*170e0*/  IADD3 R17, R17, -0x2, RZ ;  /* 0xfffffffe11117810 */ /* 0x000fe20007ffe0ff */
[----:B------:R-:W-:Y:S01]  /*170f0*/  UMOV UR18, URZ ;  /* 0x0000003f00127c82 */ /* 0x000fe20008000000 */
[----:B------:R-:W-:Y:S01]  /*17100*/  R2UR UR9, R3 ;  /* 0x00000000030972ca */ /* 0x000fe200000e0000 */
[----:B------:R-:W-:-:S06]  /*17110*/  UMOV UR28, 0x20 ;  /* 0x00000020001c7882 */ /* 0x000fcc0000000000 */
[----:B------:R-:W-:Y:S02]  /*17120*/  UIADD3 UR10, UR10, 0x2, URZ ;  /* 0x000000020a0a7890 */ /* 0x000fe4000fffe03f */
[----:B------:R-:W-:Y:S02]  /*17130*/  UIADD3 UR16, UR26, 0x10000, URZ ;  /* 0x000100001a107890 */ /* 0x000fe4000fffe03f */
[----:B------:R-:W-:Y:S02]  /*17140*/  USHF.L.U32 UR19, UR10, 0x7, URZ ;  /* 0x000000070a137899 */ /* 0x000fe4000800063f */
[----:B------:R-:W-:Y:S02]  /*17150*/  UIADD3 UR17, UR26, 0x30c10, URZ ;  /* 0x00030c101a117890 */ /* 0x000fe4000fffe03f */
[----:B------:R-:W-:Y:S02]  /*17160*/  UIADD3 UR8, UP0, UR19, UR22, URZ ;  /* 0x0000001613087290 */ /* 0x000fe4000ff1e03f */
[----:B------:R-:W-:Y:S01]  /*17170*/  IMAD.U32 R5, RZ, RZ, UR19 ;  /* 0x00000013ff057e24 */ /* 0x000fe2000f8e00ff */
[----:B------:R-:W-:-:S02]  /*17180*/  UIADD3 UR19, UR19, UR7, URZ ;  /* 0x0000000713137290 */ /* 0x000fc4000fffe03f */
[----:B------:R-:W-:Y:S01]  /*17190*/  UIADD3 UR26, UR26, 0x20000, URZ ;  /* 0x000200001a1a7890 */ /* 0x000fe2000fffe03f */
[----:B------:R-:W-:Y:S01]  /*171a0*/  MOV R0, UR8 ;  /* 0x0000000800007c02 */ /* 0x000fe20008000f00 */
[----:B------:R-:W-:Y:S01]  /*171b0*/  UMOV UR27, UR17 ;  /* 0x00000011001b7c82 */ /* 0x000fe20008000000 */
[----:B------:R-:W-:Y:S02]  /*171c0*/  PLOP3.LUT P2, PT, PT, PT, UP0, 0x80, 0x0 ;  /* 0x000000000000781c */ /* 0x000fe40003f4f008 */
[----:B----4-:R-:W-:Y:S02]  /*171d0*/  LEA R4, P1, R0, R9, 0x2 ;  /* 0x0000000900047211 */ /* 0x010fe400078210ff */
[----:B------:R-:W-:Y:S02]  /*171e0*/  LEA.HI.X.SX32 R5, R5, R14, 0x1, P2 ;  /* 0x0000000e05057211 */ /* 0x000fe400010f0eff */
[----:B------:R-:W-:Y:S02]  /*171f0*/  R2UR UR8, R2 ;  /* 0x00000000020872ca */ /* 0x000fe400000e0000 */
[----:B------:R-:W-:-:S02]  /*17200*/  LEA.HI.X R0, R0, R8, R5, 0x2, P1 ;  /* 0x0000000800007211 */ /* 0x000fc400008f1405 */
[----:B------:R-:W-:Y:S02]  /*17210*/  R2UR UR30, R4 ;  /* 0x00000000041e72ca */ /* 0x000fe400000e0000 */
[----:B------:R-:W-:Y:S01]  /*17220*/  R2UR UR31, R0 ;  /* 0x00000000001f72ca */ /* 0x000fe200000e0000 */
[----:B------:R-:W-:Y:S01]  /*17230*/  IMAD.U32 R0, RZ, RZ, UR10 ;  /* 0x0000000aff007e24 */ /* 0x000fe2000f8e00ff */
[----:B------:R-:W-:-:S05]  /*17240*/  ISETP.NE.AND P1, PT, R17, RZ, PT ;  /* 0x000000ff1100720c */ /* 0x000fca0003f25270 */
[----:B------:R4:W-:Y:S06]  /*17250*/  UTMALDG.4D [UR16], [UR8], desc[UR24] ;  /* 0x00001810080075b4 */ /* 0x0009ec0008019000 */
[----:B------:R4:W-:Y:S02]  /*17260*/  UBLKCP.S.G [UR26], [UR30], UR28 ;  /* 0x0000001a1e0073ba */ /* 0x0009e4000800021c */
[----:B----4-:R-:W-:Y:S05]  /*17270*/  @P1 BRA `(.L_x_2016) ;  /* 0xfffffff400ac1947 */ /* 0x010fea000383ffff */
.L_x_2007:
[----:B------:R-:W4:Y:S02]  /*17280*/  LDL.LU R4, [R1+0x4] ;  /* 0x0000040001047983 */ /* 0x000f240000300800 */
[----:B----4-:R-:W-:Y:S02]  /*17290*/  ISETP.NE.AND P1, PT, R4, RZ, PT ;  /* 0x000000ff0400720c */ /* 0x010fe40003f25270 */
[----:B------:R4:W5:Y:S11]  /*172a0*/  LDL R4, [R1] ;  /* 0x0000000001047983 */ /* 0x0009760000100800 */
[----:B----4-:R-:W-:Y:S05]  /*172b0*/  @!P1 BRA `(.L_x_2006) ;  /* 0x0000000400249947 */ /* 0x010fea0003800000 */
[----:B------:R-:W-:-:S04]  /*172c0*/  SHF.L.U32 R12, R10, 0x1f, RZ ;  /* 0x0000001f0a0c7819 */ /* 0x000fc800000006ff */
[----:B------:R-:W4:Y:S02]  /*172d0*/  SYNCS.PHASECHK.TRANS64.TRYWAIT P1, [R15+URZ+0x30c40], R12 ;  /* 0x030c400c0f0075a7 */ /* 0x000f24000802017f */
[----:B----4-:R-:W-:Y:S05]  /*172e0*/  @!P1 BRA `(.L_x_2017) ;  /* 0x0000000c00e09947 */ /* 0x010fea0003800000 */
.L_x_2047:
[----:B------:R-:W-:Y:S05]  /*172f0*/  @P0 BRA `(.L_x_2018) ;  /* 0x00000000001c0947 */ /* 0x000fea0003800000 */
[----:B-----5:R-:W1:Y:S02]  /*17300*/  S2R R4, SR_TID.X ;  /* 0x0000000000047919 */ /* 0x020e640000002100 */
[----:B-1----:R-:W-:Y:S02]  /*17310*/  LOP3.LUT R5, R4, 0x1f, RZ, 0xc0, !PT ;  /* 0x0000001f04057812 */ /* 0x002fe400078ec0ff */
[----:B------:R-:W-:Y:S02]  /*17320*/  MOV R4, 0x4200 ;  /* 0x0000420000047802 */ /* 0x000fe40000000f00 */
[----:B------:R-:W-:Y:S02]  /*17330*/  ISETP.NE.AND P1, PT, R5, RZ, PT ;  /* 0x000000ff0500720c */ /* 0x000fe40003f25270 */
[----:B------:R1:W-:Y:S11]  /*17340*/  SYNCS.ARRIVE.TRANS64 RZ, [R15+URZ+0x30c30], R4 ;  /* 0x030c30040fff79a7 */ /* 0x0003f6000800003f */
[----:B-1----:R-:W-:Y:S05]  /*17350*/  @!P1 BRA `(.L_x_2018) ;  /* 0x0000000000049947 */ /* 0x002fea0003800000 */
[----:B------:R-:W-:Y:S01]  /*17360*/  BPT.TRAP 0x1 ;  /* 0x000000040000795c */ /* 0x000fe20000300000 */
.L_x_2018:
[----:B-1---5:R-:W1:Y:S01]  /*17370*/  LDC.64 R4, c[0x0][0x728] ;  /* 0x0001ca00ff047b82 */ /* 0x022e620000000a00 */
        /* <DEDUP_REMOVED lines=10> */
[----:B------:R-:W-:Y:S02]  /*17420*/  UIADD3 UR26, UR26, 0x20400, URZ ;  /* 0x000204001a1a7890 */ /* 0x000fe4000fffe03f */
[----:B------:R-:W-:Y:S01]  /*17430*/  UIADD3 UR19, UR19, UR7, URZ ;  /* 0x0000000713137290 */ /* 0x000fe2000fffe03f */
[----:B-1----:R-:W-:Y:S02]  /*17440*/  LEA R4, P2, R13, R4, 0x2 ;  /* 0x000000040d047211 */ /* 0x002fe400078410ff */
        /* <DEDUP_REMOVED lines=13> */
.L_x_2048:
[----:B------:R-:W-:Y:S05]  /*17520*/  @P0 BRA `(.L_x_2020) ;  /* 0x00000000001c0947 */ /* 0x000fea0003800000 */
[----:B------:R-:W2:Y:S02]  /*17530*/  S2R R4, SR_TID.X ;  /* 0x0000000000047919 */ /* 0x000ea40000002100 */
[----:B--2---:R-:W-:Y:S01]  /*17540*/  LOP3.LUT R5, R4, 0x1f, RZ, 0xc0, !PT ;  /* 0x0000001f04057812 */ /* 0x004fe200078ec0ff */
[----:B------:R-:W-:-:S03]  /*17550*/  IMAD.MOV.U32 R4, RZ, RZ, 0x4200 ;  /* 0x00004200ff047424 */ /* 0x000fc600078e00ff */
[----:B------:R-:W-:Y:S01]  /*17560*/  ISETP.NE.AND P0, PT, R5, RZ, PT ;  /* 0x000000ff0500720c */ /* 0x000fe20003f05270 */
[----:B------:R2:W-:-:S12]  /*17570*/  SYNCS.ARRIVE.TRANS64 RZ, [R15+URZ+0x30c18], R4 ;  /* 0x030c18040fff79a7 */ /* 0x0005d8000800003f */
[----:B--2---:R-:W-:Y:S05]  /*17580*/  @!P0 BRA `(.L_x_2020) ;  /* 0x0000000000048947 */ /* 0x004fea0003800000 */
[----:B------:R-:W-:Y:S01]  /*17590*/  BPT.TRAP 0x1 ;  /* 0x000000040000795c */ /* 0x000fe20000300000 */
.L_x_2020:
        /* <DEDUP_REMOVED lines=11> */
[----:B------:R-:W-:Y:S01]  /*17650*/  MOV R5, UR19 ;  /* 0x0000001300057c02 */ /* 0x000fe20008000f00 */
[----:B------:R-:W-:Y:S02]  /*17660*/  UIADD3 UR17, UR26, 0x30c18, URZ ;  /* 0x00030c181a117890 */ /* 0x000fe4000fffe03f */
[----:B------:R-:W-:Y:S01]  /*17670*/  UIADD3 UR19, UR19, UR7, URZ ;  /* 0x0000000713137290 */ /* 0x000fe2000fffe03f */
[----:B------:R-:W-:Y:S01]  /*17680*/  PLOP3.LUT P0, PT, PT, PT, UP0, 0x80, 0x0 ;  /* 0x000000000000781c */ /* 0x000fe20003f0f008 */
[----:B------:R-:W-:Y:S01]  /*17690*/  IMAD.U32 R0, RZ, RZ, UR8 ;  /* 0x00000008ff007e24 */ /* 0x000fe2000f8e00ff */
[----:B------:R-:W-:Y:S01]  /*176a0*/  R2UR UR8, R2 ;  /* 0x00000000020872ca */ /* 0x000fe200000e0000 */
[----:B------:R-:W-:Y:S01]  /*176b0*/  UIADD3 UR26, UR26, 0x20200, URZ ;  /* 0x000202001a1a7890 */ /* 0x000fe2000fffe03f */
[----:B------:R-:W-:Y:S01]  /*176c0*/  LEA.HI.X.SX32 R5, R5, R14, 0x1, P0 ;  /* 0x0000000e05057211 */ /* 0x000fe200000f0eff */
[----:B------:R-:W-:Y:S01]  /*176d0*/  UMOV UR27, UR17 ;  /* 0x00000011001b7c82 */ /* 0x000fe20008000000 */
[----:B------:R-:W-:-:S04]  /*176e0*/  LEA R9, P0, R0, R9, 0x2 ;  /* 0x0000000900097211 */ /* 0x000fc800078010ff */
[----:B------:R-:W-:Y:S02]  /*176f0*/  LEA.HI.X R8, R0, R8, R5, 0x2, P0 ;  /* 0x0000000800087211 */ /* 0x000fe400000f1405 */
[----:B------:R-:W-:Y:S02]  /*17700*/  R2UR UR28, R9 ;  /* 0x00000000091c72ca */ /* 0x000fe400000e0000 */
[----:B------:R-:W-:Y:S01]  /*17710*/  R2UR UR29, R8 ;  /* 0x00000000081d72ca */ /* 0x000fe200000e0000 */
[----:B------:R2:W-:-:S12]  /*17720*/  UTMALDG.4D [UR16], [UR8], desc[UR24] ;  /* 0x00001810080075b4 */ /* 0x0005d80008019000 */
[----:B------:R2:W-:Y:S02]  /*17730*/  UBLKCP.S.G [UR26], [UR28], UR10 ;  /* 0x0000001a1c0073ba */ /* 0x0005e4000800020a */
[----:B--2---:R-:W-:-:S07]  /*17740*/  MOV R16, 0x1 ;  /* 0x0000000100107802 */ /* 0x004fce0000000f00 */
.L_x_2006:
[----:B------:R-:W1:Y:S01]  /*17750*/  S2R R0, SR_TID.X ;  /* 0x0000000000007919 */ /* 0x000e620000002100 */
[----:B------:R-:W-:Y:S01]  /*17760*/  IMAD R3, R16, 0x8, R15 ;  /* 0x0000000810037824 */ /* 0x000fe200078e020f */
[----:B-1----:R-:W-:Y:S02]  /*17770*/  LOP3.LUT R2, R0, 0x7f, RZ, 0xc0, !PT ;  /* 0x0000007f00027812 */ /* 0x002fe400078ec0ff */
[----:B------:R-:W-:Y:S02]  /*17780*/  SHF.L.U32 R0, R10, 0x1f, RZ ;  /* 0x0000001f0a007819 */ /* 0x000fe400000006ff */
[----:B------:R-:W-:Y:S02]  /*17790*/  ISETP.NE.AND P1, PT, R2, RZ, PT ;  /* 0x000000ff0200720c */ /* 0x000fe40003f25270 */
[----:B------:R-:W1:Y:S02]  /*177a0*/  SYNCS.PHASECHK.TRANS64.TRYWAIT P0, [R3+URZ+0x30c40], R0 ;  /* 0x030c4000030075a7 */ /* 0x000e64000800017f */
[----:B-1----:R-:W-:Y:S09]  /*177b0*/  @!P0 BRA `(.L_x_2021) ;  /* 0x0000000800d48947 */ /* 0x002ff20003800000 */
.L_x_2049:
[----:B------:R-:W-:Y:S05]  /*177c0*/  @P1 BRA `(.L_x_2022) ;  /* 0x0000000000181947 */ /* 0x000fea0003800000 */
[----:B------:R-:W1:Y:S01]  /*177d0*/  S2R R2, SR_TID.X ;  /* 0x0000000000027919 */ /* 0x000e620000002100 */
[----:B------:R-:W-:-:S04]  /*177e0*/  MOV R0, 0x4200 ;  /* 0x0000420000007802 */ /* 0x000fc80000000f00 */
[----:B------:R1:W-:Y:S02]  /*177f0*/  SYNCS.ARRIVE.TRANS64 RZ, [R3+URZ+0x30c30], R0 ;  /* 0x030c300003ff79a7 */ /* 0x0003e4000800003f */
[----:B-1----:R-:W-:-:S13]  /*17800*/  LOP3.LUT P0, RZ, R2, 0x1f, RZ, 0xc0, !PT ;  /* 0x0000001f02ff7812 */ /* 0x002fda000780c0ff */
[----:B------:R-:W-:Y:S05]  /*17810*/  @!P0 BRA `(.L_x_2022) ;  /* 0x0000000000048947 */ /* 0x000fea0003800000 */
[----:B------:R-:W-:Y:S01]  /*17820*/  BPT.TRAP 0x1 ;  /* 0x000000040000795c */ /* 0x000fe20000300000 */
.L_x_2022:
[----:B-----5:R-:W-:Y:S01]  /*17830*/  R2UR UR19, R4 ;  /* 0x00000000041372ca */ /* 0x020fe200000e0000 */
[C---:B------:R-:W-:Y:S01]  /*17840*/  IMAD R0, R16.reuse, 0x4000, R15 ;  /* 0x0000400010007824 */ /* 0x040fe200078e020f */
[----:B------:R-:W-:Y:S01]  /*17850*/  R2UR UR9, R11 ;  /* 0x000000000b0972ca */ /* 0x000fe200000e0000 */
[----:B------:R-:W-:Y:S01]  /*17860*/  ULDC.64 UR26, c[0x0][0x728] ;  /* 0x0001ca00001a7ab9 */ /* 0x000fe20000000a00 */
[----:B--234-:R-:W-:Y:S02]  /*17870*/  LEA R15, R16, R15, 0x9 ;  /* 0x0000000f100f7211 */ /* 0x01cfe400078e48ff */
        /* <DEDUP_REMOVED lines=10> */
[----:B------:R-:W-:Y:S01]  /*17920*/  ULEA.HI.X.SX32 UR9, UR19, UR9, 0x1, UP0 ;  /* 0x0000000913097291 */ /* 0x000fe200080f0e3f */
[C---:B------:R-:W-:Y:S01]  /*17930*/  ISETP.NE.AND P0, PT, R0.reuse, 0x2, PT ;  /* 0x000000020000780c */ /* 0x040fe20003f05270 */
[----:B------:R-:W-:Y:S02]  /*17940*/  ULEA UR8, UP0, UR18, UR26, 0x2 ;  /* 0x0000001a12087291 */ /* 0x000fe4000f80103f */
[----:B------:R-:W-:Y:S01]  /*17950*/  UIADD3 UR17, UR17, 0x30c30, URZ ;  /* 0x00030c3011117890 */ /* 0x000fe2000fffe03f */
        /* <DEDUP_REMOVED lines=15> */
.L_x_2003:
[----:B------:R-:W-:Y:S05]  /*17a50*/  BSYNC B0 ;  /* 0x0000000000007941 */ /* 0x000fea0003800000 */
.L_x_1998:
[----:B------:R-:W-:-:S03]  /*17a60*/  UMOV UR8, 0xffffffff ;  /* 0xffffffff00087882 */ /* 0x000fc60000000000 */
[----:B------:R-:W-:Y:S05]  /*17a70*/  BRA.DIV UR8, `(.L_x_2023) ;  /* 0x0000000a08387947 */ /* 0x000fea000b800000 */
[----:B------:R-:W-:-:S13]  /*17a80*/  ELECT P6, URZ, PT ;  /* 0x00000000003f782f */ /* 0x000fda00038c0000 */
.L_x_2052:
[----:B------:R-:W-:Y:S05]  /*17a90*/  @!P6 BRA `(.L_x_1857) ;  /* 0x000000000084e947 */ /* 0x000fea0003800000 */
[----:B------:R-:W-:-:S06]  /*17aa0*/  ULOP3.LUT UR8, UR36, 0x2, URZ, 0xfc, !UPT ;  /* 0x0000000224087892 */ /* 0x000fcc000f8efc3f */
[----:B------:R-:W-:-:S05]  /*17ab0*/  IMAD.U32 R2, RZ, RZ, UR8 ;  /* 0x00000008ff027e24 */ /* 0x000fca000f8e00ff */
[----:B------:R-:W-:-:S13]  /*17ac0*/  ISETP.NE.AND P2, PT, R2, 0x3, PT ;  /* 0x000000030200780c */ /* 0x000fda0003f45270 */
[----:B------:R-:W-:Y:S05]  /*17ad0*/  @!P2 BRA `(.L_x_2024) ;  /* 0x000000000004a947 */ /* 0x000fea0003800000 */
[----:B---3--:R-:W-:Y:S01]  /*17ae0*/  BPT.TRAP 0x1 ;  /* 0x000000040000795c */ /* 0x008fe20000300000 */
.L_x_2024:
        /* <DEDUP_REMOVED lines=15> */
.L_x_2053:
[----:B------:R-:W2:Y:S02]  /*17be0*/  SYNCS.PHASECHK.TRANS64.TRYWAIT P0, [R3+URZ], R2 ;  /* 0x00000002030075a7 */ /* 0x000ea4000800017f */
[----:B--2---:R-:W-:Y:S05]  /*17bf0*/  @!P0 BRA `(.L_x_2026) ;  /* 0x00000008000c8947 */ /* 0x004fea0003800000 */
.L_x_2054:
[----:B------:R-:W-:Y:S05]  /*17c00*/  @!P2 BRA `(.L_x_2027) ;  /* 0x000000000004a947 */ /* 0x000fea0003800000 */
[----:B---3--:R-:W-:Y:S01]  /*17c10*/  BPT.TRAP 0x1 ;  /* 0x000000040000795c */ /* 0x008fe20000300000 */
.L_x_2027:
[----:B--2---:R-:W-:-:S05]  /*17c20*/  IADD3 R3, R8, 0x30c40, RZ ;  /* 0x00030c4008037810 */ /* 0x004fca0007ffe0ff */
[----:B------:R-:W-:-:S04]  /*17c30*/  IMAD R5, R0, 0x8, R3 ;  /* 0x0000000800057824 */ /* 0x000fc800078e0203 */
[----:B------:R-:W2:Y:S02]  /*17c40*/  SYNCS.PHASECHK.TRANS64.TRYWAIT P0, [R5+URZ], R4 ;  /* 0x00000004050075a7 */ /* 0x000ea4000800017f */
[----:B--2---:R-:W-:Y:S05]  /*17c50*/  @!P0 BRA `(.L_x_2028) ;  /* 0x0000000800088947 */ /* 0x004fea0003800000 */
.L_x_2055:
[----:B------:R-:W-:-:S07]  /*17c60*/  LEA R3, R6, R3, 0x3 ;  /* 0x0000000306037211 */ /* 0x000fce00078e18ff */
.L_x_2029:
[----:B----4-:R4:W1:Y:S02]  /*17c70*/  SYNCS.PHASECHK.TRANS64.TRYWAIT P0, [R3+URZ], R2 ;  /* 0x00000002030075a7 */ /* 0x010864000800017f */
[----:B-1----:R-:W-:Y:S05]  /*17c80*/  @!P0 NANOSLEEP.SYNCS 0x989680 ;  /* 0x009896800000895d */ /* 0x002fea0003900000 */
[----:B------:R-:W1:Y:S02]  /*17c90*/  @!P0 SYNCS.PHASECHK.TRANS64 P0, [R3+URZ], R2 ;  /* 0x00000002030085a7 */ /* 0x000e64000800007f */
[----:B-1----:R-:W-:Y:S05]  /*17ca0*/  @!P0 BRA `(.L_x_2029) ;  /* 0xfffffffc00f08947 */ /* 0x002fea000383ffff */
.L_x_1857:
[----:B---3--:R-:W-:Y:S05]  /*17cb0*/  BSYNC B6 ;  /* 0x0000000000067941 */ /* 0x008fea0003800000 */
.L_x_1851:
[----:B------:R-:W-:Y:S05]  /*17cc0*/  EXIT ;  /* 0x000000000000794d */ /* 0x000fea0003800000 */
.L_x_1868:
[----:B------:R-:W-:Y:S01]  /*17cd0*/  IMAD.MOV.U32 R13, RZ, RZ, R18 ;  /* 0x000000ffff0d7224 */ /* 0x000fe200078e0012 */
[----:B------:R-:W-:Y:S01]  /*17ce0*/  MOV R12, RZ ;  /* 0x000000ff000c7202 */ /* 0x000fe20000000f00 */
[----:B------:R-:W-:Y:S01]  /*17cf0*/  IMAD.MOV.U32 R11, RZ, RZ, 0x1f ;  /* 0x0000001fff0b7424 */ /* 0x000fe200078e00ff */
[----:B------:R-:W-:-:S07]  /*17d00*/  MOV R15, 0xffffffff ;  /* 0xffffffff000f7802 */ /* 0x000fce0000000f00 */
[----:B------:R-:W-:Y:S05]  /*17d10*/  WARPSYNC.COLLECTIVE R15, `(.L_x_2030) ;  /* 0x000000000f087348 */ /* 0x000fea0003c00000 */
[----:B------:R1:W2:Y:S02]  /*17d20*/  SHFL.IDX P6, R14, R13, R12, R11 ;  /* 0x0000000c0d0e7389 */ /* 0x0002a400000c000b */
[----:B-12---:R-:W-:Y:S01]  /*17d30*/  ENDCOLLECTIVE ;  /* 0x000000000000791b */ /* 0x006fe20003800000 */
.L_x_2030:
[----:B------:R-:W-:Y:S05]  /*17d40*/  BRA `(.L_x_2031) ;  /* 0xfffffe9400b47947 */ /* 0x000fea000383ffff */
.L_x_1870:
[----:B--2---:R2:W3:Y:S02]  /*17d50*/  SYNCS.PHASECHK.TRANS64.TRYWAIT P0, [R16+URZ+0x30c00], R11 ;  /* 0x030c000b100075a7 */ /* 0x0044e4000800017f */
[----:B---3--:R-:W-:Y:S05]  /*17d60*/  @!P0 NANOSLEEP.SYNCS 0x989680 ;  /* 0x009896800000895d */ /* 0x008fea0003900000 */
[----:B------:R-:W3:Y:S02]  /*17d70*/  @!P0 SYNCS.PHASECHK.TRANS64 P0, [R16+URZ+0x30c00], R11 ;  /* 0x030c000b100085a7 */ /* 0x000ee4000800007f */
[----:B---3--:R-:W-:Y:S05]  /*17d80*/  @!P0 BRA `(.L_x_1870) ;  /* 0xfffffffc00f08947 */ /* 0x008fea000383ffff */
[----:B------:R-:W-:Y:S05]  /*17d90*/  BRA `(.L_x_1869) ;  /* 0xfffffe9800007947 */ /* 0x000fea000383ffff */
.L_x_1875:
[----:B--2---:R2:W3:Y:S02]  /*17da0*/  SYNCS.PHASECHK.TRANS64.TRYWAIT P0, [R6+URZ+0x30c10], R23 ;  /* 0x030c1017060075a7 */ /* 0x0044e4000800017f */
[----:B---3--:R-:W-:Y:S05]  /*17db0*/  @!P0 NANOSLEEP.SYNCS 0x989680 ;  /* 0x009896800000895d */ /* 0x008fea0003900000 */
[----:B------:R-:W3:Y:S02]  /*17dc0*/  @!P0 SYNCS.PHASECHK.TRANS64 P0, [R6+URZ+0x30c10], R23 ;  /* 0x030c1017060085a7 */ /* 0x000ee4000800007f */
[----:B---3--:R-:W-:Y:S05]  /*17dd0*/  @!P0 BRA `(.L_x_1875) ;  /* 0xfffffffc00f08947 */ /* 0x008fea000383ffff */
[----:B------:R-:W-:Y:S05]  /*17de0*/  BRA `(.L_x_1874) ;  /* 0xfffffea000387947 */ /* 0x000fea000383ffff */
.L_x_1879:
[----:B------:R1:W1:Y:S02]  /*17df0*/  SYNCS.PHASECHK.TRANS64.TRYWAIT P0, [R6+URZ+0x30c30], R23 ;  /* 0x030c3017060075a7 */ /* 0x000264000800017f */
[----:B-1----:R-:W-:Y:S05]  /*17e00*/  @!P0 NANOSLEEP.SYNCS 0x989680 ;  /* 0x009896800000895d */ /* 0x002fea0003900000 */
[----:B------:R-:W1:Y:S02]  /*17e10*/  @!P0 SYNCS.PHASECHK.TRANS64 P0, [R6+URZ+0x30c30], R23 ;  /* 0x030c3017060085a7 */ /* 0x000e64000800007f */
[----:B-1----:R-:W-:Y:S05]  /*17e20*/  @!P0 BRA `(.L_x_1879) ;  /* 0xfffffffc00f08947 */ /* 0x002fea000383ffff */
[----:B------:R-:W-:Y:S05]  /*17e30*/  BRA `(.L_x_1878) ;  /* 0xfffffea400407947 */ /* 0x000fea000383ffff */
.L_x_1887:
[----:B--2---:R2:W3:Y:S02]  /*17e40*/  SYNCS.PHASECHK.TRANS64.TRYWAIT P1, [R6+URZ+0x30c10], R21 ;  /* 0x030c1015060075a7 */ /* 0x0044e4000802017f */
[----:B---3--:R-:W-:Y:S05]  /*17e50*/  @!P1 NANOSLEEP.SYNCS 0x989680 ;  /* 0x009896800000995d */ /* 0x008fea0003900000 */
[----:B------:R-:W3:Y:S02]  /*17e60*/  @!P1 SYNCS.PHASECHK.TRANS64 P1, [R6+URZ+0x30c10], R21 ;  /* 0x030c1015060095a7 */ /* 0x000ee4000802007f */
[----:B---3--:R-:W-:Y:S05]  /*17e70*/  @!P1 BRA `(.L_x_1887) ;  /* 0xfffffffc00f09947 */ /* 0x008fea000383ffff */
[----:B------:R-:W-:Y:S05]  /*17e80*/  BRA `(.L_x_1886) ;  /* 0xfffffef800487947 */ /* 0x000fea000383ffff */
.L_x_1891:
[----:B------:R1:W1:Y:S02]  /*17e90*/  SYNCS.PHASECHK.TRANS64.TRYWAIT P1, [R6+URZ+0x30c30], R21 ;  /* 0x030c3015060075a7 */ /* 0x000264000802017f */
[----:B-1----:R-:W-:Y:S05]  /*17ea0*/  @!P1 NANOSLEEP.SYNCS 0x989680 ;  /* 0x009896800000995d */ /* 0x002fea0003900000 */
[----:B------:R-:W1:Y:S02]  /*17eb0*/  @!P1 SYNCS.PHASECHK.TRANS64 P1, [R6+URZ+0x30c30], R21 ;  /* 0x030c3015060095a7 */ /* 0x000e64000802007f */
[----:B-1----:R-:W-:Y:S05]  /*17ec0*/  @!P1 BRA `(.L_x_1891) ;  /* 0xfffffffc00f09947 */ /* 0x002fea000383ffff */
[----:B------:R-:W-:Y:S05]  /*17ed0*/  BRA `(.L_x_1890) ;  /* 0xfffffefc00487947 */ /* 0x000fea000383ffff */
.L_x_1899:
[----:B--2---:R2:W4:Y:S02]  /*17ee0*/  SYNCS.PHASECHK.TRANS64.TRYWAIT P0, [R6+URZ+0x30c10], R21 ;  /* 0x030c1015060075a7 */ /* 0x004524000800017f */
[----:B----4-:R-:W-:Y:S05]  /*17ef0*/  @!P0 NANOSLEEP.SYNCS 0x989680 ;  /* 0x009896800000895d */ /* 0x010fea0003900000 */
[----:B------:R-:W4:Y:S02]  /*17f00*/  @!P0 SYNCS.PHASECHK.TRANS64 P0, [R6+URZ+0x30c10], R21 ;  /* 0x030c1015060085a7 */ /* 0x000f24000800007f */
[----:B----4-:R-:W-:Y:S05]  /*17f10*/  @!P0 BRA `(.L_x_1899) ;  /* 0xfffffffc00f08947 */ /* 0x010fea000383ffff */
[----:B------:R-:W-:Y:S05]  /*17f20*/  BRA `(.L_x_1898) ;  /* 0xffffff4400807947 */ /* 0x000fea000383ffff */
.L_x_1903:
[----:B------:R1:W1:Y:S02]  /*17f30*/  SYNCS.PHASECHK.TRANS64.TRYWAIT P0, [R6+URZ+0x30c30], R21 ;  /* 0x030c3015060075a7 */ /* 0x000264000800017f */
[----:B-1----:R-:W-:Y:S05]  /*17f40*/  @!P0 NANOSLEEP.SYNCS 0x989680 ;  /* 0x009896800000895d */ /* 0x002fea0003900000 */
[----:B------:R-:W1:Y:S02]  /*17f50*/  @!P0 SYNCS.PHASECHK.TRANS64 P0, [R6+URZ+0x30c30], R21 ;  /* 0x030c3015060085a7 */ /* 0x000e64000800007f */
[----:B-1----:R-:W-:Y:S05]  /*17f60*/  @!P0 BRA `(.L_x_1903) ;  /* 0xfffffffc00f08947 */ /* 0x002fea000383ffff */
[----:B------:R-:W-:Y:S05]  /*17f70*/  BRA `(.L_x_1902) ;  /* 0xffffff4800887947 */ /* 0x000fea000383ffff */
.L_x_1951:
[----:B------:R-:W-:Y:S01]  /*17f80*/  BSSY B0, `(.L_x_2032) ;  /* 0x0000005000007945 */ /* 0x000fe20003800000 */
[----:B------:R-:W-:-:S07]  /*17f90*/  IMAD.MOV.U32 R15, RZ, RZ, -0x1 ;  /* 0xffffffffff0f7424 */ /* 0x000fce00078e00ff */
[----:B------:R-:W-:Y:S05]  /*17fa0*/  WARPSYNC.COLLECTIVE R15, `(.L_x_2033) ;  /* 0x000000000f087348 */ /* 0x000fea0003c00000 */
[----:B------:R-:W-:Y:S01]  /*17fb0*/  NOP ;  /* 0x0000000000007918 */ /* 0x000fe20000000000 */
[----:B------:R-:W-:Y:S01]  /*17fc0*/  ENDCOLLECTIVE ;  /* 0x000000000000791b */ /* 0x000fe20003800000 */
.L_x_2033:
[----:B------:R-:W-:Y:S05]  /*17fd0*/  BSYNC B0 ;  /* 0x0000000000007941 */ /* 0x000fea0003800000 */
.L_x_2032:
[----:B------:R-:W-:Y:S05]  /*17fe0*/  BRA `(.L_x_2034) ;  /* 0xffffffc000707947 */ /* 0x000fea000383ffff */
.L_x_1964:
[----:B------:R-:W-:Y:S01]  /*17ff0*/  BSSY B0, `(.L_x_2035) ;  /* 0x0000005000007945 */ /* 0x000fe20003800000 */
[----:B------:R-:W-:-:S07]  /*18000*/  MOV R15, 0xffffffff ;  /* 0xffffffff000f7802 */ /* 0x000fce0000000f00 */
[----:B------:R-:W-:Y:S05]  /*18010*/  WARPSYNC.COLLECTIVE R15, `(.L_x_2036) ;  /* 0x000000000f087348 */ /* 0x000fea0003c00000 */
[----:B------:R-:W-:Y:S01]  /*18020*/  NOP ;  /* 0x0000000000007918 */ /* 0x000fe20000000000 */
[----:B------:R-:W-:Y:S01]  /*18030*/  ENDCOLLECTIVE ;  /* 0x000000000000791b */ /* 0x000fe20003800000 */
.L_x_2036:
[----:B------:R-:W-:Y:S05]  /*18040*/  BSYNC B0 ;  /* 0x0000000000007941 */ /* 0x000fea0003800000 */
.L_x_2035:
[----:B------:R-:W-:Y:S05]  /*18050*/  BRA `(.L_x_2037) ;  /* 0xffffffc800007947 */ /* 0x000fea000383ffff */
.L_x_1976:
[----:B------:R-:W-:Y:S01]  /*18060*/  BSSY B0, `(.L_x_2038) ;  /* 0x0000005000007945 */ /* 0x000fe20003800000 */
[----:B------:R-:W-:-:S07]  /*18070*/  IMAD.MOV.U32 R15, RZ, RZ, -0x1 ;  /* 0xffffffffff0f7424 */ /* 0x000fce00078e00ff */
[----:B------:R-:W-:Y:S05]  /*18080*/  WARPSYNC.COLLECTIVE R15, `(.L_x_2039) ;  /* 0x000000000f087348 */ /* 0x000fea0003c00000 */
[----:B------:R-:W-:Y:S01]  /*18090*/  NOP ;  /* 0x0000000000007918 */ /* 0x000fe20000000000 */
[----:B------:R-:W-:Y:S01]  /*180a0*/  ENDCOLLECTIVE ;  /* 0x000000000000791b */ /* 0x000fe20003800000 */
.L_x_2039:
[----:B------:R-:W-:Y:S05]  /*180b0*/  BSYNC B0 ;  /* 0x0000000000007941 */ /* 0x000fea0003800000 */
.L_x_2038:
[----:B------:R-:W-:Y:S05]  /*180c0*/  BRA `(.L_x_2040) ;  /* 0xffffffcc00287947 */ /* 0x000fea000383ffff */
.L_x_2004:
[----:B-1----:R1:W2:Y:S02]  /*180d0*/  SYNCS.PHASECHK.TRANS64.TRYWAIT P0, [R15+URZ+0x30c20], R0 ;  /* 0x030c20000f0075a7 */ /* 0x0022a4000800017f */
[----:B--2---:R-:W-:Y:S05]  /*180e0*/  @!P0 NANOSLEEP.SYNCS 0x989680 ;  /* 0x009896800000895d */ /* 0x004fea0003900000 */
[----:B------:R-:W2:Y:S02]  /*180f0*/  @!P0 SYNCS.PHASECHK.TRANS64 P0, [R15+URZ+0x30c20], R0 ;  /* 0x030c20000f0085a7 */ /* 0x000ea4000800007f */
[----:B--2---:R-:W-:Y:S05]  /*18100*/  @!P0 BRA `(.L_x_2004) ;  /* 0xfffffffc00f08947 */ /* 0x004fea000383ffff */
[----:B------:R-:W-:Y:S05]  /*18110*/  BRA `(.L_x_2041) ;  /* 0xffffffe000947947 */ /* 0x000fea000383ffff */
.L_x_2008:
[----:B--2---:R2:W3:Y:S02]  /*18120*/  SYNCS.PHASECHK.TRANS64.TRYWAIT P1, [R15+URZ+0x30c40], R18 ;  /* 0x030c40120f0075a7 */ /* 0x0044e4000802017f */
[----:B---3--:R-:W-:Y:S05]  /*18130*/  @!P1 NANOSLEEP.SYNCS 0x989680 ;  /* 0x009896800000995d */ /* 0x008fea0003900000 */
[----:B------:R-:W3:Y:S02]  /*18140*/  @!P1 SYNCS.PHASECHK.TRANS64 P1, [R15+URZ+0x30c40], R18 ;  /* 0x030c40120f0095a7 */ /* 0x000ee4000802007f */
[----:B---3--:R-:W-:Y:S05]  /*18150*/  @!P1 BRA `(.L_x_2008) ;  /* 0xfffffffc00f09947 */ /* 0x008fea000383ffff */
[----:B------:R-:W-:Y:S05]  /*18160*/  BRA `(.L_x_2042) ;  /* 0xffffffe400fc7947 */ /* 0x000fea000383ffff */
.L_x_2010:
[----:B-1----:R1:W3:Y:S02]  /*18170*/  SYNCS.PHASECHK.TRANS64.TRYWAIT P1, [R15+URZ+0x30c28], R18 ;  /* 0x030c28120f0075a7 */ /* 0x0022e4000802017f */
[----:B---3--:R-:W-:Y:S05]  /*18180*/  @!P1 NANOSLEEP.SYNCS 0x989680 ;  /* 0x009896800000995d */ /* 0x008fea0003900000 */
[----:B------:R-:W3:Y:S02]  /*18190*/  @!P1 SYNCS.PHASECHK.TRANS64 P1, [R15+URZ+0x30c28], R18 ;  /* 0x030c28120f0095a7 */ /* 0x000ee4000802007f */
[----:B---3--:R-:W-:Y:S05]  /*181a0*/  @!P1 BRA `(.L_x_2010) ;  /* 0xfffffffc00f09947 */ /* 0x008fea000383ffff */
[----:B------:R-:W-:Y:S05]  /*181b0*/  BRA `(.L_x_2043) ;  /* 0xffffffe800807947 */ /* 0x000fea000383ffff */
.L_x_2012:
[----:B---3--:R3:W4:Y:S02]  /*181c0*/  SYNCS.PHASECHK.TRANS64.TRYWAIT P1, [R15+URZ+0x30c48], R18 ;  /* 0x030c48120f0075a7 */ /* 0x008724000802017f */
[----:B----4-:R-:W-:Y:S05]  /*181d0*/  @!P1 NANOSLEEP.SYNCS 0x989680 ;  /* 0x009896800000995d */ /* 0x010fea0003900000 */
[----:B------:R-:W4:Y:S02]  /*181e0*/  @!P1 SYNCS.PHASECHK.TRANS64 P1, [R15+URZ+0x30c48], R18 ;  /* 0x030c48120f0095a7 */ /* 0x000f24000802007f */
[----:B----4-:R-:W-:Y:S05]  /*181f0*/  @!P1 BRA `(.L_x_2012) ;  /* 0xfffffffc00f09947 */ /* 0x010fea000383ffff */
[----:B------:R-:W-:Y:S05]  /*18200*/  BRA `(.L_x_2044) ;  /* 0xffffffec00047947 */ /* 0x000fea000383ffff */
.L_x_2014:
[----:B------:R-:W-:-:S07]  /*18210*/  SHF.L.U32 R4, R10, 0x1f, RZ ;  /* 0x0000001f0a047819 */ /* 0x000fce00000006ff */
.L_x_2045:
[----:B----4-:R4:W1:Y:S02]  /*18220*/  SYNCS.PHASECHK.TRANS64.TRYWAIT P1, [R15+URZ+0x30c20], R4 ;  /* 0x030c20040f0075a7 */ /* 0x010864000802017f */
[----:B-1----:R-:W-:Y:S05]  /*18230*/  @!P1 NANOSLEEP.SYNCS 0x989680 ;  /* 0x009896800000995d */ /* 0x002fea0003900000 */
[----:B------:R-:W1:Y:S02]  /*18240*/  @!P1 SYNCS.PHASECHK.TRANS64 P1, [R15+URZ+0x30c20], R4 ;  /* 0x030c20040f0095a7 */ /* 0x000e64000802007f */
[----:B-1----:R-:W-:Y:S05]  /*18250*/  @!P1 BRA `(.L_x_2045) ;  /* 0xfffffffc00f09947 */ /* 0x002fea000383ffff */
[----:B------:R-:W-:Y:S05]  /*18260*/  BRA `(.L_x_2046) ;  /* 0xffffffec006c7947 */ /* 0x000fea000383ffff */
.L_x_2017:
[----:B----4-:R4:W1:Y:S02]  /*18270*/  SYNCS.PHASECHK.TRANS64.TRYWAIT P1, [R15+URZ+0x30c40], R12 ;  /* 0x030c400c0f0075a7 */ /* 0x010864000802017f */
[----:B-1----:R-:W-:Y:S05]  /*18280*/  @!P1 NANOSLEEP.SYNCS 0x989680 ;  /* 0x009896800000995d */ /* 0x002fea0003900000 */
[----:B------:R-:W1:Y:S02]  /*18290*/  @!P1 SYNCS.PHASECHK.TRANS64 P1, [R15+URZ+0x30c40], R12 ;  /* 0x030c400c0f0095a7 */ /* 0x000e64000802007f */
[----:B-1----:R-:W-:Y:S05]  /*182a0*/  @!P1 BRA `(.L_x_2017) ;  /* 0xfffffffc00f09947 */ /* 0x002fea000383ffff */
[----:B------:R-:W-:Y:S05]  /*182b0*/  BRA `(.L_x_2047) ;  /* 0xfffffff0000c7947 */ /* 0x000fea000383ffff */
.L_x_2019:
[----:B-1----:R1:W2:Y:S02]  /*182c0*/  SYNCS.PHASECHK.TRANS64.TRYWAIT P1, [R15+URZ+0x30c28], R12 ;  /* 0x030c280c0f0075a7 */ /* 0x0022a4000802017f */
[----:B--2---:R-:W-:Y:S05]  /*182d0*/  @!P1 NANOSLEEP.SYNCS 0x989680 ;  /* 0x009896800000995d */ /* 0x004fea0003900000 */
[----:B------:R-:W2:Y:S02]  /*182e0*/  @!P1 SYNCS.PHASECHK.TRANS64 P1, [R15+URZ+0x30c28], R12 ;  /* 0x030c280c0f0095a7 */ /* 0x000ea4000802007f */
[----:B--2---:R-:W-:Y:S05]  /*182f0*/  @!P1 BRA `(.L_x_2019) ;  /* 0xfffffffc00f09947 */ /* 0x004fea000383ffff */
[----:B------:R-:W-:Y:S05]  /*18300*/  BRA `(.L_x_2048) ;  /* 0xfffffff000847947 */ /* 0x000fea000383ffff */
.L_x_2021:
[----:B------:R1:W1:Y:S02]  /*18310*/  SYNCS.PHASECHK.TRANS64.TRYWAIT P0, [R3+URZ+0x30c40], R0 ;  /* 0x030c4000030075a7 */ /* 0x000264000800017f */
[----:B-1----:R-:W-:Y:S05]  /*18320*/  @!P0 NANOSLEEP.SYNCS 0x989680 ;  /* 0x009896800000895d */ /* 0x002fea0003900000 */
[----:B------:R-:W1:Y:S02]  /*18330*/  @!P0 SYNCS.PHASECHK.TRANS64 P0, [R3+URZ+0x30c40], R0 ;  /* 0x030c4000030085a7 */ /* 0x000e64000800007f */
[----:B-1----:R-:W-:Y:S05]  /*18340*/  @!P0 BRA `(.L_x_2021) ;  /* 0xfffffffc00f08947 */ /* 0x002fea000383ffff */
[----:B------:R-:W-:Y:S05]  /*18350*/  BRA `(.L_x_2049) ;  /* 0xfffffff400187947 */ /* 0x000fea000383ffff */
.L_x_2023:
[----:B------:R-:W-:Y:S01]  /*18360*/  BSSY B0, `(.L_x_2050) ;  /* 0x0000006000007945 */ /* 0x000fe20003800000 */
[----:B------:R-:W-:-:S07]  /*18370*/  MOV R15, 0xffffffff ;  /* 0xffffffff000f7802 */ /* 0x000fce0000000f00 */
[----:B---3--:R-:W-:Y:S05]  /*18380*/  WARPSYNC.COLLECTIVE R15, `(.L_x_2051) ;  /* 0x000000000f0c7348 */ /* 0x008fea0003c00000 */
[----:B------:R-:W-:Y:S02]  /*18390*/  ELECT P6, UR62, PT ;  /* 0x00000000003e782f */ /* 0x000fe400038c0000 */
[----:B------:R-:W-:Y:S01]  /*183a0*/  MOV R14, UR62 ;  /* 0x0000003e000e7c02 */ /* 0x000fe20008000f00 */
[----:B---3--:R-:W-:Y:S10]  /*183b0*/  ENDCOLLECTIVE ;  /* 0x000000000000791b */ /* 0x008ff40003800000 */
.L_x_2051:
[----:B------:R-:W-:Y:S05]  /*183c0*/  BSYNC B0 ;  /* 0x0000000000007941 */ /* 0x000fea0003800000 */
.L_x_2050:
[----:B------:R-:W-:Y:S05]  /*183d0*/  BRA `(.L_x_2052) ;  /* 0xfffffff400ac7947 */ /* 0x000fea000383ffff */
.L_x_2025:
[----:B-1----:R1:W2:Y:S02]  /*183e0*/  SYNCS.PHASECHK.TRANS64.TRYWAIT P0, [R7+URZ], R4 ;  /* 0x00000004070075a7 */ /* 0x0022a4000800017f */
[----:B--2---:R-:W-:Y:S05]  /*183f0*/  @!P0 NANOSLEEP.SYNCS 0x989680 ;  /* 0x009896800000895d */ /* 0x004fea0003900000 */
[----:B------:R-:W2:Y:S02]  /*18400*/  @!P0 SYNCS.PHASECHK.TRANS64 P0, [R7+URZ], R4 ;  /* 0x00000004070085a7 */ /* 0x000ea4000800007f */
[----:B--2---:R-:W-:Y:S05]  /*18410*/  @!P0 BRA `(.L_x_2025) ;  /* 0xfffffffc00f08947 */ /* 0x004fea000383ffff */
[----:B------:R-:W-:Y:S05]  /*18420*/  BRA `(.L_x_2053) ;  /* 0xfffffff400ec7947 */ /* 0x000fea000383ffff */
.L_x_2026:
[----:B--2---:R2:W4:Y:S02]  /*18430*/  SYNCS.PHASECHK.TRANS64.TRYWAIT P0, [R3+URZ], R2 ;  /* 0x00000002030075a7 */ /* 0x004524000800017f */
[----:B----4-:R-:W-:Y:S05]  /*18440*/  @!P0 NANOSLEEP.SYNCS 0x989680 ;  /* 0x009896800000895d */ /* 0x010fea0003900000 */
[----:B------:R-:W4:Y:S02]  /*18450*/  @!P0 SYNCS.PHASECHK.TRANS64 P0, [R3+URZ], R2 ;  /* 0x00000002030085a7 */ /* 0x000f24000800007f */
[----:B----4-:R-:W-:Y:S05]  /*18460*/  @!P0 BRA `(.L_x_2026) ;  /* 0xfffffffc00f08947 */ /* 0x010fea000383ffff */
[----:B------:R-:W-:Y:S05]  /*18470*/  BRA `(.L_x_2054) ;  /* 0xfffffff400e07947 */ /* 0x000fea000383ffff */
.L_x_2028:
[----:B--2---:R2:W4:Y:S02]  /*18480*/  SYNCS.PHASECHK.TRANS64.TRYWAIT P0, [R5+URZ], R4 ;  /* 0x00000004050075a7 */ /* 0x004524000800017f */
[----:B----4-:R-:W-:Y:S05]  /*18490*/  @!P0 NANOSLEEP.SYNCS 0x989680 ;  /* 0x009896800000895d */ /* 0x010fea0003900000 */
[----:B------:R-:W4:Y:S02]  /*184a0*/  @!P0 SYNCS.PHASECHK.TRANS64 P0, [R5+URZ], R4 ;  /* 0x00000004050085a7 */ /* 0x000f24000800007f */
[----:B----4-:R-:W-:Y:S05]  /*184b0*/  @!P0 BRA `(.L_x_2028) ;  /* 0xfffffffc00f08947 */ /* 0x010fea000383ffff */
[----:B------:R-:W-:Y:S05]  /*184c0*/  BRA `(.L_x_2055) ;  /* 0xfffffff400e47947 */ /* 0x000fea000383ffff */
.L_x_2056:
        /* <DEDUP_REMOVED lines=11> */
.L_x_7387:


//--------------------- .text._ZN7cutlass13device_kernelIN5flash11enable_sm90INS1_16FlashAttnBwdSm90INS1_25CollectiveMainloopBwdSm90ILi2ELi2ELi2EN4cute5tupleIJNS5_1CILi1EEES8_S8_EEENS6_IJNS7_ILi128EEESA_NS7_ILi64EEEEEENS_10bfloat16_tEfNS_4arch4Sm90ELb0ELb1ELb1ELb1ELb0ELb1ELb0ELb0ELi2ELi1ELi2ELi2ELb0EEENS1_24CollectiveEpilogueBwdGQAISC_fSF_Li256ELb1ELb0EEENS1_19SingleTileSchedulerILb1ELb0ELb0ELi128EEEEEEEEEvNT_6ParamsE --------------------------
	.section	.text._ZN7cutlass13device_kernelIN5flash11enable_sm90INS1_16FlashAttnBwdSm90INS1_25CollectiveMainloopBwdSm90ILi2ELi2ELi2EN4cute5tupleIJNS5_1CILi1EEES8_S8_EEENS6_IJNS7_ILi128EEESA_NS7_ILi64EEEEEENS_10bfloat16_tEfNS_4arch4Sm90ELb0ELb1ELb1ELb1ELb0ELb1ELb0ELb0ELi2ELi1ELi2ELi2ELb0EEENS1_24CollectiveEpilogueBwdGQAISC_fSF_Li256ELb1ELb0EEENS1_19SingleTileSchedulerILb1ELb0ELb0ELi128EEEEEEEEEvNT_6ParamsE,"ax",@progbits
	.align	128
.text._ZN7cutlass13device_kernelIN5flash11enable_sm90INS1_16FlashAttnBwdSm90INS1_25CollectiveMainloopBwdSm90ILi2ELi2ELi2EN4cute5tupleIJNS5_1CILi1EEES8_S8_EEENS6_IJNS7_ILi128EEESA_NS7_ILi64EEEEEENS_10bfloat16_tEfNS_4arch4Sm90ELb0ELb1ELb1ELb1ELb0ELb1ELb0ELb0ELi2ELi1ELi2ELi2ELb0EEENS1_24CollectiveEpilogueBwdGQAISC_fSF_Li256ELb1ELb0EEENS1_19SingleTileSchedulerILb1ELb0ELb0ELi128EEEEEEEEEvNT_6ParamsE:
        .type           _ZN7cutlass13device_kernelIN5flash11enable_sm90INS1_16FlashAttnBwdSm90INS1_25CollectiveMainloopBwdSm90ILi2ELi2ELi2EN4cute5tupleIJNS5_1CILi1EEES8_S8_EEENS6_IJNS7_ILi128EEESA_NS7_ILi64EEEEEENS_10bfloat16_tEfNS_4arch4Sm90ELb0ELb1ELb1ELb1ELb0ELb1ELb0ELb0ELi2ELi1ELi2ELi2ELb0EEENS1_24CollectiveEpilogueBwdGQAISC_fSF_Li256ELb1ELb0EEENS1_19SingleTileSchedulerILb1ELb0ELb0ELi128EEEEEEEEEvNT_6ParamsE,@function
        .size           _ZN7cutlass13device_kernelIN5flash11enable_sm90INS1_16FlashAttnBwdSm90INS1_25CollectiveMainloopBwdSm90ILi2ELi2ELi2EN4cute5tupleIJNS5_1CILi1EEES8_S8_EEENS6_IJNS7_ILi128EEESA_NS7_ILi64EEEEEENS_10bfloat16_tEfNS_4arch4Sm90ELb0ELb1ELb1ELb1ELb0ELb1ELb0ELb0ELi2ELi1ELi2ELi2ELb0EEENS1_24CollectiveEpilogueBwdGQAISC_fSF_Li256ELb1ELb0EEENS1_19SingleTileSchedulerILb1ELb0ELb0ELi128EEEEEEEEEvNT_6ParamsE,(.L_x_7388 - _ZN7cutlass13device_kernelIN5flash11enable_sm90INS1_16FlashAttnBwdSm90INS1_25CollectiveMainloopBwdSm90ILi2ELi2ELi2EN4cute5tupleIJNS5_1CILi1EEES8_S8_EEENS6_IJNS7_ILi128EEESA_NS7_ILi64EEEEEENS_10bfloat16_tEfNS_4arch4Sm90ELb0ELb1ELb1ELb1ELb0ELb1ELb0ELb0ELi2ELi1ELi2ELi2ELb0EEENS1_24CollectiveEpilogueBwdGQAISC_fSF_Li256ELb1ELb0EEENS1_19SingleTileSchedulerILb1ELb0ELb0ELi128EEEEEEEEEvNT_6ParamsE)
        .other          _ZN7cutlass13device_kernelIN5flash11enable_sm90INS1_16FlashAttnBwdSm90INS1_25CollectiveMainloopBwdSm90ILi2ELi2ELi2EN4cute5tupleIJNS5_1CILi1EEES8_S8_EEENS6_IJNS7_ILi128EEESA_NS7_ILi64EEEEEENS_10bfloat16_tEfNS_4arch4Sm90ELb0ELb1ELb1ELb1ELb0ELb1ELb0ELb0ELi2ELi1ELi2ELi2ELb0EEENS1_24CollectiveEpilogueBwdGQAISC_fSF_Li256ELb1ELb0EEENS1_19SingleTileSchedulerILb1ELb0ELb0ELi128EEEEEEEEEvNT_6ParamsE,@"STO_CUDA_ENTRY STV_DEFAULT"
_ZN7cutlass13device_kernelIN5flash11enable_sm90INS1_16FlashAttnBwdSm90INS1_25CollectiveMainloopBwdSm90ILi2ELi2ELi2EN4cute5tupleIJNS5_1CILi1EEES8_S8_EEENS6_IJNS7_ILi128EEESA_NS7_ILi64EEEEEENS_10bfloat16_tEfNS_4arch4Sm90ELb0ELb1ELb1ELb1ELb0ELb1ELb0ELb0ELi2ELi1ELi2ELi2ELb0EEENS1_24CollectiveEpilogueBwdGQAISC_fSF_Li256ELb1ELb0EEENS1_19SingleTileSchedulerILb1ELb0ELb0ELi128EEEEEEEEEvNT_6ParamsE:
        /* <DEDUP_REMOVED lines=24> */
.L_x_2058:
[----:B------:R-:W-:Y:S05]  /*0180*/  BSYNC B0 ;  /* 0x0000000000007941 */ /* 0x000fea0003800000 */
.L_x_2057:
        /* <DEDUP_REMOVED lines=37> */
.L_x_2059:
        /* <DEDUP_REMOVED lines=22> */
.L_x_2060:
[----:B------:R-:W-:Y:S01]  /*0540*/  PLOP3.LUT P0, PT, PT, PT, UP0, 0x80, 0x0 ;  /* 0x000000000000781c */ /* 0x000fe20003f0f008 */
[----:B------:R-:W-:Y:S01]  /*0550*/  NOP ;  /* 0x0000000000007918 */ /* 0x000fe20000000000 */
[----:B------:R-:W-:Y:S01]  /*0560*/  ULDC.64 UR38, c[0x0][0x208] ;  /* 0x0000820000267ab9 */ /* 0x000fe20000000a00 */
[----:B------:R-:W-:Y:S01]  /*0570*/  BSSY B6, `(.L_x_2061) ;  /* 0x0001546000067945 */ /* 0x000fe20003800000 */
[----:B-12-4-:R-:W-:Y:S09]  /*0580*/  BAR.SYNC.DEFER_BLOCKING 0x0 ;  /* 0x0000000000007b1d */ /* 0x016ff20000010000 */
[----:B------:R-:W-:Y:S05]  /*0590*/  @!P0 BRA `(.L_x_2062) ;  /* 0x0000011c00488947 */ /* 0x000fea0003800000 */
.L_x_2063:
        /* <DEDUP_REMOVED lines=24> */
.L_x_2064:
        /* <DEDUP_REMOVED lines=14> */
.L_x_2066:
[----:B------:R-:W-:-:S05]  /*0800*/  ULDC UR4, c[0x0][0x8c4] ;  /* 0x0002310000047ab9 */ /* 0x000fca0000000800 */
.L_x_2065:
        /* <DEDUP_REMOVED lines=19> */
.L_x_2068:
        /* <DEDUP_REMOVED lines=14> */
.L_x_2069:
        /* <DEDUP_REMOVED lines=11> */
.L_x_2070:
        /* <DEDUP_REMOVED lines=13> */
.L_x_2071:
        /* <DEDUP_REMOVED lines=50> */
.L_x_2072:
        /* <DEDUP_REMOVED lines=28> */
.L_x_2075:
        /* <DEDUP_REMOVED lines=15> */
.L_x_2074:
        /* <DEDUP_REMOVED lines=22> */
.L_x_2077:
        /* <DEDUP_REMOVED lines=15> */
.L_x_2076:
[----:B------:R-:W-:Y:S01]  /*13c0*/  SHF.R.S32.HI R6, RZ, 0x1f, R17 ;  /* 0x0000001fff067819 */ /* 0x000fe20000011411 */
[----:B------:R-:W-:-:S03]  /*13d0*/  UMOV UR4, 0xffffffff ;  /* 0xffffffff00047882 */ /* 0x000fc60000000000 */
[----:B------:R-:W-:-:S04]  /*13e0*/  LEA.HI R0, R6, R17, RZ, 0x7 ;  /* 0x0000001106007211 */ /* 0x000fc800078f38ff */
[----:B------:R-:W-:Y:S01]  /*13f0*/  SHF.R.S32.HI R18, RZ, 0x7, R0 ;  /* 0x00000007ff127819 */ /* 0x000fe20000011400 */
[----:B------:R-:W-:Y:S06]  /*1400*/  BRA.DIV UR4, `(.L_x_2078) ;  /* 0x0000014604787947 */ /* 0x000fec000b800000 */
[----:B------:R1:W2:Y:S02]  /*1410*/  SHFL.IDX PT, R14, R18, RZ, 0x1f ;  /* 0x00001fff120e7589 */ /* 0x0002a400000e0000 */
.L_x_2186:
        /* <DEDUP_REMOVED lines=24> */
.L_x_2079:
        /* <DEDUP_REMOVED lines=61> */
[----:B------:R-:W-:Y:S02]  /*1970*/  LOP3.LUT R0, R5, 0xffffffe0, RZ, 0xc0, !PT ;  /* 0xffffffe005007812 */ /* 0x000fe400078ec0ff */
[----:B------:R-:W-:Y:S02]  /*1980*/  CS2R R170, SRZ ;  /* 0x0000000000aa7805 */ /* 0x000fe4000001ff00 */
[--C-:B------:R-:W-:Y:S02]  /*1990*/  SHF.R.S32.HI R7, RZ, 0x2, R8.reuse ;  /* 0x00000002ff077819 */ /* 0x100fe40000011408 */
[----:B------:R-:W-:Y:S02]  /*19a0*/  CS2R R168, SRZ ;  /* 0x0000000000a87805 */ /* 0x000fe4000001ff00 */
[----:B------:R-:W-:Y:S01]  /*19b0*/  SHF.R.S32.HI R4, RZ, 0x1f, R8 ;  /* 0x0000001fff047819 */ /* 0x000fe20000011408 */
[----:B------:R-:W-:Y:S01]  /*19c0*/  IMAD.IADD R0, R17, 0x1, -R0 ;  /* 0x0000000111007824 */ /* 0x000fe200078e0a00 */
[----:B------:R-:W-:-:S02]  /*19d0*/  LEA.HI R6, R6, R17, RZ, 0x2 ;  /* 0x0000001106067211 */ /* 0x000fc400078f10ff */
[----:B------:R-:W-:Y:S02]  /*19e0*/  CS2R R166, SRZ ;  /* 0x0000000000a67805 */ /* 0x000fe4000001ff00 */
[----:B------:R-:W-:Y:S02]  /*19f0*/  LEA.HI R4, R4, R7, RZ, 0x3 ;  /* 0x0000000704047211 */ /* 0x000fe400078f18ff */
[----:B------:R-:W-:Y:S02]  /*1a00*/  CS2R R164, SRZ ;  /* 0x0000000000a47805 */ /* 0x000fe4000001ff00 */
[----:B------:R-:W-:Y:S02]  /*1a10*/  LOP3.LUT R8, R6, 0xfffffffc, RZ, 0xc0, !PT ;  /* 0xfffffffc06087812 */ /* 0x000fe400078ec0ff */
[----:B------:R-:W-:Y:S02]  /*1a20*/  CS2R R162, SRZ ;  /* 0x0000000000a27805 */ /* 0x000fe4000001ff00 */
[----:B------:R-:W-:-:S02]  /*1a30*/  SHF.R.S32.HI R5, RZ, 0x1f, R0 ;  /* 0x0000001fff057819 */ /* 0x000fc40000011400 */
[----:B------:R-:W-:Y:S02]  /*1a40*/  CS2R R160, SRZ ;  /* 0x0000000000a07805 */ /* 0x000fe4000001ff00 */
        /* <DEDUP_REMOVED lines=10> */
[----:B------:R-:W-:Y:S02]  /*1af0*/  SHF.R.S32.HI R11, RZ, 0x5, R8 ;  /* 0x00000005ff0b7819 */ /* 0x000fe40000011408 */
[----:B------:R-:W-:Y:S02]  /*1b00*/  CS2R R150, SRZ ;  /* 0x0000000000967805 */ /* 0x000fe4000001ff00 */
[----:B------:R-:W-:-:S02]  /*1b10*/  LEA.HI R10, R12, R12, RZ, 0x1 ;  /* 0x0000000c0c0a7211 */ /* 0x000fc400078f08ff */
[----:B------:R-:W-:Y:S02]  /*1b20*/  CS2R R148, SRZ ;  /* 0x0000000000947805 */ /* 0x000fe4000001ff00 */
[----:B------:R-:W-:Y:S01]  /*1b30*/  SHF.R.S32.HI R0, RZ, 0x3, R4 ;  /* 0x00000003ff007819 */ /* 0x000fe20000011404 */
[----:B------:R-:W-:Y:S01]  /*1b40*/  IMAD R11, R11, 0x10, R6 ;  /* 0x000000100b0b7824 */ /* 0x000fe200078e0206 */
[----:B------:R-:W-:Y:S02]  /*1b50*/  SHF.R.S32.HI R7, RZ, 0x1f, R4 ;  /* 0x0000001fff077819 */ /* 0x000fe40000011404 */
[----:B------:R-:W-:Y:S02]  /*1b60*/  CS2R R146, SRZ ;  /* 0x0000000000927805 */ /* 0x000fe4000001ff00 */
[----:B------:R-:W-:Y:S02]  /*1b70*/  SHF.R.S32.HI R4, RZ, 0x2, R5 ;  /* 0x00000002ff047819 */ /* 0x000fe40000011405 */
[----:B------:R-:W-:-:S02]  /*1b80*/  CS2R R144, SRZ ;  /* 0x0000000000907805 */ /* 0x000fc4000001ff00 */
[----:B------:R-:W-:Y:S02]  /*1b90*/  LOP3.LUT R10, R10, 0x3fffffe, RZ, 0xc0, !PT ;  /* 0x03fffffe0a0a7812 */ /* 0x000fe400078ec0ff */
[----:B------:R-:W-:Y:S02]  /*1ba0*/  CS2R R142, SRZ ;  /* 0x00000000008e7805 */ /* 0x000fe4000001ff00 */
        /* <DEDUP_REMOVED lines=11> */
[----:B------:R-:W-:Y:S02]  /*1c60*/  CS2R R202, SRZ ;  /* 0x0000000000ca7805 */ /* 0x000fe4000001ff00 */
[----:B------:R-:W-:Y:S02]  /*1c70*/  LOP3.LUT R7, R8, 0xfffffffe, RZ, 0xc0, !PT ;  /* 0xfffffffe08077812 */ /* 0x000fe400078ec0ff */
[----:B------:R-:W-:Y:S02]  /*1c80*/  CS2R R200, SRZ ;  /* 0x0000000000c87805 */ /* 0x000fe4000001ff00 */
[----:B------:R-:W-:Y:S02]  /*1c90*/  LOP3.LUT R5, R5, 0xfffffffe, RZ, 0xc0, !PT ;  /* 0xfffffffe05057812 */ /* 0x000fe400078ec0ff */
[----:B------:R-:W-:Y:S02]  /*1ca0*/  CS2R R198, SRZ ;  /* 0x0000000000c67805 */ /* 0x000fe4000001ff00 */
[----:B------:R-:W-:Y:S01]  /*1cb0*/  SHF.R.S32.HI R11, RZ, 0x1f, R8 ;  /* 0x0000001fff0b7819 */ /* 0x000fe20000011408 */
[----:B------:R-:W-:Y:S01]  /*1cc0*/  IMAD.IADD R7, R6, 0x1, -R7 ;  /* 0x0000000106077824 */ /* 0x000fe200078e0a07 */
[----:B------:R-:W-:-:S02]  /*1cd0*/  IADD3 R5, R4, -R5, RZ ;  /* 0x8000000504057210 */ /* 0x000fc40007ffe0ff */
[----:B------:R-:W-:Y:S02]  /*1ce0*/  CS2R R196, SRZ ;  /* 0x0000000000c47805 */ /* 0x000fe4000001ff00 */
[----:B------:R-:W-:Y:S02]  /*1cf0*/  LEA.HI R6, R10, R10, RZ, 0x1 ;  /* 0x0000000a0a067211 */ /* 0x000fe400078f08ff */
[----:B------:R-:W-:Y:S02]  /*1d00*/  CS2R R194, SRZ ;  /* 0x0000000000c27805 */ /* 0x000fe4000001ff00 */
[----:B------:R-:W-:Y:S01]  /*1d10*/  SHF.R.S32.HI R4, RZ, 0x1, R8 ;  /* 0x00000001ff047819 */ /* 0x000fe20000011408 */
[----:B------:R-:W-:Y:S01]  /*1d20*/  IMAD R0, R0, 0x8, R5 ;  /* 0x0000000800007824 */ /* 0x000fe200078e0205 */
[----:B------:R-:W-:Y:S02]  /*1d30*/  LEA.HI R14, R12, R12, RZ, 0x1 ;  /* 0x0000000c0c0e7211 */ /* 0x000fe400078f08ff */
[----:B------:R-:W-:-:S02]  /*1d40*/  CS2R R192, SRZ ;  /* 0x0000000000c07805 */ /* 0x000fc4000001ff00 */
[----:B------:R-:W-:Y:S02]  /*1d50*/  LOP3.LUT R13, R6, 0xfffffffe, RZ, 0xc0, !PT ;  /* 0xfffffffe060d7812 */ /* 0x000fe400078ec0ff */
[----:B------:R-:W-:Y:S02]  /*1d60*/  CS2R R190, SRZ ;  /* 0x0000000000be7805 */ /* 0x000fe4000001ff00 */
[--C-:B------:R-:W-:Y:S01]  /*1d70*/  SHF.R.S32.HI R8, RZ, 0x1, R6.reuse ;  /* 0x00000001ff087819 */ /* 0x100fe20000011406 */
[----:B------:R1:W-:Y:S01]  /*1d80*/  STL [R1+0x64], R0 ;  /* 0x0000640001007387 */ /* 0x0003e20000100800 */
[----:B------:R-:W-:Y:S01]  /*1d90*/  SHF.R.S32.HI R15, RZ, 0x1f, R6 ;  /* 0x0000001fff0f7819 */ /* 0x000fe20000011406 */
[----:B------:R-:W-:Y:S01]  /*1da0*/  IMAD.IADD R13, R10, 0x1, -R13 ;  /* 0x000000010a0d7824 */ /* 0x000fe200078e0a0d */
[----:B------:R-:W-:Y:S02]  /*1db0*/  LEA.HI R11, R11, R4, RZ, 0x4 ;  /* 0x000000040b0b7211 */ /* 0x000fe400078f20ff */
[----:B------:R-:W-:-:S02]  /*1dc0*/  CS2R R188, SRZ ;  /* 0x0000000000bc7805 */ /* 0x000fc4000001ff00 */
[--C-:B------:R-:W-:Y:S02]  /*1dd0*/  SHF.R.S32.HI R6, RZ, 0x1, R14.reuse ;  /* 0x00000001ff067819 */ /* 0x100fe4000001140e */
[----:B------:R-:W-:Y:S02]  /*1de0*/  CS2R R186, SRZ ;  /* 0x0000000000ba7805 */ /* 0x000fe4000001ff00 */
[----:B------:R-:W-:Y:S02]  /*1df0*/  SHF.R.S32.HI R17, RZ, 0x1f, R14 ;  /* 0x0000001fff117819 */ /* 0x000fe4000001140e */
[----:B------:R-:W-:Y:S02]  /*1e00*/  CS2R R184, SRZ ;  /* 0x0000000000b87805 */ /* 0x000fe4000001ff00 */
[----:B------:R-:W-:Y:S02]  /*1e10*/  LEA.HI R15, R15, R8, RZ, 0x4 ;  /* 0x000000080f0f7211 */ /* 0x000fe400078f20ff */
[----:B------:R-:W-:-:S02]  /*1e20*/  CS2R R182, SRZ ;  /* 0x0000000000b67805 */ /* 0x000fc4000001ff00 */
[----:B------:R-:W-:Y:S02]  /*1e30*/  LOP3.LUT R11, R11, 0x1ffffff0, RZ, 0xc0, !PT ;  /* 0x1ffffff00b0b7812 */ /* 0x000fe400078ec0ff */
[----:B------:R-:W-:Y:S02]  /*1e40*/  CS2R R180, SRZ ;  /* 0x0000000000b47805 */ /* 0x000fe4000001ff00 */
[----:B------:R-:W-:Y:S02]  /*1e50*/  LEA.HI R10, R17, R6, RZ, 0x4 ;  /* 0x00000006110a7211 */ /* 0x000fe400078f20ff */
[----:B------:R-:W-:Y:S02]  /*1e60*/  CS2R R178, SRZ ;  /* 0x0000000000b27805 */ /* 0x000fe4000001ff00 */
[----:B------:R-:W-:Y:S01]  /*1e70*/  LOP3.LUT R15, R15, 0x1ffffff0, RZ, 0xc0, !PT ;  /* 0x1ffffff00f0f7812 */ /* 0x000fe200078ec0ff */
[----:B------:R-:W-:Y:S01]  /*1e80*/  IMAD.IADD R4, R4, 0x1, -R11 ;  /* 0x0000000104047824 */ /* 0x000fe200078e0a0b */
[----:B------:R-:W-:-:S02]  /*1e90*/  LOP3.LUT R17, R14, 0xfffffffe, RZ, 0xc0, !PT ;  /* 0xfffffffe0e117812 */ /* 0x000fc400078ec0ff */
[----:B------:R-:W-:Y:S02]  /*1ea0*/  CS2R R176, SRZ ;  /* 0x0000000000b07805 */ /* 0x000fe4000001ff00 */
[----:B------:R-:W-:Y:S01]  /*1eb0*/  LOP3.LUT R19, R10, 0x1ffffff0, RZ, 0xc0, !PT ;  /* 0x1ffffff00a137812 */ /* 0x000fe200078ec0ff */
[----:B------:R-:W-:Y:S01]  /*1ec0*/  IMAD.IADD R8, R8, 0x1, -R15 ;  /* 0x0000000108087824 */ /* 0x000fe200078e0a0f */
[----:B------:R-:W-:Y:S01]  /*1ed0*/  IADD3 R17, R12, -R17, RZ ;  /* 0x800000110c117210 */ /* 0x000fe20007ffe0ff */
[----:B------:R-:W-:Y:S01]  /*1ee0*/  IMAD R5, R4, 0x8, R7 ;  /* 0x0000000804057824 */ /* 0x000fe200078e0207 */
[----:B------:R-:W-:Y:S02]  /*1ef0*/  IADD3 R6, R6, -R19, RZ ;  /* 0x8000001306067210 */ /* 0x000fe40007ffe0ff */
[----:B------:R-:W-:Y:S02]  /*1f00*/  CS2R R174, SRZ ;  /* 0x0000000000ae7805 */ /* 0x000fe4000001ff00 */
[----:B------:R-:W-:-:S02]  /*1f10*/  LEA R4, R8, R13, 0x3 ;  /* 0x0000000d08047211 */ /* 0x000fc400078e18ff */
[----:B------:R-:W-:Y:S01]  /*1f20*/  CS2R R172, SRZ ;  /* 0x0000000000ac7805 */ /* 0x000fe2000001ff00 */
        /* <DEDUP_REMOVED lines=9> */
.L_x_2092:
[----:B------:R-:W-:-:S06]  /*1fc0*/  ULOP3.LUT UR4, UR36, 0x1, URZ, 0xfc, !UPT ;  /* 0x0000000124047892 */ /* 0x000fcc000f8efc3f */
[----:B------:R-:W-:-:S05]  /*1fd0*/  IMAD.U32 R5, RZ, RZ, UR4 ;  /* 0x00000004ff057e24 */ /* 0x000fca000f8e00ff */
[----:B------:R-:W-:-:S13]  /*1fe0*/  ISETP.NE.AND P6, PT, R5, 0x3, PT ;  /* 0x000000030500780c */ /* 0x000fda0003fc5270 */
[----:B------:R-:W-:Y:S05]  /*1ff0*/  @!P6 BRA `(.L_x_2082) ;  /* 0x000000000004e947 */ /* 0x000fea0003800000 */
[----:B------:R-:W-:Y:S01]  /*2000*/  BPT.TRAP 0x1 ;  /* 0x000000040000795c */ /* 0x000fe20000300000 */
.L_x_2082:
[----:B------:R-:W-:Y:S02]  /*2010*/  LEA R6, R0, R16, 0x3 ;  /* 0x0000001000067211 */ /* 0x000fe400078e18ff */
[----:B------:R-:W-:-:S04]  /*2020*/  SHF.L.U32 R23, R4, 0x1f, RZ ;  /* 0x0000001f04177819 */ /* 0x000fc800000006ff */
[----:B------:R1:W2:Y:S01]  /*2030*/  SYNCS.PHASECHK.TRANS64.TRYWAIT P0, [R6+URZ+0x30c10], R23 ;  /* 0x030c1017060075a7 */ /* 0x0002a2000800017f */
[----:B------:R-:W-:Y:S05]  /*2040*/  @!P6 BRA `(.L_x_2083) ;  /* 0x000000000004e947 */ /* 0x000fea0003800000 */
[----:B------:R-:W-:Y:S01]  /*2050*/  BPT.TRAP 0x1 ;  /* 0x000000040000795c */ /* 0x000fe20000300000 */
.L_x_2083:
[----:B------:R-:W-:-:S05]  /*2060*/  VIADD R5, R16, 0x10000 ;  /* 0x0001000010057836 */ /* 0x000fca0000000000 */
[----:B------:R-:W-:-:S04]  /*2070*/  SHF.R.U32.HI R5, RZ, 0x4, R5 ;  /* 0x00000004ff057819 */ /* 0x000fc80000011605 */
[----:B------:R-:W-:Y:S01]  /*2080*/  LOP3.LUT R5, R5, 0x3fff, RZ, 0xc0, !PT ;  /* 0x00003fff05057812 */ /* 0x000fe200078ec0ff */
[----:B--2---:R-:W-:Y:S06]  /*2090*/  @P0 BRA `(.L_x_2084) ;  /* 0x0000000000080947 */ /* 0x004fec0003800000 */
[----:B------:R-:W2:Y:S02]  /*20a0*/  SYNCS.PHASECHK.TRANS64.TRYWAIT P0, [R6+URZ+0x30c10], R23 ;  /* 0x030c1017060075a7 */ /* 0x000ea4000800017f */
[----:B--2---:R-:W-:Y:S05]  /*20b0*/  @!P0 BRA `(.L_x_2085) ;  /* 0x0000013800808947 */ /* 0x004fea0003800000 */
.L_x_2084:
        /* <DEDUP_REMOVED lines=65> */
.L_x_2086:
[----:B------:R1:W1:Y:S01]  /*24d0*/  SYNCS.PHASECHK.TRANS64.TRYWAIT P0, [R6+URZ+0x30c30], R23 ;  /* 0x030c3017060075a7 */ /* 0x000262000800017f */
[----:B------:R-:W-:Y:S05]  /*24e0*/  @!P6 BRA `(.L_x_2087) ;  /* 0x000000000004e947 */ /* 0x000fea0003800000 */
[----:B------:R-:W-:Y:S01]  /*24f0*/  BPT.TRAP 0x1 ;  /* 0x000000040000795c */ /* 0x000fe20000300000 */
.L_x_2087:
[----:B-1----:R-:W-:Y:S05]  /*2500*/  @P0 BRA `(.L_x_2088) ;  /* 0x0000000000080947 */ /* 0x002fea0003800000 */
[----:B------:R-:W1:Y:S02]  /*2510*/  SYNCS.PHASECHK.TRANS64.TRYWAIT P0, [R6+URZ+0x30c30], R23 ;  /* 0x030c3017060075a7 */ /* 0x000e64000800017f */
[----:B-1----:R-:W-:Y:S05]  /*2520*/  @!P0 BRA `(.L_x_2089) ;  /* 0x0000013400788947 */ /* 0x002fea0003800000 */
.L_x_2088:
        /* <DEDUP_REMOVED lines=49> */
[C---:B------:R-:W-:Y:S01]  /*2840*/  ISETP.GT.AND P2, PT, R7.reuse, RZ, PT ;  /* 0x000000ff0700720c */ /* 0x040fe20003f44270 */
[----:B------:R-:W-:Y:S01]  /*2850*/  FMUL.FTZ R92, R92, UR13 ;  /* 0x0000000d5c5c7c20 */ /* 0x000fe20008410000 */
[C---:B------:R-:W-:Y:S01]  /*2860*/  ISETP.GT.AND P1, PT, R8.reuse, RZ, PT ;  /* 0x000000ff0800720c */ /* 0x040fe20003f24270 */
[----:B------:R3:W-:Y:S01]  /*2870*/  STL [R1+0x124], R200 ;  /* 0x000124c801007387 */ /* 0x0007e20000100800 */
[----:B------:R-:W-:Y:S01]  /*2880*/  ISETP.GT.AND P0, PT, R7, 0x8, PT ;  /* 0x000000080700780c */ /* 0x000fe20003f04270 */
        /* <DEDUP_REMOVED lines=17> */
[----:B---3--:R2:W-:Y:S01]  /*29a0*/  MUFU.TANH R200, R89 ;  /* 0x0000005900c87308 */ /* 0x0085e20000002400 */
[----:B------:R-:W-:Y:S01]  /*29b0*/  UMOV UR11, 0x40000040 ;  /* 0x40000040000b7882 */ /* 0x000fe20000000000 */
        /* <DEDUP_REMOVED lines=17> */
[----:B------:R-:W-:-:S02]  /*2ad0*/  IMAD R132, R0, 0x400, R132 ;  /* 0x0000040000847824 */ /* 0x000fc400078e0284 */
[----:B------:R-:W-:Y:S01]  /*2ae0*/  FMUL.FTZ R104, R104, UR13 ;  /* 0x0000000d68687c20 */ /* 0x000fe20008410000 */
[----:B------:R-:W-:Y:S01]  /*2af0*/  FMUL.FTZ R108, R108, UR13 ;  /* 0x0000000d6c6c7c20 */ /* 0x000fe20008410000 */
[----:B------:R-:W-:Y:S01]  /*2b00*/  STL [R1+0xfc], R165 ;  /* 0x0000fca501007387 */ /* 0x000fe20000100800 */
[----:B------:R-:W-:Y:S01]  /*2b10*/  FMUL.FTZ R109, R109, UR13 ;  /* 0x0000000d6d6d7c20 */ /* 0x000fe20008410000 */
[----:B------:R-:W4:Y:S01]  /*2b20*/  MUFU.TANH R230, R230 ;  /* 0x000000e600e67308 */ /* 0x000f220000002400 */
[----:B------:R-:W-:Y:S01]  /*2b30*/  FMUL.FTZ R121, R121, UR13 ;  /* 0x0000000d79797c20 */ /* 0x000fe20008410000 */
[----:B------:R-:W-:Y:S01]  /*2b40*/  STL [R1+0xf8], R164 ;  /* 0x0000f8a401007387 */ /* 0x000fe20000100800 */
[----:B------:R-:W-:Y:S01]  /*2b50*/  R2UR UR12, R132 ;  /* 0x00000000840c72ca */ /* 0x000fe200000e0000 */
        /* <DEDUP_REMOVED lines=61> */
[----:B------:R-:W-:Y:S02]  /*2f30*/  ULEA UR4, UR43, -UR41, 0x7 ;  /* 0x800000292b047291 */ /* 0x000fe4000f8e383f */
[----:B------:R-:W-:Y:S02]  /*2f40*/  UIADD3 UR6, UR8, 0x4, URZ ;  /* 0x0000000408067890 */ /* 0x000fe4000fffe03f */
[----:B------:R-:W3:Y:S01]  /*2f50*/  MUFU.TANH R23, R23 ;  /* 0x0000001700177308 */ /* 0x000ee20000002400 */
[----:B------:R-:W-:Y:S01]  /*2f60*/  UMOV UR7, 0x40000040 ;  /* 0x4000004000077882 */ /* 0x000fe20000000000 */
[----:B------:R-:W-:Y:S01]  /*2f70*/  UMOV UR5, 0x40000040 ;  /* 0x4000004000057882 */ /* 0x000fe20000000000 */
[----:B------:R-:W-:Y:S01]  /*2f80*/  LEA R91, R3, UR4, 0x1 ;  /* 0x00000004035b7c11 */ /* 0x000fe2000f8e08ff */
[----:B------:R-:W-:Y:S01]  /*2f90*/  UIADD3 UR4, UR9, 0x4, URZ ;  /* 0x0000000409047890 */ /* 0x000fe2000fffe03f */
[----:B------:R-:W-:Y:S01]  /*2fa0*/  STL [R1+0x8c], R4 ;  /* 0x00008c0401007387 */ /* 0x000fe20000100800 */
[----:B------:R-:W-:Y:S01]  /*2fb0*/  UIADD3 UR8, UR9, 0x6, URZ ;  /* 0x0000000609087890 */ /* 0x000fe2000fffe03f */
[----:B------:R-:W-:Y:S01]  /*2fc0*/  IADD3 R91, R8, R91, RZ ;  /* 0x0000005b085b7210 */ /* 0x000fe20007ffe0ff */
[----:B------:R-:W3:Y:S01]  /*2fd0*/  MUFU.TANH R232, R232 ;  /* 0x000000e800e87308 */ /* 0x000ee20000002400 */
[----:B------:R-:W-:Y:S01]  /*2fe0*/  UMOV UR9, 0x40000040 ;  /* 0x4000004000097882 */ /* 0x000fe20000000000 */
[----:B------:R-:W-:Y:S01]  /*2ff0*/  STL [R1+0x88], R2 ;  /* 0x0000880201007387 */ /* 0x000fe20000100800 */
[----:B--2---:R-:W-:Y:S01]  /*3000*/  IADD3 R90, RZ, -R91, -R89 ;  /* 0x8000005bff5a7210 */ /* 0x004fe20007ffe859 */
[C-C-:B-1----:R-:W-:Y:S01]  /*3010*/  IMAD.IADD R115, R88.reuse, 0x1, -R91.reuse ;  /* 0x0000000158737824 */ /* 0x142fe200078e0a5b */
[----:B------:R-:W-:Y:S01]  /*3020*/  IADD3 R215, R88, 0x8, -R91 ;  /* 0x0000000858d77810 */ /* 0x000fe20007ffe85b */
[----:B------:R-:W-:Y:S01]  /*3030*/  FMUL.FTZ R88, R124, UR13 ;  /* 0x0000000d7c587c20 */ /* 0x000fe20008410000 */
[----:B------:R-:W-:Y:S01]  /*3040*/  IADD3 R214, -R91, 0x8, -R89 ;  /* 0x000000085bd67810 */ /* 0x000fe20007ffe959 */
[----:B------:R-:W1:Y:S01]  /*3050*/  MUFU.TANH R228, R228 ;  /* 0x000000e400e47308 */ /* 0x000e620000002400 */
[----:B------:R-:W-:-:S02]  /*3060*/  SEL R115, R115, 0x80, !P2 ;  /* 0x0000008073737807 */ /* 0x000fc40005000000 */
        /* <DEDUP_REMOVED lines=70> */
[----:B------:R-:W3:Y:S01]  /*34d0*/  MUFU.TANH R163, R101 ;  /* 0x0000006500a37308 */ /* 0x000ee20000002400 */
[C---:B------:R-:W-:Y:S01]  /*34e0*/  ISETP.GE.AND P3, PT, R215.reuse, 0x10, PT ;  /* 0x00000010d700780c */ /* 0x040fe20003f66270 */
[----:B------:R-:W-:Y:S02]  /*34f0*/  WARPGROUP.DEPBAR.LE gsb0, 0x0 ;  /* 0x00008000000079c5 */ /* 0x000fe40000010000 */
[----:B------:R-:W4:Y:S01]  /*3500*/  LDS R218, [R218+0x400] ;  /* 0x00040000dada7984 */ /* 0x000f220000000800 */
[----:B------:R-:W-:Y:S01]  /*3510*/  WARPGROUP.ARRIVE ;  /* 0x00000000000079c5 */ /* 0x000fe20000000000 */
[----:B------:R-:W-:Y:S02]  /*3520*/  ISETP.GE.AND P5, PT, R215, 0x11, PT ;  /* 0x00000011d700780c */ /* 0x000fe40003fa6270 */
[C---:B------:R-:W-:Y:S01]  /*3530*/  ISETP.GT.OR P4, PT, R214.reuse, RZ, !P4 ;  /* 0x000000ffd600720c */ /* 0x040fe20006784670 */
[----:B------:R-:W3:Y:S01]  /*3540*/  MUFU.TANH R160, R104 ;  /* 0x0000006800a07308 */ /* 0x000ee20000002400 */
[C---:B------:R-:W-:Y:S01]  /*3550*/  ISETP.GT.OR P2, PT, R214.reuse, 0x1, !P2 ;  /* 0x00000001d600780c */ /* 0x040fe20005744670 */
[----:B------:R-:W-:Y:S01]  /*3560*/  HGMMA.64x128x16.F32.BF16 R24, gdesc[UR4], R24, gsb0 ;  /* 0x01e00000041879f0 */ /* 0x000fe20008001818 */
[C---:B------:R-:W-:Y:S01]  /*3570*/  ISETP.GT.OR P0, PT, R214.reuse, 0x8, !P0 ;  /* 0x00000008d600780c */ /* 0x040fe20004704670 */
[----:B------:R-:W-:Y:S01]  /*3580*/  ULDC UR4, c[0x0][0x744] ;  /* 0x0001d10000047ab9 */ /* 0x000fe20000000800 */
[----:B------:R-:W-:-:S02]  /*3590*/  ISETP.GT.OR P1, PT, R214, 0x9, !P1 ;  /* 0x00000009d600780c */ /* 0x000fc40004f24670 */
[C---:B------:R-:W-:Y:S01]  /*35a0*/  ISETP.GT.OR P3, PT, R214.reuse, 0x10, !P3 ;  /* 0x00000010d600780c */ /* 0x040fe20005f64670 */
[----:B------:R-:W3:Y:S01]  /*35b0*/  MUFU.TANH R156, R108 ;  /* 0x0000006c009c7308 */ /* 0x000ee20000002400 */
[----:B------:R-:W-:Y:S02]  /*35c0*/  ISETP.GT.OR P5, PT, R214, 0x11, !P5 ;  /* 0x00000011d600780c */ /* 0x000fe40006fa4670 */
[----:B------:R-:W-:Y:S02]  /*35d0*/  FSEL R212, R20, -INF , !P4 ;  /* 0xff80000014d47808 */ /* 0x000fe40006000000 */
[C---:B------:R-:W-:Y:S01]  /*35e0*/  FSEL R213, R21.reuse, -INF , !P2 ;  /* 0xff80000015d57808 */ /* 0x040fe20005000000 */
[----:B------:R-:W-:Y:S01]  /*35f0*/  FFMA.FTZ R21, -R21, R21, 1 ;  /* 0x3f80000015157423 */ /* 0x000fe20000010115 */
[C---:B------:R-:W-:Y:S01]  /*3600*/  FSEL R219, R23.reuse, -INF , !P0 ;  /* 0xff80000017db7808 */ /* 0x040fe20004000000 */
[----:B------:R-:W3:Y:S01]  /*3610*/  MUFU.TANH R155, R109 ;  /* 0x0000006d009b7308 */ /* 0x000ee20000002400 */
[----:B------:R-:W-:Y:S01]  /*3620*/  FSEL R224, R232, -INF , !P1 ;  /* 0xff800000e8e07808 */ /* 0x000fe20004800000 */
[----:B------:R-:W-:Y:S01]  /*3630*/  FFMA.FTZ R23, -R23, R23, 1 ;  /* 0x3f80000017177423 */ /* 0x000fe20000010117 */
[----:B------:R-:W-:-:S02]  /*3640*/  ISETP.GE.AND P4, PT, R215, 0x18, PT ;  /* 0x00000018d700780c */ /* 0x000fc40003f86270 */
[C---:B------:R-:W-:Y:S02]  /*3650*/  ISETP.GE.AND P2, PT, R215.reuse, 0x19, PT ;  /* 0x00000019d700780c */ /* 0x040fe40003f46270 */
[C---:B------:R-:W-:Y:S01]  /*3660*/  ISETP.GE.AND P0, PT, R215.reuse, 0x20, PT ;  /* 0x00000020d700780c */ /* 0x040fe20003f06270 */
[----:B------:R1:W-:Y:S01]  /*3670*/  MUFU.TANH R143, R121 ;  /* 0x00000079008f7308 */ /* 0x0003e20000002400 */
[----:B------:R-:W-:Y:S02]  /*3680*/  ISETP.GE.AND P1, PT, R215, 0x21, PT ;  /* 0x00000021d700780c */ /* 0x000fe40003f26270 */
[C---:B------:R-:W-:Y:S01]  /*3690*/  FSEL R208, R228.reuse, -INF , !P3 ;  /* 0xff800000e4d07808 */ /* 0x040fe20005800000 */
[----:B------:R-:W-:Y:S01]  /*36a0*/  FFMA.FTZ R228, -R228, R228, 1 ;  /* 0x3f800000e4e47423 */ /* 0x000fe200000101e4 */
[----:B------:R-:W-:Y:S02]  /*36b0*/  FSEL R206, R237, -INF , !P5 ;  /* 0xff800000edce7808 */ /* 0x000fe40006800000 */
[C---:B------:R-:W-:Y:S01]  /*36c0*/  ISETP.GE.AND P3, PT, R215.reuse, 0x28, PT ;  /* 0x00000028d700780c */ /* 0x040fe20003f66270 */
[----:B------:R-:W3:Y:S01]  /*36d0*/  MUFU.TANH R162, R102 ;  /* 0x0000006600a27308 */ /* 0x000ee20000002400 */
[----:B------:R-:W-:-:S02]  /*36e0*/  ISETP.GE.AND P5, PT, R215, 0x29, PT ;  /* 0x00000029d700780c */ /* 0x000fc40003fa6270 */
[C---:B------:R-:W-:Y:S01]  /*36f0*/  ISETP.GT.OR P4, PT, R214.reuse, 0x18, !P4 ;  /* 0x00000018d600780c */ /* 0x040fe20006784670 */
[----:B----4-:R-:W-:Y:S01]  /*3700*/  SHFL.IDX PT, R223, R218, R9, 0x1f ;  /* 0x00001f09dadf7589 */ /* 0x010fe200000e0000 */
[C---:B------:R-:W-:Y:S02]  /*3710*/  ISETP.GT.OR P2, PT, R214.reuse, 0x19, !P2 ;  /* 0x00000019d600780c */ /* 0x040fe40005744670 */
[C---:B------:R-:W-:Y:S01]  /*3720*/  ISETP.GT.OR P0, PT, R214.reuse, 0x20, !P0 ;  /* 0x00000020d600780c */ /* 0x040fe20004704670 */
[----:B------:R4:W-:Y:S01]  /*3730*/  MUFU.TANH R150, R114 ;  /* 0x0000007200967308 */ /* 0x0009e20000002400 */
[C---:B------:R-:W-:Y:S02]  /*3740*/  ISETP.GT.OR P1, PT, R214.reuse, 0x21, !P1 ;  /* 0x00000021d600780c */ /* 0x040fe40004f24670 */
[C---:B------:R-:W-:Y:S02]  /*3750*/  ISETP.GT.OR P3, PT, R214.reuse, 0x28, !P3 ;  /* 0x00000028d600780c */ /* 0x040fe40005f64670 */
[----:B------:R-:W-:-:S02]  /*3760*/  ISETP.GT.OR P5, PT, R214, 0x29, !P5 ;  /* 0x00000029d600780c */ /* 0x000fc40006fa4670 */
[----:B------:R-:W-:Y:S01]  /*3770*/  FSEL R204, R236, -INF , !P4 ;  /* 0xff800000eccc7808 */ /* 0x000fe20006000000 */
[----:B------:R-:W3:Y:S01]  /*3780*/  MUFU.TANH R161, R103 ;  /* 0x0000006700a17308 */ /* 0x000ee20000002400 */
[----:B------:R-:W-:Y:S02]  /*3790*/  FSEL R139, R234, -INF , !P2 ;  /* 0xff800000ea8b7808 */ /* 0x000fe40005000000 */
[----:B------:R-:W-:Y:S02]  /*37a0*/  FSEL R137, R197, -INF , !P0 ;  /* 0xff800000c5897808 */ /* 0x000fe40004000000 */
[----:B------:R-:W-:Y:S02]  /*37b0*/  FSEL R135, R198, -INF , !P1 ;  /* 0xff800000c6877808 */ /* 0x000fe40004800000 */
[C---:B------:R-:W-:Y:S01]  /*37c0*/  ISETP.GE.AND P4, PT, R215.reuse, 0x30, PT ;  /* 0x00000030d700780c */ /* 0x040fe20003f86270 */
[----:B------:R-:W3:Y:S01]  /*37d0*/  MUFU.TANH R158, R106 ;  /* 0x0000006a009e7308 */ /* 0x000ee20000002400 */
[----:B------:R-:W-:-:S02]  /*37e0*/  ISETP.GE.AND P2, PT, R215, 0x31, PT ;  /* 0x00000031d700780c */ /* 0x000fc40003f46270 */
[C---:B------:R-:W-:Y:S02]  /*37f0*/  ISETP.GE.AND P0, PT, R215.reuse, 0x38, PT ;  /* 0x00000038d700780c */ /* 0x040fe40003f06270 */
[----:B------:R-:W-:Y:S02]  /*3800*/  ISETP.GE.AND P1, PT, R215, 0x39, PT ;  /* 0x00000039d700780c */ /* 0x000fe40003f26270 */
[----:B------:R-:W-:Y:S01]  /*3810*/  FSEL R132, R201, -INF , !P3 ;  /* 0xff800000c9847808 */ /* 0x000fe20005800000 */
[----:B------:R-:W3:Y:S01]  /*3820*/  MUFU.TANH R157, R107 ;  /* 0x0000006b009d7308 */ /* 0x000ee20000002400 */
[----:B-1----:R-:W-:Y:S02]  /*3830*/  FSEL R121, R171, -INF , !P5 ;  /* 0xff800000ab797808 */ /* 0x002fe40006800000 */
[C---:B------:R-:W-:Y:S02]  /*3840*/  ISETP.GE.AND P3, PT, R115.reuse, 0x40, PT ;  /* 0x000000407300780c */ /* 0x040fe40003f66270 */
[----:B------:R-:W-:-:S02]  /*3850*/  ISETP.GE.AND P5, PT, R115, 0x41, PT ;  /* 0x000000417300780c */ /* 0x000fc40003fa6270 */
[C---:B------:R-:W-:Y:S01]  /*3860*/  ISETP.GT.OR P4, PT, R214.reuse, 0x30, !P4 ;  /* 0x00000030d600780c */ /* 0x040fe20006784670 */
[----:B------:R3:W-:Y:S01]  /*3870*/  MUFU.TANH R152, R111 ;  /* 0x0000006f00987308 */ /* 0x0007e20000002400 */
        /* <DEDUP_REMOVED lines=16> */
[----:B--2---:R-:W-:Y:S02]  /*3980*/  FSEL R109, R164, -INF , !P3 ;  /* 0xff800000a46d7808 */ /* 0x004fe40005800000 */
[----:B---3--:R-:W-:Y:S02]  /*3990*/  FSEL R111, R163, -INF , !P5 ;  /* 0xff800000a36f7808 */ /* 0x008fe40006800000 */
[C---:B------:R-:W-:Y:S01]  /*39a0*/  ISETP.GE.AND P3, PT, R115.reuse, 0x58, PT ;  /* 0x000000587300780c */ /* 0x040fe20003f66270 */
[----:B------:R-:W2:Y:S01]  /*39b0*/  MUFU.TANH R144, R120 ;  /* 0x0000007800907308 */ /* 0x000ea20000002400 */
        /* <DEDUP_REMOVED lines=19> */
[----:B------:R-:W-:Y:S02]  /*3af0*/  WARPGROUP.DEPBAR.LE gsb0, 0x0 ;  /* 0x00008000000079c5 */ /* 0x000fe40000010000 */
[----:B------:R-:W-:Y:S01]  /*3b00*/  WARPGROUP.ARRIVE ;  /* 0x00000000000079c5 */ /* 0x000fe20000000000 */
[----:B------:R-:W-:Y:S01]  /*3b10*/  FSEL R103, R151, -INF , !P5 ;  /* 0xff80000097677808 */ /* 0x000fe20006800000 */
[----:B------:R-:W3:Y:S01]  /*3b20*/  MUFU.TANH R141, R123 ;  /* 0x0000007b008d7308 */ /* 0x000ee20000002400 */
[----:B------:R-:W-:-:S02]  /*3b30*/  ISETP.GE.AND P3, PT, R215, 0x50, PT ;  /* 0x00000050d700780c */ /* 0x000fc40003f66270 */
[----:B------:R-:W-:Y:S01]  /*3b40*/  ISETP.GE.AND P5, PT, R215, 0x51, PT ;  /* 0x00000051d700780c */ /* 0x000fe20003fa6270 */
[----:B------:R-:W-:Y:S01]  /*3b50*/  HGMMA.64x128x16.F32.BF16 R24, gdesc[UR8], R24, gsb0 ;  /* 0x01e00000081879f0 */ /* 0x000fe20008001818 */
[C---:B------:R-:W-:Y:S02]  /*3b60*/  ISETP.GT.OR P4, PT, R214.reuse, 0x40, !P4 ;  /* 0x00000040d600780c */ /* 0x040fe40006784670 */
[C---:B------:R-:W-:Y:S01]  /*3b70*/  ISETP.GT.OR P2, PT, R214.reuse, 0x41, !P2 ;  /* 0x00000041d600780c */ /* 0x040fe20005744670 */
[----:B------:R-:W3:Y:S01]  /*3b80*/  MUFU.TANH R5, R126 ;  /* 0x0000007e00057308 */ /* 0x000ee20000002400 */
[C---:B------:R-:W-:Y:S02]  /*3b90*/  ISETP.GT.OR P0, PT, R214.reuse, 0x48, !P0 ;  /* 0x00000048d600780c */ /* 0x040fe40004704670 */
[C---:B------:R-:W-:Y:S02]  /*3ba0*/  ISETP.GT.OR P1, PT, R214.reuse, 0x49, !P1 ;  /* 0x00000049d600780c */ /* 0x040fe40004f24670 */
[----:B------:R-:W-:-:S02]  /*3bb0*/  ISETP.GT.OR P3, PT, R214, 0x50, !P3 ;  /* 0x00000050d600780c */ /* 0x000fc40005f64670 */
[----:B------:R-:W-:Y:S01]  /*3bc0*/  ISETP.GT.OR P5, PT, R214, 0x51, !P5 ;  /* 0x00000051d600780c */ /* 0x000fe20006fa4670 */
[----:B------:R1:W-:Y:S01]  /*3bd0*/  MUFU.TANH R6, R125 ;  /* 0x0000007d00067308 */ /* 0x0003e20000002400 */
[----:B------:R-:W-:Y:S02]  /*3be0*/  FSEL R101, R162, -INF , !P4 ;  /* 0xff800000a2657808 */ /* 0x000fe40006000000 */
[----:B------:R-:W-:Y:S02]  /*3bf0*/  FSEL R90, R161, -INF , !P2 ;  /* 0xff800000a15a7808 */ /* 0x000fe40005000000 */
[----:B------:R-:W-:Y:S02]  /*3c00*/  FSEL R104, R158, -INF , !P0 ;  /* 0xff8000009e687808 */ /* 0x000fe40004000000 */
[----:B------:R-:W-:Y:S01]  /*3c10*/  FSEL R99, R157, -INF , !P1 ;  /* 0xff8000009d637808 */ /* 0x000fe20004800000 */
[----:B------:R4:W-:Y:S01]  /*3c20*/  MUFU.TANH R4, R127 ;  /* 0x0000007f00047308 */ /* 0x0009e20000002400 */
[C---:B------:R-:W-:Y:S01]  /*3c30*/  ISETP.GE.AND P4, PT, R215.reuse, 0x58, PT ;  /* 0x00000058d700780c */ /* 0x040fe20003f86270 */
[----:B-1----:R-:W-:Y:S01]  /*3c40*/  FMUL.FTZ R125, R128, UR13 ;  /* 0x0000000d807d7c20 */ /* 0x002fe20008410000 */
[----:B------:R-:W-:-:S02]  /*3c50*/  ISETP.GE.AND P2, PT, R215, 0x59, PT ;  /* 0x00000059d700780c */ /* 0x000fc40003f46270 */
[C---:B------:R-:W-:Y:S02]  /*3c60*/  ISETP.GE.AND P0, PT, R115.reuse, 0x60, PT ;  /* 0x000000607300780c */ /* 0x040fe40003f06270 */
[C---:B------:R-:W-:Y:S01]  /*3c70*/  ISETP.GE.AND P1, PT, R115.reuse, 0x61, PT ;  /* 0x000000617300780c */ /* 0x040fe20003f26270 */
[----:B------:R1:W-:Y:S01]  /*3c80*/  MUFU.TANH R2, R125 ;  /* 0x0000007d00027308 */ /* 0x0003e20000002400 */
[----:B------:R-:W-:Y:S01]  /*3c90*/  FSEL R96, R154, -INF , !P3 ;  /* 0xff8000009a607808 */ /* 0x000fe20005800000 */
[----:B----4-:R-:W-:Y:S01]  /*3ca0*/  FMUL.FTZ R127, R130, UR13 ;  /* 0x0000000d827f7c20 */ /* 0x010fe20008410000 */
[----:B------:R-:W-:Y:S02]  /*3cb0*/  FSEL R107, R152, -INF , !P5 ;  /* 0xff800000986b7808 */ /* 0x000fe40006800000 */
[C---:B------:R-:W-:Y:S02]  /*3cc0*/  ISETP.GE.AND P3, PT, R115.reuse, 0x68, PT ;  /* 0x000000687300780c */ /* 0x040fe40003f66270 */
[----:B------:R-:W-:Y:S01]  /*3cd0*/  ISETP.GE.AND P5, PT, R115, 0x69, PT ;  /* 0x000000697300780c */ /* 0x000fe20003fa6270 */
[----:B------:R-:W-:Y:S01]  /*3ce0*/  MUFU.TANH R127, R127 ;  /* 0x0000007f007f7308 */ /* 0x000fe20000002400 */
[C---:B------:R-:W-:Y:S01]  /*3cf0*/  ISETP.GT.OR P4, PT, R214.reuse, 0x58, !P4 ;  /* 0x00000058d600780c */ /* 0x040fe20006784670 */
[----:B-1----:R-:W-:Y:S01]  /*3d00*/  VIADD R125, R9, 0xc ;  /* 0x0000000c097d7836 */ /* 0x002fe20000000000 */
[----:B------:R-:W-:-:S02]  /*3d10*/  ISETP.GT.OR P2, PT, R214, 0x59, !P2 ;  /* 0x00000059d600780c */ /* 0x000fc40005744670 */
[C---:B------:R-:W-:Y:S02]  /*3d20*/  ISETP.GT.OR P0, PT, R124.reuse, 0x60, !P0 ;  /* 0x000000607c00780c */ /* 0x040fe40004704670 */
[C---:B------:R-:W-:Y:S01]  /*3d30*/  ISETP.GT.OR P1, PT, R124.reuse, 0x61, !P1 ;  /* 0x000000617c00780c */ /* 0x040fe20004f24670 */
[----:B------:R-:W1:Y:S01]  /*3d40*/  SHFL.IDX PT, R233, R17, R125, 0x1f ;  /* 0x00001f7d11e97589 */ /* 0x000e6200000e0000 */
[C---:B------:R-:W-:Y:S01]  /*3d50*/  ISETP.GT.OR P3, PT, R124.reuse, 0x68, !P3 ;  /* 0x000000687c00780c */ /* 0x040fe20005f64670 */
[----:B------:R-:W-:Y:S01]  /*3d60*/  MUFU.TANH R227, R227 ;  /* 0x000000e300e37308 */ /* 0x000fe20000002400 */
[----:B------:R-:W-:Y:S02]  /*3d70*/  ISETP.GT.OR P5, PT, R124, 0x69, !P5 ;  /* 0x000000697c00780c */ /* 0x000fe40006fa4670 */
[----:B------:R-:W-:Y:S02]  /*3d80*/  FSEL R93, R150, -INF , !P4 ;  /* 0xff800000965d7808 */ /* 0x000fe40006000000 */
[----:B------:R-:W-:-:S02]  /*3d90*/  FSEL R110, R149, -INF , !P2 ;  /* 0xff800000956e7808 */ /* 0x000fc40005000000 */
[----:B------:R-:W-:Y:S01]  /*3da0*/  FSEL R106, R148, -INF , !P0 ;  /* 0xff800000946a7808 */ /* 0x000fe20004000000 */
[----:B------:R-:W-:Y:S01]  /*3db0*/  MUFU.TANH R131, R131 ;  /* 0x0000008300837308 */ /* 0x000fe20000002400 */
[----:B------:R-:W-:Y:S02]  /*3dc0*/  FSEL R94, R147, -INF , !P1 ;  /* 0xff800000935e7808 */ /* 0x000fe40004800000 */
[C---:B------:R-:W-:Y:S02]  /*3dd0*/  ISETP.GE.AND P4, PT, R115.reuse, 0x70, PT ;  /* 0x000000707300780c */ /* 0x040fe40003f86270 */
[C---:B------:R-:W-:Y:S02]  /*3de0*/  ISETP.GE.AND P2, PT, R115.reuse, 0x71, PT ;  /* 0x000000717300780c */ /* 0x040fe40003f46270 */
[C---:B------:R-:W-:Y:S02]  /*3df0*/  ISETP.GE.AND P0, PT, R115.reuse, 0x78, PT ;  /* 0x000000787300780c */ /* 0x040fe40003f06270 */
[----:B------:R-:W-:-:S02]  /*3e00*/  ISETP.GE.AND P1, PT, R115, 0x79, PT ;  /* 0x000000797300780c */ /* 0x000fc40003f26270 */
[----:B--2---:R-:W-:Y:S02]  /*3e10*/  FSEL R115, R144, -INF , !P3 ;  /* 0xff80000090737808 */ /* 0x004fe40005800000 */
[----:B------:R-:W-:Y:S01]  /*3e20*/  FSEL R116, R143, -INF , !P5 ;  /* 0xff8000008f747808 */ /* 0x000fe20006800000 */
[----:B-1----:R-:W-:Y:S01]  /*3e30*/  FFMA.FTZ R224, R224, UR4, -R233 ;  /* 0x00000004e0e07c23 */ /* 0x002fe200080108e9 */
[C---:B------:R-:W-:Y:S02]  /*3e40*/  ISETP.GE.AND P3, PT, R215.reuse, 0x60, PT ;  /* 0x00000060d700780c */ /* 0x040fe40003f66270 */
[----:B------:R-:W-:Y:S02]  /*3e50*/  ISETP.GE.AND P5, PT, R215, 0x61, PT ;  /* 0x00000061d700780c */ /* 0x000fe40003fa6270 */
[----:B------:R-:W-:Y:S02]  /*3e60*/  ISETP.GT.OR P4, PT, R124, 0x70, !P4 ;  /* 0x000000707c00780c */ /* 0x000fe40006784670 */
[----:B------:R-:W-:-:S02]  /*3e70*/  ISETP.GT.OR P3, PT, R214, 0x60, !P3 ;  /* 0x00000060d600780c */ /* 0x000fc40005f64670 */
[----:B------:R-:W-:Y:S02]  /*3e80*/  ISETP.GT.OR P5, PT, R214, 0x61, !P5 ;  /* 0x00000061d600780c */ /* 0x000fe40006fa4670 */
[----:B------:R-:W-:Y:S02]  /*3e90*/  FSEL R118, R140, -INF , !P4 ;  /* 0xff8000008c767808 */ /* 0x000fe40006000000 */
[----:B---3--:R-:W-:Y:S02]  /*3ea0*/  FSEL R119, R146, -INF , !P3 ;  /* 0xff80000092777808 */ /* 0x008fe40005800000 */
[----:B------:R-:W-:Y:S02]  /*3eb0*/  FSEL R122, R145, -INF , !P5 ;  /* 0xff800000917a7808 */ /* 0x000fe40006800000 */
[C---:B------:R-:W-:Y:S02]  /*3ec0*/  ISETP.GE.AND P4, PT, R215.reuse, 0x68, PT ;  /* 0x00000068d700780c */ /* 0x040fe40003f86270 */
[----:B------:R-:W-:-:S02]  /*3ed0*/  ISETP.GE.AND P3, PT, R215, 0x69, PT ;  /* 0x00000069d700780c */ /* 0x000fc40003f66270 */
[----:B------:R-:W-:Y:S02]  /*3ee0*/  ISETP.GE.AND P5, PT, R215, 0x70, PT ;  /* 0x00000070d700780c */ /* 0x000fe40003fa6270 */
[C---:B------:R-:W-:Y:S02]  /*3ef0*/  ISETP.GT.OR P2, PT, R124.reuse, 0x71, !P2 ;  /* 0x000000717c00780c */ /* 0x040fe40005744670 */
[C---:B------:R-:W-:Y:S02]  /*3f00*/  ISETP.GT.OR P0, PT, R124.reuse, 0x78, !P0 ;  /* 0x000000787c00780c */ /* 0x040fe40004704670 */
[----:B------:R-:W-:Y:S01]  /*3f10*/  ISETP.GT.OR P1, PT, R124, 0x79, !P1 ;  /* 0x000000797c00780c */ /* 0x000fe20004f24670 */
[----:B------:R-:W-:Y:S01]  /*3f20*/  VIADD R124, R9, 0x4 ;  /* 0x00000004097c7836 */ /* 0x000fe20000000000 */
[C---:B------:R-:W-:Y:S02]  /*3f30*/  ISETP.GT.OR P4, PT, R214.reuse, 0x68, !P4 ;  /* 0x00000068d600780c */ /* 0x040fe40006784670 */
[----:B------:R-:W-:-:S02]  /*3f40*/  ISETP.GT.OR P3, PT, R214, 0x69, !P3 ;  /* 0x00000069d600780c */ /* 0x000fc40005f64670 */
[----:B------:R-:W-:Y:S01]  /*3f50*/  ISETP.GT.OR P5, PT, R214, 0x70, !P5 ;  /* 0x00000070d600780c */ /* 0x000fe20006fa4670 */
[----:B------:R-:W-:Y:S01]  /*3f60*/  SHFL.IDX PT, R128, R218, R124, 0x1f ;  /* 0x00001f7cda807589 */ /* 0x000fe200000e0000 */
[----:B------:R-:W-:Y:S02]  /*3f70*/  IADD3 R126, R9, 0x8, RZ ;  /* 0x00000008097e7810 */ /* 0x000fe40007ffe0ff */
[----:B------:R-:W-:Y:S01]  /*3f80*/  FSEL R117, R142, -INF , !P4 ;  /* 0xff8000008e757808 */ /* 0x000fe20006000000 */
[----:B------:R-:W1:Y:S01]  /*3f90*/  SHFL.IDX PT, R217, R17, R124, 0x1f ;  /* 0x00001f7c11d97589 */ /* 0x000e6200000e0000 */
[----:B------:R-:W-:Y:S02]  /*3fa0*/  FSEL R123, R141, -INF , !P3 ;  /* 0xff8000008d7b7808 */ /* 0x000fe40005800000 */
[----:B------:R-:W-:Y:S01]  /*3fb0*/  FSEL R120, R5, -INF , !P5 ;  /* 0xff80000005787808 */ /* 0x000fe20006800000 */
[----:B------:R-:W2:Y:S01]  /*3fc0*/  SHFL.IDX PT, R216, R218, R126, 0x1f ;  /* 0x00001f7edad87589 */ /* 0x000ea200000e0000 */
[----:B------:R-:W-:-:S02]  /*3fd0*/  ISETP.GE.AND P4, PT, R215, 0x71, PT ;  /* 0x00000071d700780c */ /* 0x000fc40003f86270 */
[C---:B------:R-:W-:Y:S02]  /*3fe0*/  ISETP.GE.AND P3, PT, R215.reuse, 0x78, PT ;  /* 0x00000078d700780c */ /* 0x040fe40003f66270 */
[----:B------:R-:W-:Y:S02]  /*3ff0*/  ISETP.GE.AND P5, PT, R215, 0x79, PT ;  /* 0x00000079d700780c */ /* 0x000fe40003fa6270 */
[----:B------:R-:W3:Y:S01]  /*4000*/  SHFL.IDX PT, R215, R17, R9, 0x1f ;  /* 0x00001f0911d77589 */ /* 0x000ee200000e0000 */
[C---:B------:R-:W-:Y:S02]  /*4010*/  ISETP.GT.OR P4, PT, R214.reuse, 0x71, !P4 ;  /* 0x00000071d600780c */ /* 0x040fe40006784670 */
[C---:B------:R-:W-:Y:S02]  /*4020*/  ISETP.GT.OR P3, PT, R214.reuse, 0x78, !P3 ;  /* 0x00000078d600780c */ /* 0x040fe40005f64670 */
[----:B------:R-:W-:Y:S02]  /*4030*/  ISETP.GT.OR P5, PT, R214, 0x79, !P5 ;  /* 0x00000079d600780c */ /* 0x000fe40006fa4670 */
[----:B------:R-:W4:Y:S01]  /*4040*/  SHFL.IDX PT, R214, R218, R125, 0x1f ;  /* 0x00001f7ddad67589 */ /* 0x000f2200000e0000 */
[----:B-1----:R-:W-:Y:S01]  /*4050*/  FFMA.FTZ R211, R211, UR4, -R217 ;  /* 0x00000004d3d37c23 */ /* 0x002fe200080108d9 */
[----:B------:R-:W-:-:S02]  /*4060*/  WARPGROUP.DEPBAR.LE gsb0, 0x0 ;  /* 0x00008000000079c5 */ /* 0x000fc40000010000 */
[----:B------:R-:W-:Y:S01]  /*4070*/  FADD.FTZ R221, R25, -R128 ;  /* 0x8000008019dd7221 */ /* 0x000fe20000010000 */
[--C-:B--2---:R-:W-:Y:S01]  /*4080*/  FADD.FTZ R129, R28, -R216.reuse ;  /* 0x800000d81c817221 */ /* 0x104fe20000010000 */
[----:B------:R-:W-:Y:S01]  /*4090*/  FADD.FTZ R130, R30, -R216 ;  /* 0x800000d81e827221 */ /* 0x000fe20000010000 */
[--C-:B------:R-:W-:Y:S01]  /*40a0*/  FADD.FTZ R226, R24, -R223.reuse ;  /* 0x800000df18e27221 */ /* 0x100fe20000010000 */
[----:B------:R-:W-:Y:S01]  /*40b0*/  FADD.FTZ R223, R26, -R223 ;  /* 0x800000df1adf7221 */ /* 0x000fe20000010000 */
[--C-:B---3--:R-:W-:Y:S01]  /*40c0*/  FFMA.FTZ R216, R210, UR4, -R215.reuse ;  /* 0x00000004d2d87c23 */ /* 0x108fe200080108d7 */
[----:B------:R-:W-:Y:S01]  /*40d0*/  FFMA.FTZ R25, R212, UR4, -R215 ;  /* 0x00000004d4197c23 */ /* 0x000fe200080108d7 */
[----:B------:R-:W-:Y:S02]  /*40e0*/  VIADD R215, R9, 0x10 ;  /* 0x0000001009d77836 */ /* 0x000fe40000000000 */
[----:B------:R-:W-:Y:S01]  /*40f0*/  FFMA.FTZ R26, R213, UR4, -R217 ;  /* 0x00000004d51a7c23 */ /* 0x000fe200080108d9 */
[----:B------:R-:W-:Y:S01]  /*4100*/  FADD.FTZ R128, R27, -R128 ;  /* 0x800000801b807221 */ /* 0x000fe20000010000 */
[C---:B------:R-:W-:Y:S01]  /*4110*/  IADD3 R217, R9.reuse, 0x14, RZ ;  /* 0x0000001409d97810 */ /* 0x040fe20007ffe0ff */
[----:B------:R-:W1:Y:S01]  /*4120*/  SHFL.IDX PT, R28, R17, R126, 0x1f ;  /* 0x00001f7e111c7589 */ /* 0x000e6200000e0000 */
[----:B------:R-:W-:-:S02]  /*4130*/  VIADD R213, R9, 0x1c ;  /* 0x0000001c09d57836 */ /* 0x000fc40000000000 */
[--C-:B----4-:R-:W-:Y:S01]  /*4140*/  FADD.FTZ R210, R29, -R214.reuse ;  /* 0x800000d61dd27221 */ /* 0x110fe20000010000 */
[----:B------:R-:W-:Y:S01]  /*4150*/  VIADD R212, R9, 0x18 ;  /* 0x0000001809d47836 */ /* 0x000fe20000000000 */
        /* <DEDUP_REMOVED lines=672> */
.L_x_2090:
        /* <DEDUP_REMOVED lines=68> */
.L_x_2091:
        /* <DEDUP_REMOVED lines=12> */
.L_x_2081:
        /* <DEDUP_REMOVED lines=8> */
[----:B------:R-:W-:-:S05]  /*70e0*/  IMAD.U32 R5, RZ, RZ, UR5 ;  /* 0x00000005ff057e24 */ /* 0x000fca000f8e00ff */
        /* <DEDUP_REMOVED lines=15> */
[C---:B-1----:R-:W-:Y:S01]  /*71e0*/  VIADD R15, R13.reuse, 0xffffff80 ;  /* 0xffffff800d0f7836 */ /* 0x042fe20000000000 */
[----:B------:R-:W-:-:S04]  /*71f0*/  IADD3 R17, R13, -0x80, RZ ;  /* 0xffffff800d117810 */ /* 0x000fc80007ffe0ff */
[----:B------:R-:W-:-:S04]  /*7200*/  SHF.R.S32.HI R15, RZ, 0x1f, R15 ;  /* 0x0000001fff0f7819 */ /* 0x000fc8000001140f */
[----:B------:R-:W-:-:S04]  /*7210*/  LEA.HI R15, R15, R17, RZ, 0x7 ;  /* 0x000000110f0f7211 */ /* 0x000fc800078f38ff */
[----:B------:R-:W-:-:S04]  /*7220*/  SHF.R.S32.HI R15, RZ, 0x7, R15 ;  /* 0x00000007ff0f7819 */ /* 0x000fc8000001140f */
[----:B------:R-:W-:Y:S02]  /*7230*/  LEA.HI R13, R15, R15, RZ, 0x1 ;  /* 0x0000000f0f0d7211 */ /* 0x000fe400078f08ff */
[----:B--2---:R-:W-:Y:S02]  /*7240*/  MOV R14, R10 ;  /* 0x0000000a000e7202 */ /* 0x004fe40000000f00 */
[----:B------:R-:W-:-:S03]  /*7250*/  SHF.R.S32.HI R10, RZ, 0x1f, R7 ;  /* 0x0000001fff0a7819 */ /* 0x000fc60000011407 */
[----:B------:R-:W-:Y:S01]  /*7260*/  IMAD.MOV.U32 R22, RZ, RZ, R14 ;  /* 0x000000ffff167224 */ /* 0x000fe200078e000e */
[----:B------:R-:W-:Y:S02]  /*7270*/  LEA.HI R5, R10, R7, RZ, 0x5 ;  /* 0x000000070a057211 */ /* 0x000fe400078f28ff */
[----:B---3--:R-:W-:Y:S02]  /*7280*/  LEA.HI R6, R6, R11, RZ, 0x5 ;  /* 0x0000000b06067211 */ /* 0x008fe400078f28ff */
[----:B------:R-:W-:Y:S02]  /*7290*/  LEA.HI R10, R10, R7, RZ, 0x2 ;  /* 0x000000070a0a7211 */ /* 0x000fe400078f10ff */
[----:B------:R-:W-:Y:S02]  /*72a0*/  SHF.R.S32.HI R9, RZ, 0x5, R6 ;  /* 0x00000005ff097819 */ /* 0x000fe40000011406 */
[--C-:B----4-:R-:W-:Y:S02]  /*72b0*/  SHF.R.S32.HI R11, RZ, 0x2, R12.reuse ;  /* 0x00000002ff0b7819 */ /* 0x110fe4000001140c */
[----:B------:R-:W-:Y:S01]  /*72c0*/  SHF.R.S32.HI R8, RZ, 0x1f, R12 ;  /* 0x0000001fff087819 */ /* 0x000fe2000001140c */
[----:B------:R-:W-:Y:S01]  /*72d0*/  IMAD.U32 R12, RZ, RZ, UR4 ;  /* 0x00000004ff0c7e24 */ /* 0x000fe2000f8e00ff */
[----:B------:R-:W-:-:S02]  /*72e0*/  LOP3.LUT R6, R5, 0xffffffe0, RZ, 0xc0, !PT ;  /* 0xffffffe005067812 */ /* 0x000fc400078ec0ff */
[----:B------:R-:W-:Y:S02]  /*72f0*/  LEA.HI R5, R8, R11, RZ, 0x3 ;  /* 0x0000000b08057211 */ /* 0x000fe400078f18ff */
[----:B------:R-:W-:Y:S01]  /*7300*/  LOP3.LUT R10, R10, 0xfffffffc, RZ, 0xc0, !PT ;  /* 0xfffffffc0a0a7812 */ /* 0x000fe200078ec0ff */
[----:B------:R-:W-:Y:S02]  /*7310*/  IMAD.IADD R8, R7, 0x1, -R6 ;  /* 0x0000000107087824 */ /* 0x000fe400078e0a06 */
[----:B------:R-:W-:Y:S01]  /*7320*/  IMAD R6, R9, -0x10, R12 ;  /* 0xfffffff009067824 */ /* 0x000fe200078e020c */
[----:B------:R-:W-:Y:S02]  /*7330*/  LOP3.LUT R12, R5, 0xfffffff8, RZ, 0xc0, !PT ;  /* 0xfffffff8050c7812 */ /* 0x000fe400078ec0ff */
[----:B------:R-:W-:Y:S02]  /*7340*/  SHF.R.S32.HI R9, RZ, 0x1f, R8 ;  /* 0x0000001fff097819 */ /* 0x000fe40000011408 */
[----:B------:R-:W-:-:S02]  /*7350*/  IADD3 R6, R6, R12, -R11 ;  /* 0x0000000c06067210 */ /* 0x000fc40007ffe80b */
[-C--:B------:R-:W-:Y:S02]  /*7360*/  LEA.HI R11, R9, R8.reuse, RZ, 0x3 ;  /* 0x00000008090b7211 */ /* 0x080fe400078f18ff */
[----:B------:R-:W-:Y:S02]  /*7370*/  LOP3.LUT R5, R13, 0xfffffffe, RZ, 0xc0, !PT ;  /* 0xfffffffe0d057812 */ /* 0x000fe400078ec0ff */
[----:B------:R-:W-:Y:S02]  /*7380*/  LEA.HI R12, R9, R8, RZ, 0x2 ;  /* 0x00000008090c7211 */ /* 0x000fe400078f10ff */
[--C-:B------:R-:W-:Y:S02]  /*7390*/  SHF.R.S32.HI R9, RZ, 0x3, R11.reuse ;  /* 0x00000003ff097819 */ /* 0x100fe4000001140b */
[----:B------:R-:W-:Y:S02]  /*73a0*/  SHF.R.S32.HI R14, RZ, 0x1f, R11 ;  /* 0x0000001fff0e7819 */ /* 0x000fe4000001140b */
[----:B------:R-:W-:-:S02]  /*73b0*/  IADD3 R5, R15, -R5, RZ ;  /* 0x800000050f057210 */ /* 0x000fc40007ffe0ff */
[----:B------:R-:W-:Y:S02]  /*73c0*/  SHF.R.S32.HI R11, RZ, 0x2, R12 ;  /* 0x00000002ff0b7819 */ /* 0x000fe4000001140c */
[----:B------:R-:W-:Y:S01]  /*73d0*/  LEA.HI R14, R14, R9, RZ, 0x4 ;  /* 0x000000090e0e7211 */ /* 0x000fe200078f20ff */
[----:B------:R-:W-:Y:S01]  /*73e0*/  IMAD R8, R5, -0x40, R6 ;  /* 0xffffffc005087824 */ /* 0x000fe200078e0206 */
[----:B------:R-:W-:Y:S01]  /*73f0*/  LEA.HI R12, R12, R11, RZ, 0x1 ;  /* 0x0000000b0c0c7211 */ /* 0x000fe200078f08ff */
[C---:B------:R-:W-:Y:S01]  /*7400*/  VIADD R5, R11.reuse, 0x8 ;  /* 0x000000080b057836 */ /* 0x040fe20000000000 */
[----:B------:R-:W-:Y:S01]  /*7410*/  LOP3.LUT R14, R14, 0x1ffffff0, RZ, 0xc0, !PT ;  /* 0x1ffffff00e0e7812 */ /* 0x000fe200078ec0ff */
[----:B------:R-:W-:Y:S01]  /*7420*/  VIADD R15, R11, 0x18 ;  /* 0x000000180b0f7836 */ /* 0x000fe20000000000 */
[----:B------:R-:W-:Y:S02]  /*7430*/  LOP3.LUT R12, R12, 0xfffffffe, RZ, 0xc0, !PT ;  /* 0xfffffffe0c0c7812 */ /* 0x000fe400078ec0ff */
[----:B------:R-:W-:Y:S01]  /*7440*/  LEA.HI R6, R5, R5, RZ, 0x1 ;  /* 0x0000000505067211 */ /* 0x000fe200078f08ff */
[----:B------:R-:W-:Y:S01]  /*7450*/  IMAD.IADD R9, R9, 0x1, -R14 ;  /* 0x0000000109097824 */ /* 0x000fe200078e0a0e */
[----:B------:R-:W-:Y:S01]  /*7460*/  IADD3 R7, R7, -R10, RZ ;  /* 0x8000000a07077210 */ /* 0x000fe20007ffe0ff */
[----:B------:R-:W-:Y:S01]  /*7470*/  IMAD.IADD R12, R11, 0x1, -R12 ;  /* 0x000000010b0c7824 */ /* 0x000fe200078e0a0c */
[----:B------:R-:W-:-:S02]  /*7480*/  LOP3.LUT R10, R6, 0xfffffffe, RZ, 0xc0, !PT ;  /* 0xfffffffe060a7812 */ /* 0x000fc400078ec0ff */
[----:B------:R-:W-:Y:S01]  /*7490*/  IADD3 R13, R11, 0x10, RZ ;  /* 0x000000100b0d7810 */ /* 0x000fe20007ffe0ff */
[----:B------:R-:W-:Y:S01]  /*74a0*/  IMAD R11, R9, 0x8, R12 ;  /* 0x00000008090b7824 */ /* 0x000fe200078e020c */
[----:B------:R-:W-:Y:S02]  /*74b0*/  IADD3 R10, R5, -R10, RZ ;  /* 0x8000000a050a7210 */ /* 0x000fe40007ffe0ff */
[----:B------:R-:W-:Y:S02]  /*74c0*/  LEA.HI R9, R13, R13, RZ, 0x1 ;  /* 0x0000000d0d097211 */ /* 0x000fe400078f08ff */
[--C-:B------:R-:W-:Y:S01]  /*74d0*/  SHF.R.S32.HI R5, RZ, 0x1, R6.reuse ;  /* 0x00000001ff057819 */ /* 0x100fe20000011406 */
[----:B------:R1:W-:Y:S01]  /*74e0*/  STL [R1+0x54], R11 ;  /* 0x0000540b01007387 */ /* 0x0003e20000100800 */
[----:B------:R-:W-:Y:S02]  /*74f0*/  SHF.R.S32.HI R6, RZ, 0x1f, R6 ;  /* 0x0000001fff067819 */ /* 0x000fe40000011406 */
[----:B------:R-:W-:-:S02]  /*7500*/  LEA.HI R17, R15, R15, RZ, 0x1 ;  /* 0x0000000f0f117211 */ /* 0x000fc400078f08ff */
[--C-:B------:R-:W-:Y:S02]  /*7510*/  SHF.R.S32.HI R14, RZ, 0x1f, R9.reuse ;  /* 0x0000001fff0e7819 */ /* 0x100fe40000011409 */
[----:B------:R-:W-:Y:S02]  /*7520*/  LOP3.LUT R12, R9, 0xfffffffe, RZ, 0xc0, !PT ;  /* 0xfffffffe090c7812 */ /* 0x000fe400078ec0ff */
[----:B------:R-:W-:Y:S02]  /*7530*/  LEA.HI R6, R6, R5, RZ, 0x4 ;  /* 0x0000000506067211 */ /* 0x000fe400078f20ff */
[----:B-1----:R-:W-:Y:S01]  /*7540*/  SHF.R.S32.HI R11, RZ, 0x1, R9 ;  /* 0x00000001ff0b7819 */ /* 0x002fe20000011409 */
[----:B------:R-:W-:Y:S01]  /*7550*/  IMAD.IADD R12, R13, 0x1, -R12 ;  /* 0x000000010d0c7824 */ /* 0x000fe200078e0a0c */
[--C-:B------:R-:W-:Y:S02]  /*7560*/  SHF.R.S32.HI R9, RZ, 0x1, R17.reuse ;  /* 0x00000001ff097819 */ /* 0x100fe40000011411 */
[----:B------:R-:W-:-:S02]  /*7570*/  SHF.R.S32.HI R18, RZ, 0x1f, R17 ;  /* 0x0000001fff127819 */ /* 0x000fc40000011411 */
[----:B------:R-:W-:Y:S02]  /*7580*/  LEA.HI R14, R14, R11, RZ, 0x4 ;  /* 0x0000000b0e0e7211 */ /* 0x000fe400078f20ff */
[----:B------:R-:W-:Y:S02]  /*7590*/  LOP3.LUT R6, R6, 0x1ffffff0, RZ, 0xc0, !PT ;  /* 0x1ffffff006067812 */ /* 0x000fe400078ec0ff */
[----:B------:R-:W-:Y:S02]  /*75a0*/  LEA.HI R13, R18, R9, RZ, 0x4 ;  /* 0x00000009120d7211 */ /* 0x000fe400078f20ff */
[----:B------:R-:W-:Y:S01]  /*75b0*/  LOP3.LUT R14, R14, 0x1ffffff0, RZ, 0xc0, !PT ;  /* 0x1ffffff00e0e7812 */ /* 0x000fe200078ec0ff */
[----:B------:R-:W-:Y:S01]  /*75c0*/  IMAD.IADD R5, R5, 0x1, -R6 ;  /* 0x0000000105057824 */ /* 0x000fe200078e0a06 */
[----:B------:R-:W-:Y:S01]  /*75d0*/  LOP3.LUT R20, R13, 0x1ffffff0, RZ, 0xc0, !PT ;  /* 0x1ffffff00d147812 */ /* 0x000fe200078ec0ff */
[----:B------:R-:W-:Y:S01]  /*75e0*/  IMAD R6, R22, 0x2000, R16 ;  /* 0x0000200016067824 */ /* 0x000fe200078e0210 */
[----:B------:R-:W-:Y:S01]  /*75f0*/  LOP3.LUT R18, R17, 0xfffffffe, RZ, 0xc0, !PT ;  /* 0xfffffffe11127812 */ /* 0x000fe200078ec0ff */
[----:B------:R-:W-:Y:S01]  /*7600*/  IMAD.IADD R11, R11, 0x1, -R14 ;  /* 0x000000010b0b7824 */ /* 0x000fe200078e0a0e */
[----:B------:R-:W-:Y:S01]  /*7610*/  LEA R10, R5, R10, 0x3 ;  /* 0x0000000a050a7211 */ /* 0x000fe200078e18ff */
[----:B------:R-:W-:Y:S01]  /*7620*/  IMAD.IADD R9, R9, 0x1, -R20 ;  /* 0x0000000109097824 */ /* 0x000fe200078e0a14 */
[----:B------:R-:W-:Y:S01]  /*7630*/  IADD3 R18, R15, -R18, RZ ;  /* 0x800000120f127210 */ /* 0x000fe20007ffe0ff */
[----:B------:R-:W-:Y:S01]  /*7640*/  IMAD R5, R11, 0x8, R12 ;  /* 0x000000080b057824 */ /* 0x000fe200078e020c */
[----:B------:R-:W-:Y:S01]  /*7650*/  MOV R11, 0x40000040 ;  /* 0x40000040000b7802 */ /* 0x000fe20000000f00 */
[----:B------:R1:W-:Y:S01]  /*7660*/  STL [R1+0x4c], R10 ;  /* 0x00004c0a01007387 */ /* 0x0003e20000100800 */
[----:B------:R-:W-:-:S02]  /*7670*/  IMAD.MOV.U32 R15, RZ, RZ, 0x40000040 ;  /* 0x40000040ff0f7424 */ /* 0x000fc400078e00ff */
[----:B------:R-:W-:Y:S01]  /*7680*/  IMAD.MOV.U32 R13, RZ, RZ, 0x40000040 ;  /* 0x40000040ff0d7424 */ /* 0x000fe200078e00ff */
[----:B------:R2:W-:Y:S01]  /*7690*/  STL [R1+0x48], R5 ;  /* 0x0000480501007387 */ /* 0x0005e20000100800 */
[----:B-1----:R-:W-:Y:S01]  /*76a0*/  LEA R10, R9, R18, 0x3 ;  /* 0x00000012090a7211 */ /* 0x002fe200078e18ff */
[C---:B------:R-:W-:Y:S02]  /*76b0*/  VIADD R9, R6.reuse, 0x4000 ;  /* 0x0000400006097836 */ /* 0x040fe40000000000 */
[----:B--2---:R-:W-:Y:S01]  /*76c0*/  VIADD R5, R6, 0x20c00 ;  /* 0x00020c0006057836 */ /* 0x004fe20000000000 */
[----:B------:R-:W-:Y:S01]  /*76d0*/  SHF.R.U32.HI R6, RZ, 0x4, R6 ;  /* 0x00000004ff067819 */ /* 0x000fe20000011606 */
[----:B------:R1:W-:Y:S01]  /*76e0*/  STL [R1+0x44], R10 ;  /* 0x0000440a01007387 */ /* 0x0003e20000100800 */
[----:B------:R-:W-:Y:S02]  /*76f0*/  SHF.R.U32.HI R9, RZ, 0x4, R9 ;  /* 0x00000004ff097819 */ /* 0x000fe40000011609 */
[----:B------:R-:W-:-:S02]  /*7700*/  SHF.R.U32.HI R5, RZ, 0x4, R5 ;  /* 0x00000004ff057819 */ /* 0x000fc40000011605 */
        /* <DEDUP_REMOVED lines=10> */
[----:B------:R-:W-:Y:S01]  /*77b0*/  VIADD R18, R12, 0x6 ;  /* 0x000000060c127836 */ /* 0x000fe20000000000 */
[C---:B------:R-:W-:Y:S01]  /*77c0*/  IADD3 R14, R6.reuse, 0x2, RZ ;  /* 0x00000002060e7810 */ /* 0x040fe20007ffe0ff */
[----:B-1----:R-:W-:Y:S01]  /*77d0*/  VIADD R10, R6, 0x6 ;  /* 0x00000006060a7836 */ /* 0x002fe20000000000 */
[----:B------:R1:W-:Y:S01]  /*77e0*/  STL [R1+0x58], R5 ;  /* 0x0000580501007387 */ /* 0x0003e20000100800 */
[----:B------:R-:W-:-:S03]  /*77f0*/  VIADD R9, R7, 0x14 ;  /* 0x0000001407097836 */ /* 0x000fc60000000000 */
[----:B------:R3:W-:Y:S01]  /*7800*/  STL [R1+0x38], R6 ;  /* 0x0000380601007387 */ /* 0x0007e20000100800 */
[----:B--2---:R-:W-:-:S03]  /*7810*/  VIADD R12, R6, 0x4 ;  /* 0x00000004060c7836 */ /* 0x004fc60000000000 */
[----:B------:R2:W-:Y:S01]  /*7820*/  STL.64 [R1+0x30], R22 ;  /* 0x0000301601007387 */ /* 0x0005e20000100a00 */
[----:B-1----:R-:W-:-:S03]  /*7830*/  IADD3 R5, R7, 0x4, RZ ;  /* 0x0000000407057810 */ /* 0x002fc60007ffe0ff */
        /* <DEDUP_REMOVED lines=9> */
.L_x_2104:
[----:B------:R-:W-:-:S05]  /*78d0*/  IMAD.U32 R5, RZ, RZ, UR36 ;  /* 0x00000024ff057e24 */ /* 0x000fca000f8e00ff */
[----:B------:R-:W-:-:S04]  /*78e0*/  LOP3.LUT R5, R5, 0x1, RZ, 0xfc, !PT ;  /* 0x0000000105057812 */ /* 0x000fc800078efcff */
[----:B------:R-:W-:-:S13]  /*78f0*/  ISETP.NE.AND P0, PT, R5, 0x3, PT ;  /* 0x000000030500780c */ /* 0x000fda0003f05270 */
[----:B------:R-:W-:Y:S05]  /*7900*/  @!P0 BRA `(.L_x_2094) ;  /* 0x0000000000048947 */ /* 0x000fea0003800000 */
[----:B------:R-:W-:Y:S01]  /*7910*/  BPT.TRAP 0x1 ;  /* 0x000000040000795c */ /* 0x000fe20000300000 */
.L_x_2094:
[----:B------:R-:W-:Y:S01]  /*7920*/  IMAD R6, R0, 0x8, R16 ;  /* 0x0000000800067824 */ /* 0x000fe200078e0210 */
[----:B--2---:R-:W-:-:S04]  /*7930*/  SHF.L.U32 R23, R4, 0x1f, RZ ;  /* 0x0000001f04177819 */ /* 0x004fc800000006ff */
[----:B------:R1:W2:Y:S01]  /*7940*/  SYNCS.PHASECHK.TRANS64.TRYWAIT P1, [R6+URZ+0x30c10], R23 ;  /* 0x030c1017060075a7 */ /* 0x0002a2000802017f */
[----:B------:R-:W-:Y:S05]  /*7950*/  @!P0 BRA `(.L_x_2095) ;  /* 0x0000000000048947 */ /* 0x000fea0003800000 */
[----:B------:R-:W-:Y:S01]  /*7960*/  BPT.TRAP 0x1 ;  /* 0x000000040000795c */ /* 0x000fe20000300000 */
.L_x_2095:
[----:B------:R-:W-:-:S04]  /*7970*/  IADD3 R5, R16, 0x10000, RZ ;  /* 0x0001000010057810 */ /* 0x000fc80007ffe0ff */
[----:B------:R-:W-:-:S04]  /*7980*/  SHF.R.U32.HI R5, RZ, 0x4, R5 ;  /* 0x00000004ff057819 */ /* 0x000fc80000011605 */
[----:B------:R-:W-:-:S04]  /*7990*/  LOP3.LUT R5, R5, 0x3fff, RZ, 0xc0, !PT ;  /* 0x00003fff05057812 */ /* 0x000fc800078ec0ff */
[----:B------:R-:W-:Y:S01]  /*79a0*/  LOP3.LUT R9, R5, 0x10000, RZ, 0xfc, !PT ;  /* 0x0001000005097812 */ /* 0x000fe200078efcff */
[----:B--2---:R-:W-:Y:S06]  /*79b0*/  @P1 BRA `(.L_x_2096) ;  /* 0x0000000000081947 */ /* 0x004fec0003800000 */
[----:B------:R-:W2:Y:S02]  /*79c0*/  SYNCS.PHASECHK.TRANS64.TRYWAIT P1, [R6+URZ+0x30c10], R23 ;  /* 0x030c1017060075a7 */ /* 0x000ea4000802017f */
[----:B--2---:R-:W-:Y:S05]  /*79d0*/  @!P1 BRA `(.L_x_2097) ;  /* 0x000000e000609947 */ /* 0x004fea0003800000 */
.L_x_2096:
        /* <DEDUP_REMOVED lines=63> */
.L_x_2098:
[----:B------:R1:W1:Y:S01]  /*7dd0*/  SYNCS.PHASECHK.TRANS64.TRYWAIT P1, [R6+URZ+0x30c30], R23 ;  /* 0x030c3017060075a7 */ /* 0x000262000802017f */
[----:B------:R-:W-:Y:S05]  /*7de0*/  @!P0 BRA `(.L_x_2099) ;  /* 0x0000000000048947 */ /* 0x000fea0003800000 */
[----:B------:R-:W-:Y:S01]  /*7df0*/  BPT.TRAP 0x1 ;  /* 0x000000040000795c */ /* 0x000fe20000300000 */
.L_x_2099:
[----:B-1----:R-:W-:Y:S05]  /*7e00*/  @P1 BRA `(.L_x_2100) ;  /* 0x0000000000081947 */ /* 0x002fea0003800000 */
[----:B------:R-:W1:Y:S02]  /*7e10*/  SYNCS.PHASECHK.TRANS64.TRYWAIT P1, [R6+URZ+0x30c30], R23 ;  /* 0x030c3017060075a7 */ /* 0x000e64000802017f */
[----:B-1----:R-:W-:Y:S05]  /*7e20*/  @!P1 BRA `(.L_x_2101) ;  /* 0x000000dc00609947 */ /* 0x002fea0003800000 */
.L_x_2100:
        /* <DEDUP_REMOVED lines=96> */
[C---:B------:R-:W-:Y:S01]  /*8430*/  VIADD R212, R7.reuse, 0x8 ;  /* 0x0000000807d47836 */ /* 0x040fe20000000000 */
[----:B------:R-:W-:Y:S01]  /*8440*/  ISETP.GT.AND P1, PT, R8, 0x8, PT ;  /* 0x000000080800780c */ /* 0x000fe20003f24270 */
[----:B------:R-:W-:-:S03]  /*8450*/  VIADD R213, R7, 0xc ;  /* 0x0000000c07d57836 */ /* 0x000fc60000000000 */
        /* <DEDUP_REMOVED lines=25> */
[C---:B------:R-:W-:Y:S01]  /*85f0*/  IADD3 R220, R7.reuse, 0x10, RZ ;  /* 0x0000001007dc7810 */ /* 0x040fe20007ffe0ff */
[----:B------:R-:W-:-:S03]  /*8600*/  VIADD R224, R7, 0x14 ;  /* 0x0000001407e07836 */ /* 0x000fc60000000000 */
        /* <DEDUP_REMOVED lines=209> */
[C---:B------:R-:W-:Y:S01]  /*9320*/  VIADD R215, R7.reuse, 0x18 ;  /* 0x0000001807d77836 */ /* 0x040fe20000000000 */
[----:B------:R3:W-:Y:S01]  /*9330*/  MUFU.EX2 R12, R122 ;  /* 0x0000007a000c7308 */ /* 0x0007e20000000800 */
[----:B------:R-:W-:Y:S01]  /*9340*/  FFMA.FTZ R128, R128, UR5, -R127 ;  /* 0x0000000580807c23 */ /* 0x000fe2000801087f */
[----:B------:R-:W4:Y:S06]  /*9350*/  SHFL.IDX PT, R230, R11, R230, 0x1f ;  /* 0x00001fe60be67589 */ /* 0x000f2c00000e0000 */
[----:B------:R-:W4:Y:S01]  /*9360*/  MUFU.TANH R114, R114 ;  /* 0x0000007200727308 */ /* 0x000f220000002400 */
[----:B---3--:R-:W-:Y:S01]  /*9370*/  FSEL R122, R112, -INF , P1 ;  /* 0xff800000707a7808 */ /* 0x008fe20000800000 */
[----:B------:R-:W3:Y:S01]  /*9380*/  SHFL.IDX PT, R215, R217, R215, 0x1f ;  /* 0x00001fd7d9d77589 */ /* 0x000ee200000e0000 */
[----:B------:R-:W-:-:S03]  /*9390*/  IADD3 R26, R7, 0x8, RZ ;  /* 0x00000008071a7810 */ /* 0x000fc60007ffe0ff */
        /* <DEDUP_REMOVED lines=11> */
[----:B------:R-:W-:-:S02]  /*9450*/  VIADD R27, R7, 0xc ;  /* 0x0000000c071b7836 */ /* 0x000fc40000000000 */
        /* <DEDUP_REMOVED lines=68> */
[----:B---3--:R-:W-:Y:S02]  /*98a0*/  VIADD R233, R7, 0x1c ;  /* 0x0000001c07e97836 */ /* 0x008fe40000000000 */
[----:B------:R-:W-:-:S03]  /*98b0*/  FFMA.FTZ R222, R222, UR5, -R230 ;  /* 0x00000005dede7c23 */ /* 0x000fc600080108e6 */
        /* <DEDUP_REMOVED lines=36> */
[----:B------:R-:W-:Y:S02]  /*9b00*/  VIADD R230, R7, 0x8 ;  /* 0x0000000807e67836 */ /* 0x000fe40000000000 */
[----:B------:R-:W-:Y:S01]  /*9b10*/  FMUL.FTZ R205, R205, R231 ;  /* 0x000000e7cdcd7220 */ /* 0x000fe20000410000 */
        /* <DEDUP_REMOVED lines=8> */
[C---:B------:R-:W-:Y:S01]  /*9ba0*/  IADD3 R229, R7.reuse, 0x4, RZ ;  /* 0x0000000407e57810 */ /* 0x040fe20007ffe0ff */
[----:B------:R-:W2:Y:S02]  /*9bb0*/  MUFU.EX2 R105, R105 ;  /* 0x0000006900697308 */ /* 0x000ea40000000800 */
[----:B------:R-:W3:Y:S01]  /*9bc0*/  SHFL.IDX PT, R230, R223, R230, 0x1f ;  /* 0x00001fe6dfe67589 */ /* 0x000ee200000e0000 */
[----:B------:R-:W-:Y:S01]  /*9bd0*/  FMUL.FTZ R88, R88, R215 ;  /* 0x000000d758587220 */ /* 0x000fe20000410000 */
[----:B-1----:R-:W-:-:S04]  /*9be0*/  VIADD R35, R7, 0x18 ;  /* 0x0000001807237836 */ /* 0x002fc80000000000 */
        /* <DEDUP_REMOVED lines=30> */
[----:B------:R-:W-:Y:S02]  /*9dd0*/  VIADD R229, R7, 0x8 ;  /* 0x0000000807e57836 */ /* 0x000fe40000000000 */
[----:B--2---:R-:W-:Y:S01]  /*9de0*/  FMUL.FTZ R124, R110, R124 ;  /* 0x0000007c6e7c7220 */ /* 0x004fe20000410000 */
[----:B------:R-:W2:Y:S01]  /*9df0*/  SHFL.IDX PT, R223, R223, R233, 0x1f ;  /* 0x00001fe9dfdf7589 */ /* 0x000ea200000e0000 */
[----:B------:R-:W-:Y:S01]  /*9e00*/  FMUL.FTZ R52, R52, R44 ;  /* 0x0000002c34347220 */ /* 0x000fe20000410000 */
[----:B------:R-:W-:Y:S01]  /*9e10*/  FMUL.FTZ R44, R92, R46 ;  /* 0x0000002e5c2c7220 */ /* 0x000fe20000410000 */
[----:B------:R-:W-:Y:S01]  /*9e20*/  FMUL.FTZ R46, R91, R124 ;  /* 0x0000007c5b2e7220 */ /* 0x000fe20000410000 */
        /* <DEDUP_REMOVED lines=31> */
[----:B------:R-:W-:Y:S01]  /*a020*/  IADD3 R230, R7, 0x4, RZ ;  /* 0x0000000407e67810 */ /* 0x000fe20007ffe0ff */
[----:B------:R-:W-:Y:S01]  /*a030*/  FMUL.FTZ R131, R131, R214 ;  /* 0x000000d683837220 */ /* 0x000fe20000410000 */
[C---:B------:R-:W-:Y:S01]  /*a040*/  IADD3 R217, R7.reuse, 0x10, RZ ;  /* 0x0000001007d97810 */ /* 0x040fe20007ffe0ff */
[--C-:B------:R-:W-:Y:S01]  /*a050*/  FADD.FTZ R60, R60, -R91.reuse ;  /* 0x8000005b3c3c7221 */ /* 0x100fe20000010000 */
[----:B------:R-:W-:Y:S01]  /*a060*/  FADD.FTZ R62, R62, -R91 ;  /* 0x8000005b3e3e7221 */ /* 0x000fe20000010000 */
[----:B------:R-:W-:Y:S01]  /*a070*/  VIADD R214, R7, 0x14 ;  /* 0x0000001407d67836 */ /* 0x000fe20000000000 */
[----:B------:R-:W-:Y:S01]  /*a080*/  LDS R91, [R14+0x400] ;  /* 0x000400000e5b7984 */ /* 0x000fe20000000800 */
[----:B------:R-:W-:Y:S01]  /*a090*/  FMUL.FTZ R53, R53, R47 ;  /* 0x0000002f35357220 */ /* 0x000fe20000410000 */
[----:B------:R-:W-:Y:S01]  /*a0a0*/  FMUL.FTZ R50, R235, R48 ;  /* 0x00000030eb327220 */ /* 0x000fe20000410000 */
[----:B------:R-:W-:-:S02]  /*a0b0*/  VIADD R232, R7, 0x18 ;  /* 0x0000001807e87836 */ /* 0x000fc40000000000 */
        /* <DEDUP_REMOVED lines=401> */
.L_x_2102:
        /* <DEDUP_REMOVED lines=70> */
.L_x_2103:
[----:B--2---:R-:W2:Y:S01]  /*be30*/  LDL R5, [R1+0x40] ;  /* 0x0000400001057983 */ /* 0x004ea20000100800 */
        /* <DEDUP_REMOVED lines=11> */
.L_x_2093:
[----:B------:R-:W-:-:S06]  /*bef0*/  UISETP.GE.AND UP0, UPT, UR43, UR42, UPT ;  /* 0x0000002a2b00728c */ /* 0x000fcc000bf06270 */
[----:B------:R-:W-:-:S13]  /*bf00*/  PLOP3.LUT P0, PT, PT, PT, UP0, 0x80, 0x0 ;  /* 0x000000000000781c */ /* 0x000fda0003f0f008 */
[----:B------:R-:W-:Y:S05]  /*bf10*/  @P0 BRA `(.L_x_2105) ;  /* 0x0000005800200947 */ /* 0x000fea0003800000 */
[----:B------:R-:W2:Y:S04]  /*bf20*/  LDL.LU R12, [R1+0x68] ;  /* 0x00006800010c7983 */ /* 0x000ea80000300800 */
[----:B------:R-:W3:Y:S01]  /*bf30*/  LDL.LU R20, [R1+0x50] ;  /* 0x0000500001147983 */ /* 0x000ee20000300800 */
[----:B------:R-:W4:Y:S01]  /*bf40*/  S2R R10, SR_TID.X ;  /* 0x00000000000a7919 */ /* 0x000f220000002100 */
[----:B------:R-:W5:Y:S01]  /*bf50*/  S2R R5, SR_TID.X ;  /* 0x0000000000057919 */ /* 0x000f620000002100 */
[C---:B----4-:R-:W-:Y:S02]  /*bf60*/  VIADD R13, R10.reuse, 0xffffff80 ;  /* 0xffffff800a0d7836 */ /* 0x050fe40000000000 */
[----:B------:R-:W-:Y:S01]  /*bf70*/  VIADD R14, R10, 0xffffff80 ;  /* 0xffffff800a0e7836 */ /* 0x000fe20000000000 */
[----:B-----5:R-:W-:-:S02]  /*bf80*/  IADD3 R5, R5, -0x80, RZ ;  /* 0xffffff8005057810 */ /* 0x020fc40007ffe0ff */
[----:B------:R-:W-:Y:S02]  /*bf90*/  SHF.R.S32.HI R13, RZ, 0x1f, R13 ;  /* 0x0000001fff0d7819 */ /* 0x000fe4000001140d */
[----:B------:R-:W-:Y:S02]  /*bfa0*/  SHF.R.S32.HI R6, RZ, 0x1f, R5 ;  /* 0x0000001fff067819 */ /* 0x000fe40000011405 */
[----:B------:R-:W-:Y:S02]  /*bfb0*/  LEA.HI R13, R13, R14, RZ, 0x7 ;  /* 0x0000000e0d0d7211 */ /* 0x000fe400078f38ff */
[----:B------:R-:W-:Y:S02]  /*bfc0*/  LEA.HI R7, R6, R5, RZ, 0x5 ;  /* 0x0000000506077211 */ /* 0x000fe400078f28ff */
        /* <DEDUP_REMOVED lines=15> */
[----:B------:R-:W-:Y:S02]  /*c0c0*/  IADD3 R8, R5, -R8, RZ ;  /* 0x8000000805087210 */ /* 0x000fe40007ffe0ff */
[----:B------:R-:W-:Y:S02]  /*c0d0*/  LOP3.LUT R10, R10, 0xfffffff8, RZ, 0xc0, !PT ;  /* 0xfffffff80a0a7812 */ /* 0x000fe400078ec0ff */
[----:B------:R-:W-:Y:S02]  /*c0e0*/  LOP3.LUT R12, R7, 0x3fffffe, RZ, 0xc0, !PT ;  /* 0x03fffffe070c7812 */ /* 0x000fe400078ec0ff */
[----:B------:R-:W-:Y:S01]  /*c0f0*/  SHF.R.S32.HI R7, RZ, 0x1f, R8 ;  /* 0x0000001fff077819 */ /* 0x000fe20000011408 */
[----:B------:R-:W-:Y:S01]  /*c100*/  IMAD.IADD R10, R9, 0x1, -R10 ;  /* 0x00000001090a7824 */ /* 0x000fe200078e0a0a */
[----:B------:R-:W-:Y:S01]  /*c110*/  LEA.HI R9, R6, R5, RZ, 0x2 ;  /* 0x0000000506097211 */ /* 0x000fe200078f10ff */
[----:B------:R-:W-:Y:S01]  /*c120*/  IMAD.IADD R13, R13, 0x1, -R12 ;  /* 0x000000010d0d7824 */ /* 0x000fe200078e0a0c */
[----:B------:R-:W-:-:S02]  /*c130*/  LEA.HI R6, R7, R8, RZ, 0x3 ;  /* 0x0000000807067211 */ /* 0x000fc400078f18ff */
[----:B------:R-:W-:Y:S02]  /*c140*/  LEA.HI R8, R7, R8, RZ, 0x2 ;  /* 0x0000000807087211 */ /* 0x000fe400078f10ff */
[--C-:B------:R-:W-:Y:S02]  /*c150*/  SHF.R.S32.HI R7, RZ, 0x3, R6.reuse ;  /* 0x00000003ff077819 */ /* 0x100fe40000011406 */
[----:B------:R-:W-:Y:S02]  /*c160*/  LOP3.LUT R12, R9, 0xfffffffc, RZ, 0xc0, !PT ;  /* 0xfffffffc090c7812 */ /* 0x000fe400078ec0ff */
[----:B------:R-:W-:Y:S02]  /*c170*/  SHF.R.S32.HI R6, RZ, 0x1f, R6 ;  /* 0x0000001fff067819 */ /* 0x000fe40000011406 */
[----:B------:R-:W-:Y:S02]  /*c180*/  LEA R10, R11, R10, 0x4 ;  /* 0x0000000a0b0a7211 */ /* 0x000fe400078e20ff */
[----:B------:R-:W-:Y:S01]  /*c190*/  SHF.R.S32.HI R11, RZ, 0x2, R8 ;  /* 0x00000002ff0b7819 */ /* 0x000fe20000011408 */
[----:B------:R-:W-:Y:S01]  /*c1a0*/  IMAD.IADD R9, R5, 0x1, -R12 ;  /* 0x0000000105097824 */ /* 0x000fe200078e0a0c */
[----:B------:R-:W-:-:S02]  /*c1b0*/  LEA.HI R6, R6, R7, RZ, 0x4 ;  /* 0x0000000706067211 */ /* 0x000fc400078f20ff */
[----:B------:R-:W-:Y:S01]  /*c1c0*/  IADD3 R5, R11, 0x8, RZ ;  /* 0x000000080b057810 */ /* 0x000fe20007ffe0ff */
[----:B------:R-:W-:Y:S01]  /*c1d0*/  IMAD R19, R13, 0x40, R10 ;  /* 0x000000400d137824 */ /* 0x000fe200078e020a */
[----:B------:R-:W-:Y:S01]  /*c1e0*/  LOP3.LUT R6, R6, 0x1ffffff0, RZ, 0xc0, !PT ;  /* 0x1ffffff006067812 */ /* 0x000fe200078ec0ff */
[----:B------:R-:W-:Y:S01]  /*c1f0*/  VIADD R12, R11, 0x10 ;  /* 0x000000100b0c7836 */ /* 0x000fe20000000000 */
[----:B------:R-:W-:Y:S02]  /*c200*/  LEA.HI R10, R5, R5, RZ, 0x1 ;  /* 0x00000005050a7211 */ /* 0x000fe400078f08ff */
[----:B------:R-:W-:Y:S01]  /*c210*/  LEA.HI R8, R8, R11, RZ, 0x1 ;  /* 0x0000000b08087211 */ /* 0x000fe200078f08ff */
[----:B------:R-:W-:Y:S01]  /*c220*/  IMAD.IADD R7, R7, 0x1, -R6 ;  /* 0x0000000107077824 */ /* 0x000fe200078e0a06 */
[----:B------:R-:W-:Y:S02]  /*c230*/  LEA.HI R13, R12, R12, RZ, 0x1 ;  /* 0x0000000c0c0d7211 */ /* 0x000fe400078f08ff */
[----:B------:R-:W-:Y:S01]  /*c240*/  LOP3.LUT R6, R10, 0xfffffffe, RZ, 0xc0, !PT ;  /* 0xfffffffe0a067812 */ /* 0x000fe200078ec0ff */
[----:B------:R-:W-:Y:S01]  /*c250*/  VIADD R14, R11, 0x18 ;  /* 0x000000180b0e7836 */ /* 0x000fe20000000000 */
[----:B------:R-:W-:-:S02]  /*c260*/  LOP3.LUT R8, R8, 0xfffffffe, RZ, 0xc0, !PT ;  /* 0xfffffffe08087812 */ /* 0x000fc400078ec0ff */
[----:B------:R-:W-:Y:S01]  /*c270*/  LOP3.LUT R15, R13, 0xfffffffe, RZ, 0xc0, !PT ;  /* 0xfffffffe0d0f7812 */ /* 0x000fe200078ec0ff */
[----:B------:R-:W-:Y:S01]  /*c280*/  IMAD.IADD R6, R5, 0x1, -R6 ;  /* 0x0000000105067824 */ /* 0x000fe200078e0a06 */
[--C-:B------:R-:W-:Y:S02]  /*c290*/  SHF.R.S32.HI R5, RZ, 0x1, R10.reuse ;  /* 0x00000001ff057819 */ /* 0x100fe4000001140a */
[----:B------:R-:W-:Y:S02]  /*c2a0*/  SHF.R.S32.HI R10, RZ, 0x1f, R10 ;  /* 0x0000001fff0a7819 */ /* 0x000fe4000001140a */
[----:B------:R-:W-:Y:S02]  /*c2b0*/  IADD3 R8, R11, -R8, RZ ;  /* 0x800000080b087210 */ /* 0x000fe40007ffe0ff */
[----:B------:R-:W-:Y:S02]  /*c2c0*/  IADD3 R15, R12, -R15, RZ ;  /* 0x8000000f0c0f7210 */ /* 0x000fe40007ffe0ff */
[----:B------:R-:W-:-:S02]  /*c2d0*/  SHF.R.S32.HI R11, RZ, 0x1, R13 ;  /* 0x00000001ff0b7819 */ /* 0x000fc4000001140d */
[----:B------:R-:W-:Y:S02]  /*c2e0*/  SHF.R.S32.HI R12, RZ, 0x1f, R13 ;  /* 0x0000001fff0c7819 */ /* 0x000fe4000001140d */
[----:B------:R-:W-:Y:S02]  /*c2f0*/  LEA.HI R17, R14, R14, RZ, 0x1 ;  /* 0x0000000e0e117211 */ /* 0x000fe400078f08ff */
[----:B------:R-:W-:Y:S02]  /*c300*/  LEA.HI R10, R10, R5, RZ, 0x4 ;  /* 0x000000050a0a7211 */ /* 0x000fe400078f20ff */
[----:B------:R-:W-:Y:S02]  /*c310*/  LEA.HI R12, R12, R11, RZ, 0x4 ;  /* 0x0000000b0c0c7211 */ /* 0x000fe400078f20ff */
[--C-:B------:R-:W-:Y:S02]  /*c320*/  SHF.R.S32.HI R13, RZ, 0x1, R17.reuse ;  /* 0x00000001ff0d7819 */ /* 0x100fe40000011411 */
[----:B-1----:R-:W-:-:S02]  /*c330*/  SHF.R.S32.HI R18, RZ, 0x1f, R17 ;  /* 0x0000001fff127819 */ /* 0x002fc40000011411 */
[----:B------:R-:W-:Y:S02]  /*c340*/  LOP3.LUT R10, R10, 0x1ffffff0, RZ, 0xc0, !PT ;  /* 0x1ffffff00a0a7812 */ /* 0x000fe400078ec0ff */
[----:B------:R-:W-:Y:S02]  /*c350*/  LOP3.LUT R12, R12, 0x1ffffff0, RZ, 0xc0, !PT ;  /* 0x1ffffff00c0c7812 */ /* 0x000fe400078ec0ff */
[----:B------:R-:W-:Y:S01]  /*c360*/  LEA.HI R18, R18, R13, RZ, 0x4 ;  /* 0x0000000d12127211 */ /* 0x000fe200078f20ff */
[----:B------:R-:W-:Y:S01]  /*c370*/  IMAD.IADD R5, R5, 0x1, -R10 ;  /* 0x0000000105057824 */ /* 0x000fe200078e0a0a */
[----:B------:R-:W-:Y:S02]  /*c380*/  IADD3 R12, R11, -R12, RZ ;  /* 0x8000000c0b0c7210 */ /* 0x000fe40007ffe0ff */
[----:B------:R-:W-:Y:S02]  /*c390*/  LOP3.LUT R17, R17, 0xfffffffe, RZ, 0xc0, !PT ;  /* 0xfffffffe11117812 */ /* 0x000fe400078ec0ff */
[----:B------:R-:W-:Y:S01]  /*c3a0*/  LOP3.LUT R18, R18, 0x1ffffff0, RZ, 0xc0, !PT ;  /* 0x1ffffff012127812 */ /* 0x000fe200078ec0ff */
[----:B------:R-:W-:Y:S01]  /*c3b0*/  IMAD R8, R7, 0x8, R8 ;  /* 0x0000000807087824 */ /* 0x000fe200078e0208 */
[----:B------:R-:W-:Y:S01]  /*c3c0*/  LEA R7, R5, R6, 0x3 ;  /* 0x0000000605077211 */ /* 0x000fe200078e18ff */
[----:B------:R-:W-:-:S02]  /*c3d0*/  IMAD R5, R12, 0x8, R15 ;  /* 0x000000080c057824 */ /* 0x000fc400078e020f */
[----:B------:R-:W-:Y:S02]  /*c3e0*/  IMAD.IADD R17, R14, 0x1, -R17 ;  /* 0x000000010e117824 */ /* 0x000fe400078e0a11 */
[----:B------:R-:W-:Y:S01]  /*c3f0*/  IMAD.IADD R18, R13, 0x1, -R18 ;  /* 0x000000010d127824 */ /* 0x000fe200078e0a12 */
[----:B------:R-:W-:Y:S03]  /*c400*/  STL [R1+0x84], R8 ;  /* 0x0000840801007387 */ /* 0x000fe60000100800 */
[----:B------:R-:W-:Y:S01]  /*c410*/  IMAD R6, R18, 0x8, R17 ;  /* 0x0000000812067824 */ /* 0x000fe200078e0211 */
[----:B------:R-:W-:Y:S04]  /*c420*/  STL [R1+0x80], R7 ;  /* 0x0000800701007387 */ /* 0x000fe80000100800 */
[----:B------:R3:W-:Y:S04]  /*c430*/  STL [R1+0x7c], R5 ;  /* 0x00007c0501007387 */ /* 0x0007e80000100800 */
[----:B------:R1:W-:Y:S01]  /*c440*/  STL [R1+0x78], R6 ;  /* 0x0000780601007387 */ /* 0x0003e20000100800 */
[----:B---3--:R-:W-:-:S05]  /*c450*/  LEA R5, R20, R16, 0xd ;  /* 0x0000001014057211 */ /* 0x008fca00078e68ff */
[C---:B-1----:R-:W-:Y:S02]  /*c460*/  VIADD R6, R5.reuse, 0x4000 ;  /* 0x0000400005067836 */ /* 0x042fe40000000000 */
[----:B------:R-:W-:Y:S01]  /*c470*/  VIADD R7, R5, 0x20c00 ;  /* 0x00020c0005077836 */ /* 0x000fe20000000000 */
        /* <DEDUP_REMOVED lines=11> */
[C---:B------:R-:W-:Y:S01]  /*c530*/  IADD3 R24, R12.reuse, 0x2, RZ ;  /* 0x000000020c187810 */ /* 0x040fe20007ffe0ff */
[----:B------:R2:W-:Y:S01]  /*c540*/  STL [R1+0x6c], R12 ;  /* 0x00006c0c01007387 */ /* 0x0005e20000100800 */
[----:B------:R-:W-:Y:S01]  /*c550*/  VIADD R20, R12, 0x6 ;  /* 0x000000060c147836 */ /* 0x000fe20000000000 */
[----:B------:R-:W-:Y:S01]  /*c560*/  MOV R11, 0x40000040 ;  /* 0x40000040000b7802 */ /* 0x000fe20000000f00 */
[C---:B------:R-:W-:Y:S01]  /*c570*/  VIADD R10, R5.reuse, 0x6 ;  /* 0x00000006050a7836 */ /* 0x040fe20000000000 */
[----:B------:R-:W-:Y:S01]  /*c580*/  STL [R1+0x74], R6 ;  /* 0x0000740601007387 */ /* 0x000fe20000100800 */
[----:B------:R-:W-:Y:S01]  /*c590*/  IADD3 R14, R5, 0x2, RZ ;  /* 0x00000002050e7810 */ /* 0x000fe20007ffe0ff */
[----:B------:R-:W-:-:S02]  /*c5a0*/  IMAD.MOV.U32 R15, RZ, RZ, 0x40000040 ;  /* 0x40000040ff0f7424 */ /* 0x000fc400078e00ff */
[----:B------:R3:W-:Y:S01]  /*c5b0*/  STL [R1+0x68], R5 ;  /* 0x0000680501007387 */ /* 0x0007e20000100800 */
[----:B------:R-:W-:Y:S02]  /*c5c0*/  IMAD.MOV.U32 R13, RZ, RZ, 0x40000040 ;  /* 0x40000040ff0d7424 */ /* 0x000fe400078e00ff */
[----:B--2---:R-:W-:Y:S01]  /*c5d0*/  VIADD R12, R5, 0x4 ;  /* 0x00000004050c7836 */ /* 0x004fe20000000000 */
[----:B------:R2:W-:Y:S04]  /*c5e0*/  STL.64 [R1+0x60], R24 ;  /* 0x0000601801007387 */ /* 0x0005e80000100a00 */
[----:B------:R2:W-:Y:S04]  /*c5f0*/  STL.64 [R1+0x58], R22 ;  /* 0x0000581601007387 */ /* 0x0005e80000100a00 */
[----:B------:R2:W-:Y:S04]  /*c600*/  STL.64 [R1+0x50], R20 ;  /* 0x0000501401007387 */ /* 0x0005e80000100a00 */
[----:B------:R2:W-:Y:S04]  /*c610*/  STL.64 [R1+0x38], R10 ;  /* 0x0000380a01007387 */ /* 0x0005e80000100a00 */
[----:B------:R2:W-:Y:S04]  /*c620*/  STL.64 [R1+0x48], R14 ;  /* 0x0000480e01007387 */ /* 0x0005e80000100a00 */
[----:B------:R2:W-:Y:S01]  /*c630*/  STL.64 [R1+0x40], R12 ;  /* 0x0000400c01007387 */ /* 0x0005e20000100a00 */
[C---:B---3--:R-:W-:Y:S01]  /*c640*/  IADD3 R5, R9.reuse, 0x4, RZ ;  /* 0x0000000409057810 */ /* 0x048fe20007ffe0ff */
[C---:B------:R-:W-:Y:S01]  /*c650*/  VIADD R7, R9.reuse, 0x8 ;  /* 0x0000000809077836 */ /* 0x040fe20000000000 */
[C---:B------:R-:W-:Y:S01]  /*c660*/  IADD3 R5, R9.reuse, 0x10, RZ ;  /* 0x0000001009057810 */ /* 0x040fe20007ffe0ff */
[C---:B------:R-:W-:Y:S01]  /*c670*/  VIADD R6, R9.reuse, 0xc ;  /* 0x0000000c09067836 */ /* 0x040fe20000000000 */
[C---:B------:R-:W-:Y:S01]  /*c680*/  IADD3 R5, R9.reuse, 0x1c, RZ ;  /* 0x0000001c09057810 */ /* 0x040fe20007ffe0ff */
[----:B------:R-:W-:Y:S01]  /*c690*/  VIADD R7, R9, 0x14 ;  /* 0x0000001409077836 */ /* 0x000fe20000000000 */
[----:B------:R-:W-:Y:S01]  /*c6a0*/  IADD3 R7, -R19, UR4, RZ ;  /* 0x0000000413077c10 */ /* 0x000fe2000fffe1ff */
[----:B------:R-:W-:-:S02]  /*c6b0*/  VIADD R6, R9, 0x18 ;  /* 0x0000001809067836 */ /* 0x000fc40000000000 */
[----:B-1----:R-:W-:-:S07]  /*c6c0*/  IMAD R8, R8, -0x80, -R19 ;  /* 0xffffff8008087824 */ /* 0x002fce00078e0a13 */
.L_x_2116:
[----:B------:R-:W-:-:S05]  /*c6d0*/  IMAD.U32 R5, RZ, RZ, UR36 ;  /* 0x00000024ff057e24 */ /* 0x000fca000f8e00ff */
[----:B------:R-:W-:-:S04]  /*c6e0*/  LOP3.LUT R5, R5, 0x1, RZ, 0xfc, !PT ;  /* 0x0000000105057812 */ /* 0x000fc800078efcff */
[----:B------:R-:W-:-:S13]  /*c6f0*/  ISETP.NE.AND P6, PT, R5, 0x3, PT ;  /* 0x000000030500780c */ /* 0x000fda0003fc5270 */
[----:B------:R-:W-:Y:S05]  /*c700*/  @!P6 BRA `(.L_x_2106) ;  /* 0x000000000004e947 */ /* 0x000fea0003800000 */
[----:B------:R-:W-:Y:S01]  /*c710*/  BPT.TRAP 0x1 ;  /* 0x000000040000795c */ /* 0x000fe20000300000 */
.L_x_2106:
[----:B------:R-:W-:Y:S01]  /*c720*/  IMAD R6, R0, 0x8, R16 ;  /* 0x0000000800067824 */ /* 0x000fe200078e0210 */
[----:B--2---:R-:W-:-:S04]  /*c730*/  SHF.L.U32 R23, R4, 0x1f, RZ ;  /* 0x0000001f04177819 */ /* 0x004fc800000006ff */
[----:B------:R1:W2:Y:S01]  /*c740*/  SYNCS.PHASECHK.TRANS64.TRYWAIT P0, [R6+URZ+0x30c10], R23 ;  /* 0x030c1017060075a7 */ /* 0x0002a2000800017f */
[----:B------:R-:W-:Y:S05]  /*c750*/  @!P6 BRA `(.L_x_2107) ;  /* 0x000000000004e947 */ /* 0x000fea0003800000 */
[----:B------:R-:W-:Y:S01]  /*c760*/  BPT.TRAP 0x1 ;  /* 0x000000040000795c */ /* 0x000fe20000300000 */
.L_x_2107:
[----:B------:R-:W-:-:S04]  /*c770*/  IADD3 R5, R16, 0x10000, RZ ;  /* 0x0001000010057810 */ /* 0x000fc80007ffe0ff */
[----:B------:R-:W-:-:S04]  /*c780*/  SHF.R.U32.HI R5, RZ, 0x4, R5 ;  /* 0x00000004ff057819 */ /* 0x000fc80000011605 */
[----:B------:R-:W-:-:S04]  /*c790*/  LOP3.LUT R5, R5, 0x3fff, RZ, 0xc0, !PT ;  /* 0x00003fff05057812 */ /* 0x000fc800078ec0ff */
[----:B------:R-:W-:Y:S01]  /*c7a0*/  LOP3.LUT R11, R5, 0x10000, RZ, 0xfc, !PT ;  /* 0x00010000050b7812 */ /* 0x000fe200078efcff */
[----:B--2---:R-:W-:Y:S06]  /*c7b0*/  @P0 BRA `(.L_x_2108) ;  /* 0x0000000000080947 */ /* 0x004fec0003800000 */
[----:B------:R-:W2:Y:S02]  /*c7c0*/  SYNCS.PHASECHK.TRANS64.TRYWAIT P0, [R6+URZ+0x30c10], R23 ;  /* 0x030c1017060075a7 */ /* 0x000ea4000800017f */
[----:B--2---:R-:W-:Y:S05]  /*c7d0*/  @!P0 BRA `(.L_x_2109) ;  /* 0x0000009400088947 */ /* 0x004fea0003800000 */
.L_x_2108:
        /* <DEDUP_REMOVED lines=63> */
.L_x_2110:
[----:B------:R1:W1:Y:S01]  /*cbd0*/  SYNCS.PHASECHK.TRANS64.TRYWAIT P0, [R6+URZ+0x30c30], R23 ;  /* 0x030c3017060075a7 */ /* 0x000262000800017f */
[----:B------:R-:W-:Y:S05]  /*cbe0*/  @!P6 BRA `(.L_x_2111) ;  /* 0x000000000004e947 */ /* 0x000fea0003800000 */
[----:B------:R-:W-:Y:S01]  /*cbf0*/  BPT.TRAP 0x1 ;  /* 0x000000040000795c */ /* 0x000fe20000300000 */
.L_x_2111:
[----:B-1----:R-:W-:Y:S05]  /*cc00*/  @P0 BRA `(.L_x_2112) ;  /* 0x0000000000080947 */ /* 0x002fea0003800000 */
[----:B------:R-:W1:Y:S02]  /*cc10*/  SYNCS.PHASECHK.TRANS64.TRYWAIT P0, [R6+URZ+0x30c30], R23 ;  /* 0x030c3017060075a7 */ /* 0x000e64000800017f */
[----:B-1----:R-:W-:Y:S05]  /*cc20*/  @!P0 BRA `(.L_x_2113) ;  /* 0x0000009000088947 */ /* 0x002fea0003800000 */
.L_x_2112:
        /* <DEDUP_REMOVED lines=139> */
[----:B------:R1:W-:Y:S01]  /*d4e0*/  MUFU.TANH R6, R126 ;  /* 0x0000007e00067308 */ /* 0x0003e20000002400 */
[----:B--2---:R-:W-:Y:S01]  /*d4f0*/  IADD3 R2, -R2, 0x8, RZ ;  /* 0x0000000802027810 */ /* 0x004fe20007ffe1ff */
[----:B------:R-:W1:Y:S01]  /*d500*/  LDC.64 R94, c[0x0][0x748] ;  /* 0x0001d200ff5e7b82 */ /* 0x000e620000000a00 */
        /* <DEDUP_REMOVED lines=11> */
[----:B------:R-:W-:Y:S01]  /*d5c0*/  IMAD.IADD R96, R7, 0x1, R96 ;  /* 0x0000000107607824 */ /* 0x000fe200078e0260 */
[----:B------:R-:W-:-:S03]  /*d5d0*/  UIADD3 UR6, UR6, 0x6, URZ ;  /* 0x0000000606067890 */ /* 0x000fc6000fffe03f */
[----:B------:R-:W4:Y:S01]  /*d5e0*/  MUFU.TANH R90, R90 ;  /* 0x0000005a005a7308 */ /* 0x000f220000002400 */
        /* <DEDUP_REMOVED lines=120> */
[----:B------:R-:W-:-:S02]  /*dd70*/  ISETP.GE.AND P5, PT, R128, 0x20, PT ;  /* 0x000000208000780c */ /* 0x000fc40003fa6270 */
[----:B------:R-:W-:Y:S01]  /*dd80*/  LEA R136, R0, R136, 0xa ;  /* 0x0000008800887211 */ /* 0x000fe200078e50ff */
[----:B------:R-:W-:Y:S01]  /*dd90*/  VIADD R223, R9, 0x4 ;  /* 0x0000000409df7836 */ /* 0x000fe20000000000 */
[----:B------:R-:W-:Y:S01]  /*dda0*/  ISETP.GE.AND P4, PT, R128, 0x21, PT ;  /* 0x000000218000780c */ /* 0x000fe20003f86270 */
[----:B------:R-:W-:Y:S01]  /*ddb0*/  FMUL.FTZ R138, R129, UR9 ;  /* 0x00000009818a7c20 */ /* 0x000fe20008410000 */
[----:B----4-:R-:W-:Y:S01]  /*ddc0*/  FSEL R103, R90, -INF , !P0 ;  /* 0xff8000005a677808 */ /* 0x010fe20004000000 */
[----:B------:R4:W-:Y:S01]  /*ddd0*/  MUFU.TANH R146, R119 ;  /* 0x0000007700927308 */ /* 0x0009e20000002400 */
[----:B-1----:R-:W-:Y:S01]  /*dde0*/  FSEL R109, R91, -INF , !P1 ;  /* 0xff8000005b6d7808 */ /* 0x002fe20004800000 */
[----:B------:R-:W1:Y:S01]  /*ddf0*/  SHFL.IDX PT, R226, R224, R9, 0x1f ;  /* 0x00001f09e0e27589 */ /* 0x000e6200000e0000 */
[C---:B------:R-:W-:Y:S01]  /*de00*/  ISETP.GE.AND P0, PT, R128.reuse, 0x28, PT ;  /* 0x000000288000780c */ /* 0x040fe20003f06270 */
[----:B------:R-:W-:Y:S01]  /*de10*/  VIADD R231, R9, 0x8 ;  /* 0x0000000809e77836 */ /* 0x000fe20000000000 */
[----:B------:R-:W-:Y:S01]  /*de20*/  ISETP.GE.AND P1, PT, R128, 0x29, PT ;  /* 0x000000298000780c */ /* 0x000fe20003f26270 */
[----:B------:R-:W-:Y:S01]  /*de30*/  ULDC UR4, c[0x0][0x744] ;  /* 0x0001d10000047ab9 */ /* 0x000fe20000000800 */
        /* <DEDUP_REMOVED lines=34> */
[----:B----4-:R-:W-:Y:S02]  /*e060*/  FSEL R119, R160, -INF , !P1 ;  /* 0xff800000a0777808 */ /* 0x010fe40004800000 */
        /* <DEDUP_REMOVED lines=8> */
[----:B------:R-:W4:Y:S01]  /*e0f0*/  MUFU.TANH R147, R118 ;  /* 0x0000007600937308 */ /* 0x000f220000002400 */
        /* <DEDUP_REMOVED lines=20> */
[----:B---3--:R-:W-:Y:S02]  /*e240*/  FSEL R111, R155, -INF , !P5 ;  /* 0xff8000009b6f7808 */ /* 0x008fe40006800000 */
        /* <DEDUP_REMOVED lines=16> */
[----:B----4-:R-:W-:-:S02]  /*e350*/  FSEL R98, R147, -INF , !P2 ;  /* 0xff80000093627808 */ /* 0x010fc40005000000 */
        /* <DEDUP_REMOVED lines=21> */
[C---:B------:R-:W-:Y:S02]  /*e4b0*/  ISETP.GT.OR P2, PT, R221.reuse, 0x68, !P2 ;  /* 0x00000068dd00780c */ /* 0x040fe40005744670 */
[C---:B------:R-:W-:Y:S02]  /*e4c0*/  ISETP.GT.OR P0, PT, R221.reuse, 0x69, !P0 ;  /* 0x00000069dd00780c */ /* 0x040fe40004704670 */
[----:B------:R-:W-:Y:S02]  /*e4d0*/  ISETP.GT.OR P1, PT, R221, 0x70, !P1 ;  /* 0x00000070dd00780c */ /* 0x000fe40004f24670 */
[----:B------:R-:W-:-:S02]  /*e4e0*/  R2UR UR8, R136 ;  /* 0x00000000880872ca */ /* 0x000fc400000e0000 */
[----:B------:R-:W-:Y:S02]  /*e4f0*/  FSEL R129, R6, -INF , !P2 ;  /* 0xff80000006817808 */ /* 0x000fe40005000000 */
[----:B--2---:R-:W-:Y:S02]  /*e500*/  FSEL R139, R5, -INF , !P0 ;  /* 0xff800000058b7808 */ /* 0x004fe40004000000 */
[----:B----4-:R-:W-:Y:S02]  /*e510*/  FSEL R136, R2, -INF , !P1 ;  /* 0xff80000002887808 */ /* 0x010fe40004800000 */
[C---:B------:R-:W-:Y:S02]  /*e520*/  ISETP.GE.AND P2, PT, R128.reuse, 0x71, PT ;  /* 0x000000718000780c */ /* 0x040fe40003f46270 */
[C---:B------:R-:W-:Y:S02]  /*e530*/  ISETP.GE.AND P0, PT, R128.reuse, 0x78, PT ;  /* 0x000000788000780c */ /* 0x040fe40003f06270 */
[----:B------:R-:W-:-:S02]  /*e540*/  ISETP.GE.AND P1, PT, R128, 0x79, PT ;  /* 0x000000798000780c */ /* 0x000fc40003f26270 */
[----:B------:R1:W-:Y:S02]  /*e550*/  MUFU.TANH R128, R212 ;  /* 0x000000d400807308 */ /* 0x0003e40000002400 */
[----:B-1----:R-:W1:Y:S01]  /*e560*/  SHFL.IDX PT, R212, R224, R223, 0x1f ;  /* 0x00001fdfe0d47589 */ /* 0x002e6200000e0000 */
[C---:B------:R-:W-:Y:S02]  /*e570*/  ISETP.GT.OR P3, PT, R218.reuse, 0x71, !P3 ;  /* 0x00000071da00780c */ /* 0x040fe40005f64670 */
[C---:B------:R-:W-:Y:S02]  /*e580*/  ISETP.GT.OR P5, PT, R218.reuse, 0x78, !P5 ;  /* 0x00000078da00780c */ /* 0x040fe40006fa4670 */
[----:B------:R-:W-:Y:S02]  /*e590*/  ISETP.GT.OR P4, PT, R218, 0x79, !P4 ;  /* 0x00000079da00780c */ /* 0x000fe40006784670 */
[----:B------:R-:W2:Y:S01]  /*e5a0*/  SHFL.IDX PT, R218, R17, R9, 0x1f ;  /* 0x00001f0911da7589 */ /* 0x000ea200000e0000 */
[----:B------:R-:W-:Y:S01]  /*e5b0*/  IADD3 R232, R9, 0xc, RZ ;  /* 0x0000000c09e87810 */ /* 0x000fe20007ffe0ff */
[----:B------:R-:W-:-:S02]  /*e5c0*/  WARPGROUP.DEPBAR.LE gsb0, 0x0 ;  /* 0x00008000000079c5 */ /* 0x000fc40000010000 */
        /* <DEDUP_REMOVED lines=13> */
[----:B------:R-:W-:-:S02]  /*e6a0*/  VIADD R221, R9, 0x14 ;  /* 0x0000001409dd7836 */ /* 0x000fc40000000000 */
[----:B------:R-:W-:Y:S02]  /*e6b0*/  FFMA.FTZ R26, R214, UR4, -R218 ;  /* 0x00000004d61a7c23 */ /* 0x000fe400080108da */
[----:B------:R2:W4:Y:S01]  /*e6c0*/  MUFU.EX2 R214, R216 ;  /* 0x000000d800d67308 */ /* 0x0005220000000800 */
[----:B------:R-:W4:Y:S01]  /*e6d0*/  SHFL.IDX PT, R231, R17, R231, 0x1f ;  /* 0x00001fe711e77589 */ /* 0x000f2200000e0000 */
[--C-:B---3--:R-:W-:Y:S01]  /*e6e0*/  FADD.FTZ R218, R30, -R24.reuse ;  /* 0x800000181eda7221 */ /* 0x108fe20000010000 */
[----:B--2---:R-:W-:Y:S02]  /*e6f0*/  FADD.FTZ R216, R28, -R24 ;  /* 0x800000181cd87221 */ /* 0x004fe40000010000 */
[----:B------:R-:W2:Y:S04]  /*e700*/  SHFL.IDX PT, R28, R224, R27, 0x1f ;  /* 0x00001f1be01c7589 */ /* 0x000ea800000e0000 */
[----:B------:R1:W-:Y:S04]  /*e710*/  SHFL.IDX PT, R27, R224, R221, 0x1f ;  /* 0x00001fdde01b7589 */ /* 0x0003e800000e0000 */
[----:B------:R3:W2:Y:S01]  /*e720*/  SHFL.IDX PT, R30, R17, R232, 0x1f ;  /* 0x00001fe8111e7589 */ /* 0x0006a200000e0000 */
[--C-:B-1----:R-:W-:Y:S01]  /*e730*/  FADD.FTZ R221, R29, -R223.reuse ;  /* 0x800000df1ddd7221 */ /* 0x102fe20000010000 */
[----:B------:R-:W-:Y:S01]  /*e740*/  IADD3 R29, R9, 0x18, RZ ;  /* 0x00000018091d7810 */ /* 0x000fe20007ffe0ff */
[----:B------:R-:W-:Y:S01]  /*e750*/  FADD.FTZ R223, R31, -R223 ;  /* 0x800000df1fdf7221 */ /* 0x000fe20000010000 */
[----:B------:R-:W-:-:S04]  /*e760*/  VIADD R31, R9, 0x10 ;  /* 0x00000010091f7836 */ /* 0x000fc80000000000 */
        /* <DEDUP_REMOVED lines=10> */
[----:B------:R-:W-:Y:S01]  /*e810*/  IADD3 R32, R9, 0x14, RZ ;  /* 0x0000001409207810 */ /* 0x000fe20007ffe0ff */
        /* <DEDUP_REMOVED lines=12> */
[----:B------:R-:W-:Y:S02]  /*e8e0*/  VIADD R229, R9, 0x1c ;  /* 0x0000001c09e57836 */ /* 0x000fe40000000000 */
[--C-:B------:R-:W-:Y:S02]  /*e8f0*/  FADD.FTZ R225, R33, -R27.reuse ;  /* 0x8000001b21e17221 */ /* 0x100fe40000010000 */
[----:B------:R-:W2:Y:S04]  /*e900*/  SHFL.IDX PT, R33, R17, R34, 0x1f ;  /* 0x00001f2211217589 */ /* 0x000ea800000e0000 */
[----:B------:R-:W3:Y:S01]  /*e910*/  SHFL.IDX PT, R34, R17, R229, 0x1f ;  /* 0x00001fe511227589 */ /* 0x000ee200000e0000 */
[----:B------:R-:W-:Y:S01]  /*e920*/  FMUL.FTZ R226, R24, R226 ;  /* 0x000000e218e27220 */ /* 0x000fe20000410000 */
[--C-:B-1----:R-:W-:Y:S01]  /*e930*/  FFMA.FTZ R211, R211, UR4, -R32.reuse ;  /* 0x00000004d3d37c23 */ /* 0x102fe20008010820 */
[----:B------:R-:W-:Y:S01]  /*e940*/  FFMA.FTZ R32, R210, UR4, -R32 ;  /* 0x00000004d2207c23 */ /* 0x000fe20008010820 */
[----:B------:R-:W-:Y:S01]  /*e950*/  FFMA.FTZ R210, -R19, R19, 1 ;  /* 0x3f80000013d27423 */ /* 0x000fe20000010113 */
[----:B------:R-:W1:Y:S01]  /*e960*/  MUFU.EX2 R219, R219 ;  /* 0x000000db00db7308 */ /* 0x000e620000000800 */
[----:B------:R-:W-:-:S02]  /*e970*/  FADD.FTZ R228, R35, -R27 ;  /* 0x8000001b23e47221 */ /* 0x000fc40000010000 */
[----:B------:R-:W-:Y:S01]  /*e980*/  FMUL.FTZ R210, R210, R226 ;  /* 0x000000e2d2d27220 */ /* 0x000fe20000410000 */
[----:B------:R-:W4:Y:S01]  /*e990*/  SHFL.IDX PT, R35, R15, R9, 0x1f ;  /* 0x00001f090f237589 */ /* 0x000f2200000e0000 */
[----:B------:R-:W-:-:S03]  /*e9a0*/  IADD3 R226, R9, 0x4, RZ ;  /* 0x0000000409e27810 */ /* 0x000fc60007ffe0ff */
[----:B------:R2:W-:Y:S01]  /*e9b0*/  MUFU.EX2 R18, R31 ;  /* 0x0000001f00127308 */ /* 0x0005e20000000800 */
[----:B------:R-:W-:-:S07]  /*e9c0*/  VIADD R36, R9, 0xc ;  /* 0x0000000c09247836 */ /* 0x000fce0000000000 */
[----:B------:R3:W-:Y:S01]  /*e9d0*/  MUFU.EX2 R19, R32 ;  /* 0x0000002000137308 */ /* 0x0007e20000000800 */
[--C-:B--2---:R-:W-:Y:S01]  /*e9e0*/  FFMA.FTZ R31, R208, UR4, -R33.reuse ;  /* 0x00000004d01f7c23 */ /* 0x104fe20008010821 */
[----:B---3--:R-:W-:Y:S01]  /*e9f0*/  FFMA.FTZ R32, R209, UR4, -R33 ;  /* 0x00000004d1207c23 */ /* 0x008fe20008010821 */
[----:B------:R-:W-:Y:S02]  /*ea00*/  FFMA.FTZ R33, R206, UR4, -R34 ;  /* 0x00000004ce217c23 */ /* 0x000fe40008010822 */
[----:B------:R-:W2:Y:S03]  /*ea10*/  SHFL.IDX PT, R206, R15, R226, 0x1f ;  /* 0x00001fe20fce7589 */ /* 0x000ea600000e0000 */
[----:B------:R3:W-:Y:S01]  /*ea20*/  MUFU.EX2 R27, R231 ;  /* 0x000000e7001b7308 */ /* 0x0007e20000000800 */
[----:B------:R-:W-:Y:S01]  /*ea30*/  FFMA.FTZ R208, -R230, R230, 1 ;  /* 0x3f800000e6d07423 */ /* 0x000fe200000101e6 */
[----:B-1----:R-:W-:Y:S01]  /*ea40*/  FMUL.FTZ R227, R219, R227 ;  /* 0x000000e3dbe37220 */ /* 0x002fe20000410000 */
[----:B---3--:R-:W-:-:S02]  /*ea50*/  FADD.FTZ R231, R37, -R232 ;  /* 0x800000e825e77221 */ /* 0x008fc40000010000 */
[----:B------:R1:W3:Y:S01]  /*ea60*/  SHFL.IDX PT, R37, R15, R36, 0x1f ;  /* 0x00001f240f257589 */ /* 0x0002e200000e0000 */
[----:B------:R-:W-:Y:S01]  /*ea70*/  FMUL.FTZ R208, R208, R227 ;  /* 0x000000e3d0d07220 */ /* 0x000fe20000410000 */
[C---:B------:R-:W-:Y:S01]  /*ea80*/  VIADD R215, R9.reuse, 0x8 ;  /* 0x0000000809d77836 */ /* 0x040fe20000000000 */
[C---:B------:R-:W-:Y:S01]  /*ea90*/  IADD3 R227, R9.reuse, 0x10, RZ ;  /* 0x0000001009e37810 */ /* 0x040fe20007ffe0ff */
[--C-:B----4-:R-:W-:Y:S01]  /*eaa0*/  FFMA.FTZ R204, R204, UR4, -R35.reuse ;  /* 0x00000004cccc7c23 */ /* 0x110fe20008010823 */
[----:B------:R-:W-:Y:S02]  /*eab0*/  VIADD R230, R9, 0x18 ;  /* 0x0000001809e67836 */ /* 0x000fe40000000000 */
[----:B------:R-:W4:Y:S01]  /*eac0*/  SHFL.IDX PT, R209, R15, R215, 0x1f ;  /* 0x00001fd70fd17589 */ /* 0x000f2200000e0000 */
[----:B-1----:R-:W-:-:S03]  /*ead0*/  FFMA.FTZ R36, R205, UR4, -R35 ;  /* 0x00000004cd247c23 */ /* 0x002fc60008010823 */
[----:B------:R-:W1:Y:S01]  /*eae0*/  SHFL.IDX PT, R205, R15, R227, 0x1f ;  /* 0x00001fe30fcd7589 */ /* 0x000e6200000e0000 */
[----:B------:R2:W-:Y:S01]  /*eaf0*/  MUFU.EX2 R35, R204 ;  /* 0x000000cc00237308 */ /* 0x0005e20000000800 */
[----:B------:R-:W-:Y:S02]  /*eb00*/  FADD.FTZ R232, R39, -R232 ;  /* 0x800000e827e87221 */ /* 0x000fe40000010000 */
[----:B------:R-:W-:Y:S01]  /*eb10*/  SHFL.IDX PT, R39, R15, R230, 0x1f ;  /* 0x00001fe60f277589 */ /* 0x000fe200000e0000 */
[--C-:B--2---:R-:W-:Y:S01]  /*eb20*/  FFMA.FTZ R204, R122, UR4, -R206.reuse ;  /* 0x000000047acc7c23 */ /* 0x104fe200080108ce */
[----:B------:R-:W-:Y:S02]  /*eb30*/  FFMA.FTZ R206, R124, UR4, -R206 ;  /* 0x000000047cce7c23 */ /* 0x000fe400080108ce */
[----:B------:R-:W2:Y:S01]  /*eb40*/  SHFL.IDX PT, R122, R15, R229, 0x1f ;  /* 0x00001fe50f7a7589 */ /* 0x000ea200000e0000 */
        /* <DEDUP_REMOVED lines=8> */
[----:B-1----:R-:W-:-:S02]  /*ebd0*/  VIADD R211, R9, 0x14 ;  /* 0x0000001409d37836 */ /* 0x002fc40000000000 */
[----:B------:R-:W-:Y:S01]  /*ebe0*/  FFMA.FTZ R125, R125, UR4, -R209 ;  /* 0x000000047d7d7c23 */ /* 0x000fe200080108d1 */
[--C-:B------:R-:W-:Y:S02]  /*ebf0*/  FFMA.FTZ R123, R103, UR4, -R205.reuse ;  /* 0x00000004677b7c23 */ /* 0x100fe400080108cd */
[----:B------:R1:W-:Y:S01]  /*ec00*/  SHFL.IDX PT, R38, R15, R211, 0x1f ;  /* 0x00001fd30f267589 */ /* 0x0003e200000e0000 */
[----:B------:R-:W-:Y:S01]  /*ec10*/  IADD3 R209, R9, 0xc, RZ ;  /* 0x0000000c09d17810 */ /* 0x000fe20007ffe0ff */
[----:B------:R-:W-:Y:S01]  /*ec20*/  FFMA.FTZ R114, R114, UR4, -R205 ;  /* 0x0000000472727c23 */ /* 0x000fe200080108cd */
[----:B--2---:R-:W-:Y:S01]  /*ec30*/  FFMA.FTZ R205, R95, UR4, -R122 ;  /* 0x000000045fcd7c23 */ /* 0x004fe2000801087a */
[--C-:B------:R-:W-:Y:S01]  /*ec40*/  FFMA.FTZ R112, R112, UR4, -R39.reuse ;  /* 0x0000000470707c23 */ /* 0x100fe20008010827 */
[----:B-1----:R1:W-:Y:S01]  /*ec50*/  MUFU.EX2 R15, R204 ;  /* 0x000000cc000f7308 */ /* 0x0023e20000000800 */
        /* <DEDUP_REMOVED lines=39> */
[----:B------:R-:W-:-:S06]  /*eed0*/  VIADD R233, R9, 0xc ;  /* 0x0000000c09e97836 */ /* 0x000fcc0000000000 */
        /* <DEDUP_REMOVED lines=40> */
[----:B------:R-:W4:Y:S01]  /*f160*/  MUFU.EX2 R32, R32 ;  /* 0x0000002000207308 */ /* 0x000f220000000800 */
[----:B------:R-:W-:Y:S01]  /*f170*/  FFMA.FTZ R20, -R20, R20, 1 ;  /* 0x3f80000014147423 */ /* 0x000fe20000010114 */
[----:B------:R-:W-:Y:S01]  /*f180*/  FMUL.FTZ R224, R18, R224 ;  /* 0x000000e012e07220 */ /* 0x000fe20000410000 */
[----:B------:R-:W-:Y:S01]  /*f190*/  FMUL.FTZ R225, R17, R225 ;  /* 0x000000e111e17220 */ /* 0x000fe20000410000 */
[----:B------:R-:W-:Y:S01]  /*f1a0*/  FFMA.FTZ R21, -R21, R21, 1 ;  /* 0x3f80000015157423 */ /* 0x000fe20000010115 */
[C---:B------:R-:W-:Y:S01]  /*f1b0*/  VIADD R235, R9.reuse, 0x10 ;  /* 0x0000001009eb7836 */ /* 0x040fe20000000000 */
[----:B------:R-:W-:Y:S01]  /*f1c0*/  IADD3 R234, R9, 0x14, RZ ;  /* 0x0000001409ea7810 */ /* 0x000fe20007ffe0ff */
[----:B---3--:R-:W-:Y:S01]  /*f1d0*/  FFMA.FTZ R11, -R170, R170, 1 ;  /* 0x3f800000aa0b7423 */ /* 0x008fe200000101aa */
[----:B------:R-:W3:Y:S01]  /*f1e0*/  MUFU.EX2 R30, R30 ;  /* 0x0000001e001e7308 */ /* 0x000ee20000000800 */
[----:B-1----:R-:W-:Y:S01]  /*f1f0*/  FADD.FTZ R40, R40, -R218 ;  /* 0x800000da28287221 */ /* 0x002fe20000010000 */
[----:B------:R-:W-:-:S03]  /*f200*/  FMUL.FTZ R22, R20, R22 ;  /* 0x0000001614167220 */ /* 0x000fc60000410000 */
[----:B------:R-:W-:Y:S01]  /*f210*/  FMUL.FTZ R40, R35, R40 ;  /* 0x0000002823287220 */ /* 0x000fe20000410000 */
[--C-:B--2---:R-:W-:Y:S01]  /*f220*/  FADD.FTZ R41, R41, -R221.reuse ;  /* 0x800000dd29297221 */ /* 0x104fe20000010000 */
[----:B------:R-:W-:Y:S01]  /*f230*/  FMUL.FTZ R20, R211, R224 ;  /* 0x000000e0d3147220 */ /* 0x000fe20000410000 */
[----:B------:R-:W-:Y:S01]  /*f240*/  FMUL.FTZ R21, R21, R225 ;  /* 0x000000e115157220 */ /* 0x000fe20000410000 */
[----:B------:R-:W1:Y:S01]  /*f250*/  SHFL.IDX PT, R224, R14, R235, 0x1f ;  /* 0x00001feb0ee07589 */ /* 0x000e6200000e0000 */
[----:B------:R-:W-:Y:S01]  /*f260*/  FADD.FTZ R43, R43, -R221 ;  /* 0x800000dd2b2b7221 */ /* 0x000fe20000010000 */
[----:B------:R-:W-:Y:S01]  /*f270*/  FMUL.FTZ R11, R11, R40 ;  /* 0x000000280b0b7220 */ /* 0x000fe20000410000 */
[--C-:B------:R-:W-:Y:S01]  /*f280*/  FFMA.FTZ R105, R105, UR4, -R97.reuse ;  /* 0x0000000469697c23 */ /* 0x100fe20008010861 */
[----:B------:R-:W2:Y:S01]  /*f290*/  SHFL.IDX PT, R225, R14, R234, 0x1f ;  /* 0x00001fea0ee17589 */ /* 0x000ea200000e0000 */
[----:B------:R-:W-:Y:S01]  /*f2a0*/  FFMA.FTZ R104, R104, UR4, -R97 ;  /* 0x0000000468687c23 */ /* 0x000fe20008010861 */
[----:B------:R-:W-:Y:S01]  /*f2b0*/  FFMA.FTZ R40, -R169, R169, 1 ;  /* 0x3f800000a9287423 */ /* 0x000fe200000101a9 */
[----:B------:R-:W-:Y:S01]  /*f2c0*/  FMUL.FTZ R221, R15, R41 ;  /* 0x000000290fdd7220 */ /* 0x000fe20000410000 */
[----:B------:R3:W-:Y:S01]  /*f2d0*/  MUFU.EX2 R97, R109 ;  /* 0x0000006d00617308 */ /* 0x0007e20000000800 */
[--C-:B------:R-:W-:Y:S01]  /*f2e0*/  FADD.FTZ R44, R44, -R222.reuse ;  /* 0x800000de2c2c7221 */ /* 0x100fe20000010000 */
[----:B------:R-:W-:Y:S01]  /*f2f0*/  FADD.FTZ R46, R46, -R222 ;  /* 0x800000de2e2e7221 */ /* 0x000fe20000010000 */
[----:B------:R-:W-:Y:S01]  /*f300*/  FMUL.FTZ R222, R37, R43 ;  /* 0x0000002b25de7220 */ /* 0x000fe20000410000 */
[----:B------:R-:W-:Y:S01]  /*f310*/  FMUL.FTZ R43, R40, R221 ;  /* 0x000000dd282b7220 */ /* 0x000fe20000410000 */
[----:B------:R-:W-:Y:S01]  /*f320*/  FFMA.FTZ R40, -R23, R23, 1 ;  /* 0x3f80000017287423 */ /* 0x000fe20000010117 */
[----:B---3--:R4:W-:Y:S01]  /*f330*/  SHFL.IDX PT, R109, R12, R227, 0x1f ;  /* 0x00001fe30c6d7589 */ /* 0x0089e200000e0000 */
[----:B------:R-:W-:Y:S01]  /*f340*/  FFMA.FTZ R23, -R88, R88, 1 ;  /* 0x3f80000058177423 */ /* 0x000fe20000010158 */
[----:B------:R-:W-:Y:S01]  /*f350*/  FMUL.FTZ R46, R39, R46 ;  /* 0x0000002e272e7220 */ /* 0x000fe20000410000 */
[----:B------:R3:W2:Y:S01]  /*f360*/  MUFU.EX2 R10, R121 ;  /* 0x00000079000a7308 */ /* 0x0006a20000000800 */
[----:B----4-:R-:W-:-:S02]  /*f370*/  FMUL.FTZ R227, R32, R220 ;  /* 0x000000dc20e37220 */ /* 0x010fc40000410000 */
[----:B------:R-:W4:Y:S01]  /*f380*/  SHFL.IDX PT, R220, R14, R229, 0x1f ;  /* 0x00001fe50edc7589 */ /* 0x000f2200000e0000 */
[----:B------:R-:W-:Y:S01]  /*f390*/  FMUL.FTZ R23, R23, R46 ;  /* 0x0000002e17177220 */ /* 0x000fe20000410000 */
[----:B------:R-:W-:Y:S01]  /*f3a0*/  FMUL.FTZ R223, R30, R223 ;  /* 0x000000df1edf7220 */ /* 0x000fe20000410000 */
[----:B------:R-:W-:Y:S02]  /*f3b0*/  FFMA.FTZ R46, -R92, R92, 1 ;  /* 0x3f8000005c2e7423 */ /* 0x000fe4000001015c */
[----:B------:R-:W4:Y:S01]  /*f3c0*/  MUFU.EX2 R36, R36 ;  /* 0x0000002400247308 */ /* 0x000f220000000800 */
[----:B------:R-:W4:Y:S01]  /*f3d0*/  SHFL.IDX PT, R92, R217, R233, 0x1f ;  /* 0x00001fe9d95c7589 */ /* 0x000f2200000e0000 */
[----:B------:R-:W-:-:S03]  /*f3e0*/  FMUL.FTZ R209, R209, R223 ;  /* 0x000000dfd1d17220 */ /* 0x000fc60000410000 */
[----:B------:R-:W4:Y:S01]  /*f3f0*/  SHFL.IDX PT, R223, R14, R230, 0x1f ;  /* 0x00001fe60edf7589 */ /* 0x000f2200000e0000 */
[----:B------:R-:W-:-:S03]  /*f400*/  FMUL.FTZ R45, R94, R45 ;  /* 0x0000002d5e2d7220 */ /* 0x000fc60000410000 */
[----:B---3--:R3:W-:Y:S01]  /*f410*/  SHFL.IDX PT, R121, R12, R226, 0x1f ;  /* 0x00001fe20c797589 */ /* 0x0087e200000e0000 */
[----:B------:R-:W-:Y:S01]  /*f420*/  FFMA.FTZ R211, -R200, R200, 1 ;  /* 0x3f800000c8d37423 */ /* 0x000fe200000101c8 */
[----:B------:R-:W-:Y:S01]  /*f430*/  FMUL.FTZ R228, R19, R228 ;  /* 0x000000e413e47220 */ /* 0x000fe20000410000 */
[----:B-1----:R-:W-:Y:S01]  /*f440*/  FADD.FTZ R48, R48, -R224 ;  /* 0x800000e030307221 */ /* 0x002fe20000010000 */
[----:B--2---:R-:W-:Y:S01]  /*f450*/  FADD.FTZ R49, R49, -R225 ;  /* 0x800000e131317221 */ /* 0x004fe20000010000 */
        /* <DEDUP_REMOVED lines=11> */
[--C-:B----4-:R-:W-:Y:S01]  /*f510*/  FADD.FTZ R53, R53, -R220.reuse ;  /* 0x800000dc35357221 */ /* 0x110fe20000010000 */
[----:B------:R-:W-:Y:S01]  /*f520*/  FADD.FTZ R55, R55, -R220 ;  /* 0x800000dc37377221 */ /* 0x000fe20000010000 */
[----:B------:R-:W-:Y:S01]  /*f530*/  FFMA.FTZ R91, -R91, R91, 1 ;  /* 0x3f8000005b5b7423 */ /* 0x000fe2000001015b */
[----:B------:R-:W-:Y:S02]  /*f540*/  VIADD R228, R9, 0x8 ;  /* 0x0000000809e47836 */ /* 0x000fe40000000000 */
[----:B------:R-:W-:Y:S01]  /*f550*/  FFMA.FTZ R218, -R168, R168, 1 ;  /* 0x3f800000a8da7423 */ /* 0x000fe200000101a8 */
[----:B------:R-:W-:Y:S01]  /*f560*/  FMUL.FTZ R220, R36, R42 ;  /* 0x0000002a24dc7220 */ /* 0x000fe20000410000 */
        /* <DEDUP_REMOVED lines=465> */
.L_x_2114:
        /* <DEDUP_REMOVED lines=70> */
.L_x_2115:
        /* <DEDUP_REMOVED lines=12> */
.L_x_2105:
        /* <DEDUP_REMOVED lines=34> */
.L_x_2073:
[----:B------:R-:W-:Y:S05]  /*119c0*/  @P0 BRA `(.L_x_2067) ;  /* 0x0000004000000947 */ /* 0x000fea0003800000 */
[----:B------:R-:W-:Y:S01]  /*119d0*/  ULDC.64 UR4, c[0x0][0x878] ;  /* 0x00021e0000047ab9 */ /* 0x000fe20000000a00 */
[----:B------:R-:W2:Y:S01]  /*119e0*/  S2R R12, SR_TID.X ;  /* 0x00000000000c7919 */ /* 0x000ea20000002100 */
[----:B------:R-:W-:Y:S01]  /*119f0*/  UISETP.NE.U32.AND UP0, UPT, UR4, URZ, UPT ;  /* 0x0000003f0400728c */ /* 0x000fe2000bf05070 */
[----:B------:R-:W3:Y:S01]  /*11a00*/  S2UR UR8, SR_CTAID.Y ;  /* 0x00000000000879c3 */ /* 0x000ee20000002600 */
[----:B------:R-:W-:Y:S02]  /*11a10*/  ULDC.64 UR10, c[0x0][0x848] ;  /* 0x00021200000a7ab9 */ /* 0x000fe40000000a00 */
[----:B------:R-:W-:Y:S01]  /*11a20*/  UISETP.NE.AND.EX UP0, UPT, UR5, URZ, UPT, UP0 ;  /* 0x0000003f0500728c */ /* 0x000fe2000bf05300 */
[----:B------:R-:W4:Y:S04]  /*11a30*/  S2R R0, SR_CTAID.X ;  /* 0x0000000000007919 */ /* 0x000f280000002500 */
[----:B------:R-:W5:Y:S01]  /*11a40*/  LDC.64 R8, c[0x0][0x818] ;  /* 0x00020600ff087b82 */ /* 0x000f620000000a00 */
[----:B------:R-:W-:-:S05]  /*11a50*/  PLOP3.LUT P0, PT, PT, PT, UP0, 0x80, 0x0 ;  /* 0x000000000000781c */ /* 0x000fca0003f0f008 */
[----:B------:R-:W-:Y:S02]  /*11a60*/  @UP0 ULDC.64 UR4, c[0x0][0x878] ;  /* 0x00021e0000040ab9 */ /* 0x000fe40000000a00 */
[----:B------:R-:W-:Y:S01]  /*11a70*/  @UP0 UIMAD.WIDE UR4, UR37, 0x4, UR4 ;  /* 0x00000004250408a5 */ /* 0x000fe2000f8e0204 */
[----:B------:R-:W1:Y:S05]  /*11a80*/  LDC.64 R10, c[0x0][0x840] ;  /* 0x00021000ff0a7b82 */ /* 0x000e6a0000000a00 */
[----:B------:R-:W-:Y:S01]  /*11a90*/  MOV R2, UR4 ;  /* 0x0000000400027c02 */ /* 0x000fe20008000f00 */
[----:B------:R-:W-:Y:S01]  /*11aa0*/  IMAD.U32 R3, RZ, RZ, UR5 ;  /* 0x00000005ff037e24 */ /* 0x000fe2000f8e00ff */
[----:B------:R-:W-:-:S04]  /*11ab0*/  ULDC UR5, c[0x0][0x850] ;  /* 0x0002140000057ab9 */ /* 0x000fc80000000800 */
[----:B------:R-:W3:Y:S01]  /*11ac0*/  @P0 LDG.E R2, desc[UR38][R2.64] ;  /* 0x0000002602020981 */ /* 0x000ee2000c1e1900 */
[----:B------:R-:W-:Y:S01]  /*11ad0*/  UISETP.NE.AND UP1, UPT, UR5, 0x1, UPT ;  /* 0x000000010500788c */ /* 0x000fe2000bf25270 */
[----:B--2---:R-:W-:Y:S01]  /*11ae0*/  VIADD R13, R12, 0xffffff80 ;  /* 0xffffff800c0d7836 */ /* 0x004fe20000000000 */
[----:B------:R-:W-:Y:S01]  /*11af0*/  MOV R14, 0x400 ;  /* 0x00000400000e7802 */ /* 0x000fe20000000f00 */
[----:B------:R-:W2:Y:S01]  /*11b00*/  S2R R15, SR_CgaCtaId ;  /* 0x00000000000f7919 */ /* 0x000ea20000008800 */
[----:B----4-:R-:W-:Y:S02]  /*11b10*/  SHF.L.U32 R0, R0, 0xd, RZ ;  /* 0x0000000d00007819 */ /* 0x010fe400000006ff */
[----:B--2---:R-:W-:Y:S02]  /*11b20*/  LEA R15, R15, R14, 0x18 ;  /* 0x0000000e0f0f7211 */ /* 0x004fe400078ec0ff */
[----:B---3--:R-:W-:Y:S02]  /*11b30*/  @P0 R2UR UR4, R2 ;  /* 0x00000000020402ca */ /* 0x008fe400000e0000 */
[----:B------:R-:W-:-:S04]  /*11b40*/  SHF.R.S32.HI R2, RZ, 0x1f, R13 ;  /* 0x0000001fff027819 */ /* 0x000fc8000001140d */
[----:B------:R-:W-:-:S07]  /*11b50*/  LEA.HI R3, R2, R13, RZ, 0x7 ;  /* 0x0000000d02037211 */ /* 0x000fce00078f38ff */
[----:B------:R-:W-:-:S03]  /*11b60*/  @UP0 ULEA UR6, UR37, UR4, 0x7 ;  /* 0x0000000425060291 */ /* 0x000fc6000f8e383f */
[----:B------:R-:W-:Y:S01]  /*11b70*/  @UP1 ULDC UR4, c[0x0][0x854] ;  /* 0x0002150000041ab9 */ /* 0x000fe20000000800 */
[----:B------:R-:W-:Y:S02]  /*11b80*/  @UP0 USHF.R.S32.HI UR7, URZ, 0x1f, UR6 ;  /* 0x0000001f3f070899 */ /* 0x000fe40008011406 */
[----:B------:R-:W-:Y:S02]  /*11b90*/  UIMAD.WIDE.U32 UR4, UR8, UR4, URZ ;  /* 0x00000004080472a5 */ /* 0x000fe4000f8e003f */
[----:B------:R-:W-:-:S03]  /*11ba0*/  @UP0 ULEA.HI UR7, UR7, UR6, URZ, 0x7 ;  /* 0x0000000607070291 */ /* 0x000fc6000f8f383f */
[----:B------:R-:W-:Y:S01]  /*11bb0*/  UMOV UR6, UR8 ;  /* 0x0000000800067c82 */ /* 0x000fe20008000000 */
[----:B------:R-:W-:Y:S01]  /*11bc0*/  @UP1 ULDC UR8, c[0x0][0x858] ;  /* 0x0002160000081ab9 */ /* 0x000fe20000000800 */
[----:B------:R-:W-:Y:S02]  /*11bd0*/  @UP0 USHF.L.U32 UR7, UR7, 0x6, URZ ;  /* 0x0000000607070899 */ /* 0x000fe4000800063f */
[----:B------:R-:W-:Y:S02]  /*11be0*/  @UP1 USHF.R.U32.HI UR6, URZ, UR8, UR5 ;  /* 0x000000083f061299 */ /* 0x000fe40008011605 */
[----:B------:R-:W-:Y:S02]  /*11bf0*/  @UP0 ULOP3.LUT UR4, UR7, 0xffffe000, URZ, 0xc0, !UPT ;  /* 0xffffe00007040892 */ /* 0x000fe4000f8ec03f */
[----:B------:R-:W-:Y:S02]  /*11c00*/  USHF.R.S32.HI UR7, URZ, 0x1f, UR6 ;  /* 0x0000001f3f077899 */ /* 0x000fe40008011406 */
[----:B------:R-:W-:Y:S01]  /*11c10*/  @UP0 USHF.R.S32.HI UR5, URZ, 0x1f, UR4 ;  /* 0x0000001f3f050899 */ /* 0x000fe20008011404 */
[----:B------:R-:W-:-:S02]  /*11c20*/  ULDC.64 UR8, c[0x0][0x820] ;  /* 0x0002080000087ab9 */ /* 0x000fc40000000a00 */
[----:B------:R-:W-:Y:S01]  /*11c30*/  @!UP0 UMOV UR4, URZ ;  /* 0x0000003f00048c82 */ /* 0x000fe20008000000 */
[----:B-----5:R-:W-:Y:S01]  /*11c40*/  IMAD R2, R8, UR7, RZ ;  /* 0x0000000708027c24 */ /* 0x020fe2000f8e02ff */
[----:B------:R-:W-:Y:S01]  /*11c50*/  IADD3 R4, P0, R0, UR4, RZ ;  /* 0x0000000400047c10 */ /* 0x000fe2000ff1e0ff */
[----:B-1----:R-:W-:Y:S01]  /*11c60*/  IMAD R6, R10, UR7, RZ ;  /* 0x000000070a067c24 */ /* 0x002fe2000f8e02ff */
[----:B------:R-:W-:Y:S01]  /*11c70*/  @!UP0 UMOV UR5, URZ ;  /* 0x0000003f00058c82 */ /* 0x000fe20008000000 */
[----:B------:R-:W-:Y:S01]  /*11c80*/  IMAD R9, R9, UR6, R2 ;  /* 0x0000000609097c24 */ /* 0x000fe2000f8e0202 */
[C---:B------:R-:W-:Y:S01]  /*11c90*/  LOP3.LUT R2, R3.reuse, 0xfffff80, RZ, 0xc0, !PT ;  /* 0x0fffff8003027812 */ /* 0x040fe200078ec0ff */
[----:B------:R-:W-:Y:S01]  /*11ca0*/  IMAD.SHL.U32 R3, R3, 0x20, RZ ;  /* 0x0000002003037824 */ /* 0x000fe200078e00ff */
[----:B------:R-:W-:Y:S01]  /*11cb0*/  LEA.HI.X.SX32 R5, R0, UR5, 0x1, P0 ;  /* 0x0000000500057c11 */ /* 0x000fe200080f0eff */
[----:B------:R-:W-:Y:S02]  /*11cc0*/  USHF.R.S32.HI UR4, URZ, 0x1f, UR37 ;  /* 0x0000001f3f047899 */ /* 0x000fe40008011425 */
[----:B------:R-:W-:Y:S01]  /*11cd0*/  IMAD.IADD R0, R13, 0x1, -R2 ;  /* 0x000000010d007824 */ /* 0x000fe200078e0a02 */
[----:B------:R-:W-:Y:S01]  /*11ce0*/  LOP3.LUT R7, R3, 0x3ffff000, RZ, 0xc0, !PT ;  /* 0x3ffff00003077812 */ /* 0x000fe200078ec0ff */
[----:B------:R-:W-:Y:S01]  /*11cf0*/  IMAD.WIDE.U32 R2, R8, UR6, R4 ;  /* 0x0000000608027c25 */ /* 0x000fe2000f8e0004 */
[----:B------:R-:W-:-:S02]  /*11d00*/  USEL UR4, UR4, URZ, !UP0 ;  /* 0x0000003f04047287 */ /* 0x000fc4000c000000 */
[----:B------:R-:W-:Y:S01]  /*11d10*/  LEA R0, R0, R7, 0x2 ;  /* 0x0000000700007211 */ /* 0x000fe200078e10ff */
[----:B------:R-:W-:Y:S01]  /*11d20*/  IMAD R7, R11, UR6, R6 ;  /* 0x000000060b077c24 */ /* 0x000fe2000f8e0206 */
[----:B------:R-:W-:Y:S01]  /*11d30*/  UIMAD UR5, UR4, UR8, URZ ;  /* 0x00000008040572a4 */ /* 0x000fe2000f8e023f */
[----:B------:R-:W-:Y:S01]  /*11d40*/  IMAD.WIDE.U32 R4, R10, UR6, R4 ;  /* 0x000000060a047c25 */ /* 0x000fe2000f8e0004 */
[----:B------:R-:W-:Y:S01]  /*11d50*/  USEL UR6, UR37, URZ, !UP0 ;  /* 0x0000003f25067287 */ /* 0x000fe2000c000000 */
[----:B------:R-:W-:Y:S01]  /*11d60*/  LEA R0, R0, R15, 0x2 ;  /* 0x0000000f00007211 */ /* 0x000fe200078e10ff */
[----:B------:R-:W-:Y:S01]  /*11d70*/  UIMAD UR4, UR4, UR10, URZ ;  /* 0x0000000a040472a4 */ /* 0x000fe2000f8e023f */
[----:B------:R-:W-:Y:S01]  /*11d80*/  IMAD.IADD R3, R3, 0x1, R9 ;  /* 0x0000000103037824 */ /* 0x000fe200078e0209 */
[----:B------:R-:W-:Y:S01]  /*11d90*/  IADD3 R5, R5, R7, RZ ;  /* 0x0000000705057210 */ /* 0x000fe20007ffe0ff */
[----:B------:R-:W-:Y:S01]  /*11da0*/  IMAD.U32 R7, RZ, RZ, UR10 ;  /* 0x0000000aff077e24 */ /* 0x000fe2000f8e00ff */
[----:B------:R-:W-:Y:S01]  /*11db0*/  UIMAD UR5, UR6, UR9, UR5 ;  /* 0x00000009060572a4 */ /* 0x000fe2000f8e0205 */
[----:B------:R-:W-:Y:S01]  /*11dc0*/  IMAD.U32 R9, RZ, RZ, UR8 ;  /* 0x00000008ff097e24 */ /* 0x000fe2000f8e00ff */
[----:B------:R-:W-:-:S02]  /*11dd0*/  UIMAD UR4, UR6, UR11, UR4 ;  /* 0x0000000b060472a4 */ /* 0x000fc4000f8e0204 */
[----:B------:R-:W-:-:S04]  /*11de0*/  IMAD.WIDE.U32 R4, R7, UR6, R4 ;  /* 0x0000000607047c25 */ /* 0x000fc8000f8e0004 */
[----:B------:R-:W-:Y:S01]  /*11df0*/  IMAD.WIDE.U32 R2, R9, UR6, R2 ;  /* 0x0000000609027c25 */ /* 0x000fe2000f8e0002 */
[----:B------:R-:W-:-:S03]  /*11e00*/  IADD3 R6, R5, UR4, RZ ;  /* 0x0000000405067c10 */ /* 0x000fc6000fffe0ff */
[----:B------:R-:W-:Y:S01]  /*11e10*/  VIADD R7, R3, UR5 ;  /* 0x0000000503077c36 */ /* 0x000fe20008000000 */
[----:B------:R-:W-:Y:S05]  /*11e20*/  WARPSYNC.ALL ;  /* 0x0000000000007948 */ /* 0x000fea0003800000 */
        /* <DEDUP_REMOVED lines=32> */
.L_x_2119:
[----:B------:R-:W-:Y:S01]  /*12030*/  @P0 ELECT P1, URZ, PT ;  /* 0x00000000003f082f */ /* 0x000fe20003820000 */
[----:B------:R1:W-:-:S12]  /*12040*/  UBLKRED.G.S.ADD.F32.RN [UR4], [UR6], UR7, desc[UR8] ;  /* 0x00000804060073bb */ /* 0x0003d800080a1407 */
[----:B------:R-:W-:Y:S02]  /*12050*/  @P1 PLOP3.LUT P0, PT, P1, PT, PT, 0x8, 0x0 ;  /* 0x000000000000181c */ /* 0x000fe40000f0e170 */
[----:B------:R-:W-:-:S11]  /*12060*/  PLOP3.LUT P1, PT, PT, PT, PT, 0x8, 0x0 ;  /* 0x000000000000781c */ /* 0x000fd60003f2e170 */
[----:B-1----:R-:W-:Y:S05]  /*12070*/  @P0 BRA.U.ANY `(.L_x_2119) ;  /* 0xfffffffd00ec0947 */ /* 0x002fea000393ffff */
[----:B------:R0:W-:Y:S01]  /*12080*/  UTMACMDFLUSH ;  /* 0x00000000000079b7 */ /* 0x0001e20000000000 */
[----:B------:R-:W-:-:S04]  /*12090*/  DEPBAR.LE SB0, 0x0 ;  /* 0x000080000000791a */ /* 0x000fc80000000000 */
.L_x_2118:
[----:B------:R-:W-:Y:S05]  /*120a0*/  BSYNC B0 ;  /* 0x0000000000007941 */ /* 0x000fea0003800000 */
.L_x_2117:
        /* <DEDUP_REMOVED lines=25> */
.L_x_2120:
[----:B------:R-:W-:Y:S01]  /*12240*/  @P0 ELECT P1, URZ, PT ;  /* 0x00000000003f082f */ /* 0x000fe20003820000 */
[----:B------:R2:W-:-:S12]  /*12250*/  UBLKRED.G.S.ADD.F32.RN [UR4], [UR6], UR7, desc[UR8] ;  /* 0x00000804060073bb */ /* 0x0005d800080a1407 */
[----:B------:R-:W-:Y:S02]  /*12260*/  @P1 PLOP3.LUT P0, PT, P1, PT, PT, 0x8, 0x0 ;  /* 0x000000000000181c */ /* 0x000fe40000f0e170 */
[----:B------:R-:W-:-:S11]  /*12270*/  PLOP3.LUT P1, PT, PT, PT, PT, 0x8, 0x0 ;  /* 0x000000000000781c */ /* 0x000fd60003f2e170 */
[----:B--2---:R-:W-:Y:S05]  /*12280*/  @P0 BRA.U.ANY `(.L_x_2120) ;  /* 0xfffffffd00ec0947 */ /* 0x004fea000393ffff */
[----:B------:R0:W-:Y:S01]  /*12290*/  UTMACMDFLUSH ;  /* 0x00000000000079b7 */ /* 0x0001e20000000000 */
[----:B------:R-:W-:-:S04]  /*122a0*/  DEPBAR.LE SB0, 0x0 ;  /* 0x000080000000791a */ /* 0x000fc80000000000 */
[----:B------:R-:W-:Y:S05]  /*122b0*/  BRA `(.L_x_2067) ;  /* 0x0000003400c47947 */ /* 0x000fea0003800000 */
.L_x_2062:
        /* <DEDUP_REMOVED lines=21> */
.L_x_2122:
        /* <DEDUP_REMOVED lines=13> */
.L_x_2124:
[----:B------:R-:W-:-:S05]  /*124e0*/  ULDC UR4, c[0x0][0x8c4] ;  /* 0x0002310000047ab9 */ /* 0x000fca0000000800 */
.L_x_2123:
        /* <DEDUP_REMOVED lines=44> */
.L_x_2125:
        /* <DEDUP_REMOVED lines=13> */
.L_x_2126:
        /* <DEDUP_REMOVED lines=12> */
.L_x_2127:
        /* <DEDUP_REMOVED lines=22> */
.L_x_2128:
[----:B------:R-:W-:-:S13]  /*12aa0*/  ISETP.GT.AND P0, PT, R2, UR7, PT ;  /* 0x0000000702007c0c */ /* 0x000fda000bf04270 */
[----:B------:R-:W-:Y:S05]  /*12ab0*/  @!P0 BRA `(.L_x_2067) ;  /* 0x0000002c00c48947 */ /* 0x000fea0003800000 */
[----:B------:R-:W-:Y:S01]  /*12ac0*/  ULDC.64 UR14, c[0x0][0x2d8] ;  /* 0x0000b600000e7ab9 */ /* 0x000fe20000000a00 */
[----:B------:R-:W-:Y:S01]  /*12ad0*/  VIADD R0, R2, -UR7 ;  /* 0x8000000702007c36 */ /* 0x000fe20008000000 */
[----:B------:R-:W-:Y:S02]  /*12ae0*/  UIMAD UR11, UR11, UR14, URZ ;  /* 0x0000000e0b0b72a4 */ /* 0x000fe4000f8e023f */
[----:B------:R-:W-:Y:S02]  /*12af0*/  USHF.R.S32.HI UR6, URZ, 0x1f, UR12 ;  /* 0x0000001f3f067899 */ /* 0x000fe4000801140c */
[----:B------:R-:W-:Y:S01]  /*12b00*/  UIMAD.WIDE.U32 UR8, UR16, UR14, URZ ;  /* 0x0000000e100872a5 */ /* 0x000fe2000f8e003f */
        /* <DEDUP_REMOVED lines=33> */
.L_x_2131:
[----:B------:R-:W-:Y:S05]  /*12d20*/  BSYNC B0 ;  /* 0x0000000000007941 */ /* 0x000fea0003800000 */
.L_x_2130:
        /* <DEDUP_REMOVED lines=19> */
.L_x_2133:
[----:B------:R-:W-:Y:S05]  /*12e60*/  BSYNC B0 ;  /* 0x0000000000007941 */ /* 0x000fea0003800000 */
.L_x_2132:
[----:B------:R-:W-:Y:S06]  /*12e70*/  BAR.ARV 0xa, 0xa0 ;  /* 0x0282800000007b1d */ /* 0x000fec0000002000 */
[----:B------:R-:W-:Y:S04]  /*12e80*/  BSSY B0, `(.L_x_2134) ;  /* 0x0000003000007945 */ /* 0x000fe80003800000 */
[----:B------:R-:W-:Y:S05]  /*12e90*/  @!P0 BRA `(.L_x_2135) ;  /* 0x0000000000048947 */ /* 0x000fea0003800000 */
[----:B------:R-:W-:-:S04]  /*12ea0*/  DEPBAR.LE SB0, 0x0 ;  /* 0x000080000000791a */ /* 0x000fc80000000000 */
.L_x_2135:
[----:B------:R-:W-:Y:S05]  /*12eb0*/  BSYNC B0 ;  /* 0x0000000000007941 */ /* 0x000fea0003800000 */
.L_x_2134:
[----:B------:R-:W-:Y:S06]  /*12ec0*/  BAR.ARV 0xb, 0xa0 ;  /* 0x02c2800000007b1d */ /* 0x000fec0000002000 */
[----:B------:R-:W-:Y:S01]  /*12ed0*/  UIADD3 UR15, UR7, 0x1, URZ ;  /* 0x00000001070f7890 */ /* 0x000fe2000fffe03f */
[----:B------:R-:W-:Y:S11]  /*12ee0*/  BRA `(.L_x_2136) ;  /* 0x0000000000047947 */ /* 0x000ff60003800000 */
.L_x_2129:
[----:B------:R-:W-:-:S05]  /*12ef0*/  UMOV UR15, UR7 ;  /* 0x00000007000f7c82 */ /* 0x000fca0008000000 */
.L_x_2136:
        /* <DEDUP_REMOVED lines=21> */
.L_x_2149:
        /* <DEDUP_REMOVED lines=20> */
.L_x_2138:
[----:B------:R-:W-:Y:S05]  /*13190*/  BSYNC B0 ;  /* 0x0000000000007941 */ /* 0x000fea0003800000 */
.L_x_2137:
        /* <DEDUP_REMOVED lines=13> */
.L_x_2140:
[----:B------:R-:W-:Y:S05]  /*13270*/  BSYNC B0 ;  /* 0x0000000000007941 */ /* 0x000fea0003800000 */
.L_x_2139:
[----:B------:R-:W-:Y:S06]  /*13280*/  BAR.ARV 0xa, 0xa0 ;  /* 0x0282800000007b1d */ /* 0x000fec0000002000 */
[----:B------:R-:W-:Y:S04]  /*13290*/  BSSY B0, `(.L_x_2141) ;  /* 0x0000003000007945 */ /* 0x000fe80003800000 */
[----:B------:R-:W-:Y:S05]  /*132a0*/  @!P0 BRA `(.L_x_2142) ;  /* 0x0000000000048947 */ /* 0x000fea0003800000 */
[----:B------:R-:W-:-:S04]  /*132b0*/  DEPBAR.LE SB0, 0x0 ;  /* 0x000080000000791a */ /* 0x000fc80000000000 */
.L_x_2142:
[----:B------:R-:W-:Y:S05]  /*132c0*/  BSYNC B0 ;  /* 0x0000000000007941 */ /* 0x000fea0003800000 */
.L_x_2141:
        /* <DEDUP_REMOVED lines=13> */
.L_x_2144:
[----:B------:R-:W-:Y:S05]  /*133a0*/  BSYNC B0 ;  /* 0x0000000000007941 */ /* 0x000fea0003800000 */
.L_x_2143:
        /* <DEDUP_REMOVED lines=13> */
.L_x_2146:
[----:B------:R-:W-:Y:S05]  /*13480*/  BSYNC B0 ;  /* 0x0000000000007941 */ /* 0x000fea0003800000 */
.L_x_2145:
[----:B------:R-:W-:Y:S01]  /*13490*/  UIADD3 UR15, UR15, 0x2, URZ ;  /* 0x000000020f0f7890 */ /* 0x000fe2000fffe03f */
[----:B------:R-:W-:Y:S06]  /*134a0*/  BAR.ARV 0xa, 0xa0 ;  /* 0x0282800000007b1d */ /* 0x000fec0000002000 */
[----:B------:R-:W-:Y:S01]  /*134b0*/  BSSY B0, `(.L_x_2147) ;  /* 0x0000004000007945 */ /* 0x000fe20003800000 */
[----:B------:R-:W-:-:S03]  /*134c0*/  ISETP.LE.AND P1, PT, R2, UR15, PT ;  /* 0x0000000f02007c0c */ /* 0x000fc6000bf23270 */
[----:B------:R-:W-:Y:S10]  /*134d0*/  @!P0 BRA `(.L_x_2148) ;  /* 0x0000000000048947 */ /* 0x000ff40003800000 */
[----:B------:R-:W-:-:S04]  /*134e0*/  DEPBAR.LE SB0, 0x0 ;  /* 0x000080000000791a */ /* 0x000fc80000000000 */
.L_x_2148:
[----:B------:R-:W-:Y:S05]  /*134f0*/  BSYNC B0 ;  /* 0x0000000000007941 */ /* 0x000fea0003800000 */
.L_x_2147:
[----:B------:R-:W-:Y:S06]  /*13500*/  BAR.ARV 0xb, 0xa0 ;  /* 0x02c2800000007b1d */ /* 0x000fec0000002000 */
[----:B------:R-:W-:Y:S02]  /*13510*/  UIADD3 UR19, UR19, 0x4000, URZ ;  /* 0x0000400013137890 */ /* 0x000fe4000fffe03f */
[----:B------:R-:W-:Y:S01]  /*13520*/  UIADD3 UR6, UR6, 0x4000, URZ ;  /* 0x0000400006067890 */ /* 0x000fe2000fffe03f */
[----:B------:R-:W-:Y:S11]  /*13530*/  @!P1 BRA `(.L_x_2149) ;  /* 0xfffffff800c49947 */ /* 0x000ff6000383ffff */
[----:B------:R-:W-:Y:S05]  /*13540*/  BRA `(.L_x_2067) ;  /* 0x0000002400207947 */ /* 0x000fea0003800000 */
.L_x_2121:
        /* <DEDUP_REMOVED lines=14> */
.L_x_2150:
        /* <DEDUP_REMOVED lines=14> */
.L_x_2152:
[----:B------:R-:W-:-:S05]  /*13710*/  ULDC UR4, c[0x0][0x8c4] ;  /* 0x0002310000047ab9 */ /* 0x000fca0000000800 */
.L_x_2151:
        /* <DEDUP_REMOVED lines=59> */
.L_x_2154:
        /* <DEDUP_REMOVED lines=13> */
.L_x_2155:
        /* <DEDUP_REMOVED lines=8> */
.L_x_2156:
        /* <DEDUP_REMOVED lines=21> */
.L_x_2157:
        /* <DEDUP_REMOVED lines=50> */
.L_x_2187:
        /* <DEDUP_REMOVED lines=15> */
.L_x_2160:
        /* <DEDUP_REMOVED lines=77> */
.L_x_2171:
[----:B-123--:R-:W-:-:S04]  /*14650*/  SHF.L.U32 R18, R10, 0x1f, RZ ;  /* 0x0000001f0a127819 */ /* 0x00efc800000006ff */
[----:B------:R-:W2:Y:S02]  /*14660*/  SYNCS.PHASECHK.TRANS64.TRYWAIT P1, [R15+URZ+0x30c40], R18 ;  /* 0x030c40120f0075a7 */ /* 0x000ea4000802017f */
[----:B--2---:R-:W-:Y:S05]  /*14670*/  @!P1 BRA `(.L_x_2163) ;  /* 0x00000014009c9947 */ /* 0x004fea0003800000 */
.L_x_2188:
        /* <DEDUP_REMOVED lines=8> */
.L_x_2164:
        /* <DEDUP_REMOVED lines=30> */
.L_x_2189:
        /* <DEDUP_REMOVED lines=8> */
.L_x_2166:
        /* <DEDUP_REMOVED lines=30> */
.L_x_2190:
        /* <DEDUP_REMOVED lines=8> */
.L_x_2168:
        /* <DEDUP_REMOVED lines=24> */
.L_x_2192:
        /* <DEDUP_REMOVED lines=8> */
.L_x_2170:
        /* <DEDUP_REMOVED lines=30> */
.L_x_2162:
[----:B------:R-:W4:Y:S02]  /*14fa0*/  LDL.LU R4, [R1+0x4] ;  /* 0x0000040001047983 */ /* 0x000f240000300800 */
[----:B----4-:R-:W-:Y:S02]  /*14fb0*/  ISETP.NE.AND P1, PT, R4, RZ, PT ;  /* 0x000000ff0400720c */ /* 0x010fe40003f25270 */
[----:B------:R4:W5:Y:S11]  /*14fc0*/  LDL R4, [R1] ;  /* 0x0000000001047983 */ /* 0x0009760000100800 */
[----:B----4-:R-:W-:Y:S05]  /*14fd0*/  @!P1 BRA `(.L_x_2161) ;  /* 0x0000000400249947 */ /* 0x010fea0003800000 */
[----:B------:R-:W-:-:S04]  /*14fe0*/  SHF.L.U32 R12, R10, 0x1f, RZ ;  /* 0x0000001f0a0c7819 */ /* 0x000fc800000006ff */
[----:B------:R-:W4:Y:S02]  /*14ff0*/  SYNCS.PHASECHK.TRANS64.TRYWAIT P1, [R15+URZ+0x30c40], R12 ;  /* 0x030c400c0f0075a7 */ /* 0x000f24000802017f */
[----:B----4-:R-:W-:Y:S05]  /*15000*/  @!P1 BRA `(.L_x_2172) ;  /* 0x0000000c008c9947 */ /* 0x010fea0003800000 */
.L_x_2193:
        /* <DEDUP_REMOVED lines=8> */
.L_x_2173:
        /* <DEDUP_REMOVED lines=27> */
.L_x_2194:
        /* <DEDUP_REMOVED lines=8> */
.L_x_2175:
        /* <DEDUP_REMOVED lines=27> */
.L_x_2161:
[----:B------:R-:W1:Y:S01]  /*15470*/  S2R R0, SR_TID.X ;  /* 0x0000000000007919 */ /* 0x000e620000002100 */
[----:B------:R-:W-:Y:S02]  /*15480*/  LEA R3, R16, R15, 0x3 ;  /* 0x0000000f10037211 */ /* 0x000fe400078e18ff */
[----:B-1----:R-:W-:Y:S02]  /*15490*/  LOP3.LUT R2, R0, 0x7f, RZ, 0xc0, !PT ;  /* 0x0000007f00027812 */ /* 0x002fe400078ec0ff */
[----:B------:R-:W-:Y:S02]  /*154a0*/  SHF.L.U32 R0, R10, 0x1f, RZ ;  /* 0x0000001f0a007819 */ /* 0x000fe400000006ff */
[----:B------:R-:W-:Y:S02]  /*154b0*/  ISETP.NE.AND P1, PT, R2, RZ, PT ;  /* 0x000000ff0200720c */ /* 0x000fe40003f25270 */
[----:B------:R-:W1:Y:S02]  /*154c0*/  SYNCS.PHASECHK.TRANS64.TRYWAIT P0, [R3+URZ+0x30c40], R0 ;  /* 0x030c4000030075a7 */ /* 0x000e64000800017f */
[----:B-1----:R-:W-:Y:S09]  /*154d0*/  @!P0 BRA `(.L_x_2176) ;  /* 0x0000000800808947 */ /* 0x002ff20003800000 */
.L_x_2195:
[----:B------:R-:W-:Y:S05]  /*154e0*/  @P1 BRA `(.L_x_2177) ;  /* 0x0000000000181947 */ /* 0x000fea0003800000 */
[----:B------:R-:W1:Y:S01]  /*154f0*/  S2R R2, SR_TID.X ;  /* 0x0000000000027919 */ /* 0x000e620000002100 */
[----:B------:R-:W-:-:S04]  /*15500*/  IMAD.MOV.U32 R0, RZ, RZ, 0x4200 ;  /* 0x00004200ff007424 */ /* 0x000fc800078e00ff */
[----:B------:R1:W-:Y:S02]  /*15510*/  SYNCS.ARRIVE.TRANS64 RZ, [R3+URZ+0x30c30], R0 ;  /* 0x030c300003ff79a7 */ /* 0x0003e4000800003f */
[----:B-1----:R-:W-:-:S13]  /*15520*/  LOP3.LUT P0, RZ, R2, 0x1f, RZ, 0xc0, !PT ;  /* 0x0000001f02ff7812 */ /* 0x002fda000780c0ff */
[----:B------:R-:W-:Y:S05]  /*15530*/  @!P0 BRA `(.L_x_2177) ;  /* 0x0000000000048947 */ /* 0x000fea0003800000 */
[----:B------:R-:W-:Y:S01]  /*15540*/  BPT.TRAP 0x1 ;  /* 0x000000040000795c */ /* 0x000fe20000300000 */
.L_x_2177:
        /* <DEDUP_REMOVED lines=34> */
.L_x_2158:
[----:B------:R-:W-:Y:S05]  /*15770*/  BSYNC B0 ;  /* 0x0000000000007941 */ /* 0x000fea0003800000 */
.L_x_2153:
[----:B------:R-:W-:-:S03]  /*15780*/  UMOV UR8, 0xffffffff ;  /* 0xffffffff00087882 */ /* 0x000fc60000000000 */
[----:B------:R-:W-:Y:S05]  /*15790*/  BRA.DIV UR8, `(.L_x_2178) ;  /* 0x0000000608e47947 */ /* 0x000fea000b800000 */
[----:B------:R-:W-:-:S13]  /*157a0*/  ELECT P6, URZ, PT ;  /* 0x00000000003f782f */ /* 0x000fda00038c0000 */
.L_x_2198:
[----:B------:R-:W-:Y:S05]  /*157b0*/  @!P6 BRA `(.L_x_2067) ;  /* 0x000000000084e947 */ /* 0x000fea0003800000 */
[----:B------:R-:W-:-:S06]  /*157c0*/  ULOP3.LUT UR8, UR36, 0x2, URZ, 0xfc, !UPT ;  /* 0x0000000224087892 */ /* 0x000fcc000f8efc3f */
[----:B------:R-:W-:-:S04]  /*157d0*/  MOV R2, UR8 ;  /* 0x0000000800027c02 */ /* 0x000fc80008000f00 */
[----:B------:R-:W-:-:S13]  /*157e0*/  ISETP.NE.AND P2, PT, R2, 0x3, PT ;  /* 0x000000030200780c */ /* 0x000fda0003f45270 */
[----:B------:R-:W-:Y:S05]  /*157f0*/  @!P2 BRA `(.L_x_2179) ;  /* 0x000000000004a947 */ /* 0x000fea0003800000 */
[----:B---3--:R-:W-:Y:S01]  /*15800*/  BPT.TRAP 0x1 ;  /* 0x000000040000795c */ /* 0x008fe20000300000 */
.L_x_2179:
        /* <DEDUP_REMOVED lines=15> */
.L_x_2199:
[----:B------:R-:W2:Y:S02]  /*15900*/  SYNCS.PHASECHK.TRANS64.TRYWAIT P0, [R3+URZ], R2 ;  /* 0x00000002030075a7 */ /* 0x000ea4000800017f */
[----:B--2---:R-:W-:Y:S05]  /*15910*/  @!P0 BRA `(.L_x_2181) ;  /* 0x0000000400b88947 */ /* 0x004fea0003800000 */
.L_x_2200:
[----:B------:R-:W-:Y:S05]  /*15920*/  @!P2 BRA `(.L_x_2182) ;  /* 0x000000000004a947 */ /* 0x000fea0003800000 */
[----:B---3--:R-:W-:Y:S01]  /*15930*/  BPT.TRAP 0x1 ;  /* 0x000000040000795c */ /* 0x008fe20000300000 */
.L_x_2182:
[----:B--2---:R-:W-:-:S05]  /*15940*/  VIADD R3, R8, 0x30c40 ;  /* 0x00030c4008037836 */ /* 0x004fca0000000000 */
[----:B------:R-:W-:-:S04]  /*15950*/  LEA R5, R0, R3, 0x3 ;  /* 0x0000000300057211 */ /* 0x000fc800078e18ff */
[----:B------:R-:W2:Y:S02]  /*15960*/  SYNCS.PHASECHK.TRANS64.TRYWAIT P0, [R5+URZ], R4 ;  /* 0x00000004050075a7 */ /* 0x000ea4000800017f */
[----:B--2---:R-:W-:Y:S05]  /*15970*/  @!P0 BRA `(.L_x_2183) ;  /* 0x0000000400b48947 */ /* 0x004fea0003800000 */
.L_x_2201:
[----:B------:R-:W-:-:S07]  /*15980*/  IMAD R3, R6, 0x8, R3 ;  /* 0x0000000806037824 */ /* 0x000fce00078e0203 */
.L_x_2184:
[----:B----4-:R4:W1:Y:S02]  /*15990*/  SYNCS.PHASECHK.TRANS64.TRYWAIT P0, [R3+URZ], R2 ;  /* 0x00000002030075a7 */ /* 0x010864000800017f */
[----:B-1----:R-:W-:Y:S05]  /*159a0*/  @!P0 NANOSLEEP.SYNCS 0x989680 ;  /* 0x009896800000895d */ /* 0x002fea0003900000 */
[----:B------:R-:W1:Y:S02]  /*159b0*/  @!P0 SYNCS.PHASECHK.TRANS64 P0, [R3+URZ], R2 ;  /* 0x00000002030085a7 */ /* 0x000e64000800007f */
[----:B-1----:R-:W-:Y:S05]  /*159c0*/  @!P0 BRA `(.L_x_2184) ;  /* 0xfffffffc00f08947 */ /* 0x002fea000383ffff */
.L_x_2067:
[----:B---3--:R-:W-:Y:S05]  /*159d0*/  BSYNC B6 ;  /* 0x0000000000067941 */ /* 0x008fea0003800000 */
.L_x_2061:
[----:B------:R-:W-:Y:S05]  /*159e0*/  EXIT ;  /* 0x000000000000794d */ /* 0x000fea0003800000 */
.L_x_2078:
[----:B------:R-:W-:Y:S01]  /*159f0*/  MOV R13, R18 ;  /* 0x00000012000d7202 */ /* 0x000fe20000000f00 */
[----:B------:R-:W-:Y:S01]  /*15a00*/  IMAD.MOV.U32 R12, RZ, RZ, RZ ;  /* 0x000000ffff0c7224 */ /* 0x000fe200078e00ff */
[----:B------:R-:W-:Y:S01]  /*15a10*/  MOV R11, 0x1f ;  /* 0x0000001f000b7802 */ /* 0x000fe20000000f00 */
[----:B------:R-:W-:-:S07]  /*15a20*/  IMAD.MOV.U32 R15, RZ, RZ, -0x1 ;  /* 0xffffffffff0f7424 */ /* 0x000fce00078e00ff */
[----:B------:R-:W-:Y:S05]  /*15a30*/  WARPSYNC.COLLECTIVE R15, `(.L_x_2185) ;  /* 0x000000000f087348 */ /* 0x000fea0003c00000 */
[----:B------:R1:W2:Y:S02]  /*15a40*/  SHFL.IDX P6, R14, R13, R12, R11 ;  /* 0x0000000c0d0e7389 */ /* 0x0002a400000c000b */
[----:B-12---:R-:W-:Y:S01]  /*15a50*/  ENDCOLLECTIVE ;  /* 0x000000000000791b */ /* 0x006fe20003800000 */
.L_x_2185:
[----:B------:R-:W-:Y:S05]  /*15a60*/  BRA `(.L_x_2186) ;  /* 0xfffffeb8006c7947 */ /* 0x000fea000383ffff */
.L_x_2080:
[----:B--2---:R2:W3:Y:S02]  /*15a70*/  SYNCS.PHASECHK.TRANS64.TRYWAIT P0, [R16+URZ+0x30c00], R11 ;  /* 0x030c000b100075a7 */ /* 0x0044e4000800017f */
[----:B---3--:R-:W-:Y:S05]  /*15a80*/  @!P0 NANOSLEEP.SYNCS 0x989680 ;  /* 0x009896800000895d */ /* 0x008fea0003900000 */
[----:B------:R-:W3:Y:S02]  /*15a90*/  @!P0 SYNCS.PHASECHK.TRANS64 P0, [R16+URZ+0x30c00], R11 ;  /* 0x030c000b100085a7 */ /* 0x000ee4000800007f */
[----:B---3--:R-:W-:Y:S05]  /*15aa0*/  @!P0 BRA `(.L_x_2080) ;  /* 0xfffffffc00f08947 */ /* 0x008fea000383ffff */
[----:B------:R-:W-:Y:S05]  /*15ab0*/  BRA `(.L_x_2079) ;  /* 0xfffffeb800b87947 */ /* 0x000fea000383ffff */
.L_x_2085:
[----:B--2---:R2:W3:Y:S02]  /*15ac0*/  SYNCS.PHASECHK.TRANS64.TRYWAIT P0, [R6+URZ+0x30c10], R23 ;  /* 0x030c1017060075a7 */ /* 0x0044e4000800017f */
[----:B---3--:R-:W-:Y:S05]  /*15ad0*/  @!P0 NANOSLEEP.SYNCS 0x989680 ;  /* 0x009896800000895d */ /* 0x008fea0003900000 */
[----:B------:R-:W3:Y:S02]  /*15ae0*/  @!P0 SYNCS.PHASECHK.TRANS64 P0, [R6+URZ+0x30c10], R23 ;  /* 0x030c1017060085a7 */ /* 0x000ee4000800007f */
[----:B---3--:R-:W-:Y:S05]  /*15af0*/  @!P0 BRA `(.L_x_2085) ;  /* 0xfffffffc00f08947 */ /* 0x008fea000383ffff */
[----:B------:R-:W-:Y:S05]  /*15b00*/  BRA `(.L_x_2084) ;  /* 0xfffffec4006c7947 */ /* 0x000fea000383ffff */
.L_x_2089:
[----:B------:R1:W1:Y:S02]  /*15b10*/  SYNCS.PHASECHK.TRANS64.TRYWAIT P0, [R6+URZ+0x30c30], R23 ;  /* 0x030c3017060075a7 */ /* 0x000264000800017f */
[----:B-1----:R-:W-:Y:S05]  /*15b20*/  @!P0 NANOSLEEP.SYNCS 0x989680 ;  /* 0x009896800000895d */ /* 0x002fea0003900000 */
[----:B------:R-:W1:Y:S02]  /*15b30*/  @!P0 SYNCS.PHASECHK.TRANS64 P0, [R6+URZ+0x30c30], R23 ;  /* 0x030c3017060085a7 */ /* 0x000e64000800007f */
[----:B-1----:R-:W-:Y:S05]  /*15b40*/  @!P0 BRA `(.L_x_2089) ;  /* 0xfffffffc00f08947 */ /* 0x002fea000383ffff */
[----:B------:R-:W-:Y:S05]  /*15b50*/  BRA `(.L_x_2088) ;  /* 0xfffffec800747947 */ /* 0x000fea000383ffff */
.L_x_2097:
[----:B--2---:R2:W3:Y:S02]  /*15b60*/  SYNCS.PHASECHK.TRANS64.TRYWAIT P1, [R6+URZ+0x30c10], R23 ;  /* 0x030c1017060075a7 */ /* 0x0044e4000802017f */
[----:B---3--:R-:W-:Y:S05]  /*15b70*/  @!P1 NANOSLEEP.SYNCS 0x989680 ;  /* 0x009896800000995d */ /* 0x008fea0003900000 */
[----:B------:R-:W3:Y:S02]  /*15b80*/  @!P1 SYNCS.PHASECHK.TRANS64 P1, [R6+URZ+0x30c10], R23 ;  /* 0x030c1017060095a7 */ /* 0x000ee4000802007f */
[----:B---3--:R-:W-:Y:S05]  /*15b90*/  @!P1 BRA `(.L_x_2097) ;  /* 0xfffffffc00f09947 */ /* 0x008fea000383ffff */
[----:B------:R-:W-:Y:S05]  /*15ba0*/  BRA `(.L_x_2096) ;  /* 0xffffff1c008c7947 */ /* 0x000fea000383ffff */
.L_x_2101:
[----:B------:R1:W1:Y:S02]  /*15bb0*/  SYNCS.PHASECHK.TRANS64.TRYWAIT P1, [R6+URZ+0x30c30], R23 ;  /* 0x030c3017060075a7 */ /* 0x000264000802017f */
[----:B-1----:R-:W-:Y:S05]  /*15bc0*/  @!P1 NANOSLEEP.SYNCS 0x989680 ;  /* 0x009896800000995d */ /* 0x002fea0003900000 */
[----:B------:R-:W1:Y:S02]  /*15bd0*/  @!P1 SYNCS.PHASECHK.TRANS64 P1, [R6+URZ+0x30c30], R23 ;  /* 0x030c3017060095a7 */ /* 0x000e64000802007f */
[----:B-1----:R-:W-:Y:S05]  /*15be0*/  @!P1 BRA `(.L_x_2101) ;  /* 0xfffffffc00f09947 */ /* 0x002fea000383ffff */
[----:B------:R-:W-:Y:S05]  /*15bf0*/  BRA `(.L_x_2100) ;  /* 0xffffff20008c7947 */ /* 0x000fea000383ffff */
.L_x_2109:
[----:B--2---:R2:W3:Y:S02]  /*15c00*/  SYNCS.PHASECHK.TRANS64.TRYWAIT P0, [R6+URZ+0x30c10], R23 ;  /* 0x030c1017060075a7 */ /* 0x0044e4000800017f */
[----:B---3--:R-:W-:Y:S05]  /*15c10*/  @!P0 NANOSLEEP.SYNCS 0x989680 ;  /* 0x009896800000895d */ /* 0x008fea0003900000 */
[----:B------:R-:W3:Y:S02]  /*15c20*/  @!P0 SYNCS.PHASECHK.TRANS64 P0, [R6+URZ+0x30c10], R23 ;  /* 0x030c1017060085a7 */ /* 0x000ee4000800007f */
[----:B---3--:R-:W-:Y:S05]  /*15c30*/  @!P0 BRA `(.L_x_2109) ;  /* 0xfffffffc00f08947 */ /* 0x008fea000383ffff */
[----:B------:R-:W-:Y:S05]  /*15c40*/  BRA `(.L_x_2108) ;  /* 0xffffff6800e47947 */ /* 0x000fea000383ffff */
.L_x_2113:
[----:B------:R1:W1:Y:S02]  /*15c50*/  SYNCS.PHASECHK.TRANS64.TRYWAIT P0, [R6+URZ+0x30c30], R23 ;  /* 0x030c3017060075a7 */ /* 0x000264000800017f */
[----:B-1----:R-:W-:Y:S05]  /*15c60*/  @!P0 NANOSLEEP.SYNCS 0x989680 ;  /* 0x009896800000895d */ /* 0x002fea0003900000 */
[----:B------:R-:W1:Y:S02]  /*15c70*/  @!P0 SYNCS.PHASECHK.TRANS64 P0, [R6+URZ+0x30c30], R23 ;  /* 0x030c3017060085a7 */ /* 0x000e64000800007f */
[----:B-1----:R-:W-:Y:S05]  /*15c80*/  @!P0 BRA `(.L_x_2113) ;  /* 0xfffffffc00f08947 */ /* 0x002fea000383ffff */
[----:B------:R-:W-:Y:S05]  /*15c90*/  BRA `(.L_x_2112) ;  /* 0xffffff6c00e47947 */ /* 0x000fea000383ffff */
.L_x_2159:
[----:B-1----:R1:W2:Y:S02]  /*15ca0*/  SYNCS.PHASECHK.TRANS64.TRYWAIT P0, [R15+URZ+0x30c20], R0 ;  /* 0x030c20000f0075a7 */ /* 0x0022a4000800017f */
[----:B--2---:R-:W-:Y:S05]  /*15cb0*/  @!P0 NANOSLEEP.SYNCS 0x989680 ;  /* 0x009896800000895d */ /* 0x004fea0003900000 */
[----:B------:R-:W2:Y:S02]  /*15cc0*/  @!P0 SYNCS.PHASECHK.TRANS64 P0, [R15+URZ+0x30c20], R0 ;  /* 0x030c20000f0085a7 */ /* 0x000ea4000800007f */
[----:B--2---:R-:W-:Y:S05]  /*15cd0*/  @!P0 BRA `(.L_x_2159) ;  /* 0xfffffffc00f08947 */ /* 0x004fea000383ffff */
[----:B------:R-:W-:Y:S05]  /*15ce0*/  BRA `(.L_x_2187) ;  /* 0xffffffe000e87947 */ /* 0x000fea000383ffff */
.L_x_2163:
[----:B--2---:R2:W3:Y:S02]  /*15cf0*/  SYNCS.PHASECHK.TRANS64.TRYWAIT P1, [R15+URZ+0x30c40], R18 ;  /* 0x030c40120f0075a7 */ /* 0x0044e4000802017f */
[----:B---3--:R-:W-:Y:S05]  /*15d00*/  @!P1 NANOSLEEP.SYNCS 0x989680 ;  /* 0x009896800000995d */ /* 0x008fea0003900000 */
[----:B------:R-:W3:Y:S02]  /*15d10*/  @!P1 SYNCS.PHASECHK.TRANS64 P1, [R15+URZ+0x30c40], R18 ;  /* 0x030c40120f0095a7 */ /* 0x000ee4000802007f */
[----:B---3--:R-:W-:Y:S05]  /*15d20*/  @!P1 BRA `(.L_x_2163) ;  /* 0xfffffffc00f09947 */ /* 0x008fea000383ffff */
[----:B------:R-:W-:Y:S05]  /*15d30*/  BRA `(.L_x_2188) ;  /* 0xffffffe800507947 */ /* 0x000fea000383ffff */
.L_x_2165:
[----:B-1----:R1:W3:Y:S02]  /*15d40*/  SYNCS.PHASECHK.TRANS64.TRYWAIT P1, [R15+URZ+0x30c28], R18 ;  /* 0x030c28120f0075a7 */ /* 0x0022e4000802017f */
[----:B---3--:R-:W-:Y:S05]  /*15d50*/  @!P1 NANOSLEEP.SYNCS 0x989680 ;  /* 0x009896800000995d */ /* 0x008fea0003900000 */
[----:B------:R-:W3:Y:S02]  /*15d60*/  @!P1 SYNCS.PHASECHK.TRANS64 P1, [R15+URZ+0x30c28], R18 ;  /* 0x030c28120f0095a7 */ /* 0x000ee4000802007f */
[----:B---3--:R-:W-:Y:S05]  /*15d70*/  @!P1 BRA `(.L_x_2165) ;  /* 0xfffffffc00f09947 */ /* 0x008fea000383ffff */
[----:B------:R-:W-:Y:S05]  /*15d80*/  BRA `(.L_x_2189) ;  /* 0xffffffe800d47947 */ /* 0x000fea000383ffff */
.L_x_2167:
[----:B---3--:R3:W4:Y:S02]  /*15d90*/  SYNCS.PHASECHK.TRANS64.TRYWAIT P1, [R15+URZ+0x30c48], R18 ;  /* 0x030c48120f0075a7 */ /* 0x008724000802017f */
[----:B----4-:R-:W-:Y:S05]  /*15da0*/  @!P1 NANOSLEEP.SYNCS 0x989680 ;  /* 0x009896800000995d */ /* 0x010fea0003900000 */
[----:B------:R-:W4:Y:S02]  /*15db0*/  @!P1 SYNCS.PHASECHK.TRANS64 P1, [R15+URZ+0x30c48], R18 ;  /* 0x030c48120f0095a7 */ /* 0x000f24000802007f */
[----:B----4-:R-:W-:Y:S05]  /*15dc0*/  @!P1 BRA `(.L_x_2167) ;  /* 0xfffffffc00f09947 */ /* 0x010fea000383ffff */
[----:B------:R-:W-:Y:S05]  /*15dd0*/  BRA `(.L_x_2190) ;  /* 0xffffffec00587947 */ /* 0x000fea000383ffff */
.L_x_2169:
[----:B------:R-:W-:-:S07]  /*15de0*/  SHF.L.U32 R4, R10, 0x1f, RZ ;  /* 0x0000001f0a047819 */ /* 0x000fce00000006ff */
.L_x_2191:
[----:B----4-:R4:W1:Y:S02]  /*15df0*/  SYNCS.PHASECHK.TRANS64.TRYWAIT P1, [R15+URZ+0x30c20], R4 ;  /* 0x030c20040f0075a7 */ /* 0x010864000802017f */
[----:B-1----:R-:W-:Y:S05]  /*15e00*/  @!P1 NANOSLEEP.SYNCS 0x989680 ;  /* 0x009896800000995d */ /* 0x002fea0003900000 */
[----:B------:R-:W1:Y:S02]  /*15e10*/  @!P1 SYNCS.PHASECHK.TRANS64 P1, [R15+URZ+0x30c20], R4 ;  /* 0x030c20040f0095a7 */ /* 0x000e64000802007f */
[----:B-1----:R-:W-:Y:S05]  /*15e20*/  @!P1 BRA `(.L_x_2191) ;  /* 0xfffffffc00f09947 */ /* 0x002fea000383ffff */
[----:B------:R-:W-:Y:S05]  /*15e30*/  BRA `(.L_x_2192) ;  /* 0xffffffec00c07947 */ /* 0x000fea000383ffff */
.L_x_2172:
[----:B----4-:R4:W1:Y:S02]  /*15e40*/  SYNCS.PHASECHK.TRANS64.TRYWAIT P1, [R15+URZ+0x30c40], R12 ;  /* 0x030c400c0f0075a7 */ /* 0x010864000802017f */
[----:B-1----:R-:W-:Y:S05]  /*15e50*/  @!P1 NANOSLEEP.SYNCS 0x989680 ;  /* 0x009896800000995d */ /* 0x002fea0003900000 */
[----:B------:R-:W1:Y:S02]  /*15e60*/  @!P1 SYNCS.PHASECHK.TRANS64 P1, [R15+URZ+0x30c40], R12 ;  /* 0x030c400c0f0095a7 */ /* 0x000e64000802007f */
[----:B-1----:R-:W-:Y:S05]  /*15e70*/  @!P1 BRA `(.L_x_2172) ;  /* 0xfffffffc00f09947 */ /* 0x002fea000383ffff */
[----:B------:R-:W-:Y:S05]  /*15e80*/  BRA `(.L_x_2193) ;  /* 0xfffffff000607947 */ /* 0x000fea000383ffff */
.L_x_2174:
[----:B-1----:R1:W2:Y:S02]  /*15e90*/  SYNCS.PHASECHK.TRANS64.TRYWAIT P1, [R15+URZ+0x30c28], R12 ;  /* 0x030c280c0f0075a7 */ /* 0x0022a4000802017f */
[----:B--2---:R-:W-:Y:S05]  /*15ea0*/  @!P1 NANOSLEEP.SYNCS 0x989680 ;  /* 0x009896800000995d */ /* 0x004fea0003900000 */
[----:B------:R-:W2:Y:S02]  /*15eb0*/  @!P1 SYNCS.PHASECHK.TRANS64 P1, [R15+URZ+0x30c28], R12 ;  /* 0x030c280c0f0095a7 */ /* 0x000ea4000802007f */
[----:B--2---:R-:W-:Y:S05]  /*15ec0*/  @!P1 BRA `(.L_x_2174) ;  /* 0xfffffffc00f09947 */ /* 0x004fea000383ffff */
[----:B------:R-:W-:Y:S05]  /*15ed0*/  BRA `(.L_x_2194) ;  /* 0xfffffff000d87947 */ /* 0x000fea000383ffff */
.L_x_2176:
[----:B------:R1:W1:Y:S02]  /*15ee0*/  SYNCS.PHASECHK.TRANS64.TRYWAIT P0, [R3+URZ+0x30c40], R0 ;  /* 0x030c4000030075a7 */ /* 0x000264000800017f */
[----:B-1----:R-:W-:Y:S05]  /*15ef0*/  @!P0 NANOSLEEP.SYNCS 0x989680 ;  /* 0x009896800000895d */ /* 0x002fea0003900000 */
[----:B------:R-:W1:Y:S02]  /*15f00*/  @!P0 SYNCS.PHASECHK.TRANS64 P0, [R3+URZ+0x30c40], R0 ;  /* 0x030c4000030085a7 */ /* 0x000e64000800007f */
[----:B-1----:R-:W-:Y:S05]  /*15f10*/  @!P0 BRA `(.L_x_2176) ;  /* 0xfffffffc00f08947 */ /* 0x002fea000383ffff */
[----:B------:R-:W-:Y:S05]  /*15f20*/  BRA `(.L_x_2195) ;  /* 0xfffffff4006c7947 */ /* 0x000fea000383ffff */
.L_x_2178:
[----:B------:R-:W-:Y:S01]  /*15f30*/  BSSY B0, `(.L_x_2196) ;  /* 0x0000006000007945 */ /* 0x000fe20003800000 */
[----:B------:R-:W-:-:S07]  /*15f40*/  MOV R15, 0xffffffff ;  /* 0xffffffff000f7802 */ /* 0x000fce0000000f00 */
[----:B---3--:R-:W-:Y:S05]  /*15f50*/  WARPSYNC.COLLECTIVE R15, `(.L_x_2197) ;  /* 0x000000000f0c7348 */ /* 0x008fea0003c00000 */
[----:B------:R-:W-:Y:S02]  /*15f60*/  ELECT P6, UR62, PT ;  /* 0x00000000003e782f */ /* 0x000fe400038c0000 */
[----:B------:R-:W-:Y:S01]  /*15f70*/  MOV R14, UR62 ;  /* 0x0000003e000e7c02 */ /* 0x000fe20008000f00 */
[----:B---3--:R-:W-:Y:S10]  /*15f80*/  ENDCOLLECTIVE ;  /* 0x000000000000791b */ /* 0x008ff40003800000 */
.L_x_2197:
[----:B------:R-:W-:Y:S05]  /*15f90*/  BSYNC B0 ;  /* 0x0000000000007941 */ /* 0x000fea0003800000 */
.L_x_2196:
[----:B------:R-:W-:Y:S05]  /*15fa0*/  BRA `(.L_x_2198) ;  /* 0xfffffff800007947 */ /* 0x000fea000383ffff */
.L_x_2180:
[----:B-1----:R1:W2:Y:S02]  /*15fb0*/  SYNCS.PHASECHK.TRANS64.TRYWAIT P0, [R7+URZ], R4 ;  /* 0x00000004070075a7 */ /* 0x0022a4000800017f */
[----:B--2---:R-:W-:Y:S05]  /*15fc0*/  @!P0 NANOSLEEP.SYNCS 0x989680 ;  /* 0x009896800000895d */ /* 0x004fea0003900000 */
[----:B------:R-:W2:Y:S02]  /*15fd0*/  @!P0 SYNCS.PHASECHK.TRANS64 P0, [R7+URZ], R4 ;  /* 0x00000004070085a7 */ /* 0x000ea4000800007f */
[----:B--2---:R-:W-:Y:S05]  /*15fe0*/  @!P0 BRA `(.L_x_2180) ;  /* 0xfffffffc00f08947 */ /* 0x004fea000383ffff */
[----:B------:R-:W-:Y:S05]  /*15ff0*/  BRA `(.L_x_2199) ;  /* 0xfffffff800407947 */ /* 0x000fea000383ffff */
.L_x_2181:
[----:B--2---:R2:W4:Y:S02]  /*16000*/  SYNCS.PHASECHK.TRANS64.TRYWAIT P0, [R3+URZ], R2 ;  /* 0x00000002030075a7 */ /* 0x004524000800017f */
[----:B----4-:R-:W-:Y:S05]  /*16010*/  @!P0 NANOSLEEP.SYNCS 0x989680 ;  /* 0x009896800000895d */ /* 0x010fea0003900000 */
[----:B------:R-:W4:Y:S02]  /*16020*/  @!P0 SYNCS.PHASECHK.TRANS64 P0, [R3+URZ], R2 ;  /* 0x00000002030085a7 */ /* 0x000f24000800007f */
[----:B----4-:R-:W-:Y:S05]  /*16030*/  @!P0 BRA `(.L_x_2181) ;  /* 0xfffffffc00f08947 */ /* 0x010fea000383ffff */
[----:B------:R-:W-:Y:S05]  /*16040*/  BRA `(.L_x_2200) ;  /* 0xfffffff800347947 */ /* 0x000fea000383ffff */
.L_x_2183:
[----:B--2---:R2:W4:Y:S02]  /*16050*/  SYNCS.PHASECHK.TRANS64.TRYWAIT P0, [R5+URZ], R4 ;  /* 0x00000004050075a7 */ /* 0x004524000800017f */
[----:B----4-:R-:W-:Y:S05]  /*16060*/  @!P0 NANOSLEEP.SYNCS 0x989680 ;  /* 0x009896800000895d */ /* 0x010fea0003900000 */
[----:B------:R-:W4:Y:S02]  /*16070*/  @!P0 SYNCS.PHASECHK.TRANS64 P0, [R5+URZ], R4 ;  /* 0x00000004050085a7 */ /* 0x000f24000800007f */
[----:B----4-:R-:W-:Y:S05]  /*16080*/  @!P0 BRA `(.L_x_2183) ;  /* 0xfffffffc00f08947 */ /* 0x010fea000383ffff */
[----:B------:R-:W-:Y:S05]  /*16090*/  BRA `(.L_x_2201) ;  /* 0xfffffff800387947 */ /* 0x000fea000383ffff */
.L_x_2202:
        /* <DEDUP_REMOVED lines=14> */
.L_x_7388:


//--------------------- .text._ZN7cutlass13device_kernelIN5flash11enable_sm90INS1_16FlashAttnBwdSm90INS1_25CollectiveMainloopBwdSm90ILi2ELi2ELi2EN4cute5tupleIJNS5_1CILi1EEES8_S8_EEENS6_IJNS7_ILi128EEESA_NS7_ILi64EEEEEENS_10bfloat16_tEfNS_4arch4Sm90ELb0ELb1ELb1ELb1ELb1ELb1ELb0ELb0ELi2ELi1ELi2ELi2ELb0EEENS1_24CollectiveEpilogueBwdGQAISC_fSF_Li256ELb1ELb1EEENS1_19SingleTileSchedulerILb1ELb0ELb0ELi128EEEEEEEEEvNT_6ParamsE --------------------------
	.section	.text._ZN7cutlass13device_kernelIN5flash11enable_sm90INS1_16FlashAttnBwdSm90INS1_25CollectiveMainloopBwdSm90ILi2ELi2ELi2EN4cute5tupleIJNS5_1CILi1EEES8_S8_EEENS6_IJNS7_ILi128EEESA_NS7_ILi64EEEEEENS_10bfloat16_tEfNS_4arch4Sm90ELb0ELb1ELb1ELb1ELb1ELb1ELb0ELb0ELi2ELi1ELi2ELi2ELb0EEENS1_24CollectiveEpilogueBwdGQAISC_fSF_Li256ELb1ELb1EEENS1_19SingleTileSchedulerILb1ELb0ELb0ELi128EEEEEEEEEvNT_6ParamsE,"ax",@progbits
	.align	128
.text._ZN7cutlass13device_kernelIN5flash11enable_sm90INS1_16FlashAttnBwdSm90INS1_25CollectiveMainloopBwdSm90ILi2ELi2ELi2EN4cute5tupleIJNS5_1CILi1EEES8_S8_EEENS6_IJNS7_ILi128EEESA_NS7_ILi64EEEEEENS_10bfloat16_tEfNS_4arch4Sm90ELb0ELb1ELb1ELb1ELb1ELb1ELb0ELb0ELi2ELi1ELi2ELi2ELb0EEENS1_24CollectiveEpilogueBwdGQAISC_fSF_Li256ELb1ELb1EEENS1_19SingleTileSchedulerILb1ELb0ELb0ELi128EEEEEEEEEvNT_6ParamsE:
        .type           _ZN7cutlass13device_kernelIN5flash11enable_sm90INS1_16FlashAttnBwdSm90INS1_25CollectiveMainloopBwdSm90ILi2ELi2ELi2EN4cute5tupleIJNS5_1CILi1EEES8_S8_EEENS6_IJNS7_ILi128EEESA_NS7_ILi64EEEEEENS_10bfloat16_tEfNS_4arch4Sm90ELb0ELb1ELb1ELb1ELb1ELb1ELb0ELb0ELi2ELi1ELi2ELi2ELb0EEENS1_24CollectiveEpilogueBwdGQAISC_fSF_Li256ELb1ELb1EEENS1_19SingleTileSchedulerILb1ELb0ELb0ELi128EEEEEEEEEvNT_6ParamsE,@function
        .size           _ZN7cutlass13device_kernelIN5flash11enable_sm90INS1_16FlashAttnBwdSm90INS1_25CollectiveMainloopBwdSm90ILi2ELi2ELi2EN4cute5tupleIJNS5_1CILi1EEES8_S8_EEENS6_IJNS7_ILi128EEESA_NS7_ILi64EEEEEENS_10bfloat16_tEfNS_4arch4Sm90ELb0ELb1ELb1ELb1ELb1ELb1ELb0ELb0ELi2ELi1ELi2ELi2ELb0EEENS1_24CollectiveEpilogueBwdGQAISC_fSF_Li256ELb1ELb1EEENS1_19SingleTileSchedulerILb1ELb0ELb0ELi128EEEEEEEEEvNT_6ParamsE,(.L_x_7389 - _ZN7cutlass13device_kernelIN5flash11enable_sm90INS1_16FlashAttnBwdSm90INS1_25CollectiveMainloopBwdSm90ILi2ELi2ELi2EN4cute5tupleIJNS5_1CILi1EEES8_S8_EEENS6_IJNS7_ILi128EEESA_NS7_ILi64EEEEEENS_10bfloat16_tEfNS_4arch4Sm90ELb0ELb1ELb1ELb1ELb1ELb1ELb0ELb0ELi2ELi1ELi2ELi2ELb0EEENS1_24CollectiveEpilogueBwdGQAISC_fSF_Li256ELb1ELb1EEENS1_19SingleTileSchedulerILb1ELb0ELb0ELi128EEEEEEEEEvNT_6ParamsE)
        .other          _ZN7cutlass13device_kernelIN5flash11enable_sm90INS1_16FlashAttnBwdSm90INS1_25CollectiveMainloopBwdSm90ILi2ELi2ELi2EN4cute5tupleIJNS5_1CILi1EEES8_S8_EEENS6_IJNS7_ILi128EEESA_NS7_ILi64EEEEEENS_10bfloat16_tEfNS_4arch4Sm90ELb0ELb1ELb1ELb1ELb1ELb1ELb0ELb0ELi2ELi1ELi2ELi2ELb0EEENS1_24CollectiveEpilogueBwdGQAISC_fSF_Li256ELb1ELb1EEENS1_19SingleTileSchedulerILb1ELb0ELb0ELi128EEEEEEEEEvNT_6ParamsE,@"STO_CUDA_ENTRY STV_DEFAULT"
_ZN7cutlass13device_kernelIN5flash11enable_sm90INS1_16FlashAttnBwdSm90INS1_25CollectiveMainloopBwdSm90ILi2ELi2ELi2EN4cute5tupleIJNS5_1CILi1EEES8_S8_EEENS6_IJNS7_ILi128EEESA_NS7_ILi64EEEEEENS_10bfloat16_tEfNS_4arch4Sm90ELb0ELb1ELb1ELb1ELb1ELb1ELb0ELb0ELi2ELi1ELi2ELi2ELb0EEENS1_24CollectiveEpilogueBwdGQAISC_fSF_Li256ELb1ELb1EEENS1_19SingleTileSchedulerILb1ELb0ELb0ELi128EEEEEEEEEvNT_6ParamsE:
        /* <DEDUP_REMOVED lines=24> */
.L_x_2204:
[----:B------:R-:W-:Y:S05]  /*0180*/  BSYNC B0 ;  /* 0x0000000000007941 */ /* 0x000fea0003800000 */
.L_x_2203:
        /* <DEDUP_REMOVED lines=37> */
.L_x_2205:
        /* <DEDUP_REMOVED lines=22> */
.L_x_2206:
[----:B------:R-:W-:Y:S01]  /*0540*/  PLOP3.LUT P0, PT, PT, PT, UP0, 0x80, 0x0 ;  /* 0x000000000000781c */ /* 0x000fe20003f0f008 */
[----:B------:R-:W-:Y:S01]  /*0550*/  NOP ;  /* 0x0000000000007918 */ /* 0x000fe20000000000 */
[----:B------:R-:W-:Y:S01]  /*0560*/  ULDC.64 UR38, c[0x0][0x208] ;  /* 0x0000820000267ab9 */ /* 0x000fe20000000a00 */
[----:B------:R-:W-:Y:S01]  /*0570*/  BSSY B6, `(.L_x_2207) ;  /* 0x0001676000067945 */ /* 0x000fe20003800000 */
[----:B-12-4-:R-:W-:Y:S09]  /*0580*/  BAR.SYNC.DEFER_BLOCKING 0x0 ;  /* 0x0000000000007b1d */ /* 0x016ff20000010000 */
[----:B------:R-:W-:Y:S05]  /*0590*/  @!P0 BRA `(.L_x_2208) ;  /* 0x0000012000448947 */ /* 0x000fea0003800000 */
.L_x_2209:
        /* <DEDUP_REMOVED lines=24> */
.L_x_2210:
        /* <DEDUP_REMOVED lines=14> */
.L_x_2212:
[----:B------:R-:W-:-:S05]  /*0800*/  ULDC UR4, c[0x0][0x8c4] ;  /* 0x0002310000047ab9 */ /* 0x000fca0000000800 */
.L_x_2211:
        /* <DEDUP_REMOVED lines=19> */
.L_x_2214:
        /* <DEDUP_REMOVED lines=14> */
.L_x_2215:
        /* <DEDUP_REMOVED lines=11> */
.L_x_2216:
        /* <DEDUP_REMOVED lines=13> */
.L_x_2217:
        /* <DEDUP_REMOVED lines=50> */
.L_x_2218:
        /* <DEDUP_REMOVED lines=28> */
.L_x_2221:
        /* <DEDUP_REMOVED lines=15> */
.L_x_2220:
        /* <DEDUP_REMOVED lines=22> */
.L_x_2223:
        /* <DEDUP_REMOVED lines=15> */
.L_x_2222:
[----:B------:R-:W-:Y:S01]  /*13c0*/  SHF.R.S32.HI R6, RZ, 0x1f, R17 ;  /* 0x0000001fff067819 */ /* 0x000fe20000011411 */
[----:B------:R-:W-:-:S03]  /*13d0*/  UMOV UR4, 0xffffffff ;  /* 0xffffffff00047882 */ /* 0x000fc60000000000 */
[----:B------:R-:W-:-:S04]  /*13e0*/  LEA.HI R0, R6, R17, RZ, 0x7 ;  /* 0x0000001106007211 */ /* 0x000fc800078f38ff */
[----:B------:R-:W-:Y:S01]  /*13f0*/  SHF.R.S32.HI R18, RZ, 0x7, R0 ;  /* 0x00000007ff127819 */ /* 0x000fe20000011400 */
[----:B------:R-:W-:Y:S06]  /*1400*/  BRA.DIV UR4, `(.L_x_2224) ;  /* 0x0000015a04387947 */ /* 0x000fec000b800000 */
[----:B------:R1:W2:Y:S02]  /*1410*/  SHFL.IDX PT, R14, R18, RZ, 0x1f ;  /* 0x00001fff120e7589 */ /* 0x0002a400000e0000 */
.L_x_2372:
        /* <DEDUP_REMOVED lines=24> */
.L_x_2225:
        /* <DEDUP_REMOVED lines=162> */
.L_x_2238:
[----:B------:R-:W-:-:S06]  /*1fc0*/  ULOP3.LUT UR4, UR36, 0x1, URZ, 0xfc, !UPT ;  /* 0x0000000124047892 */ /* 0x000fcc000f8efc3f */
[----:B------:R-:W-:-:S05]  /*1fd0*/  IMAD.U32 R5, RZ, RZ, UR4 ;  /* 0x00000004ff057e24 */ /* 0x000fca000f8e00ff */
[----:B------:R-:W-:-:S13]  /*1fe0*/  ISETP.NE.AND P6, PT, R5, 0x3, PT ;  /* 0x000000030500780c */ /* 0x000fda0003fc5270 */
[----:B------:R-:W-:Y:S05]  /*1ff0*/  @!P6 BRA `(.L_x_2228) ;  /* 0x000000000004e947 */ /* 0x000fea0003800000 */
[----:B------:R-:W-:Y:S01]  /*2000*/  BPT.TRAP 0x1 ;  /* 0x000000040000795c */ /* 0x000fe20000300000 */
.L_x_2228:
[----:B------:R-:W-:Y:S02]  /*2010*/  LEA R6, R0, R16, 0x3 ;  /* 0x0000001000067211 */ /* 0x000fe400078e18ff */
[----:B------:R-:W-:-:S04]  /*2020*/  SHF.L.U32 R23, R4, 0x1f, RZ ;  /* 0x0000001f04177819 */ /* 0x000fc800000006ff */
[----:B------:R1:W2:Y:S01]  /*2030*/  SYNCS.PHASECHK.TRANS64.TRYWAIT P0, [R6+URZ+0x30c10], R23 ;  /* 0x030c1017060075a7 */ /* 0x0002a2000800017f */
[----:B------:R-:W-:Y:S05]  /*2040*/  @!P6 BRA `(.L_x_2229) ;  /* 0x000000000004e947 */ /* 0x000fea0003800000 */
[----:B------:R-:W-:Y:S01]  /*2050*/  BPT.TRAP 0x1 ;  /* 0x000000040000795c */ /* 0x000fe20000300000 */
.L_x_2229:
[----:B------:R-:W-:-:S05]  /*2060*/  VIADD R5, R16, 0x10000 ;  /* 0x0001000010057836 */ /* 0x000fca0000000000 */
[----:B------:R-:W-:-:S04]  /*2070*/  SHF.R.U32.HI R5, RZ, 0x4, R5 ;  /* 0x00000004ff057819 */ /* 0x000fc80000011605 */
[----:B------:R-:W-:Y:S01]  /*2080*/  LOP3.LUT R5, R5, 0x3fff, RZ, 0xc0, !PT ;  /* 0x00003fff05057812 */ /* 0x000fe200078ec0ff */
[----:B--2---:R-:W-:Y:S06]  /*2090*/  @P0 BRA `(.L_x_2230) ;  /* 0x0000000000080947 */ /* 0x004fec0003800000 */
[----:B------:R-:W2:Y:S02]  /*20a0*/  SYNCS.PHASECHK.TRANS64.TRYWAIT P0, [R6+URZ+0x30c10], R23 ;  /* 0x030c1017060075a7 */ /* 0x000ea4000800017f */
[----:B--2---:R-:W-:Y:S05]  /*20b0*/  @!P0 BRA `(.L_x_2231) ;  /* 0x0000014c00408947 */ /* 0x004fea0003800000 */
.L_x_2230:
        /* <DEDUP_REMOVED lines=65> */
.L_x_2232:
[----:B------:R1:W1:Y:S01]  /*24d0*/  SYNCS.PHASECHK.TRANS64.TRYWAIT P0, [R6+URZ+0x30c30], R23 ;  /* 0x030c3017060075a7 */ /* 0x000262000800017f */
[----:B------:R-:W-:Y:S05]  /*24e0*/  @!P6 BRA `(.L_x_2233) ;  /* 0x000000000004e947 */ /* 0x000fea0003800000 */
[----:B------:R-:W-:Y:S01]  /*24f0*/  BPT.TRAP 0x1 ;  /* 0x000000040000795c */ /* 0x000fe20000300000 */
.L_x_2233:
[----:B-1----:R-:W-:Y:S05]  /*2500*/  @P0 BRA `(.L_x_2234) ;  /* 0x0000000000080947 */ /* 0x002fea0003800000 */
[----:B------:R-:W1:Y:S02]  /*2510*/  SYNCS.PHASECHK.TRANS64.TRYWAIT P0, [R6+URZ+0x30c30], R23 ;  /* 0x030c3017060075a7 */ /* 0x000e64000800017f */
[----:B-1----:R-:W-:Y:S05]  /*2520*/  @!P0 BRA `(.L_x_2235) ;  /* 0x0000014800388947 */ /* 0x002fea0003800000 */
.L_x_2234:
        /* <DEDUP_REMOVED lines=1123> */
.L_x_2236:
        /* <DEDUP_REMOVED lines=68> */
.L_x_2237:
        /* <DEDUP_REMOVED lines=12> */
.L_x_2227:
        /* <DEDUP_REMOVED lines=18> */
[----:B------:R-:W-:Y:S01]  /*7180*/  MOV R21, 0x40000040 ;  /* 0x4000004000157802 */ /* 0x000fe20000000f00 */
[----:B------:R-:W-:Y:S01]  /*7190*/  IMAD.MOV.U32 R19, RZ, RZ, 0x40000040 ;  /* 0x40000040ff137424 */ /* 0x000fe200078e00ff */
[----:B------:R-:W5:Y:S03]  /*71a0*/  S2R R5, SR_TID.X ;  /* 0x0000000000057919 */ /* 0x000f660000002100 */
[----:B------:R-:W-:-:S02]  /*71b0*/  IMAD.U32 R14, RZ, RZ, UR4 ;  /* 0x00000004ff0e7e24 */ /* 0x000fc4000f8e00ff */
[----:B-----5:R-:W-:-:S05]  /*71c0*/  VIADD R8, R5, 0xffffff80 ;  /* 0xffffff8005087836 */ /* 0x020fca0000000000 */
[----:B------:R-:W-:-:S04]  /*71d0*/  SHF.R.S32.HI R7, RZ, 0x1f, R8 ;  /* 0x0000001fff077819 */ /* 0x000fc80000011408 */
[----:B------:R-:W-:-:S04]  /*71e0*/  LEA.HI R5, R7, R8, RZ, 0x5 ;  /* 0x0000000807057211 */ /* 0x000fc800078f28ff */
[----:B------:R-:W-:Y:S02]  /*71f0*/  LOP3.LUT R5, R5, 0xffffffe0, RZ, 0xc0, !PT ;  /* 0xffffffe005057812 */ /* 0x000fe400078ec0ff */
[----:B--2---:R-:W-:Y:S02]  /*7200*/  MOV R15, R10 ;  /* 0x0000000a000f7202 */ /* 0x004fe40000000f00 */
[----:B------:R-:W2:Y:S01]  /*7210*/  S2R R10, SR_TID.X ;  /* 0x00000000000a7919 */ /* 0x000ea20000002100 */
[----:B---3--:R-:W-:Y:S02]  /*7220*/  LEA.HI R9, R11, R12, RZ, 0x5 ;  /* 0x0000000c0b097211 */ /* 0x008fe400078f28ff */
[--C-:B----4-:R-:W-:Y:S02]  /*7230*/  SHF.R.S32.HI R11, RZ, 0x2, R6.reuse ;  /* 0x00000002ff0b7819 */ /* 0x110fe40000011406 */
[----:B------:R-:W-:Y:S02]  /*7240*/  SHF.R.S32.HI R6, RZ, 0x1f, R6 ;  /* 0x0000001fff067819 */ /* 0x000fe40000011406 */
[----:B------:R-:W-:Y:S01]  /*7250*/  SHF.R.S32.HI R13, RZ, 0x5, R9 ;  /* 0x00000005ff0d7819 */ /* 0x000fe20000011409 */
[----:B------:R-:W-:Y:S01]  /*7260*/  IMAD.IADD R9, R8, 0x1, -R5 ;  /* 0x0000000108097824 */ /* 0x000fe200078e0a05 */
[----:B------:R-:W-:-:S03]  /*7270*/  LEA.HI R12, R6, R11, RZ, 0x3 ;  /* 0x0000000b060c7211 */ /* 0x000fc600078f18ff */
[----:B------:R-:W-:Y:S01]  /*7280*/  IMAD R6, R13, -0x10, R14 ;  /* 0xfffffff00d067824 */ /* 0x000fe200078e020e */
[----:B------:R-:W-:Y:S02]  /*7290*/  LOP3.LUT R12, R12, 0xfffffff8, RZ, 0xc0, !PT ;  /* 0xfffffff80c0c7812 */ /* 0x000fe400078ec0ff */
[----:B------:R-:W-:Y:S02]  /*72a0*/  LEA.HI R13, R7, R8, RZ, 0x2 ;  /* 0x00000008070d7211 */ /* 0x000fe400078f10ff */
[----:B------:R-:W-:Y:S02]  /*72b0*/  IADD3 R6, R6, R12, -R11 ;  /* 0x0000000c06067210 */ /* 0x000fe40007ffe80b */
[----:B------:R-:W-:-:S05]  /*72c0*/  LOP3.LUT R13, R13, 0xfffffffc, RZ, 0xc0, !PT ;  /* 0xfffffffc0d0d7812 */ /* 0x000fca00078ec0ff */
[----:B------:R-:W-:Y:S01]  /*72d0*/  IMAD.IADD R8, R8, 0x1, -R13 ;  /* 0x0000000108087824 */ /* 0x000fe200078e0a0d */
[C---:B--2---:R-:W-:Y:S01]  /*72e0*/  IADD3 R17, R10.reuse, -0x80, RZ ;  /* 0xffffff800a117810 */ /* 0x044fe20007ffe0ff */
[----:B-1----:R-:W-:-:S03]  /*72f0*/  VIADD R18, R10, 0xffffff80 ;  /* 0xffffff800a127836 */ /* 0x002fc60000000000 */
[----:B------:R-:W-:-:S04]  /*7300*/  SHF.R.S32.HI R17, RZ, 0x1f, R17 ;  /* 0x0000001fff117819 */ /* 0x000fc80000011411 */
[----:B------:R-:W-:-:S04]  /*7310*/  LEA.HI R17, R17, R18, RZ, 0x7 ;  /* 0x0000001211117211 */ /* 0x000fc800078f38ff */
[----:B------:R-:W-:-:S04]  /*7320*/  SHF.R.S32.HI R17, RZ, 0x7, R17 ;  /* 0x00000007ff117819 */ /* 0x000fc80000011411 */
[----:B------:R-:W-:-:S04]  /*7330*/  LEA.HI R10, R17, R17, RZ, 0x1 ;  /* 0x00000011110a7211 */ /* 0x000fc800078f08ff */
[----:B------:R-:W-:Y:S02]  /*7340*/  LOP3.LUT R5, R10, 0xfffffffe, RZ, 0xc0, !PT ;  /* 0xfffffffe0a057812 */ /* 0x000fe400078ec0ff */
[----:B------:R-:W-:Y:S02]  /*7350*/  SHF.R.S32.HI R10, RZ, 0x1f, R9 ;  /* 0x0000001fff0a7819 */ /* 0x000fe40000011409 */
[----:B------:R-:W-:Y:S01]  /*7360*/  IADD3 R5, R17, -R5, RZ ;  /* 0x8000000511057210 */ /* 0x000fe20007ffe0ff */
[----:B------:R-:W-:Y:S01]  /*7370*/  IMAD.MOV.U32 R17, RZ, RZ, R15 ;  /* 0x000000ffff117224 */ /* 0x000fe200078e000f */
[CC--:B------:R-:W-:Y:S02]  /*7380*/  LEA.HI R7, R10.reuse, R9.reuse, RZ, 0x3 ;  /* 0x000000090a077211 */ /* 0x0c0fe400078f18ff */
[----:B------:R-:W-:Y:S01]  /*7390*/  LEA.HI R11, R10, R9, RZ, 0x2 ;  /* 0x000000090a0b7211 */ /* 0x000fe200078f10ff */
[----:B------:R-:W-:Y:S01]  /*73a0*/  IMAD R9, R5, -0x40, R6 ;  /* 0xffffffc005097824 */ /* 0x000fe200078e0206 */
[----:B------:R-:W-:-:S02]  /*73b0*/  SHF.R.S32.HI R10, RZ, 0x3, R7 ;  /* 0x00000003ff0a7819 */ /* 0x000fc40000011407 */
[----:B------:R-:W-:Y:S02]  /*73c0*/  SHF.R.S32.HI R7, RZ, 0x1f, R7 ;  /* 0x0000001fff077819 */ /* 0x000fe40000011407 */
[----:B------:R-:W-:Y:S02]  /*73d0*/  SHF.R.S32.HI R12, RZ, 0x2, R11 ;  /* 0x00000002ff0c7819 */ /* 0x000fe4000001140b */
[----:B------:R-:W-:Y:S02]  /*73e0*/  LEA.HI R7, R7, R10, RZ, 0x4 ;  /* 0x0000000a07077211 */ /* 0x000fe400078f20ff */
[----:B------:R-:W-:Y:S01]  /*73f0*/  LEA.HI R11, R11, R12, RZ, 0x1 ;  /* 0x0000000c0b0b7211 */ /* 0x000fe200078f08ff */
[C---:B------:R-:W-:Y:S01]  /*7400*/  VIADD R13, R12.reuse, 0x10 ;  /* 0x000000100c0d7836 */ /* 0x040fe20000000000 */
[----:B------:R-:W-:Y:S02]  /*7410*/  IADD3 R5, R12, 0x8, RZ ;  /* 0x000000080c057810 */ /* 0x000fe40007ffe0ff */
[----:B------:R-:W-:-:S02]  /*7420*/  LOP3.LUT R7, R7, 0x1ffffff0, RZ, 0xc0, !PT ;  /* 0x1ffffff007077812 */ /* 0x000fc400078ec0ff */
[----:B------:R-:W-:Y:S02]  /*7430*/  LOP3.LUT R11, R11, 0xfffffffe, RZ, 0xc0, !PT ;  /* 0xfffffffe0b0b7812 */ /* 0x000fe400078ec0ff */
[----:B------:R-:W-:Y:S01]  /*7440*/  LEA.HI R6, R5, R5, RZ, 0x1 ;  /* 0x0000000505067211 */ /* 0x000fe200078f08ff */
[----:B------:R-:W-:Y:S01]  /*7450*/  IMAD.IADD R10, R10, 0x1, -R7 ;  /* 0x000000010a0a7824 */ /* 0x000fe200078e0a07 */
[C---:B------:R-:W-:Y:S01]  /*7460*/  IADD3 R11, R12.reuse, -R11, RZ ;  /* 0x8000000b0c0b7210 */ /* 0x040fe20007ffe0ff */
[----:B------:R-:W-:Y:S01]  /*7470*/  VIADD R12, R12, 0x18 ;  /* 0x000000180c0c7836 */ /* 0x000fe20000000000 */
[----:B------:R-:W-:Y:S02]  /*7480*/  LOP3.LUT R14, R6, 0xfffffffe, RZ, 0xc0, !PT ;  /* 0xfffffffe060e7812 */ /* 0x000fe400078ec0ff */
[----:B------:R-:W-:Y:S01]  /*7490*/  LEA.HI R15, R13, R13, RZ, 0x1 ;  /* 0x0000000d0d0f7211 */ /* 0x000fe200078f08ff */
[----:B------:R-:W-:Y:S01]  /*74a0*/  IMAD R7, R10, 0x8, R11 ;  /* 0x000000080a077824 */ /* 0x000fe200078e020b */
[----:B------:R-:W-:-:S02]  /*74b0*/  IADD3 R14, R5, -R14, RZ ;  /* 0x8000000e050e7210 */ /* 0x000fc40007ffe0ff */
[--C-:B------:R-:W-:Y:S02]  /*74c0*/  SHF.R.S32.HI R5, RZ, 0x1, R6.reuse ;  /* 0x00000001ff057819 */ /* 0x100fe40000011406 */
[----:B------:R-:W-:Y:S01]  /*74d0*/  LOP3.LUT R18, R15, 0xfffffffe, RZ, 0xc0, !PT ;  /* 0xfffffffe0f127812 */ /* 0x000fe200078ec0ff */
[----:B------:R1:W-:Y:S01]  /*74e0*/  STL [R1+0x4c], R7 ;  /* 0x00004c0701007387 */ /* 0x0003e20000100800 */
[----:B------:R-:W-:Y:S02]  /*74f0*/  SHF.R.S32.HI R6, RZ, 0x1f, R6 ;  /* 0x0000001fff067819 */ /* 0x000fe40000011406 */
[--C-:B------:R-:W-:Y:S01]  /*7500*/  SHF.R.S32.HI R11, RZ, 0x1, R15.reuse ;  /* 0x00000001ff0b7819 */ /* 0x100fe2000001140f */
[----:B------:R-:W-:Y:S01]  /*7510*/  IMAD.IADD R18, R13, 0x1, -R18 ;  /* 0x000000010d127824 */ /* 0x000fe200078e0a12 */
[----:B------:R-:W-:Y:S02]  /*7520*/  SHF.R.S32.HI R10, RZ, 0x1f, R15 ;  /* 0x0000001fff0a7819 */ /* 0x000fe4000001140f */
[----:B------:R-:W-:-:S02]  /*7530*/  LEA.HI R6, R6, R5, RZ, 0x4 ;  /* 0x0000000506067211 */ /* 0x000fc400078f20ff */
[----:B-1----:R-:W-:-:S04]  /*7540*/  LEA.HI R7, R12, R12, RZ, 0x1 ;  /* 0x0000000c0c077211 */ /* 0x002fc800078f08ff */
[--C-:B------:R-:W-:Y:S02]  /*7550*/  SHF.R.S32.HI R13, RZ, 0x1, R7.reuse ;  /* 0x00000001ff0d7819 */ /* 0x100fe40000011407 */
[----:B------:R-:W-:Y:S02]  /*7560*/  SHF.R.S32.HI R20, RZ, 0x1f, R7 ;  /* 0x0000001fff147819 */ /* 0x000fe40000011407 */
[----:B------:R-:W-:Y:S02]  /*7570*/  LOP3.LUT R15, R7, 0xfffffffe, RZ, 0xc0, !PT ;  /* 0xfffffffe070f7812 */ /* 0x000fe400078ec0ff */
[----:B------:R-:W-:Y:S02]  /*7580*/  LEA.HI R7, R10, R11, RZ, 0x4 ;  /* 0x0000000b0a077211 */ /* 0x000fe400078f20ff */
[----:B------:R-:W-:Y:S01]  /*7590*/  LOP3.LUT R10, R6, 0x1ffffff0, RZ, 0xc0, !PT ;  /* 0x1ffffff0060a7812 */ /* 0x000fe200078ec0ff */
[----:B------:R-:W-:Y:S01]  /*75a0*/  IMAD.IADD R15, R12, 0x1, -R15 ;  /* 0x000000010c0f7824 */ /* 0x000fe200078e0a0f */
[----:B------:R-:W-:-:S02]  /*75b0*/  LOP3.LUT R12, R7, 0x1ffffff0, RZ, 0xc0, !PT ;  /* 0x1ffffff0070c7812 */ /* 0x000fc400078ec0ff */
[----:B------:R-:W-:Y:S01]  /*75c0*/  LEA R6, R17, R16, 0xd ;  /* 0x0000001011067211 */ /* 0x000fe200078e68ff */
[----:B------:R-:W-:Y:S01]  /*75d0*/  IMAD.IADD R7, R5, 0x1, -R10 ;  /* 0x0000000105077824 */ /* 0x000fe200078e0a0a */
[----:B------:R-:W-:Y:S01]  /*75e0*/  LEA.HI R20, R20, R13, RZ, 0x4 ;  /* 0x0000000d14147211 */ /* 0x000fe200078f20ff */
[----:B------:R-:W-:Y:S01]  /*75f0*/  IMAD.IADD R11, R11, 0x1, -R12 ;  /* 0x000000010b0b7824 */ /* 0x000fe200078e0a0c */
[----:B------:R-:W-:Y:S01]  /*7600*/  IADD3 R17, R8, 0x8, RZ ;  /* 0x0000000808117810 */ /* 0x000fe20007ffe0ff */
[C---:B------:R-:W-:Y:S01]  /*7610*/  VIADD R10, R6.reuse, 0x4000 ;  /* 0x00004000060a7836 */ /* 0x040fe20000000000 */
[----:B------:R-:W-:Y:S01]  /*7620*/  LEA R7, R7, R14, 0x3 ;  /* 0x0000000e07077211 */ /* 0x000fe200078e18ff */
[----:B------:R-:W-:Y:S01]  /*7630*/  VIADD R5, R6, 0x20c00 ;  /* 0x00020c0006057836 */ /* 0x000fe20000000000 */
[----:B------:R-:W-:Y:S02]  /*7640*/  LOP3.LUT R20, R20, 0x1ffffff0, RZ, 0xc0, !PT ;  /* 0x1ffffff014147812 */ /* 0x000fe400078ec0ff */
[----:B------:R-:W-:Y:S01]  /*7650*/  SHF.R.U32.HI R6, RZ, 0x4, R6 ;  /* 0x00000004ff067819 */ /* 0x000fe20000011606 */
[----:B------:R1:W-:Y:S01]  /*7660*/  STL [R1+0x44], R7 ;  /* 0x0000440701007387 */ /* 0x0003e20000100800 */
[----:B------:R-:W-:-:S02]  /*7670*/  SHF.R.U32.HI R10, RZ, 0x4, R10 ;  /* 0x00000004ff0a7819 */ /* 0x000fc4000001160a */
[----:B------:R-:W-:Y:S02]  /*7680*/  SHF.R.U32.HI R5, RZ, 0x4, R5 ;  /* 0x00000004ff057819 */ /* 0x000fe40000011605 */
[----:B------:R-:W-:Y:S02]  /*7690*/  IADD3 R20, R13, -R20, RZ ;  /* 0x800000140d147210 */ /* 0x000fe40007ffe0ff */
        /* <DEDUP_REMOVED lines=8> */
[----:B------:R-:W-:Y:S01]  /*7720*/  LOP3.LUT R5, R5, 0x10000, RZ, 0xfc, !PT ;  /* 0x0001000005057812 */ /* 0x000fe200078efcff */
[----:B------:R-:W-:Y:S01]  /*7730*/  IMAD.MOV.U32 R15, RZ, RZ, 0x40000040 ;  /* 0x40000040ff0f7424 */ /* 0x000fe200078e00ff */
[----:B------:R-:W-:Y:S01]  /*7740*/  IADD3 R17, R8, 0x14, RZ ;  /* 0x0000001408117810 */ /* 0x000fe20007ffe0ff */
[----:B------:R2:W-:Y:S04]  /*7750*/  STL [R1+0x3c], R12 ;  /* 0x00003c0c01007387 */ /* 0x0005e80000100800 */
[----:B------:R3:W-:Y:S01]  /*7760*/  STL [R1+0x50], R5 ;  /* 0x0000500501007387 */ /* 0x0007e20000100800 */
[----:B-1----:R-:W-:-:S02]  /*7770*/  LOP3.LUT R7, R6, 0x10000, RZ, 0xfc, !PT ;  /* 0x0001000006077812 */ /* 0x002fc400078efcff */
[----:B------:R-:W-:Y:S02]  /*7780*/  LOP3.LUT R6, R10, 0x10000, RZ, 0xfc, !PT ;  /* 0x000100000a067812 */ /* 0x000fe400078efcff */
[C---:B------:R-:W-:Y:S01]  /*7790*/  IADD3 R20, R7.reuse, 0x4, RZ ;  /* 0x0000000407147810 */ /* 0x040fe20007ffe0ff */
[----:B------:R-:W-:Y:S01]  /*77a0*/  VIADD R18, R7, 0x6 ;  /* 0x0000000607127836 */ /* 0x000fe20000000000 */
[C---:B--2---:R-:W-:Y:S01]  /*77b0*/  IADD3 R12, R6.reuse, 0x4, RZ ;  /* 0x00000004060c7810 */ /* 0x044fe20007ffe0ff */
[C---:B------:R-:W-:Y:S01]  /*77c0*/  VIADD R10, R6.reuse, 0x6 ;  /* 0x00000006060a7836 */ /* 0x040fe20000000000 */
[----:B------:R1:W-:Y:S01]  /*77d0*/  STL [R1+0x8], R6 ;  /* 0x0000080601007387 */ /* 0x0003e20000100800 */
[----:B------:R-:W-:Y:S02]  /*77e0*/  VIADD R14, R6, 0x2 ;  /* 0x00000002060e7836 */ /* 0x000fe40000000000 */
[C---:B---3--:R-:W-:Y:S01]  /*77f0*/  VIADD R5, R8.reuse, 0x4 ;  /* 0x0000000408057836 */ /* 0x048fe20000000000 */
[----:B------:R2:W-:Y:S01]  /*7800*/  STL.64 [R1+0x30], R20 ;  /* 0x0000301401007387 */ /* 0x0005e20000100a00 */
[----:B------:R-:W-:-:S02]  /*7810*/  VIADD R5, R8, 0x10 ;  /* 0x0000001008057836 */ /* 0x000fc40000000000 */
[C---:B------:R-:W-:Y:S01]  /*7820*/  VIADD R5, R8.reuse, 0x1c ;  /* 0x0000001c08057836 */ /* 0x040fe20000000000 */
[----:B------:R2:W-:Y:S01]  /*7830*/  STL.64 [R1+0x28], R18 ;  /* 0x0000281201007387 */ /* 0x0005e20000100a00 */
[----:B-1----:R-:W-:-:S03]  /*7840*/  VIADD R6, R8, 0xc ;  /* 0x0000000c08067836 */ /* 0x002fc60000000000 */
[----:B------:R2:W-:Y:S01]  /*7850*/  STL.64 [R1+0x10], R10 ;  /* 0x0000100a01007387 */ /* 0x0005e20000100a00 */
[----:B------:R-:W-:-:S03]  /*7860*/  VIADD R6, R8, 0x18 ;  /* 0x0000001808067836 */ /* 0x000fc60000000000 */
[----:B------:R2:W-:Y:S04]  /*7870*/  STL.64 [R1+0x20], R14 ;  /* 0x0000200e01007387 */ /* 0x0005e80000100a00 */
[----:B------:R2:W-:Y:S02]  /*7880*/  STL.64 [R1+0x18], R12 ;  /* 0x0000180c01007387 */ /* 0x0005e40000100a00 */
.L_x_2250:
[----:B------:R-:W-:-:S06]  /*7890*/  ULOP3.LUT UR4, UR36, 0x1, URZ, 0xfc, !UPT ;  /* 0x0000000124047892 */ /* 0x000fcc000f8efc3f */
[----:B------:R-:W-:-:S05]  /*78a0*/  IMAD.U32 R5, RZ, RZ, UR4 ;  /* 0x00000004ff057e24 */ /* 0x000fca000f8e00ff */
[----:B------:R-:W-:-:S13]  /*78b0*/  ISETP.NE.AND P0, PT, R5, 0x3, PT ;  /* 0x000000030500780c */ /* 0x000fda0003f05270 */
[----:B------:R-:W-:Y:S05]  /*78c0*/  @!P0 BRA `(.L_x_2240) ;  /* 0x0000000000048947 */ /* 0x000fea0003800000 */
[----:B------:R-:W-:Y:S01]  /*78d0*/  BPT.TRAP 0x1 ;  /* 0x000000040000795c */ /* 0x000fe20000300000 */
.L_x_2240:
[----:B------:R-:W-:Y:S02]  /*78e0*/  LEA R6, R0, R16, 0x3 ;  /* 0x0000001000067211 */ /* 0x000fe400078e18ff */
[----:B--2---:R-:W-:-:S04]  /*78f0*/  SHF.L.U32 R21, R4, 0x1f, RZ ;  /* 0x0000001f04157819 */ /* 0x004fc800000006ff */
[----:B------:R1:W2:Y:S01]  /*7900*/  SYNCS.PHASECHK.TRANS64.TRYWAIT P1, [R6+URZ+0x30c10], R21 ;  /* 0x030c1015060075a7 */ /* 0x0002a2000802017f */
[----:B------:R-:W-:Y:S05]  /*7910*/  @!P0 BRA `(.L_x_2241) ;  /* 0x0000000000048947 */ /* 0x000fea0003800000 */
[----:B------:R-:W-:Y:S01]  /*7920*/  BPT.TRAP 0x1 ;  /* 0x000000040000795c */ /* 0x000fe20000300000 */
.L_x_2241:
[----:B------:R-:W-:-:S05]  /*7930*/  VIADD R5, R16, 0x10000 ;  /* 0x0001000010057836 */ /* 0x000fca0000000000 */
[----:B------:R-:W-:-:S04]  /*7940*/  SHF.R.U32.HI R5, RZ, 0x4, R5 ;  /* 0x00000004ff057819 */ /* 0x000fc80000011605 */
[----:B------:R-:W-:-:S04]  /*7950*/  LOP3.LUT R5, R5, 0x3fff, RZ, 0xc0, !PT ;  /* 0x00003fff05057812 */ /* 0x000fc800078ec0ff */
[----:B------:R-:W-:Y:S01]  /*7960*/  LOP3.LUT R11, R5, 0x10000, RZ, 0xfc, !PT ;  /* 0x00010000050b7812 */ /* 0x000fe200078efcff */
[----:B--2---:R-:W-:Y:S06]  /*7970*/  @P1 BRA `(.L_x_2242) ;  /* 0x0000000000081947 */ /* 0x004fec0003800000 */
[----:B------:R-:W2:Y:S02]  /*7980*/  SYNCS.PHASECHK.TRANS64.TRYWAIT P1, [R6+URZ+0x30c10], R21 ;  /* 0x030c1015060075a7 */ /* 0x000ea4000802017f */
[----:B--2---:R-:W-:Y:S05]  /*7990*/  @!P1 BRA `(.L_x_2243) ;  /* 0x000000f400309947 */ /* 0x004fea0003800000 */
.L_x_2242:
[----:B------:R-:W3:Y:S01]  /*79a0*/  LDL.64 R22, [R1+0x30] ;  /* 0x0000300001167983 */ /* 0x000ee20000100a00 */
[----:B------:R-:W-:Y:S01]  /*79b0*/  IMAD R11, R0, 0x400, R11 ;  /* 0x00000400000b7824 */ /* 0x000fe200078e020b */
        /* <DEDUP_REMOVED lines=11> */
[----:B------:R-:W-:Y:S01]  /*7a70*/  IMAD.MOV.U32 R11, RZ, RZ, 0x40000040 ;  /* 0x40000040ff0b7424 */ /* 0x000fe200078e00ff */
[----:B------:R-:W-:Y:S01]  /*7a80*/  IADD3 R10, R7, 0x2, RZ ;  /* 0x00000002070a7810 */ /* 0x000fe20007ffe0ff */
[----:B------:R-:W2:Y:S03]  /*7a90*/  LDL R14, [R1+0x40] ;  /* 0x00004000010e7983 */ /* 0x000ea60000100800 */
[----:B------:R-:W-:-:S02]  /*7aa0*/  R2UR UR8, R10 ;  /* 0x000000000a0872ca */ /* 0x000fc400000e0000 */
        /* <DEDUP_REMOVED lines=19> */
[C---:B-----5:R-:W-:Y:S02]  /*7be0*/  IMAD R10, R0.reuse, 0x80, R15 ;  /* 0x00000080000a7824 */ /* 0x060fe400078e020f */
[C---:B--2---:R-:W-:Y:S01]  /*7bf0*/  IMAD R18, R0.reuse, 0x80, R13 ;  /* 0x0000008000127824 */ /* 0x044fe200078e020d */
[C---:B------:R-:W-:Y:S01]  /*7c00*/  LEA R12, R0.reuse, R12, 0x7 ;  /* 0x0000000c000c7211 */ /* 0x040fe200078e38ff */
[----:B------:R-:W-:Y:S01]  /*7c10*/  IMAD R14, R0, 0x80, R14 ;  /* 0x00000080000e7824 */ /* 0x000fe200078e020e */
[----:B------:R-:W-:-:S03]  /*7c20*/  LEA R15, R3, R10, 0x1 ;  /* 0x0000000a030f7211 */ /* 0x000fc600078e08ff */
[C---:B------:R-:W-:Y:S01]  /*7c30*/  IMAD R11, R3.reuse, 0x2, R12 ;  /* 0x00000002030b7824 */ /* 0x040fe200078e020c */
[C---:B------:R-:W-:Y:S01]  /*7c40*/  LEA R19, R3.reuse, R18, 0x1 ;  /* 0x0000001203137211 */ /* 0x040fe200078e08ff */
[----:B------:R-:W-:Y:S02]  /*7c50*/  IMAD R17, R3, 0x2, R14 ;  /* 0x0000000203117824 */ /* 0x000fe400078e020e */
        /* <DEDUP_REMOVED lines=19> */
.L_x_2244:
[----:B------:R1:W1:Y:S01]  /*7d90*/  SYNCS.PHASECHK.TRANS64.TRYWAIT P1, [R6+URZ+0x30c30], R21 ;  /* 0x030c3015060075a7 */ /* 0x000262000802017f */
[----:B------:R-:W-:Y:S05]  /*7da0*/  @!P0 BRA `(.L_x_2245) ;  /* 0x0000000000048947 */ /* 0x000fea0003800000 */
[----:B------:R-:W-:Y:S01]  /*7db0*/  BPT.TRAP 0x1 ;  /* 0x000000040000795c */ /* 0x000fe20000300000 */
.L_x_2245:
[----:B-1----:R-:W-:Y:S05]  /*7dc0*/  @P1 BRA `(.L_x_2246) ;  /* 0x0000000000081947 */ /* 0x002fea0003800000 */
[----:B------:R-:W1:Y:S02]  /*7dd0*/  SYNCS.PHASECHK.TRANS64.TRYWAIT P1, [R6+URZ+0x30c30], R21 ;  /* 0x030c3015060075a7 */ /* 0x000e64000802017f */
[----:B-1----:R-:W-:Y:S05]  /*7de0*/  @!P1 BRA `(.L_x_2247) ;  /* 0x000000f000309947 */ /* 0x002fea0003800000 */
.L_x_2246:
        /* <DEDUP_REMOVED lines=85> */
[C---:B------:R-:W-:Y:S01]  /*8340*/  IADD3 R223, R8.reuse, 0x4, RZ ;  /* 0x0000000408df7810 */ /* 0x040fe20007ffe0ff */
        /* <DEDUP_REMOVED lines=14> */
[----:B------:R-:W-:Y:S01]  /*8430*/  VIADD R213, R8, 0xc ;  /* 0x0000000c08d57836 */ /* 0x000fe20000000000 */
[----:B------:R-:W4:Y:S02]  /*8440*/  MUFU.TANH R23, R23 ;  /* 0x0000001700177308 */ /* 0x000f240000002400 */
[----:B------:R1:W-:Y:S01]  /*8450*/  STL [R1+0x70], R2 ;  /* 0x0000700201007387 */ /* 0x0003e20000100800 */
[----:B------:R-:W-:-:S02]  /*8460*/  ISETP.GT.AND P2, PT, R9, RZ, PT ;  /* 0x000000ff0900720c */ /* 0x000fc40003f44270 */
[----:B------:R-:W-:-:S03]  /*8470*/  ISETP.GT.AND P1, PT, R9, 0x8, PT ;  /* 0x000000080900780c */ /* 0x000fc60003f24270 */
[----:B------:R-:W4:Y:S01]  /*8480*/  MUFU.TANH R205, R205 ;  /* 0x000000cd00cd7308 */ /* 0x000f220000002400 */
[----:B-1----:R-:W2:Y:S01]  /*8490*/  LDL.64 R2, [R1+0x20] ;  /* 0x0000200001027983 */ /* 0x002ea20000100a00 */
[----:B------:R-:W-:Y:S01]  /*84a0*/  WARPGROUP.ARRIVE ;  /* 0x00000000000079c5 */ /* 0x000fe20000000000 */
[C---:B------:R-:W-:Y:S01]  /*84b0*/  VIADD R217, R8.reuse, 0x14 ;  /* 0x0000001408d97836 */ /* 0x040fe20000000000 */
[----:B------:R-:W-:-:S04]  /*84c0*/  IADD3 R220, R8, 0x10, RZ ;  /* 0x0000001008dc7810 */ /* 0x000fc80007ffe0ff */
        /* <DEDUP_REMOVED lines=12> */
[----:B------:R-:W-:-:S05]  /*8590*/  ULDC UR5, c[0x0][0x744] ;  /* 0x0001d10000057ab9 */ /* 0x000fca0000000800 */
[----:B------:R-:W1:Y:S01]  /*85a0*/  MUFU.TANH R206, R206 ;  /* 0x000000ce00ce7308 */ /* 0x000e620000002400 */
[----:B------:R-:W-:Y:S01]  /*85b0*/  UMOV UR14, UR4 ;  /* 0x00000004000e7c82 */ /* 0x000fe20008000000 */
[----:B------:R-:W-:-:S06]  /*85c0*/  VIADD R214, R8, 0x18 ;  /* 0x0000001808d67836 */ /* 0x000fcc0000000000 */
        /* <DEDUP_REMOVED lines=64> */
[----:B------:R-:W3:Y:S01]  /*89d0*/  MUFU.TANH R225, R225 ;  /* 0x000000e100e17308 */ /* 0x000ee20000002400 */
[--C-:B------:R-:W-:Y:S01]  /*89e0*/  FFMA.FTZ R96, R96, UR5, -R95.reuse ;  /* 0x0000000560607c23 */ /* 0x100fe2000801085f */
[----:B------:R-:W-:-:S06]  /*89f0*/  FFMA.FTZ R95, R97, UR5, -R95 ;  /* 0x00000005615f7c23 */ /* 0x000fcc000801085f */
[----:B------:R1:W-:Y:S01]  /*8a00*/  MUFU.TANH R159, R107 ;  /* 0x0000006b009f7308 */ /* 0x0003e20000002400 */
[----:B------:R-:W-:Y:S01]  /*8a10*/  FSEL R97, R204, -INF , P2 ;  /* 0xff800000cc617808 */ /* 0x000fe20001000000 */
[----:B-1----:R1:W3:Y:S06]  /*8a20*/  SHFL.IDX PT, R107, R18, R214, 0x1f ;  /* 0x00001fd6126b7589 */ /* 0x0022ec00000e0000 */
[----:B------:R-:W3:Y:S01]  /*8a30*/  MUFU.TANH R88, R88 ;  /* 0x0000005800587308 */ /* 0x000ee20000002400 */
[----:B------:R-:W-:-:S07]  /*8a40*/  FSEL R102, R206, -INF , P1 ;  /* 0xff800000ce667808 */ /* 0x000fce0000800000 */
[----:B------:R2:W-:Y:S01]  /*8a50*/  MUFU.TANH R144, R123 ;  /* 0x0000007b00907308 */ /* 0x0005e20000002400 */
[----:B------:R-:W-:Y:S07]  /*8a60*/  SHFL.IDX PT, R139, R10, R214, 0x1f ;  /* 0x00001fd60a8b7589 */ /* 0x000fee00000e0000 */
[----:B------:R-:W3:Y:S01]  /*8a70*/  MUFU.TANH R226, R226 ;  /* 0x000000e200e27308 */ /* 0x000ee20000002400 */
[----:B--2---:R-:W2:Y:S01]  /*8a80*/  SHFL.IDX PT, R123, R10, R230, 0x1f ;  /* 0x00001fe60a7b7589 */ /* 0x004ea200000e0000 */
[----:B------:R-:W-:-:S06]  /*8a90*/  FFMA.FTZ R97, R97, UR5, -R104 ;  /* 0x0000000561617c23 */ /* 0x000fcc0008010868 */
[----:B------:R-:W2:Y:S01]  /*8aa0*/  MUFU.TANH R237, R237 ;  /* 0x000000ed00ed7308 */ /* 0x000ea20000002400 */
[----:B------:R-:W-:-:S07]  /*8ab0*/  FFMA.FTZ R104, R102, UR5, -R104 ;  /* 0x0000000566687c23 */ /* 0x000fce0008010868 */
[----:B------:R-:W-:Y:S01]  /*8ac0*/  MUFU.TANH R92, R92 ;  /* 0x0000005c005c7308 */ /* 0x000fe20000002400 */
[----:B------:R-:W-:-:S07]  /*8ad0*/  FSEL R102, R207, -INF , P2 ;  /* 0xff800000cf667808 */ /* 0x000fce0001000000 */
[----:B------:R4:W-:Y:S01]  /*8ae0*/  MUFU.TANH R145, R121 ;  /* 0x0000007900917308 */ /* 0x0009e20000002400 */
[----:B-1----:R-:W-:Y:S01]  /*8af0*/  FSEL R18, R228, -INF , P1 ;  /* 0xff800000e4127808 */ /* 0x002fe20000800000 */
[----:B------:R-:W-:Y:S06]  /*8b00*/  SHFL.IDX PT, R212, R10, R213, 0x1f ;  /* 0x00001fd50ad47589 */ /* 0x000fec00000e0000 */
[----:B------:R1:W-:Y:S01]  /*8b10*/  MUFU.TANH R4, R131 ;  /* 0x0000008300047308 */ /* 0x0003e20000002400 */
[----:B----4-:R-:W4:Y:S01]  /*8b20*/  SHFL.IDX PT, R121, R10, R8, 0x1f ;  /* 0x00001f080a797589 */ /* 0x010f2200000e0000 */
[----:B------:R-:W-:-:S06]  /*8b30*/  FSEL R108, R235, -INF , P2 ;  /* 0xff800000eb6c7808 */ /* 0x000fcc0001000000 */
[----:B------:R-:W4:Y:S01]  /*8b40*/  MUFU.TANH R231, R231 ;  /* 0x000000e700e77308 */ /* 0x000f220000002400 */
[----:B-1----:R-:W1:Y:S07]  /*8b50*/  SHFL.IDX PT, R131, R14, R230, 0x1f ;  /* 0x00001fe60e837589 */ /* 0x002e6e00000e0000 */
[----:B------:R-:W1:Y:S01]  /*8b60*/  MUFU.TANH R89, R89 ;  /* 0x0000005900597308 */ /* 0x000e620000002400 */
[----:B------:R-:W1:Y:S07]  /*8b70*/  SHFL.IDX PT, R135, R14, R8, 0x1f ;  /* 0x00001f080e877589 */ /* 0x000e6e00000e0000 */
[----:B------:R3:W-:Y:S01]  /*8b80*/  MUFU.TANH R163, R103 ;  /* 0x0000006700a37308 */ /* 0x0007e20000002400 */
[----:B------:R-:W-:-:S02]  /*8b90*/  WARPGROUP.DEPBAR.LE gsb0, 0x0 ;  /* 0x00008000000079c5 */ /* 0x000fc40000010000 */
[----:B------:R-:W-:Y:S01]  /*8ba0*/  LDS R227, [R15+0x400] ;  /* 0x000400000fe37984 */ /* 0x000fe20000000800 */
[----:B---3--:R-:W-:-:S04]  /*8bb0*/  FSEL R103, R208, -INF , P2 ;  /* 0xff800000d0677808 */ /* 0x008fc80001000000 */
[----:B------:R3:W-:Y:S01]  /*8bc0*/  MUFU.TANH R160, R105 ;  /* 0x0000006900a07308 */ /* 0x0007e20000002400 */
[----:B------:R-:W-:Y:S01]  /*8bd0*/  FFMA.FTZ R102, R102, UR5, -R101 ;  /* 0x0000000566667c23 */ /* 0x000fe20008010865 */
[----:B------:R-:W-:Y:S01]  /*8be0*/  FFMA.FTZ R108, R108, UR5, -R106 ;  /* 0x000000056c6c7c23 */ /* 0x000fe2000801086a */
[----:B------:R-:W1:Y:S01]  /*8bf0*/  SHFL.IDX PT, R211, R10, R220, 0x1f ;  /* 0x00001fdc0ad37589 */ /* 0x000e6200000e0000 */
[--C-:B------:R-:W-:Y:S01]  /*8c00*/  FFMA.FTZ R103, R103, UR5, -R100.reuse ;  /* 0x0000000567677c23 */ /* 0x100fe20008010864 */
[----:B------:R-:W-:-:S03]  /*8c10*/  FFMA.FTZ R100, R18, UR5, -R100 ;  /* 0x0000000512647c23 */ /* 0x000fc60008010864 */
[----:B------:R2:W-:Y:S01]  /*8c20*/  MUFU.TANH R157, R110 ;  /* 0x0000006e009d7308 */ /* 0x0005e20000002400 */
[----:B---3--:R-:W-:-:S07]  /*8c30*/  FSEL R105, R209, -INF , P1 ;  /* 0xff800000d1697808 */ /* 0x008fce0000800000 */
[----:B------:R-:W3:Y:S01]  /*8c40*/  MUFU.TANH R91, R91 ;  /* 0x0000005b005b7308 */ /* 0x000ee20000002400 */
[----:B--2---:R-:W-:Y:S01]  /*8c50*/  FSEL R110, R225, -INF , P1 ;  /* 0xff800000e16e7808 */ /* 0x004fe20000800000 */
[----:B------:R-:W-:Y:S01]  /*8c60*/  FFMA.FTZ R101, R105, UR5, -R101 ;  /* 0x0000000569657c23 */ /* 0x000fe20008010865 */
[----:B------:R-:W-:-:S05]  /*8c70*/  FSEL R18, R88, -INF , P2 ;  /* 0xff80000058127808 */ /* 0x000fca0001000000 */
[----:B------:R2:W-:Y:S01]  /*8c80*/  MUFU.TANH R5, R129 ;  /* 0x0000008100057308 */ /* 0x0005e20000002400 */
[----:B------:R-:W-:Y:S01]  /*8c90*/  FSEL R105, R226, -INF , P1 ;  /* 0xff800000e2697808 */ /* 0x000fe20000800000 */
[----:B------:R-:W-:Y:S01]  /*8ca0*/  FFMA.FTZ R106, R110, UR5, -R106 ;  /* 0x000000056e6a7c23 */ /* 0x000fe2000801086a */
[----:B------:R-:W-:Y:S01]  /*8cb0*/  FSEL R110, R237, -INF , P2 ;  /* 0xff800000ed6e7808 */ /* 0x000fe20001000000 */
[----:B------:R-:W-:-:S04]  /*8cc0*/  FFMA.FTZ R18, R18, UR5, -R107 ;  /* 0x0000000512127c23 */ /* 0x000fc8000801086b */
[----:B------:R-:W3:Y:S01]  /*8cd0*/  MUFU.TANH R236, R236 ;  /* 0x000000ec00ec7308 */ /* 0x000ee20000002400 */
[----:B--2---:R-:W2:Y:S01]  /*8ce0*/  SHFL.IDX PT, R129, R14, R213, 0x1f ;  /* 0x00001fd50e817589 */ /* 0x004ea200000e0000 */
[----:B------:R-:W-:Y:S01]  /*8cf0*/  FFMA.FTZ R107, R105, UR5, -R107 ;  /* 0x00000005696b7c23 */ /* 0x000fe2000801086b */
[----:B----4-:R-:W-:-:S05]  /*8d00*/  FSEL R105, R231, -INF , P2 ;  /* 0xff800000e7697808 */ /* 0x010fca0001000000 */
[----:B------:R4:W-:Y:S01]  /*8d10*/  MUFU.TANH R141, R125 ;  /* 0x0000007d008d7308 */ /* 0x0009e20000002400 */
[----:B------:R-:W2:Y:S01]  /*8d20*/  SHFL.IDX PT, R221, R10, R217, 0x1f ;  /* 0x00001fd90add7589 */ /* 0x000ea200000e0000 */
[----:B-1----:R-:W-:Y:S01]  /*8d30*/  FSEL R109, R89, -INF , P1 ;  /* 0xff800000596d7808 */ /* 0x002fe20000800000 */
[----:B------:R-:W-:-:S05]  /*8d40*/  FFMA.FTZ R110, R110, UR5, -R123 ;  /* 0x000000056e6e7c23 */ /* 0x000fca000801087b */
[----:B------:R-:W1:Y:S01]  /*8d50*/  MUFU.TANH R94, R94 ;  /* 0x0000005e005e7308 */ /* 0x000e620000002400 */
[----:B----4-:R-:W-:Y:S01]  /*8d60*/  FSEL R125, R92, -INF , P1 ;  /* 0xff8000005c7d7808 */ /* 0x010fe20000800000 */
        /* <DEDUP_REMOVED lines=8> */
[----:B----4-:R4:W-:Y:S01]  /*8df0*/  SHFL.IDX PT, R111, R10, R223, 0x1f ;  /* 0x00001fdf0a6f7589 */ /* 0x0109e200000e0000 */
[----:B---3--:R-:W-:-:S06]  /*8e00*/  FSEL R109, R91, -INF , P2 ;  /* 0xff8000005b6d7808 */ /* 0x008fcc0001000000 */
[----:B------:R3:W-:Y:S01]  /*8e10*/  MUFU.TANH R3, R132 ;  /* 0x0000008400037308 */ /* 0x0007e20000002400 */
[----:B-1----:R-:W1:Y:S01]  /*8e20*/  SHFL.IDX PT, R127, R14, R220, 0x1f ;  /* 0x00001fdc0e7f7589 */ /* 0x002e6200000e0000 */
[----:B----4-:R-:W-:-:S06]  /*8e30*/  FSEL R10, R161, -INF , P1 ;  /* 0xff800000a10a7808 */ /* 0x010fcc0000800000 */
[----:B------:R-:W4:Y:S01]  /*8e40*/  MUFU.TANH R93, R93 ;  /* 0x0000005d005d7308 */ /* 0x000f220000002400 */
[----:B---3--:R-:W-:Y:S01]  /*8e50*/  FSEL R132, R154, -INF , P2 ;  /* 0xff8000009a847808 */ /* 0x008fe20001000000 */
[--C-:B------:R-:W-:Y:S01]  /*8e60*/  FFMA.FTZ R218, R218, UR5, -R139.reuse ;  /* 0x00000005dada7c23 */ /* 0x100fe2000801088b */
[----:B------:R-:W-:Y:S01]  /*8e70*/  FFMA.FTZ R139, R10, UR5, -R139 ;  /* 0x000000050a8b7c23 */ /* 0x000fe2000801088b */
[----:B------:R-:W-:-:S04]  /*8e80*/  FSEL R136, R158, -INF , P2 ;  /* 0xff8000009e887808 */ /* 0x000fc80001000000 */
[----:B------:R-:W3:Y:S01]  /*8e90*/  MUFU.TANH R112, R112 ;  /* 0x0000007000707308 */ /* 0x000ee20000002400 */
[--C-:B------:R-:W-:Y:S01]  /*8ea0*/  FFMA.FTZ R132, R132, UR5, -R131.reuse ;  /* 0x0000000584847c23 */ /* 0x100fe20008010883 */
[----:B------:R-:W-:Y:S01]  /*8eb0*/  FFMA.FTZ R131, R125, UR5, -R131 ;  /* 0x000000057d837c23 */ /* 0x000fe20008010883 */
[----:B------:R-:W-:Y:S01]  /*8ec0*/  FSEL R10, R157, -INF , P1 ;  /* 0xff8000009d0a7808 */ /* 0x000fe20000800000 */
[----:B------:R1:W3:Y:S04]  /*8ed0*/  SHFL.IDX PT, R125, R14, R128, 0x1f ;  /* 0x00001f800e7d7589 */ /* 0x0002e800000e0000 */
[----:B------:R2:W-:Y:S01]  /*8ee0*/  MUFU.TANH R143, R124 ;  /* 0x0000007c008f7308 */ /* 0x0005e20000002400 */
[----:B------:R-:W-:Y:S01]  /*8ef0*/  FFMA.FTZ R109, R109, UR5, -R212 ;  /* 0x000000056d6d7c23 */ /* 0x000fe200080108d4 */
[----:B------:R-:W-:Y:S01]  /*8f00*/  FSEL R234, R236, -INF , P2 ;  /* 0xff800000ecea7808 */ /* 0x000fe20001000000 */
[----:B------:R-:W-:Y:S01]  /*8f10*/  FFMA.FTZ R136, R136, UR5, -R135 ;  /* 0x0000000588887c23 */ /* 0x000fe20008010887 */
[----:B------:R-:W-:-:S04]  /*8f20*/  LEA R210, R0, R210, 0xa ;  /* 0x000000d200d27211 */ /* 0x000fc800078e50ff */
[----:B------:R4:W-:Y:S01]  /*8f30*/  MUFU.TANH R2, R133 ;  /* 0x0000008500027308 */ /* 0x0009e20000002400 */
[----:B--2---:R-:W-:Y:S01]  /*8f40*/  FSEL R124, R164, -INF , P1 ;  /* 0xff800000a47c7808 */ /* 0x004fe20000800000 */
[----:B------:R-:W-:-:S06]  /*8f50*/  FFMA.FTZ R135, R10, UR5, -R135 ;  /* 0x000000050a877c23 */ /* 0x000fcc0008010887 */
[----:B------:R-:W2:Y:S01]  /*8f60*/  MUFU.TANH R232, R232 ;  /* 0x000000e800e87308 */ /* 0x000ea20000002400 */
[----:B----4-:R-:W4:Y:S01]  /*8f70*/  SHFL.IDX PT, R133, R14, R223, 0x1f ;  /* 0x00001fdf0e857589 */ /* 0x010f2200000e0000 */
[----:B------:R-:W-:Y:S01]  /*8f80*/  FFMA.FTZ R212, R124, UR5, -R212 ;  /* 0x000000057cd47c23 */ /* 0x000fe200080108d4 */
[----:B------:R-:W-:Y:S01]  /*8f90*/  FSEL R124, R94, -INF , P1 ;  /* 0xff8000005e7c7808 */ /* 0x000fe20000800000 */
[----:B------:R-:W-:-:S04]  /*8fa0*/  FFMA.FTZ R234, R234, UR5, -R211 ;  /* 0x00000005eaea7c23 */ /* 0x000fc800080108d3 */
[----:B------:R1:W-:Y:S01]  /*8fb0*/  MUFU.TANH R6, R130 ;  /* 0x0000008200067308 */ /* 0x0003e20000002400 */
[----:B------:R-:W-:Y:S01]  /*8fc0*/  R2UR UR4, R210 ;  /* 0x00000000d20472ca */ /* 0x000fe200000e0000 */
[----:B------:R-:W-:Y:S01]  /*8fd0*/  FFMA.FTZ R211, R124, UR5, -R211 ;  /* 0x000000057cd37c23 */ /* 0x000fe200080108d3 */
[----:B------:R-:W-:Y:S01]  /*8fe0*/  FSEL R210, R93, -INF , P2 ;  /* 0xff8000005dd27808 */ /* 0x000fe20001000000 */
[----:B------:R-:W4:Y:S04]  /*8ff0*/  SHFL.IDX PT, R222, R227, R223, 0x1f ;  /* 0x00001fdfe3de7589 */ /* 0x000f2800000e0000 */
[----:B------:R3:W-:Y:S01]  /*9000*/  MUFU.EX2 R10, R121 ;  /* 0x00000079000a7308 */ /* 0x0007e20000000800 */
[----:B-1----:R-:W-:Y:S01]  /*9010*/  FSEL R130, R152, -INF , P2 ;  /* 0xff80000098827808 */ /* 0x002fe20001000000 */
[----:B------:R-:W-:Y:S01]  /*9020*/  SHFL.IDX PT, R124, R14, R217, 0x1f ;  /* 0x00001fd90e7c7589 */ /* 0x000fe200000e0000 */
[----:B------:R-:W-:-:S05]  /*9030*/  FSEL R15, R163, -INF , P1 ;  /* 0xff800000a30f7808 */ /* 0x000fca0000800000 */
[----:B------:R-:W1:Y:S01]  /*9040*/  MUFU.TANH R90, R90 ;  /* 0x0000005a005a7308 */ /* 0x000e620000002400 */
[----:B---3--:R-:W-:Y:S01]  /*9050*/  FSEL R121, R151, -INF , P1 ;  /* 0xff80000097797808 */ /* 0x008fe20000800000 */
[--C-:B------:R-:W-:Y:S01]  /*9060*/  FFMA.FTZ R130, R130, UR5, -R129.reuse ;  /* 0x0000000582827c23 */ /* 0x100fe20008010881 */
[----:B------:R-:W-:Y:S01]  /*9070*/  FSEL R128, R150, -INF , P2 ;  /* 0xff80000096807808 */ /* 0x000fe20001000000 */
[----:B------:R-:W3:Y:S02]  /*9080*/  SHFL.IDX PT, R219, R227, R8, 0x1f ;  /* 0x00001f08e3db7589 */ /* 0x000ee400000e0000 */
[----:B------:R-:W-:Y:S01]  /*9090*/  FFMA.FTZ R129, R121, UR5, -R129 ;  /* 0x0000000579817c23 */ /* 0x000fe20008010881 */
[----:B------:R-:W-:Y:S01]  /*90a0*/  FSEL R121, R112, -INF , P1 ;  /* 0xff80000070797808 */ /* 0x000fe20000800000 */
[----:B------:R-:W3:Y:S01]  /*90b0*/  SHFL.IDX PT, R214, R14, R214, 0x1f ;  /* 0x00001fd60ed67589 */ /* 0x000ee200000e0000 */
[--C-:B------:R-:W-:Y:S01]  /*90c0*/  FFMA.FTZ R210, R210, UR5, -R221.reuse ;  /* 0x00000005d2d27c23 */ /* 0x100fe200080108dd */
[----:B------:R2:W1:Y:S01]  /*90d0*/  MUFU.TANH R146, R122 ;  /* 0x0000007a00927308 */ /* 0x0004620000002400 */
[----:B------:R-:W-:Y:S01]  /*90e0*/  FFMA.FTZ R221, R15, UR5, -R221 ;  /* 0x000000050fdd7c23 */ /* 0x000fe200080108dd */
[----:B------:R4:W3:Y:S01]  /*90f0*/  SHFL.IDX PT, R229, R227, R213, 0x1f ;  /* 0x00001fd5e3e57589 */ /* 0x0008e200000e0000 */
[----:B------:R-:W-:Y:S01]  /*9100*/  FSEL R138, R160, -INF , P2 ;  /* 0xff800000a08a7808 */ /* 0x000fe20001000000 */
[--C-:B------:R-:W-:Y:S01]  /*9110*/  FFMA.FTZ R128, R128, UR5, -R127.reuse ;  /* 0x0000000580807c23 */ /* 0x100fe2000801087f */
[----:B------:R-:W-:Y:S01]  /*9120*/  FSEL R15, R159, -INF , P1 ;  /* 0xff8000009f0f7808 */ /* 0x000fe20000800000 */
[----:B------:R-:W-:Y:S01]  /*9130*/  FFMA.FTZ R127, R121, UR5, -R127 ;  /* 0x00000005797f7c23 */ /* 0x000fe2000801087f */
[----:B------:R-:W-:Y:S01]  /*9140*/  FSEL R121, R145, -INF , P2 ;  /* 0xff80000091797808 */ /* 0x000fe20001000000 */
[----:B------:R-:W3:Y:S01]  /*9150*/  SHFL.IDX PT, R215, R227, R230, 0x1f ;  /* 0x00001fe6e3d77589 */ /* 0x000ee200000e0000 */
[----:B--2---:R-:W-:Y:S01]  /*9160*/  FSEL R122, R232, -INF , P2 ;  /* 0xff800000e87a7808 */ /* 0x004fe20001000000 */
[--C-:B------:R-:W-:Y:S01]  /*9170*/  FFMA.FTZ R138, R138, UR5, -R137.reuse ;  /* 0x000000058a8a7c23 */ /* 0x100fe20008010889 */
[----:B----4-:R-:W-:Y:S01]  /*9180*/  FSEL R213, R144, -INF , P1 ;  /* 0xff80000090d57808 */ /* 0x010fe20000800000 */
[----:B------:R-:W-:Y:S01]  /*9190*/  FFMA.FTZ R137, R15, UR5, -R137 ;  /* 0x000000050f897c23 */ /* 0x000fe20008010889 */
[----:B------:R-:W-:Y:S01]  /*91a0*/  FSEL R134, R156, -INF , P2 ;  /* 0xff8000009c867808 */ /* 0x000fe20001000000 */
[----:B------:R-:W-:Y:S01]  /*91b0*/  FFMA.FTZ R121, R121, UR5, -R125 ;  /* 0x0000000579797c23 */ /* 0x000fe2000801087d */
[----:B------:R-:W-:Y:S01]  /*91c0*/  FSEL R15, R155, -INF , P1 ;  /* 0xff8000009b0f7808 */ /* 0x000fe20000800000 */
[----:B------:R-:W-:Y:S01]  /*91d0*/  FFMA.FTZ R122, R122, UR5, -R111 ;  /* 0x000000057a7a7c23 */ /* 0x000fe2000801086f */
[----:B------:R-:W-:Y:S01]  /*91e0*/  FFMA.FTZ R125, R213, UR5, -R125 ;  /* 0x00000005d57d7c23 */ /* 0x000fe2000801087d */
[----:B------:R1:W2:Y:S01]  /*91f0*/  MUFU.TANH R142, R126 ;  /* 0x0000007e008e7308 */ /* 0x0002a20000002400 */
[----:B------:R-:W4:Y:S01]  /*9200*/  SHFL.IDX PT, R213, R13, R223, 0x1f ;  /* 0x00001fdf0dd57589 */ /* 0x000f2200000e0000 */
[--C-:B------:R-:W-:Y:S01]  /*9210*/  FFMA.FTZ R134, R134, UR5, -R133.reuse ;  /* 0x0000000586867c23 */ /* 0x100fe20008010885 */
[----:B------:R-:W-:-:S02]  /*9220*/  FFMA.FTZ R133, R15, UR5, -R133 ;  /* 0x000000050f857c23 */ /* 0x000fc40008010885 */
[----:B------:R3:W2:Y:S01]  /*9230*/  SHFL.IDX PT, R224, R227, R220, 0x1f ;  /* 0x00001fdce3e07589 */ /* 0x0006a200000e0000 */
[----:B-1----:R-:W-:Y:S02]  /*9240*/  FSEL R126, R90, -INF , P1 ;  /* 0xff8000005a7e7808 */ /* 0x002fe40000800000 */
[----:B------:R1:W-:Y:S01]  /*9250*/  MUFU.EX2 R15, R122 ;  /* 0x0000007a000f7308 */ /* 0x0003e20000000800 */
[----:B------:R-:W-:Y:S01]  /*9260*/  FSEL R14, R148, -INF , P1 ;  /* 0xff800000940e7808 */ /* 0x000fe20000800000 */
[----:B------:R-:W-:Y:S01]  /*9270*/  SHFL.IDX PT, R233, R13, R8, 0x1f ;  /* 0x00001f080de97589 */ /* 0x000fe200000e0000 */
[----:B------:R-:W-:Y:S01]  /*9280*/  FSEL R216, R146, -INF , P1 ;  /* 0xff80000092d87808 */ /* 0x000fe20000800000 */
[----:B------:R-:W-:Y:S01]  /*9290*/  FFMA.FTZ R111, R126, UR5, -R111 ;  /* 0x000000057e6f7c23 */ /* 0x000fe2000801086f */
[----:B------:R-:W-:-:S03]  /*92a0*/  FSEL R126, R147, -INF , P2 ;  /* 0xff800000937e7808 */ /* 0x000fc60001000000 */
[----:B------:R-:W-:Y:S01]  /*92b0*/  MUFU.EX2 R98, R98 ;  /* 0x0000006200627308 */ /* 0x000fe20000000800 */
[----:B-1----:R-:W-:Y:S01]  /*92c0*/  FSEL R122, R149, -INF , P2 ;  /* 0xff800000957a7808 */ /* 0x002fe20001000000 */
[----:B---3--:R-:W-:Y:S01]  /*92d0*/  FADD.FTZ R220, R25, -R222 ;  /* 0x800000de19dc7221 */ /* 0x008fe20000010000 */
[----:B------:R-:W-:Y:S02]  /*92e0*/  VIADD R25, R8, 0x18 ;  /* 0x0000001808197836 */ /* 0x000fe40000000000 */
[----:B------:R-:W-:-:S03]  /*92f0*/  FADD.FTZ R223, R24, -R219 ;  /* 0x800000db18df7221 */ /* 0x000fc60000010000 */
[----:B------:R-:W1:Y:S01]  /*9300*/  MUFU.EX2 R118, R118 ;  /* 0x0000007600767308 */ /* 0x000e620000000800 */
[--C-:B------:R-:W-:Y:S01]  /*9310*/  FFMA.FTZ R122, R122, UR5, -R124.reuse ;  /* 0x000000057a7a7c23 */ /* 0x100fe2000801087c */
[----:B------:R-:W-:Y:S01]  /*9320*/  FFMA.FTZ R124, R14, UR5, -R124 ;  /* 0x000000050e7c7c23 */ /* 0x000fe2000801087c */
[----:B------:R-:W-:Y:S01]  /*9330*/  FFMA.FTZ R126, R126, UR5, -R214 ;  /* 0x000000057e7e7c23 */ /* 0x000fe200080108d6 */
[----:B------:R-:W3:Y:S04]  /*9340*/  SHFL.IDX PT, R217, R227, R217, 0x1f ;  /* 0x00001fd9e3d97589 */ /* 0x000ee800000e0000 */
[----:B------:R4:W-:Y:S01]  /*9350*/  MUFU.EX2 R14, R123 ;  /* 0x0000007b000e7308 */ /* 0x0009e20000000800 */
[----:B------:R-:W-:Y:S01]  /*9360*/  FADD.FTZ R219, R26, -R219 ;  /* 0x800000db1adb7221 */ /* 0x000fe20000010000 */
[----:B------:R-:W-:-:S06]  /*9370*/  IADD3 R26, R8, 0x1c, RZ ;  /* 0x0000001c081a7810 */ /* 0x000fcc0007ffe0ff */
[----:B------:R-:W1:Y:S01]  /*9380*/  MUFU.EX2 R99, R99 ;  /* 0x0000006300637308 */ /* 0x000e620000000800 */
[----:B----4-:R-:W-:Y:S01]  /*9390*/  FFMA.FTZ R123, R216, UR5, -R214 ;  /* 0x00000005d87b7c23 */ /* 0x010fe200080108d6 */
[----:B------:R-:W-:-:S06]  /*93a0*/  FADD.FTZ R214, R29, -R229 ;  /* 0x800000e51dd67221 */ /* 0x000fcc0000010000 */
[----:B------:R-:W4:Y:S01]  /*93b0*/  MUFU.TANH R113, R113 ;  /* 0x0000007100717308 */ /* 0x000f220000002400 */
[----:B------:R-:W-:Y:S01]  /*93c0*/  FADD.FTZ R216, R28, -R215 ;  /* 0x800000d71cd87221 */ /* 0x000fe20000010000 */
[----:B------:R-:W-:Y:S06]  /*93d0*/  SHFL.IDX PT, R230, R13, R230, 0x1f ;  /* 0x00001fe60de67589 */ /* 0x000fec00000e0000 */
[----:B------:R-:W4:Y:S01]  /*93e0*/  MUFU.TANH R114, R114 ;  /* 0x0000007200727308 */ /* 0x000f220000002400 */
[----:B------:R-:W-:-:S07]  /*93f0*/  FSEL R28, R141, -INF , P2 ;  /* 0xff8000008d1c7808 */ /* 0x000fce0001000000 */
[----:B------:R-:W4:Y:S01]  /*9400*/  MUFU.EX2 R96, R96 ;  /* 0x0000006000607308 */ /* 0x000f220000000800 */
[----:B------:R-:W-:-:S07]  /*9410*/  FFMA.FTZ R22, -R22, R22, 1 ;  /* 0x3f80000016167423 */ /* 0x000fce0000010116 */
[----:B------:R-:W4:Y:S08]  /*9420*/  MUFU.TANH R115, R115 ;  /* 0x0000007300737308 */ /* 0x000f300000002400 */
[----:B------:R-:W4:Y:S08]  /*9430*/  MUFU.EX2 R95, R95 ;  /* 0x0000005f005f7308 */ /* 0x000f300000000800 */
[----:B------:R-:W-:Y:S08]  /*9440*/  MUFU.TANH R117, R117 ;  /* 0x0000007500757308 */ /* 0x000ff00000002400 */
[----:B------:R-:W4:Y:S01]  /*9450*/  MUFU.TANH R116, R116 ;  /* 0x0000007400747308 */ /* 0x000f220000002400 */
[----:B------:R-:W-:-:S07]  /*9460*/  FFMA.FTZ R23, -R23, R23, 1 ;  /* 0x3f80000017177423 */ /* 0x000fce0000010117 */
[----:B------:R-:W-:Y:S08]  /*9470*/  MUFU.EX2 R97, R97 ;  /* 0x0000006100617308 */ /* 0x000ff00000000800 */
[----:B------:R-:W4:Y:S08]  /*9480*/  MUFU.TANH R120, R120 ;  /* 0x0000007800787308 */ /* 0x000f300000002400 */
[----:B------:R-:W-:Y:S01]  /*9490*/  MUFU.EX2 R104, R104 ;  /* 0x0000006800687308 */ /* 0x000fe20000000800 */
[----:B------:R-:W-:Y:S01]  /*94a0*/  FFMA.FTZ R207, -R207, R207, 1 ;  /* 0x3f800000cfcf7423 */ /* 0x000fe200000101cf */
[----:B------:R-:W-:Y:S06]  /*94b0*/  LDS R17, [R17+0x400] ;  /* 0x0004000011117984 */ /* 0x000fec0000000800 */
[----:B------:R2:W-:Y:S01]  /*94c0*/  MUFU.EX2 R24, R212 ;  /* 0x000000d400187308 */ /* 0x0005e20000000800 */
[----:B------:R-:W-:Y:S01]  /*94d0*/  FADD.FTZ R222, R27, -R222 ;  /* 0x800000de1bde7221 */ /* 0x000fe20000010000 */
[----:B--2---:R-:W-:-:S02]  /*94e0*/  FADD.FTZ R212, R31, -R229 ;  /* 0x800000e51fd47221 */ /* 0x004fc40000010000 */
[----:B------:R2:W1:Y:S01]  /*94f0*/  SHFL.IDX PT, R229, R227, R25, 0x1f ;  /* 0x00001f19e3e57589 */ /* 0x00046200000e0000 */
[----:B------:R-:W-:Y:S01]  /*9500*/  FSEL R31, R140, -INF , P1 ;  /* 0xff8000008c1f7808 */ /* 0x000fe20000800000 */
[----:B------:R-:W-:Y:S02]  /*9510*/  VIADD R27, R8, 0xc ;  /* 0x0000000c081b7836 */ /* 0x000fe40000000000 */
[----:B------:R-:W4:Y:S01]  /*9520*/  SHFL.IDX PT, R227, R227, R26, 0x1f ;  /* 0x00001f1ae3e37589 */ /* 0x000f2200000e0000 */
[--C-:B------:R-:W-:Y:S01]  /*9530*/  FFMA.FTZ R28, R28, UR5, -R213.reuse ;  /* 0x000000051c1c7c23 */ /* 0x100fe200080108d5 */
[----:B------:R-:W-:Y:S01]  /*9540*/  FFMA.FTZ R31, R31, UR5, -R213 ;  /* 0x000000051f1f7c23 */ /* 0x000fe200080108d5 */
[--C-:B------:R-:W-:Y:S01]  /*9550*/  FADD.FTZ R213, R32, -R224.reuse ;  /* 0x800000e020d57221 */ /* 0x100fe20000010000 */
[----:B------:R-:W-:Y:S02]  /*9560*/  FADD.FTZ R34, R34, -R224 ;  /* 0x800000e022227221 */ /* 0x000fe40000010000 */
[----:B------:R1:W4:Y:S01]  /*9570*/  SHFL.IDX PT, R224, R13, R27, 0x1f ;  /* 0x00001f1b0de07589 */ /* 0x00032200000e0000 */
[----:B--2---:R2:W-:Y:S01]  /*9580*/  MUFU.EX2 R25, R234 ;  /* 0x000000ea00197308 */ /* 0x0045e20000000800 */
[--C-:B---3--:R-:W-:Y:S01]  /*9590*/  FADD.FTZ R33, R33, -R217.reuse ;  /* 0x800000d921217221 */ /* 0x108fe20000010000 */
[----:B------:R-:W-:Y:S01]  /*95a0*/  FADD.FTZ R35, R35, -R217 ;  /* 0x800000d923237221 */ /* 0x000fe20000010000 */
[----:B------:R-:W-:Y:S01]  /*95b0*/  FSEL R32, R6, -INF , P1 ;  /* 0xff80000006207808 */ /* 0x000fe20000800000 */
[----:B------:R-:W-:Y:S01]  /*95c0*/  FMUL.FTZ R223, R119, R223 ;  /* 0x000000df77df7220 */ /* 0x000fe20000410000 */
[----:B--2---:R-:W-:-:S03]  /*95d0*/  VIADD R234, R8, 0x10 ;  /* 0x0000001008ea7836 */ /* 0x004fc60000000000 */
[----:B-1----:R1:W-:Y:S01]  /*95e0*/  MUFU.EX2 R27, R210 ;  /* 0x000000d2001b7308 */ /* 0x0023e20000000800 */
[--C-:B------:R-:W-:Y:S01]  /*95f0*/  FADD.FTZ R217, R36, -R229.reuse ;  /* 0x800000e524d97221 */ /* 0x100fe20000010000 */
[----:B------:R-:W-:Y:S01]  /*9600*/  FADD.FTZ R36, R38, -R229 ;  /* 0x800000e526247221 */ /* 0x000fe20000010000 */
[----:B------:R-:W-:Y:S01]  /*9610*/  FFMA.FTZ R38, -R19, R19, 1 ;  /* 0x3f80000013267423 */ /* 0x000fe20000010113 */
[----:B------:R-:W-:-:S04]  /*9620*/  FADD.FTZ R215, R30, -R215 ;  /* 0x800000d71ed77221 */ /* 0x000fc80000010000 */
[----:B------:R2:W-:Y:S01]  /*9630*/  MUFU.EX2 R26, R211 ;  /* 0x000000d3001a7308 */ /* 0x0005e20000000800 */
[----:B-1----:R-:W-:Y:S01]  /*9640*/  FFMA.FTZ R210, R32, UR5, -R230 ;  /* 0x0000000520d27c23 */ /* 0x002fe200080108e6 */
[----:B------:R-:W-:Y:S01]  /*9650*/  FSEL R29, R143, -INF , P2 ;  /* 0xff8000008f1d7808 */ /* 0x000fe20001000000 */
[----:B------:R1:W3:Y:S01]  /*9660*/  SHFL.IDX PT, R32, R13, R234, 0x1f ;  /* 0x00001fea0d207589 */ /* 0x0002e200000e0000 */
[----:B------:R-:W-:Y:S01]  /*9670*/  FSEL R30, R142, -INF , P1 ;  /* 0xff8000008e1e7808 */ /* 0x000fe20000800000 */
[----:B------:R-:W-:Y:S01]  /*9680*/  FMUL.FTZ R38, R38, R223 ;  /* 0x000000df26267220 */ /* 0x000fe20000410000 */
[----:B------:R-:W-:Y:S02]  /*9690*/  FSEL R223, R4, -INF , P1 ;  /* 0xff80000004df7808 */ /* 0x000fe40000800000 */
[----:B------:R4:W-:Y:S01]  /*96a0*/  MUFU.EX2 R19, R221 ;  /* 0x000000dd00137308 */ /* 0x0009e20000000800 */
[----:B--2---:R-:W-:Y:S02]  /*96b0*/  FSEL R211, R7, -INF , P2 ;  /* 0xff80000007d37808 */ /* 0x004fe40001000000 */
[----:B-1----:R-:W-:-:S03]  /*96c0*/  IADD3 R234, R8, 0x14, RZ ;  /* 0x0000001408ea7810 */ /* 0x002fc60007ffe0ff */
[----:B------:R-:W-:Y:S01]  /*96d0*/  FFMA.FTZ R211, R211, UR5, -R230 ;  /* 0x00000005d3d37c23 */ /* 0x000fe200080108e6 */
[----:B----4-:R-:W-:Y:S01]  /*96e0*/  FADD.FTZ R221, R39, -R227 ;  /* 0x800000e327dd7221 */ /* 0x010fe20000010000 */
[----:B------:R-:W-:Y:S01]  /*96f0*/  FFMA.FTZ R39, -R21, R21, 1 ;  /* 0x3f80000015277423 */ /* 0x000fe20000010115 */
[----:B------:R-:W-:Y:S01]  /*9700*/  FFMA.FTZ R21, -R20, R20, 1 ;  /* 0x3f80000014157423 */ /* 0x000fe20000010114 */
[--C-:B------:R-:W-:Y:S01]  /*9710*/  FFMA.FTZ R29, R29, UR5, -R233.reuse ;  /* 0x000000051d1d7c23 */ /* 0x100fe200080108e9 */
[----:B------:R1:W-:Y:S01]  /*9720*/  MUFU.EX2 R20, R218 ;  /* 0x000000da00147308 */ /* 0x0003e20000000800 */
[----:B------:R-:W-:Y:S01]  /*9730*/  FFMA.FTZ R30, R30, UR5, -R233 ;  /* 0x000000051e1e7c23 */ /* 0x000fe200080108e9 */
[----:B------:R2:W4:Y:S01]  /*9740*/  SHFL.IDX PT, R230, R13, R234, 0x1f ;  /* 0x00001fea0de67589 */ /* 0x00052200000e0000 */
        /* <DEDUP_REMOVED lines=10> */
[----:B--2---:R-:W-:-:S03]  /*97f0*/  VIADD R234, R8, 0x1c ;  /* 0x0000001c08ea7836 */ /* 0x004fc60000000000 */
[----:B------:R-:W-:Y:S02]  /*9800*/  FFMA.FTZ R220, R227, UR5, -R224 ;  /* 0x00000005e3dc7c23 */ /* 0x000fe400080108e0 */
[----:B------:R2:W1:Y:S01]  /*9810*/  SHFL.IDX PT, R227, R13, R234, 0x1f ;  /* 0x00001fea0de37589 */ /* 0x00046200000e0000 */
[----:B------:R-:W-:Y:S01]  /*9820*/  FMUL.FTZ R224, R99, R222 ;  /* 0x000000de63e07220 */ /* 0x000fe20000410000 */
[----:B------:R3:W-:Y:S01]  /*9830*/  MUFU.EX2 R21, R139 ;  /* 0x0000008b00157308 */ /* 0x0007e20000000800 */
[----:B--2---:R-:W-:-:S07]  /*9840*/  FSEL R13, R3, -INF , P2 ;  /* 0xff800000030d7808 */ /* 0x004fce0001000000 */
[----:B------:R2:W-:Y:S01]  /*9850*/  MUFU.EX2 R11, R138 ;  /* 0x0000008a000b7308 */ /* 0x0005e20000000800 */
[----:B---3--:R-:W-:Y:S01]  /*9860*/  FSEL R139, R113, -INF , P1 ;  /* 0xff800000718b7808 */ /* 0x008fe20000800000 */
[----:B------:R-:W-:-:S06]  /*9870*/  FFMA.FTZ R222, R13, UR5, -R32 ;  /* 0x000000050dde7c23 */ /* 0x000fcc0008010820 */
[----:B------:R-:W3:Y:S01]  /*9880*/  MUFU.EX2 R102, R102 ;  /* 0x0000006600667308 */ /* 0x000ee20000000800 */
[----:B--2---:R-:W-:Y:S01]  /*9890*/  FMUL.FTZ R138, R22, R224 ;  /* 0x000000e0168a7220 */ /* 0x004fe20000410000 */
[----:B------:R-:W-:Y:S02]  /*98a0*/  FSEL R224, R2, -INF , P2 ;  /* 0xff80000002e07808 */ /* 0x000fe40001000000 */
[----:B------:R-:W-:Y:S01]  /*98b0*/  FSEL R22, R114, -INF , P1 ;  /* 0xff80000072167808 */ /* 0x000fe20000800000 */
[----:B------:R-:W-:Y:S01]  /*98c0*/  FFMA.FTZ R139, R139, UR5, -R32 ;  /* 0x000000058b8b7c23 */ /* 0x000fe20008010820 */
[----:B------:R-:W-:Y:S01]  /*98d0*/  FMUL.FTZ R32, R96, R216 ;  /* 0x000000d860207220 */ /* 0x000fe20000410000 */
[--C-:B----4-:R-:W-:Y:S01]  /*98e0*/  FFMA.FTZ R224, R224, UR5, -R230.reuse ;  /* 0x00000005e0e07c23 */ /* 0x110fe200080108e6 */
[----:B------:R-:W2:Y:S01]  /*98f0*/  MUFU.EX2 R101, R101 ;  /* 0x0000006500657308 */ /* 0x000ea20000000800 */
[----:B------:R-:W-:Y:S01]  /*9900*/  FFMA.FTZ R216, R22, UR5, -R230 ;  /* 0x0000000516d87c23 */ /* 0x000fe200080108e6 */
[----:B------:R-:W-:Y:S01]  /*9910*/  FSEL R230, R115, -INF , P2 ;  /* 0xff80000073e67808 */ /* 0x000fe20001000000 */
[----:B------:R-:W-:-:S05]  /*9920*/  FMUL.FTZ R233, R95, R215 ;  /* 0x000000d75fe97220 */ /* 0x000fca0000410000 */
[----:B------:R4:W-:Y:S01]  /*9930*/  MUFU.EX2 R13, R137 ;  /* 0x00000089000d7308 */ /* 0x0009e20000000800 */
[----:B-1----:R-:W-:Y:S01]  /*9940*/  FFMA.FTZ R215, R230, UR5, -R229 ;  /* 0x00000005e6d77c23 */ /* 0x002fe200080108e5 */
[----:B------:R-:W-:-:S06]  /*9950*/  FSEL R230, R116, -INF , P2 ;  /* 0xff80000074e67808 */ /* 0x000fcc0001000000 */
[----:B------:R-:W-:Y:S01]  /*9960*/  MUFU.EX2 R100, R100 ;  /* 0x0000006400647308 */ /* 0x000fe20000000800 */
[----:B----4-:R-:W-:Y:S01]  /*9970*/  FMUL.FTZ R137, R23, R32 ;  /* 0x0000002017897220 */ /* 0x010fe20000410000 */
[----:B------:R-:W-:Y:S01]  /*9980*/  FSEL R32, R117, -INF , P1 ;  /* 0xff80000075207808 */ /* 0x000fe20000800000 */
[----:B------:R-:W-:-:S05]  /*9990*/  FFMA.FTZ R23, -R205, R205, 1 ;  /* 0x3f800000cd177423 */ /* 0x000fca00000101cd */
[----:B------:R-:W1:Y:S01]  /*99a0*/  MUFU.EX2 R18, R18 ;  /* 0x0000001200127308 */ /* 0x000e620000000800 */
[----:B------:R-:W-:Y:S01]  /*99b0*/  FFMA.FTZ R205, R32, UR5, -R229 ;  /* 0x0000000520cd7c23 */ /* 0x000fe200080108e5 */
[----:B------:R-:W-:Y:S01]  /*99c0*/  FSEL R229, R120, -INF , P1 ;  /* 0xff80000078e57808 */ /* 0x000fe20000800000 */
[----:B---3--:R-:W-:-:S05]  /*99d0*/  FMUL.FTZ R213, R102, R213 ;  /* 0x000000d566d57220 */ /* 0x008fca0000410000 */
[----:B------:R3:W-:Y:S01]  /*99e0*/  MUFU.EX2 R22, R136 ;  /* 0x0000008800167308 */ /* 0x0007e20000000800 */
[----:B------:R-:W-:Y:S01]  /*99f0*/  FFMA.FTZ R32, -R204, R204, 1 ;  /* 0x3f800000cc207423 */ /* 0x000fe200000101cc */
[--C-:B------:R-:W-:Y:S01]  /*9a00*/  FFMA.FTZ R204, R229, UR5, -R227.reuse ;  /* 0x00000005e5cc7c23 */ /* 0x100fe200080108e3 */
[----:B---3--:R-:W-:Y:S01]  /*9a10*/  FMUL.FTZ R136, R23, R233 ;  /* 0x000000e917887220 */ /* 0x008fe20000410000 */
[----:B------:R-:W-:Y:S01]  /*9a20*/  FMUL.FTZ R233, R97, R214 ;  /* 0x000000d661e97220 */ /* 0x000fe20000410000 */
[----:B------:R-:W-:Y:S01]  /*9a30*/  FFMA.FTZ R214, R230, UR5, -R227 ;  /* 0x00000005e6d67c23 */ /* 0x000fe200080108e3 */
[C---:B------:R-:W-:Y:S02]  /*9a40*/  VIADD R230, R8.reuse, 0x8 ;  /* 0x0000000808e67836 */ /* 0x040fe40000000000 */
[----:B------:R-:W-:Y:S01]  /*9a50*/  FFMA.FTZ R209, -R209, R209, 1 ;  /* 0x3f800000d1d17423 */ /* 0x000fe200000101d1 */
[----:B--2---:R-:W-:Y:S01]  /*9a60*/  FMUL.FTZ R34, R101, R34 ;  /* 0x0000002265227220 */ /* 0x004fe20000410000 */
[----:B------:R-:W-:Y:S01]  /*9a70*/  FMUL.FTZ R207, R207, R213 ;  /* 0x000000d5cfcf7220 */ /* 0x000fe20000410000 */
[----:B------:R2:W-:Y:S01]  /*9a80*/  MUFU.EX2 R23, R135 ;  /* 0x0000008700177308 */ /* 0x0005e20000000800 */
[----:B------:R-:W-:Y:S01]  /*9a90*/  IADD3 R229, R8, 0x4, RZ ;  /* 0x0000000408e57810 */ /* 0x000fe20007ffe0ff */
[----:B------:R3:W4:Y:S01]  /*9aa0*/  SHFL.IDX PT, R213, R223, R230, 0x1f ;  /* 0x00001fe6dfd57589 */ /* 0x00072200000e0000 */
[----:B------:R-:W-:Y:S01]  /*9ab0*/  FFMA.FTZ R227, -R208, R208, 1 ;  /* 0x3f800000d0e37423 */ /* 0x000fe200000101d0 */
[----:B------:R-:W-:Y:S01]  /*9ac0*/  FMUL.FTZ R208, R104, R212 ;  /* 0x000000d468d07220 */ /* 0x000fe20000410000 */
[----:B------:R-:W-:Y:S01]  /*9ad0*/  FFMA.FTZ R228, -R228, R228, 1 ;  /* 0x3f800000e4e47423 */ /* 0x000fe200000101e4 */
[----:B--2---:R-:W-:-:S02]  /*9ae0*/  FMUL.FTZ R135, R32, R233 ;  /* 0x000000e920877220 */ /* 0x004fc40000410000 */
[----:B------:R2:W-:Y:S01]  /*9af0*/  MUFU.EX2 R32, R134 ;  /* 0x0000008600207308 */ /* 0x0005e20000000800 */
[----:B---3--:R-:W-:Y:S01]  /*9b00*/  VIADD R230, R8, 0xc ;  /* 0x0000000c08e67836 */ /* 0x008fe20000000000 */
[----:B------:R-:W3:Y:S01]  /*9b10*/  SHFL.IDX PT, R212, R223, R229, 0x1f ;  /* 0x00001fe5dfd47589 */ /* 0x000ee200000e0000 */
[----:B-1----:R-:W-:-:S03]  /*9b20*/  FMUL.FTZ R217, R18, R217 ;  /* 0x000000d912d97220 */ /* 0x002fc60000410000 */
[----:B------:R1:W-:Y:S01]  /*9b30*/  SHFL.IDX PT, R229, R223, R230, 0x1f ;  /* 0x00001fe6dfe57589 */ /* 0x0003e200000e0000 */
[----:B--2---:R-:W-:Y:S01]  /*9b40*/  FMUL.FTZ R134, R209, R34 ;  /* 0x00000022d1867220 */ /* 0x004fe20000410000 */
[----:B------:R-:W-:Y:S01]  /*9b50*/  FMUL.FTZ R34, R100, R35 ;  /* 0x0000002364227220 */ /* 0x000fe20000410000 */
[----:B------:R-:W2:Y:S01]  /*9b60*/  MUFU.EX2 R103, R103 ;  /* 0x0000006700677308 */ /* 0x000ea20000000800 */
[----:B------:R-:W-:Y:S02]  /*9b70*/  FFMA.FTZ R35, -R88, R88, 1 ;  /* 0x3f80000058237423 */ /* 0x000fe40000010158 */
[----:B------:R-:W-:Y:S01]  /*9b80*/  FMUL.FTZ R88, R228, R34 ;  /* 0x00000022e4587220 */ /* 0x000fe20000410000 */
[----:B-1----:R-:W-:-:S04]  /*9b90*/  VIADD R230, R8, 0x18 ;  /* 0x0000001808e67836 */ /* 0x002fc80000000000 */
[----:B------:R1:W-:Y:S08]  /*9ba0*/  MUFU.EX2 R34, R132 ;  /* 0x0000008400227308 */ /* 0x0003f00000000800 */
[----:B------:R-:W4:Y:S01]  /*9bb0*/  MUFU.EX2 R108, R108 ;  /* 0x0000006c006c7308 */ /* 0x000f220000000800 */
[----:B-1----:R-:W-:Y:S02]  /*9bc0*/  FMUL.FTZ R132, R35, R217 ;  /* 0x000000d923847220 */ /* 0x002fe40000410000 */
[----:B------:R-:W1:Y:S05]  /*9bd0*/  SHFL.IDX PT, R217, R223, R230, 0x1f ;  /* 0x00001fe6dfd97589 */ /* 0x000e6a00000e0000 */
[----:B------:R-:W3:Y:S01]  /*9be0*/  MUFU.EX2 R107, R107 ;  /* 0x0000006b006b7308 */ /* 0x000ee20000000800 */
[----:B------:R-:W-:Y:S01]  /*9bf0*/  FFMA.FTZ R206, -R206, R206, 1 ;  /* 0x3f800000cece7423 */ /* 0x000fe200000101ce */
[----:B--2---:R-:W-:-:S06]  /*9c00*/  FMUL.FTZ R33, R103, R33 ;  /* 0x0000002167217220 */ /* 0x004fcc0000410000 */
[----:B------:R-:W2:Y:S01]  /*9c10*/  MUFU.EX2 R106, R106 ;  /* 0x0000006a006a7308 */ /* 0x000ea20000000800 */
[----:B------:R-:W-:Y:S01]  /*9c20*/  FMUL.FTZ R208, R206, R208 ;  /* 0x000000d0ced07220 */ /* 0x000fe20000410000 */
[----:B------:R-:W-:-:S06]  /*9c30*/  VIADD R233, R8, 0x14 ;  /* 0x0000001408e97836 */ /* 0x000fcc0000000000 */
[----:B------:R-:W1:Y:S01]  /*9c40*/  MUFU.EX2 R110, R110 ;  /* 0x0000006e006e7308 */ /* 0x000e620000000800 */
[----:B------:R-:W-:Y:S01]  /*9c50*/  FMUL.FTZ R206, R227, R33 ;  /* 0x00000021e3ce7220 */ /* 0x000fe20000410000 */
[----:B------:R-:W1:Y:S06]  /*9c60*/  SHFL.IDX PT, R209, R223, R8, 0x1f ;  /* 0x00001f08dfd17589 */ /* 0x000e6c00000e0000 */
[----:B------:R-:W1:Y:S01]  /*9c70*/  MUFU.EX2 R109, R109 ;  /* 0x0000006d006d7308 */ /* 0x000e620000000800 */
[----:B----4-:R-:W-:Y:S01]  /*9c80*/  FMUL.FTZ R37, R108, R37 ;  /* 0x000000256c257220 */ /* 0x010fe20000410000 */
[----:B------:R-:W4:Y:S01]  /*9c90*/  SHFL.IDX PT, R228, R223, R233, 0x1f ;  /* 0x00001fe9dfe47589 */ /* 0x000f2200000e0000 */
[----:B---3--:R-:W-:Y:S01]  /*9ca0*/  FMUL.FTZ R36, R107, R36 ;  /* 0x000000246b247220 */ /* 0x008fe20000410000 */
[----:B------:R-:W-:-:S04]  /*9cb0*/  IADD3 R227, R8, 0x10, RZ ;  /* 0x0000001008e37810 */ /* 0x000fc80007ffe0ff */
[----:B------:R3:W-:Y:S01]  /*9cc0*/  MUFU.EX2 R33, R133 ;  /* 0x0000008500217308 */ /* 0x0007e20000000800 */
[----:B------:R-:W-:Y:S01]  /*9cd0*/  FFMA.FTZ R226, -R226, R226, 1 ;  /* 0x3f800000e2e27423 */ /* 0x000fe200000101e2 */
[--C-:B------:R-:W-:Y:S01]  /*9ce0*/  FADD.FTZ R44, R44, -R213.reuse ;  /* 0x800000d52c2c7221 */ /* 0x100fe20000010000 */
[----:B------:R-:W-:Y:S01]  /*9cf0*/  FFMA.FTZ R225, -R225, R225, 1 ;  /* 0x3f800000e1e17423 */ /* 0x000fe200000101e1 */
[----:B--2---:R-:W-:Y:S01]  /*9d00*/  FMUL.FTZ R221, R106, R221 ;  /* 0x000000dd6add7220 */ /* 0x004fe20000410000 */
[----:B---3--:R-:W-:Y:S01]  /*9d10*/  FFMA.FTZ R133, -R235, R235, 1 ;  /* 0x3f800000eb857423 */ /* 0x008fe200000101eb */
[----:B------:R-:W-:Y:S02]  /*9d20*/  FADD.FTZ R46, R46, -R213 ;  /* 0x800000d52e2e7221 */ /* 0x000fe40000010000 */
[----:B------:R2:W-:Y:S01]  /*9d30*/  MUFU.EX2 R35, R131 ;  /* 0x0000008300237308 */ /* 0x0005e20000000800 */
[----:B------:R-:W-:Y:S01]  /*9d40*/  FMUL.FTZ R133, R133, R37 ;  /* 0x0000002585857220 */ /* 0x000fe20000410000 */
[--C-:B------:R-:W-:Y:S01]  /*9d50*/  FADD.FTZ R41, R41, -R212.reuse ;  /* 0x800000d429297221 */ /* 0x100fe20000010000 */
[----:B------:R-:W-:Y:S01]  /*9d60*/  FADD.FTZ R43, R43, -R212 ;  /* 0x800000d42b2b7221 */ /* 0x000fe20000010000 */
[----:B-1----:R-:W-:-:S04]  /*9d70*/  FADD.FTZ R212, R52, -R217 ;  /* 0x800000d934d47221 */ /* 0x002fc80000010000 */
[----:B------:R1:W-:Y:S01]  /*9d80*/  MUFU.EX2 R37, R129 ;  /* 0x0000008100257308 */ /* 0x0003e20000000800 */
[----:B--2---:R-:W-:Y:S01]  /*9d90*/  FMUL.FTZ R131, R226, R36 ;  /* 0x00000024e2837220 */ /* 0x004fe20000410000 */
[----:B------:R-:W-:Y:S01]  /*9da0*/  FFMA.FTZ R52, -R237, R237, 1 ;  /* 0x3f800000ed347423 */ /* 0x000fe200000101ed */
[----:B------:R-:W-:Y:S01]  /*9db0*/  FMUL.FTZ R44, R110, R44 ;  /* 0x0000002c6e2c7220 */ /* 0x000fe20000410000 */
[----:B------:R-:W2:Y:S01]  /*9dc0*/  SHFL.IDX PT, R227, R223, R227, 0x1f ;  /* 0x00001fe3dfe37589 */ /* 0x000ea200000e0000 */
[----:B------:R-:W-:Y:S01]  /*9dd0*/  FFMA.FTZ R92, -R92, R92, 1 ;  /* 0x3f8000005c5c7423 */ /* 0x000fe2000001015c */
[----:B------:R-:W-:Y:S01]  /*9de0*/  FFMA.FTZ R91, -R91, R91, 1 ;  /* 0x3f8000005b5b7423 */ /* 0x000fe2000001015b */
[----:B-1----:R-:W-:Y:S01]  /*9df0*/  FADD.FTZ R129, R45, -R229 ;  /* 0x800000e52d817221 */ /* 0x002fe20000010000 */
[----:B------:R1:W-:Y:S01]  /*9e00*/  MUFU.EX2 R36, R130 ;  /* 0x0000008200247308 */ /* 0x0003e20000000800 */
[----:B------:R-:W-:Y:S02]  /*9e10*/  FMUL.FTZ R46, R14, R46 ;  /* 0x0000002e0e2e7220 */ /* 0x000fe40000410000 */
[----:B------:R-:W-:Y:S01]  /*9e20*/  FMUL.FTZ R129, R109, R129 ;  /* 0x000000816d817220 */ /* 0x000fe20000410000 */
[----:B------:R-:W3:Y:S01]  /*9e30*/  SHFL.IDX PT, R223, R223, R234, 0x1f ;  /* 0x00001feadfdf7589 */ /* 0x000ee200000e0000 */
[----:B------:R-:W-:-:S03]  /*9e40*/  FMUL.FTZ R52, R52, R44 ;  /* 0x0000002c34347220 */ /* 0x000fc60000410000 */
[----:B------:R-:W2:Y:S01]  /*9e50*/  MUFU.EX2 R105, R105 ;  /* 0x0000006900697308 */ /* 0x000ea20000000800 */
[----:B-1----:R-:W-:Y:S01]  /*9e60*/  FMUL.FTZ R130, R225, R221 ;  /* 0x000000dde1827220 */ /* 0x002fe20000410000 */
[----:B------:R-:W-:Y:S02]  /*9e70*/  VIADD R221, R8, 0x8 ;  /* 0x0000000808dd7836 */ /* 0x000fe40000000000 */
[----:B------:R-:W-:Y:S01]  /*9e80*/  FMUL.FTZ R44, R92, R46 ;  /* 0x0000002e5c2c7220 */ /* 0x000fe20000410000 */
[----:B------:R-:W-:Y:S02]  /*9e90*/  FMUL.FTZ R46, R91, R129 ;  /* 0x000000815b2e7220 */ /* 0x000fe40000410000 */
[----:B------:R-:W1:Y:S01]  /*9ea0*/  SHFL.IDX PT, R91, R17, R221, 0x1f ;  /* 0x00001fdd115b7589 */ /* 0x000e6200000e0000 */
[----:B------:R-:W1:Y:S01]  /*9eb0*/  MUFU.EX2 R111, R111 ;  /* 0x0000006f006f7308 */ /* 0x000e620000000800 */
[--C-:B------:R-:W-:Y:S01]  /*9ec0*/  FADD.FTZ R40, R40, -R209.reuse ;  /* 0x800000d128287221 */ /* 0x100fe20000010000 */
[----:B------:R-:W-:Y:S01]  /*9ed0*/  FADD.FTZ R42, R42, -R209 ;  /* 0x800000d12a2a7221 */ /* 0x000fe20000010000 */
[----:B----4-:R-:W-:Y:S01]  /*9ee0*/  FADD.FTZ R209, R49, -R228 ;  /* 0x800000e431d17221 */ /* 0x010fe20000010000 */
[----:B------:R-:W-:Y:S01]  /*9ef0*/  FFMA.FTZ R45, -R231, R231, 1 ;  /* 0x3f800000e72d7423 */ /* 0x000fe200000101e7 */
[----:B--2---:R-:W-:Y:S01]  /*9f00*/  FMUL.FTZ R49, R105, R40 ;  /* 0x0000002869317220 */ /* 0x004fe20000410000 */
[----:B------:R-:W-:Y:S01]  /*9f10*/  FMUL.FTZ R41, R15, R41 ;  /* 0x000000290f297220 */ /* 0x000fe20000410000 */
[----:B------:R-:W-:-:S02]  /*9f20*/  FADD.FTZ R47, R47, -R229 ;  /* 0x800000e52f2f7221 */ /* 0x000fc40000010000 */
[----:B------:R-:W-:Y:S01]  /*9f30*/  FMUL.FTZ R45, R45, R49 ;  /* 0x000000312d2d7220 */ /* 0x000fe20000410000 */
[----:B------:R-:W-:Y:S01]  /*9f40*/  FFMA.FTZ R49, -R232, R232, 1 ;  /* 0x3f800000e8317423 */ /* 0x000fe200000101e8 */
[--C-:B------:R-:W-:Y:S01]  /*9f50*/  FADD.FTZ R48, R48, -R227.reuse ;  /* 0x800000e330307221 */ /* 0x100fe20000010000 */
[----:B------:R-:W-:Y:S01]  /*9f60*/  FADD.FTZ R50, R50, -R227 ;  /* 0x800000e332327221 */ /* 0x000fe20000010000 */
[----:B---3--:R-:W-:Y:S01]  /*9f70*/  FADD.FTZ R40, R53, -R223 ;  /* 0x800000df35287221 */ /* 0x008fe20000010000 */
[----:B------:R-:W-:Y:S01]  /*9f80*/  FMUL.FTZ R49, R49, R41 ;  /* 0x0000002931317220 */ /* 0x000fe20000410000 */
[----:B------:R-:W-:Y:S01]  /*9f90*/  FFMA.FTZ R90, -R90, R90, 1 ;  /* 0x3f8000005a5a7423 */ /* 0x000fe2000001015a */
[----:B------:R-:W-:Y:S01]  /*9fa0*/  FFMA.FTZ R53, -R164, R164, 1 ;  /* 0x3f800000a4357423 */ /* 0x000fe200000101a4 */
[----:B------:R-:W-:Y:S01]  /*9fb0*/  FFMA.FTZ R236, -R236, R236, 1 ;  /* 0x3f800000ecec7423 */ /* 0x000fe200000101ec */
[----:B------:R-:W-:Y:S01]  /*9fc0*/  FFMA.FTZ R93, -R93, R93, 1 ;  /* 0x3f8000005d5d7423 */ /* 0x000fe2000001015d */
[----:B------:R-:W-:Y:S01]  /*9fd0*/  FMUL.FTZ R47, R24, R47 ;  /* 0x0000002f182f7220 */ /* 0x000fe20000410000 */
[----:B------:R-:W-:Y:S01]  /*9fe0*/  FMUL.FTZ R48, R25, R48 ;  /* 0x0000003019307220 */ /* 0x000fe20000410000 */
[----:B------:R-:W-:Y:S01]  /*9ff0*/  FMUL.FTZ R41, R26, R50 ;  /* 0x000000321a297220 */ /* 0x000fe20000410000 */
[----:B-1----:R-:W-:Y:S01]  /*a000*/  FMUL.FTZ R43, R111, R43 ;  /* 0x0000002b6f2b7220 */ /* 0x002fe20000410000 */
[----:B------:R-:W-:Y:S01]  /*a010*/  FFMA.FTZ R94, -R94, R94, 1 ;  /* 0x3f8000005e5e7423 */ /* 0x000fe2000001015e */
[----:B------:R-:W-:Y:S01]  /*a020*/  FMUL.FTZ R209, R27, R209 ;  /* 0x000000d11bd17220 */ /* 0x000fe20000410000 */
[----:B------:R-:W-:Y:S01]  /*a030*/  IADD3 R225, R8, 0x4, RZ ;  /* 0x0000000408e17810 */ /* 0x000fe20007ffe0ff */
[--C-:B------:R-:W-:Y:S01]  /*a040*/  FADD.FTZ R60, R60, -R91.reuse ;  /* 0x8000005b3c3c7221 */ /* 0x100fe20000010000 */
[----:B------:R-:W-:Y:S01]  /*a050*/  IADD3 R235, R8, 0x10, RZ ;  /* 0x0000001008eb7810 */ /* 0x000fe20007ffe0ff */
[----:B------:R-:W-:Y:S01]  /*a060*/  FADD.FTZ R62, R62, -R91 ;  /* 0x8000005b3e3e7221 */ /* 0x000fe20000010000 */
[----:B------:R-:W-:Y:S01]  /*a070*/  FMUL.FTZ R53, R53, R47 ;  /* 0x0000002f35357220 */ /* 0x000fe20000410000 */
[----:B------:R-:W-:Y:S01]  /*a080*/  LDS R91, [R12+0x400] ;  /* 0x000400000c5b7984 */ /* 0x000fe20000000800 */
        /* <DEDUP_REMOVED lines=187> */
[----:B-1----:R-:W-:-:S02]  /*ac40*/  FMUL.FTZ R92, R123, R92 ;  /* 0x0000005c7b5c7220 */ /* 0x002fc40000410000 */
[----:B------:R-:W-:Y:S01]  /*ac50*/  FMUL.FTZ R63, R65, R74 ;  /* 0x0000004a413f7220 */ /* 0x000fe20000410000 */
[----:B------:R-:W-:Y:S01]  /*ac60*/  FMUL.FTZ R90, R90, R72 ;  /* 0x000000485a5a7220 */ /* 0x000fe20000410000 */
[----:B------:R-:W-:Y:S01]  /*ac70*/  FFMA.FTZ R72, -R115, R115, 1 ;  /* 0x3f80000073487423 */ /* 0x000fe20000010173 */
[----:B------:R-:W-:Y:S01]  /*ac80*/  FFMA.FTZ R65, -R116, R116, 1 ;  /* 0x3f80000074417423 */ /* 0x000fe20000010174 */
[----:B------:R-:W-:Y:S01]  /*ac90*/  FFMA.FTZ R115, -R117, R117, 1 ;  /* 0x3f80000075737423 */ /* 0x000fe20000010175 */
[----:B------:R-:W-:Y:S01]  /*aca0*/  FFMA.FTZ R116, -R120, R120, 1 ;  /* 0x3f80000078747423 */ /* 0x000fe20000010178 */
[----:B----4-:R-:W-:Y:S01]  /*acb0*/  FMUL.FTZ R86, R205, R86 ;  /* 0x00000056cd567220 */ /* 0x010fe20000410000 */
        /* <DEDUP_REMOVED lines=209> */
.L_x_2248:
        /* <DEDUP_REMOVED lines=68> */
.L_x_2249:
        /* <DEDUP_REMOVED lines=12> */
.L_x_2239:
[----:B------:R-:W-:-:S06]  /*bed0*/  UISETP.GE.AND UP0, UPT, UR43, UR42, UPT ;  /* 0x0000002a2b00728c */ /* 0x000fcc000bf06270 */
[----:B------:R-:W-:-:S13]  /*bee0*/  PLOP3.LUT P0, PT, PT, PT, UP0, 0x80, 0x0 ;  /* 0x000000000000781c */ /* 0x000fda0003f0f008 */
[----:B------:R-:W-:Y:S05]  /*bef0*/  @P0 BRA `(.L_x_2251) ;  /* 0x0000005800000947 */ /* 0x000fea0003800000 */
[----:B------:R-:W2:Y:S01]  /*bf00*/  LDL.LU R21, [R1+0x48] ;  /* 0x0000480001157983 */ /* 0x000ea20000300800 */
[----:B------:R-:W3:Y:S01]  /*bf10*/  S2UR UR4, SR_CTAID.X ;  /* 0x00000000000479c3 */ /* 0x000ee20000002500 */
[----:B------:R-:W-:Y:S01]  /*bf20*/  IMAD.MOV.U32 R19, RZ, RZ, 0x40000040 ;  /* 0x40000040ff137424 */ /* 0x000fe200078e00ff */
[----:B------:R-:W4:Y:S01]  /*bf30*/  S2R R5, SR_TID.X ;  /* 0x0000000000057919 */ /* 0x000f220000002100 */
[----:B------:R-:W5:Y:S01]  /*bf40*/  S2R R6, SR_TID.X ;  /* 0x0000000000067919 */ /* 0x000f620000002100 */
[----:B---3--:R-:W-:Y:S01]  /*bf50*/  UIMAD UR4, UR4, -0x80, UR40 ;  /* 0xffffff80040478a4 */ /* 0x008fe2000f8e0228 */
[----:B----4-:R-:W-:Y:S02]  /*bf60*/  VIADD R5, R5, 0xffffff80 ;  /* 0xffffff8005057836 */ /* 0x010fe40000000000 */
[----:B-----5:R-:W-:-:S03]  /*bf70*/  VIADD R9, R6, 0xffffff80 ;  /* 0xffffff8006097836 */ /* 0x020fc60000000000 */
        /* <DEDUP_REMOVED lines=8> */
[----:B------:R-:W-:Y:S02]  /*c000*/  IADD3 R9, R9, -R10, RZ ;  /* 0x8000000a09097210 */ /* 0x000fe40007ffe0ff */
[----:B------:R-:W-:Y:S02]  /*c010*/  LOP3.LUT R6, R6, 0xfffffffc, RZ, 0xc0, !PT ;  /* 0xfffffffc06067812 */ /* 0x000fe400078ec0ff */
[----:B------:R-:W-:Y:S02]  /*c020*/  SHF.R.S32.HI R12, RZ, 0x1f, R9 ;  /* 0x0000001fff0c7819 */ /* 0x000fe40000011409 */
[----:B------:R-:W-:Y:S01]  /*c030*/  SHF.R.S32.HI R7, RZ, 0x1f, R8 ;  /* 0x0000001fff077819 */ /* 0x000fe20000011408 */
[----:B------:R-:W-:Y:S01]  /*c040*/  IMAD.IADD R10, R5, 0x1, -R6 ;  /* 0x00000001050a7824 */ /* 0x000fe200078e0a06 */
[----:B------:R-:W-:-:S02]  /*c050*/  LEA.HI R6, R12, R9, RZ, 0x2 ;  /* 0x000000090c067211 */ /* 0x000fc400078f10ff */
[----:B------:R-:W-:Y:S02]  /*c060*/  LEA.HI R5, R7, R8, RZ, 0x3 ;  /* 0x0000000807057211 */ /* 0x000fe400078f18ff */
[----:B------:R-:W-:Y:S02]  /*c070*/  LEA.HI R13, R12, R9, RZ, 0x5 ;  /* 0x000000090c0d7211 */ /* 0x000fe400078f28ff */
[--C-:B------:R-:W-:Y:S02]  /*c080*/  SHF.R.S32.HI R9, RZ, 0x2, R6.reuse ;  /* 0x00000002ff097819 */ /* 0x100fe40000011406 */
[----:B------:R-:W-:Y:S02]  /*c090*/  SHF.R.S32.HI R12, RZ, 0x1f, R6 ;  /* 0x0000001fff0c7819 */ /* 0x000fe40000011406 */
[--C-:B------:R-:W-:Y:S02]  /*c0a0*/  SHF.R.S32.HI R6, RZ, 0x3, R5.reuse ;  /* 0x00000003ff067819 */ /* 0x100fe40000011405 */
[----:B------:R-:W-:-:S02]  /*c0b0*/  SHF.R.S32.HI R5, RZ, 0x1f, R5 ;  /* 0x0000001fff057819 */ /* 0x000fc40000011405 */
[----:B------:R-:W-:Y:S02]  /*c0c0*/  LEA.HI R7, R7, R8, RZ, 0x2 ;  /* 0x0000000807077211 */ /* 0x000fe400078f10ff */
[----:B------:R-:W-:Y:S02]  /*c0d0*/  LEA.HI R5, R5, R6, RZ, 0x4 ;  /* 0x0000000605057211 */ /* 0x000fe400078f20ff */
[----:B------:R-:W-:Y:S02]  /*c0e0*/  SHF.R.S32.HI R8, RZ, 0x2, R7 ;  /* 0x00000002ff087819 */ /* 0x000fe40000011407 */
[----:B------:R-:W-:Y:S02]  /*c0f0*/  LEA.HI R12, R12, R9, RZ, 0x3 ;  /* 0x000000090c0c7211 */ /* 0x000fe400078f18ff */
[----:B------:R-:W-:Y:S02]  /*c100*/  SHF.R.S32.HI R22, RZ, 0x7, R11 ;  /* 0x00000007ff167819 */ /* 0x000fe4000001140b */
[----:B------:R-:W-:-:S02]  /*c110*/  LOP3.LUT R5, R5, 0x1ffffff0, RZ, 0xc0, !PT ;  /* 0x1ffffff005057812 */ /* 0x000fc400078ec0ff */
[----:B------:R-:W-:Y:S02]  /*c120*/  LEA.HI R7, R7, R8, RZ, 0x1 ;  /* 0x0000000807077211 */ /* 0x000fe400078f08ff */
[----:B------:R-:W-:Y:S01]  /*c130*/  LOP3.LUT R12, R12, 0xfffffff8, RZ, 0xc0, !PT ;  /* 0xfffffff80c0c7812 */ /* 0x000fe200078ec0ff */
[----:B------:R-:W-:Y:S01]  /*c140*/  IMAD.IADD R6, R6, 0x1, -R5 ;  /* 0x0000000106067824 */ /* 0x000fe200078e0a05 */
[----:B------:R-:W-:Y:S02]  /*c150*/  LEA.HI R11, R22, R22, RZ, 0x1 ;  /* 0x00000016160b7211 */ /* 0x000fe400078f08ff */
[----:B------:R-:W-:Y:S01]  /*c160*/  LOP3.LUT R7, R7, 0xfffffffe, RZ, 0xc0, !PT ;  /* 0xfffffffe07077812 */ /* 0x000fe200078ec0ff */
[----:B------:R-:W-:Y:S01]  /*c170*/  IMAD.IADD R12, R9, 0x1, -R12 ;  /* 0x00000001090c7824 */ /* 0x000fe200078e0a0c */
[C---:B------:R-:W-:Y:S02]  /*c180*/  IADD3 R5, R8.reuse, 0x8, RZ ;  /* 0x0000000808057810 */ /* 0x040fe40007ffe0ff */
[----:B------:R-:W-:Y:S01]  /*c190*/  LOP3.LUT R11, R11, 0x3fffffe, RZ, 0xc0, !PT ;  /* 0x03fffffe0b0b7812 */ /* 0x000fe200078ec0ff */
[----:B------:R-:W-:Y:S01]  /*c1a0*/  IMAD.IADD R7, R8, 0x1, -R7 ;  /* 0x0000000108077824 */ /* 0x000fe200078e0a07 */
[----:B------:R-:W-:-:S02]  /*c1b0*/  SHF.R.S32.HI R15, RZ, 0x5, R13 ;  /* 0x00000005ff0f7819 */ /* 0x000fc4000001140d */
[----:B------:R-:W-:Y:S01]  /*c1c0*/  LEA.HI R9, R5, R5, RZ, 0x1 ;  /* 0x0000000505097211 */ /* 0x000fe200078f08ff */
[----:B------:R-:W-:Y:S01]  /*c1d0*/  IMAD R6, R6, 0x8, R7 ;  /* 0x0000000806067824 */ /* 0x000fe200078e0207 */
[----:B------:R-:W-:Y:S01]  /*c1e0*/  IADD3 R22, R22, -R11, RZ ;  /* 0x8000000b16167210 */ /* 0x000fe20007ffe0ff */
[C---:B------:R-:W-:Y:S01]  /*c1f0*/  VIADD R11, R8.reuse, 0x10 ;  /* 0x00000010080b7836 */ /* 0x040fe20000000000 */
[----:B------:R-:W-:Y:S01]  /*c200*/  LEA R17, R15, R12, 0x4 ;  /* 0x0000000c0f117211 */ /* 0x000fe200078e20ff */
[----:B------:R-:W-:Y:S01]  /*c210*/  VIADD R15, R8, 0x18 ;  /* 0x00000018080f7836 */ /* 0x000fe20000000000 */
[----:B------:R-:W-:Y:S01]  /*c220*/  LOP3.LUT R12, R9, 0xfffffffe, RZ, 0xc0, !PT ;  /* 0xfffffffe090c7812 */ /* 0x000fe200078ec0ff */
[----:B------:R3:W-:Y:S01]  /*c230*/  STL [R1+0x64], R6 ;  /* 0x0000640601007387 */ /* 0x0007e20000100800 */
[----:B------:R-:W-:Y:S02]  /*c240*/  LEA.HI R13, R11, R11, RZ, 0x1 ;  /* 0x0000000b0b0d7211 */ /* 0x000fe400078f08ff */
[----:B------:R-:W-:-:S02]  /*c250*/  IADD3 R12, R5, -R12, RZ ;  /* 0x8000000c050c7210 */ /* 0x000fc40007ffe0ff */
[----:B------:R-:W-:Y:S02]  /*c260*/  SHF.R.S32.HI R5, RZ, 0x1, R9 ;  /* 0x00000001ff057819 */ /* 0x000fe40000011409 */
[--C-:B------:R-:W-:Y:S02]  /*c270*/  SHF.R.S32.HI R7, RZ, 0x1, R13.reuse ;  /* 0x00000001ff077819 */ /* 0x100fe4000001140d */
[----:B------:R-:W-:Y:S02]  /*c280*/  SHF.R.S32.HI R8, RZ, 0x1f, R13 ;  /* 0x0000001fff087819 */ /* 0x000fe4000001140d */
[----:B---3--:R-:W-:Y:S02]  /*c290*/  SHF.R.S32.HI R6, RZ, 0x1f, R9 ;  /* 0x0000001fff067819 */ /* 0x008fe40000011409 */
[----:B------:R-:W-:Y:S01]  /*c2a0*/  LOP3.LUT R14, R13, 0xfffffffe, RZ, 0xc0, !PT ;  /* 0xfffffffe0d0e7812 */ /* 0x000fe200078ec0ff */
[----:B------:R-:W-:Y:S01]  /*c2b0*/  IMAD.MOV.U32 R13, RZ, RZ, 0x40000040 ;  /* 0x40000040ff0d7424 */ /* 0x000fe200078e00ff */
[----:B------:R-:W-:-:S02]  /*c2c0*/  LEA.HI R6, R6, R5, RZ, 0x4 ;  /* 0x0000000506067211 */ /* 0x000fc400078f20ff */
[----:B------:R-:W-:Y:S01]  /*c2d0*/  LEA.HI R8, R8, R7, RZ, 0x4 ;  /* 0x0000000708087211 */ /* 0x000fe200078f20ff */
[----:B------:R-:W-:Y:S01]  /*c2e0*/  IMAD.IADD R14, R11, 0x1, -R14 ;  /* 0x000000010b0e7824 */ /* 0x000fe200078e0a0e */
[----:B------:R-:W-:Y:S02]  /*c2f0*/  LOP3.LUT R6, R6, 0x1ffffff0, RZ, 0xc0, !PT ;  /* 0x1ffffff006067812 */ /* 0x000fe400078ec0ff */
[----:B------:R-:W-:Y:S02]  /*c300*/  LEA.HI R11, R15, R15, RZ, 0x1 ;  /* 0x0000000f0f0b7211 */ /* 0x000fe400078f08ff */
[----:B------:R-:W-:Y:S01]  /*c310*/  LOP3.LUT R8, R8, 0x1ffffff0, RZ, 0xc0, !PT ;  /* 0x1ffffff008087812 */ /* 0x000fe200078ec0ff */
[----:B------:R-:W-:Y:S01]  /*c320*/  IMAD.IADD R5, R5, 0x1, -R6 ;  /* 0x0000000105057824 */ /* 0x000fe200078e0a06 */
[--C-:B------:R-:W-:Y:S02]  /*c330*/  SHF.R.S32.HI R9, RZ, 0x1, R11.reuse ;  /* 0x00000001ff097819 */ /* 0x100fe4000001140b */
[----:B------:R-:W-:Y:S01]  /*c340*/  SHF.R.S32.HI R20, RZ, 0x1f, R11 ;  /* 0x0000001fff147819 */ /* 0x000fe2000001140b */
[----:B------:R-:W-:Y:S01]  /*c350*/  IMAD.IADD R7, R7, 0x1, -R8 ;  /* 0x0000000107077824 */ /* 0x000fe200078e0a08 */
[----:B-1----:R-:W-:Y:S01]  /*c360*/  LOP3.LUT R18, R11, 0xfffffffe, RZ, 0xc0, !PT ;  /* 0xfffffffe0b127812 */ /* 0x002fe200078ec0ff */
[----:B------:R-:W-:Y:S01]  /*c370*/  IMAD R6, R5, 0x8, R12 ;  /* 0x0000000805067824 */ /* 0x000fe200078e020c */
[----:B------:R-:W-:Y:S01]  /*c380*/  LEA.HI R20, R20, R9, RZ, 0x4 ;  /* 0x0000000914147211 */ /* 0x000fe200078f20ff */
[----:B------:R-:W1:Y:S01]  /*c390*/  S2R R8, SR_CTAID.X ;  /* 0x0000000000087919 */ /* 0x000e620000002500 */
[----:B------:R-:W-:Y:S01]  /*c3a0*/  LEA R7, R7, R14, 0x3 ;  /* 0x0000000e07077211 */ /* 0x000fe200078e18ff */
[----:B------:R-:W-:Y:S01]  /*c3b0*/  IMAD.IADD R18, R15, 0x1, -R18 ;  /* 0x000000010f127824 */ /* 0x000fe200078e0a12 */
[----:B------:R-:W-:Y:S01]  /*c3c0*/  LOP3.LUT R20, R20, 0x1ffffff0, RZ, 0xc0, !PT ;  /* 0x1ffffff014147812 */ /* 0x000fe200078ec0ff */
[----:B------:R3:W-:Y:S01]  /*c3d0*/  STL [R1+0x60], R6 ;  /* 0x0000600601007387 */ /* 0x0007e20000100800 */
[----:B------:R-:W-:-:S02]  /*c3e0*/  MOV R15, 0x40000040 ;  /* 0x40000040000f7802 */ /* 0x000fc40000000f00 */
[----:B------:R-:W-:Y:S01]  /*c3f0*/  IADD3 R9, R9, -R20, RZ ;  /* 0x8000001409097210 */ /* 0x000fe20007ffe0ff */
[----:B------:R4:W-:Y:S01]  /*c400*/  STL [R1+0x5c], R7 ;  /* 0x00005c0701007387 */ /* 0x0009e20000100800 */
[----:B------:R-:W-:-:S03]  /*c410*/  LEA R17, R22, R17, 0x6 ;  /* 0x0000001116117211 */ /* 0x000fc600078e30ff */
[----:B------:R-:W-:-:S05]  /*c420*/  IMAD R9, R9, 0x8, R18 ;  /* 0x0000000809097824 */ /* 0x000fca00078e0212 */
[----:B------:R5:W-:Y:S01]  /*c430*/  STL [R1+0x58], R9 ;  /* 0x0000580901007387 */ /* 0x000be20000100800 */
[----:B-1----:R-:W-:Y:S02]  /*c440*/  IMAD R8, R8, -0x80, -R17 ;  /* 0xffffff8008087824 */ /* 0x002fe400078e0a11 */
[----:B--2---:R-:W-:-:S04]  /*c450*/  IMAD R5, R21, 0x2000, R16 ;  /* 0x0000200015057824 */ /* 0x004fc800078e0210 */
[C---:B---3--:R-:W-:Y:S01]  /*c460*/  VIADD R6, R5.reuse, 0x4000 ;  /* 0x0000400005067836 */ /* 0x048fe20000000000 */
[----:B----4-:R-:W-:Y:S02]  /*c470*/  IADD3 R7, R5, 0x20c00, RZ ;  /* 0x00020c0005077810 */ /* 0x010fe40007ffe0ff */
        /* <DEDUP_REMOVED lines=13> */
[----:B------:R-:W-:-:S02]  /*c550*/  VIADD R7, R10, 0x8 ;  /* 0x000000080a077836 */ /* 0x000fc40000000000 */
[----:B------:R-:W-:Y:S01]  /*c560*/  VIADD R7, R10, 0x14 ;  /* 0x000000140a077836 */ /* 0x000fe20000000000 */
[----:B------:R2:W-:Y:S01]  /*c570*/  STL [R1+0x50], R5 ;  /* 0x0000500501007387 */ /* 0x0005e20000100800 */
[----:B------:R-:W-:-:S03]  /*c580*/  IADD3 R7, -R17, UR4, RZ ;  /* 0x0000000411077c10 */ /* 0x000fc6000fffe1ff */
        /* <DEDUP_REMOVED lines=8> */
.L_x_2262:
[----:B------:R-:W-:-:S05]  /*c610*/  IMAD.U32 R5, RZ, RZ, UR36 ;  /* 0x00000024ff057e24 */ /* 0x000fca000f8e00ff */
[----:B------:R-:W-:-:S04]  /*c620*/  LOP3.LUT R5, R5, 0x1, RZ, 0xfc, !PT ;  /* 0x0000000105057812 */ /* 0x000fc800078efcff */
[----:B------:R-:W-:-:S13]  /*c630*/  ISETP.NE.AND P6, PT, R5, 0x3, PT ;  /* 0x000000030500780c */ /* 0x000fda0003fc5270 */
[----:B------:R-:W-:Y:S05]  /*c640*/  @!P6 BRA `(.L_x_2252) ;  /* 0x000000000004e947 */ /* 0x000fea0003800000 */
[----:B------:R-:W-:Y:S01]  /*c650*/  BPT.TRAP 0x1 ;  /* 0x000000040000795c */ /* 0x000fe20000300000 */
.L_x_2252:
[----:B------:R-:W-:Y:S02]  /*c660*/  LEA R6, R0, R16, 0x3 ;  /* 0x0000001000067211 */ /* 0x000fe400078e18ff */
[----:B------:R-:W-:-:S04]  /*c670*/  SHF.L.U32 R21, R4, 0x1f, RZ ;  /* 0x0000001f04157819 */ /* 0x000fc800000006ff */
[----:B------:R1:W2:Y:S01]  /*c680*/  SYNCS.PHASECHK.TRANS64.TRYWAIT P0, [R6+URZ+0x30c10], R21 ;  /* 0x030c1015060075a7 */ /* 0x0002a2000800017f */
[----:B------:R-:W-:Y:S05]  /*c690*/  @!P6 BRA `(.L_x_2253) ;  /* 0x000000000004e947 */ /* 0x000fea0003800000 */
[----:B------:R-:W-:Y:S01]  /*c6a0*/  BPT.TRAP 0x1 ;  /* 0x000000040000795c */ /* 0x000fe20000300000 */
.L_x_2253:
[----:B------:R-:W-:-:S05]  /*c6b0*/  VIADD R5, R16, 0x10000 ;  /* 0x0001000010057836 */ /* 0x000fca0000000000 */
[----:B------:R-:W-:-:S04]  /*c6c0*/  SHF.R.U32.HI R5, RZ, 0x4, R5 ;  /* 0x00000004ff057819 */ /* 0x000fc80000011605 */
[----:B------:R-:W-:-:S04]  /*c6d0*/  LOP3.LUT R5, R5, 0x3fff, RZ, 0xc0, !PT ;  /* 0x00003fff05057812 */ /* 0x000fc800078ec0ff */
[----:B------:R-:W-:Y:S01]  /*c6e0*/  LOP3.LUT R11, R5, 0x10000, RZ, 0xfc, !PT ;  /* 0x00010000050b7812 */ /* 0x000fe200078efcff */
[----:B--2---:R-:W-:Y:S06]  /*c6f0*/  @P0 BRA `(.L_x_2254) ;  /* 0x0000000000080947 */ /* 0x004fec0003800000 */
[----:B------:R-:W2:Y:S02]  /*c700*/  SYNCS.PHASECHK.TRANS64.TRYWAIT P0, [R6+URZ+0x30c10], R21 ;  /* 0x030c1015060075a7 */ /* 0x000ea4000800017f */
[----:B--2---:R-:W-:Y:S05]  /*c710*/  @!P0 BRA `(.L_x_2255) ;  /* 0x000000a400f88947 */ /* 0x004fea0003800000 */
.L_x_2254:
[----:B------:R-:W-:Y:S01]  /*c720*/  IMAD R11, R0, 0x400, R11 ;  /* 0x00000400000b7824 */ /* 0x000fe200078e020b */
        /* <DEDUP_REMOVED lines=12> */
[----:B------:R-:W-:-:S04]  /*c7f0*/  IADD3 R12, R9, 0x2, RZ ;  /* 0x00000002090c7810 */ /* 0x000fc80007ffe0ff */
[----:B------:R-:W-:Y:S02]  /*c800*/  R2UR UR8, R12 ;  /* 0x000000000c0872ca */ /* 0x000fe400000e0000 */
[----:B------:R-:W-:Y:S01]  /*c810*/  R2UR UR9, R13 ;  /* 0x000000000d0972ca */ /* 0x000fe200000e0000 */
[----:B------:R-:W-:Y:S01]  /*c820*/  UIADD3 UR4, UR6, 0x2, URZ ;  /* 0x0000000206047890 */ /* 0x000fe2000fffe03f */
[----:B------:R-:W-:-:S06]  /*c830*/  UMOV UR11, 0x40000040 ;  /* 0x40000040000b7882 */ /* 0x000fcc0000000000 */
[----:B------:R-:W-:Y:S01]  /*c840*/  UMOV UR10, UR4 ;  /* 0x00000004000a7c82 */ /* 0x000fe20008000000 */
[----:B------:R-:W-:Y:S01]  /*c850*/  VIADD R12, R9, 0x4 ;  /* 0x00000004090c7836 */ /* 0x000fe20000000000 */
[----:B------:R-:W-:Y:S01]  /*c860*/  MOV R13, 0x40000040 ;  /* 0x40000040000d7802 */ /* 0x000fe20000000f00 */
[----:B------:R-:W-:Y:S01]  /*c870*/  UIADD3 UR4, UR6, 0x4, URZ ;  /* 0x0000000406047890 */ /* 0x000fe2000fffe03f */
[----:B------:R-:W-:Y:S02]  /*c880*/  WARPGROUP.DEPBAR.LE gsb0, 0x0 ;  /* 0x00008000000079c5 */ /* 0x000fe40000010000 */
[----:B------:R-:W-:-:S06]  /*c890*/  WARPGROUP.ARRIVE ;  /* 0x00000000000079c5 */ /* 0x000fcc0000000000 */
[----:B------:R-:W-:Y:S01]  /*c8a0*/  HGMMA.64x128x16.F32.BF16 R72, gdesc[UR8], R72, gsb0 ;  /* 0x01e00000084879f0 */ /* 0x000fe20008001848 */
[----:B------:R-:W-:Y:S02]  /*c8b0*/  R2UR UR8, R12 ;  /* 0x000000000c0872ca */ /* 0x000fe400000e0000 */
[----:B------:R-:W-:Y:S01]  /*c8c0*/  R2UR UR9, R13 ;  /* 0x000000000d0972ca */ /* 0x000fe200000e0000 */
[----:B------:R-:W-:Y:S01]  /*c8d0*/  UMOV UR10, UR4 ;  /* 0x00000004000a7c82 */ /* 0x000fe20008000000 */
[----:B------:R-:W-:Y:S01]  /*c8e0*/  UMOV UR11, 0x40000040 ;  /* 0x40000040000b7882 */ /* 0x000fe20000000000 */
[----:B------:R-:W-:Y:S02]  /*c8f0*/  VIADD R12, R9, 0x6 ;  /* 0x00000006090c7836 */ /* 0x000fe40000000000 */
[----:B------:R-:W-:-:S03]  /*c900*/  IMAD.MOV.U32 R13, RZ, RZ, 0x40000040 ;  /* 0x40000040ff0d7424 */ /* 0x000fc600078e00ff */
[----:B------:R-:W-:Y:S02]  /*c910*/  R2UR UR4, R12 ;  /* 0x000000000c0472ca */ /* 0x000fe400000e0000 */
[----:B------:R-:W-:Y:S01]  /*c920*/  R2UR UR5, R13 ;  /* 0x000000000d0572ca */ /* 0x000fe200000e0000 */
[----:B------:R-:W-:Y:S01]  /*c930*/  UIADD3 UR6, UR6, 0x6, URZ ;  /* 0x0000000606067890 */ /* 0x000fe2000fffe03f */
[----:B------:R-:W-:Y:S02]  /*c940*/  WARPGROUP.DEPBAR.LE gsb0, 0x0 ;  /* 0x00008000000079c5 */ /* 0x000fe40000010000 */
[----:B------:R-:W-:-:S06]  /*c950*/  WARPGROUP.ARRIVE ;  /* 0x00000000000079c5 */ /* 0x000fcc0000000000 */
[----:B------:R-:W-:Y:S01]  /*c960*/  HGMMA.64x128x16.F32.BF16 R72, gdesc[UR8], R72, gsb0 ;  /* 0x01e00000084879f0 */ /* 0x000fe20008001848 */
[----:B------:R-:W-:Y:S01]  /*c970*/  UMOV UR7, 0x40000040 ;  /* 0x4000004000077882 */ /* 0x000fe20000000000 */
[C---:B---3--:R-:W-:Y:S01]  /*c980*/  LEA R12, R0.reuse, R18, 0x7 ;  /* 0x00000012000c7211 */ /* 0x048fe200078e38ff */
[C---:B----4-:R-:W-:Y:S02]  /*c990*/  IMAD R18, R0.reuse, 0x80, R17 ;  /* 0x0000008000127824 */ /* 0x050fe400078e0211 */
[C---:B-----5:R-:W-:Y:S01]  /*c9a0*/  IMAD R14, R0.reuse, 0x80, R14 ;  /* 0x00000080000e7824 */ /* 0x060fe200078e020e */
[----:B--2---:R-:W-:-:S03]  /*c9b0*/  LEA R20, R0, R15, 0x7 ;  /* 0x0000000f00147211 */ /* 0x004fc600078e38ff */
[C---:B------:R-:W-:Y:S01]  /*c9c0*/  IMAD R17, R3.reuse, 0x2, R14 ;  /* 0x0000000203117824 */ /* 0x040fe200078e020e */
[C---:B------:R-:W-:Y:S01]  /*c9d0*/  LEA R15, R3.reuse, R18, 0x1 ;  /* 0x00000012030f7211 */ /* 0x040fe200078e08ff */
[C---:B------:R-:W-:Y:S02]  /*c9e0*/  IMAD R13, R3.reuse, 0x2, R12 ;  /* 0x00000002030d7824 */ /* 0x040fe400078e020c */
[----:B------:R-:W-:Y:S01]  /*c9f0*/  IMAD R19, R3, 0x2, R20 ;  /* 0x0000000203137824 */ /* 0x000fe200078e0214 */
[----:B------:R-:W-:Y:S01]  /*ca00*/  LEA R12, R17, R16, 0x2 ;  /* 0x00000010110c7211 */ /* 0x000fe200078e10ff */
[--C-:B------:R-:W-:Y:S02]  /*ca10*/  IMAD R18, R13, 0x4, R16.reuse ;  /* 0x000000040d127824 */ /* 0x100fe400078e0210 */
[----:B------:R-:W-:Y:S01]  /*ca20*/  IMAD R11, R15, 0x4, R16 ;  /* 0x000000040f0b7824 */ /* 0x000fe200078e0210 */
[----:B------:R-:W-:Y:S02]  /*ca30*/  WARPGROUP.DEPBAR.LE gsb0, 0x0 ;  /* 0x00008000000079c5 */ /* 0x000fe40000010000 */
[----:B------:R-:W-:-:S06]  /*ca40*/  WARPGROUP.ARRIVE ;  /* 0x00000000000079c5 */ /* 0x000fcc0000000000 */
[----:B------:R-:W-:Y:S01]  /*ca50*/  HGMMA.64x128x16.F32.BF16 R72, gdesc[UR4], R72, gsb0 ;  /* 0x01e00000044879f0 */ /* 0x000fe20008001848 */
[----:B------:R-:W-:Y:S01]  /*ca60*/  IMAD R14, R19, 0x4, R16 ;  /* 0x00000004130e7824 */ /* 0x000fe200078e0210 */
        /* <DEDUP_REMOVED lines=12> */
.L_x_2256:
[----:B------:R1:W1:Y:S01]  /*cb30*/  SYNCS.PHASECHK.TRANS64.TRYWAIT P0, [R6+URZ+0x30c30], R21 ;  /* 0x030c3015060075a7 */ /* 0x000262000800017f */
[----:B------:R-:W-:Y:S05]  /*cb40*/  @!P6 BRA `(.L_x_2257) ;  /* 0x000000000004e947 */ /* 0x000fea0003800000 */
[----:B------:R-:W-:Y:S01]  /*cb50*/  BPT.TRAP 0x1 ;  /* 0x000000040000795c */ /* 0x000fe20000300000 */
.L_x_2257:
[----:B-1----:R-:W-:Y:S05]  /*cb60*/  @P0 BRA `(.L_x_2258) ;  /* 0x0000000000080947 */ /* 0x002fea0003800000 */
[----:B------:R-:W1:Y:S02]  /*cb70*/  SYNCS.PHASECHK.TRANS64.TRYWAIT P0, [R6+URZ+0x30c30], R21 ;  /* 0x030c3015060075a7 */ /* 0x000e64000800017f */
[----:B-1----:R-:W-:Y:S05]  /*cb80*/  @!P0 BRA `(.L_x_2259) ;  /* 0x000000a000f08947 */ /* 0x002fea0003800000 */
.L_x_2258:
[----:B------:R-:W2:Y:S01]  /*cb90*/  LDL R26, [R1+0x34] ;  /* 0x00003400011a7983 */ /* 0x000ea20000100800 */
[----:B------:R-:W-:Y:S01]  /*cba0*/  ULDC UR9, c[0x0][0x75c] ;  /* 0x0001d70000097ab9 */ /* 0x000fe20000000800 */
[----:B------:R-:W-:Y:S02]  /*cbb0*/  VIADD R24, R16, 0x18000 ;  /* 0x0001800010187836 */ /* 0x000fe40000000000 */
        /* <DEDUP_REMOVED lines=15> */
[----:B------:R-:W-:Y:S01]  /*ccb0*/  LEA R25, R0, R25, 0xa ;  /* 0x0000001900197211 */ /* 0x000fe200078e50ff */
[----:B------:R3:W-:Y:S01]  /*ccc0*/  STL [R1+0x100], R171 ;  /* 0x000100ab01007387 */ /* 0x0007e20000100800 */
[----:B-1----:R-:W-:Y:S01]  /*ccd0*/  MUFU.TANH R200, R75 ;  /* 0x0000004b00c87308 */ /* 0x002fe20000002400 */
[----:B------:R-:W-:Y:S01]  /*cce0*/  FMUL.FTZ R237, R76, UR9 ;  /* 0x000000094ced7c20 */ /* 0x000fe20008410000 */
[----:B------:R-:W-:Y:S01]  /*ccf0*/  FMUL.FTZ R236, R77, UR9 ;  /* 0x000000094dec7c20 */ /* 0x000fe20008410000 */
[----:B------:R-:W-:Y:S01]  /*cd00*/  STL [R1+0xfc], R170 ;  /* 0x0000fcaa01007387 */ /* 0x000fe20000100800 */
[----:B------:R-:W-:Y:S01]  /*cd10*/  FMUL.FTZ R235, R78, UR9 ;  /* 0x000000094eeb7c20 */ /* 0x000fe20008410000 */
[----:B------:R-:W-:Y:S01]  /*cd20*/  FMUL.FTZ R234, R79, UR9 ;  /* 0x000000094fea7c20 */ /* 0x000fe20008410000 */
[----:B------:R-:W-:Y:S01]  /*cd30*/  FMUL.FTZ R233, R80, UR9 ;  /* 0x0000000950e97c20 */ /* 0x000fe20008410000 */
[----:B------:R-:W-:Y:S01]  /*cd40*/  STL [R1+0xf8], R169 ;  /* 0x0000f8a901007387 */ /* 0x000fe20000100800 */
[----:B------:R-:W-:Y:S01]  /*cd50*/  R2UR UR6, R25 ;  /* 0x00000000190672ca */ /* 0x000fe200000e0000 */
        /* <DEDUP_REMOVED lines=8> */
[----:B------:R-:W-:Y:S02]  /*cde0*/  MUFU.TANH R201, R83 ;  /* 0x0000005300c97308 */ /* 0x000fe40000002400 */
[----:B------:R-:W-:Y:S04]  /*cdf0*/  STL [R1+0xec], R166 ;  /* 0x0000eca601007387 */ /* 0x000fe80000100800 */
[----:B------:R-:W-:Y:S01]  /*ce00*/  STL [R1+0xe8], R165 ;  /* 0x0000e8a501007387 */ /* 0x000fe20000100800 */
[----:B-1----:R-:W-:Y:S01]  /*ce10*/  FMUL.FTZ R88, R93, UR9 ;  /* 0x000000095d587c20 */ /* 0x002fe20008410000 */
[----:B------:R1:W-:Y:S02]  /*ce20*/  MUFU.TANH R202, R85 ;  /* 0x0000005500ca7308 */ /* 0x0003e40000002400 */
[----:B------:R-:W-:Y:S04]  /*ce30*/  STL [R1+0xe4], R164 ;  /* 0x0000e4a401007387 */ /* 0x000fe80000100800 */
[----:B------:R-:W-:Y:S01]  /*ce40*/  STL [R1+0xe0], R163 ;  /* 0x0000e0a301007387 */ /* 0x000fe20000100800 */
[----:B------:R-:W-:Y:S01]  /*ce50*/  UMOV UR5, 0x40000040 ;  /* 0x4000004000057882 */ /* 0x000fe20000000000 */
[----:B------:R-:W-:Y:S01]  /*ce60*/  UMOV UR7, 0x40000040 ;  /* 0x4000004000077882 */ /* 0x000fe20000000000 */
[----:B------:R-:W-:Y:S01]  /*ce70*/  UMOV UR15, 0x40000040 ;  /* 0x40000040000f7882 */ /* 0x000fe20000000000 */
[----:B------:R-:W-:Y:S01]  /*ce80*/  STL [R1+0xdc], R162 ;  /* 0x0000dca201007387 */ /* 0x000fe20000100800 */
[----:B------:R-:W-:Y:S01]  /*ce90*/  FMUL.FTZ R204, R91, UR9 ;  /* 0x000000095bcc7c20 */ /* 0x000fe20008410000 */
[----:B--2---:R-:W-:-:S02]  /*cea0*/  R2UR UR4, R26 ;  /* 0x000000001a0472ca */ /* 0x004fc400000e0000 */
[----:B------:R-:W-:Y:S01]  /*ceb0*/  STL [R1+0xd8], R161 ;  /* 0x0000d8a101007387 */ /* 0x000fe20000100800 */
[----:B------:R-:W-:Y:S01]  /*cec0*/  FMUL.FTZ R139, R89, UR9 ;  /* 0x00000009598b7c20 */ /* 0x000fe20008410000 */
[----:B------:R-:W-:Y:S01]  /*ced0*/  FMUL.FTZ R126, R126, UR9 ;  /* 0x000000097e7e7c20 */ /* 0x000fe20008410000 */
[----:B------:R-:W2:Y:S01]  /*cee0*/  MUFU.TANH R19, R19 ;  /* 0x0000001300137308 */ /* 0x000ea20000002400 */
[----:B------:R-:W-:Y:S04]  /*cef0*/  STL [R1+0xd4], R160 ;  /* 0x0000d4a001007387 */ /* 0x000fe80000100800 */
[----:B------:R-:W-:Y:S01]  /*cf00*/  STL [R1+0xd0], R159 ;  /* 0x0000d09f01007387 */ /* 0x000fe20000100800 */
[----:B------:R-:W-:Y:S02]  /*cf10*/  ISETP.GT.AND P2, PT, R8, RZ, PT ;  /* 0x000000ff0800720c */ /* 0x000fe40003f44270 */
[----:B------:R-:W3:Y:S01]  /*cf20*/  MUFU.TANH R230, R230 ;  /* 0x000000e600e67308 */ /* 0x000ee20000002400 */
        /* <DEDUP_REMOVED lines=85> */
[----:B------:R-:W-:Y:S01]  /*d480*/  R2UR UR13, R5 ;  /* 0x00000000050d72ca */ /* 0x000fe200000e0000 */
[----:B------:R-:W-:Y:S01]  /*d490*/  IMAD.IADD R96, R7, 0x1, R96 ;  /* 0x0000000107607824 */ /* 0x000fe200078e0260 */
[----:B------:R-:W3:Y:S01]  /*d4a0*/  LDL.64 R4, [R1+0x38] ;  /* 0x0000380001047983 */ /* 0x000ee20000100a00 */
[----:B------:R-:W-:Y:S01]  /*d4b0*/  WARPGROUP.ARRIVE ;  /* 0x00000000000079c5 */ /* 0x000fe20000000000 */
[----:B--2---:R-:W-:Y:S01]  /*d4c0*/  IADD3 R2, -R2, 0x8, RZ ;  /* 0x0000000802027810 */ /* 0x004fe20007ffe1ff */
[----:B------:R-:W-:Y:S01]  /*d4d0*/  UIADD3 UR6, UR6, 0x6, URZ ;  /* 0x0000000606067890 */ /* 0x000fe2000fffe03f */
[----:B------:R-:W2:Y:S07]  /*d4e0*/  MUFU.TANH R167, R205 ;  /* 0x000000cd00a77308 */ /* 0x000eae0000002400 */
[----:B------:R-:W-:Y:S01]  /*d4f0*/  HGMMA.64x128x16.F32.BF16 R24, gdesc[UR12], R24, gsb0 ;  /* 0x01e000000c1879f0 */ /* 0x000fe20008001818 */
[----:B------:R-:W-:Y:S01]  /*d500*/  R2UR UR12, R98 ;  /* 0x00000000620c72ca */ /* 0x000fe200000e0000 */
[----:B------:R-:W-:Y:S01]  /*d510*/  UMOV UR7, 0x40000040 ;  /* 0x4000004000077882 */ /* 0x000fe20000000000 */
[----:B------:R-:W-:Y:S01]  /*d520*/  R2UR UR13, R99 ;  /* 0x00000000630d72ca */ /* 0x000fe200000e0000 */
[----:B------:R-:W-:Y:S01]  /*d530*/  UMOV UR14, UR4 ;  /* 0x00000004000e7c82 */ /* 0x000fe20008000000 */
[----:B------:R-:W-:Y:S01]  /*d540*/  UMOV UR15, 0x40000040 ;  /* 0x40000040000f7882 */ /* 0x000fe20000000000 */
[----:B-1----:R-:W-:Y:S01]  /*d550*/  IADD3 R126, -R96, R94, RZ ;  /* 0x0000005e607e7210 */ /* 0x002fe20007ffe1ff */
[----:B------:R-:W-:Y:S01]  /*d560*/  IMAD.IADD R221, R2, 0x1, -R96 ;  /* 0x0000000102dd7824 */ /* 0x000fe200078e0a60 */
[----:B------:R-:W-:Y:S01]  /*d570*/  IADD3 R95, RZ, -R96, -R95 ;  /* 0x80000060ff5f7210 */ /* 0x000fe20007ffe85f */
[----:B------:R-:W1:Y:S01]  /*d580*/  MUFU.TANH R91, R91 ;  /* 0x0000005b005b7308 */ /* 0x000e620000002400 */
[----:B------:R-:W-:-:S02]  /*d590*/  SEL R126, R126, 0x80, !P2 ;  /* 0x000000807e7e7807 */ /* 0x000fc40005000000 */
[----:B------:R-:W-:Y:S02]  /*d5a0*/  IADD3 R94, R94, 0x8, -R96 ;  /* 0x000000085e5e7810 */ /* 0x000fe40007ffe860 */
[----:B------:R-:W-:Y:S02]  /*d5b0*/  SEL R221, R221, 0x80, P3 ;  /* 0x00000080dddd7807 */ /* 0x000fe40001800000 */
[----:B------:R-:W-:Y:S01]  /*d5c0*/  SEL R218, R95, 0x80, P1 ;  /* 0x000000805fda7807 */ /* 0x000fe20000800000 */
[----:B------:R-:W1:Y:S01]  /*d5d0*/  MUFU.TANH R92, R92 ;  /* 0x0000005c005c7308 */ /* 0x000e620000002400 */
[C---:B------:R-:W-:Y:S02]  /*d5e0*/  ISETP.GE.AND P3, PT, R126.reuse, RZ, PT ;  /* 0x000000ff7e00720c */ /* 0x040fe40003f66270 */
[C---:B------:R-:W-:Y:S02]  /*d5f0*/  ISETP.GE.AND P4, PT, R126.reuse, 0x1, PT ;  /* 0x000000017e00780c */ /* 0x040fe40003f86270 */
[----:B------:R-:W-:-:S02]  /*d600*/  ISETP.GE.AND P1, PT, R126, 0x9, PT ;  /* 0x000000097e00780c */ /* 0x000fc40003f26270 */
[----:B------:R-:W-:Y:S01]  /*d610*/  ISETP.GT.OR P3, PT, R218, RZ, !P3 ;  /* 0x000000ffda00720c */ /* 0x000fe20005f64670 */
[----:B------:R-:W-:Y:S08]  /*d620*/  MUFU.TANH R169, R138 ;  /* 0x0000008a00a97308 */ /* 0x000ff00000002400 */
        /* <DEDUP_REMOVED lines=14> */
[----:B------:R-:W4:Y:S01]  /*d710*/  LDS R224, [R224+0x400] ;  /* 0x00040000e0e07984 */ /* 0x000f220000000800 */
[----:B------:R-:W-:-:S04]  /*d720*/  WARPGROUP.ARRIVE ;  /* 0x00000000000079c5 */ /* 0x000fc80000000000 */
[----:B------:R-:W-:Y:S02]  /*d730*/  MUFU.TANH R153, R112 ;  /* 0x0000007000997308 */ /* 0x000fe40000002400 */
[----:B------:R-:W-:Y:S01]  /*d740*/  HGMMA.64x128x16.F32.BF16 R24, gdesc[UR12], R24, gsb0 ;  /* 0x01e000000c1879f0 */ /* 0x000fe20008001818 */
[C---:B------:R-:W-:Y:S02]  /*d750*/  ISETP.GT.OR P4, PT, R218.reuse, 0x1, !P4 ;  /* 0x00000001da00780c */ /* 0x040fe40006784670 */
[----:B------:R-:W-:-:S03]  /*d760*/  ISETP.GT.OR P1, PT, R218, 0x9, !P1 ;  /* 0x00000009da00780c */ /* 0x000fc60004f24670 */
[----:B------:R-:W-:Y:S01]  /*d770*/  MUFU.TANH R141, R124 ;  /* 0x0000007c008d7308 */ /* 0x000fe20000002400 */
[----:B------:R-:W-:Y:S02]  /*d780*/  FSEL R216, R19, -INF , !P3 ;  /* 0xff80000013d87808 */ /* 0x000fe40005800000 */
[----:B------:R-:W-:Y:S02]  /*d790*/  FSEL R219, R230, -INF , !P4 ;  /* 0xff800000e6db7808 */ /* 0x000fe40006000000 */
[C---:B------:R-:W-:Y:S02]  /*d7a0*/  ISETP.GE.AND P2, PT, R126.reuse, 0x10, PT ;  /* 0x000000107e00780c */ /* 0x040fe40003f46270 */
[C---:B------:R-:W-:Y:S01]  /*d7b0*/  ISETP.GE.AND P3, PT, R126.reuse, 0x11, PT ;  /* 0x000000117e00780c */ /* 0x040fe20003f66270 */
[----:B------:R-:W1:Y:S01]  /*d7c0*/  MUFU.TANH R157, R108 ;  /* 0x0000006c009d7308 */ /* 0x000e620000002400 */
[C---:B------:R-:W-:Y:S02]  /*d7d0*/  ISETP.GE.AND P5, PT, R126.reuse, 0x18, PT ;  /* 0x000000187e00780c */ /* 0x040fe40003fa6270 */
[----:B------:R-:W-:-:S02]  /*d7e0*/  ISETP.GE.AND P4, PT, R126, 0x19, PT ;  /* 0x000000197e00780c */ /* 0x000fc40003f86270 */
[----:B------:R-:W-:Y:S02]  /*d7f0*/  FSEL R220, R236, -INF , !P1 ;  /* 0xff800000ecdc7808 */ /* 0x000fe40004800000 */
[C---:B------:R-:W-:Y:S01]  /*d800*/  ISETP.GT.OR P2, PT, R218.reuse, 0x10, !P2 ;  /* 0x00000010da00780c */ /* 0x040fe20005744670 */
[----:B------:R-:W1:Y:S01]  /*d810*/  MUFU.TANH R152, R113 ;  /* 0x0000007100987308 */ /* 0x000e620000002400 */
[C---:B------:R-:W-:Y:S02]  /*d820*/  ISETP.GT.OR P3, PT, R218.reuse, 0x11, !P3 ;  /* 0x00000011da00780c */ /* 0x040fe40005f64670 */
[C---:B------:R-:W-:Y:S02]  /*d830*/  ISETP.GT.OR P5, PT, R218.reuse, 0x18, !P5 ;  /* 0x00000018da00780c */ /* 0x040fe40006fa4670 */
[----:B------:R-:W-:Y:S02]  /*d840*/  ISETP.GT.OR P4, PT, R218, 0x19, !P4 ;  /* 0x00000019da00780c */ /* 0x000fe40006784670 */
[----:B------:R-:W-:Y:S01]  /*d850*/  FSEL R215, R233, -INF , !P2 ;  /* 0xff800000e9d77808 */ /* 0x000fe20005000000 */
[----:B------:R-:W-:Y:S01]  /*d860*/  MUFU.TANH R144, R121 ;  /* 0x0000007900907308 */ /* 0x000fe20000002400 */
[----:B------:R-:W-:-:S02]  /*d870*/  FSEL R211, R21, -INF , !P3 ;  /* 0xff80000015d37808 */ /* 0x000fc40005800000 */
[----:B------:R-:W-:Y:S02]  /*d880*/  FSEL R208, R23, -INF , !P5 ;  /* 0xff80000017d07808 */ /* 0x000fe40006800000 */
[----:B------:R-:W-:-:S03]  /*d890*/  FSEL R206, R202, -INF , !P4 ;  /* 0xff800000cace7808 */ /* 0x000fc60006000000 */
[----:B------:R-:W-:Y:S01]  /*d8a0*/  MUFU.TANH R140, R125 ;  /* 0x0000007d008c7308 */ /* 0x000fe20000002400 */
[----:B------:R-:W-:Y:S01]  /*d8b0*/  FMUL.FTZ R110, R110, UR9 ;  /* 0x000000096e6e7c20 */ /* 0x000fe20008410000 */
[----:B------:R-:W-:Y:S01]  /*d8c0*/  FMUL.FTZ R111, R111, UR9 ;  /* 0x000000096f6f7c20 */ /* 0x000fe20008410000 */
[----:B------:R-:W-:-:S05]  /*d8d0*/  FMUL.FTZ R119, R119, UR9 ;  /* 0x0000000977777c20 */ /* 0x000fca0008410000 */
[----:B------:R-:W1:Y:S01]  /*d8e0*/  MUFU.TANH R150, R116 ;  /* 0x0000007400967308 */ /* 0x000e620000002400 */
[----:B------:R-:W-:-:S07]  /*d8f0*/  FMUL.FTZ R115, R115, UR9 ;  /* 0x0000000973737c20 */ /* 0x000fce0008410000 */
[----:B------:R-:W1:Y:S01]  /*d900*/  MUFU.TANH R148, R117 ;  /* 0x0000007500947308 */ /* 0x000e620000002400 */
[----:B------:R-:W-:-:S07]  /*d910*/  FMUL.FTZ R118, R118, UR9 ;  /* 0x0000000976767c20 */ /* 0x000fce0008410000 */
[----:B------:R-:W-:Y:S08]  /*d920*/  MUFU.TANH R158, R107 ;  /* 0x0000006b009e7308 */ /* 0x000ff00000002400 */
[----:B------:R-:W-:Y:S08]  /*d930*/  MUFU.TANH R151, R114 ;  /* 0x0000007200977308 */ /* 0x000ff00000002400 */
        /* <DEDUP_REMOVED lines=18> */
[----:B------:R-:W-:Y:S01]  /*da60*/  ISETP.GE.AND P2, PT, R128, 0x8, PT ;  /* 0x000000088000780c */ /* 0x000fe20003f46270 */
[----:B------:R-:W-:Y:S01]  /*da70*/  FMUL.FTZ R130, R130, UR9 ;  /* 0x0000000982827c20 */ /* 0x000fe20008410000 */
[C---:B------:R-:W-:Y:S01]  /*da80*/  ISETP.GE.AND P3, PT, R128.reuse, 0x9, PT ;  /* 0x000000098000780c */ /* 0x040fe20003f66270 */
[----:B------:R-:W-:Y:S01]  /*da90*/  FMUL.FTZ R212, R131, UR9 ;  /* 0x0000000983d47c20 */ /* 0x000fe20008410000 */
[C---:B------:R-:W-:Y:S01]  /*daa0*/  ISETP.GE.AND P5, PT, R128.reuse, 0x10, PT ;  /* 0x000000108000780c */ /* 0x040fe20003fa6270 */
[----:B------:R3:W-:Y:S01]  /*dab0*/  MUFU.TANH R146, R119 ;  /* 0x0000007700927308 */ /* 0x0007e20000002400 */
[----:B------:R-:W-:Y:S01]  /*dac0*/  ISETP.GE.AND P4, PT, R128, 0x11, PT ;  /* 0x000000118000780c */ /* 0x000fe20003f86270 */
[----:B------:R-:W-:Y:S01]  /*dad0*/  IMAD R137, R0, 0x400, R137 ;  /* 0x0000040000897824 */ /* 0x000fe200078e0289 */
[----:B------:R-:W-:Y:S01]  /*dae0*/  FSEL R214, R20, -INF , !P0 ;  /* 0xff80000014d67808 */ /* 0x000fe20004000000 */
[----:B------:R-:W-:Y:S01]  /*daf0*/  FMUL.FTZ R129, R129, UR9 ;  /* 0x0000000981817c20 */ /* 0x000fe20008410000 */
[----:B------:R-:W-:Y:S01]  /*db00*/  FSEL R228, R200, -INF , !P1 ;  /* 0xff800000c8e47808 */ /* 0x000fe20004800000 */
[----:B------:R-:W-:Y:S01]  /*db10*/  VIADD R223, R10, 0x4 ;  /* 0x000000040adf7836 */ /* 0x000fe20000000000 */
[C---:B------:R-:W-:Y:S01]  /*db20*/  ISETP.GE.AND P0, PT, R128.reuse, 0x18, PT ;  /* 0x000000188000780c */ /* 0x040fe20003f06270 */
[----:B------:R-:W3:Y:S01]  /*db30*/  MUFU.TANH R149, R115 ;  /* 0x0000007300957308 */ /* 0x000ee20000002400 */
[----:B------:R-:W-:Y:S01]  /*db40*/  ISETP.GE.AND P1, PT, R128, 0x19, PT ;  /* 0x000000198000780c */ /* 0x000fe20003f26270 */
[----:B----4-:R-:W4:Y:S01]  /*db50*/  SHFL.IDX PT, R226, R224, R10, 0x1f ;  /* 0x00001f0ae0e27589 */ /* 0x010f2200000e0000 */
[----:B------:R-:W-:-:S02]  /*db60*/  ISETP.GT.OR P2, PT, R221, 0x8, !P2 ;  /* 0x00000008dd00780c */ /* 0x000fc40005744670 */
[C---:B------:R-:W-:Y:S01]  /*db70*/  IADD3 R231, R10.reuse, 0x8, RZ ;  /* 0x000000080ae77810 */ /* 0x040fe20007ffe0ff */
[----:B------:R-:W-:Y:S01]  /*db80*/  VIADD R232, R10, 0xc ;  /* 0x0000000c0ae87836 */ /* 0x000fe20000000000 */
[C---:B------:R-:W-:Y:S01]  /*db90*/  ISETP.GT.OR P3, PT, R221.reuse, 0x9, !P3 ;  /* 0x00000009dd00780c */ /* 0x040fe20005f64670 */
[----:B------:R-:W4:Y:S01]  /*dba0*/  MUFU.TANH R147, R118 ;  /* 0x0000007600937308 */ /* 0x000f220000002400 */
[C---:B------:R-:W-:Y:S01]  /*dbb0*/  ISETP.GT.OR P5, PT, R221.reuse, 0x10, !P5 ;  /* 0x00000010dd00780c */ /* 0x040fe20006fa4670 */
[----:B------:R-:W-:Y:S01]  /*dbc0*/  ULDC UR4, c[0x0][0x744] ;  /* 0x0001d10000047ab9 */ /* 0x000fe20000000800 */
[C---:B------:R-:W-:Y:S02]  /*dbd0*/  ISETP.GT.OR P4, PT, R221.reuse, 0x11, !P4 ;  /* 0x00000011dd00780c */ /* 0x040fe40006784670 */
[C---:B------:R-:W-:Y:S02]  /*dbe0*/  ISETP.GT.OR P0, PT, R221.reuse, 0x18, !P0 ;  /* 0x00000018dd00780c */ /* 0x040fe40004704670 */
[----:B------:R-:W-:-:S02]  /*dbf0*/  ISETP.GT.OR P1, PT, R221, 0x19, !P1 ;  /* 0x00000019dd00780c */ /* 0x000fc40004f24670 */
[----:B------:R-:W-:Y:S02]  /*dc00*/  FSEL R222, R235, -INF , !P2 ;  /* 0xff800000ebde7808 */ /* 0x000fe40005000000 */
[----:B------:R-:W-:Y:S02]  /*dc10*/  FSEL R217, R234, -INF , !P3 ;  /* 0xff800000ead97808 */ /* 0x000fe40005800000 */
[----:B------:R-:W-:Y:S02]  /*dc20*/  FSEL R213, R22, -INF , !P5 ;  /* 0xff80000016d57808 */ /* 0x000fe40006800000 */
[----:B------:R-:W-:Y:S02]  /*dc30*/  FSEL R210, R201, -INF , !P4 ;  /* 0xff800000c9d27808 */ /* 0x000fe40006000000 */
[C---:B------:R-:W-:Y:S02]  /*dc40*/  ISETP.GE.AND P2, PT, R126.reuse, 0x20, PT ;  /* 0x000000207e00780c */ /* 0x040fe40003f46270 */
[----:B------:R-:W-:-:S02]  /*dc50*/  ISETP.GE.AND P3, PT, R126, 0x21, PT ;  /* 0x000000217e00780c */ /* 0x000fc40003f66270 */
[C---:B------:R-:W-:Y:S02]  /*dc60*/  ISETP.GE.AND P5, PT, R126.reuse, 0x28, PT ;  /* 0x000000287e00780c */ /* 0x040fe40003fa6270 */
[----:B------:R-:W-:Y:S02]  /*dc70*/  ISETP.GE.AND P4, PT, R126, 0x29, PT ;  /* 0x000000297e00780c */ /* 0x000fe40003f86270 */
[----:B------:R-:W-:Y:S02]  /*dc80*/  FSEL R209, R203, -INF , !P0 ;  /* 0xff800000cbd17808 */ /* 0x000fe40004000000 */
[----:B------:R-:W-:Y:S02]  /*dc90*/  FSEL R207, R136, -INF , !P1 ;  /* 0xff80000088cf7808 */ /* 0x000fe40004800000 */
[C---:B------:R-:W-:Y:S02]  /*dca0*/  ISETP.GE.AND P0, PT, R126.reuse, 0x30, PT ;  /* 0x000000307e00780c */ /* 0x040fe40003f06270 */
[----:B------:R-:W-:-:S02]  /*dcb0*/  ISETP.GE.AND P1, PT, R126, 0x31, PT ;  /* 0x000000317e00780c */ /* 0x000fc40003f26270 */
[C---:B------:R-:W-:Y:S02]  /*dcc0*/  ISETP.GT.OR P2, PT, R218.reuse, 0x20, !P2 ;  /* 0x00000020da00780c */ /* 0x040fe40005744670 */
[C---:B------:R-:W-:Y:S02]  /*dcd0*/  ISETP.GT.OR P3, PT, R218.reuse, 0x21, !P3 ;  /* 0x00000021da00780c */ /* 0x040fe40005f64670 */
[C---:B------:R-:W-:Y:S02]  /*dce0*/  ISETP.GT.OR P5, PT, R218.reuse, 0x28, !P5 ;  /* 0x00000028da00780c */ /* 0x040fe40006fa4670 */
[C---:B------:R-:W-:Y:S02]  /*dcf0*/  ISETP.GT.OR P4, PT, R218.reuse, 0x29, !P4 ;  /* 0x00000029da00780c */ /* 0x040fe40006784670 */
[C---:B------:R-:W-:Y:S02]  /*dd00*/  ISETP.GT.OR P0, PT, R218.reuse, 0x30, !P0 ;  /* 0x00000030da00780c */ /* 0x040fe40004704670 */
[----:B------:R-:W-:-:S02]  /*dd10*/  ISETP.GT.OR P1, PT, R218, 0x31, !P1 ;  /* 0x00000031da00780c */ /* 0x000fc40004f24670 */
[----:B------:R-:W-:Y:S02]  /*dd20*/  FSEL R204, R171, -INF , !P2 ;  /* 0xff800000abcc7808 */ /* 0x000fe40005000000 */
[----:B------:R-:W-:Y:S02]  /*dd30*/  FSEL R122, R170, -INF , !P3 ;  /* 0xff800000aa7a7808 */ /* 0x000fe40005800000 */
[----:B--2---:R-:W-:Y:S02]  /*dd40*/  FSEL R123, R167, -INF , !P5 ;  /* 0xff800000a77b7808 */ /* 0x004fe40006800000 */
[----:B------:R-:W-:Y:S02]  /*dd50*/  FSEL R120, R88, -INF , !P4 ;  /* 0xff80000058787808 */ /* 0x000fe40006000000 */
[C---:B------:R-:W-:Y:S02]  /*dd60*/  ISETP.GE.AND P2, PT, R126.reuse, 0x38, PT ;  /* 0x000000387e00780c */ /* 0x040fe40003f46270 */
[----:B------:R-:W-:-:S02]  /*dd70*/  ISETP.GE.AND P3, PT, R126, 0x39, PT ;  /* 0x000000397e00780c */ /* 0x000fc40003f66270 */
[C---:B------:R-:W-:Y:S02]  /*dd80*/  ISETP.GE.AND P5, PT, R128.reuse, 0x20, PT ;  /* 0x000000208000780c */ /* 0x040fe40003fa6270 */
[----:B------:R-:W-:Y:S02]  /*dd90*/  ISETP.GE.AND P4, PT, R128, 0x21, PT ;  /* 0x000000218000780c */ /* 0x000fe40003f86270 */
[----:B-1----:R-:W-:Y:S02]  /*dda0*/  FSEL R103, R91, -INF , !P0 ;  /* 0xff8000005b677808 */ /* 0x002fe40004000000 */
[----:B------:R-:W-:Y:S02]  /*ddb0*/  FSEL R109, R92, -INF , !P1 ;  /* 0xff8000005c6d7808 */ /* 0x000fe40004800000 */
[C---:B------:R-:W-:Y:S02]  /*ddc0*/  ISETP.GE.AND P0, PT, R128.reuse, 0x28, PT ;  /* 0x000000288000780c */ /* 0x040fe40003f06270 */
[----:B------:R-:W-:-:S02]  /*ddd0*/  ISETP.GE.AND P1, PT, R128, 0x29, PT ;  /* 0x000000298000780c */ /* 0x000fc40003f26270 */
[C---:B------:R-:W-:Y:S02]  /*dde0*/  ISETP.GT.OR P2, PT, R218.reuse, 0x38, !P2 ;  /* 0x00000038da00780c */ /* 0x040fe40005744670 */
[----:B------:R-:W-:Y:S02]  /*ddf0*/  ISETP.GT.OR P3, PT, R218, 0x39, !P3 ;  /* 0x00000039da00780c */ /* 0x000fe40005f64670 */
[C---:B------:R-:W-:Y:S02]  /*de00*/  ISETP.GT.OR P5, PT, R221.reuse, 0x20, !P5 ;  /* 0x00000020dd00780c */ /* 0x040fe40006fa4670 */
        /* <DEDUP_REMOVED lines=18> */
[----:B------:R-:W-:Y:S02]  /*df30*/  ISETP.GT.OR P4, PT, R221, 0x39, !P4 ;  /* 0x00000039dd00780c */ /* 0x000fe40006784670 */
        /* <DEDUP_REMOVED lines=11> */
[----:B---3--:R-:W-:Y:S02]  /*dff0*/  FSEL R119, R160, -INF , !P1 ;  /* 0xff800000a0777808 */ /* 0x008fe40004800000 */
        /* <DEDUP_REMOVED lines=33> */
[C---:B------:R-:W-:Y:S02]  /*e210*/  ISETP.GE.AND P4, PT, R126.reuse, 0x61, PT ;  /* 0x000000617e00780c */ /* 0x040fe40003f86270 */
[----:B------:R-:W-:Y:S02]  /*e220*/  FSEL R100, R151, -INF , !P0 ;  /* 0xff80000097647808 */ /* 0x000fe40004000000 */
        /* <DEDUP_REMOVED lines=34> */
[----:B------:R-:W-:Y:S01]  /*e450*/  ISETP.GT.OR P1, PT, R221, 0x70, !P1 ;  /* 0x00000070dd00780c */ /* 0x000fe20004f24670 */
[----:B------:R1:W-:Y:S01]  /*e460*/  MUFU.TANH R4, R129 ;  /* 0x0000008100047308 */ /* 0x0003e20000002400 */
[----:B------:R-:W-:-:S02]  /*e470*/  R2UR UR8, R137 ;  /* 0x00000000890872ca */ /* 0x000fc400000e0000 */
[----:B--2---:R-:W-:Y:S02]  /*e480*/  FSEL R139, R6, -INF , !P0 ;  /* 0xff800000068b7808 */ /* 0x004fe40004000000 */
[----:B----4-:R-:W-:Y:S02]  /*e490*/  FSEL R137, R2, -INF , !P1 ;  /* 0xff80000002897808 */ /* 0x010fe40004800000 */
[C---:B------:R-:W-:Y:S02]  /*e4a0*/  ISETP.GE.AND P0, PT, R128.reuse, 0x78, PT ;  /* 0x000000788000780c */ /* 0x040fe40003f06270 */
[----:B-1----:R-:W-:Y:S02]  /*e4b0*/  FSEL R129, R9, -INF , !P2 ;  /* 0xff80000009817808 */ /* 0x002fe40005000000 */
        /* <DEDUP_REMOVED lines=8> */
[----:B------:R-:W-:-:S02]  /*e540*/  WARPGROUP.DEPBAR.LE gsb0, 0x0 ;  /* 0x00008000000079c5 */ /* 0x000fc40000010000 */
[----:B------:R-:W-:Y:S01]  /*e550*/  FADD.FTZ R229, R24, -R226 ;  /* 0x800000e218e57221 */ /* 0x000fe20000010000 */
[C---:B------:R-:W-:Y:S01]  /*e560*/  ISETP.GT.OR P2, PT, R221.reuse, 0x71, !P2 ;  /* 0x00000071dd00780c */ /* 0x040fe20005744670 */
[----:B------:R-:W3:Y:S01]  /*e570*/  SHFL.IDX PT, R24, R224, R231, 0x1f ;  /* 0x00001fe7e0187589 */ /* 0x000ee200000e0000 */
[C---:B------:R-:W-:Y:S02]  /*e580*/  ISETP.GT.OR P0, PT, R221.reuse, 0x78, !P0 ;  /* 0x00000078dd00780c */ /* 0x040fe40004704670 */
        /* <DEDUP_REMOVED lines=26> */
[----:B------:R-:W-:Y:S01]  /*e730*/  LDS R15, [R15+0x400] ;  /* 0x000400000f0f7984 */ /* 0x000fe20000000800 */
[----:B--2---:R-:W-:-:S03]  /*e740*/  FADD.FTZ R216, R28, -R24 ;  /* 0x800000181cd87221 */ /* 0x004fc60000010000 */
        /* <DEDUP_REMOVED lines=28> */
[----:B------:R-:W-:-:S02]  /*e910*/  VIADD R34, R10, 0x18 ;  /* 0x000000180a227836 */ /* 0x000fc40000000000 */
[----:B------:R-:W-:Y:S01]  /*e920*/  FMUL.FTZ R213, R213, R229 ;  /* 0x000000e5d5d57220 */ /* 0x000fe20000410000 */
[C---:B------:R-:W-:Y:S01]  /*e930*/  IADD3 R229, R10.reuse, 0x1c, RZ ;  /* 0x0000001c0ae57810 */ /* 0x040fe20007ffe0ff */
[--C-:B------:R-:W-:Y:S02]  /*e940*/  FADD.FTZ R225, R33, -R27.reuse ;  /* 0x8000001b21e17221 */ /* 0x100fe40000010000 */
[----:B------:R-:W2:Y:S04]  /*e950*/  SHFL.IDX PT, R33, R18, R34, 0x1f ;  /* 0x00001f2212217589 */ /* 0x000ea800000e0000 */
[----:B------:R-:W3:Y:S01]  /*e960*/  SHFL.IDX PT, R34, R18, R229, 0x1f ;  /* 0x00001fe512227589 */ /* 0x000ee200000e0000 */
[----:B------:R-:W4:Y:S01]  /*e970*/  MUFU.EX2 R219, R219 ;  /* 0x000000db00db7308 */ /* 0x000f220000000800 */
[----:B------:R-:W-:Y:S01]  /*e980*/  FADD.FTZ R228, R35, -R27 ;  /* 0x8000001b23e47221 */ /* 0x000fe20000010000 */
[----:B------:R-:W-:Y:S01]  /*e990*/  VIADD R215, R10, 0x4 ;  /* 0x000000040ad77836 */ /* 0x000fe20000000000 */
[----:B------:R-:W3:Y:S01]  /*e9a0*/  SHFL.IDX PT, R35, R12, R10, 0x1f ;  /* 0x00001f0a0c237589 */ /* 0x000ee200000e0000 */
[----:B------:R-:W-:Y:S01]  /*e9b0*/  FMUL.FTZ R226, R24, R226 ;  /* 0x000000e218e27220 */ /* 0x000fe20000410000 */
[--C-:B-1----:R-:W-:Y:S01]  /*e9c0*/  FFMA.FTZ R211, R211, UR4, -R32.reuse ;  /* 0x00000004d3d37c23 */ /* 0x102fe20008010820 */
[----:B------:R-:W-:Y:S01]  /*e9d0*/  FFMA.FTZ R32, R210, UR4, -R32 ;  /* 0x00000004d2207c23 */ /* 0x000fe20008010820 */
[----:B------:R-:W-:Y:S01]  /*e9e0*/  FFMA.FTZ R210, -R20, R20, 1 ;  /* 0x3f80000014d27423 */ /* 0x000fe20000010114 */
[----:B------:R2:W-:Y:S01]  /*e9f0*/  MUFU.EX2 R19, R31 ;  /* 0x0000001f00137308 */ /* 0x0005e20000000800 */
[----:B----4-:R-:W-:-:S07]  /*ea00*/  FMUL.FTZ R227, R219, R227 ;  /* 0x000000e3dbe37220 */ /* 0x010fce0000410000 */
[----:B------:R1:W-:Y:S01]  /*ea10*/  MUFU.EX2 R20, R32 ;  /* 0x0000002000147308 */ /* 0x0003e20000000800 */
[--C-:B--2---:R-:W-:Y:S01]  /*ea20*/  FFMA.FTZ R31, R208, UR4, -R33.reuse ;  /* 0x00000004d01f7c23 */ /* 0x104fe20008010821 */
[----:B------:R-:W-:Y:S01]  /*ea30*/  FFMA.FTZ R208, -R230, R230, 1 ;  /* 0x3f800000e6d07423 */ /* 0x000fe200000101e6 */
[----:B------:R-:W-:Y:S01]  /*ea40*/  FMUL.FTZ R210, R210, R226 ;  /* 0x000000e2d2d27220 */ /* 0x000fe20000410000 */
[----:B-1----:R-:W-:Y:S01]  /*ea50*/  FFMA.FTZ R32, R209, UR4, -R33 ;  /* 0x00000004d1207c23 */ /* 0x002fe20008010821 */
[--C-:B---3--:R-:W-:Y:S02]  /*ea60*/  FFMA.FTZ R33, R206, UR4, -R34.reuse ;  /* 0x00000004ce217c23 */ /* 0x108fe40008010822 */
[----:B------:R-:W1:Y:S01]  /*ea70*/  SHFL.IDX PT, R206, R12, R215, 0x1f ;  /* 0x00001fd70cce7589 */ /* 0x000e6200000e0000 */
[C---:B------:R-:W-:Y:S01]  /*ea80*/  VIADD R209, R10.reuse, 0x8 ;  /* 0x000000080ad17836 */ /* 0x040fe20000000000 */
[----:B------:R-:W-:Y:S01]  /*ea90*/  IADD3 R226, R10, 0xc, RZ ;  /* 0x0000000c0ae27810 */ /* 0x000fe20007ffe0ff */
[----:B------:R-:W-:Y:S01]  /*eaa0*/  FMUL.FTZ R208, R208, R227 ;  /* 0x000000e3d0d07220 */ /* 0x000fe20000410000 */
[----:B------:R-:W-:Y:S01]  /*eab0*/  VIADD R227, R10, 0x14 ;  /* 0x000000140ae37836 */ /* 0x000fe20000000000 */
[----:B------:R2:W-:Y:S01]  /*eac0*/  MUFU.EX2 R27, R231 ;  /* 0x000000e7001b7308 */ /* 0x0005e20000000800 */
[----:B------:R-:W-:-:S02]  /*ead0*/  FFMA.FTZ R34, R207, UR4, -R34 ;  /* 0x00000004cf227c23 */ /* 0x000fc40008010822 */
[----:B------:R-:W3:Y:S01]  /*eae0*/  SHFL.IDX PT, R207, R12, R209, 0x1f ;  /* 0x00001fd10ccf7589 */ /* 0x000ee200000e0000 */
[----:B--2---:R-:W-:-:S03]  /*eaf0*/  FADD.FTZ R231, R37, -R232 ;  /* 0x800000e825e77221 */ /* 0x004fc60000010000 */
[----:B------:R-:W2:Y:S04]  /*eb00*/  SHFL.IDX PT, R37, R12, R226, 0x1f ;  /* 0x00001fe20c257589 */ /* 0x000ea800000e0000 */
[----:B------:R-:W4:Y:S01]  /*eb10*/  SHFL.IDX PT, R38, R12, R227, 0x1f ;  /* 0x00001fe30c267589 */ /* 0x000f2200000e0000 */
[--C-:B------:R-:W-:Y:S01]  /*eb20*/  FFMA.FTZ R204, R204, UR4, -R35.reuse ;  /* 0x00000004cccc7c23 */ /* 0x100fe20008010823 */
[----:B------:R-:W-:Y:S01]  /*eb30*/  IADD3 R230, R10, 0x18, RZ ;  /* 0x000000180ae67810 */ /* 0x000fe20007ffe0ff */
[----:B------:R-:W-:Y:S01]  /*eb40*/  FFMA.FTZ R36, R205, UR4, -R35 ;  /* 0x00000004cd247c23 */ /* 0x000fe20008010823 */
[----:B------:R1:W-:Y:S01]  /*eb50*/  MUFU.EX2 R18, R211 ;  /* 0x000000d300127308 */ /* 0x0003e20000000800 */
[----:B------:R-:W-:-:S07]  /*eb60*/  FADD.FTZ R232, R39, -R232 ;  /* 0x800000e827e87221 */ /* 0x000fce0000010000 */
[----:B------:R3:W-:Y:S01]  /*eb70*/  MUFU.EX2 R35, R204 ;  /* 0x000000cc00237308 */ /* 0x0007e20000000800 */
[----:B-1----:R-:W-:Y:S02]  /*eb80*/  VIADD R211, R10, 0x10 ;  /* 0x000000100ad37836 */ /* 0x002fe40000000000 */
[--C-:B---3--:R-:W-:Y:S01]  /*eb90*/  FFMA.FTZ R204, R122, UR4, -R206.reuse ;  /* 0x000000047acc7c23 */ /* 0x108fe200080108ce */
[----:B------:R-:W-:Y:S01]  /*eba0*/  FFMA.FTZ R206, R124, UR4, -R206 ;  /* 0x000000047cce7c23 */ /* 0x000fe200080108ce */
[----:B------:R-:W1:Y:S04]  /*ebb0*/  SHFL.IDX PT, R122, R12, R230, 0x1f ;  /* 0x00001fe60c7a7589 */ /* 0x000e6800000e0000 */
[----:B------:R-:W3:Y:S04]  /*ebc0*/  SHFL.IDX PT, R124, R12, R229, 0x1f ;  /* 0x00001fe50c7c7589 */ /* 0x000ee800000e0000 */
[----:B------:R4:W3:Y:S01]  /*ebd0*/  SHFL.IDX PT, R39, R12, R211, 0x1f ;  /* 0x00001fd30c277589 */ /* 0x0008e200000e0000 */
[--C-:B------:R-:W-:Y:S01]  /*ebe0*/  FFMA.FTZ R123, R123, UR4, -R207.reuse ;  /* 0x000000047b7b7c23 */ /* 0x100fe200080108cf */
[----:B------:R-:W-:Y:S01]  /*ebf0*/  FFMA.FTZ R125, R125, UR4, -R207 ;  /* 0x000000047d7d7c23 */ /* 0x000fe200080108cf */
[--C-:B--2---:R-:W-:Y:S01]  /*ec00*/  FFMA.FTZ R120, R120, UR4, -R37.reuse ;  /* 0x0000000478787c23 */ /* 0x104fe20008010825 */
[----:B------:R-:W-:Y:S01]  /*ec10*/  FFMA.FTZ R121, R121, UR4, -R37 ;  /* 0x0000000479797c23 */ /* 0x000fe20008010825 */
[----:B------:R-:W-:Y:S01]  /*ec20*/  SHFL.IDX PT, R207, R11, R209, 0x1f ;  /* 0x00001fd10bcf7589 */ /* 0x000fe200000e0000 */
[----:B------:R2:W-:Y:S08]  /*ec30*/  MUFU.EX2 R37, R206 ;  /* 0x000000ce00257308 */ /* 0x0005f00000000800 */
[----:B----4-:R4:W-:Y:S01]  /*ec40*/  MUFU.EX2 R12, R204 ;  /* 0x000000cc000c7308 */ /* 0x0109e20000000800 */
[----:B--2---:R-:W-:-:S02]  /*ec50*/  FFMA.FTZ R206, R97, UR4, -R38 ;  /* 0x0000000461ce7c23 */ /* 0x004fc40008010826 */
[----:B------:R-:W2:Y:S04]  /*ec60*/  SHFL.IDX PT, R97, R11, R226, 0x1f ;  /* 0x00001fe20b617589 */ /* 0x000ea800000e0000 */
[----:B----4-:R-:W4:Y:S04]  /*ec70*/  SHFL.IDX PT, R204, R11, R215, 0x1f ;  /* 0x00001fd70bcc7589 */ /* 0x010f2800000e0000 */
[----:B------:R-:W4:Y:S01]  /*ec80*/  SHFL.IDX PT, R205, R11, R10, 0x1f ;  /* 0x00001f0a0bcd7589 */ /* 0x000f2200000e0000 */
[--C-:B-1----:R-:W-:Y:S01]  /*ec90*/  FFMA.FTZ R112, R112, UR4, -R122.reuse ;  /* 0x0000000470707c23 */ /* 0x102fe2000801087a */
[----:B------:R-:W-:Y:S01]  /*eca0*/  FFMA.FTZ R107, R107, UR4, -R122 ;  /* 0x000000046b6b7c23 */ /* 0x000fe2000801087a */
[--C-:B---3--:R-:W-:Y:S01]  /*ecb0*/  FFMA.FTZ R122, R95, UR4, -R124.reuse ;  /* 0x000000045f7a7c23 */ /* 0x108fe2000801087c */
[----:B------:R-:W-:-:S02]  /*ecc0*/  FFMA.FTZ R124, R96, UR4, -R124 ;  /* 0x00000004607c7c23 */ /* 0x000fc4000801087c */
[----:B------:R-:W1:Y:S01]  /*ecd0*/  SHFL.IDX PT, R96, R11, R211, 0x1f ;  /* 0x00001fd30b607589 */ /* 0x000e6200000e0000 */
[----:B------:R-:W-:Y:S01]  /*ece0*/  FFMA.FTZ R109, R109, UR4, -R38 ;  /* 0x000000046d6d7c23 */ /* 0x000fe20008010826 */
[----:B------:R-:W-:Y:S01]  /*ecf0*/  FFMA.FTZ R103, R103, UR4, -R39 ;  /* 0x0000000467677c23 */ /* 0x000fe20008010827 */
[--C-:B--2---:R-:W-:Y:S01]  /*ed00*/  FFMA.FTZ R105, R105, UR4, -R97.reuse ;  /* 0x0000000469697c23 */ /* 0x104fe20008010861 */
[----:B------:R-:W-:Y:S01]  /*ed10*/  FFMA.FTZ R104, R104, UR4, -R97 ;  /* 0x0000000468687c23 */ /* 0x000fe20008010861 */
[--C-:B----4-:R-:W-:Y:S01]  /*ed20*/  FFMA.FTZ R119, R119, UR4, -R204.reuse ;  /* 0x0000000477777c23 */ /* 0x110fe200080108cc */
[----:B------:R-:W-:Y:S02]  /*ed30*/  FFMA.FTZ R204, R94, UR4, -R204 ;  /* 0x000000045ecc7c23 */ /* 0x000fe400080108cc */
[----:B------:R2:W-:Y:S02]  /*ed40*/  MUFU.EX2 R94, R120 ;  /* 0x00000078005e7308 */ /* 0x0005e40000000800 */
[----:B--2---:R-:W-:-:S02]  /*ed50*/  FFMA.FTZ R120, R99, UR4, -R207 ;  /* 0x0000000463787c23 */ /* 0x004fc400080108cf */
[----:B------:R-:W2:Y:S04]  /*ed60*/  SHFL.IDX PT, R99, R14, R10, 0x1f ;  /* 0x00001f0a0e637589 */ /* 0x000ea800000e0000 */
[----:B------:R3:W-:Y:S01]  /*ed70*/  MUFU.EX2 R97, R109 ;  /* 0x0000006d00617308 */ /* 0x0007e20000000800 */
[----:B------:R-:W-:Y:S01]  /*ed80*/  FFMA.FTZ R114, R114, UR4, -R39 ;  /* 0x0000000472727c23 */ /* 0x000fe20008010827 */
[--C-:B------:R-:W-:Y:S01]  /*ed90*/  FFMA.FTZ R117, R117, UR4, -R205.reuse ;  /* 0x0000000475757c23 */ /* 0x100fe200080108cd */
[----:B---3--:R-:W3:Y:S05]  /*eda0*/  SHFL.IDX PT, R109, R14, R211, 0x1f ;  /* 0x00001fd30e6d7589 */ /* 0x008eea00000e0000 */
[----:B------:R4:W-:Y:S01]  /*edb0*/  MUFU.EX2 R95, R103 ;  /* 0x00000067005f7308 */ /* 0x0009e20000000800 */
[----:B------:R-:W-:-:S02]  /*edc0*/  FFMA.FTZ R106, R106, UR4, -R205 ;  /* 0x000000046a6a7c23 */ /* 0x000fc400080108cd */
[----:B------:R-:W-:Y:S04]  /*edd0*/  SHFL.IDX PT, R205, R11, R229, 0x1f ;  /* 0x00001fe50bcd7589 */ /* 0x000fe800000e0000 */
[----:B----4-:R-:W4:Y:S01]  /*ede0*/  SHFL.IDX PT, R103, R14, R226, 0x1f ;  /* 0x00001fe20e677589 */ /* 0x010f2200000e0000 */
[----:B------:R-:W3:Y:S01]  /*edf0*/  MUFU.EX2 R25, R25 ;  /* 0x0000001900197308 */ /* 0x000ee20000000800 */
[----:B-1----:R-:W-:-:S07]  /*ee00*/  FFMA.FTZ R101, R101, UR4, -R96 ;  /* 0x0000000465657c23 */ /* 0x002fce0008010860 */
[----:B------:R1:W-:Y:S01]  /*ee10*/  MUFU.EX2 R38, R123 ;  /* 0x0000007b00267308 */ /* 0x0003e20000000800 */
[----:B------:R-:W-:-:S07]  /*ee20*/  FFMA.FTZ R100, R100, UR4, -R96 ;  /* 0x0000000464647c23 */ /* 0x000fce0008010860 */
[----:B------:R2:W-:Y:S01]  /*ee30*/  MUFU.EX2 R39, R125 ;  /* 0x0000007d00277308 */ /* 0x0005e20000000800 */
[----:B-1----:R-:W-:Y:S04]  /*ee40*/  SHFL.IDX PT, R123, R11, R230, 0x1f ;  /* 0x00001fe60b7b7589 */ /* 0x002fe800000e0000 */
[----:B--2---:R1:W-:Y:S03]  /*ee50*/  SHFL.IDX PT, R125, R11, R227, 0x1f ;  /* 0x00001fe30b7d7589 */ /* 0x0043e600000e0000 */
[----:B------:R2:W-:Y:S08]  /*ee60*/  MUFU.EX2 R96, R114 ;  /* 0x0000007200607308 */ /* 0x0005f00000000800 */
[----:B-1----:R1:W-:Y:S01]  /*ee70*/  MUFU.EX2 R11, R121 ;  /* 0x00000079000b7308 */ /* 0x0023e20000000800 */
[----:B--2---:R-:W-:Y:S04]  /*ee80*/  SHFL.IDX PT, R114, R14, R227, 0x1f ;  /* 0x00001fe30e727589 */ /* 0x004fe800000e0000 */
[----:B-1----:R-:W1:Y:S01]  /*ee90*/  SHFL.IDX PT, R121, R14, R215, 0x1f ;  /* 0x00001fd70e797589 */ /* 0x002e6200000e0000 */
[----:B------:R-:W-:Y:S01]  /*eea0*/  FFMA.FTZ R111, R111, UR4, -R207 ;  /* 0x000000046f6f7c23 */ /* 0x000fe200080108cf */
[--C-:B------:R-:W-:Y:S01]  /*eeb0*/  FFMA.FTZ R113, R113, UR4, -R99.reuse ;  /* 0x0000000471717c23 */ /* 0x100fe20008010863 */
[----:B------:R-:W-:Y:S01]  /*eec0*/  FFMA.FTZ R131, R131, UR4, -R99 ;  /* 0x0000000483837c23 */ /* 0x000fe20008010863 */
[----:B------:R-:W2:Y:S01]  /*eed0*/  SHFL.IDX PT, R207, R14, R209, 0x1f ;  /* 0x00001fd10ecf7589 */ /* 0x000ea200000e0000 */
[----:B------:R4:W-:Y:S01]  /*eee0*/  MUFU.EX2 R99, R112 ;  /* 0x0000007000637308 */ /* 0x0009e20000000800 */
[--C-:B---3--:R-:W-:Y:S01]  /*eef0*/  FFMA.FTZ R130, R130, UR4, -R109.reuse ;  /* 0x0000000482827c23 */ /* 0x108fe2000801086d */
[----:B------:R-:W-:Y:S01]  /*ef00*/  FFMA.FTZ R137, R137, UR4, -R109 ;  /* 0x0000000489897c23 */ /* 0x000fe2000801086d */
[----:B------:R-:W-:Y:S01]  /*ef10*/  FMUL.FTZ R216, R25, R216 ;  /* 0x000000d819d87220 */ /* 0x000fe20000410000 */
[----:B------:R-:W-:Y:S01]  /*ef20*/  FFMA.FTZ R109, -R237, R237, 1 ;  /* 0x3f800000ed6d7423 */ /* 0x000fe200000101ed */
[--C-:B----4-:R-:W-:Y:S01]  /*ef30*/  FFMA.FTZ R127, R127, UR4, -R103.reuse ;  /* 0x000000047f7f7c23 */ /* 0x110fe20008010867 */
[----:B------:R-:W3:Y:S02]  /*ef40*/  SHFL.IDX PT, R112, R14, R230, 0x1f ;  /* 0x00001fe60e707589 */ /* 0x000ee400000e0000 */
[----:B------:R-:W4:Y:S01]  /*ef50*/  MUFU.TANH R132, R132 ;  /* 0x0000008400847308 */ /* 0x000f220000002400 */
[----:B------:R-:W-:Y:S01]  /*ef60*/  FFMA.FTZ R139, R139, UR4, -R103 ;  /* 0x000000048b8b7c23 */ /* 0x000fe20008010867 */
[----:B------:R-:W-:Y:S01]  /*ef70*/  FMUL.FTZ R109, R109, R216 ;  /* 0x000000d86d6d7220 */ /* 0x000fe20000410000 */
[----:B------:R2:W3:Y:S05]  /*ef80*/  SHFL.IDX PT, R103, R14, R229, 0x1f ;  /* 0x00001fe50e677589 */ /* 0x0004ea00000e0000 */
[----:B------:R-:W2:Y:S01]  /*ef90*/  MUFU.TANH R134, R134 ;  /* 0x0000008600867308 */ /* 0x000ea20000002400 */
[----:B------:R-:W3:Y:S01]  /*efa0*/  SHFL.IDX PT, R216, R17, R10, 0x1f ;  /* 0x00001f0a11d87589 */ /* 0x000ee200000e0000 */
[--C-:B-1----:R-:W-:Y:S01]  /*efb0*/  FFMA.FTZ R108, R108, UR4, -R121.reuse ;  /* 0x000000046c6c7c23 */ /* 0x102fe20008010879 */
[----:B------:R-:W-:-:S05]  /*efc0*/  FFMA.FTZ R138, R138, UR4, -R121 ;  /* 0x000000048a8a7c23 */ /* 0x000fca0008010879 */
[----:B------:R-:W-:Y:S01]  /*efd0*/  MUFU.TANH R133, R133 ;  /* 0x0000008500857308 */ /* 0x000fe20000002400 */
[--C-:B------:R-:W-:Y:S01]  /*efe0*/  FFMA.FTZ R102, R102, UR4, -R125.reuse ;  /* 0x0000000466667c23 */ /* 0x100fe2000801087d */
[----:B------:R-:W-:Y:S01]  /*eff0*/  FFMA.FTZ R115, R115, UR4, -R125 ;  /* 0x0000000473737c23 */ /* 0x000fe2000801087d */
[----:B------:R-:W-:-:S05]  /*f000*/  FSEL R121, R4, -INF , !P3 ;  /* 0xff80000004797808 */ /* 0x000fca0005800000 */
[----:B------:R-:W-:Y:S01]  /*f010*/  MUFU.TANH R135, R135 ;  /* 0x0000008700877308 */ /* 0x000fe20000002400 */
[----:B------:R-:W-:-:S07]  /*f020*/  FSEL R125, R128, -INF , !P2 ;  /* 0xff800000807d7808 */ /* 0x000fce0005000000 */
[----:B------:R-:W1:Y:S08]  /*f030*/  MUFU.EX2 R26, R26 ;  /* 0x0000001a001a7308 */ /* 0x000e700000000800 */
[----:B------:R-:W3:Y:S08]  /*f040*/  MUFU.EX2 R28, R28 ;  /* 0x0000001c001c7308 */ /* 0x000ef00000000800 */
[----:B------:R-:W3:Y:S01]  /*f050*/  MUFU.EX2 R29, R29 ;  /* 0x0000001d001d7308 */ /* 0x000ee20000000800 */
[----:B------:R-:W-:-:S07]  /*f060*/  FFMA.FTZ R121, R121, UR4, -R114 ;  /* 0x0000000479797c23 */ /* 0x000fce0008010872 */
[----:B------:R-:W3:Y:S01]  /*f070*/  MUFU.EX2 R32, R32 ;  /* 0x0000002000207308 */ /* 0x000ee20000000800 */
[--C-:B------:R-:W-:Y:S01]  /*f080*/  FFMA.FTZ R110, R110, UR4, -R205.reuse ;  /* 0x000000046e6e7c23 */ /* 0x100fe200080108cd */
[----:B------:R-:W-:Y:S01]  /*f090*/  FFMA.FTZ R118, R118, UR4, -R205 ;  /* 0x0000000476767c23 */ /* 0x000fe200080108cd */
[----:B------:R-:W-:-:S05]  /*f0a0*/  FFMA.FTZ R114, R125, UR4, -R114 ;  /* 0x000000047d727c23 */ /* 0x000fca0008010872 */
[----:B------:R-:W3:Y:S01]  /*f0b0*/  MUFU.EX2 R30, R30 ;  /* 0x0000001e001e7308 */ /* 0x000ee20000000800 */
[----:B----4-:R-:W-:Y:S01]  /*f0c0*/  FSEL R125, R132, -INF , !P5 ;  /* 0xff800000847d7808 */ /* 0x010fe20006800000 */
[----:B------:R-:W-:Y:S01]  /*f0d0*/  FMUL.FTZ R218, R27, R218 ;  /* 0x000000da1bda7220 */ /* 0x000fe20000410000 */
[----:B--2---:R-:W-:-:S05]  /*f0e0*/  FSEL R205, R134, -INF , !P0 ;  /* 0xff80000086cd7808 */ /* 0x004fca0004000000 */
[----:B------:R-:W2:Y:S01]  /*f0f0*/  MUFU.EX2 R31, R31 ;  /* 0x0000001f001f7308 */ /* 0x000ea20000000800 */
[--C-:B------:R-:W-:Y:S01]  /*f100*/  FFMA.FTZ R116, R116, UR4, -R123.reuse ;  /* 0x0000000474747c23 */ /* 0x100fe2000801087b */
[----:B------:R-:W-:Y:S01]  /*f110*/  FFMA.FTZ R123, R98, UR4, -R123 ;  /* 0x00000004627b7c23 */ /* 0x000fe2000801087b */
[--C-:B------:R-:W-:Y:S01]  /*f120*/  FFMA.FTZ R126, R126, UR4, -R207.reuse ;  /* 0x000000047e7e7c23 */ /* 0x100fe200080108cf */
[----:B------:R-:W-:Y:S01]  /*f130*/  FFMA.FTZ R129, R129, UR4, -R207 ;  /* 0x0000000481817c23 */ /* 0x000fe200080108cf */
[----:B------:R-:W-:Y:S01]  /*f140*/  FFMA.FTZ R14, -R200, R200, 1 ;  /* 0x3f800000c80e7423 */ /* 0x000fe200000101c8 */
[----:B-1----:R-:W-:Y:S01]  /*f150*/  FMUL.FTZ R212, R26, R212 ;  /* 0x000000d41ad47220 */ /* 0x002fe20000410000 */
[--C-:B---3--:R-:W-:Y:S01]  /*f160*/  FFMA.FTZ R125, R125, UR4, -R112.reuse ;  /* 0x000000047d7d7c23 */ /* 0x108fe20008010870 */
[----:B------:R1:W-:Y:S01]  /*f170*/  MUFU.EX2 R98, R206 ;  /* 0x000000ce00627308 */ /* 0x0003e20000000800 */
[----:B------:R-:W-:Y:S01]  /*f180*/  FFMA.FTZ R205, R205, UR4, -R112 ;  /* 0x00000004cdcd7c23 */ /* 0x000fe20008010870 */
[----:B------:R-:W-:Y:S01]  /*f190*/  FSEL R207, R135, -INF , !P1 ;  /* 0xff80000087cf7808 */ /* 0x000fe20004800000 */
[----:B------:R-:W-:Y:S01]  /*f1a0*/  FMUL.FTZ R112, R235, R218 ;  /* 0x000000daeb707220 */ /* 0x000fe20000410000 */
[----:B------:R-:W-:Y:S01]  /*f1b0*/  FMUL.FTZ R221, R28, R221 ;  /* 0x000000dd1cdd7220 */ /* 0x000fe20000410000 */
[----:B------:R-:W-:Y:S01]  /*f1c0*/  FFMA.FTZ R211, -R234, R234, 1 ;  /* 0x3f800000ead37423 */ /* 0x000fe200000101ea */
[----:B------:R-:W-:Y:S01]  /*f1d0*/  FFMA.FTZ R209, -R233, R233, 1 ;  /* 0x3f800000e9d17423 */ /* 0x000fe200000101e9 */
[----:B------:R-:W-:Y:S01]  /*f1e0*/  FMUL.FTZ R222, R29, R222 ;  /* 0x000000de1dde7220 */ /* 0x000fe20000410000 */
[----:B------:R-:W-:Y:S01]  /*f1f0*/  FMUL.FTZ R226, R32, R220 ;  /* 0x000000dc20e27220 */ /* 0x000fe20000410000 */
[----:B-1----:R-:W-:Y:S01]  /*f200*/  FSEL R206, R133, -INF , !P4 ;  /* 0xff80000085ce7808 */ /* 0x002fe20006000000 */
[----:B------:R-:W1:Y:S01]  /*f210*/  SHFL.IDX PT, R218, R17, R215, 0x1f ;  /* 0x00001fd711da7589 */ /* 0x000e6200000e0000 */
[----:B------:R-:W-:-:S02]  /*f220*/  VIADD R234, R10, 0x8 ;  /* 0x000000080aea7836 */ /* 0x000fc40000000000 */
[----:B------:R-:W-:Y:S01]  /*f230*/  FMUL.FTZ R14, R14, R212 ;  /* 0x000000d40e0e7220 */ /* 0x000fe20000410000 */
[----:B------:R-:W-:Y:S02]  /*f240*/  VIADD R233, R10, 0xc ;  /* 0x0000000c0ae97836 */ /* 0x000fe40000000000 */
[--C-:B------:R-:W-:Y:S01]  /*f250*/  FFMA.FTZ R206, R206, UR4, -R103.reuse ;  /* 0x00000004cece7c23 */ /* 0x100fe20008010867 */
[----:B------:R-:W-:Y:S01]  /*f260*/  FFMA.FTZ R207, R207, UR4, -R103 ;  /* 0x00000004cfcf7c23 */ /* 0x000fe20008010867 */
[----:B------:R-:W-:Y:S01]  /*f270*/  FFMA.FTZ R212, -R21, R21, 1 ;  /* 0x3f80000015d47423 */ /* 0x000fe20000010115 */
[----:B------:R-:W3:Y:S01]  /*f280*/  SHFL.IDX PT, R220, R17, R229, 0x1f ;  /* 0x00001fe511dc7589 */ /* 0x000ee200000e0000 */
[----:B------:R-:W-:Y:S01]  /*f290*/  FMUL.FTZ R103, R236, R221 ;  /* 0x000000ddec677220 */ /* 0x000fe20000410000 */
[----:B------:R-:W-:Y:S01]  /*f2a0*/  FFMA.FTZ R21, -R22, R22, 1 ;  /* 0x3f80000016157423 */ /* 0x000fe20000010116 */
[----:B------:R-:W-:Y:S01]  /*f2b0*/  FMUL.FTZ R223, R30, R223 ;  /* 0x000000df1edf7220 */ /* 0x000fe20000410000 */
[----:B------:R-:W-:Y:S01]  /*f2c0*/  FMUL.FTZ R209, R209, R222 ;  /* 0x000000ded1d17220 */ /* 0x000fe20000410000 */
[----:B------:R-:W-:Y:S01]  /*f2d0*/  FMUL.FTZ R22, R18, R225 ;  /* 0x000000e112167220 */ /* 0x000fe20000410000 */
[----:B------:R-:W4:Y:S01]  /*f2e0*/  SHFL.IDX PT, R221, R17, R234, 0x1f ;  /* 0x00001fea11dd7589 */ /* 0x000f2200000e0000 */
[----:B--2---:R-:W-:Y:S01]  /*f2f0*/  FMUL.FTZ R222, R31, R217 ;  /* 0x000000d91fde7220 */ /* 0x004fe20000410000 */
[----:B------:R-:W-:Y:S01]  /*f300*/  IADD3 R235, R10, 0x10, RZ ;  /* 0x000000100aeb7810 */ /* 0x000fe20007ffe0ff */
        /* <DEDUP_REMOVED lines=18> */
[--C-:B---3--:R-:W-:Y:S01]  /*f430*/  FADD.FTZ R53, R53, -R220.reuse ;  /* 0x800000dc35357221 */ /* 0x108fe20000010000 */
[----:B------:R-:W-:Y:S01]  /*f440*/  FADD.FTZ R55, R55, -R220 ;  /* 0x800000dc37377221 */ /* 0x000fe20000010000 */
[----:B------:R-:W-:Y:S01]  /*f450*/  FMUL.FTZ R13, R13, R40 ;  /* 0x000000280d0d7220 */ /* 0x000fe20000410000 */
[----:B------:R-:W-:Y:S01]  /*f460*/  FFMA.FTZ R40, -R170, R170, 1 ;  /* 0x3f800000aa287423 */ /* 0x000fe200000101aa */
[----:B------:R-:W-:Y:S01]  /*f470*/  FMUL.FTZ R220, R12, R41 ;  /* 0x000000290cdc7220 */ /* 0x000fe20000410000 */
[--C-:B----4-:R-:W-:Y:S01]  /*f480*/  FADD.FTZ R44, R44, -R221.reuse ;  /* 0x800000dd2c2c7221 */ /* 0x110fe20000010000 */
        /* <DEDUP_REMOVED lines=321> */
[----:B----4-:R-:W-:-:S05]  /*108a0*/  IMAD R13, R0, 0x4000, R221 ;  /* 0x00004000000d7824 */ /* 0x010fca00078e02dd */
        /* <DEDUP_REMOVED lines=147> */
.L_x_2260:
        /* <DEDUP_REMOVED lines=70> */
.L_x_2261:
        /* <DEDUP_REMOVED lines=12> */
.L_x_2251:
        /* <DEDUP_REMOVED lines=34> */
.L_x_2219:
[----:B------:R-:W-:Y:S05]  /*11920*/  @P0 BRA `(.L_x_2213) ;  /* 0x0000005000e80947 */ /* 0x000fea0003800000 */
[----:B------:R-:W-:Y:S01]  /*11930*/  ULDC.64 UR4, c[0x0][0x878] ;  /* 0x00021e0000047ab9 */ /* 0x000fe20000000a00 */
[----:B------:R-:W2:Y:S01]  /*11940*/  LDC R15, c[0x0][0x850] ;  /* 0x00021400ff0f7b82 */ /* 0x000ea20000000800 */
[----:B------:R-:W-:Y:S01]  /*11950*/  UISETP.NE.U32.AND UP0, UPT, UR4, URZ, UPT ;  /* 0x0000003f0400728c */ /* 0x000fe2000bf05070 */
[----:B------:R-:W3:Y:S01]  /*11960*/  S2R R8, SR_CTAID.Y ;  /* 0x0000000000087919 */ /* 0x000ee20000002600 */
[----:B------:R-:W-:Y:S01]  /*11970*/  ULDC.64 UR6, c[0x0][0x818] ;  /* 0x0002060000067ab9 */ /* 0x000fe20000000a00 */
[----:B------:R-:W-:Y:S01]  /*11980*/  ULDC.64 UR8, c[0x0][0x820] ;  /* 0x0002080000087ab9 */ /* 0x000fe20000000a00 */
[----:B------:R-:W-:Y:S01]  /*11990*/  UISETP.NE.AND.EX UP0, UPT, UR5, URZ, UPT, UP0 ;  /* 0x0000003f0500728c */ /* 0x000fe2000bf05300 */
[----:B------:R-:W4:Y:S01]  /*119a0*/  S2R R16, SR_CTAID.X ;  /* 0x0000000000107919 */ /* 0x000f220000002500 */
[----:B------:R-:W-:-:S04]  /*119b0*/  ULDC.64 UR10, c[0x0][0x848] ;  /* 0x00021200000a7ab9 */ /* 0x000fc80000000a00 */
[----:B------:R-:W-:-:S05]  /*119c0*/  PLOP3.LUT P1, PT, PT, PT, UP0, 0x80, 0x0 ;  /* 0x000000000000781c */ /* 0x000fca0003f2f008 */
[----:B------:R-:W-:Y:S02]  /*119d0*/  @UP0 ULDC.64 UR4, c[0x0][0x878] ;  /* 0x00021e0000040ab9 */ /* 0x000fe40000000a00 */
[----:B------:R-:W-:-:S06]  /*119e0*/  @UP0 UIMAD.WIDE UR4, UR37, 0x4, UR4 ;  /* 0x00000004250408a5 */ /* 0x000fcc000f8e0204 */
[----:B------:R-:W-:Y:S01]  /*119f0*/  IMAD.U32 R2, RZ, RZ, UR4 ;  /* 0x00000004ff027e24 */ /* 0x000fe2000f8e00ff */
[----:B------:R-:W-:-:S05]  /*11a00*/  MOV R3, UR5 ;  /* 0x0000000500037c02 */ /* 0x000fca0008000f00 */
[----:B------:R4:W5:Y:S01]  /*11a10*/  @P1 LDG.E R2, desc[UR38][R2.64] ;  /* 0x0000002602021981 */ /* 0x000962000c1e1900 */
[----:B--2---:R-:W-:Y:S01]  /*11a20*/  ISETP.NE.AND P0, PT, R15, 0x1, PT ;  /* 0x000000010f00780c */ /* 0x004fe20003f05270 */
[----:B------:R-:W2:Y:S01]  /*11a30*/  S2R R12, SR_TID.X ;  /* 0x00000000000c7919 */ /* 0x000ea20000002100 */
[----:B---3--:R-:W-:Y:S01]  /*11a40*/  IMAD.MOV.U32 R7, RZ, RZ, R8 ;  /* 0x000000ffff077224 */ /* 0x008fe200078e0008 */
[----:B------:R-:W3:Y:S01]  /*11a50*/  S2R R11, SR_CgaCtaId ;  /* 0x00000000000b7919 */ /* 0x000ee20000008800 */
[----:B----4-:R-:W-:-:S09]  /*11a60*/  IMAD.SHL.U32 R3, R16, 0x2000, RZ ;  /* 0x0000200010037824 */ /* 0x010fd200078e00ff */
[----:B------:R-:W4:Y:S08]  /*11a70*/  @P0 LDC R5, c[0x0][0x854] ;  /* 0x00021500ff050b82 */ /* 0x000f300000000800 */
[----:B------:R-:W1:Y:S01]  /*11a80*/  @P0 LDC R9, c[0x0][0x858] ;  /* 0x00021600ff090b82 */ /* 0x000e620000000800 */
[----:B--2---:R-:W-:Y:S01]  /*11a90*/  IADD3 R19, R12, -0x80, RZ ;  /* 0xffffff800c137810 */ /* 0x004fe20007ffe0ff */
[----:B----4-:R-:W-:-:S05]  /*11aa0*/  @P0 IMAD.HI.U32 R0, R8, R5, RZ ;  /* 0x0000000508000227 */ /* 0x010fca00078e00ff */
[----:B-1----:R-:W-:Y:S02]  /*11ab0*/  @P0 SHF.R.U32.HI R7, RZ, R9, R0 ;  /* 0x00000009ff070219 */ /* 0x002fe40000011600 */
[----:B------:R-:W-:Y:S02]  /*11ac0*/  MOV R0, 0x400 ;  /* 0x0000040000007802 */ /* 0x000fe40000000f00 */
[----:B------:R-:W-:Y:S02]  /*11ad0*/  SHF.R.S32.HI R10, RZ, 0x1f, R7 ;  /* 0x0000001fff0a7819 */ /* 0x000fe40000011407 */
[----:B---3--:R-:W-:-:S03]  /*11ae0*/  LEA R21, R11, R0, 0x18 ;  /* 0x000000000b157211 */ /* 0x008fc600078ec0ff */
[----:B------:R-:W-:-:S04]  /*11af0*/  IMAD R0, R10, UR6, RZ ;  /* 0x000000060a007c24 */ /* 0x000fc8000f8e02ff */
[----:B------:R-:W-:Y:S01]  /*11b00*/  IMAD R11, R7, UR7, R0 ;  /* 0x00000007070b7c24 */ /* 0x000fe2000f8e0200 */
[----:B-----5:R-:W-:Y:S02]  /*11b10*/  @P1 R2UR UR4, R2 ;  /* 0x00000000020412ca */ /* 0x020fe400000e0000 */
[----:B------:R-:W-:-:S04]  /*11b20*/  SHF.R.S32.HI R2, RZ, 0x1f, R19 ;  /* 0x0000001fff027819 */ /* 0x000fc80000011413 */
[----:B------:R-:W-:-:S04]  /*11b30*/  LEA.HI R9, R2, R19, RZ, 0x7 ;  /* 0x0000001302097211 */ /* 0x000fc800078f38ff */
[----:B------:R-:W-:-:S03]  /*11b40*/  LOP3.LUT R0, R9, 0xfffff80, RZ, 0xc0, !PT ;  /* 0x0fffff8009007812 */ /* 0x000fc600078ec0ff */
[----:B------:R-:W-:Y:S02]  /*11b50*/  @UP0 ULEA UR4, UR37, UR4, 0x7 ;  /* 0x0000000425040291 */ /* 0x000fe4000f8e383f */
[----:B------:R-:W-:Y:S02]  /*11b60*/  IMAD.IADD R0, R19, 0x1, -R0 ;  /* 0x0000000113007824 */ /* 0x000fe400078e0a00 */
[----:B------:R-:W-:-:S04]  /*11b70*/  @UP0 USHF.R.S32.HI UR5, URZ, 0x1f, UR4 ;  /* 0x0000001f3f050899 */ /* 0x000fc80008011404 */
[----:B------:R-:W-:-:S04]  /*11b80*/  @UP0 ULEA.HI UR5, UR5, UR4, URZ, 0x7 ;  /* 0x0000000405050291 */ /* 0x000fc8000f8f383f */
[----:B------:R-:W-:-:S04]  /*11b90*/  @UP0 USHF.L.U32 UR5, UR5, 0x6, URZ ;  /* 0x0000000605050899 */ /* 0x000fc8000800063f */
[----:B------:R-:W-:-:S04]  /*11ba0*/  @UP0 ULOP3.LUT UR4, UR5, 0xffffe000, URZ, 0xc0, !UPT ;  /* 0xffffe00005040892 */ /* 0x000fc8000f8ec03f */
[----:B------:R-:W-:-:S03]  /*11bb0*/  @UP0 USHF.R.S32.HI UR5, URZ, 0x1f, UR4 ;  /* 0x0000001f3f050899 */ /* 0x000fc60008011404 */
[----:B------:R-:W-:Y:S02]  /*11bc0*/  @!UP0 UMOV UR4, URZ ;  /* 0x0000003f00048c82 */ /* 0x000fe40008000000 */
[C---:B------:R-:W-:Y:S02]  /*11bd0*/  IADD3 R4, P0, R3.reuse, UR4, RZ ;  /* 0x0000000403047c10 */ /* 0x040fe4000ff1e0ff */
[----:B------:R-:W-:Y:S02]  /*11be0*/  @!UP0 UMOV UR5, URZ ;  /* 0x0000003f00058c82 */ /* 0x000fe40008000000 */
[----:B------:R-:W-:Y:S01]  /*11bf0*/  LEA.HI.X.SX32 R5, R3, UR5, 0x1, P0 ;  /* 0x0000000503057c11 */ /* 0x000fe200080f0eff */
[----:B------:R-:W-:Y:S02]  /*11c00*/  ULDC.64 UR4, c[0x0][0x840] ;  /* 0x0002100000047ab9 */ /* 0x000fe40000000a00 */
[----:B------:R-:W-:Y:S02]  /*11c10*/  IMAD R6, R10, UR4, RZ ;  /* 0x000000040a067c24 */ /* 0x000fe4000f8e02ff */
[----:B------:R-:W-:Y:S01]  /*11c20*/  IMAD.WIDE.U32 R2, R7, UR6, R4 ;  /* 0x0000000607027c25 */ /* 0x000fe2000f8e0004 */
[----:B------:R-:W-:-:S03]  /*11c30*/  USEL UR6, UR37, URZ, !UP0 ;  /* 0x0000003f25067287 */ /* 0x000fc6000c000000 */
[----:B------:R-:W-:Y:S01]  /*11c40*/  IMAD R13, R7, UR5, R6 ;  /* 0x00000005070d7c24 */ /* 0x000fe2000f8e0206 */
[----:B------:R-:W-:Y:S01]  /*11c50*/  IADD3 R3, R3, R11, RZ ;  /* 0x0000000b03037210 */ /* 0x000fe20007ffe0ff */
[----:B------:R-:W-:Y:S01]  /*11c60*/  IMAD.WIDE.U32 R4, R7, UR4, R4 ;  /* 0x0000000407047c25 */ /* 0x000fe2000f8e0004 */
[----:B------:R-:W-:-:S03]  /*11c70*/  USHF.R.S32.HI UR4, URZ, 0x1f, UR37 ;  /* 0x0000001f3f047899 */ /* 0x000fc60008011425 */
[----:B------:R-:W-:Y:S01]  /*11c80*/  IMAD.SHL.U32 R6, R9, 0x20, RZ ;  /* 0x0000002009067824 */ /* 0x000fe200078e00ff */
[----:B------:R-:W-:Y:S01]  /*11c90*/  USEL UR4, UR4, URZ, !UP0 ;  /* 0x0000003f04047287 */ /* 0x000fe2000c000000 */
[----:B------:R-:W-:Y:S02]  /*11ca0*/  IMAD.IADD R5, R5, 0x1, R13 ;  /* 0x0000000105057824 */ /* 0x000fe400078e020d */
[----:B------:R-:W-:Y:S01]  /*11cb0*/  IMAD.U32 R11, RZ, RZ, UR10 ;  /* 0x0000000aff0b7e24 */ /* 0x000fe2000f8e00ff */
[----:B------:R-:W-:Y:S01]  /*11cc0*/  LOP3.LUT R9, R6, 0x3ffff000, RZ, 0xc0, !PT ;  /* 0x3ffff00006097812 */ /* 0x000fe200078ec0ff */
[----:B------:R-:W-:Y:S01]  /*11cd0*/  UIMAD UR5, UR4, UR8, URZ ;  /* 0x00000008040572a4 */ /* 0x000fe2000f8e023f */
[----:B------:R-:W-:Y:S01]  /*11ce0*/  IMAD.MOV R6, RZ, RZ, -R7 ;  /* 0x000000ffff067224 */ /* 0x000fe200078e0a07 */
[----:B------:R-:W-:Y:S01]  /*11cf0*/  UIMAD UR4, UR4, UR10, URZ ;  /* 0x0000000a040472a4 */ /* 0x000fe2000f8e023f */
[----:B------:R-:W-:Y:S01]  /*11d00*/  IMAD.WIDE.U32 R4, R11, UR6, R4 ;  /* 0x000000060b047c25 */ /* 0x000fe2000f8e0004 */
[----:B------:R-:W-:-:S02]  /*11d10*/  UIMAD UR5, UR6, UR9, UR5 ;  /* 0x00000009060572a4 */ /* 0x000fc4000f8e0205 */
[----:B------:R-:W-:Y:S01]  /*11d20*/  UIMAD UR4, UR6, UR11, UR4 ;  /* 0x0000000b060472a4 */ /* 0x000fe2000f8e0204 */
[----:B------:R-:W-:Y:S01]  /*11d30*/  IMAD R0, R0, 0x4, R9 ;  /* 0x0000000400007824 */ /* 0x000fe200078e0209 */
[----:B------:R-:W-:Y:S01]  /*11d40*/  MOV R9, UR8 ;  /* 0x0000000800097c02 */ /* 0x000fe20008000f00 */
[----:B------:R-:W-:-:S03]  /*11d50*/  IMAD R17, R15, R6, R8 ;  /* 0x000000060f117224 */ /* 0x000fc600078e0208 */
[----:B------:R-:W-:Y:S01]  /*11d60*/  LEA R0, R0, R21, 0x2 ;  /* 0x0000001500007211 */ /* 0x000fe200078e10ff */
[----:B------:R-:W-:-:S04]  /*11d70*/  IMAD.WIDE.U32 R2, R9, UR6, R2 ;  /* 0x0000000609027c25 */ /* 0x000fc8000f8e0002 */
[----:B------:R-:W-:Y:S02]  /*11d80*/  VIADD R11, R3, UR5 ;  /* 0x00000005030b7c36 */ /* 0x000fe40008000000 */
[----:B------:R-:W-:Y:S01]  /*11d90*/  VIADD R9, R5, UR4 ;  /* 0x0000000405097c36 */ /* 0x000fe20008000000 */
[----:B------:R-:W-:Y:S05]  /*11da0*/  WARPSYNC.ALL ;  /* 0x0000000000007948 */ /* 0x000fea0003800000 */
[----:B------:R-:W-:Y:S01]  /*11db0*/  BAR.SYNC.DEFER_BLOCKING 0x1, 0x100 ;  /* 0x0044000000007b1d */ /* 0x000fe20000010000 */
[----:B------:R-:W-:Y:S02]  /*11dc0*/  ISETP.NE.AND P1, PT, R12, 0x80, PT ;  /* 0x000000800c00780c */ /* 0x000fe40003f25270 */
[----:B------:R-:W-:-:S03]  /*11dd0*/  ISETP.NE.AND P0, PT, R19, RZ, PT ;  /* 0x000000ff1300720c */ /* 0x000fc60003f05270 */
[----:B------:R-:W-:Y:S02]  /*11de0*/  ULDC UR4, c[0x0][0x870] ;  /* 0x00021c0000047ab9 */ /* 0x000fe40000000800 */
[----:B------:R-:W1:Y:S01]  /*11df0*/  LDC.64 R12, c[0x0][0x800] ;  /* 0x00020000ff0c7b82 */ /* 0x000e620000000a00 */
[----:B------:R-:W-:Y:S01]  /*11e00*/  IMAD R6, R16, UR4, RZ ;  /* 0x0000000410067c24 */ /* 0x000fe2000f8e02ff */
[----:B------:R-:W-:Y:S01]  /*11e10*/  ULDC UR5, c[0x0][0x80c] ;  /* 0x0002030000057ab9 */ /* 0x000fe20000000800 */
[----:B------:R-:W-:Y:S01]  /*11e20*/  BSSY B0, `(.L_x_2263) ;  /* 0x000001d000007945 */ /* 0x000fe20003800000 */
[----:B------:R-:W-:Y:S02]  /*11e30*/  UIMAD UR4, UR37, UR5, URZ ;  /* 0x00000005250472a4 */ /* 0x000fe4000f8e023f */
[----:B------:R-:W-:Y:S02]  /*11e40*/  IMAD R6, R6, UR5, RZ ;  /* 0x0000000506067c24 */ /* 0x000fe4000f8e02ff */
[----:B------:R-:W2:Y:S01]  /*11e50*/  LDC.64 R14, c[0x0][0x828] ;  /* 0x00020a00ff0e7b82 */ /* 0x000ea20000000a00 */
[----:B------:R-:W-:-:S02]  /*11e60*/  USHF.R.S32.HI UR5, URZ, 0x1f, UR4 ;  /* 0x0000001f3f057899 */ /* 0x000fc40008011404 */
[----:B------:R-:W-:Y:S02]  /*11e70*/  IADD3 R8, P2, P3, R6, UR4, R7 ;  /* 0x0000000406087c10 */ /* 0x000fe4000fb5e007 */
[----:B------:R-:W-:Y:S02]  /*11e80*/  SHF.R.S32.HI R7, RZ, 0x1f, R6 ;  /* 0x0000001fff077819 */ /* 0x000fe40000011406 */
[C---:B------:R-:W-:Y:S02]  /*11e90*/  SHF.L.U32 R16, R8.reuse, 0x2, RZ ;  /* 0x0000000208107819 */ /* 0x040fe400000006ff */
[----:B------:R-:W-:Y:S01]  /*11ea0*/  IADD3.X R7, R7, UR5, R10, P2, P3 ;  /* 0x0000000507077c10 */ /* 0x000fe200097e640a */
[----:B------:R3:W-:Y:S01]  /*11eb0*/  STS.128 [R0], R172 ;  /* 0x000000ac00007388 */ /* 0x0007e20000000c00 */
[----:B------:R-:W-:Y:S02]  /*11ec0*/  ULDC.64 UR4, c[0x0][0x868] ;  /* 0x00021a0000047ab9 */ /* 0x000fe40000000a00 */
[----:B------:R-:W-:Y:S01]  /*11ed0*/  SHF.L.U64.HI R10, R8, 0x2, R7 ;  /* 0x00000002080a7819 */ /* 0x000fe20000010207 */
[----:B------:R3:W-:Y:S01]  /*11ee0*/  STS.128 [R0+0x800], R176 ;  /* 0x000800b000007388 */ /* 0x0007e20000000c00 */
[----:B------:R-:W-:-:S02]  /*11ef0*/  IADD3 R6, P4, R16, UR4, RZ ;  /* 0x0000000410067c10 */ /* 0x000fc4000ff9e0ff */
[----:B-1----:R-:W-:Y:S01]  /*11f00*/  LEA R12, P2, R2, R12, 0x2 ;  /* 0x0000000c020c7211 */ /* 0x002fe200078410ff */
[----:B------:R3:W-:Y:S01]  /*11f10*/  STS.128 [R0+0x1000], R180 ;  /* 0x001000b400007388 */ /* 0x0007e20000000c00 */
[----:B------:R-:W-:-:S03]  /*11f20*/  IADD3.X R7, R10, UR5, RZ, P4, !PT ;  /* 0x000000050a077c10 */ /* 0x000fc6000a7fe4ff */
[----:B------:R3:W-:Y:S01]  /*11f30*/  STS.128 [R0+0x1800], R184 ;  /* 0x001800b800007388 */ /* 0x0007e20000000c00 */
[----:B--2---:R-:W-:-:S03]  /*11f40*/  LEA R14, P3, R4, R14, 0x2 ;  /* 0x0000000e040e7211 */ /* 0x004fc600078610ff */
[----:B------:R3:W-:Y:S04]  /*11f50*/  STS.128 [R0+0x2000], R188 ;  /* 0x002000bc00007388 */ /* 0x0007e80000000c00 */
[----:B------:R3:W-:Y:S04]  /*11f60*/  STS.128 [R0+0x2800], R192 ;  /* 0x002800c000007388 */ /* 0x0007e80000000c00 */
[----:B------:R3:W-:Y:S04]  /*11f70*/  STS.128 [R0+0x3000], R196 ;  /* 0x003000c400007388 */ /* 0x0007e80000000c00 */
[----:B------:R3:W-:Y:S01]  /*11f80*/  STS.128 [R0+0x3800], R200 ;  /* 0x003800c800007388 */ /* 0x0007e20000000c00 */
[----:B------:R-:W-:Y:S05]  /*11f90*/  @P0 BRA `(.L_x_2264) ;  /* 0x0000000000140947 */ /* 0x000fea0003800000 */
.L_x_2265:
[----:B------:R-:W2:Y:S04]  /*11fa0*/  LDG.E.STRONG.GPU R8, desc[UR38][R6.64] ;  /* 0x0000002606087981 */ /* 0x000ea8000c1ef900 */
[----:B--2---:R-:W-:Y:S01]  /*11fb0*/  CCTL.IVALL ;  /* 0x00000000ff00798f */ /* 0x004fe20002000000 */
[----:B------:R-:W-:Y:S05]  /*11fc0*/  YIELD ;  /* 0x0000000000007946 */ /* 0x000fea0003800000 */
[----:B------:R-:W-:-:S13]  /*11fd0*/  ISETP.NE.AND P0, PT, R8, R17, PT ;  /* 0x000000110800720c */ /* 0x000fda0003f05270 */
[----:B------:R-:W-:Y:S05]  /*11fe0*/  @P0 BRA `(.L_x_2265) ;  /* 0xfffffffc00ec0947 */ /* 0x000fea000383ffff */
.L_x_2264:
[----:B------:R-:W-:Y:S05]  /*11ff0*/  BSYNC B0 ;  /* 0x0000000000007941 */ /* 0x000fea0003800000 */
.L_x_2263:
[----:B------:R-:W-:Y:S01]  /*12000*/  UMOV UR4, 0xffffffff ;  /* 0xffffffff00047882 */ /* 0x000fe20000000000 */
[----:B------:R-:W-:Y:S02]  /*12010*/  LEA.HI.X R11, R2, R13, R11, 0x2, P2 ;  /* 0x0000000d020b7211 */ /* 0x000fe400010f140b */
[----:B------:R-:W-:Y:S01]  /*12020*/  LEA.HI.X R9, R4, R15, R9, 0x2, P3 ;  /* 0x0000000f04097211 */ /* 0x000fe200018f1409 */
[----:B------:R-:W-:Y:S06]  /*12030*/  BRA.DIV UR4, `(.L_x_2266) ;  /* 0x0000004e04d87947 */ /* 0x000fec000b800000 */
[----:B------:R-:W-:Y:S01]  /*12040*/  NOP ;  /* 0x0000000000007918 */ /* 0x000fe20000000000 */
.L_x_2375:
        /* <DEDUP_REMOVED lines=17> */
.L_x_2269:
[----:B------:R-:W-:Y:S01]  /*12160*/  @P0 ELECT P2, URZ, PT ;  /* 0x00000000003f082f */ /* 0x000fe20003840000 */
[----:B------:R1:W-:-:S12]  /*12170*/  UBLKRED.G.S.ADD.F32.RN [UR4], [UR6], UR7, desc[UR8] ;  /* 0x00000804060073bb */ /* 0x0003d800080a1407 */
[----:B------:R-:W-:Y:S02]  /*12180*/  @P2 PLOP3.LUT P0, PT, P2, PT, PT, 0x8, 0x0 ;  /* 0x000000000000281c */ /* 0x000fe4000170e170 */
[----:B------:R-:W-:-:S11]  /*12190*/  PLOP3.LUT P2, PT, PT, PT, PT, 0x8, 0x0 ;  /* 0x000000000000781c */ /* 0x000fd60003f4e170 */
[----:B-1----:R-:W-:Y:S05]  /*121a0*/  @P0 BRA.U.ANY `(.L_x_2269) ;  /* 0xfffffffd00ec0947 */ /* 0x002fea000393ffff */
[----:B------:R0:W-:Y:S01]  /*121b0*/  UTMACMDFLUSH ;  /* 0x00000000000079b7 */ /* 0x0001e20000000000 */
[----:B------:R-:W-:-:S04]  /*121c0*/  DEPBAR.LE SB0, 0x0 ;  /* 0x000080000000791a */ /* 0x000fc80000000000 */
.L_x_2268:
[----:B------:R-:W-:Y:S05]  /*121d0*/  BSYNC B0 ;  /* 0x0000000000007941 */ /* 0x000fea0003800000 */
.L_x_2267:
        /* <DEDUP_REMOVED lines=14> */
.L_x_2271:
[----:B------:R-:W-:Y:S05]  /*122c0*/  BSYNC B0 ;  /* 0x0000000000007941 */ /* 0x000fea0003800000 */
.L_x_2270:
        /* <DEDUP_REMOVED lines=14> */
.L_x_2274:
[----:B-1-3--:R-:W2:Y:S04]  /*123b0*/  LDG.E.STRONG.GPU R0, desc[UR38][R2.64] ;  /* 0x0000002602007981 */ /* 0x00aea8000c1ef900 */
[----:B--2---:R-:W-:Y:S01]  /*123c0*/  CCTL.IVALL ;  /* 0x00000000ff00798f */ /* 0x004fe20002000000 */
[----:B------:R-:W-:Y:S05]  /*123d0*/  YIELD ;  /* 0x0000000000007946 */ /* 0x000fea0003800000 */
[----:B------:R-:W-:-:S13]  /*123e0*/  ISETP.NE.AND P0, PT, R0, R17, PT ;  /* 0x000000110000720c */ /* 0x000fda0003f05270 */
[----:B------:R-:W-:Y:S05]  /*123f0*/  @P0 BRA `(.L_x_2274) ;  /* 0xfffffffc00ec0947 */ /* 0x000fea000383ffff */
.L_x_2273:
[----:B------:R-:W-:Y:S05]  /*12400*/  BSYNC B0 ;  /* 0x0000000000007941 */ /* 0x000fea0003800000 */
.L_x_2272:
[----:B------:R-:W-:-:S03]  /*12410*/  UMOV UR4, 0xffffffff ;  /* 0xffffffff00047882 */ /* 0x000fc60000000000 */
[----:B------:R-:W-:Y:S05]  /*12420*/  BRA.DIV UR4, `(.L_x_2275) ;  /* 0x0000004a04f87947 */ /* 0x000fea000b800000 */
[----:B------:R-:W-:Y:S01]  /*12430*/  NOP ;  /* 0x0000000000007918 */ /* 0x000fe20000000000 */
.L_x_2378:
        /* <DEDUP_REMOVED lines=17> */
.L_x_2278:
[----:B------:R-:W-:Y:S01]  /*12550*/  @P0 ELECT P2, URZ, PT ;  /* 0x00000000003f082f */ /* 0x000fe20003840000 */
[----:B------:R2:W-:-:S12]  /*12560*/  UBLKRED.G.S.ADD.F32.RN [UR4], [UR6], UR7, desc[UR8] ;  /* 0x00000804060073bb */ /* 0x0005d800080a1407 */
[----:B------:R-:W-:Y:S02]  /*12570*/  @P2 PLOP3.LUT P0, PT, P2, PT, PT, 0x8, 0x0 ;  /* 0x000000000000281c */ /* 0x000fe4000170e170 */
[----:B------:R-:W-:-:S11]  /*12580*/  PLOP3.LUT P2, PT, PT, PT, PT, 0x8, 0x0 ;  /* 0x000000000000781c */ /* 0x000fd60003f4e170 */
[----:B--2---:R-:W-:Y:S05]  /*12590*/  @P0 BRA.U.ANY `(.L_x_2278) ;  /* 0xfffffffd00ec0947 */ /* 0x004fea000393ffff */
[----:B------:R0:W-:Y:S01]  /*125a0*/  UTMACMDFLUSH ;  /* 0x00000000000079b7 */ /* 0x0001e20000000000 */
[----:B------:R-:W-:-:S04]  /*125b0*/  DEPBAR.LE SB0, 0x0 ;  /* 0x000080000000791a */ /* 0x000fc80000000000 */
.L_x_2277:
[----:B------:R-:W-:Y:S05]  /*125c0*/  BSYNC B0 ;  /* 0x0000000000007941 */ /* 0x000fea0003800000 */
.L_x_2276:
        /* <DEDUP_REMOVED lines=14> */
.L_x_2208:
        /* <DEDUP_REMOVED lines=21> */
.L_x_2280:
        /* <DEDUP_REMOVED lines=13> */
.L_x_2282:
[----:B------:R-:W-:-:S05]  /*128d0*/  ULDC UR4, c[0x0][0x8c4] ;  /* 0x0002310000047ab9 */ /* 0x000fca0000000800 */
.L_x_2281:
        /* <DEDUP_REMOVED lines=44> */
.L_x_2283:
        /* <DEDUP_REMOVED lines=13> */
.L_x_2284:
        /* <DEDUP_REMOVED lines=12> */
.L_x_2285:
        /* <DEDUP_REMOVED lines=30> */
.L_x_2286:
        /* <DEDUP_REMOVED lines=35> */
.L_x_2291:
[----:B------:R-:W2:Y:S04]  /*13140*/  LDG.E.STRONG.GPU R0, desc[UR38][R2.64] ;  /* 0x0000002602007981 */ /* 0x000ea8000c1ef900 */
[----:B--2---:R-:W-:Y:S01]  /*13150*/  CCTL.IVALL ;  /* 0x00000000ff00798f */ /* 0x004fe20002000000 */
[----:B------:R-:W-:Y:S05]  /*13160*/  YIELD ;  /* 0x0000000000007946 */ /* 0x000fea0003800000 */
[----:B------:R-:W-:-:S13]  /*13170*/  ISETP.NE.AND P1, PT, R0, UR22, PT ;  /* 0x0000001600007c0c */ /* 0x000fda000bf25270 */
[----:B------:R-:W-:Y:S05]  /*13180*/  @P1 BRA `(.L_x_2291) ;  /* 0xfffffffc00ec1947 */ /* 0x000fea000383ffff */
.L_x_2290:
[----:B------:R-:W-:Y:S05]  /*13190*/  BSYNC B0 ;  /* 0x0000000000007941 */ /* 0x000fea0003800000 */
.L_x_2289:
[----:B------:R-:W-:-:S03]  /*131a0*/  UMOV UR15, 0xffffffff ;  /* 0xffffffff000f7882 */ /* 0x000fc60000000000 */
[----:B------:R-:W-:Y:S05]  /*131b0*/  BRA.DIV UR15, `(.L_x_2292) ;  /* 0x0000003e0fb07947 */ /* 0x000fea000b800000 */
[----:B------:R-:W-:Y:S01]  /*131c0*/  NOP ;  /* 0x0000000000007918 */ /* 0x000fe20000000000 */
.L_x_2381:
        /* <DEDUP_REMOVED lines=22> */
.L_x_2294:
[----:B------:R-:W-:Y:S05]  /*13330*/  BSYNC B0 ;  /* 0x0000000000007941 */ /* 0x000fea0003800000 */
.L_x_2293:
        /* <DEDUP_REMOVED lines=20> */
.L_x_2296:
[----:B------:R-:W-:Y:S05]  /*13480*/  BSYNC B0 ;  /* 0x0000000000007941 */ /* 0x000fea0003800000 */
.L_x_2295:
[----:B------:R-:W-:Y:S06]  /*13490*/  BAR.ARV 0xa, 0xa0 ;  /* 0x0282800000007b1d */ /* 0x000fec0000002000 */
[----:B------:R-:W-:Y:S04]  /*134a0*/  BSSY B0, `(.L_x_2297) ;  /* 0x0000003000007945 */ /* 0x000fe80003800000 */
[----:B------:R-:W-:Y:S05]  /*134b0*/  @!P0 BRA `(.L_x_2298) ;  /* 0x0000000000048947 */ /* 0x000fea0003800000 */
[----:B------:R-:W-:-:S04]  /*134c0*/  DEPBAR.LE SB0, 0x0 ;  /* 0x000080000000791a */ /* 0x000fc80000000000 */
.L_x_2298:
[----:B------:R-:W-:Y:S05]  /*134d0*/  BSYNC B0 ;  /* 0x0000000000007941 */ /* 0x000fea0003800000 */
.L_x_2297:
        /* <DEDUP_REMOVED lines=19> */
.L_x_2300:
[----:B------:R-:W-:Y:S05]  /*13610*/  BSYNC B0 ;  /* 0x0000000000007941 */ /* 0x000fea0003800000 */
.L_x_2299:
[----:B------:R-:W-:Y:S01]  /*13620*/  UIADD3 UR15, UR9, 0x1, URZ ;  /* 0x00000001090f7890 */ /* 0x000fe2000fffe03f */
[----:B------:R-:W-:Y:S11]  /*13630*/  BRA `(.L_x_2301) ;  /* 0x0000000000047947 */ /* 0x000ff60003800000 */
.L_x_2288:
[----:B------:R-:W-:-:S05]  /*13640*/  UMOV UR15, UR9 ;  /* 0x00000009000f7c82 */ /* 0x000fca0008000000 */
.L_x_2301:
        /* <DEDUP_REMOVED lines=15> */
.L_x_2326:
        /* <DEDUP_REMOVED lines=11> */
.L_x_2304:
[----:B------:R-:W2:Y:S04]  /*137f0*/  LDG.E.STRONG.GPU R0, desc[UR38][R2.64] ;  /* 0x0000002602007981 */ /* 0x000ea8000c1ef900 */
[----:B--2---:R-:W-:Y:S01]  /*13800*/  CCTL.IVALL ;  /* 0x00000000ff00798f */ /* 0x004fe20002000000 */
[----:B------:R-:W-:Y:S05]  /*13810*/  YIELD ;  /* 0x0000000000007946 */ /* 0x000fea0003800000 */
[----:B------:R-:W-:-:S13]  /*13820*/  ISETP.NE.AND P1, PT, R0, UR22, PT ;  /* 0x0000001600007c0c */ /* 0x000fda000bf25270 */
[----:B------:R-:W-:Y:S05]  /*13830*/  @P1 BRA `(.L_x_2304) ;  /* 0xfffffffc00ec1947 */ /* 0x000fea000383ffff */
.L_x_2303:
[----:B------:R-:W-:Y:S05]  /*13840*/  BSYNC B0 ;  /* 0x0000000000007941 */ /* 0x000fea0003800000 */
.L_x_2302:
[----:B------:R-:W-:-:S03]  /*13850*/  UMOV UR16, 0xffffffff ;  /* 0xffffffff00107882 */ /* 0x000fc60000000000 */
[----:B------:R-:W-:Y:S05]  /*13860*/  BRA.DIV UR16, `(.L_x_2305) ;  /* 0x0000003a10207947 */ /* 0x000fea000b800000 */
[----:B------:R-:W-:Y:S01]  /*13870*/  NOP ;  /* 0x0000000000007918 */ /* 0x000fe20000000000 */
.L_x_2384:
        /* <DEDUP_REMOVED lines=19> */
.L_x_2307:
[----:B------:R-:W-:Y:S05]  /*139b0*/  BSYNC B0 ;  /* 0x0000000000007941 */ /* 0x000fea0003800000 */
.L_x_2306:
        /* <DEDUP_REMOVED lines=17> */
.L_x_2309:
[----:B------:R-:W-:Y:S05]  /*13ad0*/  BSYNC B0 ;  /* 0x0000000000007941 */ /* 0x000fea0003800000 */
.L_x_2308:
[----:B------:R-:W-:Y:S06]  /*13ae0*/  BAR.ARV 0xa, 0xa0 ;  /* 0x0282800000007b1d */ /* 0x000fec0000002000 */
[----:B------:R-:W-:Y:S04]  /*13af0*/  BSSY B0, `(.L_x_2310) ;  /* 0x0000003000007945 */ /* 0x000fe80003800000 */
[----:B------:R-:W-:Y:S05]  /*13b00*/  @!P0 BRA `(.L_x_2311) ;  /* 0x0000000000048947 */ /* 0x000fea0003800000 */
[----:B------:R-:W-:-:S04]  /*13b10*/  DEPBAR.LE SB0, 0x0 ;  /* 0x000080000000791a */ /* 0x000fc80000000000 */
.L_x_2311:
[----:B------:R-:W-:Y:S05]  /*13b20*/  BSYNC B0 ;  /* 0x0000000000007941 */ /* 0x000fea0003800000 */
.L_x_2310:
        /* <DEDUP_REMOVED lines=19> */
.L_x_2313:
[----:B------:R-:W-:Y:S05]  /*13c60*/  BSYNC B0 ;  /* 0x0000000000007941 */ /* 0x000fea0003800000 */
.L_x_2312:
        /* <DEDUP_REMOVED lines=9> */
.L_x_2316:
[----:B------:R-:W2:Y:S04]  /*13d00*/  LDG.E.STRONG.GPU R0, desc[UR38][R2.64] ;  /* 0x0000002602007981 */ /* 0x000ea8000c1ef900 */
[----:B--2---:R-:W-:Y:S01]  /*13d10*/  CCTL.IVALL ;  /* 0x00000000ff00798f */ /* 0x004fe20002000000 */
[----:B------:R-:W-:Y:S05]  /*13d20*/  YIELD ;  /* 0x0000000000007946 */ /* 0x000fea0003800000 */
[----:B------:R-:W-:-:S13]  /*13d30*/  ISETP.NE.AND P1, PT, R0, UR22, PT ;  /* 0x0000001600007c0c */ /* 0x000fda000bf25270 */
[----:B------:R-:W-:Y:S05]  /*13d40*/  @P1 BRA `(.L_x_2316) ;  /* 0xfffffffc00ec1947 */ /* 0x000fea000383ffff */
.L_x_2315:
[----:B------:R-:W-:Y:S05]  /*13d50*/  BSYNC B0 ;  /* 0x0000000000007941 */ /* 0x000fea0003800000 */
.L_x_2314:
[----:B------:R-:W-:-:S03]  /*13d60*/  UMOV UR12, 0xffffffff ;  /* 0xffffffff000c7882 */ /* 0x000fc60000000000 */
[----:B------:R-:W-:Y:S05]  /*13d70*/  BRA.DIV UR12, `(.L_x_2317) ;  /* 0x000000320cf87947 */ /* 0x000fea000b800000 */
[----:B------:R-:W-:Y:S01]  /*13d80*/  NOP ;  /* 0x0000000000007918 */ /* 0x000fe20000000000 */
.L_x_2387:
        /* <DEDUP_REMOVED lines=15> */
.L_x_2319:
[----:B------:R-:W-:Y:S05]  /*13e80*/  BSYNC B0 ;  /* 0x0000000000007941 */ /* 0x000fea0003800000 */
.L_x_2318:
        /* <DEDUP_REMOVED lines=15> */
.L_x_2321:
[----:B------:R-:W-:Y:S05]  /*13f80*/  BSYNC B0 ;  /* 0x0000000000007941 */ /* 0x000fea0003800000 */
.L_x_2320:
[----:B------:R-:W-:Y:S06]  /*13f90*/  BAR.ARV 0xa, 0xa0 ;  /* 0x0282800000007b1d */ /* 0x000fec0000002000 */
[----:B------:R-:W-:Y:S04]  /*13fa0*/  BSSY B0, `(.L_x_2322) ;  /* 0x0000003000007945 */ /* 0x000fe80003800000 */
[----:B------:R-:W-:Y:S05]  /*13fb0*/  @!P0 BRA `(.L_x_2323) ;  /* 0x0000000000048947 */ /* 0x000fea0003800000 */
[----:B------:R-:W-:-:S04]  /*13fc0*/  DEPBAR.LE SB0, 0x0 ;  /* 0x000080000000791a */ /* 0x000fc80000000000 */
.L_x_2323:
[----:B------:R-:W-:Y:S05]  /*13fd0*/  BSYNC B0 ;  /* 0x0000000000007941 */ /* 0x000fea0003800000 */
.L_x_2322:
        /* <DEDUP_REMOVED lines=19> */
.L_x_2325:
[----:B------:R-:W-:Y:S05]  /*14110*/  BSYNC B0 ;  /* 0x0000000000007941 */ /* 0x000fea0003800000 */
.L_x_2324:
[----:B------:R-:W-:Y:S02]  /*14120*/  UIADD3 UR9, UR9, 0x2, URZ ;  /* 0x0000000209097890 */ /* 0x000fe4000fffe03f */
[----:B------:R-:W-:-:S04]  /*14130*/  UIADD3 UR4, UR4, 0x4000, URZ ;  /* 0x0000400004047890 */ /* 0x000fc8000fffe03f */
[----:B------:R-:W-:-:S13]  /*14140*/  ISETP.LE.AND P1, PT, R9, UR9, PT ;  /* 0x0000000909007c0c */ /* 0x000fda000bf23270 */
[----:B------:R-:W-:Y:S05]  /*14150*/  @!P1 BRA `(.L_x_2326) ;  /* 0xfffffff400789947 */ /* 0x000fea000383ffff */
.L_x_2287:
        /* <DEDUP_REMOVED lines=41> */
.L_x_2329:
[----:B------:R-:W-:Y:S05]  /*143f0*/  BSYNC B0 ;  /* 0x0000000000007941 */ /* 0x000fea0003800000 */
.L_x_2328:
[----:B------:R-:W-:Y:S05]  /*14400*/  BRA `(.L_x_2330) ;  /* 0x0000000000047947 */ /* 0x000fea0003800000 */
.L_x_2327:
[----:B------:R-:W-:-:S05]  /*14410*/  UMOV UR4, UR9 ;  /* 0x0000000900047c82 */ /* 0x000fca0008000000 */
.L_x_2330:
        /* <DEDUP_REMOVED lines=11> */
.L_x_2335:
        /* <DEDUP_REMOVED lines=24> */
.L_x_2332:
[----:B------:R-:W-:Y:S05]  /*14650*/  BSYNC B0 ;  /* 0x0000000000007941 */ /* 0x000fea0003800000 */
.L_x_2331:
        /* <DEDUP_REMOVED lines=24> */
.L_x_2334:
[----:B------:R-:W-:Y:S05]  /*147e0*/  BSYNC B0 ;  /* 0x0000000000007941 */ /* 0x000fea0003800000 */
.L_x_2333:
[----:B------:R-:W-:Y:S02]  /*147f0*/  UIADD3 UR7, UR7, 0x2, URZ ;  /* 0x0000000207077890 */ /* 0x000fe4000fffe03f */
[----:B------:R-:W-:Y:S02]  /*14800*/  ULEA UR5, UR19, UR5, 0x1 ;  /* 0x0000000513057291 */ /* 0x000fe4000f8e083f */
[----:B------:R-:W-:Y:S02]  /*14810*/  ULEA UR6, UR19, UR6, 0x1 ;  /* 0x0000000613067291 */ /* 0x000fe4000f8e083f */
[----:B------:R-:W-:-:S13]  /*14820*/  ISETP.NE.AND P0, PT, RZ, UR7, PT ;  /* 0x00000007ff007c0c */ /* 0x000fda000bf05270 */
[----:B------:R-:W-:Y:S05]  /*14830*/  @!P0 BRA `(.L_x_2213) ;  /* 0x0000002400248947 */ /* 0x000fea0003800000 */
[----:B------:R-:W-:Y:S05]  /*14840*/  BRA `(.L_x_2335) ;  /* 0xfffffffc00207947 */ /* 0x000fea000383ffff */
.L_x_2279:
        /* <DEDUP_REMOVED lines=14> */
.L_x_2336:
        /* <DEDUP_REMOVED lines=14> */
.L_x_2338:
[----:B------:R-:W-:-:S05]  /*14a10*/  ULDC UR4, c[0x0][0x8c4] ;  /* 0x0002310000047ab9 */ /* 0x000fca0000000800 */
.L_x_2337:
        /* <DEDUP_REMOVED lines=59> */
.L_x_2340:
        /* <DEDUP_REMOVED lines=13> */
.L_x_2341:
        /* <DEDUP_REMOVED lines=8> */
.L_x_2342:
        /* <DEDUP_REMOVED lines=21> */
.L_x_2343:
        /* <DEDUP_REMOVED lines=50> */
.L_x_2388:
        /* <DEDUP_REMOVED lines=15> */
.L_x_2346:
        /* <DEDUP_REMOVED lines=49> */
[----:B------:R-:W-:Y:S01]  /*15790*/  R2UR UR47, R0 ;  /* 0x00000000002f72ca */ /* 0x000fe200000e0000 */
[----:B------:R-:W-:-:S04]  /*157a0*/  IMAD.MOV.U32 R0, RZ, RZ, 0x8000 ;  /* 0x00008000ff007424 */ /* 0x000fc800078e00ff */
        /* <DEDUP_REMOVED lines=25> */
[----:B------:R-:W-:-:S07]  /*15940*/  IMAD.U32 R17, RZ, RZ, UR8 ;  /* 0x00000008ff117e24 */ /* 0x000fce000f8e00ff */
.L_x_2357:
[----:B-123--:R-:W-:-:S04]  /*15950*/  SHF.L.U32 R18, R10, 0x1f, RZ ;  /* 0x0000001f0a127819 */ /* 0x00efc800000006ff */
[----:B------:R-:W2:Y:S02]  /*15960*/  SYNCS.PHASECHK.TRANS64.TRYWAIT P1, [R15+URZ+0x30c40], R18 ;  /* 0x030c40120f0075a7 */ /* 0x000ea4000802017f */
[----:B--2---:R-:W-:Y:S05]  /*15970*/  @!P1 BRA `(.L_x_2349) ;  /* 0x0000001800289947 */ /* 0x004fea0003800000 */
.L_x_2389:
        /* <DEDUP_REMOVED lines=8> */
.L_x_2350:
        /* <DEDUP_REMOVED lines=17> */
[----:B------:R-:W-:Y:S01]  /*15b10*/  LEA.HI.X.SX32 R3, R19, R11, 0x1, P1 ;  /* 0x0000000b13037211 */ /* 0x000fe200008f0eff */
[----:B-1----:R-:W-:Y:S01]  /*15b20*/  IMAD.MOV.U32 R7, RZ, RZ, R4 ;  /* 0x000000ffff077224 */ /* 0x002fe200078e0004 */
        /* <DEDUP_REMOVED lines=10> */
[----:B-1-3--:R-:W-:Y:S05]  /*15bd0*/  @!P1 BRA `(.L_x_2351) ;  /* 0x0000001400a49947 */ /* 0x00afea0003800000 */
.L_x_2390:
        /* <DEDUP_REMOVED lines=8> */
.L_x_2352:
[----:B------:R-:W-:Y:S01]  /*15c60*/  IADD3 R19, R19, 0x80, RZ ;  /* 0x0000008013137810 */ /* 0x000fe20007ffe0ff */
[----:B------:R-:W-:Y:S01]  /*15c70*/  ULDC.64 UR8, c[0x0][0x700] ;  /* 0x0001c00000087ab9 */ /* 0x000fe20000000a00 */
[----:B------:R-:W-:Y:S01]  /*15c80*/  R2UR UR26, R15 ;  /* 0x000000000f1a72ca */ /* 0x000fe200000e0000 */
[----:B------:R-:W-:Y:S01]  /*15c90*/  IMAD.U32 R9, RZ, RZ, UR8 ;  /* 0x00000008ff097e24 */ /* 0x000fe2000f8e00ff */
[C---:B------:R-:W-:Y:S01]  /*15ca0*/  IADD3 R2, P1, R19.reuse, UR22, RZ ;  /* 0x0000001613027c10 */ /* 0x040fe2000ff3e0ff */
[----:B------:R-:W-:Y:S01]  /*15cb0*/  IMAD.U32 R8, RZ, RZ, UR9 ;  /* 0x00000009ff087e24 */ /* 0x000fe2000f8e00ff */
[----:B------:R-:W-:Y:S01]  /*15cc0*/  SHF.R.S32.HI R20, RZ, 0x1f, R19 ;  /* 0x0000001fff147819 */ /* 0x000fe20000011413 */
[----:B------:R-:W-:Y:S01]  /*15cd0*/  VIADD R21, R19, UR7 ;  /* 0x0000000713157c36 */ /* 0x000fe20008000000 */
[----:B------:R-:W-:Y:S01]  /*15ce0*/  LEA R3, P2, R2, R9, 0x2 ;  /* 0x0000000902037211 */ /* 0x000fe200078410ff */
[----:B------:R-:W-:Y:S01]  /*15cf0*/  UMOV UR24, 0x0 ;  /* 0x0000000000187882 */ /* 0x000fe20000000000 */
[----:B------:R-:W-:Y:S01]  /*15d00*/  UMOV UR25, 0x14f00000 ;  /* 0x14f0000000197882 */ /* 0x000fe20000000000 */
[----:B------:R-:W-:Y:S01]  /*15d10*/  UMOV UR18, URZ ;  /* 0x0000003f00127c82 */ /* 0x000fe20008000000 */
[----:B------:R-:W-:Y:S01]  /*15d20*/  R2UR UR28, R3 ;  /* 0x00000000031c72ca */ /* 0x000fe200000e0000 */
[----:B------:R-:W-:Y:S01]  /*15d30*/  UMOV UR10, 0x20 ;  /* 0x00000020000a7882 */ /* 0x000fe20000000000 */
[----:B------:R-:W-:Y:S01]  /*15d40*/  IADD3.X R3, R20, R14, RZ, P1, !PT ;  /* 0x0000000e14037210 */ /* 0x000fe20000ffe4ff */
[----:B------:R-:W-:Y:S01]  /*15d50*/  UIADD3 UR16, UR26, 0x14000, URZ ;  /* 0x000140001a107890 */ /* 0x000fe2000fffe03f */
[----:B------:R-:W-:Y:S01]  /*15d60*/  R2UR UR19, R21 ;  /* 0x00000000151372ca */ /* 0x000fe200000e0000 */
[----:B------:R-:W-:Y:S01]  /*15d70*/  UIADD3 UR17, UR26, 0x30c18, URZ ;  /* 0x00030c181a117890 */ /* 0x000fe2000fffe03f */
[----:B------:R-:W-:Y:S01]  /*15d80*/  LEA.HI.X R3, R2, R8, R3, 0x2, P2 ;  /* 0x0000000802037211 */ /* 0x000fe200010f1403 */
[----:B------:R-:W-:Y:S01]  /*15d90*/  UIADD3 UR26, UR26, 0x20200, URZ ;  /* 0x000202001a1a7890 */ /* 0x000fe2000fffe03f */
[----:B------:R-:W-:-:S02]  /*15da0*/  IADD3 R2, P1, R7, 0xf0, RZ ;  /* 0x000000f007027810 */ /* 0x000fc40007f3e0ff */
[----:B------:R-:W-:Y:S02]  /*15db0*/  R2UR UR29, R3 ;  /* 0x00000000031d72ca */ /* 0x000fe400000e0000 */
[----:B------:R-:W-:Y:S01]  /*15dc0*/  R2UR UR8, R2 ;  /* 0x00000000020872ca */ /* 0x000fe200000e0000 */
[----:B------:R-:W-:Y:S01]  /*15dd0*/  IMAD.X R3, RZ, RZ, R6, P1 ;  /* 0x000000ffff037224 */ /* 0x000fe200008e0606 */
[----:B------:R-:W-:-:S04]  /*15de0*/  UMOV UR27, UR17 ;  /* 0x00000011001b7c82 */ /* 0x000fc80008000000 */
[----:B------:R-:W-:-:S13]  /*15df0*/  R2UR UR9, R3 ;  /* 0x00000000030972ca */ /* 0x000fda00000e0000 */
[----:B------:R3:W-:Y:S01]  /*15e00*/  UTMALDG.4D [UR16], [UR8], desc[UR24] ;  /* 0x00001810080075b4 */ /* 0x0007e20008019000 */
[----:B------:R3:W-:Y:S01]  /*15e10*/  UBLKCP.S.G [UR26], [UR28], UR10 ;  /* 0x0000001a1c0073ba */ /* 0x0007e2000800020a */
[----:B------:R-:W4:Y:S02]  /*15e20*/  SYNCS.PHASECHK.TRANS64.TRYWAIT P1, [R15+URZ+0x30c48], R18 ;  /* 0x030c48120f0075a7 */ /* 0x000f24000802017f */
[----:B---34-:R-:W-:Y:S05]  /*15e30*/  @!P1 BRA `(.L_x_2353) ;  /* 0x0000001400209947 */ /* 0x018fea0003800000 */
.L_x_2391:
        /* <DEDUP_REMOVED lines=8> */
.L_x_2354:
        /* <DEDUP_REMOVED lines=24> */
.L_x_2393:
        /* <DEDUP_REMOVED lines=8> */
.L_x_2356:
        /* <DEDUP_REMOVED lines=30> */
.L_x_2348:
[----:B------:R-:W4:Y:S02]  /*162a0*/  LDL.LU R4, [R1+0x4] ;  /* 0x0000040001047983 */ /* 0x000f240000300800 */
[----:B----4-:R-:W-:Y:S02]  /*162b0*/  ISETP.NE.AND P1, PT, R4, RZ, PT ;  /* 0x000000ff0400720c */ /* 0x010fe40003f25270 */
[----:B------:R4:W5:Y:S11]  /*162c0*/  LDL R4, [R1] ;  /* 0x0000000001047983 */ /* 0x0009760000100800 */
[----:B----4-:R-:W-:Y:S05]  /*162d0*/  @!P1 BRA `(.L_x_2347) ;  /* 0x0000000400249947 */ /* 0x010fea0003800000 */
[----:B------:R-:W-:-:S04]  /*162e0*/  SHF.L.U32 R12, R10, 0x1f, RZ ;  /* 0x0000001f0a0c7819 */ /* 0x000fc800000006ff */
[----:B------:R-:W4:Y:S02]  /*162f0*/  SYNCS.PHASECHK.TRANS64.TRYWAIT P1, [R15+URZ+0x30c40], R12 ;  /* 0x030c400c0f0075a7 */ /* 0x000f24000802017f */
[----:B----4-:R-:W-:Y:S05]  /*16300*/  @!P1 BRA `(.L_x_2358) ;  /* 0x0000001000189947 */ /* 0x010fea0003800000 */
.L_x_2394:
        /* <DEDUP_REMOVED lines=8> */
.L_x_2359:
        /* <DEDUP_REMOVED lines=27> */
.L_x_2395:
        /* <DEDUP_REMOVED lines=8> */
.L_x_2361:
        /* <DEDUP_REMOVED lines=27> */
.L_x_2347:
[----:B------:R-:W1:Y:S01]  /*16770*/  S2R R0, SR_TID.X ;  /* 0x0000000000007919 */ /* 0x000e620000002100 */
[----:B------:R-:W-:Y:S01]  /*16780*/  IMAD R3, R16, 0x8, R15 ;  /* 0x0000000810037824 */ /* 0x000fe200078e020f */
[----:B-1----:R-:W-:Y:S02]  /*16790*/  LOP3.LUT R2, R0, 0x7f, RZ, 0xc0, !PT ;  /* 0x0000007f00027812 */ /* 0x002fe400078ec0ff */
[----:B------:R-:W-:Y:S02]  /*167a0*/  SHF.L.U32 R0, R10, 0x1f, RZ ;  /* 0x0000001f0a007819 */ /* 0x000fe400000006ff */
[----:B------:R-:W-:Y:S02]  /*167b0*/  ISETP.NE.AND P1, PT, R2, RZ, PT ;  /* 0x000000ff0200720c */ /* 0x000fe40003f25270 */
[----:B------:R-:W1:Y:S02]  /*167c0*/  SYNCS.PHASECHK.TRANS64.TRYWAIT P0, [R3+URZ+0x30c40], R0 ;  /* 0x030c4000030075a7 */ /* 0x000e64000800017f */
[----:B-1----:R-:W-:Y:S09]  /*167d0*/  @!P0 BRA `(.L_x_2362) ;  /* 0x0000000c000c8947 */ /* 0x002ff20003800000 */
.L_x_2396:
[----:B------:R-:W-:Y:S05]  /*167e0*/  @P1 BRA `(.L_x_2363) ;  /* 0x0000000000181947 */ /* 0x000fea0003800000 */
[----:B------:R-:W1:Y:S01]  /*167f0*/  S2R R2, SR_TID.X ;  /* 0x0000000000027919 */ /* 0x000e620000002100 */
[----:B------:R-:W-:-:S04]  /*16800*/  MOV R0, 0x4200 ;  /* 0x0000420000007802 */ /* 0x000fc80000000f00 */
[----:B------:R1:W-:Y:S02]  /*16810*/  SYNCS.ARRIVE.TRANS64 RZ, [R3+URZ+0x30c30], R0 ;  /* 0x030c300003ff79a7 */ /* 0x0003e4000800003f */
[----:B-1----:R-:W-:-:S13]  /*16820*/  LOP3.LUT P0, RZ, R2, 0x1f, RZ, 0xc0, !PT ;  /* 0x0000001f02ff7812 */ /* 0x002fda000780c0ff */
[----:B------:R-:W-:Y:S05]  /*16830*/  @!P0 BRA `(.L_x_2363) ;  /* 0x0000000000048947 */ /* 0x000fea0003800000 */
[----:B------:R-:W-:Y:S01]  /*16840*/  BPT.TRAP 0x1 ;  /* 0x000000040000795c */ /* 0x000fe20000300000 */
.L_x_2363:
        /* <DEDUP_REMOVED lines=34> */
.L_x_2344:
[----:B------:R-:W-:Y:S05]  /*16a70*/  BSYNC B0 ;  /* 0x0000000000007941 */ /* 0x000fea0003800000 */
.L_x_2339:
[----:B------:R-:W-:-:S03]  /*16a80*/  UMOV UR8, 0xffffffff ;  /* 0xffffffff00087882 */ /* 0x000fc60000000000 */
[----:B------:R-:W-:Y:S05]  /*16a90*/  BRA.DIV UR8, `(.L_x_2364) ;  /* 0x0000000a08707947 */ /* 0x000fea000b800000 */
[----:B------:R-:W-:-:S13]  /*16aa0*/  ELECT P6, URZ, PT ;  /* 0x00000000003f782f */ /* 0x000fda00038c0000 */
.L_x_2399:
[----:B------:R-:W-:Y:S05]  /*16ab0*/  @!P6 BRA `(.L_x_2213) ;  /* 0x000000000084e947 */ /* 0x000fea0003800000 */
[----:B------:R-:W-:-:S06]  /*16ac0*/  ULOP3.LUT UR8, UR36, 0x2, URZ, 0xfc, !UPT ;  /* 0x0000000224087892 */ /* 0x000fcc000f8efc3f */
[----:B------:R-:W-:-:S05]  /*16ad0*/  IMAD.U32 R2, RZ, RZ, UR8 ;  /* 0x00000008ff027e24 */ /* 0x000fca000f8e00ff */
[----:B------:R-:W-:-:S13]  /*16ae0*/  ISETP.NE.AND P2, PT, R2, 0x3, PT ;  /* 0x000000030200780c */ /* 0x000fda0003f45270 */
[----:B------:R-:W-:Y:S05]  /*16af0*/  @!P2 BRA `(.L_x_2365) ;  /* 0x000000000004a947 */ /* 0x000fea0003800000 */
[----:B---3--:R-:W-:Y:S01]  /*16b00*/  BPT.TRAP 0x1 ;  /* 0x000000040000795c */ /* 0x008fe20000300000 */
.L_x_2365:
        /* <DEDUP_REMOVED lines=15> */
.L_x_2400:
[----:B------:R-:W2:Y:S02]  /*16c00*/  SYNCS.PHASECHK.TRANS64.TRYWAIT P0, [R3+URZ], R2 ;  /* 0x00000002030075a7 */ /* 0x000ea4000800017f */
[----:B--2---:R-:W-:Y:S05]  /*16c10*/  @!P0 BRA `(.L_x_2367) ;  /* 0x0000000800448947 */ /* 0x004fea0003800000 */
.L_x_2401:
[----:B------:R-:W-:Y:S05]  /*16c20*/  @!P2 BRA `(.L_x_2368) ;  /* 0x000000000004a947 */ /* 0x000fea0003800000 */
[----:B---3--:R-:W-:Y:S01]  /*16c30*/  BPT.TRAP 0x1 ;  /* 0x000000040000795c */ /* 0x008fe20000300000 */
.L_x_2368:
[----:B--2---:R-:W-:-:S05]  /*16c40*/  IADD3 R3, R8, 0x30c40, RZ ;  /* 0x00030c4008037810 */ /* 0x004fca0007ffe0ff */
[----:B------:R-:W-:-:S04]  /*16c50*/  IMAD R5, R0, 0x8, R3 ;  /* 0x0000000800057824 */ /* 0x000fc800078e0203 */
[----:B------:R-:W2:Y:S02]  /*16c60*/  SYNCS.PHASECHK.TRANS64.TRYWAIT P0, [R5+URZ], R4 ;  /* 0x00000004050075a7 */ /* 0x000ea4000800017f */
[----:B--2---:R-:W-:Y:S05]  /*16c70*/  @!P0 BRA `(.L_x_2369) ;  /* 0x0000000800408947 */ /* 0x004fea0003800000 */
.L_x_2402:
[----:B------:R-:W-:-:S07]  /*16c80*/  LEA R3, R6, R3, 0x3 ;  /* 0x0000000306037211 */ /* 0x000fce00078e18ff */
.L_x_2370:
[----:B----4-:R4:W1:Y:S02]  /*16c90*/  SYNCS.PHASECHK.TRANS64.TRYWAIT P0, [R3+URZ], R2 ;  /* 0x00000002030075a7 */ /* 0x010864000800017f */
[----:B-1----:R-:W-:Y:S05]  /*16ca0*/  @!P0 NANOSLEEP.SYNCS 0x989680 ;  /* 0x009896800000895d */ /* 0x002fea0003900000 */
[----:B------:R-:W1:Y:S02]  /*16cb0*/  @!P0 SYNCS.PHASECHK.TRANS64 P0, [R3+URZ], R2 ;  /* 0x00000002030085a7 */ /* 0x000e64000800007f */
[----:B-1----:R-:W-:Y:S05]  /*16cc0*/  @!P0 BRA `(.L_x_2370) ;  /* 0xfffffffc00f08947 */ /* 0x002fea000383ffff */
.L_x_2213:
[----:B---3--:R-:W-:Y:S05]  /*16cd0*/  BSYNC B6 ;  /* 0x0000000000067941 */ /* 0x008fea0003800000 */
.L_x_2207:
[----:B------:R-:W-:Y:S05]  /*16ce0*/  EXIT ;  /* 0x000000000000794d */ /* 0x000fea0003800000 */
.L_x_2224:
[----:B------:R-:W-:Y:S01]  /*16cf0*/  IMAD.MOV.U32 R13, RZ, RZ, R18 ;  /* 0x000000ffff0d7224 */ /* 0x000fe200078e0012 */
[----:B------:R-:W-:Y:S01]  /*16d00*/  MOV R12, RZ ;  /* 0x000000ff000c7202 */ /* 0x000fe20000000f00 */
[----:B------:R-:W-:Y:S01]  /*16d10*/  IMAD.MOV.U32 R11, RZ, RZ, 0x1f ;  /* 0x0000001fff0b7424 */ /* 0x000fe200078e00ff */
[----:B------:R-:W-:-:S07]  /*16d20*/  MOV R15, 0xffffffff ;  /* 0xffffffff000f7802 */ /* 0x000fce0000000f00 */
[----:B------:R-:W-:Y:S05]  /*16d30*/  WARPSYNC.COLLECTIVE R15, `(.L_x_2371) ;  /* 0x000000000f087348 */ /* 0x000fea0003c00000 */
[----:B------:R1:W2:Y:S02]  /*16d40*/  SHFL.IDX P6, R14, R13, R12, R11 ;  /* 0x0000000c0d0e7389 */ /* 0x0002a400000c000b */
[----:B-12---:R-:W-:Y:S01]  /*16d50*/  ENDCOLLECTIVE ;  /* 0x000000000000791b */ /* 0x006fe20003800000 */
.L_x_2371:
[----:B------:R-:W-:Y:S05]  /*16d60*/  BRA `(.L_x_2372) ;  /* 0xfffffea400ac7947 */ /* 0x000fea000383ffff */
.L_x_2226:
[----:B--2---:R2:W3:Y:S02]  /*16d70*/  SYNCS.PHASECHK.TRANS64.TRYWAIT P0, [R16+URZ+0x30c00], R11 ;  /* 0x030c000b100075a7 */ /* 0x0044e4000800017f */
[----:B---3--:R-:W-:Y:S05]  /*16d80*/  @!P0 NANOSLEEP.SYNCS 0x989680 ;  /* 0x009896800000895d */ /* 0x008fea0003900000 */
[----:B------:R-:W3:Y:S02]  /*16d90*/  @!P0 SYNCS.PHASECHK.TRANS64 P0, [R16+URZ+0x30c00], R11 ;  /* 0x030c000b100085a7 */ /* 0x000ee4000800007f */
[----:B---3--:R-:W-:Y:S05]  /*16da0*/  @!P0 BRA `(.L_x_2226) ;  /* 0xfffffffc00f08947 */ /* 0x008fea000383ffff */
[----:B------:R-:W-:Y:S05]  /*16db0*/  BRA `(.L_x_2225) ;  /* 0xfffffea400f87947 */ /* 0x000fea000383ffff */
.L_x_2231:
[----:B--2---:R2:W3:Y:S02]  /*16dc0*/  SYNCS.PHASECHK.TRANS64.TRYWAIT P0, [R6+URZ+0x30c10], R23 ;  /* 0x030c1017060075a7 */ /* 0x0044e4000800017f */
[----:B---3--:R-:W-:Y:S05]  /*16dd0*/  @!P0 NANOSLEEP.SYNCS 0x989680 ;  /* 0x009896800000895d */ /* 0x008fea0003900000 */
[----:B------:R-:W3:Y:S02]  /*16de0*/  @!P0 SYNCS.PHASECHK.TRANS64 P0, [R6+URZ+0x30c10], R23 ;  /* 0x030c1017060085a7 */ /* 0x000ee4000800007f */
[----:B---3--:R-:W-:Y:S05]  /*16df0*/  @!P0 BRA `(.L_x_2231) ;  /* 0xfffffffc00f08947 */ /* 0x008fea000383ffff */
[----:B------:R-:W-:Y:S05]  /*16e00*/  BRA `(.L_x_2230) ;  /* 0xfffffeb000ac7947 */ /* 0x000fea000383ffff */
.L_x_2235:
[----:B------:R1:W1:Y:S02]  /*16e10*/  SYNCS.PHASECHK.TRANS64.TRYWAIT P0, [R6+URZ+0x30c30], R23 ;  /* 0x030c3017060075a7 */ /* 0x000264000800017f */
[----:B-1----:R-:W-:Y:S05]  /*16e20*/  @!P0 NANOSLEEP.SYNCS 0x989680 ;  /* 0x009896800000895d */ /* 0x002fea0003900000 */
[----:B------:R-:W1:Y:S02]  /*16e30*/  @!P0 SYNCS.PHASECHK.TRANS64 P0, [R6+URZ+0x30c30], R23 ;  /* 0x030c3017060085a7 */ /* 0x000e64000800007f */
[----:B-1----:R-:W-:Y:S05]  /*16e40*/  @!P0 BRA `(.L_x_2235) ;  /* 0xfffffffc00f08947 */ /* 0x002fea000383ffff */
[----:B------:R-:W-:Y:S05]  /*16e50*/  BRA `(.L_x_2234) ;  /* 0xfffffeb400b47947 */ /* 0x000fea000383ffff */
.L_x_2243:
[----:B--2---:R2:W3:Y:S02]  /*16e60*/  SYNCS.PHASECHK.TRANS64.TRYWAIT P1, [R6+URZ+0x30c10], R21 ;  /* 0x030c1015060075a7 */ /* 0x0044e4000802017f */
[----:B---3--:R-:W-:Y:S05]  /*16e70*/  @!P1 NANOSLEEP.SYNCS 0x989680 ;  /* 0x009896800000995d */ /* 0x008fea0003900000 */
[----:B------:R-:W3:Y:S02]  /*16e80*/  @!P1 SYNCS.PHASECHK.TRANS64 P1, [R6+URZ+0x30c10], R21 ;  /* 0x030c1015060095a7 */ /* 0x000ee4000802007f */
[----:B---3--:R-:W-:Y:S05]  /*16e90*/  @!P1 BRA `(.L_x_2243) ;  /* 0xfffffffc00f09947 */ /* 0x008fea000383ffff */
[----:B------:R-:W-:Y:S05]  /*16ea0*/  BRA `(.L_x_2242) ;  /* 0xffffff0800bc7947 */ /* 0x000fea000383ffff */
.L_x_2247:
[----:B------:R1:W1:Y:S02]  /*16eb0*/  SYNCS.PHASECHK.TRANS64.TRYWAIT P1, [R6+URZ+0x30c30], R21 ;  /* 0x030c3015060075a7 */ /* 0x000264000802017f */
[----:B-1----:R-:W-:Y:S05]  /*16ec0*/  @!P1 NANOSLEEP.SYNCS 0x989680 ;  /* 0x009896800000995d */ /* 0x002fea0003900000 */
[----:B------:R-:W1:Y:S02]  /*16ed0*/  @!P1 SYNCS.PHASECHK.TRANS64 P1, [R6+URZ+0x30c30], R21 ;  /* 0x030c3015060095a7 */ /* 0x000e64000802007f */
[----:B-1----:R-:W-:Y:S05]  /*16ee0*/  @!P1 BRA `(.L_x_2247) ;  /* 0xfffffffc00f09947 */ /* 0x002fea000383ffff */
[----:B------:R-:W-:Y:S05]  /*16ef0*/  BRA `(.L_x_2246) ;  /* 0xffffff0c00bc7947 */ /* 0x000fea000383ffff */
.L_x_2255:
[----:B--2---:R2:W4:Y:S02]  /*16f00*/  SYNCS.PHASECHK.TRANS64.TRYWAIT P0, [R6+URZ+0x30c10], R21 ;  /* 0x030c1015060075a7 */ /* 0x004524000800017f */
[----:B----4-:R-:W-:Y:S05]  /*16f10*/  @!P0 NANOSLEEP.SYNCS 0x989680 ;  /* 0x009896800000895d */ /* 0x010fea0003900000 */
[----:B------:R-:W4:Y:S02]  /*16f20*/  @!P0 SYNCS.PHASECHK.TRANS64 P0, [R6+URZ+0x30c10], R21 ;  /* 0x030c1015060085a7 */ /* 0x000f24000800007f */
[----:B----4-:R-:W-:Y:S05]  /*16f30*/  @!P0 BRA `(.L_x_2255) ;  /* 0xfffffffc00f08947 */ /* 0x010fea000383ffff */
[----:B------:R-:W-:Y:S05]  /*16f40*/  BRA `(.L_x_2254) ;  /* 0xffffff5400f47947 */ /* 0x000fea000383ffff */
.L_x_2259:
[----:B------:R1:W1:Y:S02]  /*16f50*/  SYNCS.PHASECHK.TRANS64.TRYWAIT P0, [R6+URZ+0x30c30], R21 ;  /* 0x030c3015060075a7 */ /* 0x000264000800017f */
[----:B-1----:R-:W-:Y:S05]  /*16f60*/  @!P0 NANOSLEEP.SYNCS 0x989680 ;  /* 0x009896800000895d */ /* 0x002fea0003900000 */
[----:B------:R-:W1:Y:S02]  /*16f70*/  @!P0 SYNCS.PHASECHK.TRANS64 P0, [R6+URZ+0x30c30], R21 ;  /* 0x030c3015060085a7 */ /* 0x000e64000800007f */
[----:B-1----:R-:W-:Y:S05]  /*16f80*/  @!P0 BRA `(.L_x_2259) ;  /* 0xfffffffc00f08947 */ /* 0x002fea000383ffff */
[----:B------:R-:W-:Y:S05]  /*16f90*/  BRA `(.L_x_2258) ;  /* 0xffffff5800fc7947 */ /* 0x000fea000383ffff */
.L_x_2266:
[----:B------:R-:W-:Y:S01]  /*16fa0*/  BSSY B0, `(.L_x_2373) ;  /* 0x0000005000007945 */ /* 0x000fe20003800000 */
[----:B------:R-:W-:-:S07]  /*16fb0*/  IMAD.MOV.U32 R15, RZ, RZ, -0x1 ;  /* 0xffffffffff0f7424 */ /* 0x000fce00078e00ff */
[----:B---3--:R-:W-:Y:S05]  /*16fc0*/  WARPSYNC.COLLECTIVE R15, `(.L_x_2374) ;  /* 0x000000000f087348 */ /* 0x008fea0003c00000 */
[----:B------:R-:W-:Y:S01]  /*16fd0*/  NOP ;  /* 0x0000000000007918 */ /* 0x000fe20000000000 */
[----:B---3--:R-:W-:Y:S01]  /*16fe0*/  ENDCOLLECTIVE ;  /* 0x000000000000791b */ /* 0x008fe20003800000 */
.L_x_2374:
[----:B------:R-:W-:Y:S05]  /*16ff0*/  BSYNC B0 ;  /* 0x0000000000007941 */ /* 0x000fea0003800000 */
.L_x_2373:
[----:B------:R-:W-:Y:S05]  /*17000*/  BRA `(.L_x_2375) ;  /* 0xffffffb000107947 */ /* 0x000fea000383ffff */
.L_x_2275:
[----:B------:R-:W-:Y:S01]  /*17010*/  BSSY B0, `(.L_x_2376) ;  /* 0x0000005000007945 */ /* 0x000fe20003800000 */
[----:B------:R-:W-:-:S07]  /*17020*/  MOV R15, 0xffffffff ;  /* 0xffffffff000f7802 */ /* 0x000fce0000000f00 */
[----:B-1-3--:R-:W-:Y:S05]  /*17030*/  WARPSYNC.COLLECTIVE R15, `(.L_x_2377) ;  /* 0x000000000f087348 */ /* 0x00afea0003c00000 */
[----:B------:R-:W-:Y:S01]  /*17040*/  NOP ;  /* 0x0000000000007918 */ /* 0x000fe20000000000 */
[----:B-1-3--:R-:W-:Y:S01]  /*17050*/  ENDCOLLECTIVE ;  /* 0x000000000000791b */ /* 0x00afe20003800000 */
.L_x_2377:
[----:B------:R-:W-:Y:S05]  /*17060*/  BSYNC B0 ;  /* 0x0000000000007941 */ /* 0x000fea0003800000 */
.L_x_2376:
[----:B------:R-:W-:Y:S05]  /*17070*/  BRA `(.L_x_2378) ;  /* 0xffffffb000f07947 */ /* 0x000fea000383ffff */
.L_x_2292:
[----:B------:R-:W-:Y:S01]  /*17080*/  BSSY B0, `(.L_x_2379) ;  /* 0x0000005000007945 */ /* 0x000fe20003800000 */
[----:B------:R-:W-:-:S07]  /*17090*/  IMAD.MOV.U32 R15, RZ, RZ, -0x1 ;  /* 0xffffffffff0f7424 */ /* 0x000fce00078e00ff */
[----:B------:R-:W-:Y:S05]  /*170a0*/  WARPSYNC.COLLECTIVE R15, `(.L_x_2380) ;  /* 0x000000000f087348 */ /* 0x000fea0003c00000 */
[----:B------:R-:W-:Y:S01]  /*170b0*/  NOP ;  /* 0x0000000000007918 */ /* 0x000fe20000000000 */
[----:B------:R-:W-:Y:S01]  /*170c0*/  ENDCOLLECTIVE ;  /* 0x000000000000791b */ /* 0x000fe20003800000 */
.L_x_2380:
[----:B------:R-:W-:Y:S05]  /*170d0*/  BSYNC B0 ;  /* 0x0000000000007941 */ /* 0x000fea0003800000 */
.L_x_2379:
[----:B------:R-:W-:Y:S05]  /*170e0*/  BRA `(.L_x_2381) ;  /* 0xffffffc000387947 */ /* 0x000fea000383ffff */
.L_x_2305:
[----:B------:R-:W-:Y:S01]  /*170f0*/  BSSY B0, `(.L_x_2382) ;  /* 0x0000005000007945 */ /* 0x000fe20003800000 */
[----:B------:R-:W-:-:S07]  /*17100*/  MOV R15, 0xffffffff ;  /* 0xffffffff000f7802 */ /* 0x000fce0000000f00 */
[----:B------:R-:W-:Y:S05]  /*17110*/  WARPSYNC.COLLECTIVE R15, `(.L_x_2383) ;  /* 0x000000000f087348 */ /* 0x000fea0003c00000 */
[----:B------:R-:W-:Y:S01]  /*17120*/  NOP ;  /* 0x0000000000007918 */ /* 0x000fe20000000000 */
[----:B------:R-:W-:Y:S01]  /*17130*/  ENDCOLLECTIVE ;  /* 0x000000000000791b */ /* 0x000fe20003800000 */
.L_x_2383:
[----:B------:R-:W-:Y:S05]  /*17140*/  BSYNC B0 ;  /* 0x0000000000007941 */ /* 0x000fea0003800000 */
.L_x_2382:
[----:B------:R-:W-:Y:S05]  /*17150*/  BRA `(.L_x_2384) ;  /* 0xffffffc400c87947 */ /* 0x000fea000383ffff */
.L_x_2317:
[----:B------:R-:W-:Y:S01]  /*17160*/  BSSY B0, `(.L_x_2385) ;  /* 0x0000005000007945 */ /* 0x000fe20003800000 */
[----:B------:R-:W-:-:S07]  /*17170*/  IMAD.MOV.U32 R15, RZ, RZ, -0x1 ;  /* 0xffffffffff0f7424 */ /* 0x000fce00078e00ff */
[----:B------:R-:W-:Y:S05]  /*17180*/  WARPSYNC.COLLECTIVE R15, `(.L_x_2386) ;  /* 0x000000000f087348 */ /* 0x000fea0003c00000 */
[----:B------:R-:W-:Y:S01]  /*17190*/  NOP ;  /* 0x0000000000007918 */ /* 0x000fe20000000000 */
[----:B------:R-:W-:Y:S01]  /*171a0*/  ENDCOLLECTIVE ;  /* 0x000000000000791b */ /* 0x000fe20003800000 */
.L_x_2386:
[----:B------:R-:W-:Y:S05]  /*171b0*/  BSYNC B0 ;  /* 0x0000000000007941 */ /* 0x000fea0003800000 */
.L_x_2385:
[----:B------:R-:W-:Y:S05]  /*171c0*/  BRA `(.L_x_2387) ;  /* 0xffffffc800f07947 */ /* 0x000fea000383ffff */
.L_x_2345:
[----:B-1----:R1:W2:Y:S02]  /*171d0*/  SYNCS.PHASECHK.TRANS64.TRYWAIT P0, [R15+URZ+0x30c20], R0 ;  /* 0x030c20000f0075a7 */ /* 0x0022a4000800017f */
[----:B--2---:R-:W-:Y:S05]  /*171e0*/  @!P0 NANOSLEEP.SYNCS 0x989680 ;  /* 0x009896800000895d */ /* 0x004fea0003900000 */
[----:B------:R-:W2:Y:S02]  /*171f0*/  @!P0 SYNCS.PHASECHK.TRANS64 P0, [R15+URZ+0x30c20], R0 ;  /* 0x030c20000f0085a7 */ /* 0x000ea4000800007f */
[----:B--2---:R-:W-:Y:S05]  /*17200*/  @!P0 BRA `(.L_x_2345) ;  /* 0xfffffffc00f08947 */ /* 0x004fea000383ffff */
[----:B------:R-:W-:Y:S05]  /*17210*/  BRA `(.L_x_2388) ;  /* 0xffffffe0005c7947 */ /* 0x000fea000383ffff */
.L_x_2349:
[----:B--2---:R2:W3:Y:S02]  /*17220*/  SYNCS.PHASECHK.TRANS64.TRYWAIT P1, [R15+URZ+0x30c40], R18 ;  /* 0x030c40120f0075a7 */ /* 0x0044e4000802017f */
[----:B---3--:R-:W-:Y:S05]  /*17230*/  @!P1 NANOSLEEP.SYNCS 0x989680 ;  /* 0x009896800000995d */ /* 0x008fea0003900000 */
[----:B------:R-:W3:Y:S02]  /*17240*/  @!P1 SYNCS.PHASECHK.TRANS64 P1, [R15+URZ+0x30c40], R18 ;  /* 0x030c40120f0095a7 */ /* 0x000ee4000802007f */
[----:B---3--:R-:W-:Y:S05]  /*17250*/  @!P1 BRA `(.L_x_2349) ;  /* 0xfffffffc00f09947 */ /* 0x008fea000383ffff */
[----:B------:R-:W-:Y:S05]  /*17260*/  BRA `(.L_x_2389) ;  /* 0xffffffe400c47947 */ /* 0x000fea000383ffff */
.L_x_2351:
[----:B-1----:R1:W3:Y:S02]  /*17270*/  SYNCS.PHASECHK.TRANS64.TRYWAIT P1, [R15+URZ+0x30c28], R18 ;  /* 0x030c28120f0075a7 */ /* 0x0022e4000802017f */
[----:B---3--:R-:W-:Y:S05]  /*17280*/  @!P1 NANOSLEEP.SYNCS 0x989680 ;  /* 0x009896800000995d */ /* 0x008fea0003900000 */
[----:B------:R-:W3:Y:S02]  /*17290*/  @!P1 SYNCS.PHASECHK.TRANS64 P1, [R15+URZ+0x30c28], R18 ;  /* 0x030c28120f0095a7 */ /* 0x000ee4000802007f */
[----:B---3--:R-:W-:Y:S05]  /*172a0*/  @!P1 BRA `(.L_x_2351) ;  /* 0xfffffffc00f09947 */ /* 0x008fea000383ffff */
[----:B------:R-:W-:Y:S05]  /*172b0*/  BRA `(.L_x_2390) ;  /* 0xffffffe800487947 */ /* 0x000fea000383ffff */
.L_x_2353:
[----:B---3--:R3:W4:Y:S02]  /*172c0*/  SYNCS.PHASECHK.TRANS64.TRYWAIT P1, [R15+URZ+0x30c48], R18 ;  /* 0x030c48120f0075a7 */ /* 0x008724000802017f */
[----:B----4-:R-:W-:Y:S05]  /*172d0*/  @!P1 NANOSLEEP.SYNCS 0x989680 ;  /* 0x009896800000995d */ /* 0x010fea0003900000 */
[----:B------:R-:W4:Y:S02]  /*172e0*/  @!P1 SYNCS.PHASECHK.TRANS64 P1, [R15+URZ+0x30c48], R18 ;  /* 0x030c48120f0095a7 */ /* 0x000f24000802007f */
[----:B----4-:R-:W-:Y:S05]  /*172f0*/  @!P1 BRA `(.L_x_2353) ;  /* 0xfffffffc00f09947 */ /* 0x010fea000383ffff */
[----:B------:R-:W-:Y:S05]  /*17300*/  BRA `(.L_x_2391) ;  /* 0xffffffe800cc7947 */ /* 0x000fea000383ffff */
.L_x_2355:
[----:B------:R-:W-:-:S07]  /*17310*/  SHF.L.U32 R4, R10, 0x1f, RZ ;  /* 0x0000001f0a047819 */ /* 0x000fce00000006ff */
.L_x_2392:
[----:B----4-:R4:W1:Y:S02]  /*17320*/  SYNCS.PHASECHK.TRANS64.TRYWAIT P1, [R15+URZ+0x30c20], R4 ;  /* 0x030c20040f0075a7 */ /* 0x010864000802017f */
[----:B-1----:R-:W-:Y:S05]  /*17330*/  @!P1 NANOSLEEP.SYNCS 0x989680 ;  /* 0x009896800000995d */ /* 0x002fea0003900000 */
[----:B------:R-:W1:Y:S02]  /*17340*/  @!P1 SYNCS.PHASECHK.TRANS64 P1, [R15+URZ+0x30c20], R4 ;  /* 0x030c20040f0095a7 */ /* 0x000e64000802007f */
[----:B-1----:R-:W-:Y:S05]  /*17350*/  @!P1 BRA `(.L_x_2392) ;  /* 0xfffffffc00f09947 */ /* 0x002fea000383ffff */
[----:B------:R-:W-:Y:S05]  /*17360*/  BRA `(.L_x_2393) ;  /* 0xffffffec00347947 */ /* 0x000fea000383ffff */
.L_x_2358:
[----:B----4-:R4:W1:Y:S02]  /*17370*/  SYNCS.PHASECHK.TRANS64.TRYWAIT P1, [R15+URZ+0x30c40], R12 ;  /* 0x030c400c0f0075a7 */ /* 0x010864000802017f */
[----:B-1----:R-:W-:Y:S05]  /*17380*/  @!P1 NANOSLEEP.SYNCS 0x989680 ;  /* 0x009896800000995d */ /* 0x002fea0003900000 */
[----:B------:R-:W1:Y:S02]  /*17390*/  @!P1 SYNCS.PHASECHK.TRANS64 P1, [R15+URZ+0x30c40], R12 ;  /* 0x030c400c0f0095a7 */ /* 0x000e64000802007f */
[----:B-1----:R-:W-:Y:S05]  /*173a0*/  @!P1 BRA `(.L_x_2358) ;  /* 0xfffffffc00f09947 */ /* 0x002fea000383ffff */
[----:B------:R-:W-:Y:S05]  /*173b0*/  BRA `(.L_x_2394) ;  /* 0xffffffec00d47947 */ /* 0x000fea000383ffff */
.L_x_2360:
[----:B-1----:R1:W2:Y:S02]  /*173c0*/  SYNCS.PHASECHK.TRANS64.TRYWAIT P1, [R15+URZ+0x30c28], R12 ;  /* 0x030c280c0f0075a7 */ /* 0x0022a4000802017f */
[----:B--2---:R-:W-:Y:S05]  /*173d0*/  @!P1 NANOSLEEP.SYNCS 0x989680 ;  /* 0x009896800000995d */ /* 0x004fea0003900000 */
[----:B------:R-:W2:Y:S02]  /*173e0*/  @!P1 SYNCS.PHASECHK.TRANS64 P1, [R15+URZ+0x30c28], R12 ;  /* 0x030c280c0f0095a7 */ /* 0x000ea4000802007f */
[----:B--2---:R-:W-:Y:S05]  /*173f0*/  @!P1 BRA `(.L_x_2360) ;  /* 0xfffffffc00f09947 */ /* 0x004fea000383ffff */
[----:B------:R-:W-:Y:S05]  /*17400*/  BRA `(.L_x_2395) ;  /* 0xfffffff0004c7947 */ /* 0x000fea000383ffff */
.L_x_2362:
[----:B------:R1:W1:Y:S02]  /*17410*/  SYNCS.PHASECHK.TRANS64.TRYWAIT P0, [R3+URZ+0x30c40], R0 ;  /* 0x030c4000030075a7 */ /* 0x000264000800017f */
[----:B-1----:R-:W-:Y:S05]  /*17420*/  @!P0 NANOSLEEP.SYNCS 0x989680 ;  /* 0x009896800000895d */ /* 0x002fea0003900000 */
[----:B------:R-:W1:Y:S02]  /*17430*/  @!P0 SYNCS.PHASECHK.TRANS64 P0, [R3+URZ+0x30c40], R0 ;  /* 0x030c4000030085a7 */ /* 0x000e64000800007f */
[----:B-1----:R-:W-:Y:S05]  /*17440*/  @!P0 BRA `(.L_x_2362) ;  /* 0xfffffffc00f08947 */ /* 0x002fea000383ffff */
[----:B------:R-:W-:Y:S05]  /*17450*/  BRA `(.L_x_2396) ;  /* 0xfffffff000e07947 */ /* 0x000fea000383ffff */
.L_x_2364:
[----:B------:R-:W-:Y:S01]  /*17460*/  BSSY B0, `(.L_x_2397) ;  /* 0x0000006000007945 */ /* 0x000fe20003800000 */
[----:B------:R-:W-:-:S07]  /*17470*/  MOV R15, 0xffffffff ;  /* 0xffffffff000f7802 */ /* 0x000fce0000000f00 */
[----:B---3--:R-:W-:Y:S05]  /*17480*/  WARPSYNC.COLLECTIVE R15, `(.L_x_2398) ;  /* 0x000000000f0c7348 */ /* 0x008fea0003c00000 */
[----:B------:R-:W-:Y:S02]  /*17490*/  ELECT P6, UR62, PT ;  /* 0x00000000003e782f */ /* 0x000fe400038c0000 */
[----:B------:R-:W-:Y:S01]  /*174a0*/  MOV R14, UR62 ;  /* 0x0000003e000e7c02 */ /* 0x000fe20008000f00 */
[----:B---3--:R-:W-:Y:S10]  /*174b0*/  ENDCOLLECTIVE ;  /* 0x000000000000791b */ /* 0x008ff40003800000 */
.L_x_2398:
[----:B------:R-:W-:Y:S05]  /*174c0*/  BSYNC B0 ;  /* 0x0000000000007941 */ /* 0x000fea0003800000 */
.L_x_2397:
[----:B------:R-:W-:Y:S05]  /*174d0*/  BRA `(.L_x_2399) ;  /* 0xfffffff400747947 */ /* 0x000fea000383ffff */
.L_x_2366:
[----:B-1----:R1:W2:Y:S02]  /*174e0*/  SYNCS.PHASECHK.TRANS64.TRYWAIT P0, [R7+URZ], R4 ;  /* 0x00000004070075a7 */ /* 0x0022a4000800017f */
[----:B--2---:R-:W-:Y:S05]  /*174f0*/  @!P0 NANOSLEEP.SYNCS 0x989680 ;  /* 0x009896800000895d */ /* 0x004fea0003900000 */
[----:B------:R-:W2:Y:S02]  /*17500*/  @!P0 SYNCS.PHASECHK.TRANS64 P0, [R7+URZ], R4 ;  /* 0x00000004070085a7 */ /* 0x000ea4000800007f */
[----:B--2---:R-:W-:Y:S05]  /*17510*/  @!P0 BRA `(.L_x_2366) ;  /* 0xfffffffc00f08947 */ /* 0x004fea000383ffff */
[----:B------:R-:W-:Y:S05]  /*17520*/  BRA `(.L_x_2400) ;  /* 0xfffffff400b47947 */ /* 0x000fea000383ffff */
.L_x_2367:
[----:B--2---:R2:W4:Y:S02]  /*17530*/  SYNCS.PHASECHK.TRANS64.TRYWAIT P0, [R3+URZ], R2 ;  /* 0x00000002030075a7 */ /* 0x004524000800017f */
[----:B----4-:R-:W-:Y:S05]  /*17540*/  @!P0 NANOSLEEP.SYNCS 0x989680 ;  /* 0x009896800000895d */ /* 0x010fea0003900000 */
[----:B------:R-:W4:Y:S02]  /*17550*/  @!P0 SYNCS.PHASECHK.TRANS64 P0, [R3+URZ], R2 ;  /* 0x00000002030085a7 */ /* 0x000f24000800007f */
[----:B----4-:R-:W-:Y:S05]  /*17560*/  @!P0 BRA `(.L_x_2367) ;  /* 0xfffffffc00f08947 */ /* 0x010fea000383ffff */
[----:B------:R-:W-:Y:S05]  /*17570*/  BRA `(.L_x_2401) ;  /* 0xfffffff400a87947 */ /* 0x000fea000383ffff */
.L_x_2369:
[----:B--2---:R2:W4:Y:S02]  /*17580*/  SYNCS.PHASECHK.TRANS64.TRYWAIT P0, [R5+URZ], R4 ;  /* 0x00000004050075a7 */ /* 0x004524000800017f */
[----:B----4-:R-:W-:Y:S05]  /*17590*/  @!P0 NANOSLEEP.SYNCS 0x989680 ;  /* 0x009896800000895d */ /* 0x010fea0003900000 */
[----:B------:R-:W4:Y:S02]  /*175a0*/  @!P0 SYNCS.PHASECHK.TRANS64 P0, [R5+URZ], R4 ;  /* 0x00000004050085a7 */ /* 0x000f24000800007f */
[----:B----4-:R-:W-:Y:S05]  /*175b0*/  @!P0 BRA `(.L_x_2369) ;  /* 0xfffffffc00f08947 */ /* 0x010fea000383ffff */
[----:B------:R-:W-:Y:S05]  /*175c0*/  BRA `(.L_x_2402) ;  /* 0xfffffff400ac7947 */ /* 0x000fea000383ffff */
.L_x_2403:
        /* <DEDUP_REMOVED lines=11> */
.L_x_7389:


//--------------------- .text._ZN7cutlass13device_kernelIN5flash11enable_sm90INS1_16FlashAttnBwdSm90INS1_25CollectiveMainloopBwdSm90ILi2ELi2ELi2EN4cute5tupleIJNS5_1CILi1EEES8_S8_EEENS6_IJNS7_ILi96EEENS7_ILi128EEENS7_ILi64EEEEEENS_10bfloat16_tEfNS_4arch4Sm90ELb1ELb0ELb1ELb0ELb0ELb1ELb0ELb1ELi2ELi1ELi2ELi2ELb0EEENS1_21CollectiveEpilogueBwdISD_SE_SG_Li256ELb0ELb0ELi1EEENS1_25SingleTileBwdLPTSchedulerILb0ELi128ELb0EEEEEEEEEvNT_6ParamsE --------------------------
	.section	.text._ZN7cutlass13device_kernelIN5flash11enable_sm90INS1_16FlashAttnBwdSm90INS1_25CollectiveMainloopBwdSm90ILi2ELi2ELi2EN4cute5tupleIJNS5_1CILi1EEES8_S8_EEENS6_IJNS7_ILi96EEENS7_ILi128EEENS7_ILi64EEEEEENS_10bfloat16_tEfNS_4arch4Sm90ELb1ELb0ELb1ELb0ELb0ELb1ELb0ELb1ELi2ELi1ELi2ELi2ELb0EEENS1_21CollectiveEpilogueBwdISD_SE_SG_Li256ELb0ELb0ELi1EEENS1_25SingleTileBwdLPTSchedulerILb0ELi128ELb0EEEEEEEEEvNT_6ParamsE,"ax",@progbits
	.align	128
.text._ZN7cutlass13device_kernelIN5flash11enable_sm90INS1_16FlashAttnBwdSm90INS1_25CollectiveMainloopBwdSm90ILi2ELi2ELi2EN4cute5tupleIJNS5_1CILi1EEES8_S8_EEENS6_IJNS7_ILi96EEENS7_ILi128EEENS7_ILi64EEEEEENS_10bfloat16_tEfNS_4arch4Sm90ELb1ELb0ELb1ELb0ELb0ELb1ELb0ELb1ELi2ELi1ELi2ELi2ELb0EEENS1_21CollectiveEpilogueBwdISD_SE_SG_Li256ELb0ELb0ELi1EEENS1_25SingleTileBwdLPTSchedulerILb0ELi128ELb0EEEEEEEEEvNT_6ParamsE:
        .type           _ZN7cutlass13device_kernelIN5flash11enable_sm90INS1_16FlashAttnBwdSm90INS1_25CollectiveMainloopBwdSm90ILi2ELi2ELi2EN4cute5tupleIJNS5_1CILi1EEES8_S8_EEENS6_IJNS7_ILi96EEENS7_ILi128EEENS7_ILi64EEEEEENS_10bfloat16_tEfNS_4arch4Sm90ELb1ELb0ELb1ELb0ELb0ELb1ELb0ELb1ELi2ELi1ELi2ELi2ELb0EEENS1_21CollectiveEpilogueBwdISD_SE_SG_Li256ELb0ELb0ELi1EEENS1_25SingleTileBwdLPTSchedulerILb0ELi128ELb0EEEEEEEEEvNT_6ParamsE,@function
        .size           _ZN7cutlass13device_kernelIN5flash11enable_sm90INS1_16FlashAttnBwdSm90INS1_25CollectiveMainloopBwdSm90ILi2ELi2ELi2EN4cute5tupleIJNS5_1CILi1EEES8_S8_EEENS6_IJNS7_ILi96EEENS7_ILi128EEENS7_ILi64EEEEEENS_10bfloat16_tEfNS_4arch4Sm90ELb1ELb0ELb1ELb0ELb0ELb1ELb0ELb1ELi2ELi1ELi2ELi2ELb0EEENS1_21CollectiveEpilogueBwdISD_SE_SG_Li256ELb0ELb0ELi1EEENS1_25SingleTileBwdLPTSchedulerILb0ELi128ELb0EEEEEEEEEvNT_6ParamsE,(.L_x_7390 - _ZN7cutlass13device_kernelIN5flash11enable_sm90INS1_16FlashAttnBwdSm90INS1_25CollectiveMainloopBwdSm90ILi2ELi2ELi2EN4cute5tupleIJNS5_1CILi1EEES8_S8_EEENS6_IJNS7_ILi96EEENS7_ILi128EEENS7_ILi64EEEEEENS_10bfloat16_tEfNS_4arch4Sm90ELb1ELb0ELb1ELb0ELb0ELb1ELb0ELb1ELi2ELi1ELi2ELi2ELb0EEENS1_21CollectiveEpilogueBwdISD_SE_SG_Li256ELb0ELb0ELi1EEENS1_25SingleTileBwdLPTSchedulerILb0ELi128ELb0EEEEEEEEEvNT_6ParamsE)
        .other          _ZN7cutlass13device_kernelIN5flash11enable_sm90INS1_16FlashAttnBwdSm90INS1_25CollectiveMainloopBwdSm90ILi2ELi2ELi2EN4cute5tupleIJNS5_1CILi1EEES8_S8_EEENS6_IJNS7_ILi96EEENS7_ILi128EEENS7_ILi64EEEEEENS_10bfloat16_tEfNS_4arch4Sm90ELb1ELb0ELb1ELb0ELb0ELb1ELb0ELb1ELi2ELi1ELi2ELi2ELb0EEENS1_21CollectiveEpilogueBwdISD_SE_SG_Li256ELb0ELb0ELi1EEENS1_25SingleTileBwdLPTSchedulerILb0ELi128ELb0EEEEEEEEEvNT_6ParamsE,@"STO_CUDA_ENTRY STV_DEFAULT"
_ZN7cutlass13device_kernelIN5flash11enable_sm90INS1_16FlashAttnBwdSm90INS1_25CollectiveMainloopBwdSm90ILi2ELi2ELi2EN4cute5tupleIJNS5_1CILi1EEES8_S8_EEENS6_IJNS7_ILi96EEENS7_ILi128EEENS7_ILi64EEEEEENS_10bfloat16_tEfNS_4arch4Sm90ELb1ELb0ELb1ELb0ELb0ELb1ELb0ELb1ELi2ELi1ELi2ELi2ELb0EEENS1_21CollectiveEpilogueBwdISD_SE_SG_Li256ELb0ELb0ELi1EEENS1_25SingleTileBwdLPTSchedulerILb0ELi128ELb0EEEEEEEEEvNT_6ParamsE:
        /* <DEDUP_REMOVED lines=29> */
.L_x_2405:
[----:B------:R-:W-:Y:S05]  /*01d0*/  BSYNC B0 ;  /* 0x0000000000007941 */ /* 0x000fea0003800000 */
.L_x_2404:
        /* <DEDUP_REMOVED lines=34> */
.L_x_2406:
        /* <DEDUP_REMOVED lines=22> */
.L_x_2407:
[----:B---3--:R-:W-:Y:S01]  /*0560*/  ISETP.NE.AND P0, PT, R2, RZ, PT ;  /* 0x000000ff0200720c */ /* 0x008fe20003f05270 */
[----:B------:R-:W-:Y:S01]  /*0570*/  IMAD.MOV.U32 R2, RZ, RZ, 0x1 ;  /* 0x00000001ff027424 */ /* 0x000fe200078e00ff */
[----:B------:R-:W-:Y:S01]  /*0580*/  NOP ;  /* 0x0000000000007918 */ /* 0x000fe20000000000 */
[----:B------:R-:W-:Y:S03]  /*0590*/  BSSY B6, `(.L_x_2408) ;  /* 0x0000db8000067945 */ /* 0x000fe60003800000 */
[----:B------:R-:W-:-:S05]  /*05a0*/  SEL R2, R2, 0x2, !P0 ;  /* 0x0000000202027807 */ /* 0x000fca0004000000 */
[----:B------:R3:W-:Y:S01]  /*05b0*/  STL [R1+0xc], R2 ;  /* 0x00000c0201007387 */ /* 0x0007e20000100800 */
[----:B-12-4-:R-:W-:Y:S06]  /*05c0*/  BAR.SYNC.DEFER_BLOCKING 0x0 ;  /* 0x0000000000007b1d */ /* 0x016fec0000010000 */
[----:B------:R-:W-:Y:S05]  /*05d0*/  @!P0 BRA `(.L_x_2409) ;  /* 0x000000ac00608947 */ /* 0x000fea0003800000 */
.L_x_2410:
[----:B------:R-:W-:-:S08]  /*05e0*/  NOP ;  /* 0x0000000000007918 */ /* 0x000fd00000000000 */
[----:B------:R-:W1:Y:S02]  /*05f0*/  USETMAXREG.TRY_ALLOC.CTAPOOL UP0, 0xf0 ;  /* 0x000000f0000079c8 */ /* 0x000e640008000600 */
[----:B-1----:R-:W-:-:S13]  /*0600*/  PLOP3.LUT P0, PT, PT, PT, UP0, 0x80, 0x0 ;  /* 0x000000000000781c */ /* 0x002fda0003f0f008 */
[----:B------:R-:W-:Y:S05]  /*0610*/  @!P0 BRA `(.L_x_2410) ;  /* 0xfffffffc00f08947 */ /* 0x000fea000383ffff */
[----:B------:R-:W-:Y:S01]  /*0620*/  LOP3.LUT R0, R0, 0x3, RZ, 0xc0, !PT ;  /* 0x0000000300007812 */ /* 0x000fe200078ec0ff */
[----:B---3--:R-:W1:Y:S01]  /*0630*/  S2R R2, SR_TID.X ;  /* 0x0000000000027919 */ /* 0x008e620000002100 */
[----:B------:R-:W2:Y:S01]  /*0640*/  S2UR UR7, SR_CTAID.X ;  /* 0x00000000000779c3 */ /* 0x000ea20000002500 */
[----:B------:R-:W-:Y:S02]  /*0650*/  ULDC UR8, c[0x0][0xb50] ;  /* 0x0002d40000087ab9 */ /* 0x000fe40000000800 */
[----:B------:R-:W-:Y:S01]  /*0660*/  UISETP.NE.AND UP0, UPT, UR8, 0x1, UPT ;  /* 0x000000010800788c */ /* 0x000fe2000bf05270 */
[----:B------:R-:W3:Y:S04]  /*0670*/  SHFL.IDX PT, R0, R0, RZ, 0x1f ;  /* 0x00001fff00007589 */ /* 0x000ee800000e0000 */
[----:B------:R-:W4:Y:S06]  /*0680*/  LDC R3, c[0x0][0xb68] ;  /* 0x0002da00ff037b82 */ /* 0x000f2c0000000800 */
[----:B------:R-:W-:Y:S01]  /*0690*/  @UP0 ULDC UR4, c[0x0][0xb54] ;  /* 0x0002d50000040ab9 */ /* 0x000fe20000000800 */
[----:B------:R-:W-:Y:S01]  /*06a0*/  @UP0 ULDC UR9, c[0x0][0xb58] ;  /* 0x0002d60000090ab9 */ /* 0x000fe20000000800 */
[----:B--2---:R-:W-:-:S02]  /*06b0*/  UIMAD.WIDE.U32 UR4, UR7, UR4, URZ ;  /* 0x00000004070472a5 */ /* 0x004fc4000f8e003f */
[----:B------:R-:W-:Y:S01]  /*06c0*/  UMOV UR6, UR7 ;  /* 0x0000000700067c82 */ /* 0x000fe20008000000 */
[----:B---3--:R-:W-:Y:S01]  /*06d0*/  ISETP.NE.AND P0, PT, R0, RZ, PT ;  /* 0x000000ff0000720c */ /* 0x008fe20003f05270 */
[----:B------:R-:W-:Y:S01]  /*06e0*/  @UP0 USHF.R.U32.HI UR6, URZ, UR9, UR5 ;  /* 0x000000093f060299 */ /* 0x000fe20008011605 */
[----:B-1----:R-:W-:-:S03]  /*06f0*/  SHF.R.U32.HI R2, RZ, 0x7, R2 ;  /* 0x00000007ff027819 */ /* 0x002fc60000011602 */
[----:B------:R-:W-:-:S04]  /*0700*/  UIADD3 UR4, -UR6, URZ, URZ ;  /* 0x0000003f06047290 */ /* 0x000fc8000fffe13f */
[----:B------:R-:W-:-:S04]  /*0710*/  UIMAD UR10, UR8, UR4, UR7 ;  /* 0x00000004080a72a4 */ /* 0x000fc8000f8e0207 */
[----:B------:R-:W-:-:S05]  /*0720*/  @!P0 IADD3 R2, R2, 0x9, RZ ;  /* 0x0000000902028810 */ /* 0x000fca0007ffe0ff */
[----:B------:R1:W-:Y:S06]  /*0730*/  @!P0 BAR.ARV R2, 0xa0 ;  /* 0x000280020000851d */ /* 0x0003ec0000002000 */
[----:B----4-:R-:W-:-:S13]  /*0740*/  ISETP.LE.AND P0, PT, R3, UR6, PT ;  /* 0x0000000603007c0c */ /* 0x010fda000bf03270 */
[----:B-1----:R-:W-:Y:S05]  /*0750*/  @!P0 BRA `(.L_x_2411) ;  /* 0x0000000000208947 */ /* 0x002fea0003800000 */
[----:B------:R-:W-:Y:S01]  /*0760*/  ULDC UR7, c[0x0][0xb5c] ;  /* 0x0002d70000077ab9 */ /* 0x000fe20000000800 */
[----:B------:R-:W-:Y:S01]  /*0770*/  UMOV UR36, UR10 ;  /* 0x0000000a00247c82 */ /* 0x000fe20008000000 */
[----:B------:R-:W-:-:S11]  /*0780*/  UISETP.NE.AND UP0, UPT, UR7, 0x1, UPT ;  /* 0x000000010700788c */ /* 0x000fd6000bf05270 */
[----:B------:R-:W-:Y:S02]  /*0790*/  @UP0 ULDC.64 UR8, c[0x0][0xb60] ;  /* 0x0002d80000080ab9 */ /* 0x000fe40000000a00 */
[----:B------:R-:W-:-:S04]  /*07a0*/  UIMAD.WIDE.U32 UR4, UR10, UR8, URZ ;  /* 0x000000080a0472a5 */ /* 0x000fc8000f8e003f */
[----:B------:R-:W-:-:S04]  /*07b0*/  @UP0 USHF.R.U32.HI UR36, URZ, UR9, UR5 ;  /* 0x000000093f240299 */ /* 0x000fc80008011605 */
[----:B------:R-:W-:Y:S01]  /*07c0*/  UIMAD UR4, UR36, UR7, URZ ;  /* 0x00000007240472a4 */ /* 0x000fe2000f8e023f */
[----:B------:R-:W-:Y:S11]  /*07d0*/  BRA `(.L_x_2412) ;  /* 0x00000000001c7947 */ /* 0x000ff60003800000 */
.L_x_2411:
[----:B------:R-:W-:Y:S01]  /*07e0*/  ULDC UR7, c[0x0][0xb44] ;  /* 0x0002d10000077ab9 */ /* 0x000fe20000000800 */
[----:B------:R-:W-:Y:S01]  /*07f0*/  UMOV UR36, UR10 ;  /* 0x0000000a00247c82 */ /* 0x000fe20008000000 */
[----:B------:R-:W-:-:S11]  /*0800*/  UISETP.NE.AND UP0, UPT, UR7, 0x1, UPT ;  /* 0x000000010700788c */ /* 0x000fd6000bf05270 */
[----:B------:R-:W-:Y:S02]  /*0810*/  @UP0 ULDC.64 UR8, c[0x0][0xb48] ;  /* 0x0002d20000080ab9 */ /* 0x000fe40000000a00 */
[----:B------:R-:W-:-:S04]  /*0820*/  UIMAD.WIDE.U32 UR4, UR10, UR8, URZ ;  /* 0x000000080a0472a5 */ /* 0x000fc8000f8e003f */
[----:B------:R-:W-:-:S04]  /*0830*/  @UP0 USHF.R.U32.HI UR36, URZ, UR9, UR5 ;  /* 0x000000093f240299 */ /* 0x000fc80008011605 */
[----:B------:R-:W-:-:S12]  /*0840*/  UIMAD UR4, UR36, UR7, URZ ;  /* 0x00000007240472a4 */ /* 0x000fd8000f8e023f */
.L_x_2412:
[----:B------:R-:W-:Y:S01]  /*0850*/  ULDC UR43, c[0x0][0xb38] ;  /* 0x0002ce00002b7ab9 */ /* 0x000fe20000000800 */
[----:B------:R-:W-:Y:S02]  /*0860*/  UIADD3 UR4, UR10, -UR4, URZ ;  /* 0x800000040a047290 */ /* 0x000fe4000fffe03f */
[----:B------:R-:W-:Y:S01]  /*0870*/  UISETP.NE.AND UP0, UPT, UR43, 0x1, UPT ;  /* 0x000000012b00788c */ /* 0x000fe2000bf05270 */
[----:B------:R-:W-:Y:S02]  /*0880*/  ULDC UR5, c[0x0][0xb44] ;  /* 0x0002d10000057ab9 */ /* 0x000fe40000000800 */
[----:B------:R-:W-:-:S08]  /*0890*/  UIMAD UR6, UR6, UR5, UR4 ;  /* 0x00000005060672a4 */ /* 0x000fd0000f8e0204 */
[----:B------:R-:W-:Y:S01]  /*08a0*/  @UP0 ULDC UR4, c[0x0][0xb3c] ;  /* 0x0002cf0000040ab9 */ /* 0x000fe20000000800 */
[----:B------:R-:W-:Y:S01]  /*08b0*/  @UP0 ULDC UR7, c[0x0][0xb40] ;  /* 0x0002d00000070ab9 */ /* 0x000fe20000000800 */
[----:B------:R-:W-:Y:S02]  /*08c0*/  UIMAD.WIDE.U32 UR4, UR6, UR4, URZ ;  /* 0x00000004060472a5 */ /* 0x000fe4000f8e003f */
[----:B------:R-:W-:Y:S02]  /*08d0*/  UMOV UR44, UR6 ;  /* 0x00000006002c7c82 */ /* 0x000fe40008000000 */
[----:B------:R-:W-:-:S04]  /*08e0*/  @UP0 USHF.R.U32.HI UR44, URZ, UR7, UR5 ;  /* 0x000000073f2c0299 */ /* 0x000fc80008011605 */
[----:B------:R-:W-:Y:S02]  /*08f0*/  UIADD3 UR4, -UR44, URZ, URZ ;  /* 0x0000003f2c047290 */ /* 0x000fe4000fffe13f */
[----:B------:R-:W-:Y:S02]  /*0900*/  ISETP.LE.AND P0, PT, RZ, UR44, PT ;  /* 0x0000002cff007c0c */ /* 0x000fe4000bf03270 */
[----:B------:R-:W-:-:S11]  /*0910*/  UIMAD UR43, UR43, UR4, UR6 ;  /* 0x000000042b2b72a4 */ /* 0x000fd6000f8e0206 */
[----:B------:R-:W-:Y:S05]  /*0920*/  @!P0 BRA `(.L_x_2413) ;  /* 0x000000d400f88947 */ /* 0x000fea0003800000 */
[----:B------:R-:W-:Y:S01]  /*0930*/  ULDC UR5, c[0x0][0x280] ;  /* 0x0000a00000057ab9 */ /* 0x000fe20000000800 */
[----:B------:R-:W-:Y:S01]  /*0940*/  ULDC UR6, c[0x0][0x290] ;  /* 0x0000a40000067ab9 */ /* 0x000fe20000000800 */
[----:B------:R-:W-:Y:S01]  /*0950*/  ULEA UR4, UR36, UR5, 0x7 ;  /* 0x0000000524047291 */ /* 0x000fe2000f8e383f */
[----:B------:R-:W-:Y:S01]  /*0960*/  PLOP3.LUT P0, PT, PT, PT, PT, 0x80, 0x0 ;  /* 0x000000000000781c */ /* 0x000fe20003f0f070 */
[----:B------:R-:W-:Y:S01]  /*0970*/  ULDC UR7, c[0x0][0x74c] ;  /* 0x0001d30000077ab9 */ /* 0x000fe20000000800 */
[----:B------:R-:W-:Y:S01]  /*0980*/  CS2R R150, SRZ ;  /* 0x0000000000967805 */ /* 0x000fe2000001ff00 */
[----:B------:R-:W-:Y:S01]  /*0990*/  UIADD3 UR6, -UR7, UR4, -UR6 ;  /* 0x0000000407067290 */ /* 0x000fe2000fffe906 */
[----:B------:R-:W-:Y:S01]  /*09a0*/  CS2R R148, SRZ ;  /* 0x0000000000947805 */ /* 0x000fe2000001ff00 */
[----:B------:R-:W-:Y:S01]  /*09b0*/  UIADD3 UR4, UR5, 0x5f, URZ ;  /* 0x0000005f05047890 */ /* 0x000fe2000fffe03f */
[----:B------:R-:W-:Y:S01]  /*09c0*/  CS2R R146, SRZ ;  /* 0x0000000000927805 */ /* 0x000fe2000001ff00 */
[----:B------:R-:W-:Y:S01]  /*09d0*/  UIMAD.WIDE UR6, UR6, 0x2aaaaaab, URZ ;  /* 0x2aaaaaab060678a5 */ /* 0x000fe2000f8e023f */
[----:B------:R-:W-:Y:S01]  /*09e0*/  CS2R R144, SRZ ;  /* 0x0000000000907805 */ /* 0x000fe2000001ff00 */
[----:B------:R-:W-:Y:S01]  /*09f0*/  UIMAD.WIDE UR4, UR4, 0x2aaaaaab, URZ ;  /* 0x2aaaaaab040478a5 */ /* 0x000fe2000f8e023f */
[----:B------:R-:W-:Y:S01]  /*0a00*/  CS2R R142, SRZ ;  /* 0x00000000008e7805 */ /* 0x000fe2000001ff00 */
[----:B------:R-:W-:Y:S01]  /*0a10*/  USHF.R.U32.HI UR6, URZ, 0x1f, UR7 ;  /* 0x0000001f3f067899 */ /* 0x000fe20008011607 */
[----:B------:R-:W-:Y:S01]  /*0a20*/  CS2R R140, SRZ ;  /* 0x00000000008c7805 */ /* 0x000fe2000001ff00 */
[----:B------:R-:W-:Y:S01]  /*0a30*/  USHF.R.U32.HI UR37, URZ, 0x1f, UR5 ;  /* 0x0000001f3f257899 */ /* 0x000fe20008011605 */
[----:B------:R-:W-:Y:S01]  /*0a40*/  CS2R R138, SRZ ;  /* 0x00000000008a7805 */ /* 0x000fe2000001ff00 */
[----:B------:R-:W-:Y:S01]  /*0a50*/  ULEA.HI.SX32 UR6, UR7, UR6, 0x1c ;  /* 0x0000000607067291 */ /* 0x000fe2000f8fe23f */
[----:B------:R-:W-:Y:S01]  /*0a60*/  CS2R R136, SRZ ;  /* 0x0000000000887805 */ /* 0x000fe2000001ff00 */
[----:B------:R-:W-:Y:S01]  /*0a70*/  ULEA.HI.SX32 UR37, UR5, UR37, 0x1c ;  /* 0x0000002505257291 */ /* 0x000fe2000f8fe23f */
[----:B------:R-:W-:-:S02]  /*0a80*/  CS2R R134, SRZ ;  /* 0x0000000000867805 */ /* 0x000fc4000001ff00 */
[----:B------:R-:W-:Y:S02]  /*0a90*/  CS2R R132, SRZ ;  /* 0x0000000000847805 */ /* 0x000fe4000001ff00 */
[----:B------:R-:W-:Y:S02]  /*0aa0*/  CS2R R130, SRZ ;  /* 0x0000000000827805 */ /* 0x000fe4000001ff00 */
[----:B------:R-:W-:Y:S02]  /*0ab0*/  VIMNMX R16, RZ, UR6, !PT ;  /* 0x00000006ff107c48 */ /* 0x000fe4000ffe0100 */
[----:B------:R-:W-:Y:S02]  /*0ac0*/  CS2R R128, SRZ ;  /* 0x0000000000807805 */ /* 0x000fe4000001ff00 */
[----:B------:R-:W-:Y:S02]  /*0ad0*/  CS2R R126, SRZ ;  /* 0x00000000007e7805 */ /* 0x000fe4000001ff00 */
[----:B------:R-:W-:-:S02]  /*0ae0*/  CS2R R124, SRZ ;  /* 0x00000000007c7805 */ /* 0x000fc4000001ff00 */
[----:B------:R-:W-:Y:S02]  /*0af0*/  ISETP.LT.AND P1, PT, R16, UR37, PT ;  /* 0x0000002510007c0c */ /* 0x000fe4000bf21270 */
        /* <DEDUP_REMOVED lines=18> */
[----:B------:R-:W-:Y:S06]  /*0c20*/  @!P1 BRA `(.L_x_2414) ;  /* 0x0000009000009947 */ /* 0x000fec0003800000 */
        /* <DEDUP_REMOVED lines=21> */
.L_x_2416:
        /* <DEDUP_REMOVED lines=15> */
.L_x_2415:
        /* <DEDUP_REMOVED lines=22> */
.L_x_2418:
        /* <DEDUP_REMOVED lines=15> */
.L_x_2417:
[----:B------:R-:W-:Y:S01]  /*10c0*/  SHF.R.S32.HI R7, RZ, 0x1f, R18 ;  /* 0x0000001fff077819 */ /* 0x000fe20000011412 */
[----:B------:R-:W-:-:S03]  /*10d0*/  UMOV UR4, 0xffffffff ;  /* 0xffffffff00047882 */ /* 0x000fc60000000000 */
[----:B------:R-:W-:-:S04]  /*10e0*/  LEA.HI R0, R7, R18, RZ, 0x7 ;  /* 0x0000001207007211 */ /* 0x000fc800078f38ff */
[----:B------:R-:W-:Y:S01]  /*10f0*/  SHF.R.S32.HI R13, RZ, 0x7, R0 ;  /* 0x00000007ff0d7819 */ /* 0x000fe20000011400 */
[----:B------:R-:W-:Y:S06]  /*1100*/  BRA.DIV UR4, `(.L_x_2419) ;  /* 0x000000d204087947 */ /* 0x000fec000b800000 */
[----:B------:R1:W2:Y:S02]  /*1110*/  SHFL.IDX PT, R14, R13, RZ, 0x1f ;  /* 0x00001fff0d0e7589 */ /* 0x0002a400000e0000 */
.L_x_2522:
[----:B------:R-:W-:Y:S01]  /*1120*/  SHF.L.U32 R2, RZ, 0x1f, RZ ;  /* 0x0000001fff027819 */ /* 0x000fe200000006ff */
[----:B------:R-:W3:Y:S01]  /*1130*/  LDC R10, c[0x0][0x74c] ;  /* 0x0001d300ff0a7b82 */ /* 0x000ee20000000800 */
[----:B------:R-:W-:Y:S02]  /*1140*/  SHF.L.U32 R3, R18, 0x6, RZ ;  /* 0x0000000612037819 */ /* 0x000fe400000006ff */
[----:B------:R-:W4:Y:S02]  /*1150*/  SYNCS.PHASECHK.TRANS64.TRYWAIT P0, [R17+URZ+0x26800], R2 ;  /* 0x02680002110075a7 */ /* 0x000f24000800017f */
[----:B----4-:R-:W-:Y:S05]  /*1160*/  @P0 BRA `(.L_x_2420) ;  /* 0x0000000000080947 */ /* 0x010fea0003800000 */
[----:B------:R-:W4:Y:S02]  /*1170*/  SYNCS.PHASECHK.TRANS64.TRYWAIT P0, [R17+URZ+0x26800], R2 ;  /* 0x02680002110075a7 */ /* 0x000f24000800017f */
[----:B----4-:R-:W-:Y:S05]  /*1180*/  @!P0 BRA `(.L_x_2421) ;  /* 0x000000d000048947 */ /* 0x010fea0003800000 */
.L_x_2420:
[CC--:B------:R-:W-:Y:S01]  /*1190*/  LEA.HI R8, R7.reuse, R18.reuse, RZ, 0x5 ;  /* 0x0000001207087211 */ /* 0x0c0fe200078f28ff */
[----:B------:R-:W-:Y:S01]  /*11a0*/  ULDC UR4, c[0x0][0x280] ;  /* 0x0000a00000047ab9 */ /* 0x000fe20000000800 */
[----:B------:R-:W-:Y:S01]  /*11b0*/  ULDC UR5, c[0x0][0x290] ;  /* 0x0000a40000057ab9 */ /* 0x000fe20000000800 */
[----:B------:R-:W-:Y:S01]  /*11c0*/  LEA.HI R5, R7, R18, RZ, 0x4 ;  /* 0x0000001207057211 */ /* 0x000fe200078f20ff */
[----:B------:R-:W-:Y:S01]  /*11d0*/  UIADD3 UR4, -UR5, 0x7f, UR4 ;  /* 0x0000007f05047890 */ /* 0x000fe2000fffe104 */
[----:B----4-:R-:W-:Y:S02]  /*11e0*/  SHF.R.S32.HI R2, RZ, 0x5, R8 ;  /* 0x00000005ff027819 */ /* 0x010fe40000011408 */
[----:B------:R-:W-:Y:S02]  /*11f0*/  CS2R R150, SRZ ;  /* 0x0000000000967805 */ /* 0x000fe4000001ff00 */
[----:B------:R-:W-:Y:S01]  /*1200*/  SHF.R.S32.HI R6, RZ, 0x4, R5 ;  /* 0x00000004ff067819 */ /* 0x000fe20000011405 */
[----:B------:R-:W-:Y:S01]  /*1210*/  ULEA UR4, UR36, UR4, 0x7 ;  /* 0x0000000424047291 */ /* 0x000fe2000f8e383f */
[----:B------:R-:W-:Y:S01]  /*1220*/  LOP3.LUT R3, R3, 0x1c0, RZ, 0xc0, !PT ;  /* 0x000001c003037812 */ /* 0x000fe200078ec0ff */
[----:B------:R-:W-:Y:S01]  /*1230*/  IMAD.SHL.U32 R4, R2, 0x10, RZ ;  /* 0x0000001002047824 */ /* 0x000fe200078e00ff */
[----:B------:R-:W-:-:S02]  /*1240*/  LEA.HI R9, R5, R6, RZ, 0x1 ;  /* 0x0000000605097211 */ /* 0x000fc400078f08ff */
[----:B------:R-:W-:Y:S02]  /*1250*/  CS2R R148, SRZ ;  /* 0x0000000000947805 */ /* 0x000fe4000001ff00 */
[----:B------:R-:W-:Y:S02]  /*1260*/  LEA.HI R2, R7, R18, RZ, 0x3 ;  /* 0x0000001207027211 */ /* 0x000fe400078f18ff */
[----:B------:R-:W-:Y:S02]  /*1270*/  CS2R R146, SRZ ;  /* 0x0000000000927805 */ /* 0x000fe4000001ff00 */
[----:B------:R-:W-:Y:S02]  /*1280*/  LOP3.LUT R5, R3, 0x30, R4, 0xf8, !PT ;  /* 0x0000003003057812 */ /* 0x000fe400078ef804 */
[----:B------:R-:W-:Y:S02]  /*1290*/  CS2R R144, SRZ ;  /* 0x0000000000907805 */ /* 0x000fe4000001ff00 */
[----:B---3--:R-:W-:-:S02]  /*12a0*/  IADD3 R4, -R10, UR4, RZ ;  /* 0x000000040a047c10 */ /* 0x008fc4000fffe1ff */
[----:B------:R-:W-:Y:S02]  /*12b0*/  CS2R R142, SRZ ;  /* 0x00000000008e7805 */ /* 0x000fe4000001ff00 */
[----:B------:R-:W-:Y:S02]  /*12c0*/  LOP3.LUT R5, R5, 0x8, R2, 0xf8, !PT ;  /* 0x0000000805057812 */ /* 0x000fe400078ef802 */
[----:B------:R-:W-:Y:S02]  /*12d0*/  CS2R R140, SRZ ;  /* 0x00000000008c7805 */ /* 0x000fe4000001ff00 */
[----:B--2---:R-:W-:Y:S01]  /*12e0*/  LEA.HI R2, R14, R14, RZ, 0x1 ;  /* 0x0000000e0e027211 */ /* 0x004fe200078f08ff */
[----:B------:R-:W-:Y:S01]  /*12f0*/  IMAD.HI R10, R4, 0x2aaaaaab, RZ ;  /* 0x2aaaaaab040a7827 */ /* 0x000fe200078e02ff */
[----:B------:R-:W-:Y:S02]  /*1300*/  SHF.R.U32.HI R4, RZ, 0x3, R3 ;  /* 0x00000003ff047819 */ /* 0x000fe40000011603 */
[----:B------:R-:W-:-:S02]  /*1310*/  CS2R R138, SRZ ;  /* 0x00000000008a7805 */ /* 0x000fc4000001ff00 */
[----:B------:R-:W-:Y:S02]  /*1320*/  LOP3.LUT R9, R9, 0x7ffffe, RZ, 0xc0, !PT ;  /* 0x007ffffe09097812 */ /* 0x000fe400078ec0ff */
[----:B------:R-:W-:Y:S02]  /*1330*/  CS2R R136, SRZ ;  /* 0x0000000000887805 */ /* 0x000fe4000001ff00 */
[----:B------:R-:W-:Y:S02]  /*1340*/  SHF.R.U32.HI R3, RZ, 0x1f, R10 ;  /* 0x0000001fff037819 */ /* 0x000fe4000001160a */
[----:B------:R-:W-:Y:S02]  /*1350*/  CS2R R134, SRZ ;  /* 0x0000000000867805 */ /* 0x000fe4000001ff00 */
[----:B------:R-:W-:Y:S01]  /*1360*/  LOP3.LUT R4, R5, R4, RZ, 0x3c, !PT ;  /* 0x0000000405047212 */ /* 0x000fe200078e3cff */
[----:B------:R-:W-:Y:S01]  /*1370*/  IMAD.IADD R6, R6, 0x1, -R9 ;  /* 0x0000000106067824 */ /* 0x000fe200078e0a09 */
[----:B------:R-:W-:-:S02]  /*1380*/  LOP3.LUT R5, R2, 0xfffffffe, RZ, 0xc0, !PT ;  /* 0xfffffffe02057812 */ /* 0x000fc400078ec0ff */
[----:B------:R-:W-:Y:S02]  /*1390*/  CS2R R132, SRZ ;  /* 0x0000000000847805 */ /* 0x000fe4000001ff00 */
[----:B------:R-:W-:Y:S01]  /*13a0*/  LEA.HI.SX32 R3, R10, R3, 0x1c ;  /* 0x000000030a037211 */ /* 0x000fe200078fe2ff */
[----:B------:R-:W-:Y:S01]  /*13b0*/  IMAD R9, R13, 0xc, R6 ;  /* 0x0000000c0d097824 */ /* 0x000fe200078e0206 */
[----:B------:R-:W-:Y:S01]  /*13c0*/  MOV R2, UR37 ;  /* 0x0000002500027c02 */ /* 0x000fe20008000f00 */
[----:B------:R-:W-:Y:S01]  /*13d0*/  IMAD.IADD R5, R14, 0x1, -R5 ;  /* 0x000000010e057824 */ /* 0x000fe200078e0a05 */
[----:B------:R-:W-:Y:S01]  /*13e0*/  CS2R R130, SRZ ;  /* 0x0000000000827805 */ /* 0x000fe2000001ff00 */
[----:B------:R-:W-:Y:S01]  /*13f0*/  IMAD.U32 R4, R9, 0x200, R4 ;  /* 0x0000020009047824 */ /* 0x000fe200078e0004 */
[----:B------:R-:W-:Y:S02]  /*1400*/  VIADDMNMX R237, R3, 0x1, R2, PT ;  /* 0x0000000103ed7846 */ /* 0x000fe40003800102 */
[----:B------:R-:W-:-:S02]  /*1410*/  CS2R R128, SRZ ;  /* 0x0000000000807805 */ /* 0x000fc4000001ff00 */
[----:B------:R-:W-:Y:S02]  /*1420*/  LOP3.LUT R3, R0, 0xffffff80, RZ, 0xc0, !PT ;  /* 0xffffff8000037812 */ /* 0x000fe400078ec0ff */
[----:B------:R-:W-:Y:S01]  /*1430*/  CS2R R126, SRZ ;  /* 0x00000000007e7805 */ /* 0x000fe2000001ff00 */
[----:B------:R2:W-:Y:S01]  /*1440*/  STL [R1+0x18], R4 ;  /* 0x0000180401007387 */ /* 0x0005e20000100800 */
[----:B------:R-:W-:Y:S02]  /*1450*/  ISETP.GE.AND P0, PT, R16, R237, PT ;  /* 0x000000ed1000720c */ /* 0x000fe40003f06270 */
[----:B------:R-:W-:Y:S01]  /*1460*/  CS2R R124, SRZ ;  /* 0x00000000007c7805 */ /* 0x000fe2000001ff00 */
[----:B------:R-:W-:Y:S01]  /*1470*/  IMAD.IADD R6, R18, 0x1, -R3 ;  /* 0x0000000112067824 */ /* 0x000fe200078e0a03 */
[----:B------:R-:W-:Y:S02]  /*1480*/  MOV R0, RZ ;  /* 0x000000ff00007202 */ /* 0x000fe40000000f00 */
[----:B------:R-:W-:-:S02]  /*1490*/  CS2R R122, SRZ ;  /* 0x00000000007a7805 */ /* 0x000fc4000001ff00 */
[----:B------:R-:W-:Y:S01]  /*14a0*/  CS2R R120, SRZ ;  /* 0x0000000000787805 */ /* 0x000fe2000001ff00 */
[--C-:B------:R-:W-:Y:S01]  /*14b0*/  IMAD R2, R13, 0x300, R6.reuse ;  /* 0x000003000d027824 */ /* 0x100fe200078e0206 */
[----:B------:R-:W-:Y:S02]  /*14c0*/  SHF.R.S32.HI R11, RZ, 0x1f, R6 ;  /* 0x0000001fff0b7819 */ /* 0x000fe40000011406 */
[----:B------:R-:W-:Y:S01]  /*14d0*/  CS2R R182, SRZ ;  /* 0x0000000000b67805 */ /* 0x000fe2000001ff00 */
[----:B--2---:R-:W-:Y:S01]  /*14e0*/  IMAD.MOV.U32 R4, RZ, RZ, RZ ;  /* 0x000000ffff047224 */ /* 0x004fe200078e00ff */
[----:B------:R-:W-:Y:S02]  /*14f0*/  CS2R R180, SRZ ;  /* 0x0000000000b47805 */ /* 0x000fe4000001ff00 */
[----:B------:R-:W-:Y:S01]  /*1500*/  LEA.HI R10, R11, R6, RZ, 0x2 ;  /* 0x000000060b0a7211 */ /* 0x000fe200078f10ff */
[----:B------:R2:W-:Y:S01]  /*1510*/  STL [R1+0x1c], R11 ;  /* 0x00001c0b01007387 */ /* 0x0005e20000100800 */
[----:B------:R-:W-:-:S02]  /*1520*/  SHF.L.U32 R2, R2, 0x2, RZ ;  /* 0x0000000202027819 */ /* 0x000fc400000006ff */
[----:B------:R-:W-:Y:S02]  /*1530*/  CS2R R178, SRZ ;  /* 0x0000000000b27805 */ /* 0x000fe4000001ff00 */
[----:B------:R-:W-:Y:S01]  /*1540*/  LOP3.LUT R3, R10, 0xfffffffc, RZ, 0xc0, !PT ;  /* 0xfffffffc0a037812 */ /* 0x000fe200078ec0ff */
[----:B------:R2:W-:Y:S01]  /*1550*/  STL [R1+0x10], R10 ;  /* 0x0000100a01007387 */ /* 0x0005e20000100800 */
        /* <DEDUP_REMOVED lines=13> */
[----:B------:R-:W-:Y:S02]  /*1630*/  IMAD R2, R2, 0x4, R17 ;  /* 0x0000000402027824 */ /* 0x000fe400078e0211 */
[----:B------:R-:W-:Y:S01]  /*1640*/  IMAD.IADD R3, R6, 0x1, -R3 ;  /* 0x0000000106037824 */ /* 0x000fe200078e0a03 */
[----:B--2---:R-:W-:Y:S06]  /*1650*/  @P0 BRA `(.L_x_2422) ;  /* 0x0000004000780947 */ /* 0x004fec0003800000 */
[----:B------:R-:W-:Y:S01]  /*1660*/  LOP3.LUT R9, R8, 0xffffffe0, RZ, 0xc0, !PT ;  /* 0xffffffe008097812 */ /* 0x000fe200078ec0ff */
[----:B------:R-:W-:Y:S01]  /*1670*/  UIMAD UR4, UR36, -0x80, UR5 ;  /* 0xffffff80240478a4 */ /* 0x000fe2000f8e0205 */
[----:B------:R-:W-:Y:S01]  /*1680*/  LEA.HI R6, R11, R6, RZ, 0x5 ;  /* 0x000000060b067211 */ /* 0x000fe200078f28ff */
[----:B------:R-:W-:Y:S01]  /*1690*/  IMAD.MOV.U32 R151, RZ, RZ, RZ ;  /* 0x000000ffff977224 */ /* 0x000fe200078e00ff */
[----:B------:R-:W-:Y:S02]  /*16a0*/  IADD3 R9, R18, -R9, RZ ;  /* 0x8000000912097210 */ /* 0x000fe40007ffe0ff */
[----:B------:R-:W-:Y:S01]  /*16b0*/  LEA.HI R4, R13, R13, RZ, 0x1 ;  /* 0x0000000d0d047211 */ /* 0x000fe200078f08ff */
[----:B------:R-:W-:Y:S01]  /*16c0*/  IMAD.U32 R23, RZ, RZ, UR4 ;  /* 0x00000004ff177e24 */ /* 0x000fe2000f8e00ff */
[----:B------:R-:W-:Y:S02]  /*16d0*/  SHF.R.S32.HI R0, RZ, 0x1f, R9 ;  /* 0x0000001fff007819 */ /* 0x000fe40000011409 */
[----:B------:R-:W-:-:S02]  /*16e0*/  SHF.R.S32.HI R8, RZ, 0x5, R6 ;  /* 0x00000005ff087819 */ /* 0x000fc40000011406 */
[----:B------:R-:W-:Y:S02]  /*16f0*/  LOP3.LUT R6, R4, 0xfffffffe, RZ, 0xc0, !PT ;  /* 0xfffffffe04067812 */ /* 0x000fe400078ec0ff */
[-C--:B------:R-:W-:Y:S01]  /*1700*/  LEA.HI R4, R0, R9.reuse, RZ, 0x2 ;  /* 0x0000000900047211 */ /* 0x080fe200078f10ff */
[----:B------:R-:W-:Y:S01]  /*1710*/  IMAD R23, R8, -0x10, R23 ;  /* 0xfffffff008177824 */ /* 0x000fe200078e0217 */
[----:B------:R-:W-:Y:S01]  /*1720*/  LEA.HI R0, R0, R9, RZ, 0x3 ;  /* 0x0000000900007211 */ /* 0x000fe200078f18ff */
[----:B------:R-:W-:Y:S01]  /*1730*/  IMAD.IADD R22, R13, 0x1, -R6 ;  /* 0x000000010d167824 */ /* 0x000fe200078e0a06 */
[----:B------:R-:W-:Y:S02]  /*1740*/  SHF.R.S32.HI R9, RZ, 0x2, R4 ;  /* 0x00000002ff097819 */ /* 0x000fe40000011404 */
[----:B------:R-:W-:Y:S02]  /*1750*/  LEA.HI R6, R7, R18, RZ, 0x2 ;  /* 0x0000001207067211 */ /* 0x000fe400078f10ff */
[--C-:B------:R-:W-:Y:S01]  /*1760*/  SHF.R.S32.HI R14, RZ, 0x2, R10.reuse ;  /* 0x00000002ff0e7819 */ /* 0x100fe2000001140a */
[----:B------:R-:W-:Y:S01]  /*1770*/  VIADD R15, R9, 0x10 ;  /* 0x00000010090f7836 */ /* 0x000fe20000000000 */
[----:B------:R-:W-:-:S02]  /*1780*/  SHF.R.S32.HI R7, RZ, 0x1f, R10 ;  /* 0x0000001fff077819 */ /* 0x000fc4000001140a */
[----:B-1----:R-:W-:Y:S02]  /*1790*/  LOP3.LUT R13, R6, 0xfffffffc, RZ, 0xc0, !PT ;  /* 0xfffffffc060d7812 */ /* 0x002fe400078ec0ff */
[----:B------:R-:W-:Y:S02]  /*17a0*/  IADD3 R10, R9, 0x8, RZ ;  /* 0x00000008090a7810 */ /* 0x000fe40007ffe0ff */
[----:B------:R-:W-:Y:S01]  /*17b0*/  SHF.R.S32.HI R0, RZ, 0x3, R0 ;  /* 0x00000003ff007819 */ /* 0x000fe20000011400 */
[----:B------:R-:W-:Y:S01]  /*17c0*/  IMAD.IADD R6, R18, 0x1, -R13 ;  /* 0x0000000112067824 */ /* 0x000fe200078e0a0d */
[----:B------:R-:W-:Y:S02]  /*17d0*/  LEA.HI R11, R10, R10, RZ, 0x1 ;  /* 0x0000000a0a0b7211 */ /* 0x000fe400078f08ff */
[----:B------:R-:W-:Y:S02]  /*17e0*/  LEA.HI R18, R15, R15, RZ, 0x1 ;  /* 0x0000000f0f127211 */ /* 0x000fe400078f08ff */
[----:B------:R-:W-:-:S02]  /*17f0*/  SHF.R.S32.HI R12, RZ, 0x1, R11 ;  /* 0x00000001ff0c7819 */ /* 0x000fc4000001140b */
[----:B------:R-:W-:Y:S01]  /*1800*/  LEA.HI R8, R7, R14, RZ, 0x3 ;  /* 0x0000000e07087211 */ /* 0x000fe200078f18ff */
[----:B------:R-:W-:Y:S01]  /*1810*/  IMAD.HI R7, R0, 0x2aaaaaab, RZ ;  /* 0x2aaaaaab00077827 */ /* 0x000fe200078e02ff */
[----:B------:R-:W-:Y:S02]  /*1820*/  SHF.R.S32.HI R19, RZ, 0x1, R18 ;  /* 0x00000001ff137819 */ /* 0x000fe40000011412 */
[----:B------:R-:W-:Y:S01]  /*1830*/  LOP3.LUT R21, R8, 0xfffffff8, RZ, 0xc0, !PT ;  /* 0xfffffff808157812 */ /* 0x000fe200078ec0ff */
[----:B------:R-:W-:Y:S01]  /*1840*/  IMAD.HI R13, R12, 0x2aaaaaab, RZ ;  /* 0x2aaaaaab0c0d7827 */ /* 0x000fe200078e02ff */
[----:B------:R-:W-:Y:S02]  /*1850*/  LEA.HI R4, R4, R9, RZ, 0x1 ;  /* 0x0000000904047211 */ /* 0x000fe400078f08ff */
[----:B------:R-:W-:Y:S01]  /*1860*/  SHF.R.U32.HI R8, RZ, 0x1, R7 ;  /* 0x00000001ff087819 */ /* 0x000fe20000011607 */
[----:B------:R-:W-:Y:S01]  /*1870*/  IMAD.HI R20, R19, 0x2aaaaaab, RZ ;  /* 0x2aaaaaab13147827 */ /* 0x000fe200078e02ff */
[----:B------:R-:W-:-:S02]  /*1880*/  IADD3 R23, R23, R21, -R14 ;  /* 0x0000001517177210 */ /* 0x000fc40007ffe80e */
[----:B------:R-:W-:Y:S02]  /*1890*/  SHF.R.U32.HI R14, RZ, 0x1, R13 ;  /* 0x00000001ff0e7819 */ /* 0x000fe4000001160d */
[----:B------:R-:W-:Y:S02]  /*18a0*/  SHF.R.U32.HI R21, RZ, 0x1, R20 ;  /* 0x00000001ff157819 */ /* 0x000fe40000011614 */
[----:B------:R-:W-:Y:S02]  /*18b0*/  LOP3.LUT R4, R4, 0xfffffffe, RZ, 0xc0, !PT ;  /* 0xfffffffe04047812 */ /* 0x000fe400078ec0ff */
[----:B------:R-:W-:Y:S02]  /*18c0*/  LEA.HI R7, R7, R8, RZ, 0x1 ;  /* 0x0000000807077211 */ /* 0x000fe400078f08ff */
[----:B------:R-:W-:Y:S02]  /*18d0*/  LEA.HI R13, R13, R14, RZ, 0x1 ;  /* 0x0000000e0d0d7211 */ /* 0x000fe400078f08ff */
[----:B------:R-:W-:-:S02]  /*18e0*/  LOP3.LUT R11, R11, 0xfffffffe, RZ, 0xc0, !PT ;  /* 0xfffffffe0b0b7812 */ /* 0x000fc400078ec0ff */
[----:B------:R-:W-:Y:S01]  /*18f0*/  LEA.HI R20, R20, R21, RZ, 0x1 ;  /* 0x0000001514147211 */ /* 0x000fe200078f08ff */
[----:B------:R-:W-:Y:S01]  /*1900*/  IMAD R12, R13, -0xc, R12 ;  /* 0xfffffff40d0c7824 */ /* 0x000fe200078e020c */
[----:B------:R-:W-:Y:S01]  /*1910*/  LOP3.LUT R18, R18, 0xfffffffe, RZ, 0xc0, !PT ;  /* 0xfffffffe12127812 */ /* 0x000fe200078ec0ff */
[----:B------:R-:W-:Y:S01]  /*1920*/  IMAD.IADD R11, R10, 0x1, -R11 ;  /* 0x000000010a0b7824 */ /* 0x000fe200078e0a0b */
[----:B------:R-:W-:Y:S01]  /*1930*/  IADD3 R4, R9, -R4, RZ ;  /* 0x8000000409047210 */ /* 0x000fe20007ffe0ff */
[----:B------:R-:W-:Y:S02]  /*1940*/  IMAD R9, R7, -0xc, R0 ;  /* 0xfffffff407097824 */ /* 0x000fe400078e0200 */
[----:B------:R-:W-:Y:S02]  /*1950*/  IMAD R19, R20, -0xc, R19 ;  /* 0xfffffff414137824 */ /* 0x000fe400078e0213 */
[----:B------:R-:W-:Y:S01]  /*1960*/  IMAD.IADD R18, R15, 0x1, -R18 ;  /* 0x000000010f127824 */ /* 0x000fe200078e0a12 */
[----:B------:R-:W-:Y:S01]  /*1970*/  LEA R4, R9, R4, 0x3 ;  /* 0x0000000409047211 */ /* 0x000fe200078e18ff */
[----:B------:R-:W-:-:S02]  /*1980*/  IMAD R0, R12, 0x8, R11 ;  /* 0x000000080c007824 */ /* 0x000fc400078e020b */
[----:B------:R-:W-:Y:S02]  /*1990*/  IMAD R8, R19, 0x8, R18 ;  /* 0x0000000813087824 */ /* 0x000fe400078e0212 */
[----:B------:R1:W-:Y:S01]  /*19a0*/  STL [R1+0x8], R4 ;  /* 0x0000080401007387 */ /* 0x0003e20000100800 */
[----:B------:R-:W-:-:S03]  /*19b0*/  IMAD R7, R22, -0x40, R23 ;  /* 0xffffffc016077824 */ /* 0x000fc600078e0217 */
[----:B------:R2:W-:Y:S04]  /*19c0*/  STL [R1+0x4], R0 ;  /* 0x0000040001007387 */ /* 0x0005e80000100800 */
[----:B------:R3:W-:Y:S01]  /*19d0*/  STL [R1], R8 ;  /* 0x0000000801007387 */ /* 0x0007e20000100800 */
[----:B-1----:R-:W-:Y:S01]  /*19e0*/  MOV R4, RZ ;  /* 0x000000ff00047202 */ /* 0x002fe20000000f00 */
[----:B--2---:R-:W-:-:S07]  /*19f0*/  IMAD.MOV.U32 R0, RZ, RZ, RZ ;  /* 0x000000ffff007224 */ /* 0x004fce00078e00ff */
.L_x_2433:
[----:B--23--:R-:W2:Y:S01]  /*1a00*/  LDL R8, [R1+0xc] ;  /* 0x00000c0001087983 */ /* 0x00cea20000100800 */
[----:B------:R-:W-:Y:S05]  /*1a10*/  YIELD ;  /* 0x0000000000007946 */ /* 0x000fea0003800000 */
[----:B--2---:R-:W-:-:S04]  /*1a20*/  LOP3.LUT R8, R8, 0x1, RZ, 0xfc, !PT ;  /* 0x0000000108087812 */ /* 0x004fc800078efcff */
[----:B------:R-:W-:-:S13]  /*1a30*/  ISETP.NE.AND P0, PT, R8, 0x3, PT ;  /* 0x000000030800780c */ /* 0x000fda0003f05270 */
[----:B------:R-:W-:Y:S05]  /*1a40*/  @!P0 BRA `(.L_x_2423) ;  /* 0x0000000000048947 */ /* 0x000fea0003800000 */
[----:B------:R-:W-:Y:S01]  /*1a50*/  BPT.TRAP 0x1 ;  /* 0x000000040000795c */ /* 0x000fe20000300000 */
.L_x_2423:
[----:B------:R-:W-:Y:S02]  /*1a60*/  LEA R8, R0, R17, 0x3 ;  /* 0x0000001100087211 */ /* 0x000fe400078e18ff */
[----:B------:R-:W-:-:S04]  /*1a70*/  SHF.L.U32 R21, R4, 0x1f, RZ ;  /* 0x0000001f04157819 */ /* 0x000fc800000006ff */
[----:B------:R1:W2:Y:S01]  /*1a80*/  SYNCS.PHASECHK.TRANS64.TRYWAIT P1, [R8+URZ+0x26810], R21 ;  /* 0x02681015080075a7 */ /* 0x0002a2000802017f */
[----:B------:R-:W-:Y:S05]  /*1a90*/  @!P0 BRA `(.L_x_2424) ;  /* 0x0000000000048947 */ /* 0x000fea0003800000 */
[----:B------:R-:W-:Y:S01]  /*1aa0*/  BPT.TRAP 0x1 ;  /* 0x000000040000795c */ /* 0x000fe20000300000 */
.L_x_2424:
[----:B------:R-:W-:-:S05]  /*1ab0*/  VIADD R9, R17, 0xe000 ;  /* 0x0000e00011097836 */ /* 0x000fca0000000000 */
[----:B------:R-:W-:-:S04]  /*1ac0*/  SHF.R.U32.HI R9, RZ, 0x4, R9 ;  /* 0x00000004ff097819 */ /* 0x000fc80000011609 */
[----:B------:R-:W-:Y:S01]  /*1ad0*/  LOP3.LUT R9, R9, 0x3fff, RZ, 0xc0, !PT ;  /* 0x00003fff09097812 */ /* 0x000fe200078ec0ff */
[----:B--2---:R-:W-:Y:S06]  /*1ae0*/  @P1 BRA `(.L_x_2425) ;  /* 0x0000000000081947 */ /* 0x004fec0003800000 */
[----:B------:R-:W2:Y:S02]  /*1af0*/  SYNCS.PHASECHK.TRANS64.TRYWAIT P1, [R8+URZ+0x26810], R21 ;  /* 0x02681015080075a7 */ /* 0x000ea4000802017f */
[----:B--2---:R-:W-:Y:S05]  /*1b00*/  @!P1 BRA `(.L_x_2426) ;  /* 0x000000c400b89947 */ /* 0x004fea0003800000 */
.L_x_2425:
        /* <DEDUP_REMOVED lines=8> */
[----:B------:R-:W5:Y:S01]  /*1b90*/  LDL R13, [R1] ;  /* 0x00000000010d7983 */ /* 0x000f620000100800 */
[----:B------:R-:W-:Y:S01]  /*1ba0*/  WARPGROUP.ARRIVE ;  /* 0x00000000000079c5 */ /* 0x000fe20000000000 */
[----:B------:R-:W-:Y:S01]  /*1bb0*/  UMOV UR7, 0x40000040 ;  /* 0x4000004000077882 */ /* 0x000fe20000000000 */
[----:B------:R-:W-:Y:S01]  /*1bc0*/  UMOV UR5, 0x40000040 ;  /* 0x4000004000057882 */ /* 0x000fe20000000000 */
[----:B------:R-:W-:-:S02]  /*1bd0*/  IADD3 R19, R17, 0x1a000, RZ ;  /* 0x0001a00011137810 */ /* 0x000fc40007ffe0ff */
[----:B------:R-:W-:-:S04]  /*1be0*/  USHF.R.U32.HI UR4, URZ, 0x4, UR9 ;  /* 0x000000043f047899 */ /* 0x000fc80008011609 */
[----:B------:R-:W-:Y:S02]  /*1bf0*/  ULOP3.LUT UR4, UR4, 0x3fff, URZ, 0xc0, !UPT ;  /* 0x00003fff04047892 */ /* 0x000fe4000f8ec03f */
[----:B------:R-:W-:Y:S02]  /*1c00*/  UMOV UR6, UR8 ;  /* 0x0000000800067c82 */ /* 0x000fe40008000000 */
[----:B------:R-:W-:-:S07]  /*1c10*/  ULOP3.LUT UR10, UR4, 0x10000, URZ, 0xfc, !UPT ;  /* 0x00010000040a7892 */ /* 0x000fce000f8efc3f */
[----:B------:R-:W-:Y:S02]  /*1c20*/  UMOV UR4, UR10 ;  /* 0x0000000a00047c82 */ /* 0x000fe40008000000 */
[----:B------:R-:W-:Y:S01]  /*1c30*/  HGMMA.64x96x16.F32.BF16 R72, gdesc[UR4], RZ, !UPT, gsb0 ;  /* 0x01600000044879f0 */ /* 0x000fe2000c0018ff */
[----:B------:R-:W-:Y:S02]  /*1c40*/  UIADD3 UR6, UR8, 0x2, URZ ;  /* 0x0000000208067890 */ /* 0x000fe4000fffe03f */
[----:B------:R-:W-:Y:S01]  /*1c50*/  UIADD3 UR4, UR10, 0x2, URZ ;  /* 0x000000020a047890 */ /* 0x000fe2000fffe03f */
[----:B------:R-:W-:Y:S01]  /*1c60*/  UMOV UR7, 0x40000040 ;  /* 0x4000004000077882 */ /* 0x000fe20000000000 */
[----:B------:R-:W-:Y:S01]  /*1c70*/  UMOV UR5, 0x40000040 ;  /* 0x4000004000057882 */ /* 0x000fe20000000000 */
[----:B------:R-:W-:Y:S02]  /*1c80*/  WARPGROUP.DEPBAR.LE gsb0, 0x0 ;  /* 0x00008000000079c5 */ /* 0x000fe40000010000 */
[----:B------:R-:W-:-:S06]  /*1c90*/  WARPGROUP.ARRIVE ;  /* 0x00000000000079c5 */ /* 0x000fcc0000000000 */
[----:B------:R-:W-:Y:S01]  /*1ca0*/  HGMMA.64x96x16.F32.BF16 R72, gdesc[UR4], R72, gsb0 ;  /* 0x01600000044879f0 */ /* 0x000fe20008001848 */
        /* <DEDUP_REMOVED lines=11> */
[----:B---3--:R-:W-:-:S04]  /*1d60*/  LEA R10, R0, R14, 0x7 ;  /* 0x0000000e000a7211 */ /* 0x008fc800078e38ff */
[----:B------:R-:W-:Y:S01]  /*1d70*/  LEA R10, R3, R10, 0x1 ;  /* 0x0000000a030a7211 */ /* 0x000fe200078e08ff */
[----:B----4-:R-:W-:-:S03]  /*1d80*/  IMAD R12, R0, 0x80, R12 ;  /* 0x00000080000c7824 */ /* 0x010fc600078e020c */
[C---:B------:R-:W-:Y:S01]  /*1d90*/  LEA R15, R10.reuse, R17, 0x2 ;  /* 0x000000110a0f7211 */ /* 0x040fe200078e10ff */
[----:B------:R-:W-:Y:S02]  /*1da0*/  IMAD R190, R10, 0x4, R19 ;  /* 0x000000040abe7824 */ /* 0x000fe400078e0213 */
[----:B-----5:R-:W-:Y:S02]  /*1db0*/  IMAD R14, R0, 0x80, R13 ;  /* 0x00000080000e7824 */ /* 0x020fe400078e020d */
[C---:B------:R-:W-:Y:S02]  /*1dc0*/  IMAD R12, R3.reuse, 0x2, R12 ;  /* 0x00000002030c7824 */ /* 0x040fe400078e020c */
[----:B------:R-:W-:Y:S02]  /*1dd0*/  IMAD R18, R3, 0x2, R14 ;  /* 0x0000000203127824 */ /* 0x000fe400078e020e */
[--C-:B------:R-:W-:Y:S02]  /*1de0*/  IMAD R14, R12, 0x4, R17.reuse ;  /* 0x000000040c0e7824 */ /* 0x100fe400078e0211 */
[C---:B------:R-:W-:Y:S01]  /*1df0*/  IMAD R13, R18.reuse, 0x4, R17 ;  /* 0x00000004120d7824 */ /* 0x040fe200078e0211 */
[----:B------:R-:W-:Y:S01]  /*1e00*/  LEA R10, R18, R19, 0x2 ;  /* 0x00000013120a7211 */ /* 0x000fe200078e10ff */
[----:B------:R-:W-:Y:S01]  /*1e10*/  IMAD R11, R12, 0x4, R19 ;  /* 0x000000040c0b7824 */ /* 0x000fe200078e0213 */
[----:B------:R-:W-:-:S02]  /*1e20*/  WARPGROUP.DEPBAR.LE gsb0, 0x0 ;  /* 0x00008000000079c5 */ /* 0x000fc40000010000 */
[----:B------:R-:W-:-:S06]  /*1e30*/  WARPGROUP.ARRIVE ;  /* 0x00000000000079c5 */ /* 0x000fcc0000000000 */
[----:B------:R-:W-:Y:S03]  /*1e40*/  HGMMA.64x96x16.F32.BF16 R72, gdesc[UR4], R72, gsb0 ;  /* 0x01600000044879f0 */ /* 0x000fe60008001848 */
[----:B------:R-:W-:Y:S02]  /*1e50*/  WARPGROUP.DEPBAR.LE gsb0, 0x0 ;  /* 0x00008000000079c5 */ /* 0x000fe40000010000 */
[----:B------:R-:W3:Y:S04]  /*1e60*/  LDS R15, [R15+0x1a000] ;  /* 0x01a000000f0f7984 */ /* 0x000ee80000000800 */
[----:B------:R-:W4:Y:S04]  /*1e70*/  LDS R14, [R14+0x1a000] ;  /* 0x01a000000e0e7984 */ /* 0x000f280000000800 */
[----:B------:R-:W1:Y:S01]  /*1e80*/  LDS R13, [R13+0x1a000] ;  /* 0x01a000000d0d7984 */ /* 0x000e620000000800 */
[----:B------:R-:W-:Y:S05]  /*1e90*/  @!P0 BRA `(.L_x_2427) ;  /* 0x0000000000048947 */ /* 0x000fea0003800000 */
[----:B------:R-:W-:Y:S01]  /*1ea0*/  BPT.TRAP 0x1 ;  /* 0x000000040000795c */ /* 0x000fe20000300000 */
.L_x_2427:
[----:B------:R1:W1:Y:S01]  /*1eb0*/  SYNCS.PHASECHK.TRANS64.TRYWAIT P1, [R8+URZ+0x26830], R21 ;  /* 0x02683015080075a7 */ /* 0x000262000802017f */
[----:B------:R-:W-:Y:S05]  /*1ec0*/  @!P0 BRA `(.L_x_2428) ;  /* 0x0000000000048947 */ /* 0x000fea0003800000 */
[----:B------:R-:W-:Y:S01]  /*1ed0*/  BPT.TRAP 0x1 ;  /* 0x000000040000795c */ /* 0x000fe20000300000 */
.L_x_2428:
[----:B------:R-:W-:-:S05]  /*1ee0*/  VIADD R12, R17, 0x14000 ;  /* 0x00014000110c7836 */ /* 0x000fca0000000000 */
[----:B------:R-:W-:-:S04]  /*1ef0*/  SHF.R.U32.HI R12, RZ, 0x4, R12 ;  /* 0x00000004ff0c7819 */ /* 0x000fc8000001160c */
[----:B------:R-:W-:-:S04]  /*1f00*/  LOP3.LUT R12, R12, 0x3fff, RZ, 0xc0, !PT ;  /* 0x00003fff0c0c7812 */ /* 0x000fc800078ec0ff */
[----:B------:R-:W-:Y:S01]  /*1f10*/  LOP3.LUT R19, R12, 0x10000, RZ, 0xfc, !PT ;  /* 0x000100000c137812 */ /* 0x000fe200078efcff */
[----:B-1----:R-:W-:Y:S06]  /*1f20*/  @P1 BRA `(.L_x_2429) ;  /* 0x0000000000081947 */ /* 0x002fec0003800000 */
[----:B------:R-:W1:Y:S02]  /*1f30*/  SYNCS.PHASECHK.TRANS64.TRYWAIT P1, [R8+URZ+0x26830], R21 ;  /* 0x02683015080075a7 */ /* 0x000e64000802017f */
[----:B-1----:R-:W-:Y:S05]  /*1f40*/  @!P1 BRA `(.L_x_2430) ;  /* 0x000000c000bc9947 */ /* 0x002fea0003800000 */
.L_x_2429:
[----:B------:R-:W-:Y:S01]  /*1f50*/  UIADD3 UR9, UR9, 0x4000, URZ ;  /* 0x0000400009097890 */ /* 0x000fe2000fffe03f */
[C---:B------:R-:W-:Y:S01]  /*1f60*/  IMAD R19, R0.reuse, 0x300, R19 ;  /* 0x0000030000137824 */ /* 0x040fe200078e0213 */
[----:B------:R-:W-:Y:S01]  /*1f70*/  WARPGROUP.ARRIVE ;  /* 0x00000000000079c5 */ /* 0x000fe20000000000 */
[----:B------:R-:W-:Y:S01]  /*1f80*/  UMOV UR7, 0x40000040 ;  /* 0x4000004000077882 */ /* 0x000fe20000000000 */
[----:B------:R-:W-:Y:S01]  /*1f90*/  USHF.R.U32.HI UR9, URZ, 0x4, UR9 ;  /* 0x000000043f097899 */ /* 0x000fe20008011609 */
[----:B------:R-:W-:Y:S01]  /*1fa0*/  ISETP.GT.AND P2, PT, R7, RZ, PT ;  /* 0x000000ff0700720c */ /* 0x000fe20003f44270 */
[----:B------:R-:W-:Y:S01]  /*1fb0*/  UMOV UR5, 0x40000040 ;  /* 0x4000004000057882 */ /* 0x000fe20000000000 */
[----:B------:R-:W-:Y:S01]  /*1fc0*/  R2UR UR8, R19 ;  /* 0x00000000130872ca */ /* 0x000fe200000e0000 */
[----:B------:R-:W-:Y:S01]  /*1fd0*/  ULOP3.LUT UR9, UR9, 0x3fff, URZ, 0xc0, !UPT ;  /* 0x00003fff09097892 */ /* 0x000fe2000f8ec03f */
[----:B------:R-:W-:Y:S01]  /*1fe0*/  ISETP.GT.AND P1, PT, R7, 0x8, PT ;  /* 0x000000080700780c */ /* 0x000fe20003f24270 */
[----:B------:R-:W-:Y:S01]  /*1ff0*/  ULDC UR10, c[0x0][0x75c] ;  /* 0x0001d700000a7ab9 */ /* 0x000fe20000000800 */
[----:B------:R-:W-:Y:S01]  /*2000*/  IMAD R236, R0, 0x300, R12 ;  /* 0x0000030000ec7824 */ /* 0x000fe200078e020c */
[----:B------:R-:W-:Y:S01]  /*2010*/  ULOP3.LUT UR9, UR9, 0x10000, URZ, 0xfc, !UPT ;  /* 0x0001000009097892 */ /* 0x000fe2000f8efc3f */
[----:B------:R-:W-:Y:S01]  /*2020*/  FMUL.FTZ R192, R72, UR10 ;  /* 0x0000000a48c07c20 */ /* 0x000fe20008410000 */
[----:B------:R-:W-:Y:S01]  /*2030*/  FMUL.FTZ R72, R79, UR10 ;  /* 0x0000000a4f487c20 */ /* 0x000fe20008410000 */
[----:B------:R-:W-:Y:S01]  /*2040*/  FMUL.FTZ R79, R86, UR10 ;  /* 0x0000000a564f7c20 */ /* 0x000fe20008410000 */
[----:B------:R-:W-:Y:S01]  /*2050*/  FMUL.FTZ R86, R93, UR10 ;  /* 0x0000000a5d567c20 */ /* 0x000fe20008410000 */
[----:B------:R-:W-:Y:S01]  /*2060*/  FMUL.FTZ R23, R78, UR10 ;  /* 0x0000000a4e177c20 */ /* 0x000fe20008410000 */
[----:B------:R-:W1:Y:S01]  /*2070*/  LDC R93, c[0x0][0x280] ;  /* 0x0000a000ff5d7b82 */ /* 0x000e620000000800 */
[----:B------:R-:W-:Y:S01]  /*2080*/  UMOV UR4, UR9 ;  /* 0x0000000900047c82 */ /* 0x000fe20008000000 */
[----:B------:R-:W-:Y:S01]  /*2090*/  UMOV UR6, UR8 ;  /* 0x0000000800067c82 */ /* 0x000fe20008000000 */
[----:B------:R-:W-:Y:S01]  /*20a0*/  FMUL.FTZ R18, R73, UR10 ;  /* 0x0000000a49127c20 */ /* 0x000fe20008410000 */
[----:B------:R-:W-:Y:S01]  /*20b0*/  HGMMA.64x96x16.F32.BF16 R24, gdesc[UR4], RZ, !UPT, gsb0 ;  /* 0x01600000041879f0 */ /* 0x000fe2000c0018ff */
        /* <DEDUP_REMOVED lines=9> */
[----:B------:R-:W-:Y:S01]  /*2150*/  FMUL.FTZ R20, R75, UR10 ;  /* 0x0000000a4b147c20 */ /* 0x000fe20008410000 */
[----:B------:R-:W-:Y:S01]  /*2160*/  FMUL.FTZ R74, R81, UR10 ;  /* 0x0000000a514a7c20 */ /* 0x000fe20008410000 */
[----:B------:R-:W-:Y:S01]  /*2170*/  FMUL.FTZ R77, R84, UR10 ;  /* 0x0000000a544d7c20 */ /* 0x000fe20008410000 */
[----:B------:R-:W5:Y:S01]  /*2180*/  MUFU.TANH R192, R192 ;  /* 0x000000c000c07308 */ /* 0x000f620000002400 */
[----:B------:R-:W-:Y:S01]  /*2190*/  FMUL.FTZ R75, R82, UR10 ;  /* 0x0000000a524b7c20 */ /* 0x000fe20008410000 */
[----:B------:R-:W-:Y:S01]  /*21a0*/  FMUL.FTZ R82, R89, UR10 ;  /* 0x0000000a59527c20 */ /* 0x000fe20008410000 */
[----:B------:R-:W-:Y:S01]  /*21b0*/  FMUL.FTZ R185, R100, UR10 ;  /* 0x0000000a64b97c20 */ /* 0x000fe20008410000 */
[----:B------:R-:W-:Y:S01]  /*21c0*/  FMUL.FTZ R188, R103, UR10 ;  /* 0x0000000a67bc7c20 */ /* 0x000fe20008410000 */
[----:B------:R-:W-:Y:S01]  /*21d0*/  FMUL.FTZ R186, R101, UR10 ;  /* 0x0000000a65ba7c20 */ /* 0x000fe20008410000 */
[----:B--2---:R-:W-:Y:S01]  /*21e0*/  FMUL.FTZ R21, R76, UR10 ;  /* 0x0000000a4c157c20 */ /* 0x004fe20008410000 */
[----:B-1----:R-:W-:Y:S01]  /*21f0*/  IMAD R92, R16, -0x60, R93 ;  /* 0xffffffa0105c7824 */ /* 0x002fe200078e025d */
[----:B------:R-:W1:Y:S01]  /*2200*/  MUFU.TANH R18, R18 ;  /* 0x0000001200127308 */ /* 0x000e620000002400 */
[----:B------:R-:W-:Y:S01]  /*2210*/  FMUL.FTZ R191, R113, UR10 ;  /* 0x0000000a71bf7c20 */ /* 0x000fe20008410000 */
[----:B------:R-:W-:Y:S01]  /*2220*/  FMUL.FTZ R76, R83, UR10 ;  /* 0x0000000a534c7c20 */ /* 0x000fe20008410000 */
[----:B------:R-:W-:-:S02]  /*2230*/  IMAD R92, R3, -0x2, R92 ;  /* 0xfffffffe035c7824 */ /* 0x000fc400078e025c */
[----:B------:R-:W-:Y:S01]  /*2240*/  FMUL.FTZ R80, R87, UR10 ;  /* 0x0000000a57507c20 */ /* 0x000fe20008410000 */
[----:B------:R-:W-:Y:S01]  /*2250*/  FMUL.FTZ R83, R90, UR10 ;  /* 0x0000000a5a537c20 */ /* 0x000fe20008410000 */
[----:B------:R-:W-:Y:S01]  /*2260*/  FMUL.FTZ R87, R94, UR10 ;  /* 0x0000000a5e577c20 */ /* 0x000fe20008410000 */
[----:B------:R-:W-:Y:S01]  /*2270*/  IMAD.IADD R92, R92, 0x1, -R7 ;  /* 0x000000015c5c7824 */ /* 0x000fe200078e0a07 */
[----:B------:R-:W2:Y:S01]  /*2280*/  MUFU.TANH R73, R73 ;  /* 0x0000004900497308 */ /* 0x000ea20000002400 */
[----:B------:R-:W-:Y:S01]  /*2290*/  FMUL.FTZ R90, R97, UR10 ;  /* 0x0000000a615a7c20 */ /* 0x000fe20008410000 */
[----:B------:R-:W-:Y:S01]  /*22a0*/  FMUL.FTZ R81, R88, UR10 ;  /* 0x0000000a58517c20 */ /* 0x000fe20008410000 */
[----:B------:R-:W-:Y:S01]  /*22b0*/  FMUL.FTZ R189, R104, UR10 ;  /* 0x0000000a68bd7c20 */ /* 0x000fe20008410000 */
[C---:B------:R-:W-:Y:S01]  /*22c0*/  SEL R103, R92.reuse, 0x60, P2 ;  /* 0x000000605c677807 */ /* 0x040fe20001000000 */
[----:B------:R-:W-:Y:S01]  /*22d0*/  FMUL.FTZ R88, R95, UR10 ;  /* 0x0000000a5f587c20 */ /* 0x000fe20008410000 */
[----:B------:R-:W-:Y:S01]  /*22e0*/  IADD3 R97, R92, 0x8, RZ ;  /* 0x000000085c617810 */ /* 0x000fe20007ffe0ff */
[----:B---3--:R-:W3:Y:S01]  /*22f0*/  SHFL.IDX PT, R104, R15, R6, 0x1f ;  /* 0x00001f060f687589 */ /* 0x008ee200000e0000 */
[----:B------:R-:W4:Y:S01]  /*2300*/  MUFU.TANH R74, R74 ;  /* 0x0000004a004a7308 */ /* 0x000f220000002400 */
[----:B------:R-:W-:Y:S01]  /*2310*/  ISETP.GT.AND P6, PT, R103, RZ, PT ;  /* 0x000000ff6700720c */ /* 0x000fe20003fc4270 */
[----:B------:R-:W-:Y:S01]  /*2320*/  FMUL.FTZ R84, R91, UR10 ;  /* 0x0000000a5b547c20 */ /* 0x000fe20008410000 */
[C---:B------:R-:W-:Y:S01]  /*2330*/  ISETP.GT.AND P5, PT, R103.reuse, 0x1, PT ;  /* 0x000000016700780c */ /* 0x040fe20003fa4270 */
[----:B------:R-:W-:Y:S01]  /*2340*/  FMUL.FTZ R91, R98, UR10 ;  /* 0x0000000a625b7c20 */ /* 0x000fe20008410000 */
[----:B------:R-:W-:Y:S01]  /*2350*/  ISETP.GT.AND P4, PT, R103, 0x10, PT ;  /* 0x000000106700780c */ /* 0x000fe20003f84270 */
[----:B------:R-:W-:Y:S01]  /*2360*/  FMUL.FTZ R89, R96, UR10 ;  /* 0x0000000a60597c20 */ /* 0x000fe20008410000 */
[----:B-----5:R-:W-:Y:S01]  /*2370*/  FSEL R113, R192, -INF , !P6 ;  /* 0xff800000c0717808 */ /* 0x020fe20007000000 */
[----:B------:R-:W5:Y:S01]  /*2380*/  MUFU.TANH R77, R77 ;  /* 0x0000004d004d7308 */ /* 0x000f620000002400 */
[----:B-1----:R-:W-:Y:S01]  /*2390*/  FSEL R197, R18, -INF , !P5 ;  /* 0xff80000012c57808 */ /* 0x002fe20006800000 */
[----:B------:R-:W-:Y:S01]  /*23a0*/  FMUL.FTZ R184, R99, UR10 ;  /* 0x0000000a63b87c20 */ /* 0x000fe20008410000 */
[C---:B------:R-:W-:Y:S01]  /*23b0*/  ISETP.GT.AND P6, PT, R103.reuse, 0x11, PT ;  /* 0x000000116700780c */ /* 0x040fe20003fc4270 */
[----:B------:R-:W-:Y:S01]  /*23c0*/  FMUL.FTZ R187, R102, UR10 ;  /* 0x0000000a66bb7c20 */ /* 0x000fe20008410000 */
[----:B------:R-:W-:Y:S01]  /*23d0*/  ISETP.GT.AND P5, PT, R103, 0x18, PT ;  /* 0x000000186700780c */ /* 0x000fe20003fa4270 */
[----:B------:R-:W-:Y:S01]  /*23e0*/  FMUL.FTZ R105, R105, UR10 ;  /* 0x0000000a69697c20 */ /* 0x000fe20008410000 */
[----:B--2---:R-:W-:Y:S01]  /*23f0*/  FSEL R94, R73, -INF , !P4 ;  /* 0xff800000495e7808 */ /* 0x004fe20006000000 */
[----:B------:R-:W1:Y:S01]  /*2400*/  MUFU.TANH R82, R82 ;  /* 0x0000005200527308 */ /* 0x000e620000002400 */
[----:B------:R-:W-:Y:S01]  /*2410*/  ISETP.GT.AND P4, PT, R103, 0x21, PT ;  /* 0x000000216700780c */ /* 0x000fe20003f84270 */
[----:B------:R-:W-:Y:S01]  /*2420*/  FMUL.FTZ R108, R108, UR10 ;  /* 0x0000000a6c6c7c20 */ /* 0x000fe20008410000 */
[----:B----4-:R-:W-:Y:S01]  /*2430*/  FSEL R93, R74, -INF , !P6 ;  /* 0xff8000004a5d7808 */ /* 0x010fe20007000000 */
[----:B------:R-:W-:Y:S01]  /*2440*/  FMUL.FTZ R109, R109, UR10 ;  /* 0x0000000a6d6d7c20 */ /* 0x000fe20008410000 */
[----:B------:R-:W-:Y:S01]  /*2450*/  ISETP.GT.AND P6, PT, R103, 0x28, PT ;  /* 0x000000286700780c */ /* 0x000fe20003fc4270 */
[----:B------:R-:W-:Y:S01]  /*2460*/  FMUL.FTZ R106, R106, UR10 ;  /* 0x0000000a6a6a7c20 */ /* 0x000fe20008410000 */
[----:B------:R-:W-:Y:S01]  /*2470*/  SEL R193, R97, 0x60, P1 ;  /* 0x0000006061c17807 */ /* 0x000fe20000800000 */
[----:B------:R-:W2:Y:S01]  /*2480*/  MUFU.TANH R85, R85 ;  /* 0x0000005500557308 */ /* 0x000ea20000002400 */
[----:B-----5:R-:W-:Y:S01]  /*2490*/  FSEL R95, R77, -INF , !P5 ;  /* 0xff8000004d5f7808 */ /* 0x020fe20006800000 */
[----:B------:R-:W-:Y:S01]  /*24a0*/  FMUL.FTZ R107, R107, UR10 ;  /* 0x0000000a6b6b7c20 */ /* 0x000fe20008410000 */
[C---:B------:R-:W-:Y:S01]  /*24b0*/  ISETP.GT.AND P5, PT, R103.reuse, 0x29, PT ;  /* 0x000000296700780c */ /* 0x040fe20003fa4270 */
[----:B------:R-:W-:Y:S01]  /*24c0*/  FMUL.FTZ R112, R112, UR10 ;  /* 0x0000000a70707c20 */ /* 0x000fe20008410000 */
[C---:B------:R-:W-:Y:S01]  /*24d0*/  ISETP.GT.AND P3, PT, R103.reuse, 0x8, PT ;  /* 0x000000086700780c */ /* 0x040fe20003f64270 */
[----:B------:R-:W-:Y:S01]  /*24e0*/  FMUL.FTZ R110, R110, UR10 ;  /* 0x0000000a6e6e7c20 */ /* 0x000fe20008410000 */
[----:B------:R-:W-:Y:S01]  /*24f0*/  ISETP.GT.AND P2, PT, R103, 0x9, PT ;  /* 0x000000096700780c */ /* 0x000fe20003f44270 */
[----:B------:R-:W4:Y:S01]  /*2500*/  MUFU.TANH R86, R86 ;  /* 0x0000005600567308 */ /* 0x000f220000002400 */
[----:B-1----:R-:W-:Y:S01]  /*2510*/  FSEL R98, R82, -INF , !P4 ;  /* 0xff80000052627808 */ /* 0x002fe20006000000 */
[----:B------:R-:W-:Y:S01]  /*2520*/  FMUL.FTZ R111, R111, UR10 ;  /* 0x0000000a6f6f7c20 */ /* 0x000fe20008410000 */
[C---:B------:R-:W-:Y:S01]  /*2530*/  ISETP.GT.AND P4, PT, R103.reuse, 0x38, PT ;  /* 0x000000386700780c */ /* 0x040fe20003f84270 */
[----:B------:R-:W-:Y:S01]  /*2540*/  FMUL.FTZ R114, R114, UR10 ;  /* 0x0000000a72727c20 */ /* 0x000fe20008410000 */
[----:B------:R-:W-:Y:S01]  /*2550*/  ISETP.GT.AND P1, PT, R103, 0x40, PT ;  /* 0x000000406700780c */ /* 0x000fe20003f24270 */
[----:B------:R-:W-:Y:S01]  /*2560*/  FFMA.FTZ R192, -R192, R192, 1 ;  /* 0x3f800000c0c07423 */ /* 0x000fe200000101c0 */
[----:B------:R-:W-:Y:S01]  /*2570*/  FMUL.FTZ R194, R117, UR10 ;  /* 0x0000000a75c27c20 */ /* 0x000fe20008410000 */
[----:B------:R-:W1:Y:S01]  /*2580*/  MUFU.TANH R185, R185 ;  /* 0x000000b900b97308 */ /* 0x000e620000002400 */
[----:B--2---:R-:W-:Y:S01]  /*2590*/  FSEL R96, R85, -INF , !P6 ;  /* 0xff80000055607808 */ /* 0x004fe20007000000 */
[----:B------:R-:W-:Y:S01]  /*25a0*/  VIADD R117, R6, 0x8 ;  /* 0x0000000806757836 */ /* 0x000fe20000000000 */
[----:B------:R-:W-:Y:S01]  /*25b0*/  ISETP.GT.AND P6, PT, R103, 0x39, PT ;  /* 0x000000396700780c */ /* 0x000fe20003fc4270 */
[----:B------:R-:W-:Y:S01]  /*25c0*/  FMUL.FTZ R201, R119, UR10 ;  /* 0x0000000a77c97c20 */ /* 0x000fe20008410000 */
[----:B------:R-:W-:Y:S01]  /*25d0*/  FMUL.FTZ R196, R118, UR10 ;  /* 0x0000000a76c47c20 */ /* 0x000fe20008410000 */
[----:B------:R-:W-:Y:S01]  /*25e0*/  IADD3 R118, R6, 0xc, RZ ;  /* 0x0000000c06767810 */ /* 0x000fe20007ffe0ff */
[----:B------:R-:W2:Y:S01]  /*25f0*/  SHFL.IDX PT, R228, R15, R117, 0x1f ;  /* 0x00001f750fe47589 */ /* 0x000ea200000e0000 */
[----:B------:R-:W5:Y:S01]  /*2600*/  MUFU.TANH R19, R19 ;  /* 0x0000001300137308 */ /* 0x000f620000002400 */
[----:B----4-:R-:W-:Y:S01]  /*2610*/  FSEL R97, R86, -INF , !P5 ;  /* 0xff80000056617808 */ /* 0x010fe20006800000 */
[----:B------:R-:W-:Y:S01]  /*2620*/  FMUL.FTZ R115, R115, UR10 ;  /* 0x0000000a73737c20 */ /* 0x000fe20008410000 */
[----:B------:R-:W-:Y:S01]  /*2630*/  ISETP.GT.AND P5, PT, R193, RZ, PT ;  /* 0x000000ffc100720c */ /* 0x000fe20003fa4270 */
[----:B------:R-:W4:Y:S04]  /*2640*/  SHFL.IDX PT, R225, R15, R118, 0x1f ;  /* 0x00001f760fe17589 */ /* 0x000f2800000e0000 */
[----:B------:R-:W3:Y:S01]  /*2650*/  MUFU.TANH R186, R186 ;  /* 0x000000ba00ba7308 */ /* 0x000ee20000002400 */
[----:B-1----:R-:W-:-:S02]  /*2660*/  FSEL R100, R185, -INF , !P4 ;  /* 0xff800000b9647808 */ /* 0x002fc40006000000 */
[----:B------:R-:W-:-:S05]  /*2670*/  ISETP.GT.AND P4, PT, R193, 0x1, PT ;  /* 0x00000001c100780c */ /* 0x000fca0003f84270 */
[----:B------:R-:W1:Y:S01]  /*2680*/  MUFU.TANH R20, R20 ;  /* 0x0000001400147308 */ /* 0x000e620000002400 */
[----:B------:R-:W-:Y:S02]  /*2690*/  WARPGROUP.DEPBAR.LE gsb0, 0x0 ;  /* 0x00008000000079c5 */ /* 0x000fe40000010000 */
[----:B------:R-:W-:Y:S01]  /*26a0*/  WARPGROUP.ARRIVE ;  /* 0x00000000000079c5 */ /* 0x000fe20000000000 */
[C---:B-----5:R-:W-:Y:S01]  /*26b0*/  FSEL R226, R19.reuse, -INF , !P5 ;  /* 0xff80000013e27808 */ /* 0x060fe20006800000 */
[----:B------:R-:W-:Y:S01]  /*26c0*/  FFMA.FTZ R19, -R19, R19, 1 ;  /* 0x3f80000013137423 */ /* 0x000fe20000010113 */
[C---:B------:R-:W-:Y:S02]  /*26d0*/  ISETP.GT.AND P5, PT, R193.reuse, 0x9, PT ;  /* 0x00000009c100780c */ /* 0x040fe40003fa4270 */
[----:B------:R-:W5:Y:S01]  /*26e0*/  MUFU.TANH R23, R23 ;  /* 0x0000001700177308 */ /* 0x000f620000002400 */
[----:B------:R-:W-:Y:S01]  /*26f0*/  HGMMA.64x96x16.F32.BF16 R24, gdesc[UR4], R24, gsb0 ;  /* 0x01600000041879f0 */ /* 0x000fe20008001818 */
[----:B------:R-:W-:Y:S01]  /*2700*/  UIADD3 UR6, UR8, 0x4, URZ ;  /* 0x0000000408067890 */ /* 0x000fe2000fffe03f */
[----:B---3--:R-:W-:Y:S01]  /*2710*/  FSEL R222, R186, -INF , !P6 ;  /* 0xff800000bade7808 */ /* 0x008fe20007000000 */
[----:B------:R-:W-:Y:S01]  /*2720*/  UIADD3 UR4, UR9, 0x4, URZ ;  /* 0x0000000409047890 */ /* 0x000fe2000fffe03f */
[----:B------:R-:W-:Y:S01]  /*2730*/  ISETP.GT.AND P6, PT, R193, 0x8, PT ;  /* 0x00000008c100780c */ /* 0x000fe20003fc4270 */
[----:B------:R-:W-:Y:S01]  /*2740*/  UMOV UR7, 0x40000040 ;  /* 0x4000004000077882 */ /* 0x000fe20000000000 */
[----:B------:R-:W-:Y:S01]  /*2750*/  UMOV UR5, 0x40000040 ;  /* 0x4000004000057882 */ /* 0x000fe20000000000 */
[----:B------:R-:W3:Y:S01]  /*2760*/  MUFU.TANH R72, R72 ;  /* 0x0000004800487308 */ /* 0x000ee20000002400 */
[----:B-1----:R-:W-:-:S02]  /*2770*/  FSEL R224, R20, -INF , !P4 ;  /* 0xff80000014e07808 */ /* 0x002fc40006000000 */
[----:B------:R-:W-:-:S05]  /*2780*/  ISETP.GT.AND P4, PT, R193, 0x10, PT ;  /* 0x00000010c100780c */ /* 0x000fca0003f84270 */
[----:B------:R-:W1:Y:S01]  /*2790*/  MUFU.TANH R75, R75 ;  /* 0x0000004b004b7308 */ /* 0x000e620000002400 */
[----:B-----5:R-:W-:Y:S02]  /*27a0*/  FSEL R219, R23, -INF , !P6 ;  /* 0xff80000017db7808 */ /* 0x020fe40007000000 */
[----:B------:R-:W-:-:S05]  /*27b0*/  ISETP.GT.AND P6, PT, R193, 0x11, PT ;  /* 0x00000011c100780c */ /* 0x000fca0003fc4270 */
[----:B------:R-:W5:Y:S01]  /*27c0*/  MUFU.TANH R21, R21 ;  /* 0x0000001500157308 */ /* 0x000f620000002400 */
[----:B---3--:R-:W-:Y:S02]  /*27d0*/  FSEL R221, R72, -INF , !P5 ;  /* 0xff80000048dd7808 */ /* 0x008fe40006800000 */
[----:B------:R-:W-:-:S05]  /*27e0*/  ISETP.GT.AND P5, PT, R193, 0x18, PT ;  /* 0x00000018c100780c */ /* 0x000fca0003fa4270 */
[----:B------:R-:W3:Y:S01]  /*27f0*/  MUFU.TANH R76, R76 ;  /* 0x0000004c004c7308 */ /* 0x000ee20000002400 */
[----:B-1----:R-:W-:Y:S02]  /*2800*/  FSEL R209, R75, -INF , !P4 ;  /* 0xff8000004bd17808 */ /* 0x002fe40006000000 */
        /* <DEDUP_REMOVED lines=24> */
[----:B------:R-:W-:Y:S01]  /*2990*/  ISETP.GT.AND P5, PT, R193, 0x30, PT ;  /* 0x00000030c100780c */ /* 0x000fe20003fa4270 */
[----:B------:R-:W-:Y:S02]  /*29a0*/  WARPGROUP.DEPBAR.LE gsb0, 0x0 ;  /* 0x00008000000079c5 */ /* 0x000fe40000010000 */
[----:B------:R-:W-:Y:S02]  /*29b0*/  WARPGROUP.ARRIVE ;  /* 0x00000000000079c5 */ /* 0x000fe40000000000 */
[----:B------:R-:W3:Y:S01]  /*29c0*/  MUFU.TANH R88, R88 ;  /* 0x0000005800587308 */ /* 0x000ee20000002400 */
[----:B-1----:R-:W-:Y:S02]  /*29d0*/  FSEL R206, R81, -INF , !P2 ;  /* 0xff80000051ce7808 */ /* 0x002fe40005000000 */
[----:B------:R-:W-:Y:S01]  /*29e0*/  ISETP.GT.AND P2, PT, R103, 0x31, PT ;  /* 0x000000316700780c */ /* 0x000fe20003f44270 */
[----:B------:R-:W-:Y:S01]  /*29f0*/  HGMMA.64x96x16.F32.BF16 R24, gdesc[UR4], R24, gsb0 ;  /* 0x01600000041879f0 */ /* 0x000fe20008001818 */
[----:B------:R-:W-:Y:S01]  /*2a00*/  UIADD3 UR6, UR8, 0x6, URZ ;  /* 0x0000000608067890 */ /* 0x000fe2000fffe03f */
[----:B-----5:R-:W-:Y:S01]  /*2a10*/  FSEL R204, R87, -INF , !P4 ;  /* 0xff80000057cc7808 */ /* 0x020fe20006000000 */
[----:B------:R-:W-:Y:S01]  /*2a20*/  UIADD3 UR4, UR9, 0x6, URZ ;  /* 0x0000000609047890 */ /* 0x000fe2000fffe03f */
[----:B------:R-:W1:Y:S01]  /*2a30*/  MUFU.TANH R89, R89 ;  /* 0x0000005900597308 */ /* 0x000e620000002400 */
[----:B------:R-:W-:Y:S01]  /*2a40*/  UMOV UR7, 0x40000040 ;  /* 0x4000004000077882 */ /* 0x000fe20000000000 */
[----:B------:R-:W-:Y:S01]  /*2a50*/  UMOV UR5, 0x40000040 ;  /* 0x4000004000057882 */ /* 0x000fe20000000000 */
        /* <DEDUP_REMOVED lines=35> */
[----:B-----5:R-:W-:Y:S01]  /*2c90*/  FSEL R214, R106, -INF , !P2 ;  /* 0xff8000006ad67808 */ /* 0x020fe20005000000 */
[----:B------:R-:W-:Y:S02]  /*2ca0*/  WARPGROUP.DEPBAR.LE gsb0, 0x0 ;  /* 0x00008000000079c5 */ /* 0x000fe40000010000 */
[----:B------:R-:W5:Y:S01]  /*2cb0*/  LDS R190, [R190+0x380] ;  /* 0x00038000bebe7984 */ /* 0x000f620000000800 */
[----:B------:R-:W-:Y:S01]  /*2cc0*/  WARPGROUP.ARRIVE ;  /* 0x00000000000079c5 */ /* 0x000fe20000000000 */
[----:B------:R-:W-:Y:S02]  /*2cd0*/  ISETP.GT.AND P2, PT, R193, 0x49, PT ;  /* 0x00000049c100780c */ /* 0x000fe40003f44270 */
[----:B------:R-:W4:Y:S01]  /*2ce0*/  MUFU.TANH R110, R110 ;  /* 0x0000006e006e7308 */ /* 0x000f220000002400 */
[----:B---3--:R-:W-:Y:S02]  /*2cf0*/  FSEL R216, R107, -INF , !P4 ;  /* 0xff8000006bd87808 */ /* 0x008fe40006000000 */
[----:B------:R-:W-:Y:S01]  /*2d00*/  HGMMA.64x96x16.F32.BF16 R24, gdesc[UR4], R24, gsb0 ;  /* 0x01600000041879f0 */ /* 0x000fe20008001818 */
[----:B------:R-:W-:Y:S01]  /*2d10*/  ULDC UR4, c[0x0][0x744] ;  /* 0x0001d10000047ab9 */ /* 0x000fe20000000800 */
[----:B------:R-:W-:Y:S01]  /*2d20*/  ISETP.GT.AND P4, PT, R193, 0x50, PT ;  /* 0x00000050c100780c */ /* 0x000fe20003f84270 */
[----:B------:R-:W-:Y:S01]  /*2d30*/  FFMA.FTZ R113, R113, UR4, -R104 ;  /* 0x0000000471717c23 */ /* 0x000fe20008010868 */
[----:B--2---:R-:W-:Y:S01]  /*2d40*/  FFMA.FTZ R198, R198, UR4, -R228 ;  /* 0x00000004c6c67c23 */ /* 0x004fe200080108e4 */
[----:B------:R-:W2:Y:S01]  /*2d50*/  MUFU.TANH R111, R111 ;  /* 0x0000006f006f7308 */ /* 0x000ea20000002400 */
[----:B-1----:R-:W-:Y:S01]  /*2d60*/  FSEL R220, R112, -INF , !P6 ;  /* 0xff80000070dc7808 */ /* 0x002fe20007000000 */
[----:B------:R-:W-:Y:S01]  /*2d70*/  FFMA.FTZ R104, R226, UR4, -R104 ;  /* 0x00000004e2687c23 */ /* 0x000fe20008010868 */
[----:B------:R-:W-:Y:S01]  /*2d80*/  ISETP.GT.AND P6, PT, R193, 0x48, PT ;  /* 0x00000048c100780c */ /* 0x000fe20003fc4270 */
[----:B----4-:R-:W-:Y:S01]  /*2d90*/  FFMA.FTZ R221, R221, UR4, -R225 ;  /* 0x00000004dddd7c23 */ /* 0x010fe200080108e1 */
[----:B------:R-:W-:-:S02]  /*2da0*/  FFMA.FTZ R219, R219, UR4, -R228 ;  /* 0x00000004dbdb7c23 */ /* 0x000fc400080108e4 */
[----:B------:R-:W1:Y:S01]  /*2db0*/  SHFL.IDX PT, R228, R14, R117, 0x1f ;  /* 0x00001f750ee47589 */ /* 0x000e6200000e0000 */
[----:B------:R-:W-:Y:S01]  /*2dc0*/  MUFU.EX2 R113, R113 ;  /* 0x0000007100717308 */ /* 0x000fe20000000800 */
[----:B------:R-:W-:Y:S02]  /*2dd0*/  FSEL R215, R110, -INF , !P6 ;  /* 0xff8000006ed77808 */ /* 0x000fe40007000000 */
[----:B------:R-:W-:-:S05]  /*2de0*/  ISETP.GT.AND P6, PT, R193, 0x51, PT ;  /* 0x00000051c100780c */ /* 0x000fca0003fc4270 */
[----:B------:R-:W3:Y:S01]  /*2df0*/  MUFU.TANH R114, R114 ;  /* 0x0000007200727308 */ /* 0x000ee20000002400 */
[----:B--2---:R-:W-:Y:S02]  /*2e00*/  FSEL R211, R111, -INF , !P2 ;  /* 0xff8000006fd37808 */ /* 0x004fe40005000000 */
[----:B------:R-:W-:-:S05]  /*2e10*/  ISETP.GT.AND P2, PT, R193, 0x58, PT ;  /* 0x00000058c100780c */ /* 0x000fca0003f44270 */
[----:B------:R-:W-:Y:S01]  /*2e20*/  MUFU.TANH R191, R191 ;  /* 0x000000bf00bf7308 */ /* 0x000fe20000002400 */
[----:B-----5:R-:W2:Y:S01]  /*2e30*/  SHFL.IDX PT, R195, R190, R6, 0x1f ;  /* 0x00001f06bec37589 */ /* 0x020ea200000e0000 */
[----:B-1----:R-:W-:-:S06]  /*2e40*/  FFMA.FTZ R204, R204, UR4, -R228 ;  /* 0x00000004cccc7c23 */ /* 0x002fcc00080108e4 */
[----:B------:R-:W-:Y:S01]  /*2e50*/  MUFU.TANH R115, R115 ;  /* 0x0000007300737308 */ /* 0x000fe20000002400 */
[----:B---3--:R-:W-:Y:S01]  /*2e60*/  FSEL R212, R114, -INF , !P4 ;  /* 0xff80000072d47808 */ /* 0x008fe20006000000 */
[----:B------:R-:W1:Y:S01]  /*2e70*/  SHFL.IDX PT, R232, R190, R118, 0x1f ;  /* 0x00001f76bee87589 */ /* 0x000e6200000e0000 */
[----:B------:R-:W-:Y:S01]  /*2e80*/  ISETP.GT.AND P4, PT, R193, 0x59, PT ;  /* 0x00000059c100780c */ /* 0x000fe20003f84270 */
[----:B------:R-:W-:-:S04]  /*2e90*/  FMUL.FTZ R193, R116, UR10 ;  /* 0x0000000a74c17c20 */ /* 0x000fc80008410000 */
[----:B------:R-:W-:Y:S08]  /*2ea0*/  MUFU.TANH R196, R196 ;  /* 0x000000c400c47308 */ /* 0x000ff00000002400 */
[----:B------:R-:W-:Y:S08]  /*2eb0*/  MUFU.TANH R193, R193 ;  /* 0x000000c100c17308 */ /* 0x000ff00000002400 */
[----:B------:R-:W-:Y:S08]  /*2ec0*/  MUFU.TANH R194, R194 ;  /* 0x000000c200c27308 */ /* 0x000ff00000002400 */
[----:B------:R-:W-:Y:S08]  /*2ed0*/  MUFU.TANH R201, R201 ;  /* 0x000000c900c97308 */ /* 0x000ff00000002400 */
[----:B------:R-:W3:Y:S01]  /*2ee0*/  MUFU.EX2 R104, R104 ;  /* 0x0000006800687308 */ /* 0x000ee20000000800 */
[----:B------:R-:W-:-:S02]  /*2ef0*/  WARPGROUP.DEPBAR.LE gsb0, 0x0 ;  /* 0x00008000000079c5 */ /* 0x000fc40000010000 */
[--C-:B--2---:R-:W-:Y:S01]  /*2f00*/  FADD.FTZ R24, R24, -R195.reuse ;  /* 0x800000c318187221 */ /* 0x104fe20000010000 */
[----:B------:R-:W-:Y:S01]  /*2f10*/  FADD.FTZ R195, R26, -R195 ;  /* 0x800000c31ac37221 */ /* 0x000fe20000010000 */
[----:B------:R-:W-:Y:S01]  /*2f20*/  FFMA.FTZ R26, R200, UR4, -R225 ;  /* 0x00000004c81a7c23 */ /* 0x000fe200080108e1 */
[----:B------:R-:W-:Y:S02]  /*2f30*/  VIADD R200, R6, 0x1c ;  /* 0x0000001c06c87836 */ /* 0x000fe40000000000 */
[----:B------:R-:W-:Y:S01]  /*2f40*/  FMUL.FTZ R199, R113, R24 ;  /* 0x0000001871c77220 */ /* 0x000fe20000410000 */
[----:B------:R-:W-:Y:S03]  /*2f50*/  SHFL.IDX PT, R225, R14, R6, 0x1f ;  /* 0x00001f060ee17589 */ /* 0x000fe600000e0000 */
[----:B------:R-:W-:Y:S01]  /*2f60*/  FMUL.FTZ R116, R192, R199 ;  /* 0x000000c7c0747220 */ /* 0x000fe20000410000 */
[C---:B------:R-:W-:Y:S01]  /*2f70*/  VIADD R192, R6.reuse, 0x4 ;  /* 0x0000000406c07836 */ /* 0x040fe20000000000 */
[----:B------:R-:W2:Y:S01]  /*2f80*/  SHFL.IDX PT, R229, R15, R200, 0x1f ;  /* 0x00001fc80fe57589 */ /* 0x000ea200000e0000 */
[----:B------:R-:W-:-:S03]  /*2f90*/  VIADD R199, R6, 0x10 ;  /* 0x0000001006c77836 */ /* 0x000fc60000000000 */
[----:B------:R-:W-:Y:S01]  /*2fa0*/  LDS R11, [R11+0x380] ;  /* 0x000380000b0b7984 */ /* 0x000fe20000000800 */
[----:B---3--:R-:W-:Y:S01]  /*2fb0*/  FMUL.FTZ R195, R104, R195 ;  /* 0x000000c368c37220 */ /* 0x008fe20000410000 */
[--C-:B-1----:R-:W-:Y:S01]  /*2fc0*/  FADD.FTZ R29, R29, -R232.reuse ;  /* 0x800000e81d1d7221 */ /* 0x102fe20000010000 */
[----:B------:R-:W-:Y:S01]  /*2fd0*/  MUFU.EX2 R26, R26 ;  /* 0x0000001a001a7308 */ /* 0x000fe20000000800 */
[----:B------:R-:W1:Y:S04]  /*2fe0*/  SHFL.IDX PT, R24, R15, R192, 0x1f ;  /* 0x00001fc00f187589 */ /* 0x000e6800000e0000 */
[----:B------:R-:W3:Y:S04]  /*2ff0*/  SHFL.IDX PT, R227, R15, R199, 0x1f ;  /* 0x00001fc70fe37589 */ /* 0x000ee800000e0000 */
[----:B------:R-:W4:Y:S04]  /*3000*/  SHFL.IDX PT, R234, R190, R192, 0x1f ;  /* 0x00001fc0beea7589 */ /* 0x000f2800000e0000 */
[----:B------:R-:W-:Y:S01]  /*3010*/  SHFL.IDX PT, R233, R190, R199, 0x1f ;  /* 0x00001fc7bee97589 */ /* 0x000fe200000e0000 */
[--C-:B--2---:R-:W-:Y:S01]  /*3020*/  FFMA.FTZ R92, R92, UR4, -R229.reuse ;  /* 0x000000045c5c7c23 */ /* 0x104fe200080108e5 */
[----:B------:R-:W-:Y:S01]  /*3030*/  FFMA.FTZ R207, R207, UR4, -R229 ;  /* 0x00000004cfcf7c23 */ /* 0x000fe200080108e5 */
[--C-:B------:R-:W-:Y:S01]  /*3040*/  FFMA.FTZ R229, R206, UR4, -R225.reuse ;  /* 0x00000004cee57c23 */ /* 0x100fe200080108e1 */
[----:B------:R-:W-:Y:S01]  /*3050*/  FFMA.FTZ R206, R223, UR4, -R225 ;  /* 0x00000004dfce7c23 */ /* 0x000fe200080108e1 */
[----:B------:R-:W-:Y:S01]  /*3060*/  FMUL.FTZ R195, R19, R195 ;  /* 0x000000c313c37220 */ /* 0x000fe20000410000 */
[----:B------:R-:W-:Y:S01]  /*3070*/  FADD.FTZ R232, R31, -R232 ;  /* 0x800000e81fe87221 */ /* 0x000fe20000010000 */
[----:B------:R-:W-:Y:S01]  /*3080*/  FFMA.FTZ R76, -R76, R76, 1 ;  /* 0x3f8000004c4c7423 */ /* 0x000fe2000001014c */
[--C-:B-1----:R-:W-:Y:S01]  /*3090*/  FFMA.FTZ R119, R197, UR4, -R24.reuse ;  /* 0x00000004c5777c23 */ /* 0x102fe20008010818 */
[----:B------:R-:W-:Y:S01]  /*30a0*/  FFMA.FTZ R224, R224, UR4, -R24 ;  /* 0x00000004e0e07c23 */ /* 0x000fe20008010818 */
[----:B------:R-:W-:Y:S01]  /*30b0*/  VIADD R197, R6, 0x14 ;  /* 0x0000001406c57836 */ /* 0x000fe20000000000 */
[----:B------:R1:W-:Y:S01]  /*30c0*/  MUFU.EX2 R24, R198 ;  /* 0x000000c600187308 */ /* 0x0003e20000000800 */
[--C-:B---3--:R-:W-:Y:S01]  /*30d0*/  FFMA.FTZ R94, R94, UR4, -R227.reuse ;  /* 0x000000045e5e7c23 */ /* 0x108fe200080108e3 */
[----:B------:R-:W-:-:S02]  /*30e0*/  FFMA.FTZ R209, R209, UR4, -R227 ;  /* 0x00000004d1d17c23 */ /* 0x000fc400080108e3 */
[----:B------:R-:W2:Y:S04]  /*30f0*/  SHFL.IDX PT, R231, R15, R197, 0x1f ;  /* 0x00001fc50fe77589 */ /* 0x000ea800000e0000 */
[----:B------:R-:W3:Y:S01]  /*3100*/  SHFL.IDX PT, R227, R14, R118, 0x1f ;  /* 0x00001f760ee37589 */ /* 0x000ee200000e0000 */
[----:B-1----:R-:W-:Y:S01]  /*3110*/  IADD3 R198, R6, 0x18, RZ ;  /* 0x0000001806c67810 */ /* 0x002fe20007ffe0ff */
[----:B------:R-:W1:Y:S02]  /*3120*/  MUFU.EX2 R19, R224 ;  /* 0x000000e000137308 */ /* 0x000e640000000800 */
[----:B------:R-:W5:Y:S04]  /*3130*/  SHFL.IDX PT, R225, R14, R197, 0x1f ;  /* 0x00001fc50ee17589 */ /* 0x000f6800000e0000 */
[----:B------:R-:W1:Y:S02]  /*3140*/  SHFL.IDX PT, R226, R15, R198, 0x1f ;  /* 0x00001fc60fe27589 */ /* 0x000e6400000e0000 */
[----:B------:R-:W1:Y:S02]  /*3150*/  MUFU.EX2 R31, R219 ;  /* 0x000000db001f7308 */ /* 0x000e640000000800 */
[----:B------:R-:W1:Y:S01]  /*3160*/  SHFL.IDX PT, R15, R14, R192, 0x1f ;  /* 0x00001fc00e0f7589 */ /* 0x000e6200000e0000 */
[----:B----4-:R-:W-:-:S05]  /*3170*/  FADD.FTZ R27, R27, -R234 ;  /* 0x800000ea1b1b7221 */ /* 0x010fca0000010000 */
[----:B------:R-:W4:Y:S01]  /*3180*/  MUFU.EX2 R94, R94 ;  /* 0x0000005e005e7308 */ /* 0x000f220000000800 */
[--C-:B--2---:R-:W-:Y:S01]  /*3190*/  FFMA.FTZ R93, R93, UR4, -R231.reuse ;  /* 0x000000045d5d7c23 */ /* 0x104fe200080108e7 */
[----:B------:R-:W-:Y:S01]  /*31a0*/  FFMA.FTZ R208, R208, UR4, -R231 ;  /* 0x00000004d0d07c23 */ /* 0x000fe200080108e7 */
[----:B------:R-:W-:Y:S01]  /*31b0*/  FFMA.FTZ R231, R96, UR4, -R228 ;  /* 0x0000000460e77c23 */ /* 0x000fe200080108e4 */
[--C-:B---3--:R-:W-:Y:S01]  /*31c0*/  FFMA.FTZ R97, R97, UR4, -R227.reuse ;  /* 0x0000000461617c23 */ /* 0x108fe200080108e3 */
[----:B------:R-:W-:Y:S01]  /*31d0*/  FFMA.FTZ R203, R203, UR4, -R227 ;  /* 0x00000004cbcb7c23 */ /* 0x000fe200080108e3 */
[----:B------:R-:W2:Y:S02]  /*31e0*/  SHFL.IDX PT, R228, R13, R192, 0x1f ;  /* 0x00001fc00de47589 */ /* 0x000ea400000e0000 */
[----:B------:R-:W3:Y:S01]  /*31f0*/  MUFU.EX2 R209, R209 ;  /* 0x000000d100d17308 */ /* 0x000ee20000000800 */
[--C-:B-----5:R-:W-:Y:S01]  /*3200*/  FFMA.FTZ R99, R99, UR4, -R225.reuse ;  /* 0x0000000463637c23 */ /* 0x120fe200080108e1 */
[----:B------:R-:W-:Y:S01]  /*3210*/  FFMA.FTZ R217, R217, UR4, -R225 ;  /* 0x00000004d9d97c23 */ /* 0x000fe200080108e1 */
[----:B------:R-:W5:Y:S01]  /*3220*/  SHFL.IDX PT, R227, R13, R117, 0x1f ;  /* 0x00001f750de37589 */ /* 0x000f6200000e0000 */
[--C-:B-1----:R-:W-:Y:S01]  /*3230*/  FFMA.FTZ R95, R95, UR4, -R226.reuse ;  /* 0x000000045f5f7c23 */ /* 0x102fe200080108e2 */
[----:B------:R-:W-:-:S02]  /*3240*/  FFMA.FTZ R205, R205, UR4, -R226 ;  /* 0x00000004cdcd7c23 */ /* 0x000fc400080108e2 */
[----:B------:R-:W1:Y:S01]  /*3250*/  SHFL.IDX PT, R225, R13, R199, 0x1f ;  /* 0x00001fc70de17589 */ /* 0x000e6200000e0000 */
[----:B------:R-:W3:Y:S01]  /*3260*/  MUFU.EX2 R93, R93 ;  /* 0x0000005d005d7308 */ /* 0x000ee20000000800 */
[--C-:B------:R-:W-:Y:S01]  /*3270*/  FFMA.FTZ R223, R98, UR4, -R15.reuse ;  /* 0x0000000462df7c23 */ /* 0x100fe2000801080f */
[----:B------:R-:W-:Y:S01]  /*3280*/  FFMA.FTZ R202, R202, UR4, -R15 ;  /* 0x00000004caca7c23 */ /* 0x000fe2000801080f */
[----:B------:R-:W4:Y:S04]  /*3290*/  SHFL.IDX PT, R226, R14, R199, 0x1f ;  /* 0x00001fc70ee27589 */ /* 0x000f2800000e0000 */
[----:B------:R-:W3:Y:S01]  /*32a0*/  SHFL.IDX PT, R98, R14, R198, 0x1f ;  /* 0x00001fc60e627589 */ /* 0x000ee200000e0000 */
[----:B------:R5:W-:Y:S01]  /*32b0*/  MUFU.EX2 R96, R223 ;  /* 0x000000df00607308 */ /* 0x000be20000000800 */
[----:B--2---:R-:W-:-:S07]  /*32c0*/  FFMA.FTZ R102, R102, UR4, -R228 ;  /* 0x0000000466667c23 */ /* 0x004fce00080108e4 */
[----:B------:R2:W-:Y:S01]  /*32d0*/  MUFU.EX2 R15, R229 ;  /* 0x000000e5000f7308 */ /* 0x0005e20000000800 */
[----:B-----5:R-:W5:Y:S01]  /*32e0*/  SHFL.IDX PT, R223, R13, R6, 0x1f ;  /* 0x00001f060ddf7589 */ /* 0x020f6200000e0000 */
[----:B------:R-:W-:Y:S01]  /*32f0*/  FFMA.FTZ R216, R216, UR4, -R228 ;  /* 0x00000004d8d87c23 */ /* 0x000fe200080108e4 */
[--C-:B------:R-:W-:Y:S01]  /*3300*/  FFMA.FTZ R103, R103, UR4, -R227.reuse ;  /* 0x0000000467677c23 */ /* 0x100fe200080108e3 */
[----:B------:R-:W-:Y:S01]  /*3310*/  FFMA.FTZ R215, R215, UR4, -R227 ;  /* 0x00000004d7d77c23 */ /* 0x000fe200080108e3 */
[----:B------:R-:W-:Y:S01]  /*3320*/  FSEL R228, R193, -INF , !P1 ;  /* 0xff800000c1e47808 */ /* 0x000fe20004800000 */
[----:B------:R-:W5:Y:S01]  /*3330*/  SHFL.IDX PT, R227, R13, R198, 0x1f ;  /* 0x00001fc60de37589 */ /* 0x000f6200000e0000 */
[--C-:B-1----:R-:W-:Y:S01]  /*3340*/  FFMA.FTZ R220, R220, UR4, -R225.reuse ;  /* 0x00000004dcdc7c23 */ /* 0x102fe200080108e1 */
[----:B------:R-:W-:Y:S01]  /*3350*/  FFMA.FTZ R212, R212, UR4, -R225 ;  /* 0x00000004d4d47c23 */ /* 0x000fe200080108e1 */
[----:B------:R-:W-:Y:S01]  /*3360*/  FSEL R225, R115, -INF , !P6 ;  /* 0xff80000073e17808 */ /* 0x000fe20007000000 */
[----:B--2---:R1:W2:Y:S01]  /*3370*/  SHFL.IDX PT, R229, R14, R200, 0x1f ;  /* 0x00001fc80ee57589 */ /* 0x0042a200000e0000 */
[--C-:B----4-:R-:W-:Y:S01]  /*3380*/  FFMA.FTZ R230, R230, UR4, -R226.reuse ;  /* 0x00000004e6e67c23 */ /* 0x110fe200080108e2 */
[----:B------:R-:W-:Y:S01]  /*3390*/  FFMA.FTZ R218, R218, UR4, -R226 ;  /* 0x00000004dada7c23 */ /* 0x000fe200080108e2 */
[----:B------:R-:W4:Y:S01]  /*33a0*/  MUFU.EX2 R208, R208 ;  /* 0x000000d000d07308 */ /* 0x000f220000000800 */
[----:B------:R-:W4:Y:S01]  /*33b0*/  SHFL.IDX PT, R226, R13, R118, 0x1f ;  /* 0x00001f760de27589 */ /* 0x000f2200000e0000 */
[--C-:B---3--:R-:W-:Y:S01]  /*33c0*/  FFMA.FTZ R100, R100, UR4, -R98.reuse ;  /* 0x0000000464647c23 */ /* 0x108fe20008010862 */
[----:B------:R-:W-:-:S05]  /*33d0*/  FFMA.FTZ R213, R213, UR4, -R98 ;  /* 0x00000004d5d57c23 */ /* 0x000fca0008010862 */
[----:B-1----:R1:W-:Y:S01]  /*33e0*/  MUFU.EX2 R14, R231 ;  /* 0x000000e7000e7308 */ /* 0x0023e20000000800 */
[--C-:B-----5:R-:W-:Y:S01]  /*33f0*/  FFMA.FTZ R101, R101, UR4, -R223.reuse ;  /* 0x0000000465657c23 */ /* 0x120fe200080108df */
[----:B------:R-:W-:Y:S02]  /*3400*/  FFMA.FTZ R214, R214, UR4, -R223 ;  /* 0x00000004d6d67c23 */ /* 0x000fe400080108df */
[----:B------:R-:W3:Y:S04]  /*3410*/  SHFL.IDX PT, R223, R13, R197, 0x1f ;  /* 0x00001fc50ddf7589 */ /* 0x000ee800000e0000 */
[----:B------:R5:W-:Y:S01]  /*3420*/  MUFU.EX2 R98, R230 ;  /* 0x000000e600627308 */ /* 0x000be20000000800 */
[----:B------:R-:W-:Y:S01]  /*3430*/  FFMA.FTZ R228, R228, UR4, -R227 ;  /* 0x00000004e4e47c23 */ /* 0x000fe200080108e3 */
[----:B-1----:R-:W-:Y:S01]  /*3440*/  SHFL.IDX PT, R231, R190, R117, 0x1f ;  /* 0x00001f75bee77589 */ /* 0x002fe200000e0000 */
[--C-:B--2---:R-:W-:Y:S01]  /*3450*/  FFMA.FTZ R222, R222, UR4, -R229.reuse ;  /* 0x00000004dede7c23 */ /* 0x104fe200080108e5 */
[----:B------:R-:W-:Y:S01]  /*3460*/  FFMA.FTZ R210, R210, UR4, -R229 ;  /* 0x00000004d2d27c23 */ /* 0x000fe200080108e5 */
[----:B------:R-:W-:Y:S01]  /*3470*/  FSEL R229, R201, -INF , !P4 ;  /* 0xff800000c9e57808 */ /* 0x000fe20006000000 */
[----:B------:R-:W-:Y:S01]  /*3480*/  FFMA.FTZ R219, -R18, R18, 1 ;  /* 0x3f80000012db7423 */ /* 0x000fe20000010112 */
[--C-:B----4-:R-:W-:Y:S01]  /*3490*/  FFMA.FTZ R235, R235, UR4, -R226.reuse ;  /* 0x00000004ebeb7c23 */ /* 0x110fe200080108e2 */
[----:B------:R-:W-:Y:S01]  /*34a0*/  FFMA.FTZ R211, R211, UR4, -R226 ;  /* 0x00000004d3d37c23 */ /* 0x000fe200080108e2 */
[----:B-----5:R-:W-:Y:S01]  /*34b0*/  SHFL.IDX PT, R230, R190, R197, 0x1f ;  /* 0x00001fc5bee67589 */ /* 0x020fe200000e0000 */
[--C-:B------:R-:W-:Y:S01]  /*34c0*/  FADD.FTZ R32, R32, -R233.reuse ;  /* 0x800000e920207221 */ /* 0x100fe20000010000 */
[----:B------:R1:W-:Y:S02]  /*34d0*/  MUFU.EX2 R12, R235 ;  /* 0x000000eb000c7308 */ /* 0x0003e40000000800 */
[----:B------:R2:W4:Y:S01]  /*34e0*/  SHFL.IDX PT, R226, R13, R200, 0x1f ;  /* 0x00001fc80de27589 */ /* 0x00052200000e0000 */
[----:B------:R-:W-:-:S05]  /*34f0*/  FADD.FTZ R34, R34, -R233 ;  /* 0x800000e922227221 */ /* 0x000fca0000010000 */
[----:B------:R-:W-:Y:S01]  /*3500*/  MUFU.EX2 R95, R95 ;  /* 0x0000005f005f7308 */ /* 0x000fe20000000800 */
[----:B-1----:R-:W5:Y:S07]  /*3510*/  LDL R235, [R1+0x18] ;  /* 0x0000180001eb7983 */ /* 0x002f6e0000100800 */
[----:B--2---:R1:W-:Y:S01]  /*3520*/  MUFU.EX2 R13, R222 ;  /* 0x000000de000d7308 */ /* 0x0043e20000000800 */
[----:B------:R-:W-:-:S07]  /*3530*/  FFMA.FTZ R77, -R77, R77, 1 ;  /* 0x3f8000004d4d7423 */ /* 0x000fce000001014d */
[----:B------:R-:W-:Y:S01]  /*3540*/  MUFU.EX2 R207, R207 ;  /* 0x000000cf00cf7308 */ /* 0x000fe20000000800 */
[----:B-1----:R-:W-:-:S05]  /*3550*/  FSEL R222, R191, -INF , !P5 ;  /* 0xff800000bfde7808 */ /* 0x002fca0006800000 */
[--C-:B---3--:R-:W-:Y:S01]  /*3560*/  FFMA.FTZ R222, R222, UR4, -R223.reuse ;  /* 0x00000004dede7c23 */ /* 0x108fe200080108df */
[----:B------:R-:W-:Y:S01]  /*3570*/  FFMA.FTZ R223, R225, UR4, -R223 ;  /* 0x00000004e1df7c23 */ /* 0x000fe200080108df */
[----:B------:R-:W-:Y:S01]  /*3580*/  FSEL R225, R196, -INF , !P2 ;  /* 0xff800000c4e17808 */ /* 0x000fe20005000000 */
[----:B------:R-:W-:Y:S04]  /*3590*/  MUFU.EX2 R202, R202 ;  /* 0x000000ca00ca7308 */ /* 0x000fe80000000800 */
[----:B------:R-:W-:Y:S01]  /*35a0*/  FFMA.FTZ R227, R225, UR4, -R227 ;  /* 0x00000004e1e37c23 */ /* 0x000fe200080108e3 */
[----:B------:R-:W-:-:S03]  /*35b0*/  FSEL R225, R194, -INF , !P3 ;  /* 0xff800000c2e17808 */ /* 0x000fc60005800000 */
[----:B------:R-:W-:Y:S02]  /*35c0*/  MUFU.EX2 R97, R97 ;  /* 0x0000006100617308 */ /* 0x000fe40000000800 */
[--C-:B----4-:R-:W-:Y:S01]  /*35d0*/  FFMA.FTZ R225, R225, UR4, -R226.reuse ;  /* 0x00000004e1e17c23 */ /* 0x110fe200080108e2 */
[----:B------:R-:W-:Y:S02]  /*35e0*/  FFMA.FTZ R226, R229, UR4, -R226 ;  /* 0x00000004e5e27c23 */ /* 0x000fe400080108e2 */
[----:B------:R-:W-:Y:S03]  /*35f0*/  SHFL.IDX PT, R229, R190, R198, 0x1f ;  /* 0x00001fc6bee57589 */ /* 0x000fe600000e0000 */
[----:B------:R-:W-:Y:S01]  /*3600*/  MUFU.EX2 R218, R218 ;  /* 0x000000da00da7308 */ /* 0x000fe20000000800 */
[----:B------:R-:W1:Y:S01]  /*3610*/  SHFL.IDX PT, R190, R190, R200, 0x1f ;  /* 0x00001fc8bebe7589 */ /* 0x000e6200000e0000 */
[--C-:B------:R-:W-:Y:S01]  /*3620*/  FADD.FTZ R28, R28, -R231.reuse ;  /* 0x800000e71c1c7221 */ /* 0x100fe20000010000 */
[----:B------:R-:W-:Y:S01]  /*3630*/  FADD.FTZ R30, R30, -R231 ;  /* 0x800000e71e1e7221 */ /* 0x000fe20000010000 */
[----:B------:R-:W-:Y:S01]  /*3640*/  FFMA.FTZ R81, -R81, R81, 1 ;  /* 0x3f80000051517423 */ /* 0x000fe20000010151 */
[----:B------:R-:W-:-:S03]  /*3650*/  FFMA.FTZ R82, -R82, R82, 1 ;  /* 0x3f80000052527423 */ /* 0x000fc60000010152 */
[----:B------:R-:W-:Y:S01]  /*3660*/  MUFU.EX2 R206, R206 ;  /* 0x000000ce00ce7308 */ /* 0x000fe20000000800 */
[----:B------:R-:W-:-:S07]  /*3670*/  FFMA.FTZ R91, -R91, R91, 1 ;  /* 0x3f8000005b5b7423 */ /* 0x000fce000001015b */
[----:B------:R-:W-:Y:S08]  /*3680*/  MUFU.EX2 R99, R99 ;  /* 0x0000006300637308 */ /* 0x000ff00000000800 */
[----:B------:R-:W-:Y:S01]  /*3690*/  MUFU.EX2 R217, R217 ;  /* 0x000000d900d97308 */ /* 0x000fe20000000800 */
[--C-:B-1----:R-:W-:Y:S01]  /*36a0*/  FADD.FTZ R37, R37, -R190.reuse ;  /* 0x800000be25257221 */ /* 0x102fe20000010000 */
[----:B------:R-:W-:Y:S01]  /*36b0*/  FADD.FTZ R39, R39, -R190 ;  /* 0x800000be27277221 */ /* 0x000fe20000010000 */
[----:B------:R-:W-:Y:S01]  /*36c0*/  FFMA.FTZ R190, -R21, R21, 1 ;  /* 0x3f80000015be7423 */ /* 0x000fe20000010115 */
[----:B------:R-:W-:Y:S01]  /*36d0*/  FFMA.FTZ R21, -R20, R20, 1 ;  /* 0x3f80000014157423 */ /* 0x000fe20000010114 */
[----:B------:R-:W-:Y:S01]  /*36e0*/  FMUL.FTZ R20, R19, R27 ;  /* 0x0000001b13147220 */ /* 0x000fe20000410000 */
[----:B------:R-:W-:-:S02]  /*36f0*/  FMUL.FTZ R27, R24, R28 ;  /* 0x0000001c181b7220 */ /* 0x000fc40000410000 */
[----:B------:R-:W-:Y:S01]  /*3700*/  MUFU.EX2 R203, R203 ;  /* 0x000000cb00cb7308 */ /* 0x000fe20000000800 */
[----:B------:R-:W-:Y:S01]  /*3710*/  FMUL.FTZ R21, R21, R20 ;  /* 0x0000001415157220 */ /* 0x000fe20000410000 */
[----:B------:R-:W-:Y:S01]  /*3720*/  FMUL.FTZ R20, R190, R27 ;  /* 0x0000001bbe147220 */ /* 0x000fe20000410000 */
[----:B------:R-:W-:Y:S01]  /*3730*/  FFMA.FTZ R27, -R22, R22, 1 ;  /* 0x3f800000161b7423 */ /* 0x000fe20000010116 */
[----:B------:R-:W-:Y:S01]  /*3740*/  FFMA.FTZ R22, -R23, R23, 1 ;  /* 0x3f80000017167423 */ /* 0x000fe20000010117 */
[----:B------:R-:W-:Y:S01]  /*3750*/  FMUL.FTZ R23, R31, R30 ;  /* 0x0000001e1f177220 */ /* 0x000fe20000410000 */
[----:B------:R-:W-:Y:S01]  /*3760*/  FMUL.FTZ R28, R26, R29 ;  /* 0x0000001d1a1c7220 */ /* 0x000fe20000410000 */
[----:B------:R-:W-:Y:S01]  /*3770*/  FFMA.FTZ R30, -R72, R72, 1 ;  /* 0x3f800000481e7423 */ /* 0x000fe20000010148 */
[----:B------:R-:W-:Y:S01]  /*3780*/  MUFU.EX2 R100, R100 ;  /* 0x0000006400647308 */ /* 0x000fe20000000800 */
[----:B------:R-:W-:Y:S01]  /*3790*/  FMUL.FTZ R22, R22, R23 ;  /* 0x0000001716167220 */ /* 0x000fe20000410000 */
[----:B------:R-:W-:Y:S01]  /*37a0*/  FMUL.FTZ R23, R27, R28 ;  /* 0x0000001c1b177220 */ /* 0x000fe20000410000 */
[----:B------:R-:W-:Y:S04]  /*37b0*/  SHFL.IDX PT, R72, R11, R118, 0x1f ;  /* 0x00001f760b487589 */ /* 0x000fe800000e0000 */
[----:B------:R-:W1:Y:S01]  /*37c0*/  SHFL.IDX PT, R28, R11, R192, 0x1f ;  /* 0x00001fc00b1c7589 */ /* 0x000e6200000e0000 */
[----:B------:R-:W2:Y:S01]  /*37d0*/  MUFU.EX2 R18, R221 ;  /* 0x000000dd00127308 */ /* 0x000ea20000000800 */
[----:B------:R-:W-:Y:S01]  /*37e0*/  FFMA.FTZ R29, -R73, R73, 1 ;  /* 0x3f800000491d7423 */ /* 0x000fe20000010149 */
[----:B------:R-:W-:Y:S01]  /*37f0*/  FMUL.FTZ R32, R94, R32 ;  /* 0x000000205e207220 */ /* 0x000fe20000410000 */
[--C-:B------:R-:W-:Y:S01]  /*3800*/  FADD.FTZ R33, R33, -R230.reuse ;  /* 0x800000e621217221 */ /* 0x100fe20000010000 */
[----:B------:R-:W-:Y:S01]  /*3810*/  FMUL.FTZ R73, R209, R34 ;  /* 0x00000022d1497220 */ /* 0x000fe20000410000 */
[----:B------:R-:W-:Y:S01]  /*3820*/  FADD.FTZ R35, R35, -R230 ;  /* 0x800000e623237221 */ /* 0x000fe20000010000 */
[----:B------:R-:W-:Y:S01]  /*3830*/  FMUL.FTZ R29, R29, R32 ;  /* 0x000000201d1d7220 */ /* 0x000fe20000410000 */
[----:B------:R-:W-:Y:S01]  /*3840*/  FFMA.FTZ R32, -R75, R75, 1 ;  /* 0x3f8000004b207423 */ /* 0x000fe2000001014b */
[----:B------:R-:W-:Y:S01]  /*3850*/  FFMA.FTZ R34, -R74, R74, 1 ;  /* 0x3f8000004a227423 */ /* 0x000fe2000001014a */
[----:B------:R-:W-:Y:S01]  /*3860*/  FMUL.FTZ R33, R93, R33 ;  /* 0x000000215d217220 */ /* 0x000fe20000410000 */
[----:B------:R-:W-:Y:S01]  /*3870*/  FMUL.FTZ R35, R208, R35 ;  /* 0x00000023d0237220 */ /* 0x000fe20000410000 */
[----:B------:R-:W-:Y:S01]  /*3880*/  FMUL.FTZ R32, R32, R73 ;  /* 0x0000004920207220 */ /* 0x000fe20000410000 */
[----:B------:R-:W-:Y:S01]  /*3890*/  FADD.FTZ R36, R36, -R229 ;  /* 0x800000e524247221 */ /* 0x000fe20000010000 */
[----:B------:R-:W3:Y:S01]  /*38a0*/  SHFL.IDX PT, R73, R11, R6, 0x1f ;  /* 0x00001f060b497589 */ /* 0x000ee200000e0000 */
[----:B------:R-:W-:Y:S01]  /*38b0*/  FMUL.FTZ R34, R34, R33 ;  /* 0x0000002122227220 */ /* 0x000fe20000410000 */
[----:B------:R-:W-:Y:S01]  /*38c0*/  FMUL.FTZ R33, R76, R35 ;  /* 0x000000234c217220 */ /* 0x000fe20000410000 */
[----:B------:R-:W-:Y:S01]  /*38d0*/  MUFU.EX2 R204, R204 ;  /* 0x000000cc00cc7308 */ /* 0x000fe20000000800 */
[----:B--2---:R-:W-:Y:S01]  /*38e0*/  FMUL.FTZ R27, R18, R232 ;  /* 0x000000e8121b7220 */ /* 0x004fe20000410000 */
[----:B------:R-:W2:Y:S01]  /*38f0*/  SHFL.IDX PT, R76, R11, R197, 0x1f ;  /* 0x00001fc50b4c7589 */ /* 0x000ea200000e0000 */
[----:B------:R-:W-:Y:S01]  /*3900*/  FMUL.FTZ R36, R95, R36 ;  /* 0x000000245f247220 */ /* 0x000fe20000410000 */
[--C-:B-1----:R-:W-:Y:S01]  /*3910*/  FADD.FTZ R41, R41, -R28.reuse ;  /* 0x8000001c29297221 */ /* 0x102fe20000010000 */
[----:B------:R-:W-:Y:S01]  /*3920*/  FADD.FTZ R43, R43, -R28 ;  /* 0x8000001c2b2b7221 */ /* 0x000fe20000010000 */
[--C-:B------:R-:W-:Y:S01]  /*3930*/  FADD.FTZ R28, R45, -R72.reuse ;  /* 0x800000482d1c7221 */ /* 0x100fe20000010000 */
[----:B------:R-:W-:Y:S01]  /*3940*/  FADD.FTZ R72, R47, -R72 ;  /* 0x800000482f487221 */ /* 0x000fe20000010000 */
[----:B------:R-:W-:Y:S01]  /*3950*/  MUFU.EX2 R213, R213 ;  /* 0x000000d500d57308 */ /* 0x000fe20000000800 */
[----:B------:R-:W-:Y:S01]  /*3960*/  LDS R47, [R10+0x380] ;  /* 0x000380000a2f7984 */ /* 0x000fe20000000800 */
[----:B------:R-:W-:Y:S01]  /*3970*/  FMUL.FTZ R30, R30, R27 ;  /* 0x0000001b1e1e7220 */ /* 0x000fe20000410000 */
[----:B------:R-:W-:-:S02]  /*3980*/  FMUL.FTZ R36, R77, R36 ;  /* 0x000000244d247220 */ /* 0x000fc40000410000 */
[----:B------:R-:W1:Y:S03]  /*3990*/  SHFL.IDX PT, R77, R11, R199, 0x1f ;  /* 0x00001fc70b4d7589 */ /* 0x000e6600000e0000 */
[----:B------:R-:W4:Y:S01]  /*39a0*/  MUFU.EX2 R27, R205 ;  /* 0x000000cd001b7308 */ /* 0x000f220000000800 */
[----:B------:R-:W-:Y:S01]  /*39b0*/  FADD.FTZ R38, R38, -R229 ;  /* 0x800000e526267221 */ /* 0x000fe20000010000 */
[----:B------:R-:W-:Y:S01]  /*39c0*/  FFMA.FTZ R35, -R79, R79, 1 ;  /* 0x3f8000004f237423 */ /* 0x000fe2000001014f */
[--C-:B---3--:R-:W-:Y:S01]  /*39d0*/  FADD.FTZ R40, R40, -R73.reuse ;  /* 0x8000004928287221 */ /* 0x108fe20000010000 */
[----:B------:R-:W3:Y:S01]  /*39e0*/  SHFL.IDX PT, R79, R11, R117, 0x1f ;  /* 0x00001f750b4f7589 */ /* 0x000ee200000e0000 */
[----:B------:R-:W-:Y:S01]  /*39f0*/  FADD.FTZ R73, R42, -R73 ;  /* 0x800000492a497221 */ /* 0x000fe20000010000 */
[----:B------:R-:W-:Y:S01]  /*3a00*/  FMUL.FTZ R39, R207, R39 ;  /* 0x00000027cf277220 */ /* 0x000fe20000410000 */
[--C-:B--2---:R-:W-:Y:S01]  /*3a10*/  FADD.FTZ R42, R49, -R76.reuse ;  /* 0x8000004c312a7221 */ /* 0x104fe20000010000 */
[----:B------:R-:W-:Y:S01]  /*3a20*/  FMUL.FTZ R40, R15, R40 ;  /* 0x000000280f287220 */ /* 0x000fe20000410000 */
[----:B------:R-:W-:Y:S01]  /*3a30*/  FMUL.FTZ R49, R96, R41 ;  /* 0x0000002960317220 */ /* 0x000fe20000410000 */
[----:B------:R-:W-:Y:S01]  /*3a40*/  FADD.FTZ R76, R51, -R76 ;  /* 0x8000004c334c7221 */ /* 0x000fe20000010000 */
[----:B------:R-:W-:Y:S01]  /*3a50*/  FFMA.FTZ R84, -R84, R84, 1 ;  /* 0x3f80000054547423 */ /* 0x000fe20000010154 */
[----:B------:R-:W-:Y:S01]  /*3a60*/  MUFU.EX2 R92, R92 ;  /* 0x0000005c005c7308 */ /* 0x000fe20000000800 */
[----:B----4-:R-:W-:Y:S01]  /*3a70*/  FMUL.FTZ R38, R27, R38 ;  /* 0x000000261b267220 */ /* 0x010fe20000410000 */
[----:B------:R-:W2:Y:S01]  /*3a80*/  SHFL.IDX PT, R74, R11, R200, 0x1f ;  /* 0x00001fc80b4a7589 */ /* 0x000ea200000e0000 */
[----:B------:R-:W-:-:S05]  /*3a90*/  FFMA.FTZ R184, -R184, R184, 1 ;  /* 0x3f800000b8b87423 */ /* 0x000fca00000101b8 */
[----:B------:R-:W-:Y:S01]  /*3aa0*/  MUFU.EX2 R101, R101 ;  /* 0x0000006500657308 */ /* 0x000fe20000000800 */
[----:B------:R-:W-:Y:S01]  /*3ab0*/  FMUL.FTZ R35, R35, R38 ;  /* 0x0000002623237220 */ /* 0x000fe20000410000 */
[----:B------:R-:W-:Y:S01]  /*3ac0*/  FFMA.FTZ R38, -R80, R80, 1 ;  /* 0x3f80000050267423 */ /* 0x000fe20000010150 */
[----:B------:R-:W-:Y:S01]  /*3ad0*/  FMUL.FTZ R51, R202, R43 ;  /* 0x0000002bca337220 */ /* 0x000fe20000410000 */
[----:B------:R-:W-:Y:S01]  /*3ae0*/  FMUL.FTZ R43, R81, R40 ;  /* 0x00000028512b7220 */ /* 0x000fe20000410000 */
[----:B------:R-:W-:Y:S01]  /*3af0*/  FMUL.FTZ R40, R82, R49 ;  /* 0x0000003152287220 */ /* 0x000fe20000410000 */
[----:B------:R-:W-:Y:S01]  /*3b00*/  FMUL.FTZ R38, R38, R39 ;  /* 0x0000002726267220 */ /* 0x000fe20000410000 */
[--C-:B-1----:R-:W-:Y:S01]  /*3b10*/  FADD.FTZ R39, R48, -R77.reuse ;  /* 0x8000004d30277221 */ /* 0x102fe20000010000 */
[----:B------:R-:W-:Y:S01]  /*3b20*/  FFMA.FTZ R49, -R86, R86, 1 ;  /* 0x3f80000056317423 */ /* 0x000fe20000010156 */
[----:B------:R-:W-:Y:S01]  /*3b30*/  FMUL.FTZ R28, R97, R28 ;  /* 0x0000001c611c7220 */ /* 0x000fe20000410000 */
[----:B------:R3:W1:Y:S01]  /*3b40*/  SHFL.IDX PT, R75, R11, R198, 0x1f ;  /* 0x00001fc60b4b7589 */ /* 0x00066200000e0000 */
[----:B------:R-:W-:Y:S01]  /*3b50*/  FADD.FTZ R77, R50, -R77 ;  /* 0x8000004d324d7221 */ /* 0x000fe20000010000 */
[----:B------:R-:W-:Y:S01]  /*3b60*/  FFMA.FTZ R50, -R89, R89, 1 ;  /* 0x3f80000059327423 */ /* 0x000fe20000010159 */
[----:B------:R-:W-:Y:S01]  /*3b70*/  FMUL.FTZ R49, R49, R28 ;  /* 0x0000001c31317220 */ /* 0x000fe20000410000 */
[----:B------:R-:W-:Y:S01]  /*3b80*/  FMUL.FTZ R39, R98, R39 ;  /* 0x0000002762277220 */ /* 0x000fe20000410000 */
[----:B------:R-:W-:Y:S01]  /*3b90*/  FMUL.FTZ R28, R218, R77 ;  /* 0x0000004dda1c7220 */ /* 0x000fe20000410000 */
[----:B------:R-:W-:Y:S01]  /*3ba0*/  SHFL.IDX PT, R192, R47, R192, 0x1f ;  /* 0x00001fc02fc07589 */ /* 0x000fe200000e0000 */
[----:B------:R-:W-:Y:S01]  /*3bb0*/  MUFU.EX2 R102, R102 ;  /* 0x0000006600667308 */ /* 0x000fe20000000800 */
[----:B------:R-:W-:Y:S01]  /*3bc0*/  FMUL.FTZ R50, R50, R39 ;  /* 0x0000002732327220 */ /* 0x000fe20000410000 */
[----:B------:R-:W-:Y:S01]  /*3bd0*/  FMUL.FTZ R39, R91, R28 ;  /* 0x0000001c5b277220 */ /* 0x000fe20000410000 */
[----:B------:R-:W4:Y:S01]  /*3be0*/  SHFL.IDX PT, R77, R47, R6, 0x1f ;  /* 0x00001f062f4d7589 */ /* 0x000f2200000e0000 */
[----:B---3--:R-:W-:-:S03]  /*3bf0*/  FADD.FTZ R11, R44, -R79 ;  /* 0x8000004f2c0b7221 */ /* 0x008fc60000010000 */
[----:B------:R-:W3:Y:S01]  /*3c00*/  SHFL.IDX PT, R28, R47, R197, 0x1f ;  /* 0x00001fc52f1c7589 */ /* 0x000ee200000e0000 */
[----:B------:R-:W-:Y:S01]  /*3c10*/  FADD.FTZ R79, R46, -R79 ;  /* 0x8000004f2e4f7221 */ /* 0x000fe20000010000 */
[----:B------:R-:W-:Y:S02]  /*3c20*/  MUFU.EX2 R119, R119 ;  /* 0x0000007700777308 */ /* 0x000fe40000000800 */
[----:B------:R-:W3:Y:S01]  /*3c30*/  SHFL.IDX PT, R199, R47, R199, 0x1f ;  /* 0x00001fc72fc77589 */ /* 0x000ee200000e0000 */
[----:B------:R-:W-:-:S03]  /*3c40*/  FMUL.FTZ R46, R206, R73 ;  /* 0x00000049ce2e7220 */ /* 0x000fc60000410000 */
[----:B------:R-:W3:Y:S01]  /*3c50*/  SHFL.IDX PT, R118, R47, R118, 0x1f ;  /* 0x00001f762f767589 */ /* 0x000ee200000e0000 */
[----:B------:R-:W-:Y:S01]  /*3c60*/  FFMA.FTZ R48, -R85, R85, 1 ;  /* 0x3f80000055307423 */ /* 0x000fe20000010155 */
[----:B------:R-:W-:Y:S01]  /*3c70*/  FMUL.FTZ R11, R14, R11 ;  /* 0x0000000b0e0b7220 */ /* 0x000fe20000410000 */
[----:B------:R-:W-:Y:S01]  /*3c80*/  FFMA.FTZ R83, -R83, R83, 1 ;  /* 0x3f80000053537423 */ /* 0x000fe20000010153 */
[----:B------:R-:W3:Y:S01]  /*3c90*/  SHFL.IDX PT, R117, R47, R117, 0x1f ;  /* 0x00001f752f757589 */ /* 0x000ee200000e0000 */
[----:B------:R-:W3:Y:S03]  /*3ca0*/  MUFU.EX2 R210, R210 ;  /* 0x000000d200d27308 */ /* 0x000ee60000000800 */
[----:B------:R-:W3:Y:S04]  /*3cb0*/  SHFL.IDX PT, R73, R47, R198, 0x1f ;  /* 0x00001fc62f497589 */ /* 0x000ee800000e0000 */
[----:B------:R4:W3:Y:S01]  /*3cc0*/  SHFL.IDX PT, R200, R47, R200, 0x1f ;  /* 0x00001fc82fc87589 */ /* 0x0008e200000e0000 */
[----:B--2---:R-:W-:Y:S01]  /*3cd0*/  FADD.FTZ R44, R53, -R74 ;  /* 0x8000004a352c7221 */ /* 0x004fe20000010000 */
[----:B------:R-:W-:Y:S01]  /*3ce0*/  FMUL.FTZ R48, R48, R11 ;  /* 0x0000000b30307220 */ /* 0x000fe20000410000 */
[----:B------:R-:W-:Y:S01]  /*3cf0*/  FFMA.FTZ R53, -R90, R90, 1 ;  /* 0x3f8000005a357423 */ /* 0x000fe2000001015a */
[----:B------:R-:W-:Y:S01]  /*3d00*/  FMUL.FTZ R42, R99, R42 ;  /* 0x0000002a632a7220 */ /* 0x000fe20000410000 */
[----:B------:R-:W-:Y:S01]  /*3d10*/  FMUL.FTZ R11, R217, R76 ;  /* 0x0000004cd90b7220 */ /* 0x000fe20000410000 */
[----:B------:R-:W2:Y:S01]  /*3d20*/  MUFU.EX2 R223, R223 ;  /* 0x000000df00df7308 */ /* 0x000ea20000000800 */
[----:B------:R-:W-:Y:S01]  /*3d30*/  FMUL.FTZ R10, R84, R51 ;  /* 0x00000033540a7220 */ /* 0x000fe20000410000 */
[----:B------:R-:W-:Y:S01]  /*3d40*/  FFMA.FTZ R51, -R88, R88, 1 ;  /* 0x3f80000058337423 */ /* 0x000fe20000010158 */
[----:B------:R-:W-:Y:S01]  /*3d50*/  FMUL.FTZ R72, R203, R72 ;  /* 0x00000048cb487220 */ /* 0x000fe20000410000 */
[--C-:B-1----:R-:W-:Y:S01]  /*3d60*/  FADD.FTZ R45, R52, -R75.reuse ;  /* 0x8000004b342d7221 */ /* 0x102fe20000010000 */
[----:B------:R-:W-:-:S03]  /*3d70*/  FADD.FTZ R54, R54, -R75 ;  /* 0x8000004b36367221 */ /* 0x000fc60000010000 */
[----:B------:R-:W1:Y:S01]  /*3d80*/  MUFU.EX2 R212, R212 ;  /* 0x000000d400d47308 */ /* 0x000e620000000800 */
[----:B------:R-:W-:Y:S01]  /*3d90*/  FMUL.FTZ R53, R53, R42 ;  /* 0x0000002a35357220 */ /* 0x000fe20000410000 */
[----:B------:R-:W-:Y:S01]  /*3da0*/  FMUL.FTZ R42, R184, R11 ;  /* 0x0000000bb82a7220 */ /* 0x000fe20000410000 */
[----:B------:R-:W-:Y:S01]  /*3db0*/  FMUL.FTZ R75, R13, R44 ;  /* 0x0000002c0d4b7220 */ /* 0x000fe20000410000 */
[----:B------:R-:W-:-:S04]  /*3dc0*/  FMUL.FTZ R51, R51, R72 ;  /* 0x0000004833337220 */ /* 0x000fc80000410000 */
[----:B------:R-:W1:Y:S01]  /*3dd0*/  MUFU.EX2 R220, R220 ;  /* 0x000000dc00dc7308 */ /* 0x000e620000000800 */
[----:B------:R-:W-:Y:S01]  /*3de0*/  FFMA.FTZ R185, -R185, R185, 1 ;  /* 0x3f800000b9b97423 */ /* 0x000fe200000101b9 */
[----:B------:R-:W-:Y:S01]  /*3df0*/  FFMA.FTZ R186, -R186, R186, 1 ;  /* 0x3f800000baba7423 */ /* 0x000fe200000101ba */
[----:B------:R-:W-:Y:S01]  /*3e00*/  FMUL.FTZ R72, R100, R45 ;  /* 0x0000002d64487220 */ /* 0x000fe20000410000 */
[----:B------:R-:W-:-:S04]  /*3e10*/  FADD.FTZ R55, R55, -R74 ;  /* 0x8000004a37377221 */ /* 0x000fc80000010000 */
[----:B------:R-:W-:Y:S01]  /*3e20*/  MUFU.EX2 R228, R228 ;  /* 0x000000e400e47308 */ /* 0x000fe20000000800 */
[----:B------:R-:W-:Y:S01]  /*3e30*/  FMUL.FTZ R41, R83, R46 ;  /* 0x0000002e53297220 */ /* 0x000fe20000410000 */
[----:B------:R-:W-:Y:S01]  /*3e40*/  FFMA.FTZ R46, -R87, R87, 1 ;  /* 0x3f800000572e7423 */ /* 0x000fe20000010157 */
[----:B------:R-:W-:-:S05]  /*3e50*/  FMUL.FTZ R79, R204, R79 ;  /* 0x0000004fcc4f7220 */ /* 0x000fca0000410000 */
[----:B------:R-:W1:Y:S01]  /*3e60*/  MUFU.EX2 R215, R215 ;  /* 0x000000d700d77308 */ /* 0x000e620000000800 */
[----:B------:R-:W-:Y:S01]  /*3e70*/  FMUL.FTZ R74, R213, R54 ;  /* 0x00000036d54a7220 */ /* 0x000fe20000410000 */
[----:B------:R-:W-:Y:S01]  /*3e80*/  FMUL.FTZ R54, R185, R72 ;  /* 0x00000048b9367220 */ /* 0x000fe20000410000 */
[----:B----4-:R-:W-:-:S05]  /*3e90*/  FMUL.FTZ R47, R186, R75 ;  /* 0x0000004bba2f7220 */ /* 0x010fca0000410000 */
[----:B------:R-:W-:Y:S01]  /*3ea0*/  MUFU.EX2 R103, R103 ;  /* 0x0000006700677308 */ /* 0x000fe20000000800 */
[----:B------:R-:W-:Y:S01]  /*3eb0*/  FADD.FTZ R72, R56, -R77 ;  /* 0x8000004d38487221 */ /* 0x000fe20000010000 */
[----:B------:R-:W-:-:S06]  /*3ec0*/  FADD.FTZ R75, R57, -R192 ;  /* 0x800000c0394b7221 */ /* 0x000fcc0000010000 */
[----:B------:R-:W-:Y:S01]  /*3ed0*/  MUFU.EX2 R225, R225 ;  /* 0x000000e100e17308 */ /* 0x000fe20000000800 */
[----:B------:R-:W-:-:S07]  /*3ee0*/  FFMA.FTZ R187, -R187, R187, 1 ;  /* 0x3f800000bbbb7423 */ /* 0x000fce00000101bb */
[----:B------:R-:W4:Y:S01]  /*3ef0*/  MUFU.EX2 R214, R214 ;  /* 0x000000d600d67308 */ /* 0x000f220000000800 */
[----:B------:R-:W-:-:S07]  /*3f00*/  FFMA.FTZ R52, -R188, R188, 1 ;  /* 0x3f800000bc347423 */ /* 0x000fce00000101bc */
[----:B------:R-:W4:Y:S01]  /*3f10*/  MUFU.EX2 R11, R216 ;  /* 0x000000d8000b7308 */ /* 0x000f220000000800 */
[----:B---3--:R-:W-:-:S07]  /*3f20*/  FMUL.FTZ R55, R210, R55 ;  /* 0x00000037d2377220 */ /* 0x008fce0000410000 */
[----:B------:R-:W3:Y:S01]  /*3f30*/  MUFU.EX2 R44, R211 ;  /* 0x000000d3002c7308 */ /* 0x000ee20000000800 */
[----:B------:R-:W-:Y:S01]  /*3f40*/  FADD.FTZ R192, R59, -R192 ;  /* 0x800000c03bc07221 */ /* 0x000fe20000010000 */
[----:B------:R-:W-:-:S06]  /*3f50*/  FADD.FTZ R56, R67, -R28 ;  /* 0x8000001c43387221 */ /* 0x000fcc0000010000 */
[----:B------:R-:W3:Y:S01]  /*3f60*/  MUFU.EX2 R222, R222 ;  /* 0x000000de00de7308 */ /* 0x000ee20000000800 */
[----:B------:R-:W-:-:S07]  /*3f70*/  FMUL.FTZ R46, R46, R79 ;  /* 0x0000004f2e2e7220 */ /* 0x000fce0000410000 */
[----:B------:R-:W5:Y:S01]  /*3f80*/  MUFU.EX2 R227, R227 ;  /* 0x000000e300e37308 */ /* 0x000f620000000800 */
[----:B------:R-:W-:-:S07]  /*3f90*/  FADD.FTZ R59, R66, -R199 ;  /* 0x800000c7423b7221 */ /* 0x000fce0000010000 */
[----:B------:R-:W5:Y:S01]  /*3fa0*/  MUFU.EX2 R226, R226 ;  /* 0x000000e200e27308 */ /* 0x000f620000000800 */
[----:B------:R-:W-:Y:S01]  /*3fb0*/  FADD.FTZ R25, R25, -R234 ;  /* 0x800000ea19197221 */ /* 0x000fe20000010000 */
[----:B------:R-:W-:Y:S01]  /*3fc0*/  FADD.FTZ R79, R61, -R118 ;  /* 0x800000763d4f7221 */ /* 0x000fe20000010000 */
[----:B------:R-:W-:Y:S01]  /*3fd0*/  FADD.FTZ R57, R64, -R199 ;  /* 0x800000c740397221 */ /* 0x000fe20000010000 */
[----:B------:R-:W-:Y:S01]  /*3fe0*/  FMUL.FTZ R45, R187, R74 ;  /* 0x0000004abb2d7220 */ /* 0x000fe20000410000 */
[----:B------:R-:W-:Y:S01]  /*3ff0*/  FMUL.FTZ R52, R52, R55 ;  /* 0x0000003734347220 */ /* 0x000fe20000410000 */
[----:B------:R-:W-:Y:S01]  /*4000*/  FFMA.FTZ R115, -R115, R115, 1 ;  /* 0x3f80000073737423 */ /* 0x000fe20000010173 */
[----:B--2---:R-:W-:Y:S01]  /*4010*/  FMUL.FTZ R56, R223, R56 ;  /* 0x00000038df387220 */ /* 0x004fe20000410000 */
[----:B------:R-:W-:Y:S01]  /*4020*/  FFMA.FTZ R78, -R78, R78, 1 ;  /* 0x3f8000004e4e7423 */ /* 0x000fe2000001014e */
[----:B------:R-:W-:Y:S01]  /*4030*/  FMUL.FTZ R37, R92, R37 ;  /* 0x000000255c257220 */ /* 0x000fe20000410000 */
[----:B------:R-:W-:Y:S01]  /*4040*/  FADD.FTZ R77, R58, -R77 ;  /* 0x8000004d3a4d7221 */ /* 0x000fe20000010000 */
[----:B------:R-:W-:Y:S01]  /*4050*/  FADD.FTZ R62, R62, -R117 ;  /* 0x800000753e3e7221 */ /* 0x000fe20000010000 */
[----:B------:R-:W-:Y:S01]  /*4060*/  FADD.FTZ R65, R65, -R28 ;  /* 0x8000001c41417221 */ /* 0x000fe20000010000 */
[----:B------:R-:W-:Y:S01]  /*4070*/  FADD.FTZ R61, R68, -R73 ;  /* 0x80000049443d7221 */ /* 0x000fe20000010000 */
[----:B------:R-:W-:Y:S01]  /*4080*/  FFMA.FTZ R55, -R189, R189, 1 ;  /* 0x3f800000bd377423 */ /* 0x000fe200000101bd */
[----:B------:R-:W-:Y:S01]  /*4090*/  FMUL.FTZ R72, R101, R72 ;  /* 0x0000004865487220 */ /* 0x000fe20000410000 */
[----:B------:R-:W-:Y:S01]  /*40a0*/  FFMA.FTZ R74, -R105, R105, 1 ;  /* 0x3f800000694a7423 */ /* 0x000fe20000010169 */
[----:B------:R-:W-:Y:S01]  /*40b0*/  FMUL.FTZ R75, R102, R75 ;  /* 0x0000004b664b7220 */ /* 0x000fe20000410000 */
[----:B------:R-:W-:Y:S01]  /*40c0*/  FFMA.FTZ R114, -R114, R114, 1 ;  /* 0x3f80000072727423 */ /* 0x000fe20000010172 */
[----:B-1----:R-:W-:Y:S01]  /*40d0*/  FMUL.FTZ R59, R212, R59 ;  /* 0x0000003bd43b7220 */ /* 0x002fe20000410000 */
[----:B------:R-:W-:Y:S01]  /*40e0*/  FMUL.FTZ R25, R119, R25 ;  /* 0x0000001977197220 */ /* 0x000fe20000410000 */
[----:B------:R-:W-:Y:S01]  /*40f0*/  FADD.FTZ R60, R60, -R117 ;  /* 0x800000753c3c7221 */ /* 0x000fe20000010000 */
[----:B------:R-:W-:Y:S01]  /*4100*/  FADD.FTZ R81, R63, -R118 ;  /* 0x800000763f517221 */ /* 0x000fe20000010000 */
[--C-:B------:R-:W-:Y:S01]  /*4110*/  FADD.FTZ R28, R69, -R200.reuse ;  /* 0x800000c8451c7221 */ /* 0x100fe20000010000 */
[----:B------:R-:W-:Y:S01]  /*4120*/  FFMA.FTZ R109, -R109, R109, 1 ;  /* 0x3f8000006d6d7423 */ /* 0x000fe2000001016d */
[----:B------:R-:W-:Y:S01]  /*4130*/  FMUL.FTZ R58, R12, R79 ;  /* 0x0000004f0c3a7220 */ /* 0x000fe20000410000 */
[----:B------:R-:W-:Y:S01]  /*4140*/  FFMA.FTZ R112, -R112, R112, 1 ;  /* 0x3f80000070707423 */ /* 0x000fe20000010170 */
[----:B------:R-:W-:Y:S01]  /*4150*/  FMUL.FTZ R57, R220, R57 ;  /* 0x00000039dc397220 */ /* 0x000fe20000410000 */
[----:B------:R-:W-:Y:S01]  /*4160*/  FADD.FTZ R70, R70, -R73 ;  /* 0x8000004946467221 */ /* 0x000fe20000010000 */
[----:B------:R-:W-:Y:S01]  /*4170*/  FADD.FTZ R71, R71, -R200 ;  /* 0x800000c847477221 */ /* 0x000fe20000010000 */
        /* <DEDUP_REMOVED lines=12> */
[----:B------:R-:W-:Y:S01]  /*4240*/  FFMA.FTZ R75, -R108, R108, 1 ;  /* 0x3f8000006c4b7423 */ /* 0x000fe2000001016c */
[----:B------:R-:W-:Y:S01]  /*4250*/  FFMA.FTZ R76, -R110, R110, 1 ;  /* 0x3f8000006e4c7423 */ /* 0x000fe2000001016e */
[----:B------:R-:W-:Y:S01]  /*4260*/  FFMA.FTZ R111, -R111, R111, 1 ;  /* 0x3f8000006f6f7423 */ /* 0x000fe2000001016f */
[----:B------:R-:W-:Y:S01]  /*4270*/  FMUL.FTZ R60, R103, R60 ;  /* 0x0000003c673c7220 */ /* 0x000fe20000410000 */
[----:B---3--:R-:W-:Y:S01]  /*4280*/  FMUL.FTZ R62, R44, R81 ;  /* 0x000000512c3e7220 */ /* 0x008fe20000410000 */
[----:B------:R-:W-:Y:S01]  /*4290*/  FMUL.FTZ R78, R109, R58 ;  /* 0x0000003a6d4e7220 */ /* 0x000fe20000410000 */
[----:B------:R-:W-:Y:S01]  /*42a0*/  FMUL.FTZ R112, R112, R57 ;  /* 0x0000003970707220 */ /* 0x000fe20000410000 */
[----:B------:R-:W-:Y:S01]  /*42b0*/  FMUL.FTZ R59, R225, R28 ;  /* 0x0000001ce13b7220 */ /* 0x000fe20000410000 */
[----:B------:R-:W-:Y:S01]  /*42c0*/  F2FP.BF16.F32.PACK_AB R61, R10, R41 ;  /* 0x000000290a3d723e */ /* 0x000fe200000010ff */
[----:B------:R-:W-:Y:S01]  /*42d0*/  FFMA.FTZ R191, -R191, R191, 1 ;  /* 0x3f800000bfbf7423 */ /* 0x000fe200000101bf */
[----:B------:R-:W-:Y:S01]  /*42e0*/  FMUL.FTZ R58, R222, R65 ;  /* 0x00000041de3a7220 */ /* 0x000fe20000410000 */
[----:B------:R-:W-:Y:S01]  /*42f0*/  FFMA.FTZ R193, -R193, R193, 1 ;  /* 0x3f800000c1c17423 */ /* 0x000fe200000101c1 */
[----:B------:R-:W-:Y:S01]  /*4300*/  FFMA.FTZ R194, -R194, R194, 1 ;  /* 0x3f800000c2c27423 */ /* 0x000fe200000101c2 */
[----:B------:R-:W-:Y:S01]  /*4310*/  FFMA.FTZ R196, -R196, R196, 1 ;  /* 0x3f800000c4c47423 */ /* 0x000fe200000101c4 */
[----:B------:R-:W-:Y:S01]  /*4320*/  FFMA.FTZ R201, -R201, R201, 1 ;  /* 0x3f800000c9c97423 */ /* 0x000fe200000101c9 */
[----:B-----5:R-:W-:Y:S01]  /*4330*/  FMUL.FTZ R57, R227, R70 ;  /* 0x00000046e3397220 */ /* 0x020fe20000410000 */
[----:B------:R-:W-:Y:S01]  /*4340*/  FMUL.FTZ R28, R226, R71 ;  /* 0x00000047e21c7220 */ /* 0x000fe20000410000 */
[----:B------:R-:W-:-:S02]  /*4350*/  IMAD R10, R0, 0x3000, R235 ;  /* 0x00003000000a7824 */ /* 0x000fc400078e02eb */
        /* <DEDUP_REMOVED lines=11> */
[----:B------:R-:W-:Y:S01]  /*4410*/  IMAD R10, R10, 0x2, R17 ;  /* 0x000000020a0a7824 */ /* 0x000fe200078e0211 */
        /* <DEDUP_REMOVED lines=15> */
[----:B------:R-:W-:Y:S01]  /*4510*/  STSM.16.MT88.4 [R10+0x1a800], R68 ;  /* 0x01a800440a007844 */ /* 0x000fe20000004200 */
[----:B------:R-:W-:Y:S02]  /*4520*/  R2UR UR6, R236 ;  /* 0x00000000ec0672ca */ /* 0x000fe400000e0000 */
[----:B------:R-:W-:Y:S02]  /*4530*/  F2FP.BF16.F32.PACK_AB R53, R73, R72 ;  /* 0x000000484935723e */ /* 0x000fe400000010ff */
[----:B------:R-:W-:Y:S02]  /*4540*/  F2FP.BF16.F32.PACK_AB R54, R78, R75 ;  /* 0x0000004b4e36723e */ /* 0x000fe400000010ff */
[----:B------:R-:W-:Y:S01]  /*4550*/  F2FP.BF16.F32.PACK_AB R55, R111, R76 ;  /* 0x0000004c6f37723e */ /* 0x000fe200000010ff */
[----:B------:R-:W-:Y:S01]  /*4560*/  STSM.16.MT88.4 [R10+0x1b000], R64 ;  /* 0x01b000400a007844 */ /* 0x000fe20000004200 */
[----:B------:R-:W-:-:S02]  /*4570*/  F2FP.BF16.F32.PACK_AB R48, R191, R112 ;  /* 0x00000070bf30723e */ /* 0x000fc400000010ff */
[----:B------:R-:W-:Y:S02]  /*4580*/  F2FP.BF16.F32.PACK_AB R49, R115, R114 ;  /* 0x000000727331723e */ /* 0x000fe400000010ff */
[----:B------:R-:W-:Y:S02]  /*4590*/  F2FP.BF16.F32.PACK_AB R50, R194, R193 ;  /* 0x000000c1c232723e */ /* 0x000fe400000010ff */
[----:B------:R-:W-:Y:S01]  /*45a0*/  F2FP.BF16.F32.PACK_AB R51, R201, R196 ;  /* 0x000000c4c933723e */ /* 0x000fe200000010ff */
[----:B------:R-:W-:Y:S01]  /*45b0*/  STSM.16.MT88.4 [R10+0x1b800], R60 ;  /* 0x01b8003c0a007844 */ /* 0x000fe20000004200 */
[----:B------:R-:W-:Y:S02]  /*45c0*/  F2FP.BF16.F32.PACK_AB R28, R119, R113 ;  /* 0x00000071771c723e */ /* 0x000fe400000010ff */
[----:B------:R-:W-:Y:S01]  /*45d0*/  F2FP.BF16.F32.PACK_AB R30, R26, R24 ;  /* 0x000000181a1e723e */ /* 0x000fe200000010ff */
[----:B------:R-:W-:Y:S01]  /*45e0*/  STSM.16.MT88.4 [R10+0x1c000], R56 ;  /* 0x01c000380a007844 */ /* 0x000fe20000004200 */
[----:B------:R-:W-:-:S02]  /*45f0*/  F2FP.BF16.F32.PACK_AB R29, R19, R104 ;  /* 0x00000068131d723e */ /* 0x000fc400000010ff */
[----:B------:R-:W-:Y:S01]  /*4600*/  F2FP.BF16.F32.PACK_AB R31, R18, R31 ;  /* 0x0000001f121f723e */ /* 0x000fe200000010ff */
[----:B------:R-:W-:Y:S04]  /*4610*/  STSM.16.MT88.4 [R10+0x1c800], R52 ;  /* 0x01c800340a007844 */ /* 0x000fe80000004200 */
[----:B------:R1:W-:Y:S01]  /*4620*/  STSM.16.MT88.4 [R10+0x1d000], R48 ;  /* 0x01d000300a007844 */ /* 0x0003e20000004200 */
[----:B------:R-:W-:Y:S01]  /*4630*/  WARPGROUP.ARRIVE ;  /* 0x00000000000079c5 */ /* 0x000fe20000000000 */
[----:B------:R-:W-:-:S05]  /*4640*/  UMOV UR7, 0x40000040 ;  /* 0x4000004000077882 */ /* 0x000fca0000000000 */
        /* <DEDUP_REMOVED lines=51> */
[----:B------:R-:W-:-:S05]  /*4980*/  IADD3 R20, R17, 0x1a800, RZ ;  /* 0x0001a80011147810 */ /* 0x000fca0007ffe0ff */
[----:B-1----:R-:W-:-:S05]  /*4990*/  IMAD R10, R5, 0x800, R20 ;  /* 0x00000800050a7824 */ /* 0x002fca00078e0214 */
        /* <DEDUP_REMOVED lines=17> */
[----:B------:R-:W-:Y:S01]  /*4ab0*/  HGMMA.64x16x16.F32.BF16 R40, gdesc[UR8].tnspA, RZ, !UPT, gsb0 ;  /* 0x20200000082879f0 */ /* 0x000fe2000c0018ff */
[----:B------:R-:W-:Y:S01]  /*4ac0*/  UIADD3 UR5, UR4, 0x100, URZ ;  /* 0x0000010004057890 */ /* 0x000fe2000fffe03f */
[----:B------:R-:W-:-:S06]  /*4ad0*/  UMOV UR11, 0x40000040 ;  /* 0x40000040000b7882 */ /* 0x000fcc0000000000 */
[----:B------:R-:W-:Y:S01]  /*4ae0*/  UMOV UR10, UR5 ;  /* 0x00000005000a7c82 */ /* 0x000fe20008000000 */
[----:B------:R-:W-:Y:S02]  /*4af0*/  WARPGROUP.DEPBAR.LE gsb0, 0x0 ;  /* 0x00008000000079c5 */ /* 0x000fe40000010000 */
        /* <DEDUP_REMOVED lines=8> */
[----:B------:R-:W-:Y:S02]  /*4b80*/  UIADD3 UR10, UR4, 0x2, URZ ;  /* 0x00000002040a7890 */ /* 0x000fe4000fffe03f */
[----:B------:R-:W-:Y:S01]  /*4b90*/  UIADD3 UR8, UR6, 0x80, URZ ;  /* 0x0000008006087890 */ /* 0x000fe2000fffe03f */
[----:B------:R-:W-:Y:S01]  /*4ba0*/  UMOV UR11, 0x40000040 ;  /* 0x40000040000b7882 */ /* 0x000fe20000000000 */
[----:B------:R-:W-:Y:S01]  /*4bb0*/  UMOV UR9, 0x40000040 ;  /* 0x4000004000097882 */ /* 0x000fe20000000000 */
[----:B------:R-:W-:Y:S02]  /*4bc0*/  WARPGROUP.DEPBAR.LE gsb0, 0x0 ;  /* 0x00008000000079c5 */ /* 0x000fe40000010000 */
[----:B------:R-:W-:-:S06]  /*4bd0*/  WARPGROUP.ARRIVE ;  /* 0x00000000000079c5 */ /* 0x000fcc0000000000 */
[----:B------:R-:W-:Y:S01]  /*4be0*/  HGMMA.64x16x16.F32.BF16 R40, gdesc[UR8].tnspA, R40, gsb0 ;  /* 0x20200000082879f0 */ /* 0x000fe20008001828 */
[----:B------:R-:W-:Y:S01]  /*4bf0*/  UIADD3 UR5, UR4, 0x102, URZ ;  /* 0x0000010204057890 */ /* 0x000fe2000fffe03f */
[----:B------:R-:W-:-:S06]  /*4c00*/  UMOV UR11, 0x40000040 ;  /* 0x40000040000b7882 */ /* 0x000fcc0000000000 */
[----:B------:R-:W-:Y:S01]  /*4c10*/  UMOV UR10, UR5 ;  /* 0x00000005000a7c82 */ /* 0x000fe20008000000 */
        /* <DEDUP_REMOVED lines=105> */
[----:B------:R-:W-:Y:S02]  /*52b0*/  UIADD3 UR6, UR4, 0x306, URZ ;  /* 0x0000030604067890 */ /* 0x000fe4000fffe03f */
[----:B------:R-:W-:Y:S02]  /*52c0*/  UIADD3 UR8, UR4, 0x406, URZ ;  /* 0x0000040604087890 */ /* 0x000fe4000fffe03f */
[----:B------:R-:W-:Y:S01]  /*52d0*/  UIADD3 UR9, UR4, 0x506, URZ ;  /* 0x0000050604097890 */ /* 0x000fe2000fffe03f */
[----:B------:R-:W-:Y:S02]  /*52e0*/  UMOV UR5, 0x40000040 ;  /* 0x4000004000057882 */ /* 0x000fe40000000000 */
[----:B------:R-:W-:Y:S01]  /*52f0*/  UMOV UR4, UR7 ;  /* 0x0000000700047c82 */ /* 0x000fe20008000000 */
[----:B------:R-:W-:Y:S01]  /*5300*/  UMOV UR7, 0x40000040 ;  /* 0x4000004000077882 */ /* 0x000fe20000000000 */
[----:B------:R-:W-:-:S02]  /*5310*/  WARPGROUP.DEPBAR.LE gsb0, 0x0 ;  /* 0x00008000000079c5 */ /* 0x000fc40000010000 */
[----:B------:R-:W-:-:S06]  /*5320*/  WARPGROUP.ARRIVE ;  /* 0x00000000000079c5 */ /* 0x000fcc0000000000 */
[----:B------:R-:W-:Y:S01]  /*5330*/  HGMMA.64x16x16.F32.BF16 R40, gdesc[UR4].tnspA, R40, gsb0 ;  /* 0x20200000042879f0 */ /* 0x000fe20008001828 */
[----:B------:R-:W-:Y:S01]  /*5340*/  UMOV UR6, UR8 ;  /* 0x0000000800067c82 */ /* 0x000fe20008000000 */
[----:B------:R-:W-:Y:S01]  /*5350*/  UMOV UR7, 0x40000040 ;  /* 0x4000004000077882 */ /* 0x000fe20000000000 */
[----:B------:R-:W-:Y:S02]  /*5360*/  WARPGROUP.DEPBAR.LE gsb0, 0x0 ;  /* 0x00008000000079c5 */ /* 0x000fe40000010000 */
[----:B------:R-:W-:-:S06]  /*5370*/  WARPGROUP.ARRIVE ;  /* 0x00000000000079c5 */ /* 0x000fcc0000000000 */
[----:B------:R-:W-:Y:S01]  /*5380*/  HGMMA.64x16x16.F32.BF16 R32, gdesc[UR4].tnspA, R32, gsb0 ;  /* 0x20200000042079f0 */ /* 0x000fe20008001820 */
[----:B------:R-:W-:Y:S01]  /*5390*/  UMOV UR6, UR9 ;  /* 0x0000000900067c82 */ /* 0x000fe20008000000 */
[----:B------:R-:W-:Y:S01]  /*53a0*/  UMOV UR7, 0x40000040 ;  /* 0x4000004000077882 */ /* 0x000fe20000000000 */
[----:B------:R-:W-:Y:S02]  /*53b0*/  WARPGROUP.DEPBAR.LE gsb0, 0x0 ;  /* 0x00008000000079c5 */ /* 0x000fe40000010000 */
[----:B------:R-:W-:-:S06]  /*53c0*/  WARPGROUP.ARRIVE ;  /* 0x00000000000079c5 */ /* 0x000fcc0000000000 */
[----:B------:R-:W-:Y:S03]  /*53d0*/  HGMMA.64x16x16.F32.BF16 R24, gdesc[UR4].tnspA, R24, gsb0 ;  /* 0x20200000041879f0 */ /* 0x000fe60008001818 */
[----:B------:R-:W-:Y:S02]  /*53e0*/  WARPGROUP.DEPBAR.LE gsb0, 0x0 ;  /* 0x00008000000079c5 */ /* 0x000fe40000010000 */
[----:B------:R-:W-:Y:S05]  /*53f0*/  @!P0 BRA `(.L_x_2431) ;  /* 0x0000000000048947 */ /* 0x000fea0003800000 */
[----:B------:R-:W-:Y:S01]  /*5400*/  BPT.TRAP 0x1 ;  /* 0x000000040000795c */ /* 0x000fe20000300000 */
.L_x_2431:
[----:B------:R-:W-:Y:S01]  /*5410*/  IMAD R9, R0, 0x300, R9 ;  /* 0x0000030000097824 */ /* 0x000fe200078e0209 */
        /* <DEDUP_REMOVED lines=55> */
.L_x_2432:
[----:B------:R-:W-:Y:S01]  /*5790*/  VIADD R16, R16, 0x1 ;  /* 0x0000000110107836 */ /* 0x000fe20000000000 */
[----:B------:R-:W-:Y:S01]  /*57a0*/  IADD3 R0, R0, 0x1, RZ ;  /* 0x0000000100007810 */ /* 0x000fe20007ffe0ff */
[----:B------:R-:W-:-:S03]  /*57b0*/  VIADD R8, R8, 0x26820 ;  /* 0x0002682008087836 */ /* 0x000fc60000000000 */
[----:B------:R-:W-:Y:S02]  /*57c0*/  ISETP.GE.AND P1, PT, R16, R237, PT ;  /* 0x000000ed1000720c */ /* 0x000fe40003f26270 */
[C---:B------:R-:W-:Y:S02]  /*57d0*/  ISETP.NE.AND P0, PT, R0.reuse, 0x2, PT ;  /* 0x000000020000780c */ /* 0x040fe40003f05270 */
[----:B------:R-:W-:Y:S02]  /*57e0*/  PRMT R8, RZ, 0x654, R8 ;  /* 0x00000654ff087816 */ /* 0x000fe40000000008 */
[----:B-1----:R-:W-:Y:S02]  /*57f0*/  SEL R9, RZ, 0x1, P0 ;  /* 0x00000001ff097807 */ /* 0x002fe40000000000 */
[----:B------:R2:W-:Y:S01]  /*5800*/  SYNCS.ARRIVE.TRANS64.RED.A1T0 RZ, [R8+URZ], RZ ;  /* 0x000000ff08ff79a7 */ /* 0x0005e2000810043f */
[----:B------:R-:W-:Y:S02]  /*5810*/  SEL R0, R0, RZ, P0 ;  /* 0x000000ff00007207 */ /* 0x000fe40000000000 */
[----:B------:R-:W-:-:S02]  /*5820*/  LOP3.LUT R4, R4, R9, RZ, 0x3c, !PT ;  /* 0x0000000904047212 */ /* 0x000fc400078e3cff */
[----:B------:R-:W-:Y:S05]  /*5830*/  @!P1 BRA `(.L_x_2433) ;  /* 0xffffffc000709947 */ /* 0x000fea000383ffff */
.L_x_2422:
[----:B------:R-:W-:-:S13]  /*5840*/  ISETP.GE.AND P0, PT, R16, UR37, PT ;  /* 0x0000002510007c0c */ /* 0x000fda000bf06270 */
[----:B------:R-:W-:Y:S05]  /*5850*/  @P0 BRA `(.L_x_2434) ;  /* 0x00000040006c0947 */ /* 0x000fea0003800000 */
[----:B------:R-:W3:Y:S01]  /*5860*/  LDL.LU R12, [R1+0x1c] ;  /* 0x00001c00010c7983 */ /* 0x000ee20000300800 */
[----:B------:R-:W-:-:S03]  /*5870*/  ULDC UR4, c[0x0][0x290] ;  /* 0x0000a40000047ab9 */ /* 0x000fc60000000800 */
[----:B------:R-:W4:Y:S01]  /*5880*/  LDL.LU R14, [R1+0x10] ;  /* 0x00001000010e7983 */ /* 0x000f220000300800 */
[----:B------:R-:W-:-:S03]  /*5890*/  UIMAD UR4, UR36, -0x80, UR4 ;  /* 0xffffff80240478a4 */ /* 0x000fc6000f8e0204 */
[----:B------:R-:W5:Y:S03]  /*58a0*/  LDL.LU R25, [R1+0xc] ;  /* 0x00000c0001197983 */ /* 0x000f660000300800 */
[----:B------:R-:W-:Y:S01]  /*58b0*/  IMAD.U32 R19, RZ, RZ, UR4 ;  /* 0x00000004ff137e24 */ /* 0x000fe2000f8e00ff */
[----:B------:R-:W1:Y:S02]  /*58c0*/  S2R R6, SR_TID.X ;  /* 0x0000000000067919 */ /* 0x000e640000002100 */
[----:B-1----:R-:W-:-:S05]  /*58d0*/  VIADD R6, R6, 0xffffff80 ;  /* 0xffffff8006067836 */ /* 0x002fca0000000000 */
[----:B------:R-:W-:-:S04]  /*58e0*/  SHF.R.S32.HI R7, RZ, 0x1f, R6 ;  /* 0x0000001fff077819 */ /* 0x000fc80000011406 */
[CC--:B------:R-:W-:Y:S02]  /*58f0*/  LEA.HI R9, R7.reuse, R6.reuse, RZ, 0x5 ;  /* 0x0000000607097211 */ /* 0x0c0fe400078f28ff */
[-C--:B--2---:R-:W-:Y:S02]  /*5900*/  LEA.HI R8, R7, R6.reuse, RZ, 0x7 ;  /* 0x0000000607087211 */ /* 0x084fe400078f38ff */
[----:B------:R-:W-:Y:S02]  /*5910*/  LOP3.LUT R9, R9, 0xffffffe0, RZ, 0xc0, !PT ;  /* 0xffffffe009097812 */ /* 0x000fe400078ec0ff */
[----:B------:R-:W-:Y:S02]  /*5920*/  LEA.HI R11, R7, R6, RZ, 0x2 ;  /* 0x00000006070b7211 */ /* 0x000fe400078f10ff */
[----:B------:R-:W-:Y:S02]  /*5930*/  SHF.R.S32.HI R10, RZ, 0x7, R8 ;  /* 0x00000007ff0a7819 */ /* 0x000fe40000011408 */
[----:B------:R-:W-:-:S02]  /*5940*/  LOP3.LUT R7, R8, 0xffffff80, RZ, 0xc0, !PT ;  /* 0xffffff8008077812 */ /* 0x000fc400078ec0ff */
[----:B------:R-:W-:Y:S02]  /*5950*/  IADD3 R8, R6, -R9, RZ ;  /* 0x8000000906087210 */ /* 0x000fe40007ffe0ff */
[----:B------:R-:W-:Y:S01]  /*5960*/  LEA.HI R9, R10, R10, RZ, 0x1 ;  /* 0x0000000a0a097211 */ /* 0x000fe200078f08ff */
[C---:B------:R-:W-:Y:S01]  /*5970*/  IMAD.IADD R7, R6.reuse, 0x1, -R7 ;  /* 0x0000000106077824 */ /* 0x040fe200078e0a07 */
[----:B------:R-:W-:Y:S02]  /*5980*/  LOP3.LUT R15, R11, 0xfffffffc, RZ, 0xc0, !PT ;  /* 0xfffffffc0b0f7812 */ /* 0x000fe400078ec0ff */
[----:B------:R-:W-:Y:S02]  /*5990*/  SHF.R.S32.HI R11, RZ, 0x1f, R8 ;  /* 0x0000001fff0b7819 */ /* 0x000fe40000011408 */
[----:B------:R-:W-:Y:S01]  /*59a0*/  LOP3.LUT R13, R9, 0xfffffffe, RZ, 0xc0, !PT ;  /* 0xfffffffe090d7812 */ /* 0x000fe200078ec0ff */
[----:B------:R-:W-:-:S03]  /*59b0*/  IMAD.IADD R9, R6, 0x1, -R15 ;  /* 0x0000000106097824 */ /* 0x000fc600078e0a0f */
[----:B------:R-:W-:Y:S01]  /*59c0*/  IADD3 R24, R10, -R13, RZ ;  /* 0x8000000d0a187210 */ /* 0x000fe20007ffe0ff */
[----:B------:R-:W-:Y:S01]  /*59d0*/  IMAD.MOV.U32 R185, RZ, RZ, 0x40000040 ;  /* 0x40000040ffb97424 */ /* 0x000fe200078e00ff */
[----:B------:R-:W-:Y:S01]  /*59e0*/  MOV R189, 0x40000040 ;  /* 0x4000004000bd7802 */ /* 0x000fe20000000f00 */
[----:B------:R-:W-:Y:S02]  /*59f0*/  IMAD.MOV.U32 R187, RZ, RZ, 0x40000040 ;  /* 0x40000040ffbb7424 */ /* 0x000fe400078e00ff */
[----:B------:R-:W-:Y:S02]  /*5a00*/  IMAD.MOV.U32 R191, RZ, RZ, 0x40000040 ;  /* 0x40000040ffbf7424 */ /* 0x000fe400078e00ff */
[----:B------:R-:W-:Y:S01]  /*5a10*/  IMAD.MOV.U32 R193, RZ, RZ, 0x40000040 ;  /* 0x40000040ffc17424 */ /* 0x000fe200078e00ff */
[----:B---3--:R-:W-:Y:S02]  /*5a20*/  LEA.HI R6, R12, R7, RZ, 0x5 ;  /* 0x000000070c067211 */ /* 0x008fe400078f28ff */
[----:B------:R-:W-:-:S02]  /*5a30*/  LEA.HI R7, R11, R8, RZ, 0x2 ;  /* 0x000000080b077211 */ /* 0x000fc400078f10ff */
[--C-:B----4-:R-:W-:Y:S02]  /*5a40*/  SHF.R.S32.HI R12, RZ, 0x2, R14.reuse ;  /* 0x00000002ff0c7819 */ /* 0x110fe4000001140e */
[----:B------:R-:W-:Y:S02]  /*5a50*/  SHF.R.S32.HI R10, RZ, 0x2, R7 ;  /* 0x00000002ff0a7819 */ /* 0x000fe40000011407 */
[----:B------:R-:W-:Y:S02]  /*5a60*/  SHF.R.S32.HI R15, RZ, 0x1f, R14 ;  /* 0x0000001fff0f7819 */ /* 0x000fe4000001140e */
[----:B------:R-:W-:Y:S01]  /*5a70*/  SHF.R.S32.HI R6, RZ, 0x5, R6 ;  /* 0x00000005ff067819 */ /* 0x000fe20000011406 */
[----:B------:R-:W-:Y:S01]  /*5a80*/  VIADD R13, R10, 0x8 ;  /* 0x000000080a0d7836 */ /* 0x000fe20000000000 */
[----:B------:R-:W-:Y:S02]  /*5a90*/  LEA.HI R8, R11, R8, RZ, 0x3 ;  /* 0x000000080b087211 */ /* 0x000fe400078f18ff */
[----:B------:R-:W-:-:S02]  /*5aa0*/  LEA.HI R15, R15, R12, RZ, 0x3 ;  /* 0x0000000c0f0f7211 */ /* 0x000fc400078f18ff */
[----:B------:R-:W-:Y:S01]  /*5ab0*/  LEA.HI R14, R13, R13, RZ, 0x1 ;  /* 0x0000000d0d0e7211 */ /* 0x000fe200078f08ff */
[----:B------:R-:W-:Y:S01]  /*5ac0*/  IMAD R18, R6, -0x10, R19 ;  /* 0xfffffff006127824 */ /* 0x000fe200078e0213 */
[----:B------:R-:W-:Y:S02]  /*5ad0*/  SHF.R.S32.HI R6, RZ, 0x3, R8 ;  /* 0x00000003ff067819 */ /* 0x000fe40000011408 */
[----:B------:R-:W-:Y:S02]  /*5ae0*/  LOP3.LUT R19, R15, 0xfffffff8, RZ, 0xc0, !PT ;  /* 0xfffffff80f137812 */ /* 0x000fe400078ec0ff */
[----:B------:R-:W-:Y:S02]  /*5af0*/  IADD3 R20, R10, 0x10, RZ ;  /* 0x000000100a147810 */ /* 0x000fe40007ffe0ff */
[----:B------:R-:W-:Y:S01]  /*5b00*/  SHF.R.S32.HI R15, RZ, 0x1, R14 ;  /* 0x00000001ff0f7819 */ /* 0x000fe2000001140e */
[----:B------:R-:W-:Y:S01]  /*5b10*/  IMAD.HI R11, R6, 0x2aaaaaab, RZ ;  /* 0x2aaaaaab060b7827 */ /* 0x000fe200078e02ff */
[----:B------:R-:W-:-:S02]  /*5b20*/  LEA.HI R21, R20, R20, RZ, 0x1 ;  /* 0x0000001414157211 */ /* 0x000fc400078f08ff */
[----:B------:R-:W-:Y:S01]  /*5b30*/  IADD3 R19, R18, R19, -R12 ;  /* 0x0000001312137210 */ /* 0x000fe20007ffe80c */
[----:B------:R-:W-:Y:S01]  /*5b40*/  IMAD.HI R18, R15, 0x2aaaaaab, RZ ;  /* 0x2aaaaaab0f127827 */ /* 0x000fe200078e02ff */
[----:B------:R-:W-:Y:S02]  /*5b50*/  LEA.HI R7, R7, R10, RZ, 0x1 ;  /* 0x0000000a07077211 */ /* 0x000fe400078f08ff */
[----:B------:R-:W-:Y:S01]  /*5b60*/  SHF.R.S32.HI R22, RZ, 0x1, R21 ;  /* 0x00000001ff167819 */ /* 0x000fe20000011415 */
[----:B------:R-:W-:Y:S01]  /*5b70*/  IMAD R8, R24, -0x40, R19 ;  /* 0xffffffc018087824 */ /* 0x000fe200078e0213 */
[----:B------:R-:W-:Y:S02]  /*5b80*/  SHF.R.U32.HI R12, RZ, 0x1, R11 ;  /* 0x00000001ff0c7819 */ /* 0x000fe4000001160b */
[----:B------:R-:W-:Y:S01]  /*5b90*/  SHF.R.U32.HI R19, RZ, 0x1, R18 ;  /* 0x00000001ff137819 */ /* 0x000fe20000011612 */
[----:B------:R-:W-:Y:S01]  /*5ba0*/  IMAD.HI R23, R22, 0x2aaaaaab, RZ ;  /* 0x2aaaaaab16177827 */ /* 0x000fe200078e02ff */
[----:B------:R-:W-:-:S02]  /*5bb0*/  LOP3.LUT R7, R7, 0xfffffffe, RZ, 0xc0, !PT ;  /* 0xfffffffe07077812 */ /* 0x000fc400078ec0ff */
[----:B------:R-:W-:Y:S02]  /*5bc0*/  LEA.HI R11, R11, R12, RZ, 0x1 ;  /* 0x0000000c0b0b7211 */ /* 0x000fe400078f08ff */
[----:B------:R-:W-:Y:S02]  /*5bd0*/  LEA.HI R18, R18, R19, RZ, 0x1 ;  /* 0x0000001312127211 */ /* 0x000fe400078f08ff */
[----:B------:R-:W-:Y:S01]  /*5be0*/  LOP3.LUT R14, R14, 0xfffffffe, RZ, 0xc0, !PT ;  /* 0xfffffffe0e0e7812 */ /* 0x000fe200078ec0ff */
[----:B------:R-:W-:Y:S01]  /*5bf0*/  IMAD.IADD R7, R10, 0x1, -R7 ;  /* 0x000000010a077824 */ /* 0x000fe200078e0a07 */
[----:B------:R-:W-:Y:S01]  /*5c00*/  SHF.R.U32.HI R10, RZ, 0x1, R23 ;  /* 0x00000001ff0a7819 */ /* 0x000fe20000011617 */
[----:B------:R-:W-:Y:S02]  /*5c10*/  IMAD R6, R11, -0xc, R6 ;  /* 0xfffffff40b067824 */ /* 0x000fe400078e0206 */
[----:B------:R-:W-:Y:S02]  /*5c20*/  IMAD.IADD R14, R13, 0x1, -R14 ;  /* 0x000000010d0e7824 */ /* 0x000fe400078e0a0e */
[----:B------:R-:W-:Y:S01]  /*5c30*/  IMAD R15, R18, -0xc, R15 ;  /* 0xfffffff4120f7824 */ /* 0x000fe200078e020f */
[----:B------:R-:W-:Y:S01]  /*5c40*/  LEA.HI R23, R23, R10, RZ, 0x1 ;  /* 0x0000000a17177211 */ /* 0x000fe200078f08ff */
[----:B------:R-:W-:-:S02]  /*5c50*/  IMAD R7, R6, 0x8, R7 ;  /* 0x0000000806077824 */ /* 0x000fc400078e0207 */
[C---:B------:R-:W-:Y:S01]  /*5c60*/  IMAD R6, R5.reuse, 0x800, R17 ;  /* 0x0000080005067824 */ /* 0x040fe200078e0211 */
[----:B------:R-:W-:Y:S01]  /*5c70*/  LEA R5, R5, R17, 0xd ;  /* 0x0000001105057211 */ /* 0x000fe200078e68ff */
[----:B------:R-:W-:Y:S01]  /*5c80*/  IMAD R10, R15, 0x8, R14 ;  /* 0x000000080f0a7824 */ /* 0x000fe200078e020e */
[----:B------:R-:W-:Y:S01]  /*5c90*/  STL [R1+0x28], R7 ;  /* 0x0000280701007387 */ /* 0x000fe20000100800 */
[----:B------:R-:W-:Y:S02]  /*5ca0*/  LOP3.LUT R21, R21, 0xfffffffe, RZ, 0xc0, !PT ;  /* 0xfffffffe15157812 */ /* 0x000fe400078ec0ff */
[----:B------:R-:W-:Y:S01]  /*5cb0*/  IADD3 R6, R6, 0x1a800, RZ ;  /* 0x0001a80006067810 */ /* 0x000fe20007ffe0ff */
[----:B------:R1:W-:Y:S01]  /*5cc0*/  STL [R1+0x20], R10 ;  /* 0x0000200a01007387 */ /* 0x0003e20000100800 */
[----:B------:R-:W-:Y:S02]  /*5cd0*/  IADD3 R21, R20, -R21, RZ ;  /* 0x8000001514157210 */ /* 0x000fe40007ffe0ff */
[----:B------:R-:W-:Y:S01]  /*5ce0*/  SHF.R.U32.HI R6, RZ, 0x4, R6 ;  /* 0x00000004ff067819 */ /* 0x000fe20000011606 */
[----:B------:R-:W-:-:S02]  /*5cf0*/  IMAD R22, R23, -0xc, R22 ;  /* 0xfffffff417167824 */ /* 0x000fc400078e0216 */
[----:B-1----:R-:W-:Y:S01]  /*5d00*/  VIADD R10, R5, 0x4000 ;  /* 0x00004000050a7836 */ /* 0x002fe20000000000 */
[----:B------:R-:W-:-:S04]  /*5d10*/  SHF.R.U32.HI R5, RZ, 0x4, R5 ;  /* 0x00000004ff057819 */ /* 0x000fc80000011605 */
[----:B------:R-:W-:Y:S02]  /*5d20*/  SHF.R.U32.HI R10, RZ, 0x4, R10 ;  /* 0x00000004ff0a7819 */ /* 0x000fe4000001160a */
[----:B------:R-:W-:Y:S02]  /*5d30*/  LOP3.LUT R5, R5, 0x3fff, RZ, 0xc0, !PT ;  /* 0x00003fff05057812 */ /* 0x000fe400078ec0ff */
[----:B------:R-:W-:Y:S01]  /*5d40*/  LOP3.LUT R6, R6, 0x3fff, RZ, 0xc0, !PT ;  /* 0x00003fff06067812 */ /* 0x000fe200078ec0ff */
[----:B------:R-:W-:Y:S01]  /*5d50*/  IMAD R7, R22, 0x8, R21 ;  /* 0x0000000816077824 */ /* 0x000fe200078e0215 */
[----:B------:R-:W-:Y:S02]  /*5d60*/  LOP3.LUT R10, R10, 0x3fff, RZ, 0xc0, !PT ;  /* 0x00003fff0a0a7812 */ /* 0x000fe400078ec0ff */
[----:B------:R-:W-:Y:S02]  /*5d70*/  LOP3.LUT R11, R5, 0x10000, RZ, 0xfc, !PT ;  /* 0x00010000050b7812 */ /* 0x000fe400078efcff */
[----:B------:R-:W-:-:S02]  /*5d80*/  LOP3.LUT R6, R6, 0x10000, RZ, 0xfc, !PT ;  /* 0x0001000006067812 */ /* 0x000fc400078efcff */
[----:B------:R-:W-:Y:S01]  /*5d90*/  LOP3.LUT R5, R10, 0x10000, RZ, 0xfc, !PT ;  /* 0x000100000a057812 */ /* 0x000fe200078efcff */
[----:B------:R5:W-:Y:S04]  /*5da0*/  STL [R1+0x1c], R7 ;  /* 0x00001c0701007387 */ /* 0x000be80000100800 */
[----:B------:R-:W-:Y:S01]  /*5db0*/  STL [R1+0x14], R11 ;  /* 0x0000140b01007387 */ /* 0x000fe20000100800 */
[C---:B------:R-:W-:Y:S01]  /*5dc0*/  VIADD R188, R5.reuse, 0x2 ;  /* 0x0000000205bc7836 */ /* 0x040fe20000000000 */
[C---:B------:R-:W-:Y:S01]  /*5dd0*/  IADD3 R190, R5.reuse, 0x4, RZ ;  /* 0x0000000405be7810 */ /* 0x040fe20007ffe0ff */
[----:B------:R-:W-:Y:S01]  /*5de0*/  VIADD R192, R5, 0x6 ;  /* 0x0000000605c07836 */ /* 0x000fe20000000000 */
[----:B------:R1:W-:Y:S01]  /*5df0*/  STL [R1+0x24], R6 ;  /* 0x0000240601007387 */ /* 0x0003e20000100800 */
[----:B------:R-:W-:-:S03]  /*5e00*/  IADD3 R10, R9, 0x8, RZ ;  /* 0x00000008090a7810 */ /* 0x000fc60007ffe0ff */
[----:B------:R2:W-:Y:S01]  /*5e10*/  STL [R1+0x10], R5 ;  /* 0x0000100501007387 */ /* 0x0005e20000100800 */
[----:B-----5:R-:W-:Y:S01]  /*5e20*/  LOP3.LUT R7, R25, 0x1, RZ, 0xfc, !PT ;  /* 0x0000000119077812 */ /* 0x020fe200078efcff */
[C---:B------:R-:W-:Y:S01]  /*5e30*/  VIADD R22, R11.reuse, 0x2 ;  /* 0x000000020b167836 */ /* 0x040fe20000000000 */
[C---:B------:R-:W-:Y:S01]  /*5e40*/  IADD3 R184, R11.reuse, 0x4, RZ ;  /* 0x000000040bb87810 */ /* 0x040fe20007ffe0ff */
[----:B------:R-:W-:Y:S01]  /*5e50*/  VIADD R186, R11, 0x6 ;  /* 0x000000060bba7836 */ /* 0x000fe20000000000 */
[C---:B------:R-:W-:Y:S01]  /*5e60*/  IADD3 R10, R9.reuse, 0x14, RZ ;  /* 0x00000014090a7810 */ /* 0x040fe20007ffe0ff */
[C---:B-1----:R-:W-:Y:S01]  /*5e70*/  VIADD R6, R9.reuse, 0xc ;  /* 0x0000000c09067836 */ /* 0x042fe20000000000 */
[----:B------:R-:W-:Y:S01]  /*5e80*/  MOV R23, 0x40000040 ;  /* 0x4000004000177802 */ /* 0x000fe20000000f00 */
[C---:B------:R-:W-:Y:S02]  /*5e90*/  VIADD R6, R9.reuse, 0x18 ;  /* 0x0000001809067836 */ /* 0x040fe40000000000 */
[----:B--2---:R-:W-:-:S02]  /*5ea0*/  VIADD R5, R9, 0x4 ;  /* 0x0000000409057836 */ /* 0x004fc40000000000 */
[C---:B------:R-:W-:Y:S02]  /*5eb0*/  VIADD R5, R9.reuse, 0x10 ;  /* 0x0000001009057836 */ /* 0x040fe40000000000 */
[----:B------:R-:W-:-:S07]  /*5ec0*/  VIADD R5, R9, 0x1c ;  /* 0x0000001c09057836 */ /* 0x000fce0000000000 */
.L_x_2445:
[----:B------:R-:W-:Y:S01]  /*5ed0*/  ISETP.NE.AND P0, PT, R7, 0x3, PT ;  /* 0x000000030700780c */ /* 0x000fe20003f05270 */
[----:B------:R-:W-:-:S12]  /*5ee0*/  YIELD ;  /* 0x0000000000007946 */ /* 0x000fd80003800000 */
[----:B---3--:R-:W-:Y:S05]  /*5ef0*/  @!P0 BRA `(.L_x_2435) ;  /* 0x0000000000048947 */ /* 0x008fea0003800000 */
[----:B------:R-:W-:Y:S01]  /*5f00*/  BPT.TRAP 0x1 ;  /* 0x000000040000795c */ /* 0x000fe20000300000 */
.L_x_2435:
[----:B------:R-:W-:Y:S02]  /*5f10*/  LEA R6, R0, R17, 0x3 ;  /* 0x0000001100067211 */ /* 0x000fe400078e18ff */
[----:B------:R-:W-:-:S04]  /*5f20*/  SHF.L.U32 R15, R4, 0x1f, RZ ;  /* 0x0000001f040f7819 */ /* 0x000fc800000006ff */
[----:B------:R1:W2:Y:S01]  /*5f30*/  SYNCS.PHASECHK.TRANS64.TRYWAIT P1, [R6+URZ+0x26810], R15 ;  /* 0x0268100f060075a7 */ /* 0x0002a2000802017f */
[----:B------:R-:W-:Y:S05]  /*5f40*/  @!P0 BRA `(.L_x_2436) ;  /* 0x0000000000048947 */ /* 0x000fea0003800000 */
[----:B------:R-:W-:Y:S01]  /*5f50*/  BPT.TRAP 0x1 ;  /* 0x000000040000795c */ /* 0x000fe20000300000 */
.L_x_2436:
[----:B------:R-:W-:-:S05]  /*5f60*/  VIADD R5, R17, 0xe000 ;  /* 0x0000e00011057836 */ /* 0x000fca0000000000 */
[----:B------:R-:W-:-:S04]  /*5f70*/  SHF.R.U32.HI R5, RZ, 0x4, R5 ;  /* 0x00000004ff057819 */ /* 0x000fc80000011605 */
[----:B------:R-:W-:-:S04]  /*5f80*/  LOP3.LUT R5, R5, 0x3fff, RZ, 0xc0, !PT ;  /* 0x00003fff05057812 */ /* 0x000fc800078ec0ff */
[----:B------:R-:W-:Y:S01]  /*5f90*/  LOP3.LUT R11, R5, 0x10000, RZ, 0xfc, !PT ;  /* 0x00010000050b7812 */ /* 0x000fe200078efcff */
[----:B--2---:R-:W-:Y:S06]  /*5fa0*/  @P1 BRA `(.L_x_2437) ;  /* 0x0000000000081947 */ /* 0x004fec0003800000 */
[----:B------:R-:W2:Y:S02]  /*5fb0*/  SYNCS.PHASECHK.TRANS64.TRYWAIT P1, [R6+URZ+0x26810], R15 ;  /* 0x0268100f060075a7 */ /* 0x000ea4000802017f */
[----:B--2---:R-:W-:Y:S05]  /*5fc0*/  @!P1 BRA `(.L_x_2438) ;  /* 0x0000008000b09947 */ /* 0x004fea0003800000 */
.L_x_2437:
[----:B------:R-:W3:Y:S01]  /*5fd0*/  LDL R14, [R1+0x14] ;  /* 0x00001400010e7983 */ /* 0x000ee20000100800 */
[----:B------:R-:W-:Y:S01]  /*5fe0*/  IMAD R11, R0, 0x300, R11 ;  /* 0x00000300000b7824 */ /* 0x000fe200078e020b */
[----:B------:R-:W-:Y:S05]  /*5ff0*/  WARPSYNC.ALL ;  /* 0x0000000000007948 */ /* 0x000fea0003800000 */
[----:B------:R-:W-:Y:S01]  /*6000*/  R2UR UR6, R11 ;  /* 0x000000000b0672ca */ /* 0x000fe200000e0000 */
[----:B------:R-:W-:Y:S01]  /*6010*/  WARPGROUP.ARRIVE ;  /* 0x00000000000079c5 */ /* 0x000fe20000000000 */
[----:B------:R-:W-:Y:S01]  /*6020*/  UMOV UR5, 0x40000040 ;  /* 0x4000004000057882 */ /* 0x000fe20000000000 */
[----:B------:R-:W-:Y:S01]  /*6030*/  UMOV UR7, 0x40000040 ;  /* 0x4000004000077882 */ /* 0x000fe20000000000 */
[----:B------:R-:W4:Y:S04]  /*6040*/  LDL R10, [R1+0x28] ;  /* 0x00002800010a7983 */ /* 0x000f280000100800 */
[----:B------:R-:W5:Y:S04]  /*6050*/  LDL R12, [R1+0x20] ;  /* 0x00002000010c7983 */ /* 0x000f680000100800 */
[----:B------:R-:W2:Y:S01]  /*6060*/  LDL R13, [R1+0x1c] ;  /* 0x00001c00010d7983 */ /* 0x000ea20000100800 */
[----:B------:R-:W-:Y:S01]  /*6070*/  R2UR UR8, R22 ;  /* 0x00000000160872ca */ /* 0x000fe200000e0000 */
[----:B------:R-:W-:Y:S01]  /*6080*/  UMOV UR11, 0x40000040 ;  /* 0x40000040000b7882 */ /* 0x000fe20000000000 */
[----:B------:R-:W-:Y:S01]  /*6090*/  R2UR UR9, R23 ;  /* 0x00000000170972ca */ /* 0x000fe200000e0000 */
[----:B------:R-:W-:Y:S01]  /*60a0*/  VIADD R11, R17, 0x1a000 ;  /* 0x0001a000110b7836 */ /* 0x000fe20000000000 */
[----:B---3--:R-:W-:Y:S01]  /*60b0*/  R2UR UR4, R14 ;  /* 0x000000000e0472ca */ /* 0x008fe200000e0000 */
[----:B----4-:R-:W-:-:S12]  /*60c0*/  IMAD R10, R0, 0x80, R10 ;  /* 0x00000080000a7824 */ /* 0x010fd800078e020a */
[----:B------:R-:W-:Y:S01]  /*60d0*/  HGMMA.64x96x16.F32.BF16 R72, gdesc[UR4], RZ, !UPT, gsb0 ;  /* 0x01600000044879f0 */ /* 0x000fe2000c0018ff */
[----:B------:R-:W-:Y:S01]  /*60e0*/  UIADD3 UR4, UR6, 0x2, URZ ;  /* 0x0000000206047890 */ /* 0x000fe2000fffe03f */
[----:B------:R-:W-:Y:S01]  /*60f0*/  R2UR UR5, R187 ;  /* 0x00000000bb0572ca */ /* 0x000fe200000e0000 */
[----:B------:R-:W-:Y:S01]  /*6100*/  UMOV UR7, 0x40000040 ;  /* 0x4000004000077882 */ /* 0x000fe20000000000 */
[C---:B-----5:R-:W-:Y:S01]  /*6110*/  LEA R12, R0.reuse, R12, 0x7 ;  /* 0x0000000c000c7211 */ /* 0x060fe200078e38ff */
[C---:B------:R-:W-:Y:S02]  /*6120*/  IMAD R10, R3.reuse, 0x2, R10 ;  /* 0x00000002030a7824 */ /* 0x040fe400078e020a */
[----:B--2---:R-:W-:Y:S01]  /*6130*/  IMAD R14, R0, 0x80, R13 ;  /* 0x00000080000e7824 */ /* 0x004fe200078e020d */
[----:B------:R-:W-:Y:S01]  /*6140*/  UMOV UR10, UR4 ;  /* 0x00000004000a7c82 */ /* 0x000fe20008000000 */
[----:B------:R-:W-:Y:S01]  /*6150*/  UIADD3 UR4, UR6, 0x4, URZ ;  /* 0x0000000406047890 */ /* 0x000fe2000fffe03f */
[C---:B------:R-:W-:Y:S01]  /*6160*/  LEA R12, R3.reuse, R12, 0x1 ;  /* 0x0000000c030c7211 */ /* 0x040fe200078e08ff */
[----:B------:R-:W-:Y:S01]  /*6170*/  UIADD3 UR6, UR6, 0x6, URZ ;  /* 0x0000000606067890 */ /* 0x000fe2000fffe03f */
[----:B------:R-:W-:Y:S01]  /*6180*/  IMAD R18, R3, 0x2, R14 ;  /* 0x0000000203127824 */ /* 0x000fe200078e020e */
[C---:B------:R-:W-:Y:S01]  /*6190*/  LEA R227, R10.reuse, R11, 0x2 ;  /* 0x0000000b0ae37211 */ /* 0x040fe200078e10ff */
[--C-:B------:R-:W-:Y:S01]  /*61a0*/  IMAD R198, R10, 0x4, R17.reuse ;  /* 0x000000040ac67824 */ /* 0x100fe200078e0211 */
[----:B------:R-:W-:Y:S01]  /*61b0*/  LEA R14, R12, R17, 0x2 ;  /* 0x000000110c0e7211 */ /* 0x000fe200078e10ff */
[----:B------:R-:W-:-:S02]  /*61c0*/  IMAD R13, R18, 0x4, R17 ;  /* 0x00000004120d7824 */ /* 0x000fc400078e0211 */
[--C-:B------:R-:W-:Y:S02]  /*61d0*/  IMAD R10, R12, 0x4, R11.reuse ;  /* 0x000000040c0a7824 */ /* 0x100fe400078e020b */
[----:B------:R-:W-:Y:S01]  /*61e0*/  IMAD R11, R18, 0x4, R11 ;  /* 0x00000004120b7824 */ /* 0x000fe200078e020b */
[----:B------:R-:W-:Y:S02]  /*61f0*/  WARPGROUP.DEPBAR.LE gsb0, 0x0 ;  /* 0x00008000000079c5 */ /* 0x000fe40000010000 */
[----:B------:R-:W-:-:S06]  /*6200*/  WARPGROUP.ARRIVE ;  /* 0x00000000000079c5 */ /* 0x000fcc0000000000 */
[----:B------:R-:W-:Y:S01]  /*6210*/  HGMMA.64x96x16.F32.BF16 R72, gdesc[UR8], R72, gsb0 ;  /* 0x01600000084879f0 */ /* 0x000fe20008001848 */
[----:B------:R-:W-:Y:S01]  /*6220*/  R2UR UR8, R184 ;  /* 0x00000000b80872ca */ /* 0x000fe200000e0000 */
[----:B------:R-:W-:Y:S01]  /*6230*/  UMOV UR10, UR4 ;  /* 0x00000004000a7c82 */ /* 0x000fe20008000000 */
[----:B------:R-:W-:Y:S01]  /*6240*/  R2UR UR9, R185 ;  /* 0x00000000b90972ca */ /* 0x000fe200000e0000 */
[----:B------:R-:W-:Y:S01]  /*6250*/  UMOV UR11, 0x40000040 ;  /* 0x40000040000b7882 */ /* 0x000fe20000000000 */
[----:B------:R-:W-:Y:S01]  /*6260*/  R2UR UR4, R186 ;  /* 0x00000000ba0472ca */ /* 0x000fe200000e0000 */
[----:B------:R-:W-:Y:S02]  /*6270*/  WARPGROUP.DEPBAR.LE gsb0, 0x0 ;  /* 0x00008000000079c5 */ /* 0x000fe40000010000 */
[----:B------:R-:W-:-:S08]  /*6280*/  WARPGROUP.ARRIVE ;  /* 0x00000000000079c5 */ /* 0x000fd00000000000 */
[----:B------:R-:W-:Y:S03]  /*6290*/  HGMMA.64x96x16.F32.BF16 R72, gdesc[UR8], R72, gsb0 ;  /* 0x01600000084879f0 */ /* 0x000fe60008001848 */
[----:B------:R-:W-:Y:S02]  /*62a0*/  WARPGROUP.DEPBAR.LE gsb0, 0x0 ;  /* 0x00008000000079c5 */ /* 0x000fe40000010000 */
[----:B------:R-:W-:-:S06]  /*62b0*/  WARPGROUP.ARRIVE ;  /* 0x00000000000079c5 */ /* 0x000fcc0000000000 */
[----:B------:R-:W-:Y:S03]  /*62c0*/  HGMMA.64x96x16.F32.BF16 R72, gdesc[UR4], R72, gsb0 ;  /* 0x01600000044879f0 */ /* 0x000fe60008001848 */
[----:B------:R-:W-:Y:S02]  /*62d0*/  WARPGROUP.DEPBAR.LE gsb0, 0x0 ;  /* 0x00008000000079c5 */ /* 0x000fe40000010000 */
[----:B------:R-:W2:Y:S04]  /*62e0*/  LDS R198, [R198+0x1a000] ;  /* 0x01a00000c6c67984 */ /* 0x000ea80000000800 */
[----:B------:R-:W3:Y:S04]  /*62f0*/  LDS R14, [R14+0x1a000] ;  /* 0x01a000000e0e7984 */ /* 0x000ee80000000800 */
[----:B------:R-:W4:Y:S01]  /*6300*/  LDS R13, [R13+0x1a000] ;  /* 0x01a000000d0d7984 */ /* 0x000f220000000800 */
[----:B------:R-:W-:Y:S05]  /*6310*/  @!P0 BRA `(.L_x_2439) ;  /* 0x0000000000048947 */ /* 0x000fea0003800000 */
[----:B------:R-:W-:Y:S01]  /*6320*/  BPT.TRAP 0x1 ;  /* 0x000000040000795c */ /* 0x000fe20000300000 */
.L_x_2439:
[----:B------:R1:W1:Y:S01]  /*6330*/  SYNCS.PHASECHK.TRANS64.TRYWAIT P1, [R6+URZ+0x26830], R15 ;  /* 0x0268300f060075a7 */ /* 0x000262000802017f */
[----:B------:R-:W-:Y:S05]  /*6340*/  @!P0 BRA `(.L_x_2440) ;  /* 0x0000000000048947 */ /* 0x000fea0003800000 */
[----:B------:R-:W-:Y:S01]  /*6350*/  BPT.TRAP 0x1 ;  /* 0x000000040000795c */ /* 0x000fe20000300000 */
.L_x_2440:
[----:B------:R-:W-:-:S04]  /*6360*/  IADD3 R12, R17, 0x14000, RZ ;  /* 0x00014000110c7810 */ /* 0x000fc80007ffe0ff */
[----:B------:R-:W-:-:S04]  /*6370*/  SHF.R.U32.HI R12, RZ, 0x4, R12 ;  /* 0x00000004ff0c7819 */ /* 0x000fc8000001160c */
[----:B------:R-:W-:-:S04]  /*6380*/  LOP3.LUT R12, R12, 0x3fff, RZ, 0xc0, !PT ;  /* 0x00003fff0c0c7812 */ /* 0x000fc800078ec0ff */
[----:B------:R-:W-:-:S05]  /*6390*/  LOP3.LUT R19, R12, 0x10000, RZ, 0xfc, !PT ;  /* 0x000100000c137812 */ /* 0x000fca00078efcff */
[----:B------:R-:W-:Y:S01]  /*63a0*/  IMAD R19, R0, 0x300, R19 ;  /* 0x0000030000137824 */ /* 0x000fe200078e0213 */
[----:B-1----:R-:W-:Y:S06]  /*63b0*/  @P1 BRA `(.L_x_2441) ;  /* 0x0000000000081947 */ /* 0x002fec0003800000 */
[----:B------:R-:W1:Y:S02]  /*63c0*/  SYNCS.PHASECHK.TRANS64.TRYWAIT P1, [R6+URZ+0x26830], R15 ;  /* 0x0268300f060075a7 */ /* 0x000e64000802017f */
[----:B-1----:R-:W-:Y:S05]  /*63d0*/  @!P1 BRA `(.L_x_2442) ;  /* 0x0000007c00c09947 */ /* 0x002fea0003800000 */
.L_x_2441:
[----:B------:R-:W4:Y:S01]  /*63e0*/  LDL R18, [R1+0x10] ;  /* 0x0000100001127983 */ /* 0x000f220000100800 */
[----:B------:R-:W-:Y:S01]  /*63f0*/  R2UR UR6, R19 ;  /* 0x00000000130672ca */ /* 0x000fe200000e0000 */
[----:B------:R-:W-:Y:S01]  /*6400*/  WARPGROUP.ARRIVE ;  /* 0x00000000000079c5 */ /* 0x000fe20000000000 */
[----:B------:R-:W-:Y:S01]  /*6410*/  UMOV UR5, 0x40000040 ;  /* 0x4000004000057882 */ /* 0x000fe20000000000 */
[----:B------:R-:W-:Y:S01]  /*6420*/  UMOV UR7, 0x40000040 ;  /* 0x4000004000077882 */ /* 0x000fe20000000000 */
[----:B------:R-:W-:Y:S01]  /*6430*/  R2UR UR8, R188 ;  /* 0x00000000bc0872ca */ /* 0x000fe200000e0000 */
[----:B------:R-:W-:Y:S01]  /*6440*/  UMOV UR11, 0x40000040 ;  /* 0x40000040000b7882 */ /* 0x000fe20000000000 */
[----:B------:R-:W-:Y:S01]  /*6450*/  R2UR UR9, R189 ;  /* 0x00000000bd0972ca */ /* 0x000fe200000e0000 */
[----:B------:R-:W-:Y:S01]  /*6460*/  STL [R1+0x38], R5 ;  /* 0x0000380501007387 */ /* 0x000fe20000100800 */
[C---:B------:R-:W-:Y:S01]  /*6470*/  IADD3 R229, R9.reuse, 0xc, RZ ;  /* 0x0000000c09e57810 */ /* 0x040fe20007ffe0ff */
[C---:B------:R-:W-:Y:S01]  /*6480*/  VIADD R232, R9.reuse, 0x4 ;  /* 0x0000000409e87836 */ /* 0x040fe20000000000 */
[C---:B------:R-:W-:Y:S01]  /*6490*/  ISETP.GT.AND P2, PT, R8.reuse, RZ, PT ;  /* 0x000000ff0800720c */ /* 0x040fe20003f44270 */
[----:B------:R-:W-:Y:S01]  /*64a0*/  STL [R1+0x34], R4 ;  /* 0x0000340401007387 */ /* 0x000fe20000100800 */
[C---:B------:R-:W-:Y:S01]  /*64b0*/  VIADD R233, R9.reuse, 0x8 ;  /* 0x0000000809e97836 */ /* 0x040fe20000000000 */
[----:B------:R-:W-:Y:S01]  /*64c0*/  ISETP.GT.AND P1, PT, R8, 0x8, PT ;  /* 0x000000080800780c */ /* 0x000fe20003f24270 */
[C---:B------:R-:W-:Y:S01]  /*64d0*/  VIADD R208, R9.reuse, 0x10 ;  /* 0x0000001009d07836 */ /* 0x040fe20000000000 */
[----:B------:R1:W-:Y:S01]  /*64e0*/  STL [R1+0x30], R3 ;  /* 0x0000300301007387 */ /* 0x0003e20000100800 */
[C---:B------:R-:W-:Y:S01]  /*64f0*/  VIADD R230, R9.reuse, 0x14 ;  /* 0x0000001409e67836 */ /* 0x040fe20000000000 */
[C---:B------:R-:W-:Y:S01]  /*6500*/  IADD3 R231, R9.reuse, 0x18, RZ ;  /* 0x0000001809e77810 */ /* 0x040fe20007ffe0ff */
[C---:B------:R-:W-:Y:S01]  /*6510*/  VIADD R209, R9.reuse, 0x1c ;  /* 0x0000001c09d17836 */ /* 0x040fe20000000000 */
[----:B------:R1:W-:Y:S01]  /*6520*/  STL [R1+0x2c], R2 ;  /* 0x00002c0201007387 */ /* 0x0003e20000100800 */
[----:B------:R-:W-:Y:S01]  /*6530*/  IMAD R236, R0, 0x300, R12 ;  /* 0x0000030000ec7824 */ /* 0x000fe200078e020c */
[----:B------:R-:W-:-:S02]  /*6540*/  IADD3 R12, R9, 0x1c, RZ ;  /* 0x0000001c090c7810 */ /* 0x000fc40007ffe0ff */
[----:B--2---:R-:W-:Y:S04]  /*6550*/  SHFL.IDX PT, R204, R198, R231, 0x1f ;  /* 0x00001fe7c6cc7589 */ /* 0x004fe800000e0000 */
[----:B---3--:R-:W-:Y:S04]  /*6560*/  SHFL.IDX PT, R211, R14, R9, 0x1f ;  /* 0x00001f090ed37589 */ /* 0x008fe800000e0000 */
[----:B------:R-:W-:Y:S04]  /*6570*/  SHFL.IDX PT, R215, R14, R233, 0x1f ;  /* 0x00001fe90ed77589 */ /* 0x000fe800000e0000 */
[----:B------:R-:W-:Y:S04]  /*6580*/  SHFL.IDX PT, R222, R14, R208, 0x1f ;  /* 0x00001fd00ede7589 */ /* 0x000fe800000e0000 */
[----:B------:R-:W-:Y:S04]  /*6590*/  SHFL.IDX PT, R223, R14, R229, 0x1f ;  /* 0x00001fe50edf7589 */ /* 0x000fe800000e0000 */
[----:B------:R-:W-:Y:S04]  /*65a0*/  SHFL.IDX PT, R217, R14, R230, 0x1f ;  /* 0x00001fe60ed97589 */ /* 0x000fe800000e0000 */
[----:B------:R-:W-:Y:S04]  /*65b0*/  SHFL.IDX PT, R218, R14, R231, 0x1f ;  /* 0x00001fe70eda7589 */ /* 0x000fe800000e0000 */
[----:B------:R-:W-:Y:S04]  /*65c0*/  SHFL.IDX PT, R216, R14, R209, 0x1f ;  /* 0x00001fd10ed87589 */ /* 0x000fe800000e0000 */
[----:B----4-:R-:W-:Y:S04]  /*65d0*/  SHFL.IDX PT, R205, R13, R229, 0x1f ;  /* 0x00001fe50dcd7589 */ /* 0x010fe800000e0000 */
[----:B------:R-:W-:Y:S04]  /*65e0*/  SHFL.IDX PT, R210, R13, R230, 0x1f ;  /* 0x00001fe60dd27589 */ /* 0x000fe800000e0000 */
[----:B------:R-:W-:Y:S04]  /*65f0*/  SHFL.IDX PT, R212, R13, R231, 0x1f ;  /* 0x00001fe70dd47589 */ /* 0x000fe800000e0000 */
[----:B------:R-:W-:Y:S01]  /*6600*/  SHFL.IDX PT, R214, R13, R209, 0x1f ;  /* 0x00001fd10dd67589 */ /* 0x000fe200000e0000 */
[----:B------:R-:W-:-:S13]  /*6610*/  R2UR UR4, R18 ;  /* 0x00000000120472ca */ /* 0x000fda00000e0000 */
[----:B------:R-:W-:Y:S01]  /*6620*/  HGMMA.64x96x16.F32.BF16 R24, gdesc[UR4], RZ, !UPT, gsb0 ;  /* 0x01600000041879f0 */ /* 0x000fe2000c0018ff */
[----:B------:R-:W-:Y:S01]  /*6630*/  UIADD3 UR4, UR6, 0x2, URZ ;  /* 0x0000000206047890 */ /* 0x000fe2000fffe03f */
[----:B------:R-:W-:Y:S02]  /*6640*/  ULDC UR5, c[0x0][0x75c] ;  /* 0x0001d70000057ab9 */ /* 0x000fe40000000800 */
[----:B------:R-:W-:Y:S01]  /*6650*/  FMUL.FTZ R76, R76, UR5 ;  /* 0x000000054c4c7c20 */ /* 0x000fe20008410000 */
[----:B------:R-:W-:Y:S01]  /*6660*/  FMUL.FTZ R15, R72, UR5 ;  /* 0x00000005480f7c20 */ /* 0x000fe20008410000 */
[----:B------:R-:W-:Y:S02]  /*6670*/  FMUL.FTZ R18, R74, UR5 ;  /* 0x000000054a127c20 */ /* 0x000fe40008410000 */
[----:B------:R-:W-:Y:S01]  /*6680*/  UMOV UR10, UR4 ;  /* 0x00000004000a7c82 */ /* 0x000fe20008000000 */
[----:B------:R-:W-:Y:S01]  /*6690*/  UIADD3 UR4, UR6, 0x4, URZ ;  /* 0x0000000406047890 */ /* 0x000fe2000fffe03f */
[----:B-1----:R1:W-:Y:S01]  /*66a0*/  MUFU.TANH R3, R76 ;  /* 0x0000004c00037308 */ /* 0x0023e20000002400 */
[----:B------:R-:W-:Y:S01]  /*66b0*/  UIADD3 UR6, UR6, 0x6, URZ ;  /* 0x0000000606067890 */ /* 0x000fe2000fffe03f */
[----:B------:R-:W-:Y:S01]  /*66c0*/  FMUL.FTZ R235, R79, UR5 ;  /* 0x000000054feb7c20 */ /* 0x000fe20008410000 */
[----:B------:R-:W-:Y:S01]  /*66d0*/  FMUL.FTZ R77, R77, UR5 ;  /* 0x000000054d4d7c20 */ /* 0x000fe20008410000 */
[----:B------:R-:W-:Y:S01]  /*66e0*/  FMUL.FTZ R72, R83, UR5 ;  /* 0x0000000553487c20 */ /* 0x000fe20008410000 */
[----:B------:R-:W-:Y:S01]  /*66f0*/  FMUL.FTZ R83, R94, UR5 ;  /* 0x000000055e537c20 */ /* 0x000fe20008410000 */
[----:B------:R-:W-:Y:S01]  /*6700*/  FMUL.FTZ R237, R78, UR5 ;  /* 0x000000054eed7c20 */ /* 0x000fe20008410000 */
[----:B------:R-:W-:Y:S01]  /*6710*/  SHFL.IDX PT, R94, R198, R229, 0x1f ;  /* 0x00001fe5c65e7589 */ /* 0x000fe200000e0000 */
[----:B------:R-:W2:Y:S01]  /*6720*/  MUFU.TANH R15, R15 ;  /* 0x0000000f000f7308 */ /* 0x000ea20000002400 */
[----:B-1----:R-:W-:Y:S01]  /*6730*/  FMUL.FTZ R76, R87, UR5 ;  /* 0x00000005574c7c20 */ /* 0x002fe20008410000 */
[----:B------:R-:W-:Y:S01]  /*6740*/  FMUL.FTZ R73, R73, UR5 ;  /* 0x0000000549497c20 */ /* 0x000fe20008410000 */
[----:B------:R-:W1:Y:S01]  /*6750*/  SHFL.IDX PT, R87, R198, R9, 0x1f ;  /* 0x00001f09c6577589 */ /* 0x000e6200000e0000 */
[----:B------:R-:W-:Y:S01]  /*6760*/  FMUL.FTZ R75, R75, UR5 ;  /* 0x000000054b4b7c20 */ /* 0x000fe20008410000 */
[----:B------:R-:W-:Y:S01]  /*6770*/  FMUL.FTZ R21, R82, UR5 ;  /* 0x0000000552157c20 */ /* 0x000fe20008410000 */
[----:B------:R-:W-:Y:S01]  /*6780*/  FMUL.FTZ R79, R90, UR5 ;  /* 0x000000055a4f7c20 */ /* 0x000fe20008410000 */
[----:B------:R-:W-:Y:S01]  /*6790*/  FMUL.FTZ R82, R93, UR5 ;  /* 0x000000055d527c20 */ /* 0x000fe20008410000 */
[----:B------:R-:W-:Y:S01]  /*67a0*/  MUFU.TANH R18, R18 ;  /* 0x0000001200127308 */ /* 0x000fe20000002400 */
[----:B------:R-:W3:Y:S01]  /*67b0*/  SHFL.IDX PT, R90, R198, R232, 0x1f ;  /* 0x00001fe8c65a7589 */ /* 0x000ee200000e0000 */
[----:B------:R-:W-:Y:S01]  /*67c0*/  FMUL.FTZ R19, R80, UR5 ;  /* 0x0000000550137c20 */ /* 0x000fe20008410000 */
[----:B------:R-:W-:Y:S01]  /*67d0*/  FMUL.FTZ R20, R81, UR5 ;  /* 0x0000000551147c20 */ /* 0x000fe20008410000 */
[----:B------:R-:W-:Y:S01]  /*67e0*/  FMUL.FTZ R80, R91, UR5 ;  /* 0x000000055b507c20 */ /* 0x000fe20008410000 */
[----:B------:R-:W4:Y:S01]  /*67f0*/  SHFL.IDX PT, R93, R198, R233, 0x1f ;  /* 0x00001fe9c65d7589 */ /* 0x000f2200000e0000 */
[----:B------:R-:W-:Y:S01]  /*6800*/  FMUL.FTZ R81, R92, UR5 ;  /* 0x000000055c517c20 */ /* 0x000fe20008410000 */
[----:B------:R-:W-:Y:S01]  /*6810*/  FMUL.FTZ R74, R85, UR5 ;  /* 0x00000005554a7c20 */ /* 0x000fe20008410000 */
[----:B------:R1:W-:Y:S01]  /*6820*/  MUFU.TANH R2, R77 ;  /* 0x0000004d00027308 */ /* 0x0003e20000002400 */
[----:B------:R-:W4:Y:S01]  /*6830*/  SHFL.IDX PT, R91, R198, R208, 0x1f ;  /* 0x00001fd0c65b7589 */ /* 0x000f2200000e0000 */
[----:B--2---:R-:W-:Y:S01]  /*6840*/  FSEL R85, R15, -INF , P2 ;  /* 0xff8000000f557808 */ /* 0x004fe20001000000 */
[----:B------:R-:W-:Y:S01]  /*6850*/  FMUL.FTZ R195, R97, UR5 ;  /* 0x0000000561c37c20 */ /* 0x000fe20008410000 */
[----:B------:R-:W-:Y:S01]  /*6860*/  FMUL.FTZ R197, R118, UR5 ;  /* 0x0000000576c57c20 */ /* 0x000fe20008410000 */
[----:B------:R-:W2:Y:S01]  /*6870*/  SHFL.IDX PT, R92, R198, R230, 0x1f ;  /* 0x00001fe6c65c7589 */ /* 0x000ea200000e0000 */
[----:B------:R-:W-:Y:S01]  /*6880*/  FMUL.FTZ R78, R89, UR5 ;  /* 0x00000005594e7c20 */ /* 0x000fe20008410000 */
[----:B------:R-:W-:Y:S01]  /*6890*/  FMUL.FTZ R196, R117, UR5 ;  /* 0x0000000575c47c20 */ /* 0x000fe20008410000 */
[----:B------:R-:W3:Y:S01]  /*68a0*/  MUFU.TANH R235, R235 ;  /* 0x000000eb00eb7308 */ /* 0x000ee20000002400 */
[----:B------:R-:W2:Y:S01]  /*68b0*/  SHFL.IDX PT, R97, R198, R209, 0x1f ;  /* 0x00001fd1c6617589 */ /* 0x000ea200000e0000 */
[----:B-1----:R-:W-:Y:S01]  /*68c0*/  FMUL.FTZ R77, R88, UR5 ;  /* 0x00000005584d7c20 */ /* 0x002fe20008410000 */
[----:B------:R-:W-:Y:S01]  /*68d0*/  FMUL.FTZ R194, R96, UR5 ;  /* 0x0000000560c27c20 */ /* 0x000fe20008410000 */
[----:B------:R-:W-:Y:S01]  /*68e0*/  FMUL.FTZ R98, R98, UR5 ;  /* 0x0000000562627c20 */ /* 0x000fe20008410000 */
[----:B------:R-:W-:Y:S01]  /*68f0*/  FMUL.FTZ R99, R99, UR5 ;  /* 0x0000000563637c20 */ /* 0x000fe20008410000 */
[----:B------:R-:W-:Y:S01]  /*6900*/  FMUL.FTZ R100, R100, UR5 ;  /* 0x0000000564647c20 */ /* 0x000fe20008410000 */
[----:B------:R-:W-:Y:S01]  /*6910*/  FMUL.FTZ R102, R102, UR5 ;  /* 0x0000000566667c20 */ /* 0x000fe20008410000 */
[----:B------:R1:W4:Y:S01]  /*6920*/  MUFU.TANH R5, R73 ;  /* 0x0000004900057308 */ /* 0x0003220000002400 */
[----:B------:R-:W-:Y:S01]  /*6930*/  FMUL.FTZ R101, R101, UR5 ;  /* 0x0000000565657c20 */ /* 0x000fe20008410000 */
[----:B------:R-:W-:Y:S01]  /*6940*/  FMUL.FTZ R103, R103, UR5 ;  /* 0x0000000567677c20 */ /* 0x000fe20008410000 */
[----:B------:R-:W-:Y:S01]  /*6950*/  FMUL.FTZ R104, R104, UR5 ;  /* 0x0000000568687c20 */ /* 0x000fe20008410000 */
[----:B------:R-:W-:Y:S01]  /*6960*/  FMUL.FTZ R106, R106, UR5 ;  /* 0x000000056a6a7c20 */ /* 0x000fe20008410000 */
[----:B------:R-:W-:Y:S01]  /*6970*/  FMUL.FTZ R105, R105, UR5 ;  /* 0x0000000569697c20 */ /* 0x000fe20008410000 */
[----:B------:R-:W-:Y:S01]  /*6980*/  FMUL.FTZ R107, R107, UR5 ;  /* 0x000000056b6b7c20 */ /* 0x000fe20008410000 */
[----:B------:R-:W-:Y:S01]  /*6990*/  FMUL.FTZ R108, R108, UR5 ;  /* 0x000000056c6c7c20 */ /* 0x000fe20008410000 */
[----:B------:R2:W4:Y:S01]  /*69a0*/  MUFU.TANH R4, R75 ;  /* 0x0000004b00047308 */ /* 0x0005220000002400 */
[----:B-1----:R-:W-:Y:S01]  /*69b0*/  FMUL.FTZ R73, R84, UR5 ;  /* 0x0000000554497c20 */ /* 0x002fe20008410000 */
[----:B---3--:R-:W-:Y:S01]  /*69c0*/  FSEL R201, R235, -INF , P1 ;  /* 0xff800000ebc97808 */ /* 0x008fe20000800000 */
[----:B------:R-:W-:Y:S01]  /*69d0*/  FMUL.FTZ R84, R95, UR5 ;  /* 0x000000055f547c20 */ /* 0x000fe20008410000 */
[----:B------:R-:W-:Y:S01]  /*69e0*/  FMUL.FTZ R110, R110, UR5 ;  /* 0x000000056e6e7c20 */ /* 0x000fe20008410000 */
[----:B------:R-:W-:Y:S01]  /*69f0*/  FMUL.FTZ R109, R109, UR5 ;  /* 0x000000056d6d7c20 */ /* 0x000fe20008410000 */
[----:B------:R-:W-:Y:S01]  /*6a00*/  FMUL.FTZ R111, R111, UR5 ;  /* 0x000000056f6f7c20 */ /* 0x000fe20008410000 */
[----:B------:R-:W-:Y:S01]  /*6a10*/  FMUL.FTZ R112, R112, UR5 ;  /* 0x0000000570707c20 */ /* 0x000fe20008410000 */
[----:B------:R-:W-:Y:S01]  /*6a20*/  MUFU.TANH R237, R237 ;  /* 0x000000ed00ed7308 */ /* 0x000fe20000002400 */
[----:B--2---:R-:W-:Y:S01]  /*6a30*/  FMUL.FTZ R75, R86, UR5 ;  /* 0x00000005564b7c20 */ /* 0x004fe20008410000 */
[----:B------:R-:W-:Y:S01]  /*6a40*/  FSEL R86, R18, -INF , P1 ;  /* 0xff80000012567808 */ /* 0x000fe20000800000 */
[----:B------:R-:W-:Y:S01]  /*6a50*/  FMUL.FTZ R114, R114, UR5 ;  /* 0x0000000572727c20 */ /* 0x000fe20008410000 */
[----:B----4-:R-:W-:Y:S01]  /*6a60*/  FSEL R117, R5, -INF , P2 ;  /* 0xff80000005757808 */ /* 0x010fe20001000000 */
[----:B------:R-:W-:Y:S01]  /*6a70*/  SHFL.IDX PT, R208, R13, R208, 0x1f ;  /* 0x00001fd00dd07589 */ /* 0x000fe200000e0000 */
[----:B------:R-:W-:Y:S01]  /*6a80*/  FMUL.FTZ R113, R113, UR5 ;  /* 0x0000000571717c20 */ /* 0x000fe20008410000 */
[----:B------:R-:W-:Y:S01]  /*6a90*/  FMUL.FTZ R115, R115, UR5 ;  /* 0x0000000573737c20 */ /* 0x000fe20008410000 */
[----:B------:R-:W1:Y:S01]  /*6aa0*/  MUFU.TANH R19, R19 ;  /* 0x0000001300137308 */ /* 0x000e620000002400 */
[----:B------:R-:W-:Y:S01]  /*6ab0*/  FSEL R89, R4, -INF , P1 ;  /* 0xff80000004597808 */ /* 0x000fe20000800000 */
[----:B------:R-:W-:Y:S01]  /*6ac0*/  FMUL.FTZ R116, R116, UR5 ;  /* 0x0000000574747c20 */ /* 0x000fe20008410000 */
[----:B------:R-:W-:-:S05]  /*6ad0*/  FMUL.FTZ R119, R119, UR5 ;  /* 0x0000000577777c20 */ /* 0x000fca0008410000 */
[----:B------:R-:W2:Y:S08]  /*6ae0*/  MUFU.TANH R21, R21 ;  /* 0x0000001500157308 */ /* 0x000eb00000002400 */
[----:B------:R-:W3:Y:S01]  /*6af0*/  MUFU.TANH R20, R20 ;  /* 0x0000001400147308 */ /* 0x000ee20000002400 */
[----:B-1----:R-:W-:-:S07]  /*6b00*/  FSEL R200, R19, -INF , P2 ;  /* 0xff80000013c87808 */ /* 0x002fce0001000000 */
[----:B------:R-:W1:Y:S01]  /*6b10*/  MUFU.TANH R72, R72 ;  /* 0x0000004800487308 */ /* 0x000e620000002400 */
[----:B------:R-:W-:Y:S02]  /*6b20*/  WARPGROUP.DEPBAR.LE gsb0, 0x0 ;  /* 0x00008000000079c5 */ /* 0x000fe40000010000 */
[----:B------:R-:W-:-:S05]  /*6b30*/  WARPGROUP.ARRIVE ;  /* 0x00000000000079c5 */ /* 0x000fca0000000000 */
[----:B------:R-:W4:Y:S01]  /*6b40*/  MUFU.TANH R74, R74 ;  /* 0x0000004a004a7308 */ /* 0x000f220000002400 */
[----:B------:R-:W-:Y:S01]  /*6b50*/  HGMMA.64x96x16.F32.BF16 R24, gdesc[UR8], R24, gsb0 ;  /* 0x01600000081879f0 */ /* 0x000fe20008001818 */
[----:B------:R-:W-:Y:S01]  /*6b60*/  R2UR UR8, R190 ;  /* 0x00000000be0872ca */ /* 0x000fe200000e0000 */
[----:B------:R-:W-:Y:S01]  /*6b70*/  UMOV UR10, UR4 ;  /* 0x00000004000a7c82 */ /* 0x000fe20008000000 */
[----:B------:R-:W-:Y:S01]  /*6b80*/  R2UR UR9, R191 ;  /* 0x00000000bf0972ca */ /* 0x000fe200000e0000 */
[----:B------:R-:W-:Y:S01]  /*6b90*/  UMOV UR11, 0x40000040 ;  /* 0x40000040000b7882 */ /* 0x000fe20000000000 */
[----:B------:R-:W-:Y:S02]  /*6ba0*/  ULDC UR4, c[0x0][0x744] ;  /* 0x0001d10000047ab9 */ /* 0x000fe40000000800 */
[----:B------:R-:W4:Y:S01]  /*6bb0*/  MUFU.TANH R76, R76 ;  /* 0x0000004c004c7308 */ /* 0x000f220000002400 */
[--C-:B------:R-:W-:Y:S01]  /*6bc0*/  FFMA.FTZ R118, R85, UR4, -R87.reuse ;  /* 0x0000000455767c23 */ /* 0x100fe20008010857 */
[----:B------:R-:W-:Y:S01]  /*6bd0*/  FFMA.FTZ R88, R86, UR4, -R87 ;  /* 0x0000000456587c23 */ /* 0x000fe20008010857 */
[----:B------:R-:W-:Y:S01]  /*6be0*/  FSEL R87, R2, -INF , P2 ;  /* 0xff80000002577808 */ /* 0x000fe20001000000 */
[----:B------:R-:W-:Y:S01]  /*6bf0*/  FFMA.FTZ R201, R201, UR4, -R94 ;  /* 0x00000004c9c97c23 */ /* 0x000fe2000801085e */
[----:B------:R-:W-:Y:S01]  /*6c00*/  FSEL R86, R3, -INF , P2 ;  /* 0xff80000003567808 */ /* 0x000fe20001000000 */
[----:B------:R-:W-:Y:S01]  /*6c10*/  FFMA.FTZ R117, R117, UR4, -R90 ;  /* 0x0000000475757c23 */ /* 0x000fe2000801085a */
[----:B------:R-:W-:Y:S01]  /*6c20*/  FSEL R85, R237, -INF , P1 ;  /* 0xff800000ed557808 */ /* 0x000fe20000800000 */
[----:B------:R-:W4:Y:S01]  /*6c30*/  MUFU.TANH R73, R73 ;  /* 0x0000004900497308 */ /* 0x000f220000002400 */
[----:B------:R-:W-:Y:S01]  /*6c40*/  FFMA.FTZ R87, R87, UR4, -R94 ;  /* 0x0000000457577c23 */ /* 0x000fe2000801085e */
[----:B------:R-:W-:Y:S01]  /*6c50*/  FFMA.FTZ R89, R89, UR4, -R90 ;  /* 0x0000000459597c23 */ /* 0x000fe2000801085a */
[----:B------:R-:W4:Y:S01]  /*6c60*/  SHFL.IDX PT, R94, R14, R232, 0x1f ;  /* 0x00001fe80e5e7589 */ /* 0x000f2200000e0000 */
[--C-:B------:R-:W-:Y:S01]  /*6c70*/  FFMA.FTZ R86, R86, UR4, -R93.reuse ;  /* 0x0000000456567c23 */ /* 0x100fe2000801085d */
[----:B------:R-:W-:Y:S01]  /*6c80*/  FFMA.FTZ R85, R85, UR4, -R93 ;  /* 0x0000000455557c23 */ /* 0x000fe2000801085d */
[----:B--2---:R-:W-:Y:S01]  /*6c90*/  FSEL R90, R21, -INF , P1 ;  /* 0xff800000155a7808 */ /* 0x004fe20000800000 */
[----:B------:R-:W-:Y:S01]  /*6ca0*/  FFMA.FTZ R200, R200, UR4, -R91 ;  /* 0x00000004c8c87c23 */ /* 0x000fe2000801085b */
[----:B------:R-:W2:Y:S01]  /*6cb0*/  MUFU.TANH R75, R75 ;  /* 0x0000004b004b7308 */ /* 0x000ea20000002400 */
[----:B---3--:R-:W-:-:S02]  /*6cc0*/  FSEL R93, R20, -INF , P2 ;  /* 0xff800000145d7808 */ /* 0x008fc40001000000 */
[----:B-1----:R-:W-:Y:S01]  /*6cd0*/  FSEL R95, R72, -INF , P1 ;  /* 0xff800000485f7808 */ /* 0x002fe20000800000 */
[----:B------:R-:W-:Y:S01]  /*6ce0*/  FFMA.FTZ R91, R90, UR4, -R91 ;  /* 0x000000045a5b7c23 */ /* 0x000fe2000801085b */
[----:B----4-:R-:W-:Y:S01]  /*6cf0*/  FSEL R90, R74, -INF , P2 ;  /* 0xff8000004a5a7808 */ /* 0x010fe20001000000 */
[--C-:B------:R-:W-:Y:S01]  /*6d00*/  FFMA.FTZ R93, R93, UR4, -R92.reuse ;  /* 0x000000045d5d7c23 */ /* 0x100fe2000801085c */
[----:B------:R-:W-:Y:S01]  /*6d10*/  FSEL R96, R76, -INF , P1 ;  /* 0xff8000004c607808 */ /* 0x000fe20000800000 */
[----:B------:R-:W1:Y:S01]  /*6d20*/  MUFU.TANH R77, R77 ;  /* 0x0000004d004d7308 */ /* 0x000e620000002400 */
[----:B------:R-:W-:Y:S01]  /*6d30*/  FFMA.FTZ R92, R95, UR4, -R92 ;  /* 0x000000045f5c7c23 */ /* 0x000fe2000801085c */
[----:B------:R-:W-:Y:S01]  /*6d40*/  FSEL R95, R73, -INF , P2 ;  /* 0xff800000495f7808 */ /* 0x000fe20001000000 */
[--C-:B------:R-:W-:Y:S01]  /*6d50*/  FFMA.FTZ R90, R90, UR4, -R97.reuse ;  /* 0x000000045a5a7c23 */ /* 0x100fe20008010861 */
[----:B------:R-:W-:-:S03]  /*6d60*/  FFMA.FTZ R97, R96, UR4, -R97 ;  /* 0x0000000460617c23 */ /* 0x000fc60008010861 */
[----:B------:R-:W-:Y:S01]  /*6d70*/  FFMA.FTZ R202, R95, UR4, -R204 ;  /* 0x000000045fca7c23 */ /* 0x000fe200080108cc */
[----:B------:R-:W3:Y:S01]  /*6d80*/  MUFU.TANH R79, R79 ;  /* 0x0000004f004f7308 */ /* 0x000ee20000002400 */
[----:B--2---:R-:W-:-:S05]  /*6d90*/  FSEL R199, R75, -INF , P1 ;  /* 0xff8000004bc77808 */ /* 0x004fca0000800000 */
[----:B------:R-:W-:Y:S02]  /*6da0*/  FFMA.FTZ R204, R199, UR4, -R204 ;  /* 0x00000004c7cc7c23 */ /* 0x000fe400080108cc */
[----:B------:R-:W2:Y:S01]  /*6db0*/  MUFU.TANH R78, R78 ;  /* 0x0000004e004e7308 */ /* 0x000ea20000002400 */
[----:B-1----:R-:W-:-:S05]  /*6dc0*/  FSEL R96, R77, -INF , P2 ;  /* 0xff8000004d607808 */ /* 0x002fca0001000000 */
[----:B------:R-:W-:Y:S02]  /*6dd0*/  FFMA.FTZ R95, R96, UR4, -R211 ;  /* 0x00000004605f7c23 */ /* 0x000fe400080108d3 */
[----:B------:R-:W1:Y:S01]  /*6de0*/  MUFU.TANH R80, R80 ;  /* 0x0000005000507308 */ /* 0x000e620000002400 */
[----:B---3--:R-:W-:-:S05]  /*6df0*/  FSEL R198, R79, -INF , P1 ;  /* 0xff8000004fc67808 */ /* 0x008fca0000800000 */
[----:B------:R-:W-:Y:S02]  /*6e00*/  FFMA.FTZ R211, R198, UR4, -R211 ;  /* 0x00000004c6d37c23 */ /* 0x000fe400080108d3 */
        /* <DEDUP_REMOVED lines=14> */
[----:B------:R-:W-:Y:S01]  /*6ef0*/  FFMA.FTZ R224, R203, UR4, -R222 ;  /* 0x00000004cbe07c23 */ /* 0x000fe200080108de */
[----:B------:R-:W-:Y:S02]  /*6f00*/  WARPGROUP.DEPBAR.LE gsb0, 0x0 ;  /* 0x00008000000079c5 */ /* 0x000fe40000010000 */
[----:B------:R-:W-:Y:S01]  /*6f10*/  WARPGROUP.ARRIVE ;  /* 0x00000000000079c5 */ /* 0x000fe20000000000 */
[----:B------:R-:W1:Y:S01]  /*6f20*/  MUFU.TANH R84, R84 ;  /* 0x0000005400547308 */ /* 0x000e620000002400 */
[----:B---3--:R-:W-:-:S04]  /*6f30*/  FSEL R199, R98, -INF , P1 ;  /* 0xff80000062c77808 */ /* 0x008fc80000800000 */
[----:B------:R-:W-:Y:S01]  /*6f40*/  HGMMA.64x96x16.F32.BF16 R24, gdesc[UR8], R24, gsb0 ;  /* 0x01600000081879f0 */ /* 0x000fe20008001818 */
[----:B------:R-:W-:Y:S01]  /*6f50*/  R2UR UR8, R192 ;  /* 0x00000000c00872ca */ /* 0x000fe200000e0000 */
[----:B------:R-:W-:Y:S01]  /*6f60*/  UMOV UR10, UR6 ;  /* 0x00000006000a7c82 */ /* 0x000fe20008000000 */
[----:B------:R-:W-:Y:S01]  /*6f70*/  R2UR UR9, R193 ;  /* 0x00000000c10972ca */ /* 0x000fe200000e0000 */
[----:B------:R-:W-:Y:S01]  /*6f80*/  UMOV UR11, 0x40000040 ;  /* 0x40000040000b7882 */ /* 0x000fe20000000000 */
[----:B------:R-:W3:Y:S01]  /*6f90*/  MUFU.TANH R195, R195 ;  /* 0x000000c300c37308 */ /* 0x000ee20000002400 */
[----:B--2---:R-:W-:Y:S01]  /*6fa0*/  FSEL R206, R82, -INF , P2 ;  /* 0xff80000052ce7808 */ /* 0x004fe20001000000 */
[----:B------:R-:W-:Y:S02]  /*6fb0*/  FFMA.FTZ R222, R199, UR4, -R222 ;  /* 0x00000004c7de7c23 */ /* 0x000fe400080108de */
[----:B------:R-:W2:Y:S02]  /*6fc0*/  SHFL.IDX PT, R199, R13, R9, 0x1f ;  /* 0x00001f090dc77589 */ /* 0x000ea400000e0000 */
[--C-:B------:R-:W-:Y:S01]  /*6fd0*/  FFMA.FTZ R225, R206, UR4, -R223.reuse ;  /* 0x00000004cee17c23 */ /* 0x100fe200080108df */
[----:B-1----:R-:W-:Y:S01]  /*6fe0*/  FSEL R198, R84, -INF , P1 ;  /* 0xff80000054c67808 */ /* 0x002fe20000800000 */
[----:B------:R-:W1:Y:S04]  /*6ff0*/  MUFU.TANH R99, R99 ;  /* 0x0000006300637308 */ /* 0x000e680000002400 */
[----:B------:R-:W-:-:S04]  /*7000*/  FFMA.FTZ R223, R198, UR4, -R223 ;  /* 0x00000004c6df7c23 */ /* 0x000fc800080108df */
[----:B------:R-:W4:Y:S01]  /*7010*/  MUFU.TANH R100, R100 ;  /* 0x0000006400647308 */ /* 0x000f220000002400 */
[----:B---3--:R-:W-:-:S05]  /*7020*/  FSEL R220, R195, -INF , P2 ;  /* 0xff800000c3dc7808 */ /* 0x008fca0001000000 */
[----:B------:R-:W-:Y:S02]  /*7030*/  FFMA.FTZ R220, R220, UR4, -R217 ;  /* 0x00000004dcdc7c23 */ /* 0x000fe400080108d9 */
[----:B------:R-:W3:Y:S01]  /*7040*/  MUFU.TANH R102, R102 ;  /* 0x0000006600667308 */ /* 0x000ee20000002400 */
[----:B-1----:R-:W-:-:S05]  /*7050*/  FSEL R198, R99, -INF , P1 ;  /* 0xff80000063c67808 */ /* 0x002fca0000800000 */
[----:B------:R-:W-:Y:S01]  /*7060*/  FFMA.FTZ R217, R198, UR4, -R217 ;  /* 0x00000004c6d97c23 */ /* 0x000fe200080108d9 */
[----:B------:R-:W-:Y:S01]  /*7070*/  FFMA.FTZ R198, -R15, R15, 1 ;  /* 0x3f8000000fc67423 */ /* 0x000fe2000001010f */
[----:B------:R-:W-:Y:S01]  /*7080*/  MUFU.EX2 R118, R118 ;  /* 0x0000007600767308 */ /* 0x000fe20000000800 */
[----:B----4-:R-:W-:-:S05]  /*7090*/  FSEL R221, R100, -INF , P2 ;  /* 0xff80000064dd7808 */ /* 0x010fca0001000000 */
[----:B------:R-:W-:Y:S02]  /*70a0*/  FFMA.FTZ R221, R221, UR4, -R218 ;  /* 0x00000004dddd7c23 */ /* 0x000fe400080108da */
[----:B------:R-:W1:Y:S01]  /*70b0*/  MUFU.TANH R101, R101 ;  /* 0x0000006500657308 */ /* 0x000e620000002400 */
[----:B---3--:R-:W-:-:S05]  /*70c0*/  FSEL R203, R102, -INF , P1 ;  /* 0xff80000066cb7808 */ /* 0x008fca0000800000 */
[----:B------:R-:W-:Y:S02]  /*70d0*/  FFMA.FTZ R218, R203, UR4, -R218 ;  /* 0x00000004cbda7c23 */ /* 0x000fe400080108da */
[----:B------:R-:W-:Y:S01]  /*70e0*/  MUFU.TANH R103, R103 ;  /* 0x0000006700677308 */ /* 0x000fe20000002400 */
[----:B------:R-:W-:Y:S07]  /*70f0*/  SHFL.IDX PT, R203, R13, R233, 0x1f ;  /* 0x00001fe90dcb7589 */ /* 0x000fee00000e0000 */
[----:B------:R-:W3:Y:S01]  /*7100*/  MUFU.TANH R104, R104 ;  /* 0x0000006800687308 */ /* 0x000ee20000002400 */
[----:B-1----:R-:W-:-:S05]  /*7110*/  FSEL R219, R101, -INF , P2 ;  /* 0xff80000065db7808 */ /* 0x002fca0001000000 */
[----:B------:R-:W-:Y:S02]  /*7120*/  FFMA.FTZ R219, R219, UR4, -R216 ;  /* 0x00000004dbdb7c23 */ /* 0x000fe400080108d8 */
[----:B------:R-:W-:Y:S08]  /*7130*/  MUFU.TANH R106, R106 ;  /* 0x0000006a006a7308 */ /* 0x000ff00000002400 */
[----:B------:R1:W-:Y:S01]  /*7140*/  MUFU.EX2 R14, R201 ;  /* 0x000000c9000e7308 */ /* 0x0003e20000000800 */
[----:B---3--:R-:W-:-:S05]  /*7150*/  FSEL R206, R104, -INF , P2 ;  /* 0xff80000068ce7808 */ /* 0x008fca0001000000 */
[----:B--2---:R-:W-:Y:S02]  /*7160*/  FFMA.FTZ R206, R206, UR4, -R199 ;  /* 0x00000004cece7c23 */ /* 0x004fe400080108c7 */
[----:B------:R-:W-:Y:S01]  /*7170*/  MUFU.TANH R105, R105 ;  /* 0x0000006900697308 */ /* 0x000fe20000002400 */
[----:B-1----:R-:W1:Y:S07]  /*7180*/  SHFL.IDX PT, R201, R13, R232, 0x1f ;  /* 0x00001fe80dc97589 */ /* 0x002e6e00000e0000 */
[----:B------:R-:W-:Y:S08]  /*7190*/  MUFU.TANH R107, R107 ;  /* 0x0000006b006b7308 */ /* 0x000ff00000002400 */
[----:B------:R-:W2:Y:S01]  /*71a0*/  MUFU.TANH R108, R108 ;  /* 0x0000006c006c7308 */ /* 0x000ea20000002400 */
[----:B------:R-:W-:-:S02]  /*71b0*/  WARPGROUP.DEPBAR.LE gsb0, 0x0 ;  /* 0x00008000000079c5 */ /* 0x000fc40000010000 */
[----:B------:R-:W-:-:S05]  /*71c0*/  WARPGROUP.ARRIVE ;  /* 0x00000000000079c5 */ /* 0x000fca0000000000 */
[----:B------:R-:W-:Y:S01]  /*71d0*/  MUFU.TANH R110, R110 ;  /* 0x0000006e006e7308 */ /* 0x000fe20000002400 */
[----:B------:R-:W-:Y:S07]  /*71e0*/  HGMMA.64x96x16.F32.BF16 R24, gdesc[UR8], R24, gsb0 ;  /* 0x01600000081879f0 */ /* 0x000fee0008001818 */
[----:B------:R-:W-:Y:S01]  /*71f0*/  MUFU.TANH R109, R109 ;  /* 0x0000006d006d7308 */ /* 0x000fe20000002400 */
[----:B--2---:R-:W-:-:S07]  /*7200*/  FSEL R207, R108, -INF , P2 ;  /* 0xff8000006ccf7808 */ /* 0x004fce0001000000 */
[----:B------:R-:W-:Y:S08]  /*7210*/  MUFU.TANH R111, R111 ;  /* 0x0000006f006f7308 */ /* 0x000ff00000002400 */
[----:B------:R2:W-:Y:S08]  /*7220*/  MUFU.EX2 R15, R200 ;  /* 0x000000c8000f7308 */ /* 0x0005f00000000800 */
[----:B------:R-:W-:Y:S01]  /*7230*/  MUFU.TANH R112, R112 ;  /* 0x0000007000707308 */ /* 0x000fe20000002400 */
[----:B--2---:R-:W-:-:S05]  /*7240*/  FSEL R200, R105, -INF , P2 ;  /* 0xff80000069c87808 */ /* 0x004fca0001000000 */
[----:B-1----:R-:W-:Y:S02]  /*7250*/  FFMA.FTZ R200, R200, UR4, -R201 ;  /* 0x00000004c8c87c23 */ /* 0x002fe400080108c9 */
[----:B------:R-:W1:Y:S08]  /*7260*/  MUFU.TANH R114, R114 ;  /* 0x0000007200727308 */ /* 0x000e700000002400 */
[----:B------:R-:W2:Y:S08]  /*7270*/  MUFU.TANH R113, R113 ;  /* 0x0000007100717308 */ /* 0x000eb00000002400 */
[----:B------:R-:W-:Y:S01]  /*7280*/  MUFU.TANH R115, R115 ;  /* 0x0000007300737308 */ /* 0x000fe20000002400 */
[----:B-1----:R-:W-:-:S07]  /*7290*/  FSEL R13, R114, -INF , P1 ;  /* 0xff800000720d7808 */ /* 0x002fce0000800000 */
[----:B------:R-:W1:Y:S01]  /*72a0*/  MUFU.TANH R116, R116 ;  /* 0x0000007400747308 */ /* 0x000e620000002400 */
[----:B--2---:R-:W-:-:S05]  /*72b0*/  FSEL R209, R113, -INF , P2 ;  /* 0xff80000071d17808 */ /* 0x004fca0001000000 */
[----:B------:R-:W-:Y:S02]  /*72c0*/  FFMA.FTZ R209, R209, UR4, -R210 ;  /* 0x00000004d1d17c23 */ /* 0x000fe400080108d2 */
[----:B------:R-:W2:Y:S08]  /*72d0*/  MUFU.TANH R197, R197 ;  /* 0x000000c500c57308 */ /* 0x000eb00000002400 */
[----:B------:R-:W-:Y:S01]  /*72e0*/  MUFU.TANH R196, R196 ;  /* 0x000000c400c47308 */ /* 0x000fe20000002400 */
[----:B-1----:R-:W-:-:S07]  /*72f0*/  FSEL R228, R116, -INF , P2 ;  /* 0xff80000074e47808 */ /* 0x002fce0001000000 */
[----:B------:R-:W-:Y:S01]  /*7300*/  MUFU.TANH R119, R119 ;  /* 0x0000007700777308 */ /* 0x000fe20000002400 */
[----:B--2---:R-:W-:-:S07]  /*7310*/  FSEL R213, R197, -INF , P1 ;  /* 0xff800000c5d57808 */ /* 0x004fce0000800000 */
[----:B------:R-:W1:Y:S01]  /*7320*/  MUFU.EX2 R88, R88 ;  /* 0x0000005800587308 */ /* 0x000e620000000800 */
[----:B------:R-:W-:Y:S02]  /*7330*/  WARPGROUP.DEPBAR.LE gsb0, 0x0 ;  /* 0x00008000000079c5 */ /* 0x000fe40000010000 */
[----:B------:R-:W2:Y:S05]  /*7340*/  LDS R227, [R227+0x380] ;  /* 0x00038000e3e37984 */ /* 0x000eaa0000000800 */
[----:B------:R-:W-:Y:S08]  /*7350*/  MUFU.EX2 R117, R117 ;  /* 0x0000007500757308 */ /* 0x000ff00000000800 */
[----:B------:R-:W3:Y:S08]  /*7360*/  MUFU.EX2 R86, R86 ;  /* 0x0000005600567308 */ /* 0x000ef00000000800 */
[----:B------:R-:W4:Y:S08]  /*7370*/  MUFU.EX2 R87, R87 ;  /* 0x0000005700577308 */ /* 0x000f300000000800 */
[----:B------:R-:W-:Y:S01]  /*7380*/  MUFU.EX2 R91, R91 ;  /* 0x0000005b005b7308 */ /* 0x000fe20000000800 */
[----:B------:R-:W-:Y:S01]  /*7390*/  FFMA.FTZ R235, -R235, R235, 1 ;  /* 0x3f800000ebeb7423 */ /* 0x000fe200000101eb */
[----:B------:R-:W-:-:S06]  /*73a0*/  FFMA.FTZ R21, -R21, R21, 1 ;  /* 0x3f80000015157423 */ /* 0x000fcc0000010115 */
[----:B------:R-:W-:Y:S01]  /*73b0*/  MUFU.EX2 R96, R96 ;  /* 0x0000006000607308 */ /* 0x000fe20000000800 */
[----:B--2---:R-:W2:Y:S07]  /*73c0*/  SHFL.IDX PT, R234, R227, R9, 0x1f ;  /* 0x00001f09e3ea7589 */ /* 0x004eae00000e0000 */
[----:B------:R-:W-:Y:S01]  /*73d0*/  MUFU.EX2 R90, R90 ;  /* 0x0000005a005a7308 */ /* 0x000fe20000000800 */
[----:B------:R-:W-:Y:S04]  /*73e0*/  SHFL.IDX PT, R232, R227, R232, 0x1f ;  /* 0x00001fe8e3e87589 */ /* 0x000fe800000e0000 */
[----:B------:R-:W3:Y:S03]  /*73f0*/  SHFL.IDX PT, R233, R227, R233, 0x1f ;  /* 0x00001fe9e3e97589 */ /* 0x000ee600000e0000 */
[----:B------:R-:W-:Y:S01]  /*7400*/  MUFU.EX2 R89, R89 ;  /* 0x0000005900597308 */ /* 0x000fe20000000800 */
[----:B------:R-:W4:Y:S04]  /*7410*/  SHFL.IDX PT, R229, R227, R229, 0x1f ;  /* 0x00001fe5e3e57589 */ /* 0x000f2800000e0000 */
[----:B------:R-:W4:Y:S03]  /*7420*/  SHFL.IDX PT, R230, R227, R230, 0x1f ;  /* 0x00001fe6e3e67589 */ /* 0x000f2600000e0000 */
[----:B------:R-:W-:Y:S01]  /*7430*/  MUFU.EX2 R97, R97 ;  /* 0x0000006100617308 */ /* 0x000fe20000000800 */
[----:B------:R-:W4:Y:S01]  /*7440*/  SHFL.IDX PT, R231, R227, R231, 0x1f ;  /* 0x00001fe7e3e77589 */ /* 0x000f2200000e0000 */
[--C-:B--2---:R-:W-:Y:S01]  /*7450*/  FADD.FTZ R24, R24, -R234.reuse ;  /* 0x800000ea18187221 */ /* 0x104fe20000010000 */
[----:B------:R-:W-:-:S05]  /*7460*/  FADD.FTZ R234, R26, -R234 ;  /* 0x800000ea1aea7221 */ /* 0x000fca0000010000 */
[----:B------:R-:W-:Y:S01]  /*7470*/  MUFU.EX2 R93, R93 ;  /* 0x0000005d005d7308 */ /* 0x000fe20000000800 */
[----:B------:R-:W-:Y:S01]  /*7480*/  FMUL.FTZ R24, R118, R24 ;  /* 0x0000001876187220 */ /* 0x000fe20000410000 */
[----:B-1----:R-:W-:-:S03]  /*7490*/  FMUL.FTZ R234, R88, R234 ;  /* 0x000000ea58ea7220 */ /* 0x002fc60000410000 */
[----:B------:R-:W-:Y:S01]  /*74a0*/  FMUL.FTZ R198, R198, R24 ;  /* 0x00000018c6c67220 */ /* 0x000fe20000410000 */
[----:B------:R-:W-:Y:S02]  /*74b0*/  FSEL R24, R103, -INF , P1 ;  /* 0xff80000067187808 */ /* 0x000fe40000800000 */
[----:B------:R1:W-:Y:S01]  /*74c0*/  MUFU.EX2 R26, R202 ;  /* 0x000000ca001a7308 */ /* 0x0003e20000000800 */
[----:B---3--:R-:W-:Y:S01]  /*74d0*/  FADD.FTZ R28, R28, -R233 ;  /* 0x800000e91c1c7221 */ /* 0x008fe20000010000 */
[--C-:B----4-:R-:W-:Y:S01]  /*74e0*/  FADD.FTZ R29, R29, -R229.reuse ;  /* 0x800000e51d1d7221 */ /* 0x110fe20000010000 */
[----:B------:R-:W-:Y:S01]  /*74f0*/  FADD.FTZ R31, R31, -R229 ;  /* 0x800000e51f1f7221 */ /* 0x000fe20000010000 */
[----:B------:R-:W-:Y:S01]  /*7500*/  FFMA.FTZ R216, R24, UR4, -R216 ;  /* 0x0000000418d87c23 */ /* 0x000fe200080108d8 */
[----:B------:R-:W-:Y:S01]  /*7510*/  FSEL R24, R106, -INF , P1 ;  /* 0xff8000006a187808 */ /* 0x000fe20000800000 */
[----:B------:R-:W-:Y:S01]  /*7520*/  FADD.FTZ R35, R35, -R230 ;  /* 0x800000e623237221 */ /* 0x000fe20000010000 */
[----:B------:R-:W-:Y:S01]  /*7530*/  FFMA.FTZ R84, -R84, R84, 1 ;  /* 0x3f80000054547423 */ /* 0x000fe20000010154 */
[----:B------:R-:W-:Y:S01]  /*7540*/  FFMA.FTZ R194, -R194, R194, 1 ;  /* 0x3f800000c2c27423 */ /* 0x000fe200000101c2 */
[----:B-1----:R-:W-:Y:S01]  /*7550*/  FFMA.FTZ R202, R207, UR4, -R203 ;  /* 0x00000004cfca7c23 */ /* 0x002fe200080108cb */
[----:B------:R-:W-:Y:S01]  /*7560*/  FFMA.FTZ R199, R24, UR4, -R199 ;  /* 0x0000000418c77c23 */ /* 0x000fe200080108c7 */
[----:B------:R-:W-:Y:S01]  /*7570*/  FSEL R24, R107, -INF , P1 ;  /* 0xff8000006b187808 */ /* 0x000fe20000800000 */
[--C-:B------:R-:W-:Y:S01]  /*7580*/  FADD.FTZ R38, R38, -R231.reuse ;  /* 0x800000e726267221 */ /* 0x100fe20000010000 */
[----:B------:R-:W-:Y:S01]  /*7590*/  FSEL R207, R111, -INF , P1 ;  /* 0xff8000006fcf7808 */ /* 0x000fe20000800000 */
[----:B------:R-:W-:Y:S01]  /*75a0*/  FADD.FTZ R36, R36, -R231 ;  /* 0x800000e724247221 */ /* 0x000fe20000010000 */
[----:B------:R-:W-:Y:S01]  /*75b0*/  FFMA.FTZ R73, -R73, R73, 1 ;  /* 0x3f80000049497423 */ /* 0x000fe20000010149 */
[----:B------:R-:W-:Y:S01]  /*75c0*/  FFMA.FTZ R201, R24, UR4, -R201 ;  /* 0x0000000418c97c23 */ /* 0x000fe200080108c9 */
[----:B------:R-:W-:Y:S01]  /*75d0*/  FSEL R24, R110, -INF , P1 ;  /* 0xff8000006e187808 */ /* 0x000fe20000800000 */
[----:B------:R-:W-:Y:S01]  /*75e0*/  FFMA.FTZ R74, -R74, R74, 1 ;  /* 0x3f8000004a4a7423 */ /* 0x000fe2000001014a */
[----:B------:R-:W-:Y:S01]  /*75f0*/  MUFU.EX2 R95, R95 ;  /* 0x0000005f005f7308 */ /* 0x000fe20000000800 */
[----:B------:R-:W-:Y:S01]  /*7600*/  FFMA.FTZ R77, -R77, R77, 1 ;  /* 0x3f8000004d4d7423 */ /* 0x000fe2000001014d */
[----:B------:R-:W-:Y:S01]  /*7610*/  FADD.FTZ R30, R30, -R233 ;  /* 0x800000e91e1e7221 */ /* 0x000fe20000010000 */
[----:B------:R-:W-:-:S05]  /*7620*/  FFMA.FTZ R203, R24, UR4, -R203 ;  /* 0x0000000418cb7c23 */ /* 0x000fca00080108cb */
[----:B------:R1:W2:Y:S08]  /*7630*/  MUFU.EX2 R24, R204 ;  /* 0x000000cc00187308 */ /* 0x0002b00000000800 */
[----:B------:R-:W-:Y:S01]  /*7640*/  MUFU.EX2 R94, R94 ;  /* 0x0000005e005e7308 */ /* 0x000fe20000000800 */
[----:B-1----:R-:W-:-:S05]  /*7650*/  FSEL R204, R109, -INF , P2 ;  /* 0xff8000006dcc7808 */ /* 0x002fca0001000000 */
[--C-:B------:R-:W-:Y:S01]  /*7660*/  FFMA.FTZ R204, R204, UR4, -R205.reuse ;  /* 0x00000004cccc7c23 */ /* 0x100fe200080108cd */
[----:B------:R-:W-:Y:S01]  /*7670*/  FFMA.FTZ R205, R207, UR4, -R205 ;  /* 0x00000004cfcd7c23 */ /* 0x000fe200080108cd */
[----:B------:R-:W-:Y:S01]  /*7680*/  FSEL R207, R112, -INF , P2 ;  /* 0xff80000070cf7808 */ /* 0x000fe20001000000 */
[----:B------:R-:W1:Y:S04]  /*7690*/  MUFU.EX2 R92, R92 ;  /* 0x0000005c005c7308 */ /* 0x000e680000000800 */
[--C-:B------:R-:W-:Y:S01]  /*76a0*/  FFMA.FTZ R207, R207, UR4, -R208.reuse ;  /* 0x00000004cfcf7c23 */ /* 0x100fe200080108d0 */
[----:B------:R-:W-:Y:S01]  /*76b0*/  FFMA.FTZ R208, R13, UR4, -R208 ;  /* 0x000000040dd07c23 */ /* 0x000fe200080108d0 */
[----:B------:R-:W-:Y:S02]  /*76c0*/  FSEL R13, R115, -INF , P1 ;  /* 0xff800000730d7808 */ /* 0x000fe40000800000 */
[----:B------:R-:W3:Y:S03]  /*76d0*/  MUFU.EX2 R85, R85 ;  /* 0x0000005500557308 */ /* 0x000ee60000000800 */
[----:B------:R-:W-:-:S05]  /*76e0*/  FFMA.FTZ R210, R13, UR4, -R210 ;  /* 0x000000040dd27c23 */ /* 0x000fca00080108d2 */
[----:B------:R4:W-:Y:S02]  /*76f0*/  MUFU.EX2 R13, R211 ;  /* 0x000000d3000d7308 */ /* 0x0009e40000000800 */
[--C-:B----4-:R-:W-:Y:S01]  /*7700*/  FFMA.FTZ R211, R228, UR4, -R212.reuse ;  /* 0x00000004e4d37c23 */ /* 0x110fe200080108d4 */
[----:B------:R-:W-:Y:S01]  /*7710*/  FFMA.FTZ R212, R213, UR4, -R212 ;  /* 0x00000004d5d47c23 */ /* 0x000fe200080108d4 */
[----:B------:R-:W-:Y:S02]  /*7720*/  FSEL R213, R196, -INF , P2 ;  /* 0xff800000c4d57808 */ /* 0x000fe40001000000 */
[----:B------:R-:W-:-:S03]  /*7730*/  FSEL R228, R119, -INF , P1 ;  /* 0xff80000077e47808 */ /* 0x000fc60000800000 */
[--C-:B------:R-:W-:Y:S02]  /*7740*/  FFMA.FTZ R213, R213, UR4, -R214.reuse ;  /* 0x00000004d5d57c23 */ /* 0x100fe400080108d6 */
[----:B------:R-:W-:Y:S01]  /*7750*/  FFMA.FTZ R214, R228, UR4, -R214 ;  /* 0x00000004e4d67c23 */ /* 0x000fe200080108d6 */
[----:B------:R-:W-:Y:S02]  /*7760*/  VIADD R228, R9, 0x10 ;  /* 0x0000001009e47836 */ /* 0x000fe40000000000 */
[----:B------:R-:W-:Y:S01]  /*7770*/  FMUL.FTZ R28, R86, R28 ;  /* 0x0000001c561c7220 */ /* 0x000fe20000410000 */
[----:B------:R-:W-:Y:S01]  /*7780*/  FMUL.FTZ R29, R87, R29 ;  /* 0x0000001d571d7220 */ /* 0x000fe20000410000 */
[----:B--2---:R-:W-:Y:S01]  /*7790*/  FMUL.FTZ R38, R24, R38 ;  /* 0x0000002618267220 */ /* 0x004fe20000410000 */
[C---:B------:R-:W-:Y:S01]  /*77a0*/  IADD3 R231, R9.reuse, 0xc, RZ ;  /* 0x0000000c09e77810 */ /* 0x040fe20007ffe0ff */
[----:B------:R-:W2:Y:S01]  /*77b0*/  SHFL.IDX PT, R228, R227, R228, 0x1f ;  /* 0x00001fe4e3e47589 */ /* 0x000ea200000e0000 */
[----:B------:R-:W-:Y:S01]  /*77c0*/  FMUL.FTZ R36, R26, R36 ;  /* 0x000000241a247220 */ /* 0x000fe20000410000 */
[----:B------:R-:W-:-:S02]  /*77d0*/  VIADD R229, R9, 0x14 ;  /* 0x0000001409e57836 */ /* 0x000fc40000000000 */
[----:B------:R-:W-:Y:S01]  /*77e0*/  FFMA.FTZ R80, -R80, R80, 1 ;  /* 0x3f80000050507423 */ /* 0x000fe20000010150 */
[----:B------:R-:W4:Y:S01]  /*77f0*/  SHFL.IDX PT, R227, R227, R12, 0x1f ;  /* 0x00001f0ce3e37589 */ /* 0x000f2200000e0000 */
[----:B------:R-:W-:Y:S01]  /*7800*/  IADD3 R233, R9, 0x18, RZ ;  /* 0x0000001809e97810 */ /* 0x000fe20007ffe0ff */
[----:B------:R-:W-:Y:S01]  /*7810*/  FFMA.FTZ R79, -R79, R79, 1 ;  /* 0x3f8000004f4f7423 */ /* 0x000fe2000001014f */
[----:B------:R-:W-:Y:S01]  /*7820*/  FFMA.FTZ R76, -R76, R76, 1 ;  /* 0x3f8000004c4c7423 */ /* 0x000fe2000001014c */
[----:B-1----:R-:W-:Y:S01]  /*7830*/  FMUL.FTZ R35, R92, R35 ;  /* 0x000000235c237220 */ /* 0x002fe20000410000 */
[----:B------:R-:W-:Y:S01]  /*7840*/  FFMA.FTZ R72, -R72, R72, 1 ;  /* 0x3f80000048487423 */ /* 0x000fe20000010148 */
[----:B------:R-:W-:Y:S01]  /*7850*/  FFMA.FTZ R99, -R99, R99, 1 ;  /* 0x3f80000063637423 */ /* 0x000fe20000010163 */
[----:B------:R-:W-:Y:S01]  /*7860*/  MUFU.EX2 R201, R201 ;  /* 0x000000c900c97308 */ /* 0x000fe20000000800 */
[----:B------:R-:W-:Y:S01]  /*7870*/  FFMA.FTZ R82, -R82, R82, 1 ;  /* 0x3f80000052527423 */ /* 0x000fe20000010152 */
[----:B------:R-:W-:-:S06]  /*7880*/  FFMA.FTZ R81, -R81, R81, 1 ;  /* 0x3f80000051517423 */ /* 0x000fcc0000010151 */
[----:B------:R-:W-:Y:S08]  /*7890*/  MUFU.EX2 R199, R199 ;  /* 0x000000c700c77308 */ /* 0x000ff00000000800 */
[----:B------:R-:W-:Y:S01]  /*78a0*/  MUFU.EX2 R200, R200 ;  /* 0x000000c800c87308 */ /* 0x000fe20000000800 */
[----:B--2---:R-:W-:Y:S01]  /*78b0*/  FADD.FTZ R34, R34, -R228 ;  /* 0x800000e422227221 */ /* 0x004fe20000010000 */
[--C-:B----4-:R-:W-:Y:S01]  /*78c0*/  FADD.FTZ R37, R37, -R227.reuse ;  /* 0x800000e325257221 */ /* 0x110fe20000010000 */
[----:B------:R-:W-:-:S05]  /*78d0*/  FADD.FTZ R39, R39, -R227 ;  /* 0x800000e327277221 */ /* 0x000fca0000010000 */
[----:B------:R-:W-:Y:S01]  /*78e0*/  MUFU.EX2 R203, R203 ;  /* 0x000000cb00cb7308 */ /* 0x000fe20000000800 */
[----:B------:R-:W-:-:S07]  /*78f0*/  FFMA.FTZ R100, -R100, R100, 1 ;  /* 0x3f80000064647423 */ /* 0x000fce0000010164 */
[----:B------:R-:W-:Y:S08]  /*7900*/  MUFU.EX2 R209, R209 ;  /* 0x000000d100d17308 */ /* 0x000ff00000000800 */
[----:B------:R-:W-:Y:S08]  /*7910*/  MUFU.EX2 R210, R210 ;  /* 0x000000d200d27308 */ /* 0x000ff00000000800 */
[----:B------:R-:W-:Y:S08]  /*7920*/  MUFU.EX2 R202, R202 ;  /* 0x000000ca00ca7308 */ /* 0x000ff00000000800 */
[----:B------:R-:W-:Y:S08]  /*7930*/  MUFU.EX2 R204, R204 ;  /* 0x000000cc00cc7308 */ /* 0x000ff00000000800 */
[----:B------:R-:W-:Y:S01]  /*7940*/  MUFU.EX2 R205, R205 ;  /* 0x000000cd00cd7308 */ /* 0x000fe20000000800 */
[----:B------:R-:W-:-:S07]  /*7950*/  FFMA.FTZ R237, -R237, R237, 1 ;  /* 0x3f800000eded7423 */ /* 0x000fce00000101ed */
[----:B------:R-:W-:Y:S01]  /*7960*/  MUFU.EX2 R207, R207 ;  /* 0x000000cf00cf7308 */ /* 0x000fe20000000800 */
[----:B---3--:R-:W-:-:S07]  /*7970*/  FMUL.FTZ R30, R85, R30 ;  /* 0x0000001e551e7220 */ /* 0x008fce0000410000 */
[----:B------:R-:W-:Y:S08]  /*7980*/  MUFU.EX2 R208, R208 ;  /* 0x000000d000d07308 */ /* 0x000ff00000000800 */
[----:B------:R-:W-:Y:S08]  /*7990*/  MUFU.EX2 R211, R211 ;  /* 0x000000d300d37308 */ /* 0x000ff00000000800 */
[----:B------:R-:W-:Y:S01]  /*79a0*/  MUFU.EX2 R212, R212 ;  /* 0x000000d400d47308 */ /* 0x000fe20000000800 */
[----:B------:R-:W-:Y:S01]  /*79b0*/  FFMA.FTZ R101, -R101, R101, 1 ;  /* 0x3f80000065657423 */ /* 0x000fe20000010165 */
[----:B------:R-:W-:Y:S01]  /*79c0*/  FFMA.FTZ R103, -R103, R103, 1 ;  /* 0x3f80000067677423 */ /* 0x000fe20000010167 */
[----:B------:R-:W-:Y:S01]  /*79d0*/  FFMA.FTZ R108, -R108, R108, 1 ;  /* 0x3f8000006c6c7423 */ /* 0x000fe2000001016c */
[----:B------:R-:W-:Y:S01]  /*79e0*/  FFMA.FTZ R196, -R196, R196, 1 ;  /* 0x3f800000c4c47423 */ /* 0x000fe200000101c4 */
[----:B------:R-:W-:Y:S01]  /*79f0*/  FFMA.FTZ R116, -R116, R116, 1 ;  /* 0x3f80000074747423 */ /* 0x000fe20000010174 */
[----:B------:R-:W-:Y:S01]  /*7a00*/  FFMA.FTZ R197, -R197, R197, 1 ;  /* 0x3f800000c5c57423 */ /* 0x000fe200000101c5 */
[----:B------:R-:W-:Y:S01]  /*7a10*/  FFMA.FTZ R119, -R119, R119, 1 ;  /* 0x3f80000077777423 */ /* 0x000fe20000010177 */
[----:B------:R1:W-:Y:S01]  /*7a20*/  MUFU.EX2 R12, R226 ;  /* 0x000000e2000c7308 */ /* 0x0003e20000000800 */
[----:B------:R-:W-:Y:S01]  /*7a30*/  R2UR UR4, R236 ;  /* 0x00000000ec0472ca */ /* 0x000fe200000e0000 */
[----:B-1----:R-:W-:-:S06]  /*7a40*/  FFMA.FTZ R226, -R18, R18, 1 ;  /* 0x3f80000012e27423 */ /* 0x002fcc0000010112 */
[----:B------:R1:W-:Y:S02]  /*7a50*/  MUFU.EX2 R18, R215 ;  /* 0x000000d700127308 */ /* 0x0003e40000000800 */
[----:B-1----:R-:W-:Y:S01]  /*7a60*/  FMUL.FTZ R215, R226, R234 ;  /* 0x000000eae2d77220 */ /* 0x002fe20000410000 */
[----:B------:R-:W-:Y:S01]  /*7a70*/  FADD.FTZ R226, R25, -R232 ;  /* 0x800000e819e27221 */ /* 0x000fe20000010000 */
[----:B------:R-:W-:-:S04]  /*7a80*/  FMUL.FTZ R34, R91, R34 ;  /* 0x000000225b227220 */ /* 0x000fc80000410000 */
[----:B------:R1:W-:Y:S01]  /*7a90*/  MUFU.EX2 R25, R225 ;  /* 0x000000e100197308 */ /* 0x0003e20000000800 */
[----:B------:R-:W-:-:S07]  /*7aa0*/  FADD.FTZ R232, R27, -R232 ;  /* 0x800000e81be87221 */ /* 0x000fce0000010000 */
[----:B------:R2:W-:Y:S01]  /*7ab0*/  MUFU.EX2 R27, R223 ;  /* 0x000000df001b7308 */ /* 0x0005e20000000800 */
[----:B-1----:R-:W-:Y:S01]  /*7ac0*/  FADD.FTZ R225, R32, -R228 ;  /* 0x800000e420e17221 */ /* 0x002fe20000010000 */
[----:B------:R-:W-:Y:S01]  /*7ad0*/  FADD.FTZ R228, R33, -R230 ;  /* 0x800000e621e47221 */ /* 0x000fe20000010000 */
[----:B------:R-:W-:-:S05]  /*7ae0*/  FFMA.FTZ R33, -R5, R5, 1 ;  /* 0x3f80000005217423 */ /* 0x000fca0000010105 */
[----:B------:R1:W3:Y:S01]  /*7af0*/  MUFU.EX2 R32, R224 ;  /* 0x000000e000207308 */ /* 0x0002e20000000800 */
[----:B------:R-:W-:Y:S01]  /*7b00*/  FMUL.FTZ R225, R15, R225 ;  /* 0x000000e10fe17220 */ /* 0x000fe20000410000 */
[----:B------:R-:W-:Y:S01]  /*7b10*/  VIADD R230, R9, 0x10 ;  /* 0x0000001009e67836 */ /* 0x000fe20000000000 */
[----:B------:R4:W5:Y:S01]  /*7b20*/  LDL.LU R5, [R1+0x38] ;  /* 0x0000380001057983 */ /* 0x0009620000300800 */
[----:B--2---:R-:W-:-:S03]  /*7b30*/  FFMA.FTZ R223, -R4, R4, 1 ;  /* 0x3f80000004df7423 */ /* 0x004fc60000010104 */
[----:B------:R4:W5:Y:S01]  /*7b40*/  LDL.LU R4, [R1+0x34] ;  /* 0x0000340001047983 */ /* 0x0009620000300800 */
[----:B------:R-:W-:Y:S01]  /*7b50*/  FMUL.FTZ R37, R90, R37 ;  /* 0x000000255a257220 */ /* 0x000fe20000410000 */
[----:B-1----:R-:W-:Y:S01]  /*7b60*/  FMUL.FTZ R224, R117, R226 ;  /* 0x000000e275e07220 */ /* 0x002fe20000410000 */
[----:B------:R-:W-:Y:S01]  /*7b70*/  FMUL.FTZ R232, R89, R232 ;  /* 0x000000e859e87220 */ /* 0x000fe20000410000 */
[----:B------:R1:W2:Y:S02]  /*7b80*/  LDS R226, [R10+0x380] ;  /* 0x000380000ae27984 */ /* 0x0002a40000000800 */
[----:B------:R-:W-:Y:S01]  /*7b90*/  FMUL.FTZ R224, R33, R224 ;  /* 0x000000e021e07220 */ /* 0x000fe20000410000 */
[----:B------:R-:W-:Y:S01]  /*7ba0*/  FFMA.FTZ R33, -R3, R3, 1 ;  /* 0x3f80000003217423 */ /* 0x000fe20000010103 */
[----:B------:R-:W-:Y:S01]  /*7bb0*/  FMUL.FTZ R73, R73, R36 ;  /* 0x0000002449497220 */ /* 0x000fe20000410000 */
[----:B------:R4:W5:Y:S01]  /*7bc0*/  LDL.LU R3, [R1+0x30] ;  /* 0x0000300001037983 */ /* 0x0009620000300800 */
[----:B------:R-:W-:Y:S01]  /*7bd0*/  FMUL.FTZ R223, R223, R232 ;  /* 0x000000e8dfdf7220 */ /* 0x000fe20000410000 */
[----:B-1----:R1:W4:Y:S02]  /*7be0*/  MUFU.EX2 R10, R222 ;  /* 0x000000de000a7308 */ /* 0x0023240000000800 */
[----:B-1----:R-:W-:Y:S01]  /*7bf0*/  FMUL.FTZ R222, R33, R28 ;  /* 0x0000001c21de7220 */ /* 0x002fe20000410000 */
[----:B------:R-:W-:-:S05]  /*7c00*/  FFMA.FTZ R28, -R2, R2, 1 ;  /* 0x3f800000021c7423 */ /* 0x000fca0000010102 */
[----:B------:R1:W4:Y:S01]  /*7c10*/  MUFU.EX2 R33, R220 ;  /* 0x000000dc00217308 */ /* 0x0003220000000800 */
[----:B------:R1:W5:Y:S02]  /*7c20*/  LDL.LU R2, [R1+0x2c] ;  /* 0x00002c0001027983 */ /* 0x0003640000300800 */
[----:B-1----:R-:W-:Y:S01]  /*7c30*/  FMUL.FTZ R220, R14, R31 ;  /* 0x0000001f0edc7220 */ /* 0x002fe20000410000 */
[----:B------:R-:W-:-:S03]  /*7c40*/  FMUL.FTZ R31, R28, R29 ;  /* 0x0000001d1c1f7220 */ /* 0x000fc60000410000 */
[----:B------:R-:W-:Y:S01]  /*7c50*/  FMUL.FTZ R29, R235, R220 ;  /* 0x000000dceb1d7220 */ /* 0x000fe20000410000 */
[----:B------:R-:W-:Y:S01]  /*7c60*/  FFMA.FTZ R220, -R19, R19, 1 ;  /* 0x3f80000013dc7423 */ /* 0x000fe20000010113 */
[----:B------:R-:W-:Y:S01]  /*7c70*/  VIADD R235, R9, 0x4 ;  /* 0x0000000409eb7836 */ /* 0x000fe20000000000 */
[----:B------:R1:W4:Y:S02]  /*7c80*/  MUFU.EX2 R19, R217 ;  /* 0x000000d900137308 */ /* 0x0003240000000800 */
[----:B-1----:R-:W-:Y:S01]  /*7c90*/  FMUL.FTZ R217, R21, R34 ;  /* 0x0000002215d97220 */ /* 0x002fe20000410000 */
[----:B------:R-:W-:Y:S02]  /*7ca0*/  FFMA.FTZ R34, -R75, R75, 1 ;  /* 0x3f8000004b227423 */ /* 0x000fe4000001014b */
[----:B--2---:R-:W1:Y:S02]  /*7cb0*/  SHFL.IDX PT, R75, R226, R235, 0x1f ;  /* 0x00001febe24b7589 */ /* 0x004e6400000e0000 */
[----:B------:R-:W-:-:S02]  /*7cc0*/  FMUL.FTZ R38, R34, R38 ;  /* 0x0000002622267220 */ /* 0x000fc40000410000 */
[----:B------:R-:W2:Y:S01]  /*7cd0*/  SHFL.IDX PT, R28, R226, R9, 0x1f ;  /* 0x00001f09e21c7589 */ /* 0x000ea200000e0000 */
[----:B------:R3:W-:Y:S01]  /*7ce0*/  MUFU.EX2 R34, R219 ;  /* 0x000000db00227308 */ /* 0x0007e20000000800 */
[----:B------:R-:W-:Y:S02]  /*7cf0*/  FMUL.FTZ R220, R220, R225 ;  /* 0x000000e1dcdc7220 */ /* 0x000fe40000410000 */
[----:B------:R-:W4:Y:S04]  /*7d00*/  SHFL.IDX PT, R225, R226, R230, 0x1f ;  /* 0x00001fe6e2e17589 */ /* 0x000f2800000e0000 */
[----:B---3--:R-:W3:Y:S01]  /*7d10*/  SHFL.IDX PT, R219, R226, R231, 0x1f ;  /* 0x00001fe7e2db7589 */ /* 0x008ee200000e0000 */
[--C-:B-1----:R-:W-:Y:S01]  /*7d20*/  FADD.FTZ R41, R41, -R75.reuse ;  /* 0x8000004b29297221 */ /* 0x102fe20000010000 */
[----:B------:R-:W-:Y:S01]  /*7d30*/  FADD.FTZ R43, R43, -R75 ;  /* 0x8000004b2b2b7221 */ /* 0x000fe20000010000 */
[--C-:B--2---:R-:W-:Y:S01]  /*7d40*/  FADD.FTZ R40, R40, -R28.reuse ;  /* 0x8000001c28287221 */ /* 0x104fe20000010000 */
[----:B------:R-:W-:Y:S01]  /*7d50*/  FADD.FTZ R28, R42, -R28 ;  /* 0x8000001c2a1c7221 */ /* 0x000fe20000010000 */
[----:B------:R-:W-:Y:S01]  /*7d60*/  FFMA.FTZ R42, -R78, R78, 1 ;  /* 0x3f8000004e2a7423 */ /* 0x000fe2000001014e */
[----:B------:R-:W-:Y:S01]  /*7d70*/  FMUL.FTZ R75, R96, R41 ;  /* 0x00000029604b7220 */ /* 0x000fe20000410000 */
[----:B----4-:R-:W-:Y:S01]  /*7d80*/  FADD.FTZ R48, R48, -R225 ;  /* 0x800000e130307221 */ /* 0x010fe20000010000 */
[----:B---3--:R-:W-:-:S02]  /*7d90*/  FADD.FTZ R47, R47, -R219 ;  /* 0x800000db2f2f7221 */ /* 0x008fc40000010000 */
[----:B------:R-:W-:Y:S01]  /*7da0*/  FMUL.FTZ R42, R42, R75 ;  /* 0x0000004b2a2a7220 */ /* 0x000fe20000410000 */
[----:B------:R-:W-:Y:S01]  /*7db0*/  FMUL.FTZ R75, R32, R48 ;  /* 0x00000030204b7220 */ /* 0x000fe20000410000 */
[----:B------:R-:W-:-:S04]  /*7dc0*/  FMUL.FTZ R47, R27, R47 ;  /* 0x0000002f1b2f7220 */ /* 0x000fc80000410000 */
[----:B------:R-:W-:Y:S01]  /*7dd0*/  FMUL.FTZ R48, R84, R47 ;  /* 0x0000002f54307220 */ /* 0x000fe20000410000 */
[----:B------:R-:W-:Y:S02]  /*7de0*/  FMUL.FTZ R47, R194, R75 ;  /* 0x0000004bc22f7220 */ /* 0x000fe40000410000 */
[----:B------:R-:W2:Y:S01]  /*7df0*/  LDL R194, [R1+0x18] ;  /* 0x0000180001c27983 */ /* 0x000ea20000100800 */
[----:B------:R-:W-:Y:S01]  /*7e00*/  FFMA.FTZ R21, -R20, R20, 1 ;  /* 0x3f80000014157423 */ /* 0x000fe20000010114 */
[----:B------:R-:W-:Y:S01]  /*7e10*/  FMUL.FTZ R36, R97, R39 ;  /* 0x0000002761247220 */ /* 0x000fe20000410000 */
[----:B------:R1:W-:Y:S01]  /*7e20*/  MUFU.EX2 R20, R221 ;  /* 0x000000dd00147308 */ /* 0x0003e20000000800 */
[----:B------:R-:W-:Y:S01]  /*7e30*/  FMUL.FTZ R39, R74, R37 ;  /* 0x000000254a277220 */ /* 0x000fe20000410000 */
[----:B------:R-:W-:Y:S01]  /*7e40*/  VIADD R232, R9, 0x8 ;  /* 0x0000000809e87836 */ /* 0x000fe20000000000 */
[----:B------:R-:W-:Y:S01]  /*7e50*/  LDS R74, [R11+0x380] ;  /* 0x000380000b4a7984 */ /* 0x000fe20000000800 */
[----:B-1----:R-:W-:-:S04]  /*7e60*/  FMUL.FTZ R221, R93, R228 ;  /* 0x000000e45ddd7220 */ /* 0x002fc80000410000 */
[----:B------:R-:W-:Y:S02]  /*7e70*/  FMUL.FTZ R221, R21, R221 ;  /* 0x000000dd15dd7220 */ /* 0x000fe40000410000 */
[----:B------:R1:W-:Y:S01]  /*7e80*/  MUFU.EX2 R21, R218 ;  /* 0x000000da00157308 */ /* 0x0003e20000000800 */
[----:B------:R-:W3:Y:S04]  /*7e90*/  SHFL.IDX PT, R227, R226, R229, 0x1f ;  /* 0x00001fe5e2e37589 */ /* 0x000ee800000e0000 */
[----:B-1----:R-:W1:Y:S01]  /*7ea0*/  SHFL.IDX PT, R218, R226, R232, 0x1f ;  /* 0x00001fe8e2da7589 */ /* 0x002e6200000e0000 */
[----:B------:R-:W-:Y:S01]  /*7eb0*/  FMUL.FTZ R40, R95, R40 ;  /* 0x000000285f287220 */ /* 0x000fe20000410000 */
[----:B------:R-:W-:Y:S01]  /*7ec0*/  FMUL.FTZ R43, R94, R43 ;  /* 0x0000002b5e2b7220 */ /* 0x000fe20000410000 */
[----:B------:R-:W-:-:S02]  /*7ed0*/  VIADD R234, R9, 0x1c ;  /* 0x0000001c09ea7836 */ /* 0x000fc40000000000 */
[----:B------:R-:W-:Y:S01]  /*7ee0*/  FMUL.FTZ R41, R77, R40 ;  /* 0x000000284d297220 */ /* 0x000fe20000410000 */
[----:B------:R-:W-:Y:S01]  /*7ef0*/  FMUL.FTZ R40, R80, R43 ;  /* 0x0000002b50287220 */ /* 0x000fe20000410000 */
[----:B------:R-:W-:Y:S01]  /*7f00*/  FADD.FTZ R50, R50, -R225 ;  /* 0x800000e132327221 */ /* 0x000fe20000010000 */
[----:B------:R-:W-:Y:S01]  /*7f10*/  FFMA.FTZ R43, -R83, R83, 1 ;  /* 0x3f800000532b7423 */ /* 0x000fe20000010153 */
[----:B------:R-:W-:Y:S01]  /*7f20*/  SHFL.IDX PT, R228, R226, R233, 0x1f ;  /* 0x00001fe9e2e47589 */ /* 0x000fe200000e0000 */
[----:B------:R-:W-:Y:S01]  /*7f30*/  FMUL.FTZ R28, R13, R28 ;  /* 0x0000001c0d1c7220 */ /* 0x000fe20000410000 */
[----:B------:R-:W-:Y:S02]  /*7f40*/  FMUL.FTZ R77, R10, R50 ;  /* 0x000000320a4d7220 */ /* 0x000fe40000410000 */
[----:B------:R-:W4:Y:S01]  /*7f50*/  SHFL.IDX PT, R226, R226, R234, 0x1f ;  /* 0x00001feae2e27589 */ /* 0x000f2200000e0000 */
[--C-:B---3--:R-:W-:Y:S01]  /*7f60*/  FADD.FTZ R49, R49, -R227.reuse ;  /* 0x800000e331317221 */ /* 0x108fe20000010000 */
[----:B------:R-:W-:Y:S01]  /*7f70*/  FADD.FTZ R51, R51, -R227 ;  /* 0x800000e333337221 */ /* 0x000fe20000010000 */
[----:B-1----:R-:W-:-:S04]  /*7f80*/  FADD.FTZ R46, R46, -R218 ;  /* 0x800000da2e2e7221 */ /* 0x002fc80000010000 */
[----:B------:R-:W-:Y:S01]  /*7f90*/  FMUL.FTZ R46, R18, R46 ;  /* 0x0000002e122e7220 */ /* 0x000fe20000410000 */
[----:B------:R-:W-:Y:S01]  /*7fa0*/  FMUL.FTZ R11, R79, R28 ;  /* 0x0000001c4f0b7220 */ /* 0x000fe20000410000 */
[----:B------:R-:W1:Y:S02]  /*7fb0*/  SHFL.IDX PT, R80, R74, R235, 0x1f ;  /* 0x00001feb4a507589 */ /* 0x000e6400000e0000 */
[----:B------:R-:W-:Y:S01]  /*7fc0*/  FMUL.FTZ R43, R43, R46 ;  /* 0x0000002e2b2b7220 */ /* 0x000fe20000410000 */
[----:B------:R-:W-:Y:S01]  /*7fd0*/  FFMA.FTZ R46, -R98, R98, 1 ;  /* 0x3f800000622e7423 */ /* 0x000fe20000010162 */
[----:B------:R-:W-:Y:S01]  /*7fe0*/  FMUL.FTZ R37, R76, R36 ;  /* 0x000000244c257220 */ /* 0x000fe20000410000 */
[----:B------:R-:W-:Y:S01]  /*7ff0*/  FFMA.FTZ R50, -R195, R195, 1 ;  /* 0x3f800000c3327423 */ /* 0x000fe200000101c3 */
[----:B------:R-:W-:Y:S01]  /*8000*/  FMUL.FTZ R49, R33, R49 ;  /* 0x0000003121317220 */ /* 0x000fe20000410000 */
[----:B------:R-:W-:Y:S01]  /*8010*/  FMUL.FTZ R28, R19, R51 ;  /* 0x00000033131c7220 */ /* 0x000fe20000410000 */
[----:B------:R-:W3:Y:S01]  /*8020*/  SHFL.IDX PT, R79, R74, R232, 0x1f ;  /* 0x00001fe84a4f7589 */ /* 0x000ee200000e0000 */
[----:B------:R-:W-:-:S03]  /*8030*/  FMUL.FTZ R46, R46, R77 ;  /* 0x0000004d2e2e7220 */ /* 0x000fc60000410000 */
[----:B------:R-:W3:Y:S01]  /*8040*/  SHFL.IDX PT, R76, R74, R231, 0x1f ;  /* 0x00001fe74a4c7589 */ /* 0x000ee200000e0000 */
[----:B------:R-:W-:-:S03]  /*8050*/  FMUL.FTZ R50, R50, R49 ;  /* 0x0000003132327220 */ /* 0x000fc60000410000 */
[----:B------:R-:W3:Y:S01]  /*8060*/  SHFL.IDX PT, R75, R74, R233, 0x1f ;  /* 0x00001fe94a4b7589 */ /* 0x000ee200000e0000 */
[----:B------:R-:W-:Y:S01]  /*8070*/  FMUL.FTZ R72, R72, R35 ;  /* 0x0000002348487220 */ /* 0x000fe20000410000 */
[----:B------:R-:W-:Y:S02]  /*8080*/  FMUL.FTZ R49, R99, R28 ;  /* 0x0000001c63317220 */ /* 0x000fe40000410000 */
[----:B------:R-:W3:Y:S01]  /*8090*/  SHFL.IDX PT, R83, R74, R9, 0x1f ;  /* 0x00001f094a537589 */ /* 0x000ee200000e0000 */
[----:B------:R-:W1:Y:S03]  /*80a0*/  MUFU.EX2 R35, R216 ;  /* 0x000000d800237308 */ /* 0x000e660000000800 */
[----:B------:R-:W3:Y:S04]  /*80b0*/  SHFL.IDX PT, R77, R74, R230, 0x1f ;  /* 0x00001fe64a4d7589 */ /* 0x000ee800000e0000 */
[----:B------:R-:W3:Y:S01]  /*80c0*/  SHFL.IDX PT, R28, R74, R229, 0x1f ;  /* 0x00001fe54a1c7589 */ /* 0x000ee200000e0000 */
[----:B------:R-:W-:Y:S01]  /*80d0*/  FADD.FTZ R45, R45, -R219 ;  /* 0x800000db2d2d7221 */ /* 0x000fe20000010000 */
[----:B------:R-:W-:-:S02]  /*80e0*/  FADD.FTZ R44, R44, -R218 ;  /* 0x800000da2c2c7221 */ /* 0x000fc40000010000 */
[----:B------:R3:W3:Y:S01]  /*80f0*/  SHFL.IDX PT, R78, R74, R234, 0x1f ;  /* 0x00001fea4a4e7589 */ /* 0x0006e200000e0000 */
[----:B------:R-:W-:Y:S01]  /*8100*/  FMUL.FTZ R45, R25, R45 ;  /* 0x0000002d192d7220 */ /* 0x000fe20000410000 */
[----:B----4-:R-:W-:Y:S01]  /*8110*/  FADD.FTZ R55, R55, -R226 ;  /* 0x800000e237377221 */ /* 0x010fe20000010000 */
[----:B------:R-:W-:Y:S01]  /*8120*/  FMUL.FTZ R44, R12, R44 ;  /* 0x0000002c0c2c7220 */ /* 0x000fe20000410000 */
[----:B------:R-:W-:Y:S01]  /*8130*/  FADD.FTZ R52, R52, -R228 ;  /* 0x800000e434347221 */ /* 0x000fe20000010000 */
[----:B------:R-:W4:Y:S01]  /*8140*/  MUFU.EX2 R36, R206 ;  /* 0x000000ce00247308 */ /* 0x000f220000000800 */
[----:B------:R-:W-:Y:S01]  /*8150*/  FMUL.FTZ R45, R82, R45 ;  /* 0x0000002d522d7220 */ /* 0x000fe20000410000 */
[----:B------:R-:W-:Y:S01]  /*8160*/  FADD.FTZ R53, R53, -R226 ;  /* 0x800000e235357221 */ /* 0x000fe20000010000 */
[----:B------:R-:W-:Y:S01]  /*8170*/  FMUL.FTZ R44, R81, R44 ;  /* 0x0000002c512c7220 */ /* 0x000fe20000410000 */
[----:B-1----:R-:W-:Y:S01]  /*8180*/  FMUL.FTZ R82, R35, R55 ;  /* 0x0000003723527220 */ /* 0x002fe20000410000 */
[--C-:B------:R-:W-:Y:S01]  /*8190*/  FADD.FTZ R57, R57, -R80.reuse ;  /* 0x8000005039397221 */ /* 0x100fe20000010000 */
[----:B------:R-:W-:Y:S01]  /*81a0*/  FMUL.FTZ R81, R20, R52 ;  /* 0x0000003414517220 */ /* 0x000fe20000410000 */
[----:B------:R-:W-:Y:S01]  /*81b0*/  FADD.FTZ R80, R59, -R80 ;  /* 0x800000503b507221 */ /* 0x000fe20000010000 */
[----:B---3--:R-:W-:Y:S01]  /*81c0*/  FADD.FTZ R55, R60, -R79 ;  /* 0x8000004f3c377221 */ /* 0x008fe20000010000 */
[----:B------:R-:W-:Y:S01]  /*81d0*/  FADD.FTZ R60, R63, -R76 ;  /* 0x8000004c3f3c7221 */ /* 0x000fe20000010000 */
[--C-:B------:R-:W-:Y:S01]  /*81e0*/  FADD.FTZ R68, R68, -R75.reuse ;  /* 0x8000004b44447221 */ /* 0x100fe20000010000 */
[----:B------:R-:W-:Y:S01]  /*81f0*/  FADD.FTZ R63, R70, -R75 ;  /* 0x8000004b463f7221 */ /* 0x000fe20000010000 */
[----:B------:R-:W1:Y:S01]  /*8200*/  MUFU.EX2 R74, R213 ;  /* 0x000000d5004a7308 */ /* 0x000e620000000800 */
[----:B------:R-:W-:Y:S01]  /*8210*/  FMUL.FTZ R52, R34, R53 ;  /* 0x0000003522347220 */ /* 0x000fe20000410000 */
[----:B------:R-:W-:Y:S01]  /*8220*/  FADD.FTZ R58, R58, -R83 ;  /* 0x800000533a3a7221 */ /* 0x000fe20000010000 */
[--C-:B------:R-:W-:Y:S01]  /*8230*/  FADD.FTZ R64, R64, -R77.reuse ;  /* 0x8000004d40407221 */ /* 0x100fe20000010000 */
[----:B------:R-:W-:Y:S01]  /*8240*/  FADD.FTZ R59, R66, -R77 ;  /* 0x8000004d423b7221 */ /* 0x000fe20000010000 */
[----:B------:R-:W-:Y:S01]  /*8250*/  FMUL.FTZ R53, R100, R81 ;  /* 0x0000005164357220 */ /* 0x000fe20000410000 */
[----:B------:R-:W-:Y:S01]  /*8260*/  FFMA.FTZ R77, -R107, R107, 1 ;  /* 0x3f8000006b4d7423 */ /* 0x000fe2000001016b */
[----:B------:R-:W-:Y:S01]  /*8270*/  FMUL.FTZ R80, R201, R80 ;  /* 0x00000050c9507220 */ /* 0x000fe20000410000 */
[----:B------:R-:W3:Y:S01]  /*8280*/  MUFU.EX2 R75, R214 ;  /* 0x000000d6004b7308 */ /* 0x000ee20000000800 */
[----:B------:R-:W-:Y:S01]  /*8290*/  FADD.FTZ R81, R56, -R83 ;  /* 0x8000005338517221 */ /* 0x000fe20000010000 */
[----:B------:R-:W-:Y:S01]  /*82a0*/  FADD.FTZ R62, R62, -R79 ;  /* 0x8000004f3e3e7221 */ /* 0x000fe20000010000 */
[----:B------:R-:W-:Y:S01]  /*82b0*/  FADD.FTZ R56, R65, -R28 ;  /* 0x8000001c41387221 */ /* 0x000fe20000010000 */
[----:B------:R-:W-:Y:S01]  /*82c0*/  FADD.FTZ R54, R54, -R228 ;  /* 0x800000e436367221 */ /* 0x000fe20000010000 */
[----:B------:R-:W-:Y:S01]  /*82d0*/  FMUL.FTZ R65, R199, R58 ;  /* 0x0000003ac7417220 */ /* 0x000fe20000410000 */
[----:B------:R-:W-:Y:S01]  /*82e0*/  FMUL.FTZ R58, R200, R57 ;  /* 0x00000039c83a7220 */ /* 0x000fe20000410000 */
        /* <DEDUP_REMOVED lines=9> */
[----:B------:R-:W-:Y:S01]  /*8380*/  FFMA.FTZ R76, -R104, R104, 1 ;  /* 0x3f800000684c7423 */ /* 0x000fe20000010168 */
[----:B----4-:R-:W-:Y:S01]  /*8390*/  FMUL.FTZ R81, R36, R81 ;  /* 0x0000005124517220 */ /* 0x010fe20000410000 */
[----:B------:R-:W-:Y:S01]  /*83a0*/  FMUL.FTZ R57, R209, R56 ;  /* 0x00000038d1397220 */ /* 0x000fe20000410000 */
[----:B------:R-:W-:Y:S01]  /*83b0*/  FMUL.FTZ R51, R51, R54 ;  /* 0x0000003633337220 */ /* 0x000fe20000410000 */
[--C-:B------:R-:W-:Y:S01]  /*83c0*/  FADD.FTZ R69, R69, -R78.reuse ;  /* 0x8000004e45457221 */ /* 0x100fe20000010000 */
[----:B------:R-:W-:Y:S01]  /*83d0*/  FFMA.FTZ R98, -R113, R113, 1 ;  /* 0x3f80000071627423 */ /* 0x000fe20000010171 */
[----:B------:R-:W-:Y:S01]  /*83e0*/  FFMA.FTZ R99, -R115, R115, 1 ;  /* 0x3f80000073637423 */ /* 0x000fe20000010173 */
[----:B------:R-:W-:Y:S01]  /*83f0*/  FMUL.FTZ R56, R210, R67 ;  /* 0x00000043d2387220 */ /* 0x000fe20000410000 */
[----:B------:R-:W-:Y:S01]  /*8400*/  FMUL.FTZ R54, R101, R52 ;  /* 0x0000003465367220 */ /* 0x000fe20000410000 */
[----:B------:R-:W-:Y:S01]  /*8410*/  FADD.FTZ R28, R71, -R78 ;  /* 0x8000004e471c7221 */ /* 0x000fe20000010000 */
        /* <DEDUP_REMOVED lines=9> */
[----:B------:R-:W-:Y:S01]  /*84b0*/  FMUL.FTZ R98, R98, R57 ;  /* 0x0000003962627220 */ /* 0x000fe20000410000 */
[----:B------:R-:W-:Y:S01]  /*84c0*/  FMUL.FTZ R99, R99, R56 ;  /* 0x0000003863637220 */ /* 0x000fe20000410000 */
[----:B-1----:R-:W-:Y:S01]  /*84d0*/  FMUL.FTZ R69, R74, R69 ;  /* 0x000000454a457220 */ /* 0x002fe20000410000 */
[----:B------:R-:W-:Y:S01]  /*84e0*/  F2FP.BF16.F32.PACK_AB R71, R29, R30 ;  /* 0x0000001e1d47723e */ /* 0x000fe200000010ff */
[----:B------:R-:W-:Y:S01]  /*84f0*/  FFMA.FTZ R83, -R112, R112, 1 ;  /* 0x3f80000070537423 */ /* 0x000fe20000010170 */
[----:B------:R-:W-:Y:S01]  /*8500*/  FFMA.FTZ R84, -R114, R114, 1 ;  /* 0x3f80000072547423 */ /* 0x000fe20000010172 */
        /* <DEDUP_REMOVED lines=25> */
[----:B------:R-:W-:Y:S01]  /*86a0*/  UMOV UR6, UR4 ;  /* 0x0000000400067c82 */ /* 0x000fe20008000000 */
[----:B------:R-:W-:Y:S01]  /*86b0*/  F2FP.BF16.F32.PACK_AB R62, R45, R44 ;  /* 0x0000002c2d3e723e */ /* 0x000fe200000010ff */
[----:B------:R-:W-:Y:S01]  /*86c0*/  UMOV UR7, 0x40000040 ;  /* 0x4000004000077882 */ /* 0x000fe20000000000 */
[----:B------:R-:W-:Y:S01]  /*86d0*/  F2FP.BF16.F32.PACK_AB R63, R48, R43 ;  /* 0x0000002b303f723e */ /* 0x000fe200000010ff */
[----:B------:R-:W3:Y:S01]  /*86e0*/  LDL R37, [R1+0x24] ;  /* 0x0000240001257983 */ /* 0x000ee20000100800 */
        /* <DEDUP_REMOVED lines=78> */
[----:B------:R-:W-:Y:S01]  /*8bd0*/  UMOV UR5, 0x40000040 ;  /* 0x4000004000057882 */ /* 0x000fe20000000000 */
[----:B------:R-:W-:Y:S02]  /*8be0*/  WARPGROUP.DEPBAR.LE gsb0, 0x0 ;  /* 0x00008000000079c5 */ /* 0x000fe40000010000 */
[----:B------:R2:W-:Y:S06]  /*8bf0*/  MEMBAR.ALL.CTA ;  /* 0x0000000000007992 */ /* 0x0005ec0000008000 */
[----:B--2---:R-:W2:Y:S02]  /*8c00*/  FENCE.VIEW.ASYNC.S ;  /* 0x00000000000073c6 */ /* 0x004ea40000000000 */
[----:B--2---:R-:W-:Y:S06]  /*8c10*/  BAR.SYNC.DEFER_BLOCKING 0x9, 0x100 ;  /* 0x0244000000007b1d */ /* 0x004fec0000010000 */
[----:B------:R-:W-:-:S06]  /*8c20*/  WARPGROUP.ARRIVE ;  /* 0x00000000000079c5 */ /* 0x000fcc0000000000 */
[----:B------:R-:W-:Y:S01]  /*8c30*/  HGMMA.64x16x16.F32.BF16 R40, gdesc[UR4].tnspA, RZ, !UPT, gsb0 ;  /* 0x20200000042879f0 */ /* 0x000fe2000c0018ff */
[----:B------:R-:W-:Y:S01]  /*8c40*/  UIADD3 UR10, UR6, 0x100, URZ ;  /* 0x00000100060a7890 */ /* 0x000fe2000fffe03f */
[----:B------:R-:W-:Y:S01]  /*8c50*/  UMOV UR8, UR4 ;  /* 0x0000000400087c82 */ /* 0x000fe20008000000 */
[----:B------:R-:W-:Y:S01]  /*8c60*/  UMOV UR9, UR5 ;  /* 0x0000000500097c82 */ /* 0x000fe20008000000 */
[----:B------:R-:W-:Y:S01]  /*8c70*/  UMOV UR11, 0x40000040 ;  /* 0x40000040000b7882 */ /* 0x000fe20000000000 */
[----:B------:R-:W-:Y:S02]  /*8c80*/  WARPGROUP.DEPBAR.LE gsb0, 0x0 ;  /* 0x00008000000079c5 */ /* 0x000fe40000010000 */
[----:B------:R-:W-:-:S06]  /*8c90*/  WARPGROUP.ARRIVE ;  /* 0x00000000000079c5 */ /* 0x000fcc0000000000 */
[----:B------:R-:W-:Y:S01]  /*8ca0*/  HGMMA.64x16x16.F32.BF16 R32, gdesc[UR8].tnspA, RZ, !UPT, gsb0 ;  /* 0x20200000082079f0 */ /* 0x000fe2000c0018ff */
[----:B------:R-:W-:Y:S01]  /*8cb0*/  UIADD3 UR12, UR6, 0x200, URZ ;  /* 0x00000200060c7890 */ /* 0x000fe2000fffe03f */
[----:B------:R-:W-:Y:S01]  /*8cc0*/  UMOV UR8, UR4 ;  /* 0x0000000400087c82 */ /* 0x000fe20008000000 */
[----:B------:R-:W-:Y:S01]  /*8cd0*/  UMOV UR9, UR5 ;  /* 0x0000000500097c82 */ /* 0x000fe20008000000 */
[----:B------:R-:W-:-:S04]  /*8ce0*/  UMOV UR11, 0x40000040 ;  /* 0x40000040000b7882 */ /* 0x000fc80000000000 */
        /* <DEDUP_REMOVED lines=139> */
[----:B-1----:R-:W-:Y:S05]  /*95a0*/  @!P0 BRA `(.L_x_2443) ;  /* 0x0000000000048947 */ /* 0x002fea0003800000 */
[----:B------:R-:W-:Y:S01]  /*95b0*/  BPT.TRAP 0x1 ;  /* 0x000000040000795c */ /* 0x000fe20000300000 */
.L_x_2443:
        /* <DEDUP_REMOVED lines=13> */
[----:B------:R-:W-:Y:S02]  /*9690*/  VIADD R11, R10, 0x9 ;  /* 0x000000090a0b7836 */ /* 0x000fe40000000000 */
[----:B------:R-:W1:Y:S02]  /*96a0*/  S2R R10, SR_TID.X ;  /* 0x00000000000a7919 */ /* 0x000e640000002100 */
        /* <DEDUP_REMOVED lines=43> */
.L_x_2444:
[----:B------:R-:W-:Y:S01]  /*9960*/  VIADD R16, R16, 0x1 ;  /* 0x0000000110107836 */ /* 0x000fe20000000000 */
[----:B------:R-:W-:Y:S01]  /*9970*/  IADD3 R6, R6, 0x26820, RZ ;  /* 0x0002682006067810 */ /* 0x000fe20007ffe0ff */
[----:B------:R-:W-:-:S03]  /*9980*/  VIADD R0, R0, 0x1 ;  /* 0x0000000100007836 */ /* 0x000fc60000000000 */
[----:B------:R-:W-:Y:S02]  /*9990*/  ISETP.GE.AND P1, PT, R16, UR37, PT ;  /* 0x0000002510007c0c */ /* 0x000fe4000bf26270 */
[C---:B------:R-:W-:Y:S02]  /*99a0*/  ISETP.NE.AND P0, PT, R0.reuse, 0x2, PT ;  /* 0x000000020000780c */ /* 0x040fe40003f05270 */
[----:B------:R-:W-:Y:S02]  /*99b0*/  PRMT R6, RZ, 0x654, R6 ;  /* 0x00000654ff067816 */ /* 0x000fe40000000006 */
[----:B--2---:R-:W-:Y:S02]  /*99c0*/  SEL R5, RZ, 0x1, P0 ;  /* 0x00000001ff057807 */ /* 0x004fe40000000000 */
[----:B------:R3:W-:Y:S01]  /*99d0*/  SYNCS.ARRIVE.TRANS64.RED.A1T0 RZ, [R6+URZ], RZ ;  /* 0x000000ff06ff79a7 */ /* 0x0007e2000810043f */
[----:B------:R-:W-:Y:S02]  /*99e0*/  SEL R0, R0, RZ, P0 ;  /* 0x000000ff00007207 */ /* 0x000fe40000000000 */
[----:B------:R-:W-:-:S02]  /*99f0*/  LOP3.LUT R4, R4, R5, RZ, 0x3c, !PT ;  /* 0x0000000504047212 */ /* 0x000fc400078e3cff */
[----:B------:R-:W-:Y:S05]  /*9a00*/  @!P1 BRA `(.L_x_2445) ;  /* 0xffffffc400309947 */ /* 0x000fea000383ffff */
.L_x_2434:
        /* <DEDUP_REMOVED lines=34> */
.L_x_2414:
[----:B------:R-:W-:Y:S05]  /*9c30*/  @P0 BRA `(.L_x_2446) ;  /* 0x0000000800c80947 */ /* 0x000fea0003800000 */
[----:B------:R-:W4:Y:S01]  /*9c40*/  S2R R3, SR_CgaCtaId ;  /* 0x0000000000037919 */ /* 0x000f220000008800 */
[----:B------:R-:W-:-:S04]  /*9c50*/  MOV R0, 0x400 ;  /* 0x0000040000007802 */ /* 0x000fc80000000f00 */
[----:B----4-:R-:W-:-:S04]  /*9c60*/  LEA R17, R3, R0, 0x18 ;  /* 0x0000000003117211 */ /* 0x010fc800078ec0ff */
[----:B------:R-:W-:-:S13]  /*9c70*/  LOP3.LUT P0, RZ, R17, 0x3ff, RZ, 0xc0, !PT ;  /* 0x000003ff11ff7812 */ /* 0x000fda000780c0ff */
[----:B------:R-:W-:Y:S05]  /*9c80*/  @!P0 BRA `(.L_x_2447) ;  /* 0x0000000000408947 */ /* 0x000fea0003800000 */
[----:B------:R-:W-:Y:S01]  /*9c90*/  MOV R0, 0x0 ;  /* 0x0000000000007802 */ /* 0x000fe20000000f00 */
[----:B------:R-:W-:Y:S01]  /*9ca0*/  ULDC.64 UR4, c[0x4][0x90] ;  /* 0x0100240000047ab9 */ /* 0x000fe20000000a00 */
[----:B------:R-:W-:Y:S01]  /*9cb0*/  ULDC.64 UR6, c[0x4][0x98] ;  /* 0x0100260000067ab9 */ /* 0x000fe20000000a00 */
[----:B------:R-:W-:Y:S01]  /*9cc0*/  MOV R4, UR4 ;  /* 0x0000000400047c02 */ /* 0x000fe20008000f00 */
[----:B------:R4:W4:Y:S01]  /*9cd0*/  LDC.64 R2, c[0x4][R0] ;  /* 0x0100000000027b82 */ /* 0x0009220000000a00 */
[----:B------:R-:W-:Y:S01]  /*9ce0*/  IMAD.U32 R5, RZ, RZ, UR5 ;  /* 0x00000005ff057e24 */ /* 0x000fe2000f8e00ff */
[----:B------:R-:W-:Y:S01]  /*9cf0*/  ULDC.64 UR4, c[0x4][0x18] ;  /* 0x0100060000047ab9 */ /* 0x000fe20000000a00 */
[----:B---3--:R-:W-:Y:S01]  /*9d00*/  IMAD.U32 R6, RZ, RZ, UR6 ;  /* 0x00000006ff067e24 */ /* 0x008fe2000f8e00ff */
[----:B------:R-:W-:Y:S01]  /*9d10*/  MOV R7, UR7 ;  /* 0x0000000700077c02 */ /* 0x000fe20008000f00 */
[----:B------:R-:W-:Y:S01]  /*9d20*/  IMAD.U32 R10, RZ, RZ, UR4 ;  /* 0x00000004ff0a7e24 */ /* 0x000fe2000f8e00ff */
[----:B--2---:R-:W-:Y:S01]  /*9d30*/  MOV R8, 0x70 ;  /* 0x0000007000087802 */ /* 0x004fe20000000f00 */
[----:B------:R-:W-:-:S02]  /*9d40*/  IMAD.U32 R11, RZ, RZ, UR5 ;  /* 0x00000005ff0b7e24 */ /* 0x000fc4000f8e00ff */
[----:B------:R-:W-:Y:S02]  /*9d50*/  IMAD.MOV.U32 R12, RZ, RZ, 0x1 ;  /* 0x00000001ff0c7424 */ /* 0x000fe400078e00ff */
[----:B-1----:R-:W-:-:S07]  /*9d60*/  IMAD.MOV.U32 R13, RZ, RZ, RZ ;  /* 0x000000ffff0d7224 */ /* 0x002fce00078e00ff */
[----:B------:R-:W-:-:S07]  /*9d70*/  LEPC R20, `(.L_x_2447) ;  /* 0x000000001014794e */ /* 0x000fce0000000000 */
[----:B----4-:R-:W-:Y:S05]  /*9d80*/  CALL.ABS.NOINC R2 ;  /* 0x0000000002007343 */ /* 0x010fea0003c00000 */
.L_x_2447:
        /* <DEDUP_REMOVED lines=11> */
[----:B---3--:R-:W-:Y:S01]  /*9e40*/  MOV R6, UR4 ;  /* 0x0000000400067c02 */ /* 0x008fe20008000f00 */
[----:B------:R-:W-:Y:S01]  /*9e50*/  IMAD.U32 R7, RZ, RZ, UR5 ;  /* 0x00000005ff077e24 */ /* 0x000fe2000f8e00ff */
[----:B------:R-:W-:Y:S01]  /*9e60*/  MOV R11, UR7 ;  /* 0x00000007000b7c02 */ /* 0x000fe20008000f00 */
[----:B--2---:R-:W-:Y:S01]  /*9e70*/  IMAD.MOV.U32 R8, RZ, RZ, 0x70 ;  /* 0x00000070ff087424 */ /* 0x004fe200078e00ff */
[----:B-1----:R-:W-:Y:S01]  /*9e80*/  MOV R13, RZ ;  /* 0x000000ff000d7202 */ /* 0x002fe20000000f00 */
[----:B------:R-:W-:-:S07]  /*9e90*/  IMAD.MOV.U32 R12, RZ, RZ, 0x1 ;  /* 0x00000001ff0c7424 */ /* 0x000fce00078e00ff */
[----:B------:R-:W-:-:S07]  /*9ea0*/  LEPC R20, `(.L_x_2448) ;  /* 0x000000001014794e */ /* 0x000fce0000000000 */
[----:B----4-:R-:W-:Y:S05]  /*9eb0*/  CALL.ABS.NOINC R2 ;  /* 0x0000000002007343 */ /* 0x010fea0003c00000 */
.L_x_2448:
        /* <DEDUP_REMOVED lines=9> */
[----:B---3--:R-:W-:Y:S01]  /*9f50*/  MOV R6, UR6 ;  /* 0x0000000600067c02 */ /* 0x008fe20008000f00 */
[----:B------:R-:W-:Y:S01]  /*9f60*/  IMAD.U32 R7, RZ, RZ, UR7 ;  /* 0x00000007ff077e24 */ /* 0x000fe2000f8e00ff */
[----:B------:R-:W-:Y:S01]  /*9f70*/  MOV R11, UR5 ;  /* 0x00000005000b7c02 */ /* 0x000fe20008000f00 */
[----:B------:R-:W-:Y:S01]  /*9f80*/  IMAD.U32 R10, RZ, RZ, UR4 ;  /* 0x00000004ff0a7e24 */ /* 0x000fe2000f8e00ff */
[----:B-1----:R-:W-:Y:S01]  /*9f90*/  MOV R13, RZ ;  /* 0x000000ff000d7202 */ /* 0x002fe20000000f00 */
[----:B--2---:R-:W-:-:S02]  /*9fa0*/  IMAD.MOV.U32 R8, RZ, RZ, 0x70 ;  /* 0x00000070ff087424 */ /* 0x004fc400078e00ff */
[----:B------:R-:W-:-:S07]  /*9fb0*/  IMAD.MOV.U32 R12, RZ, RZ, 0x1 ;  /* 0x00000001ff0c7424 */ /* 0x000fce00078e00ff */
[----:B------:R-:W-:-:S07]  /*9fc0*/  LEPC R20, `(.L_x_2449) ;  /* 0x000000001014794e */ /* 0x000fce0000000000 */
[----:B----4-:R-:W-:Y:S05]  /*9fd0*/  CALL.ABS.NOINC R2 ;  /* 0x0000000002007343 */ /* 0x010fea0003c00000 */
.L_x_2449:
        /* <DEDUP_REMOVED lines=18> */
.L_x_2450:
[----:B------:R-:W4:Y:S01]  /*a100*/  S2R R0, SR_TID.X ;  /* 0x0000000000007919 */ /* 0x000f220000002100 */
        /* <DEDUP_REMOVED lines=17> */
[----:B----4-:R-:W-:Y:S01]  /*a220*/  VIADD R7, R0, 0xffffff80 ;  /* 0xffffff8000077836 */ /* 0x010fe20000000000 */
        /* <DEDUP_REMOVED lines=8> */
[----:B---3--:R-:W-:Y:S01]  /*a2b0*/  SHF.R.S32.HI R6, RZ, 0x5, R2 ;  /* 0x00000005ff067819 */ /* 0x008fe20000011402 */
[----:B------:R-:W-:Y:S01]  /*a2c0*/  IMAD.IADD R0, R7, 0x1, -R0 ;  /* 0x0000000107007824 */ /* 0x000fe200078e0a00 */
[----:B------:R-:W-:Y:S01]  /*a2d0*/  F2FP.BF16.F32.PACK_AB R122, R125, R124 ;  /* 0x0000007c7d7a723e */ /* 0x000fe200000010ff */
[----:B------:R-:W-:Y:S01]  /*a2e0*/  IMAD.SHL.U32 R7, R4, 0x8, RZ ;  /* 0x0000000804077824 */ /* 0x000fe200078e00ff */
[----:B------:R-:W-:Y:S02]  /*a2f0*/  F2FP.BF16.F32.PACK_AB R123, R127, R126 ;  /* 0x0000007e7f7b723e */ /* 0x000fe400000010ff */
[----:B------:R-:W-:Y:S02]  /*a300*/  SHF.R.S32.HI R3, RZ, 0x1f, R0 ;  /* 0x0000001fff037819 */ /* 0x000fe40000011400 */
[----:B------:R-:W-:Y:S02]  /*a310*/  F2FP.BF16.F32.PACK_AB R129, R131, R130 ;  /* 0x000000828381723e */ /* 0x000fe400000010ff */
[----:B------:R-:W-:-:S02]  /*a320*/  LEA.HI R3, R3, R0, RZ, 0x3 ;  /* 0x0000000003037211 */ /* 0x000fc400078f18ff */
[----:B------:R-:W-:Y:S02]  /*a330*/  F2FP.BF16.F32.PACK_AB R136, R137, R136 ;  /* 0x000000888988723e */ /* 0x000fe400000010ff */
[C---:B------:R-:W-:Y:S02]  /*a340*/  LOP3.LUT R5, R3.reuse, 0xfffffff8, RZ, 0xc0, !PT ;  /* 0xfffffff803057812 */ /* 0x040fe400078ec0ff */
[----:B------:R-:W-:Y:S02]  /*a350*/  SHF.L.U32 R3, R3, 0x6, RZ ;  /* 0x0000000603037819 */ /* 0x000fe400000006ff */
[----:B------:R-:W-:Y:S02]  /*a360*/  IADD3 R5, R0, -R5, RZ ;  /* 0x8000000500057210 */ /* 0x000fe40007ffe0ff */
[----:B------:R-:W-:Y:S02]  /*a370*/  LOP3.LUT R3, R3, 0x7ffffe00, RZ, 0xc0, !PT ;  /* 0x7ffffe0003037812 */ /* 0x000fe400078ec0ff */
[C---:B------:R-:W-:Y:S01]  /*a380*/  R2P PR, R5.reuse, 0x6 ;  /* 0x0000000605007804 */ /* 0x040fe20000000000 */
[----:B------:R-:W-:Y:S01]  /*a390*/  IMAD.SHL.U32 R0, R5, 0x40, RZ ;  /* 0x0000004005007824 */ /* 0x000fe200078e00ff */
[----:B------:R-:W-:Y:S01]  /*a3a0*/  F2FP.BF16.F32.PACK_AB R130, R133, R132 ;  /* 0x000000848582723e */ /* 0x000fe200000010ff */
[----:B------:R-:W-:Y:S01]  /*a3b0*/  IMAD R3, R6, 0x400, R3 ;  /* 0x0000040006037824 */ /* 0x000fe200078e0203 */
[----:B------:R-:W-:Y:S01]  /*a3c0*/  F2FP.BF16.F32.PACK_AB R131, R135, R134 ;  /* 0x000000868783723e */ /* 0x000fe200000010ff */
[----:B------:R-:W-:Y:S01]  /*a3d0*/  IMAD.MOV.U32 R5, RZ, RZ, 0x40 ;  /* 0x00000040ff057424 */ /* 0x000fe200078e00ff */
[----:B------:R-:W-:-:S02]  /*a3e0*/  LOP3.LUT R0, R0, 0x1c0, RZ, 0xc0, !PT ;  /* 0x000001c000007812 */ /* 0x000fc400078ec0ff */
[----:B------:R-:W-:Y:S02]  /*a3f0*/  F2FP.BF16.F32.PACK_AB R137, R139, R138 ;  /* 0x0000008a8b89723e */ /* 0x000fe400000010ff */
[----:B------:R-:W-:Y:S02]  /*a400*/  LOP3.LUT R7, R0, 0x8, R7, 0xf8, !PT ;  /* 0x0000000800077812 */ /* 0x000fe400078ef807 */
[----:B------:R-:W-:Y:S02]  /*a410*/  SHF.R.U32.HI R0, RZ, 0x3, R0 ;  /* 0x00000003ff007819 */ /* 0x000fe40000011600 */
[----:B------:R-:W-:Y:S02]  /*a420*/  SEL R5, R5, 0xffffffc0, !P2 ;  /* 0xffffffc005057807 */ /* 0x000fe40005000000 */
[----:B------:R-:W-:Y:S02]  /*a430*/  LOP3.LUT R0, R7, R0, RZ, 0x3c, !PT ;  /* 0x0000000007007212 */ /* 0x000fe400078e3cff */
[----:B------:R-:W-:-:S02]  /*a440*/  F2FP.BF16.F32.PACK_AB R144, R145, R144 ;  /* 0x000000909190723e */ /* 0x000fc400000010ff */
[----:B------:R-:W-:Y:S01]  /*a450*/  F2FP.BF16.F32.PACK_AB R138, R141, R140 ;  /* 0x0000008c8d8a723e */ /* 0x000fe200000010ff */
[----:B------:R-:W-:Y:S01]  /*a460*/  IMAD.IADD R0, R0, 0x1, R3 ;  /* 0x0000000100007824 */ /* 0x000fe200078e0203 */
[----:B------:R-:W-:Y:S02]  /*a470*/  MOV R3, 0x20 ;  /* 0x0000002000037802 */ /* 0x000fe40000000f00 */
[----:B------:R-:W-:Y:S01]  /*a480*/  F2FP.BF16.F32.PACK_AB R139, R143, R142 ;  /* 0x0000008e8f8b723e */ /* 0x000fe200000010ff */
[----:B------:R-:W-:Y:S01]  /*a490*/  IMAD R0, R0, 0x2, R17 ;  /* 0x0000000200007824 */ /* 0x000fe200078e0211 */
[----:B------:R-:W-:Y:S02]  /*a4a0*/  SEL R3, R3, 0xffffffe0, !P1 ;  /* 0xffffffe003037807 */ /* 0x000fe40004800000 */
[----:B------:R-:W-:Y:S02]  /*a4b0*/  F2FP.BF16.F32.PACK_AB R145, R147, R146 ;  /* 0x000000929391723e */ /* 0x000fe400000010ff */
[--C-:B------:R-:W-:Y:S01]  /*a4c0*/  IADD3 R4, R5, 0x4000, R0.reuse ;  /* 0x0000400005047810 */ /* 0x100fe20007ffe000 */
[----:B------:R-:W-:Y:S01]  /*a4d0*/  STSM.16.M88.4 [R0+0x4000], R152 ;  /* 0x0040009800007844 */ /* 0x000fe20000000200 */
[----:B------:R-:W-:-:S02]  /*a4e0*/  IADD3 R2, R3, 0x4000, R0 ;  /* 0x0000400003027810 */ /* 0x000fc40007ffe000 */
[----:B------:R-:W-:Y:S01]  /*a4f0*/  IADD3 R3, R3, R4, RZ ;  /* 0x0000000403037210 */ /* 0x000fe20007ffe0ff */
[----:B------:R-:W3:Y:S01]  /*a500*/  SHFL.IDX PT, R5, R6, RZ, 0x1f ;  /* 0x00001fff06057589 */ /* 0x000ee200000e0000 */
[----:B------:R-:W-:Y:S02]  /*a510*/  F2FP.BF16.F32.PACK_AB R146, R149, R148 ;  /* 0x000000949592723e */ /* 0x000fe400000010ff */
[----:B------:R-:W-:Y:S01]  /*a520*/  F2FP.BF16.F32.PACK_AB R147, R151, R150 ;  /* 0x000000969793723e */ /* 0x000fe200000010ff */
[----:B------:R4:W-:Y:S04]  /*a530*/  STSM.16.M88.4 [R2], R160 ;  /* 0x000000a002007844 */ /* 0x0009e80000000200 */
[----:B------:R4:W-:Y:S04]  /*a540*/  STSM.16.M88.4 [R4], R168 ;  /* 0x000000a804007844 */ /* 0x0009e80000000200 */
[----:B------:R4:W-:Y:S04]  /*a550*/  STSM.16.M88.4 [R3], R176 ;  /* 0x000000b003007844 */ /* 0x0009e80000000200 */
[----:B------:R4:W-:Y:S04]  /*a560*/  STSM.16.M88.4 [R0], R120 ;  /* 0x0000007800007844 */ /* 0x0009e80000000200 */
[----:B------:R4:W-:Y:S04]  /*a570*/  STSM.16.M88.4 [R2+-0x4000], R128 ;  /* 0xffc0008002007844 */ /* 0x0009e80000000200 */
[----:B------:R4:W-:Y:S01]  /*a580*/  STSM.16.M88.4 [R4+-0x4000], R136 ;  /* 0xffc0008804007844 */ /* 0x0009e20000000200 */
[----:B---3--:R-:W-:-:S03]  /*a590*/  ISETP.NE.AND P0, PT, R5, 0x7, PT ;  /* 0x000000070500780c */ /* 0x008fc60003f05270 */
[----:B------:R4:W-:Y:S01]  /*a5a0*/  STSM.16.M88.4 [R3+-0x4000], R144 ;  /* 0xffc0009003007844 */ /* 0x0009e20000000200 */
[----:B------:R-:W-:Y:S01]  /*a5b0*/  @!PT LDS RZ, [RZ] ;  /* 0x00000000fffff984 */ /* 0x000fe20000000800 */
[----:B------:R-:W-:Y:S01]  /*a5c0*/  @!PT LDS RZ, [RZ] ;  /* 0x00000000fffff984 */ /* 0x000fe20000000800 */
[----:B------:R-:W-:Y:S01]  /*a5d0*/  @!PT LDS RZ, [RZ] ;  /* 0x00000000fffff984 */ /* 0x000fe20000000800 */
[----:B------:R3:W-:Y:S06]  /*a5e0*/  MEMBAR.ALL.CTA ;  /* 0x0000000000007992 */ /* 0x0007ec0000008000 */
[----:B---3--:R-:W3:Y:S02]  /*a5f0*/  FENCE.VIEW.ASYNC.S ;  /* 0x00000000000073c6 */ /* 0x008ee40000000000 */
[----:B---3--:R-:W-:Y:S06]  /*a600*/  BAR.ARV 0x1, 0x120 ;  /* 0x0044800000007b1d */ /* 0x008fec0000002000 */
[----:B------:R-:W-:Y:S05]  /*a610*/  @P0 BRA `(.L_x_2451) ;  /* 0x0000000000480947 */ /* 0x000fea0003800000 */
[----:B------:R-:W-:Y:S01]  /*a620*/  BAR.SYNC.DEFER_BLOCKING 0x1, 0x120 ;  /* 0x0044800000007b1d */ /* 0x000fe20000010000 */
[----:B------:R-:W-:-:S05]  /*a630*/  ELECT P0, URZ, PT ;  /* 0x00000000003f782f */ /* 0x000fca0003800000 */
[----:B------:R-:W-:Y:S08]  /*a640*/  BSSY B0, `(.L_x_2451) ;  /* 0x000000f000007945 */ /* 0x000ff00003800000 */
[----:B------:R-:W-:Y:S05]  /*a650*/  @!P0 BRA `(.L_x_2452) ;  /* 0x0000000000348947 */ /* 0x000fea0003800000 */
[----:B------:R-:W-:Y:S01]  /*a660*/  R2UR UR6, R17 ;  /* 0x00000000110672ca */ /* 0x000fe200000e0000 */
[----:B------:R-:W-:Y:S01]  /*a670*/  ULDC.64 UR8, c[0x0][0x198] ;  /* 0x0000660000087ab9 */ /* 0x000fe20000000a00 */
[----:B------:R-:W-:Y:S02]  /*a680*/  USHF.L.U32 UR42, UR36, 0x7, URZ ;  /* 0x00000007242a7899 */ /* 0x000fe4000800063f */
[----:B------:R-:W-:Y:S02]  /*a690*/  UIADD3 UR4, UP0, UR8, 0x770, URZ ;  /* 0x0000077008047890 */ /* 0x000fe4000ff1e03f */
[----:B------:R-:W-:Y:S02]  /*a6a0*/  UIADD3 UR8, UP1, UR8, 0x670, URZ ;  /* 0x0000067008087890 */ /* 0x000fe4000ff3e03f */
[----:B------:R-:W-:Y:S02]  /*a6b0*/  UIADD3.X UR5, URZ, UR9, URZ, UP0, !UPT ;  /* 0x000000093f057290 */ /* 0x000fe400087fe43f */
[----:B------:R-:W-:Y:S01]  /*a6c0*/  UIADD3.X UR9, URZ, UR9, URZ, UP1, !UPT ;  /* 0x000000093f097290 */ /* 0x000fe20008ffe43f */
[----:B------:R-:W-:-:S02]  /*a6d0*/  UMOV UR41, URZ ;  /* 0x0000003f00297c82 */ /* 0x000fc40008000000 */
[----:B------:R-:W-:-:S09]  /*a6e0*/  UIADD3 UR40, UR6, 0x4000, URZ ;  /* 0x0000400006287890 */ /* 0x000fd2000fffe03f */
[----:B------:R3:W-:Y:S02]  /*a6f0*/  UTMASTG.4D [UR40], [UR4] ;  /* 0x00000028040073b5 */ /* 0x0007e40008018000 */
[----:B---3--:R-:W-:Y:S02]  /*a700*/  UMOV UR40, UR6 ;  /* 0x0000000600287c82 */ /* 0x008fe40008000000 */
[----:B------:R3:W-:Y:S02]  /*a710*/  UTMASTG.4D [UR40], [UR8] ;  /* 0x00000028080073b5 */ /* 0x0007e40008018000 */
[----:B---3--:R0:W-:Y:S02]  /*a720*/  UTMACMDFLUSH ;  /* 0x00000000000079b7 */ /* 0x0081e40000000000 */
.L_x_2452:
[----:B------:R-:W-:Y:S05]  /*a730*/  BSYNC B0 ;  /* 0x0000000000007941 */ /* 0x000fea0003800000 */
.L_x_2451:
[----:B------:R-:W-:-:S04]  /*a740*/  DEPBAR.LE SB0, 0x0 ;  /* 0x000080000000791a */ /* 0x000fc80000000000 */
[----:B------:R-:W-:Y:S05]  /*a750*/  BRA `(.L_x_2413) ;  /* 0x00000038006c7947 */ /* 0x000fea0003800000 */
.L_x_2446:
[----:B------:R-:W4:Y:S01]  /*a760*/  S2R R0, SR_TID.X ;  /* 0x0000000000007919 */ /* 0x000f220000002100 */
[----:B------:R-:W5:Y:S01]  /*a770*/  LDC.64 R2, c[0x0][0x820] ;  /* 0x00020800ff027b82 */ /* 0x000f620000000a00 */
[----:B------:R-:W-:Y:S01]  /*a780*/  IMAD.U32 R9, RZ, RZ, UR43 ;  /* 0x0000002bff097e24 */ /* 0x000fe2000f8e00ff */
[----:B------:R-:W-:Y:S01]  /*a790*/  BSSY B0, `(.L_x_2453) ;  /* 0x0000038000007945 */ /* 0x000fe20003800000 */
[----:B------:R-:W-:Y:S02]  /*a7a0*/  IMAD.U32 R27, RZ, RZ, UR36 ;  /* 0x00000024ff1b7e24 */ /* 0x000fe4000f8e00ff */
[----:B------:R-:W-:Y:S01]  /*a7b0*/  IMAD.U32 R25, RZ, RZ, UR44 ;  /* 0x0000002cff197e24 */ /* 0x000fe2000f8e00ff */
[----:B------:R-:W-:Y:S02]  /*a7c0*/  SHF.R.S32.HI R9, RZ, 0x1f, R9 ;  /* 0x0000001fff097819 */ /* 0x000fe40000011409 */
[----:B------:R-:W1:Y:S02]  /*a7d0*/  LDC.64 R18, c[0x0][0x808] ;  /* 0x00020200ff127b82 */ /* 0x000e640000000a00 */
[----:B------:R-:W-:-:S06]  /*a7e0*/  SHF.R.S32.HI R25, RZ, 0x1f, R25 ;  /* 0x0000001fff197819 */ /* 0x000fcc0000011419 */
[----:B------:R-:W5:Y:S08]  /*a7f0*/  LDC.64 R14, c[0x0][0x828] ;  /* 0x00020a00ff0e7b82 */ /* 0x000f700000000a00 */
[----:B------:R-:W5:Y:S01]  /*a800*/  LDC.64 R16, c[0x0][0x850] ;  /* 0x00021400ff107b82 */ /* 0x000f620000000a00 */
[----:B----4-:R-:W-:-:S07]  /*a810*/  VIADD R5, R0, 0xffffff80 ;  /* 0xffffff8000057836 */ /* 0x010fce0000000000 */
[----:B------:R-:W4:Y:S01]  /*a820*/  LDC R23, c[0x0][0x83c] ;  /* 0x00020f00ff177b82 */ /* 0x000f220000000800 */
[----:B-1----:R-:W-:Y:S01]  /*a830*/  IMAD R11, R27, -0x80, R18 ;  /* 0xffffff801b0b7824 */ /* 0x002fe200078e0212 */
[----:B------:R-:W-:-:S04]  /*a840*/  SHF.R.S32.HI R0, RZ, 0x1f, R5 ;  /* 0x0000001fff007819 */ /* 0x000fc80000011405 */
[----:B--2---:R-:W-:Y:S02]  /*a850*/  LEA.HI R8, R0, R5, RZ, 0x3 ;  /* 0x0000000500087211 */ /* 0x004fe400078f18ff */
[----:B------:R-:W1:Y:S02]  /*a860*/  LDC.64 R20, c[0x0][0x858] ;  /* 0x00021600ff147b82 */ /* 0x000e640000000a00 */
[----:B------:R-:W-:-:S04]  /*a870*/  LOP3.LUT R0, R8, 0x1ffffff8, RZ, 0xc0, !PT ;  /* 0x1ffffff808007812 */ /* 0x000fc800078ec0ff */
[----:B------:R-:W-:-:S05]  /*a880*/  IADD3 R0, R5, -R0, RZ ;  /* 0x8000000005007210 */ /* 0x000fca0007ffe0ff */
[----:B---3--:R-:W-:Y:S02]  /*a890*/  IMAD.SHL.U32 R6, R0, 0x8, RZ ;  /* 0x0000000800067824 */ /* 0x008fe400078e00ff */
[----:B-----5:R-:W-:-:S03]  /*a8a0*/  IMAD R0, R9, R2, RZ ;  /* 0x0000000209007224 */ /* 0x020fc600078e02ff */
[----:B------:R-:W-:Y:S01]  /*a8b0*/  SHF.R.S32.HI R7, RZ, 0x1f, R6 ;  /* 0x0000001fff077819 */ /* 0x000fe20000011406 */
[----:B------:R-:W-:Y:S02]  /*a8c0*/  IMAD R3, R3, UR43, R0 ;  /* 0x0000002b03037c24 */ /* 0x000fe4000f8e0200 */
[----:B------:R-:W-:Y:S01]  /*a8d0*/  IMAD.WIDE.U32 R4, R2, UR43, R6 ;  /* 0x0000002b02047c25 */ /* 0x000fe2000f8e0006 */
[----:B------:R-:W-:-:S03]  /*a8e0*/  SHF.R.S32.HI R2, RZ, 0x3, R8 ;  /* 0x00000003ff027819 */ /* 0x000fc60000011408 */
[----:B------:R-:W-:Y:S01]  /*a8f0*/  IMAD R8, R25, R14, RZ ;  /* 0x0000000e19087224 */ /* 0x000fe200078e02ff */
[----:B------:R-:W-:Y:S01]  /*a900*/  IADD3 R5, R5, R3, RZ ;  /* 0x0000000305057210 */ /* 0x000fe20007ffe0ff */
[C---:B------:R-:W-:Y:S01]  /*a910*/  VIADD R0, R2.reuse, 0x20 ;  /* 0x0000002002007836 */ /* 0x040fe20000000000 */
[CC--:B------:R-:W-:Y:S01]  /*a920*/  ISETP.GE.AND P2, PT, R2.reuse, R11.reuse, PT ;  /* 0x0000000b0200720c */ /* 0x0c0fe20003f46270 */
[----:B------:R-:W-:Y:S02]  /*a930*/  VIADD R3, R2, 0x60 ;  /* 0x0000006002037836 */ /* 0x000fe40000000000 */
[----:B------:R-:W-:Y:S01]  /*a940*/  IMAD R15, R15, UR44, R8 ;  /* 0x0000002c0f0f7c24 */ /* 0x000fe2000f8e0208 */
[-C--:B------:R-:W-:Y:S01]  /*a950*/  ISETP.GE.AND P3, PT, R0, R11.reuse, PT ;  /* 0x0000000b0000720c */ /* 0x080fe20003f66270 */
[----:B------:R-:W-:Y:S01]  /*a960*/  IMAD.WIDE.U32 R12, R14, UR44, R4 ;  /* 0x0000002c0e0c7c25 */ /* 0x000fe2000f8e0004 */
[----:B------:R-:W-:Y:S02]  /*a970*/  ISETP.GE.AND P1, PT, R3, R11, PT ;  /* 0x0000000b0300720c */ /* 0x000fe40003f26270 */
[----:B------:R-:W-:Y:S01]  /*a980*/  IADD3 R0, R2, 0x40, RZ ;  /* 0x0000004002007810 */ /* 0x000fe20007ffe0ff */
[----:B------:R-:W-:Y:S01]  /*a990*/  IMAD.IADD R5, R13, 0x1, R15 ;  /* 0x000000010d057824 */ /* 0x000fe200078e020f */
[----:B------:R-:W-:-:S02]  /*a9a0*/  SHF.R.S32.HI R3, RZ, 0x1f, R2 ;  /* 0x0000001fff037819 */ /* 0x000fc40000011402 */
[----:B------:R-:W-:Y:S01]  /*a9b0*/  ISETP.GE.AND P0, PT, R0, R11, PT ;  /* 0x0000000b0000720c */ /* 0x000fe20003f06270 */
[----:B------:R-:W-:Y:S01]  /*a9c0*/  IMAD R0, R9, R16, RZ ;  /* 0x0000001009007224 */ /* 0x000fe200078e02ff */
[CC--:B------:R-:W-:Y:S01]  /*a9d0*/  ISETP.GE.OR P6, PT, R6.reuse, R19.reuse, P2 ;  /* 0x000000130600720c */ /* 0x0c0fe200017c6670 */
[----:B------:R-:W-:Y:S01]  /*a9e0*/  IMAD.WIDE R10, R27, 0x80, R2 ;  /* 0x000000801b0a7825 */ /* 0x000fe200078e0202 */
[CC--:B------:R-:W-:Y:S01]  /*a9f0*/  ISETP.GE.OR P4, PT, R6.reuse, R19.reuse, P3 ;  /* 0x000000130600720c */ /* 0x0c0fe20001f86670 */
[----:B------:R-:W2:Y:S01]  /*aa00*/  LDC.64 R26, c[0x0][0x208] ;  /* 0x00008200ff1a7b82 */ /* 0x000ea20000000a00 */
[----:B------:R-:W-:Y:S01]  /*aa10*/  ISETP.GE.OR P5, PT, R6, R19, P0 ;  /* 0x000000130600720c */ /* 0x000fe200007a6670 */
[----:B------:R-:W-:Y:S02]  /*aa20*/  IMAD R17, R17, UR43, R0 ;  /* 0x0000002b11117c24 */ /* 0x000fe4000f8e0200 */
[----:B------:R-:W-:-:S06]  /*aa30*/  IMAD.WIDE.U32 R8, R16, UR43, R6 ;  /* 0x0000002b10087c25 */ /* 0x000fcc000f8e0006 */
[----:B-1--4-:R-:W-:Y:S05]  /*aa40*/  @P6 BRA `(.L_x_2454) ;  /* 0x0000000000306947 */ /* 0x012fea0003800000 */
[----:B------:R-:W-:Y:S01]  /*aa50*/  ULDC.64 UR4, c[0x0][0x818] ;  /* 0x0002060000047ab9 */ /* 0x000fe20000000a00 */
[----:B------:R-:W-:Y:S01]  /*aa60*/  MOV R4, R12 ;  /* 0x0000000c00047202 */ /* 0x000fe20000000f00 */
[----:B------:R-:W-:Y:S01]  /*aa70*/  IMAD R15, R11, UR4, RZ ;  /* 0x000000040b0f7c24 */ /* 0x000fe2000f8e02ff */
[----:B--2---:R-:W-:Y:S02]  /*aa80*/  R2UR UR6, R26 ;  /* 0x000000001a0672ca */ /* 0x004fe400000e0000 */
        /* <DEDUP_REMOVED lines=8> */
.L_x_2454:
[----:B------:R-:W-:Y:S05]  /*ab10*/  BSYNC B0 ;  /* 0x0000000000007941 */ /* 0x000fea0003800000 */
.L_x_2453:
[----:B------:R-:W-:Y:S01]  /*ab20*/  IMAD.IADD R9, R9, 0x1, R17 ;  /* 0x0000000109097824 */ /* 0x000fe200078e0211 */
[----:B------:R-:W-:Y:S01]  /*ab30*/  BSSY B0, `(.L_x_2455) ;  /* 0x0000019000007945 */ /* 0x000fe20003800000 */
[----:B------:R-:W-:Y:S01]  /*ab40*/  IMAD R0, R25, R20, RZ ;  /* 0x0000001419007224 */ /* 0x000fe200078e02ff */
[----:B------:R-:W-:Y:S01]  /*ab50*/  ISETP.GE.OR P6, PT, R6, R19, P1 ;  /* 0x000000130600720c */ /* 0x000fe20000fc6670 */
[----:B------:R-:W-:Y:S01]  /*ab60*/  IMAD.WIDE.U32 R8, R20, UR44, R8 ;  /* 0x0000002c14087c25 */ /* 0x000fe2000f8e0008 */
[CC--:B------:R-:W-:Y:S02]  /*ab70*/  ISETP.GE.OR P2, PT, R6.reuse, R23.reuse, P2 ;  /* 0x000000170600720c */ /* 0x0c0fe40001746670 */
[CC--:B------:R-:W-:Y:S01]  /*ab80*/  ISETP.GE.OR P3, PT, R6.reuse, R23.reuse, P3 ;  /* 0x000000170600720c */ /* 0x0c0fe20001f66670 */
[----:B-1----:R-:W-:Y:S01]  /*ab90*/  IMAD R15, R21, UR44, R0 ;  /* 0x0000002c150f7c24 */ /* 0x002fe2000f8e0200 */
[CC--:B------:R-:W-:Y:S02]  /*aba0*/  ISETP.GE.OR P0, PT, R6.reuse, R23.reuse, P0 ;  /* 0x000000170600720c */ /* 0x0c0fe40000706670 */
[----:B------:R-:W-:Y:S01]  /*abb0*/  ISETP.GE.OR P1, PT, R6, R23, P1 ;  /* 0x000000170600720c */ /* 0x000fe20000f26670 */
[----:B------:R-:W-:-:S12]  /*abc0*/  @P4 BRA `(.L_x_2456) ;  /* 0x00000000003c4947 */ /* 0x000fd80003800000 */
[----:B------:R-:W-:Y:S01]  /*abd0*/  IADD3 R7, P4, R10, 0x20, RZ ;  /* 0x000000200a077810 */ /* 0x000fe20007f9e0ff */
[----:B------:R-:W-:Y:S01]  /*abe0*/  ULDC.64 UR4, c[0x0][0x818] ;  /* 0x0002060000047ab9 */ /* 0x000fe20000000a00 */
[----:B------:R-:W-:Y:S01]  /*abf0*/  IMAD.MOV.U32 R2, RZ, RZ, R12 ;  /* 0x000000ffff027224 */ /* 0x000fe200078e000c */
[----:B--2---:R-:W-:Y:S01]  /*ac00*/  R2UR UR6, R26 ;  /* 0x000000001a0672ca */ /* 0x004fe200000e0000 */
[----:B------:R-:W-:Y:S01]  /*ac10*/  IMAD.MOV.U32 R3, RZ, RZ, R5 ;  /* 0x000000ffff037224 */ /* 0x000fe200078e0005 */
[----:B------:R-:W-:Y:S02]  /*ac20*/  IADD3.X R0, RZ, R11, RZ, P4, !PT ;  /* 0x0000000bff007210 */ /* 0x000fe400027fe4ff */
        /* <DEDUP_REMOVED lines=9> */
.L_x_2456:
[----:B------:R-:W-:Y:S05]  /*acc0*/  BSYNC B0 ;  /* 0x0000000000007941 */ /* 0x000fea0003800000 */
.L_x_2455:
[----:B------:R-:W-:Y:S04]  /*acd0*/  BSSY B0, `(.L_x_2457) ;  /* 0x0000011000007945 */ /* 0x000fe80003800000 */
[----:B------:R-:W-:Y:S05]  /*ace0*/  @P5 BRA `(.L_x_2458) ;  /* 0x00000000003c5947 */ /* 0x000fea0003800000 */
[----:B-1----:R-:W-:Y:S01]  /*acf0*/  IADD3 R7, P4, R10, 0x40, RZ ;  /* 0x000000400a077810 */ /* 0x002fe20007f9e0ff */
[----:B------:R-:W-:Y:S01]  /*ad00*/  ULDC.64 UR4, c[0x0][0x818] ;  /* 0x0002060000047ab9 */ /* 0x000fe20000000a00 */
[----:B------:R-:W-:Y:S01]  /*ad10*/  MOV R3, R5 ;  /* 0x0000000500037202 */ /* 0x000fe20000000f00 */
[----:B------:R-:W-:Y:S01]  /*ad20*/  IMAD.MOV.U32 R2, RZ, RZ, R12 ;  /* 0x000000ffff027224 */ /* 0x000fe200078e000c */
[----:B--2---:R-:W-:Y:S01]  /*ad30*/  R2UR UR6, R26 ;  /* 0x000000001a0672ca */ /* 0x004fe200000e0000 */
[----:B------:R-:W-:Y:S01]  /*ad40*/  IMAD.X R0, RZ, RZ, R11, P4 ;  /* 0x000000ffff007224 */ /* 0x000fe200020e060b */
[----:B------:R-:W-:Y:S01]  /*ad50*/  R2UR UR7, R27 ;  /* 0x000000001b0772ca */ /* 0x000fe200000e0000 */
        /* <DEDUP_REMOVED lines=8> */
.L_x_2458:
[----:B------:R-:W-:Y:S05]  /*ade0*/  BSYNC B0 ;  /* 0x0000000000007941 */ /* 0x000fea0003800000 */
.L_x_2457:
[----:B------:R-:W-:Y:S04]  /*adf0*/  BSSY B0, `(.L_x_2459) ;  /* 0x0000011000007945 */ /* 0x000fe80003800000 */
[----:B------:R-:W-:Y:S05]  /*ae00*/  @P6 BRA `(.L_x_2460) ;  /* 0x00000000003c6947 */ /* 0x000fea0003800000 */
[----:B-1-3--:R-:W-:Y:S01]  /*ae10*/  IADD3 R7, P4, R10, 0x60, RZ ;  /* 0x000000600a077810 */ /* 0x00afe20007f9e0ff */
        /* <DEDUP_REMOVED lines=14> */
.L_x_2460:
[----:B------:R-:W-:Y:S05]  /*af00*/  BSYNC B0 ;  /* 0x0000000000007941 */ /* 0x000fea0003800000 */
.L_x_2459:
[----:B------:R-:W-:Y:S01]  /*af10*/  BSSY B0, `(.L_x_2461) ;  /* 0x000000f000007945 */ /* 0x000fe20003800000 */
[----:B----4-:R-:W-:-:S03]  /*af20*/  IADD3 R5, R9, R15, RZ ;  /* 0x0000000f09057210 */ /* 0x010fc60007ffe0ff */
[----:B------:R-:W-:Y:S05]  /*af30*/  @P2 BRA `(.L_x_2462) ;  /* 0x0000000000302947 */ /* 0x000fea0003800000 */
[----:B------:R-:W-:Y:S01]  /*af40*/  ULDC.64 UR4, c[0x0][0x848] ;  /* 0x0002120000047ab9 */ /* 0x000fe20000000a00 */
[----:B------:R-:W-:Y:S01]  /*af50*/  IMAD.MOV.U32 R4, RZ, RZ, R8 ;  /* 0x000000ffff047224 */ /* 0x000fe200078e0008 */
[----:B--2---:R-:W-:Y:S01]  /*af60*/  R2UR UR6, R26 ;  /* 0x000000001a0672ca */ /* 0x004fe200000e0000 */
[----:B-1-3--:R-:W-:Y:S01]  /*af70*/  IMAD R7, R11, UR4, RZ ;  /* 0x000000040b077c24 */ /* 0x00afe2000f8e02ff */
        /* <DEDUP_REMOVED lines=8> */
.L_x_2462:
[----:B------:R-:W-:Y:S05]  /*b000*/  BSYNC B0 ;  /* 0x0000000000007941 */ /* 0x000fea0003800000 */
.L_x_2461:
[----:B------:R-:W-:Y:S04]  /*b010*/  BSSY B0, `(.L_x_2463) ;  /* 0x0000011000007945 */ /* 0x000fe80003800000 */
[----:B------:R-:W-:Y:S05]  /*b020*/  @P3 BRA `(.L_x_2464) ;  /* 0x00000000003c3947 */ /* 0x000fea0003800000 */
[----:B-1-34-:R-:W-:Y:S01]  /*b030*/  IADD3 R7, P2, R10, 0x20, RZ ;  /* 0x000000200a077810 */ /* 0x01afe20007f5e0ff */
        /* <DEDUP_REMOVED lines=14> */
.L_x_2464:
[----:B------:R-:W-:Y:S05]  /*b120*/  BSYNC B0 ;  /* 0x0000000000007941 */ /* 0x000fea0003800000 */
.L_x_2463:
[----:B------:R-:W-:Y:S04]  /*b130*/  BSSY B0, `(.L_x_2465) ;  /* 0x0000011000007945 */ /* 0x000fe80003800000 */
[----:B------:R-:W-:Y:S05]  /*b140*/  @P0 BRA `(.L_x_2466) ;  /* 0x00000000003c0947 */ /* 0x000fea0003800000 */
[----:B-1-34-:R-:W-:Y:S01]  /*b150*/  IADD3 R7, P0, R10, 0x40, RZ ;  /* 0x000000400a077810 */ /* 0x01afe20007f1e0ff */
        /* <DEDUP_REMOVED lines=14> */
.L_x_2466:
[----:B------:R-:W-:Y:S05]  /*b240*/  BSYNC B0 ;  /* 0x0000000000007941 */ /* 0x000fea0003800000 */
.L_x_2465:
        /* <DEDUP_REMOVED lines=17> */
.L_x_2409:
        /* <DEDUP_REMOVED lines=8> */
[----:B------:R-:W1:Y:S01]  /*b3e0*/  S2UR UR7, SR_CTAID.X ;  /* 0x00000000000779c3 */ /* 0x000e620000002500 */
[----:B------:R-:W-:Y:S02]  /*b3f0*/  ULDC UR8, c[0x0][0xb50] ;  /* 0x0002d40000087ab9 */ /* 0x000fe40000000800 */
[----:B------:R-:W-:-:S05]  /*b400*/  UISETP.NE.AND UP0, UPT, UR8, 0x1, UPT ;  /* 0x000000010800788c */ /* 0x000fca000bf05270 */
[----:B------:R-:W2:Y:S06]  /*b410*/  LDC R0, c[0x0][0xb68] ;  /* 0x0002da00ff007b82 */ /* 0x000eac0000000800 */
[----:B------:R-:W-:Y:S01]  /*b420*/  @UP0 ULDC UR4, c[0x0][0xb54] ;  /* 0x0002d50000040ab9 */ /* 0x000fe20000000800 */
[----:B------:R-:W-:Y:S01]  /*b430*/  @UP0 ULDC UR9, c[0x0][0xb58] ;  /* 0x0002d60000090ab9 */ /* 0x000fe20000000800 */
[----:B-1----:R-:W-:Y:S02]  /*b440*/  UIMAD.WIDE.U32 UR4, UR7, UR4, URZ ;  /* 0x00000004070472a5 */ /* 0x002fe4000f8e003f */
[----:B------:R-:W-:-:S02]  /*b450*/  UMOV UR6, UR7 ;  /* 0x0000000700067c82 */ /* 0x000fc40008000000 */
[----:B------:R-:W-:-:S04]  /*b460*/  @UP0 USHF.R.U32.HI UR6, URZ, UR9, UR5 ;  /* 0x000000093f060299 */ /* 0x000fc80008011605 */
[----:B------:R-:W-:Y:S02]  /*b470*/  UIADD3 UR4, -UR6, URZ, URZ ;  /* 0x0000003f06047290 */ /* 0x000fe4000fffe13f */
[----:B--2---:R-:W-:Y:S02]  /*b480*/  ISETP.LE.AND P0, PT, R0, UR6, PT ;  /* 0x0000000600007c0c */ /* 0x004fe4000bf03270 */
[----:B------:R-:W-:-:S11]  /*b490*/  UIMAD UR8, UR8, UR4, UR7 ;  /* 0x00000004080872a4 */ /* 0x000fd6000f8e0207 */
[----:B------:R-:W-:Y:S05]  /*b4a0*/  @!P0 BRA `(.L_x_2468) ;  /* 0x0000000000208947 */ /* 0x000fea0003800000 */
        /* <DEDUP_REMOVED lines=8> */
.L_x_2468:
[----:B------:R-:W-:Y:S01]  /*b530*/  ULDC UR9, c[0x0][0xb44] ;  /* 0x0002d10000097ab9 */ /* 0x000fe20000000800 */
[----:B------:R-:W-:Y:S01]  /*b540*/  UMOV UR7, UR8 ;  /* 0x0000000800077c82 */ /* 0x000fe20008000000 */
[----:B------:R-:W-:-:S11]  /*b550*/  UISETP.NE.AND UP0, UPT, UR9, 0x1, UPT ;  /* 0x000000010900788c */ /* 0x000fd6000bf05270 */
[----:B------:R-:W-:Y:S02]  /*b560*/  @UP0 ULDC.64 UR10, c[0x0][0xb48] ;  /* 0x0002d200000a0ab9 */ /* 0x000fe40000000a00 */
[----:B------:R-:W-:-:S04]  /*b570*/  UIMAD.WIDE.U32 UR4, UR8, UR10, URZ ;  /* 0x0000000a080472a5 */ /* 0x000fc8000f8e003f */
[----:B------:R-:W-:-:S04]  /*b580*/  @UP0 USHF.R.U32.HI UR7, URZ, UR11, UR5 ;  /* 0x0000000b3f070299 */ /* 0x000fc80008011605 */
[----:B------:R-:W-:-:S12]  /*b590*/  UIMAD UR4, UR7, UR9, URZ ;  /* 0x00000009070472a4 */ /* 0x000fd8000f8e023f */
.L_x_2469:
        /* <DEDUP_REMOVED lines=17> */
[----:B------:R-:W-:Y:S01]  /*b6b0*/  ULDC UR6, c[0x0][0x74c] ;  /* 0x0001d30000067ab9 */ /* 0x000fe20000000800 */
[----:B------:R-:W-:Y:S02]  /*b6c0*/  UIADD3 UR4, UR4, 0x5f, URZ ;  /* 0x0000005f04047890 */ /* 0x000fe4000fffe03f */
[----:B------:R-:W-:Y:S02]  /*b6d0*/  UIADD3 UR7, -UR6, UR7, -UR5 ;  /* 0x0000000706077290 */ /* 0x000fe4000fffe905 */
[----:B------:R-:W-:Y:S02]  /*b6e0*/  UIMAD.WIDE UR4, UR4, 0x2aaaaaab, URZ ;  /* 0x2aaaaaab040478a5 */ /* 0x000fe4000f8e023f */
[----:B------:R-:W-:-:S02]  /*b6f0*/  UIMAD.WIDE UR6, UR7, 0x2aaaaaab, URZ ;  /* 0x2aaaaaab070678a5 */ /* 0x000fc4000f8e023f */
[----:B------:R-:W-:Y:S02]  /*b700*/  USHF.R.U32.HI UR4, URZ, 0x1f, UR5 ;  /* 0x0000001f3f047899 */ /* 0x000fe40008011605 */
[----:B------:R-:W-:Y:S02]  /*b710*/  USHF.R.U32.HI UR6, URZ, 0x1f, UR7 ;  /* 0x0000001f3f067899 */ /* 0x000fe40008011607 */
[----:B------:R-:W-:Y:S02]  /*b720*/  ULEA.HI.SX32 UR5, UR5, UR4, 0x1c ;  /* 0x0000000405057291 */ /* 0x000fe4000f8fe23f */
[----:B------:R-:W-:-:S04]  /*b730*/  ULEA.HI.SX32 UR6, UR7, UR6, 0x1c ;  /* 0x0000000607067291 */ /* 0x000fc8000f8fe23f */
[----:B------:R-:W-:-:S04]  /*b740*/  UISETP.LT.AND UP0, UPT, URZ, UR6, UPT ;  /* 0x000000063f00728c */ /* 0x000fc8000bf01270 */
[----:B------:R-:W-:-:S04]  /*b750*/  USEL UR8, URZ, UR6, !UP0 ;  /* 0x000000063f087287 */ /* 0x000fc8000c000000 */
[----:B------:R-:W-:-:S06]  /*b760*/  UISETP.GT.AND UP0, UPT, UR5, UR8, UPT ;  /* 0x000000080500728c */ /* 0x000fcc000bf04270 */
[----:B------:R-:W-:-:S13]  /*b770*/  PLOP3.LUT P0, PT, PT, PT, UP0, 0x80, 0x0 ;  /* 0x000000000000781c */ /* 0x000fda0003f0f008 */
[----:B------:R-:W-:Y:S05]  /*b780*/  @!P0 BRA `(.L_x_2413) ;  /* 0x0000002800608947 */ /* 0x000fea0003800000 */
[----:B------:R-:W-:Y:S01]  /*b790*/  USHF.R.S32.HI UR4, URZ, 0x1f, UR11 ;  /* 0x0000001f3f047899 */ /* 0x000fe2000801140b */
[----:B------:R-:W-:Y:S01]  /*b7a0*/  ULDC.64 UR12, c[0x0][0x2d8] ;  /* 0x0000b600000c7ab9 */ /* 0x000fe20000000a00 */
[----:B------:R-:W-:Y:S02]  /*b7b0*/  ELECT P0, URZ, PT ;  /* 0x00000000003f782f */ /* 0x000fe40003800000 */
[----:B------:R-:W-:Y:S02]  /*b7c0*/  UIMAD UR9, UR4, UR12, URZ ;  /* 0x0000000c040972a4 */ /* 0x000fe4000f8e023f */
[----:B------:R-:W-:Y:S02]  /*b7d0*/  UIADD3 UR4, UR5, -UR8, URZ ;  /* 0x8000000805047290 */ /* 0x000fe4000fffe03f */
[----:B------:R-:W-:Y:S02]  /*b7e0*/  UIMAD.WIDE.U32 UR6, UR11, UR12, URZ ;  /* 0x0000000c0b0672a5 */ /* 0x000fe4000f8e003f */
[----:B------:R-:W-:-:S02]  /*b7f0*/  ULOP3.LUT UR4, UR4, 0x1, URZ, 0xc0, !UPT ;  /* 0x0000000104047892 */ /* 0x000fc4000f8ec03f */
[----:B------:R-:W-:Y:S02]  /*b800*/  UIMAD UR9, UR11, UR13, UR9 ;  /* 0x0000000d0b0972a4 */ /* 0x000fe4000f8e0209 */
[----:B------:R-:W-:Y:S02]  /*b810*/  UISETP.NE.U32.AND UP0, UPT, UR4, 0x1, UPT ;  /* 0x000000010400788c */ /* 0x000fe4000bf05070 */
[----:B------:R-:W-:Y:S01]  /*b820*/  USHF.R.S32.HI UR11, URZ, 0x1f, UR10 ;  /* 0x0000001f3f0b7899 */ /* 0x000fe2000801140a */
[----:B------:R-:W-:Y:S01]  /*b830*/  ULDC.64 UR12, c[0x0][0x2e0] ;  /* 0x0000b800000c7ab9 */ /* 0x000fe20000000a00 */
[----:B------:R-:W-:Y:S02]  /*b840*/  UIADD3 UR7, UR7, UR9, URZ ;  /* 0x0000000907077290 */ /* 0x000fe4000fffe03f */
[----:B------:R-:W-:Y:S01]  /*b850*/  PLOP3.LUT P1, PT, PT, PT, UP0, 0x80, 0x0 ;  /* 0x000000000000781c */ /* 0x000fe20003f2f008 */
[----:B------:R-:W-:Y:S02]  /*b860*/  UIMAD UR9, UR11, UR12, URZ ;  /* 0x0000000c0b0972a4 */ /* 0x000fe4000f8e023f */
[----:B------:R-:W-:-:S02]  /*b870*/  UIMAD.WIDE.U32 UR6, UR10, UR12, UR6 ;  /* 0x0000000c0a0672a5 */ /* 0x000fc4000f8e0006 */
[----:B------:R-:W-:-:S04]  /*b880*/  UIMAD UR9, UR10, UR13, UR9 ;  /* 0x0000000d0a0972a4 */ /* 0x000fc8000f8e0209 */
[----:B------:R-:W-:-:S04]  /*b890*/  UIADD3 UR23, UR7, UR9, URZ ;  /* 0x0000000907177290 */ /* 0x000fc8000fffe03f */
[----:B------:R-:W-:Y:S08]  /*b8a0*/  @P1 BRA `(.L_x_2470) ;  /* 0x0000000000bc1947 */ /* 0x000ff00003800000 */
[----:B------:R-:W-:Y:S01]  /*b8b0*/  UIMAD UR15, UR8, 0x1800, URZ ;  /* 0x00001800080f78a4 */ /* 0x000fe2000f8e023f */
        /* <DEDUP_REMOVED lines=9> */
[----:B------:R-:W-:Y:S01]  /*b950*/  UMOV UR16, 0x0 ;  /* 0x0000000000107882 */ /* 0x000fe20000000000 */
[----:B------:R-:W-:Y:S02]  /*b960*/  UMOV UR17, 0x14f00000 ;  /* 0x14f0000000117882 */ /* 0x000fe40000000000 */
[----:B------:R-:W-:-:S02]  /*b970*/  ULEA.HI.X UR11, UR13, UR11, UR14, 0x2, UP0 ;  /* 0x0000000b0d0b7291 */ /* 0x000fc400080f140e */
[----:B-1----:R-:W-:-:S03]  /*b980*/  ULEA UR4, UR12, UR4, 0x18 ;  /* 0x000000040c047291 */ /* 0x002fc6000f8ec03f */
[----:B------:R-:W-:Y:S01]  /*b990*/  UMOV UR12, 0x300 ;  /* 0x00000300000c7882 */ /* 0x000fe20000000000 */
[----:B------:R-:W-:-:S09]  /*b9a0*/  UIADD3 UR4, UR4, 0x8000, URZ ;  /* 0x0000800004047890 */ /* 0x000fd2000fffe03f */
[----:B------:R1:W-:Y:S02]  /*b9b0*/  UBLKRED.G.S.ADD.F32.RN [UR10], [UR4], UR12, desc[UR16] ;  /* 0x0000100a040073bb */ /* 0x0003e400080a140c */
[----:B-1----:R0:W-:Y:S02]  /*b9c0*/  UTMACMDFLUSH ;  /* 0x00000000000079b7 */ /* 0x0021e40000000000 */
.L_x_2472:
[----:B------:R-:W-:Y:S05]  /*b9d0*/  BSYNC B0 ;  /* 0x0000000000007941 */ /* 0x000fea0003800000 */
.L_x_2471:
        /* <DEDUP_REMOVED lines=9> */
[----:B------:R-:W-:Y:S02]  /*ba70*/  UMOV UR17, 0x14f00000 ;  /* 0x14f0000000117882 */ /* 0x000fe40000000000 */
[----:B------:R-:W-:Y:S02]  /*ba80*/  ULEA.HI.X.SX32 UR4, UR4, UR23, 0x1, UP0 ;  /* 0x0000001704047291 */ /* 0x000fe400080f0e3f */
[----:B------:R-:W-:-:S04]  /*ba90*/  ULEA UR10, UP0, UR14, UR10, 0x2 ;  /* 0x0000000a0e0a7291 */ /* 0x000fc8000f80103f */
[----:B------:R-:W-:-:S03]  /*baa0*/  ULEA.HI.X UR11, UR14, UR11, UR4, 0x2, UP0 ;  /* 0x0000000b0e0b7291 */ /* 0x000fc600080f1404 */
[----:B------:R-:W-:Y:S01]  /*bab0*/  UMOV UR4, 0x300 ;  /* 0x0000030000047882 */ /* 0x000fe20000000000 */
[----:B-1----:R-:W-:-:S04]  /*bac0*/  ULEA UR12, UR13, UR12, 0x18 ;  /* 0x0000000c0d0c7291 */ /* 0x002fc8000f8ec03f */
[----:B------:R-:W-:-:S09]  /*bad0*/  UIADD3 UR12, UR12, 0xb000, URZ ;  /* 0x0000b0000c0c7890 */ /* 0x000fd2000fffe03f */
[----:B------:R1:W-:Y:S01]  /*bae0*/  UBLKRED.G.S.ADD.F32.RN [UR10], [UR12], UR4, desc[UR16] ;  /* 0x0000100a0c0073bb */ /* 0x0003e200080a1404 */
[----:B------:R0:W-:Y:S01]  /*baf0*/  UTMACMDFLUSH ;  /* 0x00000000000079b7 */ /* 0x0001e20000000000 */
[----:B-1----:R-:W-:-:S04]  /*bb00*/  DEPBAR.LE SB0, 0x1 ;  /* 0x000080400000791a */ /* 0x002fc80000000000 */
.L_x_2474:
[----:B------:R-:W-:Y:S05]  /*bb10*/  BSYNC B0 ;  /* 0x0000000000007941 */ /* 0x000fea0003800000 */
.L_x_2473:
[----:B------:R-:W-:Y:S06]  /*bb20*/  BAR.ARV 0xa, 0xa0 ;  /* 0x0282800000007b1d */ /* 0x000fec0000002000 */
[----:B------:R-:W-:Y:S04]  /*bb30*/  BSSY B0, `(.L_x_2475) ;  /* 0x0000003000007945 */ /* 0x000fe80003800000 */
[----:B------:R-:W-:Y:S05]  /*bb40*/  @!P0 BRA `(.L_x_2476) ;  /* 0x0000000000048947 */ /* 0x000fea0003800000 */
[----:B------:R-:W-:-:S04]  /*bb50*/  DEPBAR.LE SB0, 0x0 ;  /* 0x000080000000791a */ /* 0x000fc80000000000 */
.L_x_2476:
[----:B------:R-:W-:Y:S05]  /*bb60*/  BSYNC B0 ;  /* 0x0000000000007941 */ /* 0x000fea0003800000 */
.L_x_2475:
[----:B------:R-:W-:Y:S06]  /*bb70*/  BAR.ARV 0xb, 0xa0 ;  /* 0x02c2800000007b1d */ /* 0x000fec0000002000 */
[----:B------:R-:W-:Y:S01]  /*bb80*/  UIADD3 UR12, UR8, 0x1, URZ ;  /* 0x00000001080c7890 */ /* 0x000fe2000fffe03f */
[----:B------:R-:W-:Y:S11]  /*bb90*/  BRA `(.L_x_2477) ;  /* 0x0000000000047947 */ /* 0x000ff60003800000 */
.L_x_2470:
[----:B------:R-:W-:-:S05]  /*bba0*/  UMOV UR12, UR8 ;  /* 0x00000008000c7c82 */ /* 0x000fca0008000000 */
.L_x_2477:
[----:B------:R-:W-:-:S04]  /*bbb0*/  UIADD3 UR4, UR8, 0x1, URZ ;  /* 0x0000000108047890 */ /* 0x000fc8000fffe03f */
[----:B------:R-:W-:-:S06]  /*bbc0*/  UISETP.NE.AND UP0, UPT, UR5, UR4, UPT ;  /* 0x000000040500728c */ /* 0x000fcc000bf05270 */
[----:B------:R-:W-:-:S13]  /*bbd0*/  PLOP3.LUT P1, PT, PT, PT, UP0, 0x80, 0x0 ;  /* 0x000000000000781c */ /* 0x000fda0003f2f008 */
[----:B------:R-:W-:Y:S05]  /*bbe0*/  @!P1 BRA `(.L_x_2413) ;  /* 0x0000002400489947 */ /* 0x000fea0003800000 */
[----:B------:R-:W-:Y:S01]  /*bbf0*/  ULDC.64 UR10, c[0x0][0x2c0] ;  /* 0x0000b000000a7ab9 */ /* 0x000fe20000000a00 */
[----:B------:R-:W-:Y:S02]  /*bc00*/  UIADD3 UR19, UR9, UR7, URZ ;  /* 0x0000000709137290 */ /* 0x000fe4000fffe03f */
[----:B------:R-:W-:Y:S02]  /*bc10*/  ULEA UR18, UP0, UR6, UR10, 0x2 ;  /* 0x0000000a06127291 */ /* 0x000fe4000f80103f */
[----:B------:R-:W-:Y:S02]  /*bc20*/  UIMAD UR13, UR12, 0x1800, URZ ;  /* 0x000018000c0d78a4 */ /* 0x000fe4000f8e023f */
[----:B------:R-:W-:Y:S02]  /*bc30*/  ULEA.HI.X UR19, UR6, UR11, UR19, 0x2, UP0 ;  /* 0x0000000b06137291 */ /* 0x000fe400080f1413 */
[----:B------:R-:W-:Y:S02]  /*bc40*/  UIADD3 UR14, UP0, UR18, 0x3000, URZ ;  /* 0x00003000120e7890 */ /* 0x000fe4000ff1e03f */
[----:B------:R-:W-:-:S02]  /*bc50*/  UIADD3 UR16, UP1, UR18, 0x6000, URZ ;  /* 0x0000600012107890 */ /* 0x000fc4000ff3e03f */
[----:B------:R-:W-:Y:S02]  /*bc60*/  UIADD3 UR18, UP2, UR18, 0x9000, URZ ;  /* 0x0000900012127890 */ /* 0x000fe4000ff5e03f */
[----:B------:R-:W-:Y:S02]  /*bc70*/  UIADD3.X UR15, URZ, UR19, URZ, UP0, !UPT ;  /* 0x000000133f0f7290 */ /* 0x000fe400087fe43f */
[----:B------:R-:W-:Y:S02]  /*bc80*/  UIADD3.X UR17, URZ, UR19, URZ, UP1, !UPT ;  /* 0x000000133f117290 */ /* 0x000fe40008ffe43f */
[----:B------:R-:W-:Y:S01]  /*bc90*/  UIADD3.X UR19, URZ, UR19, URZ, UP2, !UPT ;  /* 0x000000133f137290 */ /* 0x000fe200097fe43f */
[----:B------:R-:W-:Y:S01]  /*bca0*/  UMOV UR4, URZ ;  /* 0x0000003f00047c82 */ /* 0x000fe20008000000 */
[----:B------:R-:W-:Y:S01]  /*bcb0*/  ULDC.64 UR24, c[0x0][0x2c0] ;  /* 0x0000b00000187ab9 */ /* 0x000fe20000000a00 */
[----:B------:R-:W-:-:S09]  /*bcc0*/  UMOV UR20, UR13 ;  /* 0x0000000d00147c82 */ /* 0x000fd20008000000 */
.L_x_2490:
        /* <DEDUP_REMOVED lines=20> */
.L_x_2479:
[----:B------:R-:W-:Y:S05]  /*be10*/  BSYNC B0 ;  /* 0x0000000000007941 */ /* 0x000fea0003800000 */
.L_x_2478:
        /* <DEDUP_REMOVED lines=13> */
.L_x_2481:
[----:B------:R-:W-:Y:S05]  /*bef0*/  BSYNC B0 ;  /* 0x0000000000007941 */ /* 0x000fea0003800000 */
.L_x_2480:
[----:B------:R-:W-:Y:S06]  /*bf00*/  BAR.ARV 0xa, 0xa0 ;  /* 0x0282800000007b1d */ /* 0x000fec0000002000 */
[----:B------:R-:W-:Y:S04]  /*bf10*/  BSSY B0, `(.L_x_2482) ;  /* 0x0000003000007945 */ /* 0x000fe80003800000 */
[----:B------:R-:W-:Y:S05]  /*bf20*/  @!P0 BRA `(.L_x_2483) ;  /* 0x0000000000048947 */ /* 0x000fea0003800000 */
[----:B------:R-:W-:-:S04]  /*bf30*/  DEPBAR.LE SB0, 0x0 ;  /* 0x000080000000791a */ /* 0x000fc80000000000 */
.L_x_2483:
[----:B------:R-:W-:Y:S05]  /*bf40*/  BSYNC B0 ;  /* 0x0000000000007941 */ /* 0x000fea0003800000 */
.L_x_2482:
        /* <DEDUP_REMOVED lines=13> */
.L_x_2485:
[----:B------:R-:W-:Y:S05]  /*c020*/  BSYNC B0 ;  /* 0x0000000000007941 */ /* 0x000fea0003800000 */
.L_x_2484:
        /* <DEDUP_REMOVED lines=13> */
.L_x_2487:
[----:B------:R-:W-:Y:S05]  /*c100*/  BSYNC B0 ;  /* 0x0000000000007941 */ /* 0x000fea0003800000 */
.L_x_2486:
[----:B------:R-:W-:Y:S01]  /*c110*/  UIADD3 UR12, UR12, 0x2, URZ ;  /* 0x000000020c0c7890 */ /* 0x000fe2000fffe03f */
[----:B------:R-:W-:Y:S06]  /*c120*/  BAR.ARV 0xa, 0xa0 ;  /* 0x0282800000007b1d */ /* 0x000fec0000002000 */
[----:B------:R-:W-:Y:S01]  /*c130*/  UISETP.GE.AND UP0, UPT, UR12, UR5, UPT ;  /* 0x000000050c00728c */ /* 0x000fe2000bf06270 */
[----:B------:R-:W-:Y:S04]  /*c140*/  BSSY B0, `(.L_x_2488) ;  /* 0x0000003000007945 */ /* 0x000fe80003800000 */
[----:B------:R-:W-:Y:S06]  /*c150*/  @!P0 BRA `(.L_x_2489) ;  /* 0x0000000000048947 */ /* 0x000fec0003800000 */
[----:B------:R-:W-:-:S04]  /*c160*/  DEPBAR.LE SB0, 0x0 ;  /* 0x000080000000791a */ /* 0x000fc80000000000 */
.L_x_2489:
[----:B------:R-:W-:Y:S05]  /*c170*/  BSYNC B0 ;  /* 0x0000000000007941 */ /* 0x000fea0003800000 */
.L_x_2488:
[----:B------:R-:W-:Y:S06]  /*c180*/  BAR.ARV 0xb, 0xa0 ;  /* 0x02c2800000007b1d */ /* 0x000fec0000002000 */
[----:B------:R-:W-:Y:S01]  /*c190*/  PLOP3.LUT P1, PT, PT, PT, UP0, 0x80, 0x0 ;  /* 0x000000000000781c */ /* 0x000fe20003f2f008 */
[----:B------:R-:W-:Y:S02]  /*c1a0*/  UIADD3 UR20, UR20, 0x3000, URZ ;  /* 0x0000300014147890 */ /* 0x000fe4000fffe03f */
[----:B------:R-:W-:-:S10]  /*c1b0*/  UIADD3 UR4, UR4, 0x3000, URZ ;  /* 0x0000300004047890 */ /* 0x000fd4000fffe03f */
[----:B------:R-:W-:Y:S05]  /*c1c0*/  @!P1 BRA `(.L_x_2490) ;  /* 0xfffffff800c09947 */ /* 0x000fea000383ffff */
[----:B------:R-:W-:Y:S05]  /*c1d0*/  BRA `(.L_x_2413) ;  /* 0x0000001c00cc7947 */ /* 0x000fea0003800000 */
.L_x_2467:
        /* <DEDUP_REMOVED lines=21> */
.L_x_2491:
[----:B------:R-:W-:Y:S01]  /*c330*/  ULDC UR8, c[0x0][0xb44] ;  /* 0x0002d10000087ab9 */ /* 0x000fe20000000800 */
[----:B------:R-:W-:Y:S01]  /*c340*/  UMOV UR11, UR7 ;  /* 0x00000007000b7c82 */ /* 0x000fe20008000000 */
[----:B------:R-:W-:-:S11]  /*c350*/  UISETP.NE.AND UP0, UPT, UR8, 0x1, UPT ;  /* 0x000000010800788c */ /* 0x000fd6000bf05270 */
[----:B------:R-:W-:Y:S02]  /*c360*/  @UP0 ULDC.64 UR12, c[0x0][0xb48] ;  /* 0x0002d200000c0ab9 */ /* 0x000fe40000000a00 */
[----:B------:R-:W-:-:S04]  /*c370*/  UIMAD.WIDE.U32 UR4, UR7, UR12, URZ ;  /* 0x0000000c070472a5 */ /* 0x000fc8000f8e003f */
[----:B------:R-:W-:-:S04]  /*c380*/  @UP0 USHF.R.U32.HI UR11, URZ, UR13, UR5 ;  /* 0x0000000d3f0b0299 */ /* 0x000fc80008011605 */
[----:B------:R-:W-:-:S12]  /*c390*/  UIMAD UR4, UR11, UR8, URZ ;  /* 0x000000080b0472a4 */ /* 0x000fd8000f8e023f */
.L_x_2492:
[----:B------:R-:W-:Y:S01]  /*c3a0*/  ULDC UR8, c[0x0][0xb38] ;  /* 0x0002ce0000087ab9 */ /* 0x000fe20000000800 */
[----:B------:R-:W-:Y:S01]  /*c3b0*/  UIADD3 UR4, UR7, -UR4, URZ ;  /* 0x8000000407047290 */ /* 0x000fe2000fffe03f */
[----:B------:R-:W-:Y:S01]  /*c3c0*/  MOV R8, 0x1 ;  /* 0x0000000100087802 */ /* 0x000fe20000000f00 */
[----:B------:R-:W-:Y:S01]  /*c3d0*/  UISETP.NE.AND UP0, UPT, UR8, 0x1, UPT ;  /* 0x000000010800788c */ /* 0x000fe2000bf05270 */
[----:B------:R-:W-:Y:S01]  /*c3e0*/  IMAD.MOV.U32 R0, RZ, RZ, RZ ;  /* 0x000000ffff007224 */ /* 0x000fe200078e00ff */
[----:B------:R-:W-:Y:S02]  /*c3f0*/  ULDC UR5, c[0x0][0xb44] ;  /* 0x0002d10000057ab9 */ /* 0x000fe40000000800 */
[----:B------:R-:W-:-:S07]  /*c400*/  UIMAD UR6, UR6, UR5, UR4 ;  /* 0x00000005060672a4 */ /* 0x000fce000f8e0204 */
        /* <DEDUP_REMOVED lines=9> */
[----:B------:R-:W1:Y:S01]  /*c4a0*/  LDC R3, c[0x0][0x280] ;  /* 0x0000a000ff037b82 */ /* 0x000e620000000800 */
[----:B------:R-:W-:Y:S01]  /*c4b0*/  USHF.L.U32 UR11, UR11, 0x7, URZ ;  /* 0x000000070b0b7899 */ /* 0x000fe2000800063f */
[----:B------:R-:W-:-:S06]  /*c4c0*/  ULDC UR4, c[0x0][0x74c] ;  /* 0x0001d30000047ab9 */ /* 0x000fcc0000000800 */
[----:B------:R-:W1:Y:S02]  /*c4d0*/  LDC R2, c[0x0][0x290] ;  /* 0x0000a400ff027b82 */ /* 0x000e640000000800 */
[----:B-1----:R-:W-:Y:S02]  /*c4e0*/  IADD3 R2, -R2, UR11, R3 ;  /* 0x0000000b02027c10 */ /* 0x002fe4000fffe103 */
[----:B------:R-:W-:-:S03]  /*c4f0*/  IADD3 R3, R3, 0x5f, RZ ;  /* 0x0000005f03037810 */ /* 0x000fc60007ffe0ff */
[----:B------:R-:W-:Y:S02]  /*c500*/  VIADD R2, R2, -UR4 ;  /* 0x8000000402027c36 */ /* 0x000fe40008000000 */
[----:B------:R-:W-:-:S04]  /*c510*/  IMAD.HI R4, R3, 0x2aaaaaab, RZ ;  /* 0x2aaaaaab03047827 */ /* 0x000fc800078e02ff */
[----:B------:R-:W-:Y:S01]  /*c520*/  IMAD.HI R2, R2, 0x2aaaaaab, RZ ;  /* 0x2aaaaaab02027827 */ /* 0x000fe200078e02ff */
[----:B------:R-:W-:-:S04]  /*c530*/  SHF.R.U32.HI R5, RZ, 0x1f, R4 ;  /* 0x0000001fff057819 */ /* 0x000fc80000011604 */
[----:B------:R-:W-:Y:S02]  /*c540*/  SHF.R.U32.HI R3, RZ, 0x1f, R2 ;  /* 0x0000001fff037819 */ /* 0x000fe40000011602 */
[----:B------:R-:W-:Y:S02]  /*c550*/  LEA.HI.SX32 R4, R4, R5, 0x1c ;  /* 0x0000000504047211 */ /* 0x000fe400078fe2ff */
[----:B------:R-:W-:-:S04]  /*c560*/  LEA.HI.SX32 R3, R2, R3, 0x1c ;  /* 0x0000000302037211 */ /* 0x000fc800078fe2ff */
[----:B------:R-:W-:-:S04]  /*c570*/  VIMNMX R5, RZ, R3, !PT ;  /* 0x00000003ff057248 */ /* 0x000fc80007fe0100 */
[----:B------:R-:W-:-:S13]  /*c580*/  ISETP.GT.AND P0, PT, R4, R5, PT ;  /* 0x000000050400720c */ /* 0x000fda0003f04270 */
[----:B------:R-:W-:Y:S05]  /*c590*/  @!P0 BRA `(.L_x_2493) ;  /* 0x0000001800488947 */ /* 0x000fea0003800000 */
[----:B------:R-:W1:Y:S01]  /*c5a0*/  LDC.64 R2, c[0x0][0x718] ;  /* 0x0001c600ff027b82 */ /* 0x000e620000000a00 */
[----:B------:R-:W-:Y:S01]  /*c5b0*/  IMAD.U32 R9, RZ, RZ, UR20 ;  /* 0x00000014ff097e24 */ /* 0x000fe2000f8e00ff */
[----:B------:R-:W-:Y:S01]  /*c5c0*/  ULDC UR4, c[0x0][0x2e8] ;  /* 0x0000ba0000047ab9 */ /* 0x000fe20000000800 */
[----:B------:R-:W-:Y:S01]  /*c5d0*/  ELECT P0, URZ, PT ;  /* 0x00000000003f782f */ /* 0x000fe20003800000 */
[----:B------:R-:W-:Y:S01]  /*c5e0*/  BSSY B0, `(.L_x_2493) ;  /* 0x000018d000007945 */ /* 0x000fe20003800000 */
[----:B------:R-:W-:Y:S01]  /*c5f0*/  UISETP.NE.AND UP0, UPT, UR4, 0x1, UPT ;  /* 0x000000010400788c */ /* 0x000fe2000bf05270 */
[----:B------:R-:W-:Y:S01]  /*c600*/  SHF.R.S32.HI R9, RZ, 0x1f, R9 ;  /* 0x0000001fff097819 */ /* 0x000fe20000011409 */
[----:B------:R-:W-:Y:S01]  /*c610*/  UMOV UR12, UR20 ;  /* 0x00000014000c7c82 */ /* 0x000fe20008000000 */
[----:B------:R-:W2:Y:S08]  /*c620*/  LDC.64 R6, c[0x0][0x730] ;  /* 0x0001cc00ff067b82 */ /* 0x000eb00000000a00 */
[----:B------:R-:W3:Y:S01]  /*c630*/  LDC.64 R12, c[0x0][0x720] ;  /* 0x0001c800ff0c7b82 */ /* 0x000ee20000000a00 */
[----:B------:R-:W-:Y:S01]  /*c640*/  @UP0 ULDC UR4, c[0x0][0x2ec] ;  /* 0x0000bb0000040ab9 */ /* 0x000fe20000000800 */
[----:B------:R-:W-:Y:S01]  /*c650*/  @UP0 ULDC UR6, c[0x0][0x2f0] ;  /* 0x0000bc0000060ab9 */ /* 0x000fe20000000800 */
[----:B------:R-:W-:-:S04]  /*c660*/  UIMAD.WIDE.U32 UR4, UR20, UR4, URZ ;  /* 0x00000004140472a5 */ /* 0x000fc8000f8e003f */
[----:B------:R-:W-:Y:S01]  /*c670*/  @UP0 USHF.R.U32.HI UR12, URZ, UR6, UR5 ;  /* 0x000000063f0c0299 */ /* 0x000fe20008011605 */
[C---:B-1----:R-:W-:Y:S02]  /*c680*/  IMAD R0, R9.reuse, R2, RZ ;  /* 0x0000000209007224 */ /* 0x042fe400078e02ff */
[----:B--2---:R-:W-:Y:S02]  /*c690*/  IMAD R10, R9, R6, RZ ;  /* 0x00000006090a7224 */ /* 0x004fe400078e02ff */
[----:B------:R-:W-:Y:S02]  /*c6a0*/  IMAD R9, R3, UR20, R0 ;  /* 0x0000001403097c24 */ /* 0x000fe4000f8e0200 */
[----:B------:R-:W-:-:S04]  /*c6b0*/  IMAD.WIDE.U32 R2, R2, UR20, RZ ;  /* 0x0000001402027c25 */ /* 0x000fc8000f8e00ff */
[----:B------:R-:W-:Y:S02]  /*c6c0*/  IMAD R15, R7, UR20, R10 ;  /* 0x00000014070f7c24 */ /* 0x000fe4000f8e020a */
[----:B------:R-:W-:Y:S01]  /*c6d0*/  IMAD.IADD R3, R3, 0x1, R9 ;  /* 0x0000000103037824 */ /* 0x000fe200078e0209 */
[----:B------:R-:W1:Y:S01]  /*c6e0*/  LDC.64 R10, c[0x0][0x738] ;  /* 0x0001ce00ff0a7b82 */ /* 0x000e620000000a00 */
[----:B------:R-:W-:Y:S02]  /*c6f0*/  IMAD.U32 R9, RZ, RZ, UR21 ;  /* 0x00000015ff097e24 */ /* 0x000fe4000f8e00ff */
[----:B---3--:R-:W-:-:S03]  /*c700*/  IMAD.WIDE.U32 R2, R12, UR21, R2 ;  /* 0x000000150c027c25 */ /* 0x008fc6000f8e0002 */
[----:B------:R-:W-:Y:S01]  /*c710*/  SHF.R.S32.HI R9, RZ, 0x1f, R9 ;  /* 0x0000001fff097819 */ /* 0x000fe20000011409 */
[----:B------:R-:W-:Y:S01]  /*c720*/  IMAD.WIDE.U32 R6, R6, UR20, RZ ;  /* 0x0000001406067c25 */ /* 0x000fe2000f8e00ff */
[----:B------:R2:W-:Y:S03]  /*c730*/  STL.64 [R1], R2 ;  /* 0x0000000201007387 */ /* 0x0005e60000100a00 */
[----:B------:R-:W-:Y:S01]  /*c740*/  IMAD R0, R9, R12, RZ ;  /* 0x0000000c09007224 */ /* 0x000fe200078e02ff */
[----:B------:R-:W-:-:S03]  /*c750*/  IADD3 R7, R7, R15, RZ ;  /* 0x0000000f07077210 */ /* 0x000fc60007ffe0ff */
[----:B------:R-:W-:Y:S02]  /*c760*/  IMAD R13, R13, UR21, R0 ;  /* 0x000000150d0d7c24 */ /* 0x000fe4000f8e0200 */
[----:B-1----:R-:W-:Y:S02]  /*c770*/  IMAD R0, R9, R10, RZ ;  /* 0x0000000a09007224 */ /* 0x002fe400078e02ff */
[----:B------:R-:W-:-:S04]  /*c780*/  IMAD.WIDE.U32 R6, R10, UR21, R6 ;  /* 0x000000150a067c25 */ /* 0x000fc8000f8e0006 */
[----:B------:R-:W-:Y:S02]  /*c790*/  IMAD R11, R11, UR21, R0 ;  /* 0x000000150b0b7c24 */ /* 0x000fe4000f8e0200 */
[----:B------:R-:W-:Y:S01]  /*c7a0*/  IMAD.MOV.U32 R0, RZ, RZ, RZ ;  /* 0x000000ffff007224 */ /* 0x000fe200078e00ff */
[----:B--2---:R-:W-:Y:S06]  /*c7b0*/  @!P0 BRA `(.L_x_2494) ;  /* 0x0000001400bc8947 */ /* 0x004fec0003800000 */
        /* <DEDUP_REMOVED lines=10> */
.L_x_2523:
[----:B------:R-:W2:Y:S01]  /*c860*/  LDL.64 R14, [R1] ;  /* 0x00000000010e7983 */ /* 0x000ea20000100a00 */
[----:B------:R-:W-:Y:S01]  /*c870*/  IMAD.IADD R21, R7, 0x1, R11 ;  /* 0x0000000107157824 */ /* 0x000fe200078e020b */
[----:B------:R-:W-:Y:S01]  /*c880*/  MOV R8, 0x1 ;  /* 0x0000000100087802 */ /* 0x000fe20000000f00 */
[----:B--2---:R-:W-:-:S05]  /*c890*/  IMAD.IADD R10, R15, 0x1, R13 ;  /* 0x000000010f0a7824 */ /* 0x004fca00078e020d */
[----:B------:R2:W-:Y:S01]  /*c8a0*/  STL [R1+0x8], R10 ;  /* 0x0000080a01007387 */ /* 0x0005e20000100800 */
[----:B------:R-:W-:Y:S05]  /*c8b0*/  @P0 BRA `(.L_x_2496) ;  /* 0x0000000000180947 */ /* 0x000fea0003800000 */
[----:B------:R-:W3:Y:S01]  /*c8c0*/  S2R R2, SR_TID.X ;  /* 0x0000000000027919 */ /* 0x000ee20000002100 */
[----:B-1----:R-:W-:-:S04]  /*c8d0*/  IMAD.MOV.U32 R3, RZ, RZ, 0x3180 ;  /* 0x00003180ff037424 */ /* 0x002fc800078e00ff */
[----:B------:R4:W-:Y:S01]  /*c8e0*/  SYNCS.ARRIVE.TRANS64 RZ, [R0+URZ+0x26810], R3 ;  /* 0x0268100300ff79a7 */ /* 0x0009e2000800003f */
[----:B---3--:R-:W-:-:S13]  /*c8f0*/  LOP3.LUT P1, RZ, R2, 0x1f, RZ, 0xc0, !PT ;  /* 0x0000001f02ff7812 */ /* 0x008fda000782c0ff */
[----:B----4-:R-:W-:Y:S05]  /*c900*/  @!P1 BRA `(.L_x_2496) ;  /* 0x0000000000049947 */ /* 0x010fea0003800000 */
[----:B------:R-:W-:Y:S01]  /*c910*/  BPT.TRAP 0x1 ;  /* 0x000000040000795c */ /* 0x000fe20000300000 */
.L_x_2496:
[----:B------:R-:W-:Y:S01]  /*c920*/  R2UR UR19, R5 ;  /* 0x00000000051372ca */ /* 0x000fe200000e0000 */
[----:B------:R-:W3:Y:S01]  /*c930*/  LDC.64 R12, c[0x0][0x198] ;  /* 0x00006600ff0c7b82 */ /* 0x000ee20000000a00 */
[----:B------:R-:W-:Y:S01]  /*c940*/  ULDC.64 UR4, c[0x0][0x700] ;  /* 0x0001c00000047ab9 */ /* 0x000fe20000000a00 */
[----:B------:R-:W-:Y:S01]  /*c950*/  R2UR UR8, R0 ;  /* 0x00000000000872ca */ /* 0x000fe200000e0000 */
[----:B------:R-:W-:Y:S01]  /*c960*/  UMOV UR24, 0x0 ;  /* 0x0000000000187882 */ /* 0x000fe20000000000 */
[----:B------:R-:W-:Y:S01]  /*c970*/  MOV R9, UR4 ;  /* 0x0000000400097c02 */ /* 0x000fe20008000f00 */
[----:B------:R-:W-:Y:S01]  /*c980*/  UMOV UR25, 0x14f00000 ;  /* 0x14f0000000197882 */ /* 0x000fe20000000000 */
[----:B------:R-:W-:Y:S01]  /*c990*/  UMOV UR18, URZ ;  /* 0x0000003f00127c82 */ /* 0x000fe20008000000 */
[----:B------:R-:W-:Y:S01]  /*c9a0*/  UMOV UR9, 0x18 ;  /* 0x0000001800097882 */ /* 0x000fe20000000000 */
[----:B------:R-:W-:Y:S01]  /*c9b0*/  UMOV UR13, UR21 ;  /* 0x00000015000d7c82 */ /* 0x000fe20008000000 */
[----:B------:R-:W-:Y:S01]  /*c9c0*/  UMOV UR10, UR18 ;  /* 0x00000012000a7c82 */ /* 0x000fe20008000000 */
[----:B------:R-:W-:Y:S01]  /*c9d0*/  UMOV UR28, UR12 ;  /* 0x0000000c001c7c82 */ /* 0x000fe20008000000 */
[----:B------:R-:W-:Y:S01]  /*c9e0*/  UMOV UR29, UR21 ;  /* 0x00000015001d7c82 */ /* 0x000fe20008000000 */
[----:B------:R-:W-:-:S03]  /*c9f0*/  UIMAD UR19, UR19, 0x60, URZ ;  /* 0x00000060131378a4 */ /* 0x000fc6000f8e023f */
[----:B------:R-:W-:Y:S02]  /*ca00*/  UIADD3 UR16, UR8, 0xe000, URZ ;  /* 0x0000e00008107890 */ /* 0x000fe4000fffe03f */
[----:B------:R-:W-:Y:S01]  /*ca10*/  UIADD3 UR17, UR8, 0x26810, URZ ;  /* 0x0002681008117890 */ /* 0x000fe2000fffe03f */
[----:B-1----:R-:W-:Y:S01]  /*ca20*/  IMAD.U32 R3, RZ, RZ, UR19 ;  /* 0x00000013ff037e24 */ /* 0x002fe2000f8e00ff */
[----:B------:R-:W-:Y:S01]  /*ca30*/  IADD3 R2, P1, R14, UR19, RZ ;  /* 0x000000130e027c10 */ /* 0x000fe2000ff3e0ff */
[----:B------:R-:W-:Y:S01]  /*ca40*/  UIADD3 UR26, UR8, 0x1a000, URZ ;  /* 0x0001a000081a7890 */ /* 0x000fe2000fffe03f */
[----:B------:R-:W-:Y:S02]  /*ca50*/  VIADD R14, R4, 0xffffffff ;  /* 0xffffffff040e7836 */ /* 0x000fe40000000000 */
[----:B------:R-:W-:Y:S01]  /*ca60*/  LEA.HI.X.SX32 R3, R3, R10, 0x1, P1 ;  /* 0x0000000a03037211 */ /* 0x000fe200008f0eff */
[----:B--2---:R-:W-:Y:S01]  /*ca70*/  IMAD.U32 R10, RZ, RZ, UR5 ;  /* 0x00000005ff0a7e24 */ /* 0x004fe2000f8e00ff */
[C---:B------:R-:W-:Y:S01]  /*ca80*/  LEA R11, P1, R2.reuse, R9, 0x2 ;  /* 0x00000009020b7211 */ /* 0x040fe200078210ff */
[----:B------:R-:W-:Y:S01]  /*ca90*/  UMOV UR27, UR17 ;  /* 0x00000011001b7c82 */ /* 0x000fe20008000000 */
[----:B------:R1:W-:Y:S02]  /*caa0*/  STL [R1+0x1c], R14 ;  /* 0x00001c0e01007387 */ /* 0x0003e40000100800 */
[----:B------:R-:W-:Y:S01]  /*cab0*/  R2UR UR4, R11 ;  /* 0x000000000b0472ca */ /* 0x000fe200000e0000 */
[----:B---3--:R-:W-:Y:S01]  /*cac0*/  IMAD.MOV.U32 R11, RZ, RZ, R12 ;  /* 0x000000ffff0b7224 */ /* 0x008fe200078e000c */
[----:B------:R-:W-:Y:S01]  /*cad0*/  LEA.HI.X R2, R2, R10, R3, 0x2, P1 ;  /* 0x0000000a02027211 */ /* 0x000fe200008f1403 */
[----:B------:R1:W-:Y:S01]  /*cae0*/  STL [R1+0x10], RZ ;  /* 0x000010ff01007387 */ /* 0x0003e20000100800 */
[----:B------:R-:W-:Y:S01]  /*caf0*/  MOV R12, R13 ;  /* 0x0000000d000c7202 */ /* 0x000fe20000000f00 */
[----:B------:R-:W-:Y:S01]  /*cb00*/  IMAD.MOV.U32 R13, RZ, RZ, 0x8000 ;  /* 0x00008000ff0d7424 */ /* 0x000fe200078e00ff */
[----:B------:R-:W-:-:S02]  /*cb10*/  R2UR UR5, R2 ;  /* 0x00000000020572ca */ /* 0x000fc400000e0000 */
[----:B------:R-:W-:-:S04]  /*cb20*/  IADD3 R2, P1, R11, 0xf0, RZ ;  /* 0x000000f00b027810 */ /* 0x000fc80007f3e0ff */
[----:B------:R-:W-:Y:S01]  /*cb30*/  R2UR UR22, R2 ;  /* 0x00000000021672ca */ /* 0x000fe200000e0000 */
[----:B------:R-:W-:-:S05]  /*cb40*/  IMAD.X R3, RZ, RZ, R12, P1 ;  /* 0x000000ffff037224 */ /* 0x000fca00008e060c */
[----:B------:R-:W-:-:S13]  /*cb50*/  R2UR UR23, R3 ;  /* 0x00000000031772ca */ /* 0x000fda00000e0000 */
[----:B------:R-:W-:Y:S01]  /*cb60*/  UTMALDG.4D [UR16], [UR22], desc[UR24] ;  /* 0x00001810160075b4 */ /* 0x000fe20008019000 */
[----:B------:R2:W-:Y:S01]  /*cb70*/  UBLKCP.S.G [UR26], [UR4], UR9 ;  /* 0x0000001a040073ba */ /* 0x0005e20008000209 */
[----:B------:R3:W-:Y:S02]  /*cb80*/  SYNCS.ARRIVE.TRANS64 RZ, [R0+URZ+0x26800], R13 ;  /* 0x0268000d00ff79a7 */ /* 0x0007e4000800003f */
[----:B---3--:R-:W-:-:S04]  /*cb90*/  IADD3 R13, P1, R11, 0x2f0, RZ ;  /* 0x000002f00b0d7810 */ /* 0x008fc80007f3e0ff */
[----:B------:R-:W-:Y:S01]  /*cba0*/  R2UR UR6, R13 ;  /* 0x000000000d0672ca */ /* 0x000fe200000e0000 */
[----:B--2---:R-:W-:Y:S01]  /*cbb0*/  UIADD3 UR9, UR8, 0x26800, URZ ;  /* 0x0002680008097890 */ /* 0x004fe2000fffe03f */
[----:B------:R-:W-:Y:S01]  /*cbc0*/  IADD3.X R13, RZ, R12, RZ, P1, !PT ;  /* 0x0000000cff0d7210 */ /* 0x000fe20000ffe4ff */
[----:B------:R-:W-:Y:S01]  /*cbd0*/  UIADD3 UR24, UR8, 0x4000, URZ ;  /* 0x0000400008187890 */ /* 0x000fe2000fffe03f */
[----:B------:R-:W-:Y:S02]  /*cbe0*/  UMOV UR16, 0x0 ;  /* 0x0000000000107882 */ /* 0x000fe40000000000 */
[----:B------:R-:W-:Y:S01]  /*cbf0*/  R2UR UR7, R13 ;  /* 0x000000000d0772ca */ /* 0x000fe200000e0000 */
[----:B------:R-:W-:Y:S01]  /*cc00*/  UMOV UR17, 0x10000000 ;  /* 0x1000000000117882 */ /* 0x000fe20000000000 */
[----:B------:R-:W-:Y:S01]  /*cc10*/  IADD3 R13, P1, R11, 0x3f0, RZ ;  /* 0x000003f00b0d7810 */ /* 0x000fe20007f3e0ff */
[----:B------:R-:W-:Y:S01]  /*cc20*/  UMOV UR27, UR11 ;  /* 0x0000000b001b7c82 */ /* 0x000fe20008000000 */
[----:B------:R-:W-:Y:S01]  /*cc30*/  UMOV UR26, UR18 ;  /* 0x00000012001a7c82 */ /* 0x000fe20008000000 */
[----:B------:R-:W-:Y:S01]  /*cc40*/  UMOV UR25, UR9 ;  /* 0x0000000900197c82 */ /* 0x000fe20008000000 */
[----:B------:R-:W-:Y:S01]  /*cc50*/  R2UR UR14, R13 ;  /* 0x000000000d0e72ca */ /* 0x000fe200000e0000 */
[----:B------:R-:W-:Y:S01]  /*cc60*/  IMAD.X R13, RZ, RZ, R12, P1 ;  /* 0x000000ffff0d7224 */ /* 0x000fe200008e060c */
[----:B------:R-:W-:-:S04]  /*cc70*/  ISETP.GE.AND P1, PT, R5, R14, PT ;  /* 0x0000000e0500720c */ /* 0x000fc80003f26270 */
[----:B------:R-:W-:Y:S01]  /*cc80*/  R2UR UR15, R13 ;  /* 0x000000000d0f72ca */ /* 0x000fe200000e0000 */
[----:B------:R1:W-:-:S12]  /*cc90*/  UTMALDG.4D [UR8], [UR6], desc[UR16] ;  /* 0x00001008060075b4 */ /* 0x0003d80008019000 */
[----:B------:R1:W-:Y:S02]  /*cca0*/  UTMALDG.4D [UR24], [UR14], desc[UR16] ;  /* 0x000010180e0075b4 */ /* 0x0003e40008019000 */
[----:B-1----:R-:W-:Y:S05]  /*ccb0*/  @P1 BRA `(.L_x_2497) ;  /* 0x0000000c00b01947 */ /* 0x002fea0003800000 */
[-C--:B------:R-:W-:Y:S01]  /*ccc0*/  LOP3.LUT R16, RZ, R5.reuse, RZ, 0x33, !PT ;  /* 0x00000005ff107212 */ /* 0x080fe200078e33ff */
[----:B------:R-:W-:Y:S01]  /*ccd0*/  IMAD.MOV.U32 R8, RZ, RZ, 0x1 ;  /* 0x00000001ff087424 */ /* 0x000fe200078e00ff */
[----:B------:R-:W-:Y:S02]  /*cce0*/  MOV R13, R5 ;  /* 0x00000005000d7202 */ /* 0x000fe40000000f00 */
[C---:B------:R-:W-:Y:S01]  /*ccf0*/  IADD3 R16, R4.reuse, R16, RZ ;  /* 0x0000001004107210 */ /* 0x040fe20007ffe0ff */
[----:B------:R-:W-:-:S05]  /*cd00*/  VIADD R4, R4, 0xfffffffe ;  /* 0xfffffffe04047836 */ /* 0x000fca0000000000 */
[----:B------:R-:W-:Y:S02]  /*cd10*/  ISETP.NE.AND P1, PT, R4, R5, PT ;  /* 0x000000050400720c */ /* 0x000fe40003f25270 */
[----:B------:R-:W-:-:S05]  /*cd20*/  LOP3.LUT R4, R16, 0x1, RZ, 0xc0, !PT ;  /* 0x0000000110047812 */ /* 0x000fca00078ec0ff */
[----:B------:R1:W-:Y:S06]  /*cd30*/  STL [R1+0x18], R4 ;  /* 0x0000180401007387 */ /* 0x0003ec0000100800 */
[----:B------:R-:W-:Y:S05]  /*cd40*/  @!P1 BRA `(.L_x_2498) ;  /* 0x0000000800589947 */ /* 0x000fea0003800000 */
[----:B------:R-:W-:Y:S01]  /*cd50*/  IMAD.IADD R16, R16, 0x1, -R4 ;  /* 0x0000000110107824 */ /* 0x000fe200078e0a04 */
[----:B------:R-:W-:Y:S01]  /*cd60*/  MOV R8, 0x1 ;  /* 0x0000000100087802 */ /* 0x000fe20000000f00 */
[----:B------:R-:W-:-:S07]  /*cd70*/  IMAD.MOV.U32 R13, RZ, RZ, R5 ;  /* 0x000000ffff0d7224 */ /* 0x000fce00078e0005 */
.L_x_2507:
[----:B--23--:R-:W-:-:S04]  /*cd80*/  SHF.L.U32 R17, R8, 0x1f, RZ ;  /* 0x0000001f08117819 */ /* 0x00cfc800000006ff */
[----:B------:R-:W2:Y:S02]  /*cd90*/  SYNCS.PHASECHK.TRANS64.TRYWAIT P1, [R0+URZ+0x26840], R17 ;  /* 0x02684011000075a7 */ /* 0x000ea4000802017f */
[----:B--2---:R-:W-:Y:S05]  /*cda0*/  @!P1 BRA `(.L_x_2499) ;  /* 0x0000001400749947 */ /* 0x004fea0003800000 */
.L_x_2524:
[----:B------:R-:W-:Y:S05]  /*cdb0*/  @P0 BRA `(.L_x_2500) ;  /* 0x00000000001c0947 */ /* 0x000fea0003800000 */
[----:B------:R-:W3:Y:S01]  /*cdc0*/  S2R R2, SR_TID.X ;  /* 0x0000000000027919 */ /* 0x000ee20000002100 */
[----:B------:R-:W-:-:S04]  /*cdd0*/  IMAD.MOV.U32 R3, RZ, RZ, 0x3180 ;  /* 0x00003180ff037424 */ /* 0x000fc800078e00ff */
[----:B------:R4:W-:Y:S01]  /*cde0*/  SYNCS.ARRIVE.TRANS64 RZ, [R0+URZ+0x26830], R3 ;  /* 0x0268300300ff79a7 */ /* 0x0009e2000800003f */
[----:B---3--:R-:W-:-:S04]  /*cdf0*/  LOP3.LUT R2, R2, 0x1f, RZ, 0xc0, !PT ;  /* 0x0000001f02027812 */ /* 0x008fc800078ec0ff */
[----:B------:R-:W-:-:S13]  /*ce00*/  ISETP.NE.AND P1, PT, R2, RZ, PT ;  /* 0x000000ff0200720c */ /* 0x000fda0003f25270 */
[----:B----4-:R-:W-:Y:S05]  /*ce10*/  @!P1 BRA `(.L_x_2500) ;  /* 0x0000000000049947 */ /* 0x010fea0003800000 */
[----:B------:R-:W-:Y:S01]  /*ce20*/  BPT.TRAP 0x1 ;  /* 0x000000040000795c */ /* 0x000fe20000300000 */
.L_x_2500:
[----:B------:R-:W3:Y:S01]  /*ce30*/  LDC.64 R14, c[0x0][0x728] ;  /* 0x0001ca00ff0e7b82 */ /* 0x000ee20000000a00 */
[----:B------:R-:W-:Y:S01]  /*ce40*/  IMAD R18, R13, 0x60, RZ ;  /* 0x000000600d127824 */ /* 0x000fe200078e02ff */
[----:B------:R-:W-:Y:S01]  /*ce50*/  R2UR UR4, R0 ;  /* 0x00000000000472ca */ /* 0x000fe200000e0000 */
[----:B------:R-:W-:Y:S01]  /*ce60*/  UMOV UR14, 0x0 ;  /* 0x00000000000e7882 */ /* 0x000fe20000000000 */
[----:B------:R-:W-:Y:S01]  /*ce70*/  UMOV UR15, 0x14f00000 ;  /* 0x14f00000000f7882 */ /* 0x000fe20000000000 */
[----:B------:R-:W-:Y:S01]  /*ce80*/  UMOV UR18, URZ ;  /* 0x0000003f00127c82 */ /* 0x000fe20008000000 */
[C---:B------:R-:W-:Y:S01]  /*ce90*/  IADD3 R2, P1, R18.reuse, R6, RZ ;  /* 0x0000000612027210 */ /* 0x040fe20007f3e0ff */
[----:B------:R-:W-:Y:S01]  /*cea0*/  UMOV UR10, 0x18 ;  /* 0x00000018000a7882 */ /* 0x000fe20000000000 */
[----:B-1----:R-:W1:Y:S01]  /*ceb0*/  LDC.64 R4, c[0x0][0x198] ;  /* 0x00006600ff047b82 */ /* 0x002e620000000a00 */
        /* <DEDUP_REMOVED lines=20> */
.L_x_2525:
        /* <DEDUP_REMOVED lines=8> */
.L_x_2502:
[----:B------:R-:W3:Y:S01]  /*d080*/  LDL.64 R2, [R1] ;  /* 0x0000000001027983 */ /* 0x000ee20000100a00 */
[----:B------:R-:W-:Y:S01]  /*d090*/  IADD3 R19, R18, 0x60, RZ ;  /* 0x0000006012137810 */ /* 0x000fe20007ffe0ff */
[----:B------:R-:W-:Y:S02]  /*d0a0*/  ULDC.64 UR4, c[0x0][0x700] ;  /* 0x0001c00000047ab9 */ /* 0x000fe40000000a00 */
[----:B------:R-:W-:Y:S01]  /*d0b0*/  IMAD.U32 R9, RZ, RZ, UR4 ;  /* 0x00000004ff097e24 */ /* 0x000fe2000f8e00ff */
[----:B---3--:R-:W-:-:S04]  /*d0c0*/  IADD3 R2, P1, R19, R2, RZ ;  /* 0x0000000213027210 */ /* 0x008fc80007f3e0ff */
[----:B------:R-:W-:-:S04]  /*d0d0*/  LEA R3, P2, R2, R9, 0x2 ;  /* 0x0000000902037211 */ /* 0x000fc800078410ff */
[----:B------:R-:W-:Y:S02]  /*d0e0*/  R2UR UR14, R3 ;  /* 0x00000000030e72ca */ /* 0x000fe400000e0000 */
[----:B------:R-:W3:Y:S01]  /*d0f0*/  LDL R3, [R1+0x8] ;  /* 0x0000080001037983 */ /* 0x000ee20000100800 */
[----:B------:R-:W-:Y:S01]  /*d100*/  SHF.R.S32.HI R20, RZ, 0x1f, R19 ;  /* 0x0000001fff147819 */ /* 0x000fe20000011413 */
[----:B------:R-:W-:Y:S01]  /*d110*/  UMOV UR6, 0x0 ;  /* 0x0000000000067882 */ /* 0x000fe20000000000 */
[----:B------:R-:W-:Y:S01]  /*d120*/  MOV R10, UR5 ;  /* 0x00000005000a7c02 */ /* 0x000fe20008000f00 */
[----:B------:R-:W-:Y:S01]  /*d130*/  UMOV UR7, 0x14f00000 ;  /* 0x14f0000000077882 */ /* 0x000fe20000000000 */
[----:B------:R-:W-:Y:S01]  /*d140*/  R2UR UR8, R0 ;  /* 0x00000000000872ca */ /* 0x000fe200000e0000 */
[----:B------:R-:W-:Y:S01]  /*d150*/  UMOV UR18, URZ ;  /* 0x0000003f00127c82 */ /* 0x000fe20008000000 */
[----:B------:R-:W-:Y:S01]  /*d160*/  R2UR UR19, R19 ;  /* 0x00000000131372ca */ /* 0x000fe200000e0000 */
[----:B------:R-:W-:-:S10]  /*d170*/  UMOV UR10, 0x18 ;  /* 0x00000018000a7882 */ /* 0x000fd40000000000 */
[----:B------:R-:W-:Y:S02]  /*d180*/  UIADD3 UR16, UR8, 0x11000, URZ ;  /* 0x0001100008107890 */ /* 0x000fe4000fffe03f */
[----:B------:R-:W-:Y:S02]  /*d190*/  UIADD3 UR17, UR8, 0x26818, URZ ;  /* 0x0002681808117890 */ /* 0x000fe4000fffe03f */
[----:B------:R-:W-:-:S05]  /*d1a0*/  UIADD3 UR8, UR8, 0x1a200, URZ ;  /* 0x0001a20008087890 */ /* 0x000fca000fffe03f */
[----:B------:R-:W-:Y:S01]  /*d1b0*/  UMOV UR9, UR17 ;  /* 0x0000001100097c82 */ /* 0x000fe20008000000 */
[----:B---3--:R-:W-:-:S05]  /*d1c0*/  IMAD.X R3, R20, 0x1, R3, P1 ;  /* 0x0000000114037824 */ /* 0x008fca00008e0603 */
[----:B------:R-:W-:-:S04]  /*d1d0*/  LEA.HI.X R2, R2, R10, R3, 0x2, P2 ;  /* 0x0000000a02027211 */ /* 0x000fc800010f1403 */
[----:B------:R-:W-:Y:S02]  /*d1e0*/  R2UR UR15, R2 ;  /* 0x00000000020f72ca */ /* 0x000fe400000e0000 */
[----:B------:R-:W-:-:S04]  /*d1f0*/  IADD3 R2, P1, R11, 0xf0, RZ ;  /* 0x000000f00b027810 */ /* 0x000fc80007f3e0ff */
[----:B------:R-:W-:Y:S02]  /*d200*/  IADD3.X R3, RZ, R12, RZ, P1, !PT ;  /* 0x0000000cff037210 */ /* 0x000fe40000ffe4ff */
[----:B------:R-:W-:Y:S02]  /*d210*/  R2UR UR4, R2 ;  /* 0x00000000020472ca */ /* 0x000fe400000e0000 */
[----:B------:R-:W-:-:S13]  /*d220*/  R2UR UR5, R3 ;  /* 0x00000000030572ca */ /* 0x000fda00000e0000 */
[----:B------:R3:W-:Y:S01]  /*d230*/  UTMALDG.4D [UR16], [UR4], desc[UR6] ;  /* 0x00000610040075b4 */ /* 0x0007e20008019000 */
[----:B------:R3:W-:Y:S01]  /*d240*/  UBLKCP.S.G [UR8], [UR14], UR10 ;  /* 0x000000080e0073ba */ /* 0x0007e2000800020a */
[----:B------:R-:W4:Y:S02]  /*d250*/  SYNCS.PHASECHK.TRANS64.TRYWAIT P1, [R0+URZ+0x26848], R17 ;  /* 0x02684811000075a7 */ /* 0x000f24000802017f */
[----:B---34-:R-:W-:Y:S05]  /*d260*/  @!P1 BRA `(.L_x_2503) ;  /* 0x00000010006c9947 */ /* 0x018fea0003800000 */
.L_x_2526:
        /* <DEDUP_REMOVED lines=8> */
.L_x_2504:
        /* <DEDUP_REMOVED lines=24> */
.L_x_2528:
        /* <DEDUP_REMOVED lines=8> */
.L_x_2506:
[----:B----4-:R-:W4:Y:S04]  /*d4f0*/  LDL.64 R4, [R1] ;  /* 0x0000000001047983 */ /* 0x010f280000100a00 */
[----:B------:R-:W5:Y:S01]  /*d500*/  LDL R14, [R1+0x8] ;  /* 0x00000800010e7983 */ /* 0x000f620000100800 */
        /* <DEDUP_REMOVED lines=8> */
[----:B------:R-:W-:Y:S01]  /*d590*/  UMOV UR10, 0x18 ;  /* 0x00000018000a7882 */ /* 0x000fe20000000000 */
[----:B------:R-:W-:-:S04]  /*d5a0*/  IADD3 R13, R13, 0x2, RZ ;  /* 0x000000020d0d7810 */ /* 0x000fc80007ffe0ff */
[----:B------:R-:W-:Y:S02]  /*d5b0*/  UIADD3 UR19, UR19, 0xc0, URZ ;  /* 0x000000c013137890 */ /* 0x000fe4000fffe03f */
[----:B------:R-:W-:Y:S02]  /*d5c0*/  UIADD3 UR16, UR8, 0xe000, URZ ;  /* 0x0000e00008107890 */ /* 0x000fe4000fffe03f */
[----:B------:R-:W-:Y:S02]  /*d5d0*/  UIADD3 UR17, UR8, 0x26810, URZ ;  /* 0x0002681008117890 */ /* 0x000fe4000fffe03f */
[----:B------:R-:W-:-:S05]  /*d5e0*/  UIADD3 UR8, UR8, 0x1a000, URZ ;  /* 0x0001a00008087890 */ /* 0x000fca000fffe03f */
[----:B------:R-:W-:Y:S02]  /*d5f0*/  UMOV UR9, UR17 ;  /* 0x0000001100097c82 */ /* 0x000fe40008000000 */
[----:B------:R1:W-:Y:S01]  /*d600*/  UTMALDG.4D [UR16], [UR4], desc[UR6] ;  /* 0x00000610040075b4 */ /* 0x0003e20008019000 */
[----:B----4-:R-:W-:-:S04]  /*d610*/  IADD3 R4, P1, R4, UR19, RZ ;  /* 0x0000001304047c10 */ /* 0x010fc8000ff3e0ff */
[----:B------:R-:W-:-:S04]  /*d620*/  LEA R5, P2, R4, R9, 0x2 ;  /* 0x0000000904057211 */ /* 0x000fc800078410ff */
[----:B------:R-:W-:Y:S02]  /*d630*/  R2UR UR14, R5 ;  /* 0x00000000050e72ca */ /* 0x000fe400000e0000 */
[----:B------:R-:W-:-:S04]  /*d640*/  MOV R5, UR19 ;  /* 0x0000001300057c02 */ /* 0x000fc80008000f00 */
[----:B-----5:R-:W-:Y:S02]  /*d650*/  LEA.HI.X.SX32 R5, R5, R14, 0x1, P1 ;  /* 0x0000000e05057211 */ /* 0x020fe400008f0eff */
[----:B------:R-:W-:Y:S02]  /*d660*/  ISETP.NE.AND P1, PT, R16, RZ, PT ;  /* 0x000000ff1000720c */ /* 0x000fe40003f25270 */
[----:B------:R-:W-:-:S04]  /*d670*/  LEA.HI.X R5, R4, R10, R5, 0x2, P2 ;  /* 0x0000000a04057211 */ /* 0x000fc800010f1405 */
[----:B------:R-:W-:-:S13]  /*d680*/  R2UR UR15, R5 ;  /* 0x00000000050f72ca */ /* 0x000fda00000e0000 */
[----:B------:R1:W-:Y:S02]  /*d690*/  UBLKCP.S.G [UR8], [UR14], UR10 ;  /* 0x000000080e0073ba */ /* 0x0003e4000800020a */
[----:B-1----:R-:W-:Y:S05]  /*d6a0*/  @P1 BRA `(.L_x_2507) ;  /* 0xfffffff400b41947 */ /* 0x002fea000383ffff */
.L_x_2498:
[----:B-1----:R-:W4:Y:S04]  /*d6b0*/  LDL.LU R4, [R1+0x18] ;  /* 0x0000180001047983 */ /* 0x002f280000300800 */
[----:B------:R1:W5:Y:S01]  /*d6c0*/  LDL R5, [R1+0x1c] ;  /* 0x00001c0001057983 */ /* 0x0003620000100800 */
[----:B----4-:R-:W-:-:S13]  /*d6d0*/  ISETP.NE.AND P1, PT, R4, RZ, PT ;  /* 0x000000ff0400720c */ /* 0x010fda0003f25270 */
[----:B-1----:R-:W-:Y:S05]  /*d6e0*/  @!P1 BRA `(.L_x_2497) ;  /* 0x0000000400249947 */ /* 0x002fea0003800000 */
[----:B------:R-:W-:-:S04]  /*d6f0*/  SHF.L.U32 R14, R8, 0x1f, RZ ;  /* 0x0000001f080e7819 */ /* 0x000fc800000006ff */
[----:B------:R-:W1:Y:S02]  /*d700*/  SYNCS.PHASECHK.TRANS64.TRYWAIT P1, [R0+URZ+0x26840], R14 ;  /* 0x0268400e000075a7 */ /* 0x000e64000802017f */
[----:B-1----:R-:W-:Y:S05]  /*d710*/  @!P1 BRA `(.L_x_2508) ;  /* 0x0000000c006c9947 */ /* 0x002fea0003800000 */
.L_x_2529:
[----:B------:R-:W-:Y:S05]  /*d720*/  @P0 BRA `(.L_x_2509) ;  /* 0x00000000001c0947 */ /* 0x000fea0003800000 */
[----:B------:R-:W4:Y:S02]  /*d730*/  S2R R4, SR_TID.X ;  /* 0x0000000000047919 */ /* 0x000f240000002100 */
[----:B----45:R-:W-:Y:S01]  /*d740*/  LOP3.LUT R5, R4, 0x1f, RZ, 0xc0, !PT ;  /* 0x0000001f04057812 */ /* 0x030fe200078ec0ff */
[----:B------:R-:W-:-:S03]  /*d750*/  IMAD.MOV.U32 R4, RZ, RZ, 0x3180 ;  /* 0x00003180ff047424 */ /* 0x000fc600078e00ff */
[----:B------:R-:W-:Y:S01]  /*d760*/  ISETP.NE.AND P1, PT, R5, RZ, PT ;  /* 0x000000ff0500720c */ /* 0x000fe20003f25270 */
[----:B------:R4:W-:-:S12]  /*d770*/  SYNCS.ARRIVE.TRANS64 RZ, [R0+URZ+0x26830], R4 ;  /* 0x0268300400ff79a7 */ /* 0x0009d8000800003f */
[----:B----4-:R-:W-:Y:S05]  /*d780*/  @!P1 BRA `(.L_x_2509) ;  /* 0x0000000000049947 */ /* 0x010fea0003800000 */
[----:B------:R-:W-:Y:S01]  /*d790*/  BPT.TRAP 0x1 ;  /* 0x000000040000795c */ /* 0x000fe20000300000 */
.L_x_2509:
[----:B-----5:R-:W4:Y:S01]  /*d7a0*/  LDC.64 R4, c[0x0][0x728] ;  /* 0x0001ca00ff047b82 */ /* 0x020f220000000a00 */
[----:B------:R-:W-:Y:S01]  /*d7b0*/  IMAD R13, R13, 0x60, RZ ;  /* 0x000000600d0d7824 */ /* 0x000fe200078e02ff */
        /* <DEDUP_REMOVED lines=10> */
[----:B----4-:R-:W-:-:S04]  /*d860*/  LEA R4, P2, R15, R4, 0x2 ;  /* 0x000000040f047211 */ /* 0x010fc800078410ff */
[----:B------:R-:W-:Y:S01]  /*d870*/  UMOV UR9, UR17 ;  /* 0x0000001100097c82 */ /* 0x000fe20008000000 */
[----:B------:R-:W-:Y:S02]  /*d880*/  R2UR UR14, R4 ;  /* 0x00000000040e72ca */ /* 0x000fe400000e0000 */
[----:B------:R-:W-:-:S04]  /*d890*/  LEA.HI.X.SX32 R4, R13, R21, 0x1, P1 ;  /* 0x000000150d047211 */ /* 0x000fc800008f0eff */
[----:B------:R-:W-:-:S04]  /*d8a0*/  LEA.HI.X R4, R15, R5, R4, 0x2, P2 ;  /* 0x000000050f047211 */ /* 0x000fc800010f1404 */
[----:B------:R-:W-:Y:S02]  /*d8b0*/  R2UR UR15, R4 ;  /* 0x00000000040f72ca */ /* 0x000fe400000e0000 */
[----:B------:R-:W-:-:S04]  /*d8c0*/  IADD3 R4, P1, R11, 0x1f0, RZ ;  /* 0x000001f00b047810 */ /* 0x000fc80007f3e0ff */
[----:B------:R-:W-:Y:S02]  /*d8d0*/  R2UR UR4, R4 ;  /* 0x00000000040472ca */ /* 0x000fe400000e0000 */
[----:B------:R-:W-:-:S04]  /*d8e0*/  IADD3.X R4, RZ, R12, RZ, P1, !PT ;  /* 0x0000000cff047210 */ /* 0x000fc80000ffe4ff */
[----:B------:R-:W-:-:S13]  /*d8f0*/  R2UR UR5, R4 ;  /* 0x00000000040572ca */ /* 0x000fda00000e0000 */
[----:B------:R4:W-:Y:S01]  /*d900*/  UTMALDG.4D [UR16], [UR4], desc[UR6] ;  /* 0x00000610040075b4 */ /* 0x0009e20008019000 */
[----:B------:R4:W-:Y:S01]  /*d910*/  UBLKCP.S.G [UR8], [UR14], UR10 ;  /* 0x000000080e0073ba */ /* 0x0009e2000800020a */
[----:B------:R-:W1:Y:S02]  /*d920*/  SYNCS.PHASECHK.TRANS64.TRYWAIT P1, [R0+URZ+0x26828], R14 ;  /* 0x0268280e000075a7 */ /* 0x000e64000802017f */
[----:B-1--4-:R-:W-:Y:S05]  /*d930*/  @!P1 BRA `(.L_x_2510) ;  /* 0x0000000800f89947 */ /* 0x012fea0003800000 */
.L_x_2530:
[----:B------:R-:W-:Y:S05]  /*d940*/  @P0 BRA `(.L_x_2511) ;  /* 0x00000000001c0947 */ /* 0x000fea0003800000 */
[----:B------:R-:W4:Y:S01]  /*d950*/  S2R R4, SR_TID.X ;  /* 0x0000000000047919 */ /* 0x000f220000002100 */
[----:B------:R-:W-:-:S04]  /*d960*/  IMAD.MOV.U32 R5, RZ, RZ, 0x3180 ;  /* 0x00003180ff057424 */ /* 0x000fc800078e00ff */
[----:B------:R1:W-:Y:S01]  /*d970*/  SYNCS.ARRIVE.TRANS64 RZ, [R0+URZ+0x26818], R5 ;  /* 0x0268180500ff79a7 */ /* 0x0003e2000800003f */
[----:B----4-:R-:W-:-:S04]  /*d980*/  LOP3.LUT R4, R4, 0x1f, RZ, 0xc0, !PT ;  /* 0x0000001f04047812 */ /* 0x010fc800078ec0ff */
[----:B------:R-:W-:-:S13]  /*d990*/  ISETP.NE.AND P0, PT, R4, RZ, PT ;  /* 0x000000ff0400720c */ /* 0x000fda0003f05270 */
[----:B-1----:R-:W-:Y:S05]  /*d9a0*/  @!P0 BRA `(.L_x_2511) ;  /* 0x0000000000048947 */ /* 0x002fea0003800000 */
[----:B------:R-:W-:Y:S01]  /*d9b0*/  BPT.TRAP 0x1 ;  /* 0x000000040000795c */ /* 0x000fe20000300000 */
.L_x_2511:
[----:B------:R-:W4:Y:S04]  /*d9c0*/  LDL.LU.64 R4, [R1] ;  /* 0x0000000001047983 */ /* 0x000f280000300a00 */
[----:B-1----:R-:W2:Y:S01]  /*d9d0*/  LDL.LU R14, [R1+0x8] ;  /* 0x00000800010e7983 */ /* 0x002ea20000300800 */
[----:B------:R-:W-:Y:S01]  /*d9e0*/  R2UR UR19, R13 ;  /* 0x000000000d1372ca */ /* 0x000fe200000e0000 */
[----:B------:R-:W-:Y:S01]  /*d9f0*/  UMOV UR6, 0x0 ;  /* 0x0000000000067882 */ /* 0x000fe20000000000 */
[----:B------:R-:W-:Y:S01]  /*da00*/  R2UR UR8, R0 ;  /* 0x00000000000872ca */ /* 0x000fe200000e0000 */
[----:B------:R-:W-:Y:S01]  /*da10*/  UMOV UR7, 0x14f00000 ;  /* 0x14f0000000077882 */ /* 0x000fe20000000000 */
[----:B------:R-:W-:Y:S01]  /*da20*/  R2UR UR4, R2 ;  /* 0x00000000020472ca */ /* 0x000fe200000e0000 */
[----:B------:R-:W-:Y:S01]  /*da30*/  UMOV UR18, URZ ;  /* 0x0000003f00127c82 */ /* 0x000fe20008000000 */
[----:B------:R-:W-:Y:S01]  /*da40*/  R2UR UR5, R3 ;  /* 0x00000000030572ca */ /* 0x000fe200000e0000 */
[----:B------:R-:W-:-:S06]  /*da50*/  UMOV UR10, 0x18 ;  /* 0x00000018000a7882 */ /* 0x000fcc0000000000 */
[----:B------:R-:W-:Y:S02]  /*da60*/  UIADD3 UR19, UR19, 0x60, URZ ;  /* 0x0000006013137890 */ /* 0x000fe4000fffe03f */
[----:B------:R-:W-:Y:S02]  /*da70*/  UIADD3 UR16, UR8, 0x11000, URZ ;  /* 0x0001100008107890 */ /* 0x000fe4000fffe03f */
[----:B------:R-:W-:Y:S02]  /*da80*/  UIADD3 UR17, UR8, 0x26818, URZ ;  /* 0x0002681808117890 */ /* 0x000fe4000fffe03f */
[----:B------:R-:W-:Y:S01]  /*da90*/  UIADD3 UR8, UR8, 0x1a200, URZ ;  /* 0x0001a20008087890 */ /* 0x000fe2000fffe03f */
[----:B------:R-:W-:-:S04]  /*daa0*/  IMAD.MOV.U32 R2, RZ, RZ, 0x1 ;  /* 0x00000001ff027424 */ /* 0x000fc800078e00ff */
[----:B------:R-:W-:Y:S02]  /*dab0*/  UMOV UR9, UR17 ;  /* 0x0000001100097c82 */ /* 0x000fe40008000000 */
[----:B------:R1:W-:Y:S01]  /*dac0*/  UTMALDG.4D [UR16], [UR4], desc[UR6] ;  /* 0x00000610040075b4 */ /* 0x0003e20008019000 */
[----:B----4-:R-:W-:Y:S02]  /*dad0*/  IADD3 R4, P0, R4, UR19, RZ ;  /* 0x0000001304047c10 */ /* 0x010fe4000ff1e0ff */
[----:B------:R-:W-:-:S04]  /*dae0*/  MOV R5, UR19 ;  /* 0x0000001300057c02 */ /* 0x000fc80008000f00 */
[----:B--2---:R-:W-:Y:S02]  /*daf0*/  LEA.HI.X.SX32 R5, R5, R14, 0x1, P0 ;  /* 0x0000000e05057211 */ /* 0x004fe400000f0eff */
[----:B------:R-:W-:-:S04]  /*db00*/  LEA R9, P0, R4, R9, 0x2 ;  /* 0x0000000904097211 */ /* 0x000fc800078010ff */
[----:B------:R-:W-:Y:S02]  /*db10*/  LEA.HI.X R10, R4, R10, R5, 0x2, P0 ;  /* 0x0000000a040a7211 */ /* 0x000fe400000f1405 */
[----:B------:R-:W-:Y:S01]  /*db20*/  R2UR UR14, R9 ;  /* 0x00000000090e72ca */ /* 0x000fe200000e0000 */
[----:B------:R1:W5:Y:S01]  /*db30*/  LDL.LU R5, [R1+0x1c] ;  /* 0x00001c0001057983 */ /* 0x0003620000300800 */
[----:B------:R-:W-:-:S03]  /*db40*/  R2UR UR15, R10 ;  /* 0x000000000a0f72ca */ /* 0x000fc600000e0000 */
[----:B------:R1:W-:Y:S10]  /*db50*/  STL [R1+0x10], R2 ;  /* 0x0000100201007387 */ /* 0x0003f40000100800 */
[----:B------:R1:W-:Y:S02]  /*db60*/  UBLKCP.S.G [UR8], [UR14], UR10 ;  /* 0x000000080e0073ba */ /* 0x0003e4000800020a */
[----:B-1----:R-:W-:Y:S01]  /*db70*/  NOP ;  /* 0x0000000000007918 */ /* 0x002fe20000000000 */
.L_x_2497:
[----:B------:R-:W4:Y:S01]  /*db80*/  LDL R3, [R1+0x10] ;  /* 0x0000100001037983 */ /* 0x000f220000100800 */
[----:B------:R-:W1:Y:S02]  /*db90*/  S2R R2, SR_TID.X ;  /* 0x0000000000027919 */ /* 0x000e640000002100 */
[----:B-1----:R-:W-:-:S04]  /*dba0*/  LOP3.LUT R2, R2, 0x7f, RZ, 0xc0, !PT ;  /* 0x0000007f02027812 */ /* 0x002fc800078ec0ff */
[----:B------:R-:W-:Y:S02]  /*dbb0*/  ISETP.NE.AND P1, PT, R2, RZ, PT ;  /* 0x000000ff0200720c */ /* 0x000fe40003f25270 */
[----:B----4-:R-:W-:Y:S02]  /*dbc0*/  LEA R4, R3, R0, 0x3 ;  /* 0x0000000003047211 */ /* 0x010fe400078e18ff */
[----:B------:R-:W-:-:S04]  /*dbd0*/  SHF.L.U32 R3, R8, 0x1f, RZ ;  /* 0x0000001f08037819 */ /* 0x000fc800000006ff */
[----:B------:R-:W1:Y:S02]  /*dbe0*/  SYNCS.PHASECHK.TRANS64.TRYWAIT P0, [R4+URZ+0x26840], R3 ;  /* 0x02684003040075a7 */ /* 0x000e64000800017f */
[----:B-1----:R-:W-:Y:S05]  /*dbf0*/  @!P0 BRA `(.L_x_2512) ;  /* 0x00000008005c8947 */ /* 0x002fea0003800000 */
.L_x_2531:
[----:B------:R-:W-:Y:S05]  /*dc00*/  @P1 BRA `(.L_x_2513) ;  /* 0x0000000000181947 */ /* 0x000fea0003800000 */
[----:B------:R-:W4:Y:S01]  /*dc10*/  S2R R2, SR_TID.X ;  /* 0x0000000000027919 */ /* 0x000f220000002100 */
[----:B-1----:R-:W-:-:S04]  /*dc20*/  IMAD.MOV.U32 R3, RZ, RZ, 0x3180 ;  /* 0x00003180ff037424 */ /* 0x002fc800078e00ff */
[----:B------:R1:W-:Y:S01]  /*dc30*/  SYNCS.ARRIVE.TRANS64 RZ, [R4+URZ+0x26830], R3 ;  /* 0x0268300304ff79a7 */ /* 0x0003e2000800003f */
[----:B----4-:R-:W-:-:S13]  /*dc40*/  LOP3.LUT P0, RZ, R2, 0x1f, RZ, 0xc0, !PT ;  /* 0x0000001f02ff7812 */ /* 0x010fda000780c0ff */
[----:B-1----:R-:W-:Y:S05]  /*dc50*/  @!P0 BRA `(.L_x_2513) ;  /* 0x0000000000048947 */ /* 0x002fea0003800000 */
[----:B------:R-:W-:Y:S01]  /*dc60*/  BPT.TRAP 0x1 ;  /* 0x000000040000795c */ /* 0x000fe20000300000 */
.L_x_2513:
[----:B------:R-:W4:Y:S01]  /*dc70*/  LDL.LU R9, [R1+0x10] ;  /* 0x0000100001097983 */ /* 0x000f220000300800 */
[----:B-----5:R-:W-:Y:S01]  /*dc80*/  R2UR UR19, R5 ;  /* 0x00000000051372ca */ /* 0x020fe200000e0000 */
[----:B-1----:R-:W1:Y:S01]  /*dc90*/  LDC.64 R2, c[0x0][0x728] ;  /* 0x0001ca00ff027b82 */ /* 0x002e620000000a00 */
[----:B------:R-:W-:Y:S01]  /*dca0*/  R2UR UR17, R4 ;  /* 0x00000000041172ca */ /* 0x000fe200000e0000 */
[----:B------:R-:W-:Y:S01]  /*dcb0*/  UMOV UR6, 0x0 ;  /* 0x0000000000067882 */ /* 0x000fe20000000000 */
[----:B------:R-:W-:Y:S01]  /*dcc0*/  UMOV UR7, 0x14f00000 ;  /* 0x14f0000000077882 */ /* 0x000fe20000000000 */
[----:B------:R-:W-:Y:S01]  /*dcd0*/  UMOV UR18, URZ ;  /* 0x0000003f00127c82 */ /* 0x000fe20008000000 */
[----:B------:R-:W-:-:S07]  /*dce0*/  UMOV UR10, 0x18 ;  /* 0x00000018000a7882 */ /* 0x000fce0000000000 */
[----:B------:R-:W-:Y:S02]  /*dcf0*/  UIMAD UR19, UR19, 0x60, URZ ;  /* 0x00000060131378a4 */ /* 0x000fe4000f8e023f */
[----:B------:R-:W-:-:S04]  /*dd00*/  UIADD3 UR17, UR17, 0x26830, URZ ;  /* 0x0002683011117890 */ /* 0x000fc8000fffe03f */
[----:B------:R-:W-:Y:S02]  /*dd10*/  IADD3 R6, P0, R6, UR19, RZ ;  /* 0x0000001306067c10 */ /* 0x000fe4000ff1e0ff */
[----:B------:R-:W-:Y:S01]  /*dd20*/  MOV R10, UR19 ;  /* 0x00000013000a7c02 */ /* 0x000fe20008000f00 */
[----:B------:R-:W-:-:S03]  /*dd30*/  UMOV UR9, UR17 ;  /* 0x0000001100097c82 */ /* 0x000fc60008000000 */
[----:B------:R-:W-:Y:S02]  /*dd40*/  LEA.HI.X.SX32 R21, R10, R21, 0x1, P0 ;  /* 0x000000150a157211 */ /* 0x000fe400000f0eff */
[----:B-1----:R-:W-:-:S04]  /*dd50*/  LEA R2, P0, R6, R2, 0x2 ;  /* 0x0000000206027211 */ /* 0x002fc800078010ff */
[----:B------:R-:W-:Y:S02]  /*dd60*/  LEA.HI.X R3, R6, R3, R21, 0x2, P0 ;  /* 0x0000000306037211 */ /* 0x000fe400000f1415 */
[----:B------:R-:W-:Y:S02]  /*dd70*/  IADD3 R11, P0, R11, 0x1f0, RZ ;  /* 0x000001f00b0b7810 */ /* 0x000fe40007f1e0ff */
[----:B------:R-:W-:Y:S02]  /*dd80*/  R2UR UR14, R2 ;  /* 0x00000000020e72ca */ /* 0x000fe400000e0000 */
[----:B------:R-:W-:Y:S02]  /*dd90*/  IADD3.X R12, RZ, R12, RZ, P0, !PT ;  /* 0x0000000cff0c7210 */ /* 0x000fe400007fe4ff */
[----:B------:R-:W-:Y:S02]  /*dda0*/  R2UR UR4, R11 ;  /* 0x000000000b0472ca */ /* 0x000fe400000e0000 */
[----:B------:R-:W-:-:S02]  /*ddb0*/  R2UR UR5, R12 ;  /* 0x000000000c0572ca */ /* 0x000fc400000e0000 */
[----:B------:R-:W-:Y:S01]  /*ddc0*/  R2UR UR15, R3 ;  /* 0x00000000030f72ca */ /* 0x000fe200000e0000 */
[C-C-:B----4-:R-:W-:Y:S02]  /*ddd0*/  IMAD R4, R9.reuse, 0x3000, R0.reuse ;  /* 0x0000300009047824 */ /* 0x150fe400078e0200 */
[----:B--23--:R-:W-:-:S03]  /*dde0*/  IMAD R0, R9, 0x200, R0 ;  /* 0x0000020009007824 */ /* 0x00cfc600078e0200 */
[----:B------:R-:W-:Y:S02]  /*ddf0*/  R2UR UR16, R4 ;  /* 0x00000000041072ca */ /* 0x000fe400000e0000 */
[----:B------:R-:W-:Y:S01]  /*de00*/  R2UR UR8, R0 ;  /* 0x00000000000872ca */ /* 0x000fe200000e0000 */
[----:B------:R-:W-:-:S05]  /*de10*/  VIADD R0, R9, 0x1 ;  /* 0x0000000109007836 */ /* 0x000fca0000000000 */
[----:B------:R-:W-:-:S04]  /*de20*/  ISETP.NE.AND P0, PT, R0, 0x2, PT ;  /* 0x000000020000780c */ /* 0x000fc80003f05270 */
[----:B------:R-:W-:Y:S01]  /*de30*/  SEL R3, RZ, 0x1, P0 ;  /* 0x00000001ff037807 */ /* 0x000fe20000000000 */
[----:B------:R-:W-:Y:S01]  /*de40*/  UIADD3 UR16, UR16, 0x14000, URZ ;  /* 0x0001400010107890 */ /* 0x000fe2000fffe03f */
[----:B------:R-:W-:Y:S01]  /*de50*/  SEL R0, R0, RZ, P0 ;  /* 0x000000ff00007207 */ /* 0x000fe20000000000 */
[----:B------:R-:W-:Y:S01]  /*de60*/  UIADD3 UR8, UR8, 0x1a380, URZ ;  /* 0x0001a38008087890 */ /* 0x000fe2000fffe03f */
[----:B------:R-:W-:-:S06]  /*de70*/  LOP3.LUT R8, R8, R3, RZ, 0x3c, !PT ;  /* 0x0000000308087212 */ /* 0x000fcc00078e3cff */
[----:B------:R1:W-:Y:S02]  /*de80*/  UTMALDG.4D [UR16], [UR4], desc[UR6] ;  /* 0x00000610040075b4 */ /* 0x0003e40008019000 */
[----:B------:R1:W-:Y:S02]  /*de90*/  UBLKCP.S.G [UR8], [UR14], UR10 ;  /* 0x000000080e0073ba */ /* 0x0003e4000800020a */
[----:B-1----:R-:W-:Y:S01]  /*dea0*/  NOP ;  /* 0x0000000000007918 */ /* 0x002fe20000000000 */
.L_x_2494:
[----:B------:R-:W-:Y:S05]  /*deb0*/  BSYNC B0 ;  /* 0x0000000000007941 */ /* 0x000fea0003800000 */
.L_x_2493:
[----:B------:R-:W-:-:S03]  /*dec0*/  UMOV UR4, 0xffffffff ;  /* 0xffffffff00047882 */ /* 0x000fc60000000000 */
[----:B------:R-:W-:Y:S05]  /*ded0*/  BRA.DIV UR4, `(.L_x_2514) ;  /* 0x0000000604b87947 */ /* 0x000fea000b800000 */
[----:B------:R-:W-:-:S13]  /*dee0*/  ELECT P6, URZ, PT ;  /* 0x00000000003f782f */ /* 0x000fda00038c0000 */
.L_x_2534:
[----:B------:R-:W-:Y:S05]  /*def0*/  @!P6 BRA `(.L_x_2413) ;  /* 0x000000000084e947 */ /* 0x000fea0003800000 */
[----:B------:R-:W2:Y:S02]  /*df00*/  LDL.LU R2, [R1+0xc] ;  /* 0x00000c0001027983 */ /* 0x000ea40000300800 */
[----:B--2---:R-:W-:-:S04]  /*df10*/  LOP3.LUT R2, R2, 0x2, RZ, 0xfc, !PT ;  /* 0x0000000202027812 */ /* 0x004fc800078efcff */
[----:B------:R-:W-:-:S13]  /*df20*/  ISETP.NE.AND P2, PT, R2, 0x3, PT ;  /* 0x000000030200780c */ /* 0x000fda0003f45270 */
[----:B------:R-:W-:Y:S05]  /*df30*/  @!P2 BRA `(.L_x_2515) ;  /* 0x000000000004a947 */ /* 0x000fea0003800000 */
[----:B------:R-:W-:Y:S01]  /*df40*/  BPT.TRAP 0x1 ;  /* 0x000000040000795c */ /* 0x000fe20000300000 */
.L_x_2515:
        /* <DEDUP_REMOVED lines=15> */
.L_x_2535:
[----:B------:R-:W2:Y:S02]  /*e040*/  SYNCS.PHASECHK.TRANS64.TRYWAIT P0, [R3+URZ], R2 ;  /* 0x00000002030075a7 */ /* 0x000ea4000800017f */
[----:B--2---:R-:W-:Y:S05]  /*e050*/  @!P0 BRA `(.L_x_2517) ;  /* 0x00000004008c8947 */ /* 0x004fea0003800000 */
.L_x_2536:
[----:B------:R-:W-:Y:S05]  /*e060*/  @!P2 BRA `(.L_x_2518) ;  /* 0x000000000004a947 */ /* 0x000fea0003800000 */
[----:B------:R-:W-:Y:S01]  /*e070*/  BPT.TRAP 0x1 ;  /* 0x000000040000795c */ /* 0x000fe20000300000 */
.L_x_2518:
[----:B--2---:R-:W-:-:S05]  /*e080*/  IADD3 R3, R9, 0x26840, RZ ;  /* 0x0002684009037810 */ /* 0x004fca0007ffe0ff */
[----:B------:R-:W-:-:S04]  /*e090*/  IMAD R5, R0, 0x8, R3 ;  /* 0x0000000800057824 */ /* 0x000fc800078e0203 */
[----:B------:R-:W2:Y:S02]  /*e0a0*/  SYNCS.PHASECHK.TRANS64.TRYWAIT P0, [R5+URZ], R4 ;  /* 0x00000004050075a7 */ /* 0x000ea4000800017f */
[----:B--2---:R-:W-:Y:S05]  /*e0b0*/  @!P0 BRA `(.L_x_2519) ;  /* 0x0000000400888947 */ /* 0x004fea0003800000 */
.L_x_2537:
[----:B------:R-:W-:-:S07]  /*e0c0*/  LEA R3, R6, R3, 0x3 ;  /* 0x0000000306037211 */ /* 0x000fce00078e18ff */
.L_x_2520:
[----:B---3--:R3:W4:Y:S02]  /*e0d0*/  SYNCS.PHASECHK.TRANS64.TRYWAIT P0, [R3+URZ], R2 ;  /* 0x00000002030075a7 */ /* 0x008724000800017f */
[----:B----4-:R-:W-:Y:S05]  /*e0e0*/  @!P0 NANOSLEEP.SYNCS 0x989680 ;  /* 0x009896800000895d */ /* 0x010fea0003900000 */
[----:B------:R-:W4:Y:S02]  /*e0f0*/  @!P0 SYNCS.PHASECHK.TRANS64 P0, [R3+URZ], R2 ;  /* 0x00000002030085a7 */ /* 0x000f24000800007f */
[----:B----4-:R-:W-:Y:S05]  /*e100*/  @!P0 BRA `(.L_x_2520) ;  /* 0xfffffffc00f08947 */ /* 0x010fea000383ffff */
.L_x_2413:
[----:B------:R-:W-:Y:S05]  /*e110*/  BSYNC B6 ;  /* 0x0000000000067941 */ /* 0x000fea0003800000 */
.L_x_2408:
[----:B------:R-:W-:Y:S05]  /*e120*/  EXIT ;  /* 0x000000000000794d */ /* 0x000fea0003800000 */
.L_x_2419:
[----:B------:R-:W-:Y:S01]  /*e130*/  IMAD.MOV.U32 R12, RZ, RZ, RZ ;  /* 0x000000ffff0c7224 */ /* 0x000fe200078e00ff */
[----:B------:R-:W-:Y:S01]  /*e140*/  MOV R11, 0x1f ;  /* 0x0000001f000b7802 */ /* 0x000fe20000000f00 */
[----:B------:R-:W-:-:S07]  /*e150*/  IMAD.MOV.U32 R15, RZ, RZ, -0x1 ;  /* 0xffffffffff0f7424 */ /* 0x000fce00078e00ff */
[----:B------:R-:W-:Y:S05]  /*e160*/  WARPSYNC.COLLECTIVE R15, `(.L_x_2521) ;  /* 0x000000000f087348 */ /* 0x000fea0003c00000 */
[----:B------:R1:W2:Y:S02]  /*e170*/  SHFL.IDX P6, R14, R13, R12, R11 ;  /* 0x0000000c0d0e7389 */ /* 0x0002a400000c000b */
[----:B-12---:R-:W-:Y:S01]  /*e180*/  ENDCOLLECTIVE ;  /* 0x000000000000791b */ /* 0x006fe20003800000 */
.L_x_2521:
[----:B------:R-:W-:Y:S05]  /*e190*/  BRA `(.L_x_2522) ;  /* 0xffffff2c00e07947 */ /* 0x000fea000383ffff */
.L_x_2421:
[----:B----4-:R4:W1:Y:S02]  /*e1a0*/  SYNCS.PHASECHK.TRANS64.TRYWAIT P0, [R17+URZ+0x26800], R2 ;  /* 0x02680002110075a7 */ /* 0x010864000800017f */
[----:B-1----:R-:W-:Y:S05]  /*e1b0*/  @!P0 NANOSLEEP.SYNCS 0x989680 ;  /* 0x009896800000895d */ /* 0x002fea0003900000 */
[----:B------:R-:W1:Y:S02]  /*e1c0*/  @!P0 SYNCS.PHASECHK.TRANS64 P0, [R17+URZ+0x26800], R2 ;  /* 0x02680002110085a7 */ /* 0x000e64000800007f */
[----:B-1----:R-:W-:Y:S05]  /*e1d0*/  @!P0 BRA `(.L_x_2421) ;  /* 0xfffffffc00f08947 */ /* 0x002fea000383ffff */
[----:B------:R-:W-:Y:S05]  /*e1e0*/  BRA `(.L_x_2420) ;  /* 0xffffff2c00e87947 */ /* 0x000fea000383ffff */
.L_x_2426:
[----:B--2---:R2:W3:Y:S02]  /*e1f0*/  SYNCS.PHASECHK.TRANS64.TRYWAIT P1, [R8+URZ+0x26810], R21 ;  /* 0x02681015080075a7 */ /* 0x0044e4000802017f */
[----:B---3--:R-:W-:Y:S05]  /*e200*/  @!P1 NANOSLEEP.SYNCS 0x989680 ;  /* 0x009896800000995d */ /* 0x008fea0003900000 */
[----:B------:R-:W3:Y:S02]  /*e210*/  @!P1 SYNCS.PHASECHK.TRANS64 P1, [R8+URZ+0x26810], R21 ;  /* 0x02681015080095a7 */ /* 0x000ee4000802007f */
[----:B---3--:R-:W-:Y:S05]  /*e220*/  @!P1 BRA `(.L_x_2426) ;  /* 0xfffffffc00f09947 */ /* 0x008fea000383ffff */
[----:B------:R-:W-:Y:S05]  /*e230*/  BRA `(.L_x_2425) ;  /* 0xffffff3800347947 */ /* 0x000fea000383ffff */
.L_x_2430:
[----:B------:R1:W1:Y:S02]  /*e240*/  SYNCS.PHASECHK.TRANS64.TRYWAIT P1, [R8+URZ+0x26830], R21 ;  /* 0x02683015080075a7 */ /* 0x000264000802017f */
[----:B-1----:R-:W-:Y:S05]  /*e250*/  @!P1 NANOSLEEP.SYNCS 0x989680 ;  /* 0x009896800000995d */ /* 0x002fea0003900000 */
[----:B------:R-:W1:Y:S02]  /*e260*/  @!P1 SYNCS.PHASECHK.TRANS64 P1, [R8+URZ+0x26830], R21 ;  /* 0x02683015080095a7 */ /* 0x000e64000802007f */
[----:B-1----:R-:W-:Y:S05]  /*e270*/  @!P1 BRA `(.L_x_2430) ;  /* 0xfffffffc00f09947 */ /* 0x002fea000383ffff */
[----:B------:R-:W-:Y:S05]  /*e280*/  BRA `(.L_x_2429) ;  /* 0xffffff3c00307947 */ /* 0x000fea000383ffff */
.L_x_2438:
[----:B--2---:R2:W3:Y:S02]  /*e290*/  SYNCS.PHASECHK.TRANS64.TRYWAIT P1, [R6+URZ+0x26810], R15 ;  /* 0x0268100f060075a7 */ /* 0x0044e4000802017f */
[----:B---3--:R-:W-:Y:S05]  /*e2a0*/  @!P1 NANOSLEEP.SYNCS 0x989680 ;  /* 0x009896800000995d */ /* 0x008fea0003900000 */
[----:B------:R-:W3:Y:S02]  /*e2b0*/  @!P1 SYNCS.PHASECHK.TRANS64 P1, [R6+URZ+0x26810], R15 ;  /* 0x0268100f060095a7 */ /* 0x000ee4000802007f */
[----:B---3--:R-:W-:Y:S05]  /*e2c0*/  @!P1 BRA `(.L_x_2438) ;  /* 0xfffffffc00f09947 */ /* 0x008fea000383ffff */
[----:B------:R-:W-:Y:S05]  /*e2d0*/  BRA `(.L_x_2437) ;  /* 0xffffff7c003c7947 */ /* 0x000fea000383ffff */
.L_x_2442:
[----:B------:R1:W1:Y:S02]  /*e2e0*/  SYNCS.PHASECHK.TRANS64.TRYWAIT P1, [R6+URZ+0x26830], R15 ;  /* 0x0268300f060075a7 */ /* 0x000264000802017f */
[----:B-1----:R-:W-:Y:S05]  /*e2f0*/  @!P1 NANOSLEEP.SYNCS 0x989680 ;  /* 0x009896800000995d */ /* 0x002fea0003900000 */
[----:B------:R-:W1:Y:S02]  /*e300*/  @!P1 SYNCS.PHASECHK.TRANS64 P1, [R6+URZ+0x26830], R15 ;  /* 0x0268300f060095a7 */ /* 0x000e64000802007f */
[----:B-1----:R-:W-:Y:S05]  /*e310*/  @!P1 BRA `(.L_x_2442) ;  /* 0xfffffffc00f09947 */ /* 0x002fea000383ffff */
[----:B------:R-:W-:Y:S05]  /*e320*/  BRA `(.L_x_2441) ;  /* 0xffffff80002c7947 */ /* 0x000fea000383ffff */
.L_x_2495:
[----:B-1----:R1:W2:Y:S02]  /*e330*/  SYNCS.PHASECHK.TRANS64.TRYWAIT P1, [R0+URZ+0x26820], R3 ;  /* 0x02682003000075a7 */ /* 0x0022a4000802017f */
[----:B--2---:R-:W-:Y:S05]  /*e340*/  @!P1 NANOSLEEP.SYNCS 0x989680 ;  /* 0x009896800000995d */ /* 0x004fea0003900000 */
[----:B------:R-:W2:Y:S02]  /*e350*/  @!P1 SYNCS.PHASECHK.TRANS64 P1, [R0+URZ+0x26820], R3 ;  /* 0x02682003000095a7 */ /* 0x000ea4000802007f */
[----:B--2---:R-:W-:Y:S05]  /*e360*/  @!P1 BRA `(.L_x_2495) ;  /* 0xfffffffc00f09947 */ /* 0x004fea000383ffff */
[----:B------:R-:W-:Y:S05]  /*e370*/  BRA `(.L_x_2523) ;  /* 0xffffffe400387947 */ /* 0x000fea000383ffff */
.L_x_2499:
[----:B--2---:R2:W3:Y:S02]  /*e380*/  SYNCS.PHASECHK.TRANS64.TRYWAIT P1, [R0+URZ+0x26840], R17 ;  /* 0x02684011000075a7 */ /* 0x0044e4000802017f */
[----:B---3--:R-:W-:Y:S05]  /*e390*/  @!P1 NANOSLEEP.SYNCS 0x989680 ;  /* 0x009896800000995d */ /* 0x008fea0003900000 */
[----:B------:R-:W3:Y:S02]  /*e3a0*/  @!P1 SYNCS.PHASECHK.TRANS64 P1, [R0+URZ+0x26840], R17 ;  /* 0x02684011000095a7 */ /* 0x000ee4000802007f */
[----:B---3--:R-:W-:Y:S05]  /*e3b0*/  @!P1 BRA `(.L_x_2499) ;  /* 0xfffffffc00f09947 */ /* 0x008fea000383ffff */
[----:B------:R-:W-:Y:S05]  /*e3c0*/  BRA `(.L_x_2524) ;  /* 0xffffffe800787947 */ /* 0x000fea000383ffff */
.L_x_2501:
[----:B-1----:R1:W3:Y:S02]  /*e3d0*/  SYNCS.PHASECHK.TRANS64.TRYWAIT P1, [R0+URZ+0x26828], R17 ;  /* 0x02682811000075a7 */ /* 0x0022e4000802017f */
[----:B---3--:R-:W-:Y:S05]  /*e3e0*/  @!P1 NANOSLEEP.SYNCS 0x989680 ;  /* 0x009896800000995d */ /* 0x008fea0003900000 */
[----:B------:R-:W3:Y:S02]  /*e3f0*/  @!P1 SYNCS.PHASECHK.TRANS64 P1, [R0+URZ+0x26828], R17 ;  /* 0x02682811000095a7 */ /* 0x000ee4000802007f */
[----:B---3--:R-:W-:Y:S05]  /*e400*/  @!P1 BRA `(.L_x_2501) ;  /* 0xfffffffc00f09947 */ /* 0x008fea000383ffff */
[----:B------:R-:W-:Y:S05]  /*e410*/  BRA `(.L_x_2525) ;  /* 0xffffffe800f87947 */ /* 0x000fea000383ffff */
.L_x_2503:
[----:B---3--:R3:W4:Y:S02]  /*e420*/  SYNCS.PHASECHK.TRANS64.TRYWAIT P1, [R0+URZ+0x26848], R17 ;  /* 0x02684811000075a7 */ /* 0x008724000802017f */
[----:B----4-:R-:W-:Y:S05]  /*e430*/  @!P1 NANOSLEEP.SYNCS 0x989680 ;  /* 0x009896800000995d */ /* 0x010fea0003900000 */
[----:B------:R-:W4:Y:S02]  /*e440*/  @!P1 SYNCS.PHASECHK.TRANS64 P1, [R0+URZ+0x26848], R17 ;  /* 0x02684811000095a7 */ /* 0x000f24000802007f */
[----:B----4-:R-:W-:Y:S05]  /*e450*/  @!P1 BRA `(.L_x_2503) ;  /* 0xfffffffc00f09947 */ /* 0x010fea000383ffff */
[----:B------:R-:W-:Y:S05]  /*e460*/  BRA `(.L_x_2526) ;  /* 0xffffffec00807947 */ /* 0x000fea000383ffff */
.L_x_2505:
[----:B------:R-:W-:-:S07]  /*e470*/  SHF.L.U32 R4, R8, 0x1f, RZ ;  /* 0x0000001f08047819 */ /* 0x000fce00000006ff */
.L_x_2527:
[----:B----4-:R4:W1:Y:S02]  /*e480*/  SYNCS.PHASECHK.TRANS64.TRYWAIT P1, [R0+URZ+0x26820], R4 ;  /* 0x02682004000075a7 */ /* 0x010864000802017f */
[----:B-1----:R-:W-:Y:S05]  /*e490*/  @!P1 NANOSLEEP.SYNCS 0x989680 ;  /* 0x009896800000995d */ /* 0x002fea0003900000 */
[----:B------:R-:W1:Y:S02]  /*e4a0*/  @!P1 SYNCS.PHASECHK.TRANS64 P1, [R0+URZ+0x26820], R4 ;  /* 0x02682004000095a7 */ /* 0x000e64000802007f */
[----:B-1----:R-:W-:Y:S05]  /*e4b0*/  @!P1 BRA `(.L_x_2527) ;  /* 0xfffffffc00f09947 */ /* 0x002fea000383ffff */
[----:B------:R-:W-:Y:S05]  /*e4c0*/  BRA `(.L_x_2528) ;  /* 0xffffffec00e87947 */ /* 0x000fea000383ffff */
.L_x_2508:
[----:B-1----:R1:W4:Y:S02]  /*e4d0*/  SYNCS.PHASECHK.TRANS64.TRYWAIT P1, [R0+URZ+0x26840], R14 ;  /* 0x0268400e000075a7 */ /* 0x002324000802017f */
[----:B----4-:R-:W-:Y:S05]  /*e4e0*/  @!P1 NANOSLEEP.SYNCS 0x989680 ;  /* 0x009896800000995d */ /* 0x010fea0003900000 */
[----:B------:R-:W4:Y:S02]  /*e4f0*/  @!P1 SYNCS.PHASECHK.TRANS64 P1, [R0+URZ+0x26840], R14 ;  /* 0x0268400e000095a7 */ /* 0x000f24000802007f */
[----:B----4-:R-:W-:Y:S05]  /*e500*/  @!P1 BRA `(.L_x_2508) ;  /* 0xfffffffc00f09947 */ /* 0x010fea000383ffff */
[----:B------:R-:W-:Y:S05]  /*e510*/  BRA `(.L_x_2529) ;  /* 0xfffffff000807947 */ /* 0x000fea000383ffff */
.L_x_2510:
[----:B-1----:R1:W4:Y:S02]  /*e520*/  SYNCS.PHASECHK.TRANS64.TRYWAIT P1, [R0+URZ+0x26828], R14 ;  /* 0x0268280e000075a7 */ /* 0x002324000802017f */
[----:B----4-:R-:W-:Y:S05]  /*e530*/  @!P1 NANOSLEEP.SYNCS 0x989680 ;  /* 0x009896800000995d */ /* 0x010fea0003900000 */
[----:B------:R-:W4:Y:S02]  /*e540*/  @!P1 SYNCS.PHASECHK.TRANS64 P1, [R0+URZ+0x26828], R14 ;  /* 0x0268280e000095a7 */ /* 0x000f24000802007f */
[----:B----4-:R-:W-:Y:S05]  /*e550*/  @!P1 BRA `(.L_x_2510) ;  /* 0xfffffffc00f09947 */ /* 0x010fea000383ffff */
[----:B------:R-:W-:Y:S05]  /*e560*/  BRA `(.L_x_2530) ;  /* 0xfffffff000f47947 */ /* 0x000fea000383ffff */
.L_x_2512:
[----:B-1----:R1:W4:Y:S02]  /*e570*/  SYNCS.PHASECHK.TRANS64.TRYWAIT P0, [R4+URZ+0x26840], R3 ;  /* 0x02684003040075a7 */ /* 0x002324000800017f */
[----:B----4-:R-:W-:Y:S05]  /*e580*/  @!P0 NANOSLEEP.SYNCS 0x989680 ;  /* 0x009896800000895d */ /* 0x010fea0003900000 */
[----:B------:R-:W4:Y:S02]  /*e590*/  @!P0 SYNCS.PHASECHK.TRANS64 P0, [R4+URZ+0x26840], R3 ;  /* 0x02684003040085a7 */ /* 0x000f24000800007f */
[----:B----4-:R-:W-:Y:S05]  /*e5a0*/  @!P0 BRA `(.L_x_2512) ;  /* 0xfffffffc00f08947 */ /* 0x010fea000383ffff */
[----:B------:R-:W-:Y:S05]  /*e5b0*/  BRA `(.L_x_2531) ;  /* 0xfffffff400907947 */ /* 0x000fea000383ffff */
.L_x_2514:
[----:B------:R-:W-:Y:S01]  /*e5c0*/  BSSY B0, `(.L_x_2532) ;  /* 0x0000006000007945 */ /* 0x000fe20003800000 */
[----:B------:R-:W-:-:S07]  /*e5d0*/  MOV R15, 0xffffffff ;  /* 0xffffffff000f7802 */ /* 0x000fce0000000f00 */
[----:B------:R-:W-:Y:S05]  /*e5e0*/  WARPSYNC.COLLECTIVE R15, `(.L_x_2533) ;  /* 0x000000000f0c7348 */ /* 0x000fea0003c00000 */
[----:B------:R-:W-:Y:S02]  /*e5f0*/  ELECT P6, UR62, PT ;  /* 0x00000000003e782f */ /* 0x000fe400038c0000 */
[----:B------:R-:W-:Y:S01]  /*e600*/  MOV R14, UR62 ;  /* 0x0000003e000e7c02 */ /* 0x000fe20008000f00 */
[----:B------:R-:W-:Y:S10]  /*e610*/  ENDCOLLECTIVE ;  /* 0x000000000000791b */ /* 0x000ff40003800000 */
.L_x_2533:
[----:B------:R-:W-:Y:S05]  /*e620*/  BSYNC B0 ;  /* 0x0000000000007941 */ /* 0x000fea0003800000 */
.L_x_2532:
[----:B------:R-:W-:Y:S05]  /*e630*/  BRA `(.L_x_2534) ;  /* 0xfffffff8002c7947 */ /* 0x000fea000383ffff */
.L_x_2516:
[----:B-1----:R1:W2:Y:S02]  /*e640*/  SYNCS.PHASECHK.TRANS64.TRYWAIT P0, [R7+URZ], R4 ;  /* 0x00000004070075a7 */ /* 0x0022a4000800017f */
[----:B--2---:R-:W-:Y:S05]  /*e650*/  @!P0 NANOSLEEP.SYNCS 0x989680 ;  /* 0x009896800000895d */ /* 0x004fea0003900000 */
[----:B------:R-:W2:Y:S02]  /*e660*/  @!P0 SYNCS.PHASECHK.TRANS64 P0, [R7+URZ], R4 ;  /* 0x00000004070085a7 */ /* 0x000ea4000800007f */
[----:B--2---:R-:W-:Y:S05]  /*e670*/  @!P0 BRA `(.L_x_2516) ;  /* 0xfffffffc00f08947 */ /* 0x004fea000383ffff */
[----:B------:R-:W-:Y:S05]  /*e680*/  BRA `(.L_x_2535) ;  /* 0xfffffff8006c7947 */ /* 0x000fea000383ffff */
.L_x_2517:
[----:B--2---:R2:W3:Y:S02]  /*e690*/  SYNCS.PHASECHK.TRANS64.TRYWAIT P0, [R3+URZ], R2 ;  /* 0x00000002030075a7 */ /* 0x0044e4000800017f */
[----:B---3--:R-:W-:Y:S05]  /*e6a0*/  @!P0 NANOSLEEP.SYNCS 0x989680 ;  /* 0x009896800000895d */ /* 0x008fea0003900000 */
[----:B------:R-:W3:Y:S02]  /*e6b0*/  @!P0 SYNCS.PHASECHK.TRANS64 P0, [R3+URZ], R2 ;  /* 0x00000002030085a7 */ /* 0x000ee4000800007f */
[----:B---3--:R-:W-:Y:S05]  /*e6c0*/  @!P0 BRA `(.L_x_2517) ;  /* 0xfffffffc00f08947 */ /* 0x008fea000383ffff */
[----:B------:R-:W-:Y:S05]  /*e6d0*/  BRA `(.L_x_2536) ;  /* 0xfffffff800607947 */ /* 0x000fea000383ffff */
.L_x_2519:
[----:B--2---:R2:W3:Y:S02]  /*e6e0*/  SYNCS.PHASECHK.TRANS64.TRYWAIT P0, [R5+URZ], R4 ;  /* 0x00000004050075a7 */ /* 0x0044e4000800017f */
[----:B---3--:R-:W-:Y:S05]  /*e6f0*/  @!P0 NANOSLEEP.SYNCS 0x989680 ;  /* 0x009896800000895d */ /* 0x008fea0003900000 */
[----:B------:R-:W3:Y:S02]  /*e700*/  @!P0 SYNCS.PHASECHK.TRANS64 P0, [R5+URZ], R4 ;  /* 0x00000004050085a7 */ /* 0x000ee4000800007f */
[----:B---3--:R-:W-:Y:S05]  /*e710*/  @!P0 BRA `(.L_x_2519) ;  /* 0xfffffffc00f08947 */ /* 0x008fea000383ffff */
[----:B------:R-:W-:Y:S05]  /*e720*/  BRA `(.L_x_2537) ;  /* 0xfffffff800647947 */ /* 0x000fea000383ffff */
.L_x_2538:
        /* <DEDUP_REMOVED lines=13> */
.L_x_7390:


//--------------------- .text._ZN7cutlass13device_kernelIN5flash11enable_sm90INS1_16FlashAttnBwdSm90INS1_25CollectiveMainloopBwdSm90ILi2ELi2ELi2EN4cute5tupleIJNS5_1CILi1EEES8_S8_EEENS6_IJNS7_ILi96EEENS7_ILi128EEENS7_ILi64EEEEEENS_10bfloat16_tEfNS_4arch4Sm90ELb1ELb0ELb1ELb0ELb1ELb1ELb0ELb1ELi2ELi1ELi2ELi2ELb0EEENS1_21CollectiveEpilogueBwdISD_SE_SG_Li256ELb0ELb0ELi1EEENS1_25SingleTileBwdLPTSchedulerILb0ELi128ELb1EEEEEEEEEvNT_6ParamsE --------------------------
	.section	.text._ZN7cutlass13device_kernelIN5flash11enable_sm90INS1_16FlashAttnBwdSm90INS1_25CollectiveMainloopBwdSm90ILi2ELi2ELi2EN4cute5tupleIJNS5_1CILi1EEES8_S8_EEENS6_IJNS7_ILi96EEENS7_ILi128EEENS7_ILi64EEEEEENS_10bfloat16_tEfNS_4arch4Sm90ELb1ELb0ELb1ELb0ELb1ELb1ELb0ELb1ELi2ELi1ELi2ELi2ELb0EEENS1_21CollectiveEpilogueBwdISD_SE_SG_Li256ELb0ELb0ELi1EEENS1_25SingleTileBwdLPTSchedulerILb0ELi128ELb1EEEEEEEEEvNT_6ParamsE,"ax",@progbits
	.align	128
.text._ZN7cutlass13device_kernelIN5flash11enable_sm90INS1_16FlashAttnBwdSm90INS1_25CollectiveMainloopBwdSm90ILi2ELi2ELi2EN4cute5tupleIJNS5_1CILi1EEES8_S8_EEENS6_IJNS7_ILi96EEENS7_ILi128EEENS7_ILi64EEEEEENS_10bfloat16_tEfNS_4arch4Sm90ELb1ELb0ELb1ELb0ELb1ELb1ELb0ELb1ELi2ELi1ELi2ELi2ELb0EEENS1_21CollectiveEpilogueBwdISD_SE_SG_Li256ELb0ELb0ELi1EEENS1_25SingleTileBwdLPTSchedulerILb0ELi128ELb1EEEEEEEEEvNT_6ParamsE:
        .type           _ZN7cutlass13device_kernelIN5flash11enable_sm90INS1_16FlashAttnBwdSm90INS1_25CollectiveMainloopBwdSm90ILi2ELi2ELi2EN4cute5tupleIJNS5_1CILi1EEES8_S8_EEENS6_IJNS7_ILi96EEENS7_ILi128EEENS7_ILi64EEEEEENS_10bfloat16_tEfNS_4arch4Sm90ELb1ELb0ELb1ELb0ELb1ELb1ELb0ELb1ELi2ELi1ELi2ELi2ELb0EEENS1_21CollectiveEpilogueBwdISD_SE_SG_Li256ELb0ELb0ELi1EEENS1_25SingleTileBwdLPTSchedulerILb0ELi128ELb1EEEEEEEEEvNT_6ParamsE,@function
        .size           _ZN7cutlass13device_kernelIN5flash11enable_sm90INS1_16FlashAttnBwdSm90INS1_25CollectiveMainloopBwdSm90ILi2ELi2ELi2EN4cute5tupleIJNS5_1CILi1EEES8_S8_EEENS6_IJNS7_ILi96EEENS7_ILi128EEENS7_ILi64EEEEEENS_10bfloat16_tEfNS_4arch4Sm90ELb1ELb0ELb1ELb0ELb1ELb1ELb0ELb1ELi2ELi1ELi2ELi2ELb0EEENS1_21CollectiveEpilogueBwdISD_SE_SG_Li256ELb0ELb0ELi1EEENS1_25SingleTileBwdLPTSchedulerILb0ELi128ELb1EEEEEEEEEvNT_6ParamsE,(.L_x_7391 - _ZN7cutlass13device_kernelIN5flash11enable_sm90INS1_16FlashAttnBwdSm90INS1_25CollectiveMainloopBwdSm90ILi2ELi2ELi2EN4cute5tupleIJNS5_1CILi1EEES8_S8_EEENS6_IJNS7_ILi96EEENS7_ILi128EEENS7_ILi64EEEEEENS_10bfloat16_tEfNS_4arch4Sm90ELb1ELb0ELb1ELb0ELb1ELb1ELb0ELb1ELi2ELi1ELi2ELi2ELb0EEENS1_21CollectiveEpilogueBwdISD_SE_SG_Li256ELb0ELb0ELi1EEENS1_25SingleTileBwdLPTSchedulerILb0ELi128ELb1EEEEEEEEEvNT_6ParamsE)
        .other          _ZN7cutlass13device_kernelIN5flash11enable_sm90INS1_16FlashAttnBwdSm90INS1_25CollectiveMainloopBwdSm90ILi2ELi2ELi2EN4cute5tupleIJNS5_1CILi1EEES8_S8_EEENS6_IJNS7_ILi96EEENS7_ILi128EEENS7_ILi64EEEEEENS_10bfloat16_tEfNS_4arch4Sm90ELb1ELb0ELb1ELb0ELb1ELb1ELb0ELb1ELi2ELi1ELi2ELi2ELb0EEENS1_21CollectiveEpilogueBwdISD_SE_SG_Li256ELb0ELb0ELi1EEENS1_25SingleTileBwdLPTSchedulerILb0ELi128ELb1EEEEEEEEEvNT_6ParamsE,@"STO_CUDA_ENTRY STV_DEFAULT"
_ZN7cutlass13device_kernelIN5flash11enable_sm90INS1_16FlashAttnBwdSm90INS1_25CollectiveMainloopBwdSm90ILi2ELi2ELi2EN4cute5tupleIJNS5_1CILi1EEES8_S8_EEENS6_IJNS7_ILi96EEENS7_ILi128EEENS7_ILi64EEEEEENS_10bfloat16_tEfNS_4arch4Sm90ELb1ELb0ELb1ELb0ELb1ELb1ELb0ELb1ELi2ELi1ELi2ELi2ELb0EEENS1_21CollectiveEpilogueBwdISD_SE_SG_Li256ELb0ELb0ELi1EEENS1_25SingleTileBwdLPTSchedulerILb0ELi128ELb1EEEEEEEEEvNT_6ParamsE:
        /* <DEDUP_REMOVED lines=29> */
.L_x_2540:
[----:B------:R-:W-:Y:S05]  /*01d0*/  BSYNC B0 ;  /* 0x0000000000007941 */ /* 0x000fea0003800000 */
.L_x_2539:
        /* <DEDUP_REMOVED lines=34> */
.L_x_2541:
        /* <DEDUP_REMOVED lines=22> */
.L_x_2542:
[----:B---3--:R-:W-:Y:S01]  /*0560*/  ISETP.NE.AND P0, PT, R2, RZ, PT ;  /* 0x000000ff0200720c */ /* 0x008fe20003f05270 */
[----:B------:R-:W-:Y:S01]  /*0570*/  IMAD.MOV.U32 R2, RZ, RZ, 0x1 ;  /* 0x00000001ff027424 */ /* 0x000fe200078e00ff */
[----:B------:R-:W-:Y:S01]  /*0580*/  NOP ;  /* 0x0000000000007918 */ /* 0x000fe20000000000 */
[----:B------:R-:W-:Y:S01]  /*0590*/  ULDC.64 UR36, c[0x0][0x208] ;  /* 0x0000820000247ab9 */ /* 0x000fe20000000a00 */
[----:B------:R-:W-:Y:S02]  /*05a0*/  BSSY B6, `(.L_x_2543) ;  /* 0x0000e4e000067945 */ /* 0x000fe40003800000 */
[----:B------:R-:W-:-:S05]  /*05b0*/  SEL R2, R2, 0x2, !P0 ;  /* 0x0000000202027807 */ /* 0x000fca0004000000 */
[----:B------:R3:W-:Y:S01]  /*05c0*/  STL [R1+0xc], R2 ;  /* 0x00000c0201007387 */ /* 0x0007e20000100800 */
[----:B-12-4-:R-:W-:Y:S06]  /*05d0*/  BAR.SYNC.DEFER_BLOCKING 0x0 ;  /* 0x0000000000007b1d */ /* 0x016fec0000010000 */
[----:B------:R-:W-:Y:S05]  /*05e0*/  @!P0 BRA `(.L_x_2544) ;  /* 0x000000ac00388947 */ /* 0x000fea0003800000 */
.L_x_2545:
        /* <DEDUP_REMOVED lines=32> */
.L_x_2546:
[----:B------:R-:W-:Y:S01]  /*07f0*/  ULDC UR7, c[0x0][0xb44] ;  /* 0x0002d10000077ab9 */ /* 0x000fe20000000800 */
[----:B------:R-:W-:Y:S01]  /*0800*/  UMOV UR38, UR10 ;  /* 0x0000000a00267c82 */ /* 0x000fe20008000000 */
[----:B------:R-:W-:-:S11]  /*0810*/  UISETP.NE.AND UP0, UPT, UR7, 0x1, UPT ;  /* 0x000000010700788c */ /* 0x000fd6000bf05270 */
[----:B------:R-:W-:Y:S02]  /*0820*/  @UP0 ULDC.64 UR8, c[0x0][0xb48] ;  /* 0x0002d20000080ab9 */ /* 0x000fe40000000a00 */
[----:B------:R-:W-:-:S04]  /*0830*/  UIMAD.WIDE.U32 UR4, UR10, UR8, URZ ;  /* 0x000000080a0472a5 */ /* 0x000fc8000f8e003f */
[----:B------:R-:W-:-:S04]  /*0840*/  @UP0 USHF.R.U32.HI UR38, URZ, UR9, UR5 ;  /* 0x000000093f260299 */ /* 0x000fc80008011605 */
[----:B------:R-:W-:-:S12]  /*0850*/  UIMAD UR4, UR38, UR7, URZ ;  /* 0x00000007260472a4 */ /* 0x000fd8000f8e023f */
.L_x_2547:
        /* <DEDUP_REMOVED lines=8> */
[----:B------:R-:W-:Y:S01]  /*08e0*/  UMOV UR44, UR7 ;  /* 0x00000007002c7c82 */ /* 0x000fe20008000000 */
[----:B------:R-:W-:Y:S02]  /*08f0*/  ULOP3.LUT UR4, URZ, UR38, URZ, 0x33, !UPT ;  /* 0x000000263f047292 */ /* 0x000fe4000f8e333f */
[----:B------:R-:W-:-:S03]  /*0900*/  @UP0 USHF.R.U32.HI UR44, URZ, UR6, UR5 ;  /* 0x000000063f2c0299 */ /* 0x000fc60008011605 */
[----:B------:R-:W-:Y:S01]  /*0910*/  ULDC UR6, c[0x0][0xb2c] ;  /* 0x0002cb0000067ab9 */ /* 0x000fe20000000800 */
[----:B------:R-:W-:Y:S02]  /*0920*/  UIADD3 UR5, -UR44, URZ, URZ ;  /* 0x0000003f2c057290 */ /* 0x000fe4000fffe13f */
[----:B------:R-:W-:Y:S01]  /*0930*/  ISETP.LE.AND P0, PT, RZ, UR44, PT ;  /* 0x0000002cff007c0c */ /* 0x000fe2000bf03270 */
[----:B------:R-:W-:Y:S02]  /*0940*/  UIADD3 UR4, UR4, UR6, URZ ;  /* 0x0000000604047290 */ /* 0x000fe4000fffe03f */
[----:B------:R-:W-:-:S10]  /*0950*/  UIMAD UR43, UR43, UR5, UR7 ;  /* 0x000000052b2b72a4 */ /* 0x000fd4000f8e0207 */
[----:B------:R-:W-:Y:S05]  /*0960*/  @!P0 BRA `(.L_x_2548) ;  /* 0x000000e000448947 */ /* 0x000fea0003800000 */
[----:B------:R-:W1:Y:S01]  /*0970*/  LDC R0, c[0x0][0x280] ;  /* 0x0000a000ff007b82 */ /* 0x000e620000000800 */
[----:B------:R-:W-:Y:S01]  /*0980*/  USHF.L.U32 UR42, UR4, 0x7, URZ ;  /* 0x00000007042a7899 */ /* 0x000fe2000800063f */
[----:B------:R-:W-:Y:S02]  /*0990*/  PLOP3.LUT P0, PT, PT, PT, PT, 0x80, 0x0 ;  /* 0x000000000000781c */ /* 0x000fe40003f0f070 */
[----:B------:R-:W-:Y:S01]  /*09a0*/  CS2R R150, SRZ ;  /* 0x0000000000967805 */ /* 0x000fe2000001ff00 */
[----:B------:R-:W-:Y:S01]  /*09b0*/  ULDC UR4, c[0x0][0x74c] ;  /* 0x0001d30000047ab9 */ /* 0x000fe20000000800 */
[----:B------:R-:W-:Y:S02]  /*09c0*/  CS2R R148, SRZ ;  /* 0x0000000000947805 */ /* 0x000fe4000001ff00 */
[----:B------:R-:W-:Y:S02]  /*09d0*/  CS2R R146, SRZ ;  /* 0x0000000000927805 */ /* 0x000fe4000001ff00 */
[----:B------:R-:W-:Y:S01]  /*09e0*/  CS2R R144, SRZ ;  /* 0x0000000000907805 */ /* 0x000fe2000001ff00 */
[----:B------:R-:W1:Y:S01]  /*09f0*/  LDC R3, c[0x0][0x290] ;  /* 0x0000a400ff037b82 */ /* 0x000e620000000800 */
        /* <DEDUP_REMOVED lines=23> */
[----:B-1----:R-:W-:Y:S01]  /*0b70*/  IADD3 R2, -R3, UR42, R0 ;  /* 0x0000002a03027c10 */ /* 0x002fe2000fffe100 */
[----:B------:R-:W-:Y:S01]  /*0b80*/  VIADD R0, R0, 0x5f ;  /* 0x0000005f00007836 */ /* 0x000fe20000000000 */
[----:B------:R-:W-:-:S02]  /*0b90*/  CS2R R160, SRZ ;  /* 0x0000000000a07805 */ /* 0x000fc4000001ff00 */
[----:B------:R-:W-:Y:S02]  /*0ba0*/  CS2R R158, SRZ ;  /* 0x00000000009e7805 */ /* 0x000fe4000001ff00 */
[----:B------:R-:W-:Y:S01]  /*0bb0*/  CS2R R156, SRZ ;  /* 0x00000000009c7805 */ /* 0x000fe2000001ff00 */
[----:B------:R-:W-:Y:S01]  /*0bc0*/  VIADD R2, R2, -UR4 ;  /* 0x8000000402027c36 */ /* 0x000fe20008000000 */
[----:B------:R-:W-:Y:S01]  /*0bd0*/  CS2R R154, SRZ ;  /* 0x00000000009a7805 */ /* 0x000fe2000001ff00 */
[----:B------:R-:W-:Y:S01]  /*0be0*/  IMAD.HI R0, R0, 0x2aaaaaab, RZ ;  /* 0x2aaaaaab00007827 */ /* 0x000fe200078e02ff */
[----:B------:R-:W-:-:S03]  /*0bf0*/  CS2R R152, SRZ ;  /* 0x0000000000987805 */ /* 0x000fc6000001ff00 */
[----:B------:R-:W-:Y:S01]  /*0c00*/  IMAD.HI R2, R2, 0x2aaaaaab, RZ ;  /* 0x2aaaaaab02027827 */ /* 0x000fe200078e02ff */
[----:B------:R-:W-:-:S04]  /*0c10*/  SHF.R.U32.HI R3, RZ, 0x1f, R0 ;  /* 0x0000001fff037819 */ /* 0x000fc80000011600 */
[----:B------:R-:W-:Y:S02]  /*0c20*/  SHF.R.U32.HI R5, RZ, 0x1f, R2 ;  /* 0x0000001fff057819 */ /* 0x000fe40000011602 */
[----:B------:R-:W-:Y:S02]  /*0c30*/  LEA.HI.SX32 R4, R0, R3, 0x1c ;  /* 0x0000000300047211 */ /* 0x000fe400078fe2ff */
[----:B------:R-:W-:-:S03]  /*0c40*/  LEA.HI.SX32 R5, R2, R5, 0x1c ;  /* 0x0000000502057211 */ /* 0x000fc600078fe2ff */
[----:B------:R1:W-:Y:S01]  /*0c50*/  STL [R1+0x2c], R4 ;  /* 0x00002c0401007387 */ /* 0x0003e20000100800 */
[----:B------:R-:W-:-:S04]  /*0c60*/  VIMNMX R16, RZ, R5, !PT ;  /* 0x00000005ff107248 */ /* 0x000fc80007fe0100 */
[----:B------:R-:W-:-:S13]  /*0c70*/  ISETP.GT.AND P1, PT, R4, R16, PT ;  /* 0x000000100400720c */ /* 0x000fda0003f24270 */
[----:B-1----:R-:W-:Y:S05]  /*0c80*/  @!P1 BRA `(.L_x_2549) ;  /* 0x0000009000009947 */ /* 0x002fea0003800000 */
[----:B------:R-:W1:Y:S01]  /*0c90*/  S2R R4, SR_TID.X ;  /* 0x0000000000047919 */ /* 0x000e620000002100 */
[----:B------:R-:W-:-:S04]  /*0ca0*/  MOV R0, RZ ;  /* 0x000000ff00007202 */ /* 0x000fc80000000f00 */
[----:B------:R-:W-:Y:S02]  /*0cb0*/  LOP3.LUT P0, RZ, R0, 0x3ff, RZ, 0xc0, !PT ;  /* 0x000003ff00ff7812 */ /* 0x000fe4000780c0ff */
[----:B-1----:R-:W-:-:S11]  /*0cc0*/  IADD3 R18, R4, -0x80, RZ ;  /* 0xffffff8004127810 */ /* 0x002fd60007ffe0ff */
        /* <DEDUP_REMOVED lines=17> */
.L_x_2551:
        /* <DEDUP_REMOVED lines=15> */
.L_x_2550:
        /* <DEDUP_REMOVED lines=22> */
.L_x_2553:
[----:B------:R-:W1:Y:S01]  /*1030*/  LDC.64 R2, c[0x4][R2] ;  /* 0x0100000002027b82 */ /* 0x000e620000000a00 */
[----:B------:R-:W-:Y:S01]  /*1040*/  ULDC.64 UR4, c[0x4][0x90] ;  /* 0x0100240000047ab9 */ /* 0x000fe20000000a00 */
[----:B------:R-:W-:Y:S01]  /*1050*/  ULDC.64 UR6, c[0x4][0x30] ;  /* 0x01000c0000067ab9 */ /* 0x000fe20000000a00 */
[----:B------:R-:W-:Y:S01]  /*1060*/  IMAD.U32 R4, RZ, RZ, UR4 ;  /* 0x00000004ff047e24 */ /* 0x000fe2000f8e00ff */
[----:B------:R-:W-:Y:S01]  /*1070*/  MOV R5, UR5 ;  /* 0x0000000500057c02 */ /* 0x000fe20008000f00 */
[----:B------:R-:W-:Y:S01]  /*1080*/  ULDC.64 UR4, c[0x4][0x98] ;  /* 0x0100260000047ab9 */ /* 0x000fe20000000a00 */
[----:B------:R-:W-:Y:S01]  /*1090*/  MOV R10, UR6 ;  /* 0x00000006000a7c02 */ /* 0x000fe20008000f00 */
[----:B------:R-:W-:Y:S01]  /*10a0*/  IMAD.U32 R6, RZ, RZ, UR4 ;  /* 0x00000004ff067e24 */ /* 0x000fe2000f8e00ff */
[----:B------:R-:W-:Y:S01]  /*10b0*/  MOV R12, 0x1 ;  /* 0x00000001000c7802 */ /* 0x000fe20000000f00 */
[----:B------:R-:W-:Y:S02]  /*10c0*/  IMAD.U32 R7, RZ, RZ, UR5 ;  /* 0x00000005ff077e24 */ /* 0x000fe4000f8e00ff */
[----:B------:R-:W-:-:S02]  /*10d0*/  IMAD.U32 R11, RZ, RZ, UR7 ;  /* 0x00000007ff0b7e24 */ /* 0x000fc4000f8e00ff */
[----:B------:R-:W-:Y:S02]  /*10e0*/  IMAD.MOV.U32 R8, RZ, RZ, 0x70 ;  /* 0x00000070ff087424 */ /* 0x000fe400078e00ff */
[----:B------:R-:W-:-:S07]  /*10f0*/  IMAD.MOV.U32 R13, RZ, RZ, RZ ;  /* 0x000000ffff0d7224 */ /* 0x000fce00078e00ff */
[----:B------:R-:W-:-:S07]  /*1100*/  LEPC R20, `(.L_x_2552) ;  /* 0x000000001014794e */ /* 0x000fce0000000000 */
[----:B-1----:R-:W-:Y:S05]  /*1110*/  CALL.ABS.NOINC R2 ;  /* 0x0000000002007343 */ /* 0x002fea0003c00000 */
.L_x_2552:
[----:B------:R-:W-:Y:S01]  /*1120*/  SHF.R.S32.HI R7, RZ, 0x1f, R18 ;  /* 0x0000001fff077819 */ /* 0x000fe20000011412 */
[----:B------:R-:W-:-:S03]  /*1130*/  UMOV UR4, 0xffffffff ;  /* 0xffffffff00047882 */ /* 0x000fc60000000000 */
[----:B------:R-:W-:-:S04]  /*1140*/  LEA.HI R0, R7, R18, RZ, 0x7 ;  /* 0x0000001207007211 */ /* 0x000fc800078f38ff */
[----:B------:R-:W-:Y:S01]  /*1150*/  SHF.R.S32.HI R13, RZ, 0x7, R0 ;  /* 0x00000007ff0d7819 */ /* 0x000fe20000011400 */
[----:B------:R-:W-:Y:S06]  /*1160*/  BRA.DIV UR4, `(.L_x_2554) ;  /* 0x000000da044c7947 */ /* 0x000fec000b800000 */
[----:B------:R1:W2:Y:S02]  /*1170*/  SHFL.IDX PT, R14, R13, RZ, 0x1f ;  /* 0x00001fff0d0e7589 */ /* 0x0002a400000e0000 */
.L_x_2675:
[----:B------:R-:W-:Y:S01]  /*1180*/  SHF.L.U32 R2, RZ, 0x1f, RZ ;  /* 0x0000001fff027819 */ /* 0x000fe200000006ff */
[----:B------:R-:W3:Y:S01]  /*1190*/  LDC R10, c[0x0][0x280] ;  /* 0x0000a000ff0a7b82 */ /* 0x000ee20000000800 */
[----:B------:R-:W-:Y:S01]  /*11a0*/  IMAD.SHL.U32 R3, R18, 0x40, RZ ;  /* 0x0000004012037824 */ /* 0x000fe200078e00ff */
[CC--:B------:R-:W-:Y:S02]  /*11b0*/  LEA.HI R8, R7.reuse, R18.reuse, RZ, 0x5 ;  /* 0x0000001207087211 */ /* 0x0c0fe400078f28ff */
[----:B------:R-:W-:Y:S01]  /*11c0*/  LEA.HI R5, R7, R18, RZ, 0x4 ;  /* 0x0000001207057211 */ /* 0x000fe200078f20ff */
[----:B------:R-:W4:Y:S03]  /*11d0*/  SYNCS.PHASECHK.TRANS64.TRYWAIT P0, [R17+URZ+0x26800], R2 ;  /* 0x02680002110075a7 */ /* 0x000f26000800017f */
[----:B------:R-:W1:Y:S01]  /*11e0*/  LDC R11, c[0x0][0x290] ;  /* 0x0000a400ff0b7b82 */ /* 0x000e620000000800 */
[----:B----4-:R-:W-:Y:S05]  /*11f0*/  @P0 BRA `(.L_x_2555) ;  /* 0x0000000000080947 */ /* 0x010fea0003800000 */
[----:B------:R-:W4:Y:S02]  /*1200*/  SYNCS.PHASECHK.TRANS64.TRYWAIT P0, [R17+URZ+0x26800], R2 ;  /* 0x02680002110075a7 */ /* 0x000f24000800017f */
[----:B----4-:R-:W-:Y:S05]  /*1210*/  @!P0 BRA `(.L_x_2556) ;  /* 0x000000d8003c8947 */ /* 0x010fea0003800000 */
.L_x_2555:
[----:B----4-:R-:W-:Y:S01]  /*1220*/  SHF.R.S32.HI R2, RZ, 0x5, R8 ;  /* 0x00000005ff027819 */ /* 0x010fe20000011408 */
[----:B------:R-:W-:Y:S01]  /*1230*/  ULDC UR4, c[0x0][0x74c] ;  /* 0x0001d30000047ab9 */ /* 0x000fe20000000800 */
[----:B------:R-:W-:Y:S02]  /*1240*/  SHF.R.S32.HI R6, RZ, 0x4, R5 ;  /* 0x00000004ff067819 */ /* 0x000fe40000011405 */
[----:B------:R-:W-:Y:S01]  /*1250*/  LOP3.LUT R3, R3, 0x1c0, RZ, 0xc0, !PT ;  /* 0x000001c003037812 */ /* 0x000fe200078ec0ff */
[----:B------:R-:W-:Y:S01]  /*1260*/  IMAD.SHL.U32 R4, R2, 0x10, RZ ;  /* 0x0000001002047824 */ /* 0x000fe200078e00ff */
[----:B------:R-:W-:Y:S02]  /*1270*/  LEA.HI R9, R5, R6, RZ, 0x1 ;  /* 0x0000000605097211 */ /* 0x000fe400078f08ff */
[----:B------:R-:W-:Y:S02]  /*1280*/  LEA.HI R2, R7, R18, RZ, 0x3 ;  /* 0x0000001207027211 */ /* 0x000fe400078f18ff */
[----:B------:R-:W-:-:S02]  /*1290*/  LOP3.LUT R5, R3, 0x30, R4, 0xf8, !PT ;  /* 0x0000003003057812 */ /* 0x000fc400078ef804 */
[----:B------:R-:W-:Y:S02]  /*12a0*/  LOP3.LUT R9, R9, 0x7ffffe, RZ, 0xc0, !PT ;  /* 0x007ffffe09097812 */ /* 0x000fe400078ec0ff */
[----:B------:R-:W-:Y:S02]  /*12b0*/  LOP3.LUT R4, R5, 0x8, R2, 0xf8, !PT ;  /* 0x0000000805047812 */ /* 0x000fe400078ef802 */
[----:B--2---:R-:W-:Y:S02]  /*12c0*/  LEA.HI R2, R14, R14, RZ, 0x1 ;  /* 0x0000000e0e027211 */ /* 0x004fe400078f08ff */
[----:B------:R-:W-:Y:S02]  /*12d0*/  IADD3 R6, R6, -R9, RZ ;  /* 0x8000000906067210 */ /* 0x000fe40007ffe0ff */
[----:B------:R-:W-:Y:S02]  /*12e0*/  LOP3.LUT R5, R2, 0xfffffffe, RZ, 0xc0, !PT ;  /* 0xfffffffe02057812 */ /* 0x000fe400078ec0ff */
[----:B------:R-:W-:Y:S01]  /*12f0*/  SHF.R.U32.HI R3, RZ, 0x3, R3 ;  /* 0x00000003ff037819 */ /* 0x000fe20000011603 */
[----:B------:R-:W-:Y:S01]  /*1300*/  IMAD R6, R13, 0xc, R6 ;  /* 0x0000000c0d067824 */ /* 0x000fe200078e0206 */
[----:B---3--:R-:W-:Y:S01]  /*1310*/  IADD3 R10, R10, 0x7f, RZ ;  /* 0x0000007f0a0a7810 */ /* 0x008fe20007ffe0ff */
[----:B------:R-:W-:Y:S01]  /*1320*/  IMAD.IADD R5, R14, 0x1, -R5 ;  /* 0x000000010e057824 */ /* 0x000fe200078e0a05 */
[----:B------:R-:W-:Y:S01]  /*1330*/  LOP3.LUT R3, R4, R3, RZ, 0x3c, !PT ;  /* 0x0000000304037212 */ /* 0x000fe200078e3cff */
[----:B------:R-:W2:Y:S01]  /*1340*/  LDL R14, [R1+0x2c] ;  /* 0x00002c00010e7983 */ /* 0x000ea20000100800 */
[----:B-1----:R-:W-:-:S03]  /*1350*/  IADD3 R10, -R11, UR42, R10 ;  /* 0x0000002a0b0a7c10 */ /* 0x002fc6000fffe10a */
[----:B------:R-:W-:Y:S01]  /*1360*/  IMAD.U32 R2, R6, 0x200, R3 ;  /* 0x0000020006027824 */ /* 0x000fe200078e0003 */
[----:B------:R-:W-:Y:S01]  /*1370*/  LOP3.LUT R3, R0, 0xffffff80, RZ, 0xc0, !PT ;  /* 0xffffff8000037812 */ /* 0x000fe200078ec0ff */
[----:B------:R-:W-:-:S04]  /*1380*/  VIADD R10, R10, -UR4 ;  /* 0x800000040a0a7c36 */ /* 0x000fc80008000000 */
[----:B------:R-:W-:-:S04]  /*1390*/  IMAD.HI R10, R10, 0x2aaaaaab, RZ ;  /* 0x2aaaaaab0a0a7827 */ /* 0x000fc800078e02ff */
[----:B------:R-:W-:Y:S01]  /*13a0*/  IMAD.IADD R6, R18, 0x1, -R3 ;  /* 0x0000000112067824 */ /* 0x000fe200078e0a03 */
[----:B------:R-:W-:-:S04]  /*13b0*/  SHF.R.U32.HI R9, RZ, 0x1f, R10 ;  /* 0x0000001fff097819 */ /* 0x000fc8000001160a */
[--C-:B------:R-:W-:Y:S02]  /*13c0*/  SHF.R.S32.HI R12, RZ, 0x1f, R6.reuse ;  /* 0x0000001fff0c7819 */ /* 0x100fe40000011406 */
[----:B------:R-:W-:Y:S02]  /*13d0*/  LEA.HI.SX32 R9, R10, R9, 0x1c ;  /* 0x000000090a097211 */ /* 0x000fe400078fe2ff */
[----:B------:R-:W-:Y:S01]  /*13e0*/  LEA.HI R10, R12, R6, RZ, 0x2 ;  /* 0x000000060c0a7211 */ /* 0x000fe200078f10ff */
[----:B------:R1:W-:Y:S04]  /*13f0*/  STL [R1+0x18], R2 ;  /* 0x0000180201007387 */ /* 0x0003e80000100800 */
[----:B------:R3:W-:Y:S04]  /*1400*/  STL [R1+0x1c], R12 ;  /* 0x00001c0c01007387 */ /* 0x0007e80000100800 */
[----:B------:R3:W-:Y:S01]  /*1410*/  STL [R1+0x10], R10 ;  /* 0x0000100a01007387 */ /* 0x0007e20000100800 */
[----:B-1----:R-:W-:Y:S01]  /*1420*/  IMAD R2, R13, 0x300, R6 ;  /* 0x000003000d027824 */ /* 0x002fe200078e0206 */
[----:B------:R-:W-:-:S04]  /*1430*/  LOP3.LUT R3, R10, 0xfffffffc, RZ, 0xc0, !PT ;  /* 0xfffffffc0a037812 */ /* 0x000fc800078ec0ff */
[----:B------:R-:W-:Y:S01]  /*1440*/  SHF.L.U32 R2, R2, 0x2, RZ ;  /* 0x0000000202027819 */ /* 0x000fe200000006ff */
[----:B------:R-:W-:Y:S01]  /*1450*/  IMAD.MOV.U32 R4, RZ, RZ, RZ ;  /* 0x000000ffff047224 */ /* 0x000fe200078e00ff */
        /* <DEDUP_REMOVED lines=33> */
[----:B------:R-:W-:Y:S02]  /*1670*/  IMAD R2, R2, 0x4, R17 ;  /* 0x0000000402027824 */ /* 0x000fe400078e0211 */
[----:B------:R-:W-:Y:S01]  /*1680*/  IMAD.IADD R3, R6, 0x1, -R3 ;  /* 0x0000000106037824 */ /* 0x000fe200078e0a03 */
[----:B--2---:R-:W-:-:S04]  /*1690*/  VIADDMNMX R237, R9, 0x1, R14, PT ;  /* 0x0000000109ed7846 */ /* 0x004fc8000380010e */
[----:B------:R-:W-:-:S13]  /*16a0*/  ISETP.GE.AND P0, PT, R16, R237, PT ;  /* 0x000000ed1000720c */ /* 0x000fda0003f06270 */
[----:B---3--:R-:W-:Y:S05]  /*16b0*/  @P0 BRA `(.L_x_2557) ;  /* 0x0000004000740947 */ /* 0x008fea0003800000 */
[----:B------:R-:W-:Y:S01]  /*16c0*/  LOP3.LUT R9, R8, 0xffffffe0, RZ, 0xc0, !PT ;  /* 0xffffffe008097812 */ /* 0x000fe200078ec0ff */
[----:B------:R-:W-:Y:S01]  /*16d0*/  VIADD R11, R11, -UR42 ;  /* 0x8000002a0b0b7c36 */ /* 0x000fe20008000000 */
[----:B------:R-:W-:Y:S01]  /*16e0*/  LEA.HI R6, R12, R6, RZ, 0x5 ;  /* 0x000000060c067211 */ /* 0x000fe200078f28ff */
[----:B------:R-:W-:Y:S01]  /*16f0*/  IMAD.MOV.U32 R151, RZ, RZ, RZ ;  /* 0x000000ffff977224 */ /* 0x000fe200078e00ff */
[----:B------:R-:W-:Y:S02]  /*1700*/  IADD3 R9, R18, -R9, RZ ;  /* 0x8000000912097210 */ /* 0x000fe40007ffe0ff */
[----:B------:R-:W-:Y:S02]  /*1710*/  LEA.HI R4, R13, R13, RZ, 0x1 ;  /* 0x0000000d0d047211 */ /* 0x000fe400078f08ff */
        /* <DEDUP_REMOVED lines=12> */
[----:B------:R-:W-:Y:S02]  /*17e0*/  LOP3.LUT R13, R6, 0xfffffffc, RZ, 0xc0, !PT ;  /* 0xfffffffc060d7812 */ /* 0x000fe400078ec0ff */
        /* <DEDUP_REMOVED lines=38> */
.L_x_2568:
[----:B-1-3--:R-:W2:Y:S01]  /*1a50*/  LDL R8, [R1+0xc] ;  /* 0x00000c0001087983 */ /* 0x00aea20000100800 */
[----:B------:R-:W-:Y:S05]  /*1a60*/  YIELD ;  /* 0x0000000000007946 */ /* 0x000fea0003800000 */
[----:B--2---:R-:W-:-:S04]  /*1a70*/  LOP3.LUT R8, R8, 0x1, RZ, 0xfc, !PT ;  /* 0x0000000108087812 */ /* 0x004fc800078efcff */
[----:B------:R-:W-:-:S13]  /*1a80*/  ISETP.NE.AND P0, PT, R8, 0x3, PT ;  /* 0x000000030800780c */ /* 0x000fda0003f05270 */
[----:B------:R-:W-:Y:S05]  /*1a90*/  @!P0 BRA `(.L_x_2558) ;  /* 0x0000000000048947 */ /* 0x000fea0003800000 */
[----:B------:R-:W-:Y:S01]  /*1aa0*/  BPT.TRAP 0x1 ;  /* 0x000000040000795c */ /* 0x000fe20000300000 */
.L_x_2558:
[----:B------:R-:W-:Y:S02]  /*1ab0*/  LEA R8, R0, R17, 0x3 ;  /* 0x0000001100087211 */ /* 0x000fe400078e18ff */
[----:B------:R-:W-:-:S04]  /*1ac0*/  SHF.L.U32 R21, R4, 0x1f, RZ ;  /* 0x0000001f04157819 */ /* 0x000fc800000006ff */
[----:B------:R1:W2:Y:S01]  /*1ad0*/  SYNCS.PHASECHK.TRANS64.TRYWAIT P1, [R8+URZ+0x26810], R21 ;  /* 0x02681015080075a7 */ /* 0x0002a2000802017f */
[----:B------:R-:W-:Y:S05]  /*1ae0*/  @!P0 BRA `(.L_x_2559) ;  /* 0x0000000000048947 */ /* 0x000fea0003800000 */
[----:B------:R-:W-:Y:S01]  /*1af0*/  BPT.TRAP 0x1 ;  /* 0x000000040000795c */ /* 0x000fe20000300000 */
.L_x_2559:
[----:B------:R-:W-:-:S05]  /*1b00*/  VIADD R9, R17, 0xe000 ;  /* 0x0000e00011097836 */ /* 0x000fca0000000000 */
[----:B------:R-:W-:-:S04]  /*1b10*/  SHF.R.U32.HI R9, RZ, 0x4, R9 ;  /* 0x00000004ff097819 */ /* 0x000fc80000011609 */
[----:B------:R-:W-:Y:S01]  /*1b20*/  LOP3.LUT R9, R9, 0x3fff, RZ, 0xc0, !PT ;  /* 0x00003fff09097812 */ /* 0x000fe200078ec0ff */
[----:B--2---:R-:W-:Y:S06]  /*1b30*/  @P1 BRA `(.L_x_2560) ;  /* 0x0000000000081947 */ /* 0x004fec0003800000 */
[----:B------:R-:W2:Y:S02]  /*1b40*/  SYNCS.PHASECHK.TRANS64.TRYWAIT P1, [R8+URZ+0x26810], R21 ;  /* 0x02681015080075a7 */ /* 0x000ea4000802017f */
[----:B--2---:R-:W-:Y:S05]  /*1b50*/  @!P1 BRA `(.L_x_2561) ;  /* 0x000000d000009947 */ /* 0x004fea0003800000 */
.L_x_2560:
        /* <DEDUP_REMOVED lines=58> */
.L_x_2562:
[----:B------:R1:W1:Y:S01]  /*1f00*/  SYNCS.PHASECHK.TRANS64.TRYWAIT P1, [R8+URZ+0x26830], R21 ;  /* 0x02683015080075a7 */ /* 0x000262000802017f */
[----:B------:R-:W-:Y:S05]  /*1f10*/  @!P0 BRA `(.L_x_2563) ;  /* 0x0000000000048947 */ /* 0x000fea0003800000 */
[----:B------:R-:W-:Y:S01]  /*1f20*/  BPT.TRAP 0x1 ;  /* 0x000000040000795c */ /* 0x000fe20000300000 */
.L_x_2563:
[----:B------:R-:W-:-:S05]  /*1f30*/  VIADD R12, R17, 0x14000 ;  /* 0x00014000110c7836 */ /* 0x000fca0000000000 */
[----:B------:R-:W-:-:S04]  /*1f40*/  SHF.R.U32.HI R12, RZ, 0x4, R12 ;  /* 0x00000004ff0c7819 */ /* 0x000fc8000001160c */
[----:B------:R-:W-:-:S04]  /*1f50*/  LOP3.LUT R12, R12, 0x3fff, RZ, 0xc0, !PT ;  /* 0x00003fff0c0c7812 */ /* 0x000fc800078ec0ff */
[----:B------:R-:W-:Y:S01]  /*1f60*/  LOP3.LUT R19, R12, 0x10000, RZ, 0xfc, !PT ;  /* 0x000100000c137812 */ /* 0x000fe200078efcff */
[----:B-1----:R-:W-:Y:S06]  /*1f70*/  @P1 BRA `(.L_x_2564) ;  /* 0x0000000000081947 */ /* 0x002fec0003800000 */
[----:B------:R-:W1:Y:S02]  /*1f80*/  SYNCS.PHASECHK.TRANS64.TRYWAIT P1, [R8+URZ+0x26830], R21 ;  /* 0x02683015080075a7 */ /* 0x000e64000802017f */
[----:B-1----:R-:W-:Y:S05]  /*1f90*/  @!P1 BRA `(.L_x_2565) ;  /* 0x000000cc00049947 */ /* 0x002fea0003800000 */
.L_x_2564:
        /* <DEDUP_REMOVED lines=41> */
[----:B------:R-:W-:Y:S01]  /*2230*/  FMUL.FTZ R191, R113, UR10 ;  /* 0x0000000a71bf7c20 */ /* 0x000fe20008410000 */
[----:B-1----:R-:W-:Y:S01]  /*2240*/  IMAD R92, R16, -0x60, R93 ;  /* 0xffffffa0105c7824 */ /* 0x002fe200078e025d */
[----:B------:R-:W1:Y:S01]  /*2250*/  MUFU.TANH R18, R18 ;  /* 0x0000001200127308 */ /* 0x000e620000002400 */
[----:B------:R-:W-:Y:S01]  /*2260*/  FMUL.FTZ R80, R87, UR10 ;  /* 0x0000000a57507c20 */ /* 0x000fe20008410000 */
[----:B--2---:R-:W-:Y:S01]  /*2270*/  FMUL.FTZ R21, R76, UR10 ;  /* 0x0000000a4c157c20 */ /* 0x004fe20008410000 */
        /* <DEDUP_REMOVED lines=8> */
[----:B---3--:R-:W3:Y:S01]  /*2300*/  SHFL.IDX PT, R104, R15, R6, 0x1f ;  /* 0x00001f060f687589 */ /* 0x008ee200000e0000 */
[C---:B------:R-:W-:Y:S01]  /*2310*/  SEL R103, R92.reuse, 0x60, P2 ;  /* 0x000000605c677807 */ /* 0x040fe20001000000 */
[----:B------:R-:W-:Y:S01]  /*2320*/  FMUL.FTZ R84, R91, UR10 ;  /* 0x0000000a5b547c20 */ /* 0x000fe20008410000 */
[----:B------:R-:W-:Y:S01]  /*2330*/  IADD3 R193, R92, 0x8, RZ ;  /* 0x000000085cc17810 */ /* 0x000fe20007ffe0ff */
[----:B------:R-:W-:Y:S01]  /*2340*/  FMUL.FTZ R91, R98, UR10 ;  /* 0x0000000a625b7c20 */ /* 0x000fe20008410000 */
[----:B------:R-:W4:Y:S01]  /*2350*/  MUFU.TANH R74, R74 ;  /* 0x0000004a004a7308 */ /* 0x000f220000002400 */
[C---:B------:R-:W-:Y:S01]  /*2360*/  ISETP.GT.AND P6, PT, R103.reuse, RZ, PT ;  /* 0x000000ff6700720c */ /* 0x040fe20003fc4270 */
        /* <DEDUP_REMOVED lines=181> */
[----:B------:R-:W-:Y:S01]  /*2ec0*/  SHFL.IDX PT, R232, R190, R118, 0x1f ;  /* 0x00001f76bee87589 */ /* 0x000fe200000e0000 */
[----:B------:R-:W-:Y:S01]  /*2ed0*/  ISETP.GT.AND P4, PT, R193, 0x59, PT ;  /* 0x00000059c100780c */ /* 0x000fe20003f84270 */
[----:B------:R-:W-:-:S04]  /*2ee0*/  FMUL.FTZ R193, R116, UR10 ;  /* 0x0000000a74c17c20 */ /* 0x000fc80008410000 */
[----:B------:R-:W-:Y:S08]  /*2ef0*/  MUFU.TANH R196, R196 ;  /* 0x000000c400c47308 */ /* 0x000ff00000002400 */
[----:B------:R-:W-:Y:S08]  /*2f00*/  MUFU.TANH R193, R193 ;  /* 0x000000c100c17308 */ /* 0x000ff00000002400 */
[----:B------:R-:W-:Y:S08]  /*2f10*/  MUFU.TANH R194, R194 ;  /* 0x000000c200c27308 */ /* 0x000ff00000002400 */
[----:B------:R-:W-:Y:S08]  /*2f20*/  MUFU.TANH R201, R201 ;  /* 0x000000c900c97308 */ /* 0x000ff00000002400 */
[----:B------:R-:W1:Y:S01]  /*2f30*/  MUFU.EX2 R104, R104 ;  /* 0x0000006800687308 */ /* 0x000e620000000800 */
        /* <DEDUP_REMOVED lines=12> */
[----:B-1----:R-:W-:Y:S01]  /*3000*/  FMUL.FTZ R195, R104, R195 ;  /* 0x000000c368c37220 */ /* 0x002fe20000410000 */
[----:B------:R-:W-:Y:S02]  /*3010*/  MUFU.EX2 R26, R26 ;  /* 0x0000001a001a7308 */ /* 0x000fe40000000800 */
[----:B------:R-:W1:Y:S04]  /*3020*/  SHFL.IDX PT, R24, R15, R192, 0x1f ;  /* 0x00001fc00f187589 */ /* 0x000e6800000e0000 */
[----:B------:R-:W3:Y:S04]  /*3030*/  SHFL.IDX PT, R227, R15, R199, 0x1f ;  /* 0x00001fc70fe37589 */ /* 0x000ee800000e0000 */
[----:B------:R-:W4:Y:S04]  /*3040*/  SHFL.IDX PT, R234, R190, R192, 0x1f ;  /* 0x00001fc0beea7589 */ /* 0x000f2800000e0000 */
[----:B------:R-:W5:Y:S01]  /*3050*/  SHFL.IDX PT, R233, R190, R199, 0x1f ;  /* 0x00001fc7bee97589 */ /* 0x000f6200000e0000 */
[--C-:B--2---:R-:W-:Y:S01]  /*3060*/  FFMA.FTZ R92, R92, UR4, -R229.reuse ;  /* 0x000000045c5c7c23 */ /* 0x104fe200080108e5 */
[----:B------:R-:W-:Y:S01]  /*3070*/  FFMA.FTZ R207, R207, UR4, -R229 ;  /* 0x00000004cfcf7c23 */ /* 0x000fe200080108e5 */
[--C-:B------:R-:W-:Y:S01]  /*3080*/  FFMA.FTZ R229, R206, UR4, -R225.reuse ;  /* 0x00000004cee57c23 */ /* 0x100fe200080108e1 */
[----:B------:R-:W-:Y:S01]  /*3090*/  FFMA.FTZ R206, R223, UR4, -R225 ;  /* 0x00000004dfce7c23 */ /* 0x000fe200080108e1 */
[----:B------:R-:W-:Y:S01]  /*30a0*/  FMUL.FTZ R195, R19, R195 ;  /* 0x000000c313c37220 */ /* 0x000fe20000410000 */
[----:B------:R-:W-:Y:S01]  /*30b0*/  FADD.FTZ R29, R29, -R232 ;  /* 0x800000e81d1d7221 */ /* 0x000fe20000010000 */
        /* <DEDUP_REMOVED lines=9> */
[----:B------:R-:W-:Y:S02]  /*3150*/  MUFU.EX2 R19, R224 ;  /* 0x000000e000137308 */ /* 0x000fe40000000800 */
[----:B------:R-:W1:Y:S04]  /*3160*/  SHFL.IDX PT, R225, R14, R197, 0x1f ;  /* 0x00001fc50ee17589 */ /* 0x000e6800000e0000 */
[----:B------:R-:W1:Y:S02]  /*3170*/  SHFL.IDX PT, R226, R15, R198, 0x1f ;  /* 0x00001fc60fe27589 */ /* 0x000e6400000e0000 */
[----:B------:R-:W1:Y:S02]  /*3180*/  MUFU.EX2 R94, R94 ;  /* 0x0000005e005e7308 */ /* 0x000e640000000800 */
[----:B------:R-:W1:Y:S01]  /*3190*/  SHFL.IDX PT, R15, R14, R192, 0x1f ;  /* 0x00001fc00e0f7589 */ /* 0x000e6200000e0000 */
[----:B------:R-:W-:Y:S01]  /*31a0*/  FADD.FTZ R232, R31, -R232 ;  /* 0x800000e81fe87221 */ /* 0x000fe20000010000 */
[----:B----4-:R-:W-:Y:S01]  /*31b0*/  FADD.FTZ R27, R27, -R234 ;  /* 0x800000ea1b1b7221 */ /* 0x010fe20000010000 */
[--C-:B-----5:R-:W-:Y:S01]  /*31c0*/  FADD.FTZ R32, R32, -R233.reuse ;  /* 0x800000e920207221 */ /* 0x120fe20000010000 */
[----:B------:R-:W-:Y:S01]  /*31d0*/  FADD.FTZ R34, R34, -R233 ;  /* 0x800000e922227221 */ /* 0x000fe20000010000 */
[----:B------:R-:W-:Y:S01]  /*31e0*/  FFMA.FTZ R76, -R76, R76, 1 ;  /* 0x3f8000004c4c7423 */ /* 0x000fe2000001014c */
[----:B------:R-:W-:Y:S01]  /*31f0*/  FFMA.FTZ R77, -R77, R77, 1 ;  /* 0x3f8000004d4d7423 */ /* 0x000fe2000001014d */
[----:B------:R-:W-:Y:S01]  /*3200*/  MUFU.EX2 R207, R207 ;  /* 0x000000cf00cf7308 */ /* 0x000fe20000000800 */
[--C-:B--2---:R-:W-:Y:S01]  /*3210*/  FFMA.FTZ R93, R93, UR4, -R231.reuse ;  /* 0x000000045d5d7c23 */ /* 0x104fe200080108e7 */
[----:B------:R-:W-:Y:S01]  /*3220*/  FFMA.FTZ R208, R208, UR4, -R231 ;  /* 0x00000004d0d07c23 */ /* 0x000fe200080108e7 */
[----:B------:R-:W-:Y:S01]  /*3230*/  FFMA.FTZ R231, R96, UR4, -R228 ;  /* 0x0000000460e77c23 */ /* 0x000fe200080108e4 */
[--C-:B---3--:R-:W-:Y:S01]  /*3240*/  FFMA.FTZ R97, R97, UR4, -R227.reuse ;  /* 0x0000000461617c23 */ /* 0x108fe200080108e3 */
[----:B------:R-:W-:Y:S01]  /*3250*/  FFMA.FTZ R203, R203, UR4, -R227 ;  /* 0x00000004cbcb7c23 */ /* 0x000fe200080108e3 */
[----:B------:R-:W2:Y:S01]  /*3260*/  SHFL.IDX PT, R228, R13, R192, 0x1f ;  /* 0x00001fc00de47589 */ /* 0x000ea200000e0000 */
[----:B------:R-:W-:Y:S01]  /*3270*/  FFMA.FTZ R80, -R80, R80, 1 ;  /* 0x3f80000050507423 */ /* 0x000fe20000010150 */
[--C-:B-1----:R-:W-:Y:S01]  /*3280*/  FFMA.FTZ R99, R99, UR4, -R225.reuse ;  /* 0x0000000463637c23 */ /* 0x102fe200080108e1 */
[----:B------:R-:W-:Y:S01]  /*3290*/  FFMA.FTZ R217, R217, UR4, -R225 ;  /* 0x00000004d9d97c23 */ /* 0x000fe200080108e1 */
[----:B------:R-:W1:Y:S01]  /*32a0*/  SHFL.IDX PT, R227, R13, R117, 0x1f ;  /* 0x00001f750de37589 */ /* 0x000e6200000e0000 */
[----:B------:R-:W-:Y:S01]  /*32b0*/  FFMA.FTZ R81, -R81, R81, 1 ;  /* 0x3f80000051517423 */ /* 0x000fe20000010151 */
[--C-:B------:R-:W-:Y:S01]  /*32c0*/  FFMA.FTZ R95, R95, UR4, -R226.reuse ;  /* 0x000000045f5f7c23 */ /* 0x100fe200080108e2 */
[----:B------:R-:W-:Y:S01]  /*32d0*/  FFMA.FTZ R205, R205, UR4, -R226 ;  /* 0x00000004cdcd7c23 */ /* 0x000fe200080108e2 */
[----:B------:R-:W3:Y:S01]  /*32e0*/  SHFL.IDX PT, R225, R13, R199, 0x1f ;  /* 0x00001fc70de17589 */ /* 0x000ee200000e0000 */
[----:B------:R-:W-:Y:S01]  /*32f0*/  FFMA.FTZ R82, -R82, R82, 1 ;  /* 0x3f80000052527423 */ /* 0x000fe20000010152 */
[--C-:B------:R-:W-:Y:S01]  /*3300*/  FFMA.FTZ R223, R98, UR4, -R15.reuse ;  /* 0x0000000462df7c23 */ /* 0x100fe2000801080f */
[----:B------:R-:W-:Y:S01]  /*3310*/  FFMA.FTZ R202, R202, UR4, -R15 ;  /* 0x00000004caca7c23 */ /* 0x000fe2000801080f */
[----:B------:R-:W4:Y:S01]  /*3320*/  SHFL.IDX PT, R226, R14, R199, 0x1f ;  /* 0x00001fc70ee27589 */ /* 0x000f2200000e0000 */
[----:B------:R5:W-:Y:S03]  /*3330*/  MUFU.EX2 R15, R229 ;  /* 0x000000e5000f7308 */ /* 0x000be60000000800 */
[----:B------:R-:W4:Y:S05]  /*3340*/  SHFL.IDX PT, R98, R14, R198, 0x1f ;  /* 0x00001fc60e627589 */ /* 0x000f2a00000e0000 */
[----:B------:R1:W-:Y:S01]  /*3350*/  MUFU.EX2 R96, R223 ;  /* 0x000000df00607308 */ /* 0x0003e20000000800 */
[----:B-----5:R5:W5:Y:S01]  /*3360*/  SHFL.IDX PT, R229, R14, R200, 0x1f ;  /* 0x00001fc80ee57589 */ /* 0x020b6200000e0000 */
[--C-:B--2---:R-:W-:Y:S01]  /*3370*/  FFMA.FTZ R102, R102, UR4, -R228.reuse ;  /* 0x0000000466667c23 */ /* 0x104fe200080108e4 */
[----:B------:R-:W-:Y:S01]  /*3380*/  FFMA.FTZ R216, R216, UR4, -R228 ;  /* 0x00000004d8d87c23 */ /* 0x000fe200080108e4 */
[----:B------:R-:W-:Y:S01]  /*3390*/  FSEL R228, R193, -INF , !P1 ;  /* 0xff800000c1e47808 */ /* 0x000fe20004800000 */
[--C-:B-1----:R-:W-:Y:S01]  /*33a0*/  FFMA.FTZ R103, R103, UR4, -R227.reuse ;  /* 0x0000000467677c23 */ /* 0x102fe200080108e3 */
[----:B------:R-:W-:Y:S01]  /*33b0*/  FFMA.FTZ R215, R215, UR4, -R227 ;  /* 0x00000004d7d77c23 */ /* 0x000fe200080108e3 */
[----:B------:R-:W1:Y:S01]  /*33c0*/  SHFL.IDX PT, R223, R13, R6, 0x1f ;  /* 0x00001f060ddf7589 */ /* 0x000e6200000e0000 */
[----:B------:R-:W2:Y:S01]  /*33d0*/  MUFU.EX2 R31, R219 ;  /* 0x000000db001f7308 */ /* 0x000ea20000000800 */
[--C-:B---3--:R-:W-:Y:S01]  /*33e0*/  FFMA.FTZ R220, R220, UR4, -R225.reuse ;  /* 0x00000004dcdc7c23 */ /* 0x108fe200080108e1 */
[----:B------:R-:W-:Y:S01]  /*33f0*/  FFMA.FTZ R212, R212, UR4, -R225 ;  /* 0x00000004d4d47c23 */ /* 0x000fe200080108e1 */
[----:B------:R-:W3:Y:S01]  /*3400*/  SHFL.IDX PT, R227, R13, R198, 0x1f ;  /* 0x00001fc60de37589 */ /* 0x000ee200000e0000 */
[----:B------:R-:W-:Y:S01]  /*3410*/  FSEL R225, R115, -INF , !P6 ;  /* 0xff80000073e17808 */ /* 0x000fe20007000000 */
[--C-:B----4-:R-:W-:Y:S01]  /*3420*/  FFMA.FTZ R230, R230, UR4, -R226.reuse ;  /* 0x00000004e6e67c23 */ /* 0x110fe200080108e2 */
[----:B------:R-:W-:-:S02]  /*3430*/  FFMA.FTZ R218, R218, UR4, -R226 ;  /* 0x00000004dada7c23 */ /* 0x000fc400080108e2 */
[----:B------:R-:W4:Y:S01]  /*3440*/  SHFL.IDX PT, R226, R13, R118, 0x1f ;  /* 0x00001f760de27589 */ /* 0x000f2200000e0000 */
[--C-:B------:R-:W-:Y:S01]  /*3450*/  FFMA.FTZ R100, R100, UR4, -R98.reuse ;  /* 0x0000000464647c23 */ /* 0x100fe20008010862 */
[----:B------:R-:W-:Y:S01]  /*3460*/  FFMA.FTZ R213, R213, UR4, -R98 ;  /* 0x00000004d5d57c23 */ /* 0x000fe20008010862 */
[----:B-----5:R5:W-:Y:S01]  /*3470*/  MUFU.EX2 R14, R231 ;  /* 0x000000e7000e7308 */ /* 0x020be20000000800 */
[--C-:B------:R-:W-:Y:S01]  /*3480*/  FFMA.FTZ R222, R222, UR4, -R229.reuse ;  /* 0x00000004dede7c23 */ /* 0x100fe200080108e5 */
[----:B------:R-:W-:Y:S01]  /*3490*/  FFMA.FTZ R210, R210, UR4, -R229 ;  /* 0x00000004d2d27c23 */ /* 0x000fe200080108e5 */
[----:B------:R-:W-:-:S05]  /*34a0*/  FSEL R229, R201, -INF , !P4 ;  /* 0xff800000c9e57808 */ /* 0x000fca0006000000 */
[----:B------:R2:W-:Y:S01]  /*34b0*/  MUFU.EX2 R98, R230 ;  /* 0x000000e600627308 */ /* 0x0005e20000000800 */
[----:B-----5:R-:W5:Y:S01]  /*34c0*/  SHFL.IDX PT, R231, R190, R117, 0x1f ;  /* 0x00001f75bee77589 */ /* 0x020f6200000e0000 */
[--C-:B-1----:R-:W-:Y:S01]  /*34d0*/  FFMA.FTZ R101, R101, UR4, -R223.reuse ;  /* 0x0000000465657c23 */ /* 0x102fe200080108df */
[----:B------:R-:W-:Y:S02]  /*34e0*/  FFMA.FTZ R214, R214, UR4, -R223 ;  /* 0x00000004d6d67c23 */ /* 0x000fe400080108df */
[----:B------:R-:W1:Y:S01]  /*34f0*/  SHFL.IDX PT, R223, R13, R197, 0x1f ;  /* 0x00001fc50ddf7589 */ /* 0x000e6200000e0000 */
[----:B---3--:R-:W-:Y:S02]  /*3500*/  FFMA.FTZ R228, R228, UR4, -R227 ;  /* 0x00000004e4e47c23 */ /* 0x008fe400080108e3 */
[----:B------:R-:W3:Y:S01]  /*3510*/  MUFU.EX2 R209, R209 ;  /* 0x000000d100d17308 */ /* 0x000ee20000000800 */
[----:B--2---:R-:W-:Y:S01]  /*3520*/  SHFL.IDX PT, R230, R190, R197, 0x1f ;  /* 0x00001fc5bee67589 */ /* 0x004fe200000e0000 */
[--C-:B----4-:R-:W-:Y:S01]  /*3530*/  FFMA.FTZ R235, R235, UR4, -R226.reuse ;  /* 0x00000004ebeb7c23 */ /* 0x110fe200080108e2 */
[----:B------:R-:W-:-:S02]  /*3540*/  FFMA.FTZ R211, R211, UR4, -R226 ;  /* 0x00000004d3d37c23 */ /* 0x000fc400080108e2 */
[----:B------:R2:W4:Y:S03]  /*3550*/  SHFL.IDX PT, R226, R13, R200, 0x1f ;  /* 0x00001fc80de27589 */ /* 0x00052600000e0000 */
[----:B------:R2:W-:Y:S01]  /*3560*/  MUFU.EX2 R12, R235 ;  /* 0x000000eb000c7308 */ /* 0x0005e20000000800 */
[----:B------:R-:W-:Y:S01]  /*3570*/  FFMA.FTZ R219, -R18, R18, 1 ;  /* 0x3f80000012db7423 */ /* 0x000fe20000010112 */
[--C-:B-----5:R-:W-:Y:S01]  /*3580*/  FADD.FTZ R28, R28, -R231.reuse ;  /* 0x800000e71c1c7221 */ /* 0x120fe20000010000 */
[----:B--2---:R-:W2:Y:S05]  /*3590*/  LDL R235, [R1+0x18] ;  /* 0x0000180001eb7983 */ /* 0x004eaa0000100800 */
[----:B------:R5:W-:Y:S01]  /*35a0*/  MUFU.EX2 R13, R222 ;  /* 0x000000de000d7308 */ /* 0x000be20000000800 */
[----:B------:R-:W-:Y:S01]  /*35b0*/  FADD.FTZ R30, R30, -R231 ;  /* 0x800000e71e1e7221 */ /* 0x000fe20000010000 */
[----:B------:R-:W-:-:S06]  /*35c0*/  FMUL.FTZ R32, R94, R32 ;  /* 0x000000205e207220 */ /* 0x000fcc0000410000 */
[----:B------:R-:W-:Y:S01]  /*35d0*/  MUFU.EX2 R93, R93 ;  /* 0x0000005d005d7308 */ /* 0x000fe20000000800 */
[----:B-----5:R-:W-:-:S05]  /*35e0*/  FSEL R222, R191, -INF , !P5 ;  /* 0xff800000bfde7808 */ /* 0x020fca0006800000 */
[--C-:B-1----:R-:W-:Y:S01]  /*35f0*/  FFMA.FTZ R222, R222, UR4, -R223.reuse ;  /* 0x00000004dede7c23 */ /* 0x102fe200080108df */
        /* <DEDUP_REMOVED lines=10> */
[----:B------:R-:W1:Y:S07]  /*36a0*/  SHFL.IDX PT, R190, R190, R200, 0x1f ;  /* 0x00001fc8bebe7589 */ /* 0x000e6e00000e0000 */
[----:B------:R-:W4:Y:S08]  /*36b0*/  MUFU.EX2 R18, R221 ;  /* 0x000000dd00127308 */ /* 0x000f300000000800 */
[----:B------:R-:W-:Y:S08]  /*36c0*/  MUFU.EX2 R202, R202 ;  /* 0x000000ca00ca7308 */ /* 0x000ff00000000800 */
[----:B------:R-:W-:Y:S01]  /*36d0*/  MUFU.EX2 R206, R206 ;  /* 0x000000ce00ce7308 */ /* 0x000fe20000000800 */
[--C-:B-1----:R-:W-:Y:S01]  /*36e0*/  FADD.FTZ R37, R37, -R190.reuse ;  /* 0x800000be25257221 */ /* 0x102fe20000010000 */
[----:B------:R-:W-:Y:S01]  /*36f0*/  FADD.FTZ R39, R39, -R190 ;  /* 0x800000be27277221 */ /* 0x000fe20000010000 */
        /* <DEDUP_REMOVED lines=12> */
[----:B---3--:R-:W-:Y:S01]  /*37c0*/  FMUL.FTZ R73, R209, R34 ;  /* 0x00000022d1497220 */ /* 0x008fe20000410000 */
[----:B------:R-:W-:Y:S01]  /*37d0*/  FFMA.FTZ R32, -R75, R75, 1 ;  /* 0x3f8000004b207423 */ /* 0x000fe2000001014b */
[----:B------:R-:W-:Y:S01]  /*37e0*/  FMUL.FTZ R22, R22, R23 ;  /* 0x0000001716167220 */ /* 0x000fe20000410000 */
[----:B------:R-:W-:Y:S01]  /*37f0*/  FMUL.FTZ R23, R27, R28 ;  /* 0x0000001c1b177220 */ /* 0x000fe20000410000 */
[----:B----4-:R-:W-:Y:S01]  /*3800*/  FMUL.FTZ R27, R18, R232 ;  /* 0x000000e8121b7220 */ /* 0x010fe20000410000 */
[----:B------:R-:W-:Y:S01]  /*3810*/  FMUL.FTZ R32, R32, R73 ;  /* 0x0000004920207220 */ /* 0x000fe20000410000 */
[----:B------:R-:W-:Y:S01]  /*3820*/  FFMA.FTZ R30, -R72, R72, 1 ;  /* 0x3f800000481e7423 */ /* 0x000fe20000010148 */
[----:B------:R-:W1:Y:S01]  /*3830*/  SHFL.IDX PT, R73, R11, R117, 0x1f ;  /* 0x00001f750b497589 */ /* 0x000e6200000e0000 */
[----:B------:R-:W-:Y:S03]  /*3840*/  MUFU.EX2 R203, R203 ;  /* 0x000000cb00cb7308 */ /* 0x000fe60000000800 */
[----:B------:R-:W3:Y:S01]  /*3850*/  SHFL.IDX PT, R75, R11, R197, 0x1f ;  /* 0x00001fc50b4b7589 */ /* 0x000ee200000e0000 */
[----:B------:R-:W-:-:S04]  /*3860*/  FMUL.FTZ R30, R30, R27 ;  /* 0x0000001b1e1e7220 */ /* 0x000fc80000410000 */
[----:B------:R-:W4:Y:S01]  /*3870*/  MUFU.EX2 R27, R205 ;  /* 0x000000cd001b7308 */ /* 0x000f220000000800 */
[--C-:B------:R-:W-:Y:S01]  /*3880*/  FADD.FTZ R33, R33, -R230.reuse ;  /* 0x800000e621217221 */ /* 0x100fe20000010000 */
[----:B------:R-:W-:Y:S01]  /*3890*/  FADD.FTZ R35, R35, -R230 ;  /* 0x800000e623237221 */ /* 0x000fe20000010000 */
[----:B------:R-:W-:Y:S01]  /*38a0*/  FFMA.FTZ R34, -R74, R74, 1 ;  /* 0x3f8000004a227423 */ /* 0x000fe2000001014a */
[--C-:B------:R-:W-:Y:S01]  /*38b0*/  FADD.FTZ R36, R36, -R229.reuse ;  /* 0x800000e524247221 */ /* 0x100fe20000010000 */
[----:B------:R-:W-:Y:S01]  /*38c0*/  FMUL.FTZ R33, R93, R33 ;  /* 0x000000215d217220 */ /* 0x000fe20000410000 */
[----:B------:R-:W-:Y:S01]  /*38d0*/  FMUL.FTZ R35, R208, R35 ;  /* 0x00000023d0237220 */ /* 0x000fe20000410000 */
[----:B------:R-:W-:Y:S01]  /*38e0*/  FADD.FTZ R38, R38, -R229 ;  /* 0x800000e526267221 */ /* 0x000fe20000010000 */
[----:B------:R-:W-:Y:S01]  /*38f0*/  FMUL.FTZ R36, R95, R36 ;  /* 0x000000245f247220 */ /* 0x000fe20000410000 */
[----:B------:R-:W-:Y:S01]  /*3900*/  FMUL.FTZ R34, R34, R33 ;  /* 0x0000002122227220 */ /* 0x000fe20000410000 */
[----:B------:R-:W-:Y:S01]  /*3910*/  FMUL.FTZ R33, R76, R35 ;  /* 0x000000234c217220 */ /* 0x000fe20000410000 */
[----:B------:R-:W5:Y:S01]  /*3920*/  SHFL.IDX PT, R28, R11, R6, 0x1f ;  /* 0x00001f060b1c7589 */ /* 0x000f6200000e0000 */
[----:B------:R-:W-:Y:S01]  /*3930*/  FFMA.FTZ R35, -R79, R79, 1 ;  /* 0x3f8000004f237423 */ /* 0x000fe2000001014f */
[----:B------:R-:W-:Y:S01]  /*3940*/  FMUL.FTZ R36, R77, R36 ;  /* 0x000000244d247220 */ /* 0x000fe20000410000 */
[----:B------:R-:W5:Y:S01]  /*3950*/  MUFU.EX2 R204, R204 ;  /* 0x000000cc00cc7308 */ /* 0x000f620000000800 */
[----:B------:R-:W5:Y:S01]  /*3960*/  SHFL.IDX PT, R72, R11, R192, 0x1f ;  /* 0x00001fc00b487589 */ /* 0x000f6200000e0000 */
[----:B-1----:R-:W-:Y:S01]  /*3970*/  FADD.FTZ R79, R44, -R73 ;  /* 0x800000492c4f7221 */ /* 0x002fe20000010000 */
[----:B----4-:R-:W-:Y:S01]  /*3980*/  FMUL.FTZ R38, R27, R38 ;  /* 0x000000261b267220 */ /* 0x010fe20000410000 */
[----:B---3--:R-:W-:Y:S01]  /*3990*/  FADD.FTZ R44, R51, -R75 ;  /* 0x8000004b332c7221 */ /* 0x008fe20000010000 */
[----:B------:R-:W1:Y:S02]  /*39a0*/  SHFL.IDX PT, R77, R11, R200, 0x1f ;  /* 0x00001fc80b4d7589 */ /* 0x000e6400000e0000 */
[----:B------:R-:W-:Y:S01]  /*39b0*/  FMUL.FTZ R35, R35, R38 ;  /* 0x0000002623237220 */ /* 0x000fe20000410000 */
[----:B------:R-:W3:Y:S01]  /*39c0*/  MUFU.EX2 R218, R218 ;  /* 0x000000da00da7308 */ /* 0x000ee20000000800 */
[----:B------:R-:W-:Y:S04]  /*39d0*/  LDS R51, [R10+0x380] ;  /* 0x000380000a337984 */ /* 0x000fe80000000800 */
[----:B------:R-:W4:Y:S01]  /*39e0*/  SHFL.IDX PT, R38, R11, R118, 0x1f ;  /* 0x00001f760b267589 */ /* 0x000f2200000e0000 */
[----:B------:R-:W-:-:S02]  /*39f0*/  FFMA.FTZ R89, -R89, R89, 1 ;  /* 0x3f80000059597423 */ /* 0x000fc40000010159 */
[----:B------:R-:W3:Y:S01]  /*3a00*/  MUFU.EX2 R99, R99 ;  /* 0x0000006300637308 */ /* 0x000ee20000000800 */
[----:B------:R-:W3:Y:S01]  /*3a10*/  SHFL.IDX PT, R74, R11, R199, 0x1f ;  /* 0x00001fc70b4a7589 */ /* 0x000ee200000e0000 */
[----:B------:R-:W-:Y:S01]  /*3a20*/  FMUL.FTZ R39, R207, R39 ;  /* 0x00000027cf277220 */ /* 0x000fe20000410000 */
[----:B-----5:R-:W-:Y:S02]  /*3a30*/  FADD.FTZ R40, R40, -R28 ;  /* 0x8000001c28287221 */ /* 0x020fe40000010000 */
[----:B------:R5:W3:Y:S01]  /*3a40*/  SHFL.IDX PT, R76, R11, R198, 0x1f ;  /* 0x00001fc60b4c7589 */ /* 0x000ae200000e0000 */
[----:B------:R-:W-:Y:S02]  /*3a50*/  FADD.FTZ R73, R46, -R73 ;  /* 0x800000492e497221 */ /* 0x000fe40000010000 */
[----:B------:R-:W3:Y:S01]  /*3a60*/  MUFU.EX2 R217, R217 ;  /* 0x000000d900d97308 */ /* 0x000ee20000000800 */
[----:B------:R-:W-:Y:S01]  /*3a70*/  FADD.FTZ R41, R41, -R72 ;  /* 0x8000004829297221 */ /* 0x000fe20000010000 */
[----:B------:R-:W-:Y:S01]  /*3a80*/  FMUL.FTZ R40, R15, R40 ;  /* 0x000000280f287220 */ /* 0x000fe20000410000 */
[----:B-1----:R-:W-:-:S02]  /*3a90*/  FADD.FTZ R46, R53, -R77 ;  /* 0x8000004d352e7221 */ /* 0x002fc40000010000 */
[----:B------:R-:W-:Y:S01]  /*3aa0*/  FMUL.FTZ R53, R96, R41 ;  /* 0x0000002960357220 */ /* 0x000fe20000410000 */
[----:B-----5:R-:W-:Y:S01]  /*3ab0*/  FMUL.FTZ R11, R80, R39 ;  /* 0x00000027500b7220 */ /* 0x020fe20000410000 */
[----:B------:R-:W-:Y:S01]  /*3ac0*/  FADD.FTZ R39, R42, -R28 ;  /* 0x8000001c2a277221 */ /* 0x000fe20000010000 */
[----:B------:R-:W-:Y:S01]  /*3ad0*/  FMUL.FTZ R41, R81, R40 ;  /* 0x0000002851297220 */ /* 0x000fe20000410000 */
[----:B------:R-:W-:Y:S01]  /*3ae0*/  FMUL.FTZ R40, R82, R53 ;  /* 0x0000003552287220 */ /* 0x000fe20000410000 */
[----:B------:R-:W-:Y:S01]  /*3af0*/  FFMA.FTZ R84, -R84, R84, 1 ;  /* 0x3f80000054547423 */ /* 0x000fe20000010154 */
[----:B------:R-:W-:Y:S01]  /*3b00*/  FFMA.FTZ R83, -R83, R83, 1 ;  /* 0x3f80000053537423 */ /* 0x000fe20000010153 */
[----:B----4-:R-:W-:Y:S01]  /*3b10*/  FADD.FTZ R28, R45, -R38 ;  /* 0x800000262d1c7221 */ /* 0x010fe20000010000 */
[----:B------:R-:W-:Y:S01]  /*3b20*/  FFMA.FTZ R53, -R86, R86, 1 ;  /* 0x3f80000056357423 */ /* 0x000fe20000010156 */
[----:B------:R-:W1:Y:S02]  /*3b30*/  MUFU.EX2 R210, R210 ;  /* 0x000000d200d27308 */ /* 0x000e640000000800 */
[----:B------:R-:W-:Y:S01]  /*3b40*/  FMUL.FTZ R28, R97, R28 ;  /* 0x0000001c611c7220 */ /* 0x000fe20000410000 */
[----:B---3--:R-:W-:Y:S01]  /*3b50*/  FADD.FTZ R45, R48, -R74 ;  /* 0x8000004a302d7221 */ /* 0x008fe20000010000 */
[----:B------:R-:W-:Y:S01]  /*3b60*/  FADD.FTZ R38, R47, -R38 ;  /* 0x800000262f267221 */ /* 0x000fe20000010000 */
[----:B------:R-:W-:Y:S01]  /*3b70*/  FADD.FTZ R47, R50, -R74 ;  /* 0x8000004a322f7221 */ /* 0x000fe20000010000 */
[----:B------:R-:W-:Y:S01]  /*3b80*/  FMUL.FTZ R53, R53, R28 ;  /* 0x0000001c35357220 */ /* 0x000fe20000410000 */
[----:B------:R-:W-:Y:S01]  /*3b90*/  FMUL.FTZ R79, R14, R79 ;  /* 0x0000004f0e4f7220 */ /* 0x000fe20000410000 */
[----:B------:R-:W-:Y:S01]  /*3ba0*/  FMUL.FTZ R28, R98, R45 ;  /* 0x0000002d621c7220 */ /* 0x000fe20000410000 */
[----:B------:R-:W-:Y:S01]  /*3bb0*/  FFMA.FTZ R50, -R85, R85, 1 ;  /* 0x3f80000055327423 */ /* 0x000fe20000010155 */
[----:B------:R-:W-:Y:S01]  /*3bc0*/  FADD.FTZ R43, R43, -R72 ;  /* 0x800000482b2b7221 */ /* 0x000fe20000010000 */
[----:B------:R-:W3:Y:S01]  /*3bd0*/  SHFL.IDX PT, R192, R51, R192, 0x1f ;  /* 0x00001fc033c07589 */ /* 0x000ee200000e0000 */
[----:B------:R-:W-:Y:S01]  /*3be0*/  FMUL.FTZ R45, R89, R28 ;  /* 0x0000001c592d7220 */ /* 0x000fe20000410000 */
[----:B------:R-:W-:Y:S01]  /*3bf0*/  FMUL.FTZ R50, R50, R79 ;  /* 0x0000004f32327220 */ /* 0x000fe20000410000 */
[----:B------:R-:W-:Y:S01]  /*3c00*/  FADD.FTZ R42, R49, -R75 ;  /* 0x8000004b312a7221 */ /* 0x000fe20000010000 */
[----:B------:R-:W4:Y:S01]  /*3c10*/  SHFL.IDX PT, R79, R51, R6, 0x1f ;  /* 0x00001f06334f7589 */ /* 0x000f2200000e0000 */
[----:B------:R-:W-:Y:S01]  /*3c20*/  FMUL.FTZ R43, R202, R43 ;  /* 0x0000002bca2b7220 */ /* 0x000fe20000410000 */
[----:B------:R-:W5:Y:S02]  /*3c30*/  MUFU.EX2 R100, R100 ;  /* 0x0000006400647308 */ /* 0x000f640000000800 */
[----:B------:R-:W4:Y:S01]  /*3c40*/  SHFL.IDX PT, R28, R51, R197, 0x1f ;  /* 0x00001fc5331c7589 */ /* 0x000f2200000e0000 */
[----:B------:R-:W-:-:S03]  /*3c50*/  FMUL.FTZ R48, R206, R39 ;  /* 0x00000027ce307220 */ /* 0x000fc60000410000 */
[----:B------:R-:W4:Y:S01]  /*3c60*/  SHFL.IDX PT, R75, R51, R198, 0x1f ;  /* 0x00001fc6334b7589 */ /* 0x000f2200000e0000 */
[----:B------:R-:W-:Y:S01]  /*3c70*/  FFMA.FTZ R88, -R88, R88, 1 ;  /* 0x3f80000058587423 */ /* 0x000fe20000010158 */
[----:B------:R-:W4:Y:S02]  /*3c80*/  MUFU.EX2 R213, R213 ;  /* 0x000000d500d57308 */ /* 0x000f240000000800 */
[----:B------:R-:W4:Y:S01]  /*3c90*/  SHFL.IDX PT, R117, R51, R117, 0x1f ;  /* 0x00001f7533757589 */ /* 0x000f2200000e0000 */
[----:B------:R-:W-:-:S03]  /*3ca0*/  FMUL.FTZ R10, R84, R43 ;  /* 0x0000002b540a7220 */ /* 0x000fc60000410000 */
[----:B------:R-:W4:Y:S02]  /*3cb0*/  SHFL.IDX PT, R118, R51, R118, 0x1f ;  /* 0x00001f7633767589 */ /* 0x000f2400000e0000 */
[----:B------:R-:W4:Y:S02]  /*3cc0*/  MUFU.EX2 R102, R102 ;  /* 0x0000006600667308 */ /* 0x000f240000000800 */
[----:B------:R-:W4:Y:S01]  /*3cd0*/  SHFL.IDX PT, R199, R51, R199, 0x1f ;  /* 0x00001fc733c77589 */ /* 0x000f2200000e0000 */
[----:B------:R-:W-:Y:S01]  /*3ce0*/  FMUL.FTZ R39, R83, R48 ;  /* 0x0000003053277220 */ /* 0x000fe20000410000 */
[----:B------:R-:W-:Y:S01]  /*3cf0*/  FMUL.FTZ R43, R203, R38 ;  /* 0x00000026cb2b7220 */ /* 0x000fe20000410000 */
[----:B------:R-:W-:Y:S01]  /*3d00*/  FFMA.FTZ R48, -R87, R87, 1 ;  /* 0x3f80000057307423 */ /* 0x000fe20000010157 */
[----:B------:R-:W4:Y:S01]  /*3d10*/  SHFL.IDX PT, R200, R51, R200, 0x1f ;  /* 0x00001fc833c87589 */ /* 0x000f2200000e0000 */
[----:B------:R-:W-:Y:S01]  /*3d20*/  FMUL.FTZ R73, R204, R73 ;  /* 0x00000049cc497220 */ /* 0x000fe20000410000 */
[----:B------:R-:W-:Y:S01]  /*3d30*/  FMUL.FTZ R38, R218, R47 ;  /* 0x0000002fda267220 */ /* 0x000fe20000410000 */
[----:B------:R-:W-:Y:S01]  /*3d40*/  FMUL.FTZ R47, R88, R43 ;  /* 0x0000002b582f7220 */ /* 0x000fe20000410000 */
[----:B------:R-:W4:Y:S01]  /*3d50*/  MUFU.EX2 R101, R101 ;  /* 0x0000006500657308 */ /* 0x000f220000000800 */
[----:B------:R-:W-:Y:S01]  /*3d60*/  FMUL.FTZ R48, R48, R73 ;  /* 0x0000004930307220 */ /* 0x000fe20000410000 */
[----:B------:R-:W-:Y:S01]  /*3d70*/  FMUL.FTZ R43, R99, R42 ;  /* 0x0000002a632b7220 */ /* 0x000fe20000410000 */
[----:B------:R-:W-:Y:S01]  /*3d80*/  FMUL.FTZ R44, R217, R44 ;  /* 0x0000002cd92c7220 */ /* 0x000fe20000410000 */
[----:B------:R-:W-:Y:S01]  /*3d90*/  FFMA.FTZ R90, -R90, R90, 1 ;  /* 0x3f8000005a5a7423 */ /* 0x000fe2000001015a */
[----:B------:R-:W-:-:S03]  /*3da0*/  FFMA.FTZ R73, -R184, R184, 1 ;  /* 0x3f800000b8497423 */ /* 0x000fc600000101b8 */
[----:B------:R-:W4:Y:S01]  /*3db0*/  MUFU.EX2 R223, R223 ;  /* 0x000000df00df7308 */ /* 0x000f220000000800 */
[----:B------:R-:W-:Y:S01]  /*3dc0*/  FMUL.FTZ R42, R90, R43 ;  /* 0x0000002b5a2a7220 */ /* 0x000fe20000410000 */
[----:B------:R-:W-:Y:S01]  /*3dd0*/  FMUL.FTZ R73, R73, R44 ;  /* 0x0000002c49497220 */ /* 0x000fe20000410000 */
[----:B------:R-:W-:-:S05]  /*3de0*/  FADD.FTZ R55, R55, -R77 ;  /* 0x8000004d37377221 */ /* 0x000fca0000010000 */
[----:B------:R-:W2:Y:S01]  /*3df0*/  MUFU.EX2 R215, R215 ;  /* 0x000000d700d77308 */ /* 0x000ea20000000800 */
[--C-:B------:R-:W-:Y:S01]  /*3e00*/  FADD.FTZ R49, R52, -R76.reuse ;  /* 0x8000004c34317221 */ /* 0x100fe20000010000 */
[----:B------:R-:W-:-:S06]  /*3e10*/  FADD.FTZ R54, R54, -R76 ;  /* 0x8000004c36367221 */ /* 0x000fcc0000010000 */
[----:B------:R-:W2:Y:S08]  /*3e20*/  MUFU.EX2 R119, R119 ;  /* 0x0000007700777308 */ /* 0x000eb00000000800 */
[----:B------:R-:W2:Y:S01]  /*3e30*/  MUFU.EX2 R220, R220 ;  /* 0x000000dc00dc7308 */ /* 0x000ea20000000800 */
[----:B------:R-:W-:-:S07]  /*3e40*/  FFMA.FTZ R188, -R188, R188, 1 ;  /* 0x3f800000bcbc7423 */ /* 0x000fce00000101bc */
[----:B------:R-:W2:Y:S01]  /*3e50*/  MUFU.EX2 R92, R92 ;  /* 0x0000005c005c7308 */ /* 0x000ea20000000800 */
[----:B-1----:R-:W-:Y:S01]  /*3e60*/  FMUL.FTZ R55, R210, R55 ;  /* 0x00000037d2377220 */ /* 0x002fe20000410000 */
[----:B---3--:R-:W-:-:S06]  /*3e70*/  FADD.FTZ R81, R57, -R192 ;  /* 0x800000c039517221 */ /* 0x008fcc0000010000 */
[----:B------:R-:W1:Y:S01]  /*3e80*/  MUFU.EX2 R103, R103 ;  /* 0x0000006700677308 */ /* 0x000e620000000800 */
[----:B------:R-:W-:Y:S01]  /*3e90*/  FFMA.FTZ R52, -R185, R185, 1 ;  /* 0x3f800000b9347423 */ /* 0x000fe200000101b9 */
[----:B-----5:R-:W-:-:S06]  /*3ea0*/  FMUL.FTZ R49, R100, R49 ;  /* 0x0000003164317220 */ /* 0x020fcc0000410000 */
[----:B------:R-:W3:Y:S01]  /*3eb0*/  MUFU.EX2 R228, R228 ;  /* 0x000000e400e47308 */ /* 0x000ee20000000800 */
[----:B------:R-:W-:Y:S01]  /*3ec0*/  FFMA.FTZ R187, -R187, R187, 1 ;  /* 0x3f800000bbbb7423 */ /* 0x000fe200000101bb */
[----:B----4-:R-:W-:-:S06]  /*3ed0*/  FMUL.FTZ R54, R213, R54 ;  /* 0x00000036d5367220 */ /* 0x010fcc0000410000 */
[----:B------:R-:W-:Y:S01]  /*3ee0*/  MUFU.EX2 R225, R225 ;  /* 0x000000e100e17308 */ /* 0x000fe20000000800 */
[----:B------:R-:W-:Y:S01]  /*3ef0*/  FADD.FTZ R56, R56, -R79 ;  /* 0x8000004f38387221 */ /* 0x000fe20000010000 */
[----:B------:R-:W-:-:S06]  /*3f00*/  FADD.FTZ R65, R65, -R28 ;  /* 0x8000001c41417221 */ /* 0x000fcc0000010000 */
[----:B------:R-:W4:Y:S01]  /*3f10*/  MUFU.EX2 R214, R214 ;  /* 0x000000d600d67308 */ /* 0x000f220000000800 */
[----:B------:R-:W-:-:S07]  /*3f20*/  FMUL.FTZ R77, R13, R46 ;  /* 0x0000002e0d4d7220 */ /* 0x000fce0000410000 */
[----:B------:R-:W5:Y:S01]  /*3f30*/  MUFU.EX2 R43, R216 ;  /* 0x000000d8002b7308 */ /* 0x000f620000000800 */
[----:B------:R-:W-:-:S07]  /*3f40*/  FADD.FTZ R79, R58, -R79 ;  /* 0x8000004f3a4f7221 */ /* 0x000fce0000010000 */
[----:B------:R-:W5:Y:S01]  /*3f50*/  MUFU.EX2 R44, R211 ;  /* 0x000000d3002c7308 */ /* 0x000f620000000800 */
[----:B------:R-:W-:Y:S01]  /*3f60*/  FADD.FTZ R28, R67, -R28 ;  /* 0x8000001c431c7221 */ /* 0x000fe20000010000 */
[----:B------:R-:W-:-:S06]  /*3f70*/  FADD.FTZ R57, R68, -R75 ;  /* 0x8000004b44397221 */ /* 0x000fcc0000010000 */
[----:B------:R-:W-:Y:S01]  /*3f80*/  MUFU.EX2 R222, R222 ;  /* 0x000000de00de7308 */ /* 0x000fe20000000800 */
[----:B------:R-:W-:-:S07]  /*3f90*/  FADD.FTZ R70, R70, -R75 ;  /* 0x8000004b46467221 */ /* 0x000fce0000010000 */
[----:B------:R-:W5:Y:S01]  /*3fa0*/  MUFU.EX2 R212, R212 ;  /* 0x000000d400d47308 */ /* 0x000f620000000800 */
[----:B------:R-:W-:-:S07]  /*3fb0*/  FMUL.FTZ R46, R188, R55 ;  /* 0x00000037bc2e7220 */ /* 0x000fce0000410000 */
[----:B------:R-:W5:Y:S01]  /*3fc0*/  MUFU.EX2 R227, R227 ;  /* 0x000000e300e37308 */ /* 0x000f620000000800 */
[----:B------:R-:W-:-:S07]  /*3fd0*/  FADD.FTZ R62, R62, -R117 ;  /* 0x800000753e3e7221 */ /* 0x000fce0000010000 */
[----:B------:R-:W5:Y:S01]  /*3fe0*/  MUFU.EX2 R226, R226 ;  /* 0x000000e200e27308 */ /* 0x000f620000000800 */
[----:B------:R-:W-:Y:S01]  /*3ff0*/  FFMA.FTZ R75, -R105, R105, 1 ;  /* 0x3f800000694b7423 */ /* 0x000fe20000010169 */
[----:B------:R-:W-:Y:S01]  /*4000*/  FMUL.FTZ R58, R102, R81 ;  /* 0x00000051663a7220 */ /* 0x000fe20000410000 */
[----:B------:R-:W-:Y:S01]  /*4010*/  FADD.FTZ R25, R25, -R234 ;  /* 0x800000ea19197221 */ /* 0x000fe20000010000 */
[----:B------:R-:W-:Y:S01]  /*4020*/  FMUL.FTZ R52, R52, R49 ;  /* 0x0000003134347220 */ /* 0x000fe20000410000 */
[----:B------:R-:W-:Y:S01]  /*4030*/  FADD.FTZ R83, R61, -R118 ;  /* 0x800000763d537221 */ /* 0x000fe20000010000 */
[----:B------:R-:W-:Y:S01]  /*4040*/  FADD.FTZ R55, R64, -R199 ;  /* 0x800000c740377221 */ /* 0x000fe20000010000 */
[----:B------:R-:W-:Y:S01]  /*4050*/  FMUL.FTZ R49, R187, R54 ;  /* 0x00000036bb317220 */ /* 0x000fe20000410000 */
[----:B------:R-:W-:Y:S01]  /*4060*/  FADD.FTZ R192, R59, -R192 ;  /* 0x800000c03bc07221 */ /* 0x000fe20000010000 */
[----:B------:R-:W-:Y:S01]  /*4070*/  FFMA.FTZ R54, -R189, R189, 1 ;  /* 0x3f800000bd367423 */ /* 0x000fe200000101bd */
[----:B------:R-:W-:Y:S01]  /*4080*/  FMUL.FTZ R59, R101, R56 ;  /* 0x00000038653b7220 */ /* 0x000fe20000410000 */
[----:B------:R-:W-:Y:S01]  /*4090*/  FFMA.FTZ R115, -R115, R115, 1 ;  /* 0x3f80000073737423 */ /* 0x000fe20000010173 */
[----:B------:R-:W-:Y:S01]  /*40a0*/  FMUL.FTZ R28, R223, R28 ;  /* 0x0000001cdf1c7220 */ /* 0x000fe20000410000 */
[----:B------:R-:W-:Y:S01]  /*40b0*/  FFMA.FTZ R186, -R186, R186, 1 ;  /* 0x3f800000baba7423 */ /* 0x000fe200000101ba */
[----:B------:R-:W-:Y:S01]  /*40c0*/  FADD.FTZ R60, R60, -R117 ;  /* 0x800000753c3c7221 */ /* 0x000fe20000010000 */
[----:B------:R-:W-:Y:S01]  /*40d0*/  FMUL.FTZ R75, R75, R58 ;  /* 0x0000003a4b4b7220 */ /* 0x000fe20000410000 */
[----:B------:R-:W-:Y:S01]  /*40e0*/  FFMA.FTZ R76, -R110, R110, 1 ;  /* 0x3f8000006e4c7423 */ /* 0x000fe2000001016e */
[----:B--2---:R-:W-:Y:S01]  /*40f0*/  FMUL.FTZ R61, R215, R62 ;  /* 0x0000003ed73d7220 */ /* 0x004fe20000410000 */
[----:B------:R-:W-:Y:S01]  /*4100*/  FMUL.FTZ R25, R119, R25 ;  /* 0x0000001977197220 */ /* 0x000fe20000410000 */
[----:B------:R-:W-:Y:S01]  /*4110*/  FADD.FTZ R63, R63, -R118 ;  /* 0x800000763f3f7221 */ /* 0x000fe20000010000 */
[--C-:B------:R-:W-:Y:S01]  /*4120*/  FADD.FTZ R56, R69, -R200.reuse ;  /* 0x800000c845387221 */ /* 0x100fe20000010000 */
[----:B------:R-:W-:Y:S01]  /*4130*/  FFMA.FTZ R109, -R109, R109, 1 ;  /* 0x3f8000006d6d7423 */ /* 0x000fe2000001016d */
        /* <DEDUP_REMOVED lines=10> */
[----:B------:R-:W-:Y:S01]  /*41e0*/  FMUL.FTZ R51, R186, R77 ;  /* 0x0000004dba337220 */ /* 0x000fe20000410000 */
[----:B-1----:R-:W-:Y:S01]  /*41f0*/  FMUL.FTZ R59, R103, R60 ;  /* 0x0000003c673b7220 */ /* 0x002fe20000410000 */
[----:B------:R-:W-:Y:S01]  /*4200*/  FMUL.FTZ R76, R76, R61 ;  /* 0x0000003d4c4c7220 */ /* 0x000fe20000410000 */
[----:B---3--:R-:W-:Y:S01]  /*4210*/  FMUL.FTZ R28, R228, R57 ;  /* 0x00000039e41c7220 */ /* 0x008fe20000410000 */
[----:B------:R-:W-:Y:S01]  /*4220*/  FMUL.FTZ R25, R219, R25 ;  /* 0x00000019db197220 */ /* 0x000fe20000410000 */
[----:B------:R-:W-:Y:S01]  /*4230*/  FFMA.FTZ R72, -R106, R106, 1 ;  /* 0x3f8000006a487423 */ /* 0x000fe2000001016a */
[----:B------:R-:W-:Y:S01]  /*4240*/  FFMA.FTZ R77, -R107, R107, 1 ;  /* 0x3f8000006b4d7423 */ /* 0x000fe2000001016b */
[----:B----4-:R-:W-:Y:S01]  /*4250*/  FMUL.FTZ R79, R214, R79 ;  /* 0x0000004fd64f7220 */ /* 0x010fe20000410000 */
[----:B-----5:R-:W-:Y:S01]  /*4260*/  FMUL.FTZ R192, R43, R192 ;  /* 0x000000c02bc07220 */ /* 0x020fe20000410000 */
[----:B------:R-:W-:Y:S01]  /*4270*/  FFMA.FTZ R74, -R108, R108, 1 ;  /* 0x3f8000006c4a7423 */ /* 0x000fe2000001016c */
[----:B------:R-:W-:Y:S01]  /*4280*/  FFMA.FTZ R111, -R111, R111, 1 ;  /* 0x3f8000006f6f7423 */ /* 0x000fe2000001016f */
[----:B------:R-:W-:Y:S01]  /*4290*/  FMUL.FTZ R60, R44, R63 ;  /* 0x0000003f2c3c7220 */ /* 0x000fe20000410000 */
[----:B------:R-:W-:Y:S01]  /*42a0*/  FMUL.FTZ R109, R109, R58 ;  /* 0x0000003a6d6d7220 */ /* 0x000fe20000410000 */
        /* <DEDUP_REMOVED lines=8> */
[----:B------:R-:W-:Y:S01]  /*4330*/  FFMA.FTZ R193, -R193, R193, 1 ;  /* 0x3f800000c1c17423 */ /* 0x000fe200000101c1 */
[----:B------:R-:W-:Y:S01]  /*4340*/  FFMA.FTZ R194, -R194, R194, 1 ;  /* 0x3f800000c2c27423 */ /* 0x000fe200000101c2 */
[----:B------:R-:W-:Y:S01]  /*4350*/  FFMA.FTZ R196, -R196, R196, 1 ;  /* 0x3f800000c4c47423 */ /* 0x000fe200000101c4 */
[----:B------:R-:W-:Y:S01]  /*4360*/  FFMA.FTZ R201, -R201, R201, 1 ;  /* 0x3f800000c9c97423 */ /* 0x000fe200000101c9 */
[----:B------:R-:W-:Y:S01]  /*4370*/  FMUL.FTZ R55, R227, R70 ;  /* 0x00000046e3377220 */ /* 0x000fe20000410000 */
        /* <DEDUP_REMOVED lines=270> */
.L_x_2566:
        /* <DEDUP_REMOVED lines=56> */
.L_x_2567:
        /* <DEDUP_REMOVED lines=11> */
.L_x_2557:
[----:B-1----:R-:W2:Y:S02]  /*5890*/  LDL R8, [R1+0x2c] ;  /* 0x00002c0001087983 */ /* 0x002ea40000100800 */
[----:B--2---:R-:W-:-:S13]  /*58a0*/  ISETP.GE.AND P0, PT, R16, R8, PT ;  /* 0x000000081000720c */ /* 0x004fda0003f06270 */
[----:B------:R-:W-:Y:S05]  /*58b0*/  @P0 BRA `(.L_x_2569) ;  /* 0x00000040006c0947 */ /* 0x000fea0003800000 */
[----:B------:R-:W2:Y:S01]  /*58c0*/  LDL.LU R14, [R1+0x1c] ;  /* 0x00001c00010e7983 */ /* 0x000ea20000300800 */
[----:B------:R-:W1:Y:S03]  /*58d0*/  LDC R24, c[0x0][0x290] ;  /* 0x0000a400ff187b82 */ /* 0x000e660000000800 */
[----:B------:R-:W3:Y:S04]  /*58e0*/  LDL.LU R21, [R1+0x10] ;  /* 0x0000100001157983 */ /* 0x000ee80000300800 */
[----:B------:R-:W4:Y:S01]  /*58f0*/  LDL.LU R25, [R1+0xc] ;  /* 0x00000c0001197983 */ /* 0x000f220000300800 */
[----:B------:R-:W5:Y:S02]  /*5900*/  S2R R6, SR_TID.X ;  /* 0x0000000000067919 */ /* 0x000f640000002100 */
[----:B-----5:R-:W-:-:S05]  /*5910*/  VIADD R6, R6, 0xffffff80 ;  /* 0xffffff8006067836 */ /* 0x020fca0000000000 */
[----:B------:R-:W-:-:S04]  /*5920*/  SHF.R.S32.HI R7, RZ, 0x1f, R6 ;  /* 0x0000001fff077819 */ /* 0x000fc80000011406 */
[CC--:B------:R-:W-:Y:S02]  /*5930*/  LEA.HI R8, R7.reuse, R6.reuse, RZ, 0x5 ;  /* 0x0000000607087211 */ /* 0x0c0fe400078f28ff */
[CC--:B------:R-:W-:Y:S02]  /*5940*/  LEA.HI R12, R7.reuse, R6.reuse, RZ, 0x2 ;  /* 0x00000006070c7211 */ /* 0x0c0fe400078f10ff */
[----:B------:R-:W-:Y:S02]  /*5950*/  LOP3.LUT R9, R8, 0xffffffe0, RZ, 0xc0, !PT ;  /* 0xffffffe008097812 */ /* 0x000fe400078ec0ff */
[----:B------:R-:W-:Y:S02]  /*5960*/  LEA.HI R8, R7, R6, RZ, 0x7 ;  /* 0x0000000607087211 */ /* 0x000fe400078f38ff */
[----:B------:R-:W-:Y:S02]  /*5970*/  IADD3 R9, R6, -R9, RZ ;  /* 0x8000000906097210 */ /* 0x000fe40007ffe0ff */
[----:B------:R-:W-:-:S02]  /*5980*/  LOP3.LUT R7, R8, 0xffffff80, RZ, 0xc0, !PT ;  /* 0xffffff8008077812 */ /* 0x000fc400078ec0ff */
[----:B------:R-:W-:Y:S02]  /*5990*/  SHF.R.S32.HI R10, RZ, 0x1f, R9 ;  /* 0x0000001fff0a7819 */ /* 0x000fe40000011409 */
[----:B------:R-:W-:Y:S01]  /*59a0*/  SHF.R.S32.HI R8, RZ, 0x7, R8 ;  /* 0x00000007ff087819 */ /* 0x000fe20000011408 */
[----:B------:R-:W-:Y:S01]  /*59b0*/  IMAD.IADD R7, R6, 0x1, -R7 ;  /* 0x0000000106077824 */ /* 0x000fe200078e0a07 */
[CC--:B------:R-:W-:Y:S02]  /*59c0*/  LEA.HI R11, R10.reuse, R9.reuse, RZ, 0x3 ;  /* 0x000000090a0b7211 */ /* 0x0c0fe400078f18ff */
[----:B------:R-:W-:Y:S02]  /*59d0*/  LEA.HI R10, R10, R9, RZ, 0x2 ;  /* 0x000000090a0a7211 */ /* 0x000fe400078f10ff */
[----:B------:R-:W-:Y:S02]  /*59e0*/  LOP3.LUT R9, R12, 0xfffffffc, RZ, 0xc0, !PT ;  /* 0xfffffffc0c097812 */ /* 0x000fe400078ec0ff */
[----:B------:R-:W-:-:S02]  /*59f0*/  SHF.R.S32.HI R11, RZ, 0x3, R11 ;  /* 0x00000003ff0b7819 */ /* 0x000fc4000001140b */
[----:B------:R-:W-:Y:S01]  /*5a00*/  SHF.R.S32.HI R13, RZ, 0x2, R10 ;  /* 0x00000002ff0d7819 */ /* 0x000fe2000001140a */
[----:B------:R-:W-:Y:S01]  /*5a10*/  IMAD.IADD R9, R6, 0x1, -R9 ;  /* 0x0000000106097824 */ /* 0x000fe200078e0a09 */
[----:B------:R-:W-:Y:S02]  /*5a20*/  LEA.HI R6, R8, R8, RZ, 0x1 ;  /* 0x0000000808067211 */ /* 0x000fe400078f08ff */
[C---:B------:R-:W-:Y:S01]  /*5a30*/  IADD3 R12, R13.reuse, 0x8, RZ ;  /* 0x000000080d0c7810 */ /* 0x040fe20007ffe0ff */
[----:B------:R-:W-:Y:S01]  /*5a40*/  VIADD R18, R13, 0x10 ;  /* 0x000000100d127836 */ /* 0x000fe20000000000 */
[----:B------:R-:W-:Y:S01]  /*5a50*/  LEA.HI R10, R10, R13, RZ, 0x1 ;  /* 0x0000000d0a0a7211 */ /* 0x000fe200078f08ff */
[----:B-1----:R-:W-:-:S03]  /*5a60*/  VIADD R24, R24, -UR42 ;  /* 0x8000002a18187c36 */ /* 0x002fc60008000000 */
[----:B------:R-:W-:Y:S02]  /*5a70*/  LEA.HI R19, R18, R18, RZ, 0x1 ;  /* 0x0000001212137211 */ /* 0x000fe400078f08ff */
[----:B------:R-:W-:Y:S02]  /*5a80*/  LOP3.LUT R10, R10, 0xfffffffe, RZ, 0xc0, !PT ;  /* 0xfffffffe0a0a7812 */ /* 0x000fe400078ec0ff */
[----:B------:R-:W-:Y:S02]  /*5a90*/  SHF.R.S32.HI R20, RZ, 0x1, R19 ;  /* 0x00000001ff147819 */ /* 0x000fe40000011413 */
[----:B------:R-:W-:Y:S02]  /*5aa0*/  IADD3 R10, R13, -R10, RZ ;  /* 0x8000000a0d0a7210 */ /* 0x000fe40007ffe0ff */
[----:B------:R-:W-:-:S04]  /*5ab0*/  LOP3.LUT R19, R19, 0xfffffffe, RZ, 0xc0, !PT ;  /* 0xfffffffe13137812 */ /* 0x000fc800078ec0ff */
[----:B------:R-:W-:Y:S01]  /*5ac0*/  IADD3 R19, R18, -R19, RZ ;  /* 0x8000001312137210 */ /* 0x000fe20007ffe0ff */
[----:B------:R-:W-:Y:S01]  /*5ad0*/  IMAD.MOV.U32 R185, RZ, RZ, 0x40000040 ;  /* 0x40000040ffb97424 */ /* 0x000fe200078e00ff */
[----:B------:R-:W-:Y:S01]  /*5ae0*/  MOV R189, 0x40000040 ;  /* 0x4000004000bd7802 */ /* 0x000fe20000000f00 */
[----:B------:R-:W-:Y:S02]  /*5af0*/  IMAD.MOV.U32 R187, RZ, RZ, 0x40000040 ;  /* 0x40000040ffbb7424 */ /* 0x000fe400078e00ff */
[----:B------:R-:W-:Y:S02]  /*5b00*/  IMAD.MOV.U32 R191, RZ, RZ, 0x40000040 ;  /* 0x40000040ffbf7424 */ /* 0x000fe400078e00ff */
[----:B------:R-:W-:Y:S01]  /*5b10*/  IMAD.MOV.U32 R193, RZ, RZ, 0x40000040 ;  /* 0x40000040ffc17424 */ /* 0x000fe200078e00ff */
[----:B--2---:R-:W-:Y:S02]  /*5b20*/  LEA.HI R23, R14, R7, RZ, 0x5 ;  /* 0x000000070e177211 */ /* 0x004fe400078f28ff */
[----:B------:R-:W-:Y:S01]  /*5b30*/  LOP3.LUT R7, R6, 0xfffffffe, RZ, 0xc0, !PT ;  /* 0xfffffffe06077812 */ /* 0x000fe200078ec0ff */
[----:B------:R-:W-:-:S04]  /*5b40*/  IMAD.HI R6, R11, 0x2aaaaaab, RZ ;  /* 0x2aaaaaab0b067827 */ /* 0x000fc800078e02ff */
[----:B------:R-:W-:Y:S01]  /*5b50*/  IMAD.IADD R22, R8, 0x1, -R7 ;  /* 0x0000000108167824 */ /* 0x000fe200078e0a07 */
[----:B------:R-:W-:Y:S02]  /*5b60*/  SHF.R.U32.HI R7, RZ, 0x1, R6 ;  /* 0x00000001ff077819 */ /* 0x000fe40000011606 */
[----:B------:R-:W-:Y:S02]  /*5b70*/  LEA.HI R14, R12, R12, RZ, 0x1 ;  /* 0x0000000c0c0e7211 */ /* 0x000fe400078f08ff */
[----:B------:R-:W-:Y:S02]  /*5b80*/  LEA.HI R6, R6, R7, RZ, 0x1 ;  /* 0x0000000706067211 */ /* 0x000fe400078f08ff */
[----:B------:R-:W-:-:S03]  /*5b90*/  SHF.R.S32.HI R15, RZ, 0x1, R14 ;  /* 0x00000001ff0f7819 */ /* 0x000fc6000001140e */
[----:B------:R-:W-:Y:S01]  /*5ba0*/  IMAD R11, R6, -0xc, R11 ;  /* 0xfffffff4060b7824 */ /* 0x000fe200078e020b */
[--C-:B---3--:R-:W-:Y:S02]  /*5bb0*/  SHF.R.S32.HI R6, RZ, 0x2, R21.reuse ;  /* 0x00000002ff067819 */ /* 0x108fe40000011415 */
[----:B------:R-:W-:Y:S02]  /*5bc0*/  SHF.R.S32.HI R21, RZ, 0x1f, R21 ;  /* 0x0000001fff157819 */ /* 0x000fe40000011415 */
[----:B------:R-:W-:Y:S01]  /*5bd0*/  SHF.R.S32.HI R23, RZ, 0x5, R23 ;  /* 0x00000005ff177819 */ /* 0x000fe20000011417 */
[----:B------:R-:W-:Y:S01]  /*5be0*/  IMAD.HI R8, R15, 0x2aaaaaab, RZ ;  /* 0x2aaaaaab0f087827 */ /* 0x000fe200078e02ff */
[----:B------:R-:W-:-:S03]  /*5bf0*/  LEA.HI R21, R21, R6, RZ, 0x3 ;  /* 0x0000000615157211 */ /* 0x000fc600078f18ff */
[----:B------:R-:W-:Y:S01]  /*5c00*/  IMAD R23, R23, -0x10, R24 ;  /* 0xfffffff017177824 */ /* 0x000fe200078e0218 */
[----:B------:R-:W-:Y:S02]  /*5c10*/  LOP3.LUT R21, R21, 0xfffffff8, RZ, 0xc0, !PT ;  /* 0xfffffff815157812 */ /* 0x000fe400078ec0ff */
[----:B------:R-:W-:Y:S01]  /*5c20*/  LOP3.LUT R7, R14, 0xfffffffe, RZ, 0xc0, !PT ;  /* 0xfffffffe0e077812 */ /* 0x000fe200078ec0ff */
[----:B------:R-:W-:Y:S01]  /*5c30*/  IMAD.HI R14, R20, 0x2aaaaaab, RZ ;  /* 0x2aaaaaab140e7827 */ /* 0x000fe200078e02ff */
[----:B------:R-:W-:Y:S02]  /*5c40*/  SHF.R.U32.HI R13, RZ, 0x1, R8 ;  /* 0x00000001ff0d7819 */ /* 0x000fe40000011608 */
[----:B------:R-:W-:Y:S01]  /*5c50*/  IADD3 R21, R23, R21, -R6 ;  /* 0x0000001517157210 */ /* 0x000fe20007ffe806 */
[----:B------:R-:W-:Y:S01]  /*5c60*/  IMAD R10, R11, 0x8, R10 ;  /* 0x000000080b0a7824 */ /* 0x000fe200078e020a */
[----:B------:R-:W-:Y:S02]  /*5c70*/  LEA.HI R8, R8, R13, RZ, 0x1 ;  /* 0x0000000d08087211 */ /* 0x000fe400078f08ff */
[C---:B------:R-:W-:Y:S01]  /*5c80*/  LEA R6, R5.reuse, R17, 0xb ;  /* 0x0000001105067211 */ /* 0x040fe200078e58ff */
[----:B------:R-:W-:Y:S01]  /*5c90*/  IMAD R5, R5, 0x2000, R17 ;  /* 0x0000200005057824 */ /* 0x000fe200078e0211 */
[----:B------:R-:W-:Y:S01]  /*5ca0*/  SHF.R.U32.HI R13, RZ, 0x1, R14 ;  /* 0x00000001ff0d7819 */ /* 0x000fe2000001160e */
[----:B------:R1:W-:Y:S01]  /*5cb0*/  STL [R1+0x28], R10 ;  /* 0x0000280a01007387 */ /* 0x0003e20000100800 */
[----:B------:R-:W-:Y:S01]  /*5cc0*/  IMAD.IADD R7, R12, 0x1, -R7 ;  /* 0x000000010c077824 */ /* 0x000fe200078e0a07 */
[----:B------:R-:W-:Y:S01]  /*5cd0*/  IADD3 R6, R6, 0x1a800, RZ ;  /* 0x0001a80006067810 */ /* 0x000fe20007ffe0ff */
[----:B------:R-:W-:Y:S01]  /*5ce0*/  IMAD R8, R8, -0xc, R15 ;  /* 0xfffffff408087824 */ /* 0x000fe200078e020f */
[----:B------:R-:W-:-:S02]  /*5cf0*/  LEA.HI R13, R14, R13, RZ, 0x1 ;  /* 0x0000000d0e0d7211 */ /* 0x000fc400078f08ff */
[----:B------:R-:W-:Y:S01]  /*5d00*/  SHF.R.U32.HI R6, RZ, 0x4, R6 ;  /* 0x00000004ff067819 */ /* 0x000fe20000011606 */
[----:B-1----:R-:W-:Y:S01]  /*5d10*/  VIADD R10, R5, 0x4000 ;  /* 0x00004000050a7836 */ /* 0x002fe20000000000 */
[----:B------:R-:W-:Y:S01]  /*5d20*/  SHF.R.U32.HI R5, RZ, 0x4, R5 ;  /* 0x00000004ff057819 */ /* 0x000fe20000011605 */
[----:B------:R-:W-:Y:S02]  /*5d30*/  IMAD R7, R8, 0x8, R7 ;  /* 0x0000000808077824 */ /* 0x000fe400078e0207 */
[----:B------:R-:W-:Y:S01]  /*5d40*/  IMAD R20, R13, -0xc, R20 ;  /* 0xfffffff40d147824 */ /* 0x000fe200078e0214 */
[----:B------:R-:W-:Y:S02]  /*5d50*/  SHF.R.U32.HI R10, RZ, 0x4, R10 ;  /* 0x00000004ff0a7819 */ /* 0x000fe4000001160a */
[----:B------:R-:W-:Y:S01]  /*5d60*/  LOP3.LUT R5, R5, 0x3fff, RZ, 0xc0, !PT ;  /* 0x00003fff05057812 */ /* 0x000fe200078ec0ff */
[----:B------:R1:W-:Y:S01]  /*5d70*/  STL [R1+0x24], R7 ;  /* 0x0000240701007387 */ /* 0x0003e20000100800 */
[----:B------:R-:W-:-:S02]  /*5d80*/  LOP3.LUT R6, R6, 0x3fff, RZ, 0xc0, !PT ;  /* 0x00003fff06067812 */ /* 0x000fc400078ec0ff */
[----:B------:R-:W-:Y:S02]  /*5d90*/  LOP3.LUT R10, R10, 0x3fff, RZ, 0xc0, !PT ;  /* 0x00003fff0a0a7812 */ /* 0x000fe400078ec0ff */
[----:B------:R-:W-:Y:S02]  /*5da0*/  LOP3.LUT R11, R5, 0x10000, RZ, 0xfc, !PT ;  /* 0x00010000050b7812 */ /* 0x000fe400078efcff */
[----:B------:R-:W-:Y:S01]  /*5db0*/  LOP3.LUT R6, R6, 0x10000, RZ, 0xfc, !PT ;  /* 0x0001000006067812 */ /* 0x000fe200078efcff */
[----:B-1----:R-:W-:Y:S01]  /*5dc0*/  IMAD R7, R20, 0x8, R19 ;  /* 0x0000000814077824 */ /* 0x002fe200078e0213 */
[----:B------:R-:W-:-:S04]  /*5dd0*/  LOP3.LUT R5, R10, 0x10000, RZ, 0xfc, !PT ;  /* 0x000100000a057812 */ /* 0x000fc800078efcff */
[----:B------:R4:W-:Y:S01]  /*5de0*/  STL [R1+0x1c], R7 ;  /* 0x00001c0701007387 */ /* 0x0009e20000100800 */
[C---:B------:R-:W-:Y:S01]  /*5df0*/  VIADD R188, R5.reuse, 0x2 ;  /* 0x0000000205bc7836 */ /* 0x040fe20000000000 */
[C---:B------:R-:W-:Y:S02]  /*5e00*/  IADD3 R190, R5.reuse, 0x4, RZ ;  /* 0x0000000405be7810 */ /* 0x040fe40007ffe0ff */
[----:B------:R-:W-:Y:S01]  /*5e10*/  STL [R1+0x14], R11 ;  /* 0x0000140b01007387 */ /* 0x000fe20000100800 */
[----:B------:R-:W-:-:S03]  /*5e20*/  VIADD R192, R5, 0x6 ;  /* 0x0000000605c07836 */ /* 0x000fc60000000000 */
[----:B------:R1:W-:Y:S01]  /*5e30*/  STL [R1+0x20], R6 ;  /* 0x0000200601007387 */ /* 0x0003e20000100800 */
[----:B------:R-:W-:Y:S01]  /*5e40*/  IMAD R8, R22, -0x40, R21 ;  /* 0xffffffc016087824 */ /* 0x000fe200078e0215 */
[----:B------:R-:W-:Y:S02]  /*5e50*/  IADD3 R10, R9, 0x8, RZ ;  /* 0x00000008090a7810 */ /* 0x000fe40007ffe0ff */
[----:B------:R2:W-:Y:S01]  /*5e60*/  STL [R1+0x10], R5 ;  /* 0x0000100501007387 */ /* 0x0005e20000100800 */
[----:B----4-:R-:W-:Y:S01]  /*5e70*/  LOP3.LUT R7, R25, 0x1, RZ, 0xfc, !PT ;  /* 0x0000000119077812 */ /* 0x010fe200078efcff */
[C---:B------:R-:W-:Y:S01]  /*5e80*/  VIADD R22, R11.reuse, 0x2 ;  /* 0x000000020b167836 */ /* 0x040fe20000000000 */
[C---:B------:R-:W-:Y:S01]  /*5e90*/  IADD3 R184, R11.reuse, 0x4, RZ ;  /* 0x000000040bb87810 */ /* 0x040fe20007ffe0ff */
[----:B------:R-:W-:Y:S01]  /*5ea0*/  VIADD R186, R11, 0x6 ;  /* 0x000000060bba7836 */ /* 0x000fe20000000000 */
[C---:B------:R-:W-:Y:S01]  /*5eb0*/  IADD3 R10, R9.reuse, 0x14, RZ ;  /* 0x00000014090a7810 */ /* 0x040fe20007ffe0ff */
[C---:B-1----:R-:W-:Y:S01]  /*5ec0*/  VIADD R6, R9.reuse, 0xc ;  /* 0x0000000c09067836 */ /* 0x042fe20000000000 */
[----:B------:R-:W-:Y:S01]  /*5ed0*/  MOV R23, 0x40000040 ;  /* 0x4000004000177802 */ /* 0x000fe20000000f00 */
[----:B------:R-:W-:-:S02]  /*5ee0*/  VIADD R6, R9, 0x18 ;  /* 0x0000001809067836 */ /* 0x000fc40000000000 */
[C---:B--2---:R-:W-:Y:S02]  /*5ef0*/  VIADD R5, R9.reuse, 0x4 ;  /* 0x0000000409057836 */ /* 0x044fe40000000000 */
[C---:B------:R-:W-:Y:S02]  /*5f00*/  VIADD R5, R9.reuse, 0x10 ;  /* 0x0000001009057836 */ /* 0x040fe40000000000 */
[----:B------:R-:W-:-:S07]  /*5f10*/  VIADD R5, R9, 0x1c ;  /* 0x0000001c09057836 */ /* 0x000fce0000000000 */
.L_x_2580:
[----:B------:R-:W-:Y:S01]  /*5f20*/  ISETP.NE.AND P0, PT, R7, 0x3, PT ;  /* 0x000000030700780c */ /* 0x000fe20003f05270 */
[----:B------:R-:W-:-:S12]  /*5f30*/  YIELD ;  /* 0x0000000000007946 */ /* 0x000fd80003800000 */
[----:B------:R-:W-:Y:S05]  /*5f40*/  @!P0 BRA `(.L_x_2570) ;  /* 0x0000000000048947 */ /* 0x000fea0003800000 */
[----:B------:R-:W-:Y:S01]  /*5f50*/  BPT.TRAP 0x1 ;  /* 0x000000040000795c */ /* 0x000fe20000300000 */
.L_x_2570:
[----:B------:R-:W-:Y:S02]  /*5f60*/  LEA R6, R0, R17, 0x3 ;  /* 0x0000001100067211 */ /* 0x000fe400078e18ff */
[----:B------:R-:W-:-:S04]  /*5f70*/  SHF.L.U32 R15, R4, 0x1f, RZ ;  /* 0x0000001f040f7819 */ /* 0x000fc800000006ff */
[----:B------:R1:W2:Y:S01]  /*5f80*/  SYNCS.PHASECHK.TRANS64.TRYWAIT P1, [R6+URZ+0x26810], R15 ;  /* 0x0268100f060075a7 */ /* 0x0002a2000802017f */
[----:B------:R-:W-:Y:S05]  /*5f90*/  @!P0 BRA `(.L_x_2571) ;  /* 0x0000000000048947 */ /* 0x000fea0003800000 */
[----:B------:R-:W-:Y:S01]  /*5fa0*/  BPT.TRAP 0x1 ;  /* 0x000000040000795c */ /* 0x000fe20000300000 */
.L_x_2571:
[----:B------:R-:W-:-:S05]  /*5fb0*/  VIADD R5, R17, 0xe000 ;  /* 0x0000e00011057836 */ /* 0x000fca0000000000 */
[----:B------:R-:W-:-:S04]  /*5fc0*/  SHF.R.U32.HI R5, RZ, 0x4, R5 ;  /* 0x00000004ff057819 */ /* 0x000fc80000011605 */
[----:B------:R-:W-:-:S04]  /*5fd0*/  LOP3.LUT R5, R5, 0x3fff, RZ, 0xc0, !PT ;  /* 0x00003fff05057812 */ /* 0x000fc800078ec0ff */
[----:B------:R-:W-:Y:S01]  /*5fe0*/  LOP3.LUT R11, R5, 0x10000, RZ, 0xfc, !PT ;  /* 0x00010000050b7812 */ /* 0x000fe200078efcff */
[----:B--2---:R-:W-:Y:S06]  /*5ff0*/  @P1 BRA `(.L_x_2572) ;  /* 0x0000000000081947 */ /* 0x004fec0003800000 */
[----:B------:R-:W2:Y:S02]  /*6000*/  SYNCS.PHASECHK.TRANS64.TRYWAIT P1, [R6+URZ+0x26810], R15 ;  /* 0x0268100f060075a7 */ /* 0x000ea4000802017f */
[----:B--2---:R-:W-:Y:S05]  /*6010*/  @!P1 BRA `(.L_x_2573) ;  /* 0x0000008800f89947 */ /* 0x004fea0003800000 */
.L_x_2572:
        /* <DEDUP_REMOVED lines=54> */
.L_x_2574:
[----:B------:R1:W1:Y:S01]  /*6380*/  SYNCS.PHASECHK.TRANS64.TRYWAIT P1, [R6+URZ+0x26830], R15 ;  /* 0x0268300f060075a7 */ /* 0x000262000802017f */
[----:B------:R-:W-:Y:S05]  /*6390*/  @!P0 BRA `(.L_x_2575) ;  /* 0x0000000000048947 */ /* 0x000fea0003800000 */
[----:B------:R-:W-:Y:S01]  /*63a0*/  BPT.TRAP 0x1 ;  /* 0x000000040000795c */ /* 0x000fe20000300000 */
.L_x_2575:
        /* <DEDUP_REMOVED lines=8> */
.L_x_2576:
        /* <DEDUP_REMOVED lines=290> */
[----:B------:R-:W-:-:S02]  /*7650*/  FADD.FTZ R30, R30, -R233 ;  /* 0x800000e91e1e7221 */ /* 0x000fc40000010000 */
        /* <DEDUP_REMOVED lines=27> */
[C---:B------:R-:W-:Y:S01]  /*7810*/  VIADD R229, R9.reuse, 0x14 ;  /* 0x0000001409e57836 */ /* 0x040fe20000000000 */
[----:B------:R-:W-:Y:S01]  /*7820*/  IADD3 R233, R9, 0x18, RZ ;  /* 0x0000001809e97810 */ /* 0x000fe20007ffe0ff */
[----:B------:R-:W4:Y:S01]  /*7830*/  SHFL.IDX PT, R227, R227, R12, 0x1f ;  /* 0x00001f0ce3e37589 */ /* 0x000f2200000e0000 */
[----:B------:R-:W-:Y:S01]  /*7840*/  FFMA.FTZ R77, -R77, R77, 1 ;  /* 0x3f8000004d4d7423 */ /* 0x000fe2000001014d */
[----:B------:R-:W-:Y:S01]  /*7850*/  FFMA.FTZ R80, -R80, R80, 1 ;  /* 0x3f80000050507423 */ /* 0x000fe20000010150 */
[----:B------:R-:W-:Y:S01]  /*7860*/  FFMA.FTZ R76, -R76, R76, 1 ;  /* 0x3f8000004c4c7423 */ /* 0x000fe2000001014c */
[----:B------:R-:W-:Y:S01]  /*7870*/  FFMA.FTZ R79, -R79, R79, 1 ;  /* 0x3f8000004f4f7423 */ /* 0x000fe2000001014f */
[----:B-1----:R-:W-:Y:S01]  /*7880*/  FMUL.FTZ R35, R92, R35 ;  /* 0x000000235c237220 */ /* 0x002fe20000410000 */
[----:B------:R-:W-:Y:S01]  /*7890*/  FFMA.FTZ R72, -R72, R72, 1 ;  /* 0x3f80000048487423 */ /* 0x000fe20000010148 */
[----:B------:R-:W-:Y:S01]  /*78a0*/  FFMA.FTZ R99, -R99, R99, 1 ;  /* 0x3f80000063637423 */ /* 0x000fe20000010163 */
[----:B------:R-:W-:Y:S01]  /*78b0*/  MUFU.EX2 R201, R201 ;  /* 0x000000c900c97308 */ /* 0x000fe20000000800 */
[----:B------:R-:W-:Y:S01]  /*78c0*/  FFMA.FTZ R81, -R81, R81, 1 ;  /* 0x3f80000051517423 */ /* 0x000fe20000010151 */
[----:B------:R-:W-:Y:S01]  /*78d0*/  FFMA.FTZ R100, -R100, R100, 1 ;  /* 0x3f80000064647423 */ /* 0x000fe20000010164 */
[----:B------:R-:W-:-:S05]  /*78e0*/  FFMA.FTZ R82, -R82, R82, 1 ;  /* 0x3f80000052527423 */ /* 0x000fca0000010152 */
[----:B------:R-:W-:Y:S08]  /*78f0*/  MUFU.EX2 R199, R199 ;  /* 0x000000c700c77308 */ /* 0x000ff00000000800 */
[----:B------:R-:W-:Y:S01]  /*7900*/  MUFU.EX2 R200, R200 ;  /* 0x000000c800c87308 */ /* 0x000fe20000000800 */
[----:B--2---:R-:W-:Y:S01]  /*7910*/  FADD.FTZ R34, R34, -R228 ;  /* 0x800000e422227221 */ /* 0x004fe20000010000 */
[--C-:B----4-:R-:W-:Y:S01]  /*7920*/  FADD.FTZ R37, R37, -R227.reuse ;  /* 0x800000e325257221 */ /* 0x110fe20000010000 */
[----:B------:R-:W-:-:S05]  /*7930*/  FADD.FTZ R39, R39, -R227 ;  /* 0x800000e327277221 */ /* 0x000fca0000010000 */
[----:B------:R-:W-:Y:S08]  /*7940*/  MUFU.EX2 R202, R202 ;  /* 0x000000ca00ca7308 */ /* 0x000ff00000000800 */
[----:B------:R-:W-:Y:S08]  /*7950*/  MUFU.EX2 R203, R203 ;  /* 0x000000cb00cb7308 */ /* 0x000ff00000000800 */
[----:B------:R-:W-:Y:S08]  /*7960*/  MUFU.EX2 R204, R204 ;  /* 0x000000cc00cc7308 */ /* 0x000ff00000000800 */
[----:B------:R-:W-:Y:S08]  /*7970*/  MUFU.EX2 R205, R205 ;  /* 0x000000cd00cd7308 */ /* 0x000ff00000000800 */
[----:B------:R-:W-:Y:S08]  /*7980*/  MUFU.EX2 R209, R209 ;  /* 0x000000d100d17308 */ /* 0x000ff00000000800 */
[----:B------:R-:W-:Y:S08]  /*7990*/  MUFU.EX2 R207, R207 ;  /* 0x000000cf00cf7308 */ /* 0x000ff00000000800 */
[----:B------:R-:W-:Y:S01]  /*79a0*/  MUFU.EX2 R210, R210 ;  /* 0x000000d200d27308 */ /* 0x000fe20000000800 */
[----:B------:R-:W-:-:S07]  /*79b0*/  FFMA.FTZ R101, -R101, R101, 1 ;  /* 0x3f80000065657423 */ /* 0x000fce0000010165 */
[----:B------:R-:W-:Y:S01]  /*79c0*/  MUFU.EX2 R208, R208 ;  /* 0x000000d000d07308 */ /* 0x000fe20000000800 */
[----:B------:R-:W-:-:S07]  /*79d0*/  FFMA.FTZ R103, -R103, R103, 1 ;  /* 0x3f80000067677423 */ /* 0x000fce0000010167 */
[----:B------:R-:W-:Y:S01]  /*79e0*/  MUFU.EX2 R211, R211 ;  /* 0x000000d300d37308 */ /* 0x000fe20000000800 */
[----:B------:R-:W-:-:S07]  /*79f0*/  FFMA.FTZ R237, -R237, R237, 1 ;  /* 0x3f800000eded7423 */ /* 0x000fce00000101ed */
[----:B------:R-:W-:Y:S01]  /*7a00*/  MUFU.EX2 R212, R212 ;  /* 0x000000d400d47308 */ /* 0x000fe20000000800 */
[----:B---3--:R-:W-:Y:S01]  /*7a10*/  FMUL.FTZ R30, R85, R30 ;  /* 0x0000001e551e7220 */ /* 0x008fe20000410000 */
        /* <DEDUP_REMOVED lines=68> */
[----:B------:R-:W-:Y:S01]  /*7e60*/  FMUL.FTZ R36, R97, R39 ;  /* 0x0000002761247220 */ /* 0x000fe20000410000 */
[----:B------:R-:W-:Y:S01]  /*7e70*/  FFMA.FTZ R21, -R20, R20, 1 ;  /* 0x3f80000014157423 */ /* 0x000fe20000010114 */
[----:B------:R-:W-:Y:S01]  /*7e80*/  FMUL.FTZ R39, R74, R37 ;  /* 0x000000254a277220 */ /* 0x000fe20000410000 */
[----:B------:R1:W3:Y:S01]  /*7e90*/  MUFU.EX2 R20, R221 ;  /* 0x000000dd00147308 */ /* 0x0002e20000000800 */
[----:B------:R-:W-:Y:S01]  /*7ea0*/  LDS R74, [R11+0x380] ;  /* 0x000380000b4a7984 */ /* 0x000fe20000000800 */
[----:B------:R-:W-:Y:S02]  /*7eb0*/  VIADD R232, R9, 0x8 ;  /* 0x0000000809e87836 */ /* 0x000fe40000000000 */
[----:B-1----:R-:W-:-:S04]  /*7ec0*/  FMUL.FTZ R221, R93, R228 ;  /* 0x000000e45ddd7220 */ /* 0x002fc80000410000 */
[----:B------:R-:W-:Y:S02]  /*7ed0*/  FMUL.FTZ R221, R21, R221 ;  /* 0x000000dd15dd7220 */ /* 0x000fe40000410000 */
[----:B------:R1:W-:Y:S01]  /*7ee0*/  MUFU.EX2 R21, R218 ;  /* 0x000000da00157308 */ /* 0x0003e20000000800 */
[----:B------:R-:W4:Y:S04]  /*7ef0*/  SHFL.IDX PT, R227, R226, R229, 0x1f ;  /* 0x00001fe5e2e37589 */ /* 0x000f2800000e0000 */
[----:B-1----:R-:W1:Y:S01]  /*7f00*/  SHFL.IDX PT, R218, R226, R232, 0x1f ;  /* 0x00001fe8e2da7589 */ /* 0x002e6200000e0000 */
[----:B------:R-:W-:Y:S02]  /*7f10*/  VIADD R234, R9, 0x1c ;  /* 0x0000001c09ea7836 */ /* 0x000fe40000000000 */
[----:B------:R-:W-:Y:S01]  /*7f20*/  FMUL.FTZ R40, R95, R40 ;  /* 0x000000285f287220 */ /* 0x000fe20000410000 */
[----:B------:R-:W-:Y:S01]  /*7f30*/  FMUL.FTZ R43, R94, R43 ;  /* 0x0000002b5e2b7220 */ /* 0x000fe20000410000 */
[----:B------:R-:W3:Y:S02]  /*7f40*/  SHFL.IDX PT, R228, R226, R233, 0x1f ;  /* 0x00001fe9e2e47589 */ /* 0x000ee400000e0000 */
[----:B------:R-:W-:Y:S01]  /*7f50*/  FMUL.FTZ R41, R77, R40 ;  /* 0x000000284d297220 */ /* 0x000fe20000410000 */
[----:B------:R-:W-:Y:S01]  /*7f60*/  FMUL.FTZ R40, R80, R43 ;  /* 0x0000002b50287220 */ /* 0x000fe20000410000 */
[----:B------:R-:W3:Y:S01]  /*7f70*/  SHFL.IDX PT, R226, R226, R234, 0x1f ;  /* 0x00001feae2e27589 */ /* 0x000ee200000e0000 */
[----:B------:R-:W-:Y:S01]  /*7f80*/  FADD.FTZ R50, R50, -R225 ;  /* 0x800000e132327221 */ /* 0x000fe20000010000 */
[----:B------:R-:W-:Y:S01]  /*7f90*/  FFMA.FTZ R43, -R83, R83, 1 ;  /* 0x3f800000532b7423 */ /* 0x000fe20000010153 */
[----:B------:R-:W-:-:S02]  /*7fa0*/  FMUL.FTZ R28, R13, R28 ;  /* 0x0000001c0d1c7220 */ /* 0x000fc40000410000 */
[----:B------:R-:W-:Y:S01]  /*7fb0*/  FMUL.FTZ R77, R10, R50 ;  /* 0x000000320a4d7220 */ /* 0x000fe20000410000 */
[----:B----4-:R-:W-:Y:S01]  /*7fc0*/  FADD.FTZ R49, R49, -R227 ;  /* 0x800000e331317221 */ /* 0x010fe20000010000 */
[----:B-1----:R-:W-:-:S04]  /*7fd0*/  FADD.FTZ R46, R46, -R218 ;  /* 0x800000da2e2e7221 */ /* 0x002fc80000010000 */
[----:B------:R-:W-:Y:S01]  /*7fe0*/  FMUL.FTZ R46, R18, R46 ;  /* 0x0000002e122e7220 */ /* 0x000fe20000410000 */
[----:B------:R-:W-:Y:S01]  /*7ff0*/  FADD.FTZ R51, R51, -R227 ;  /* 0x800000e333337221 */ /* 0x000fe20000010000 */
[----:B------:R-:W1:Y:S02]  /*8000*/  SHFL.IDX PT, R83, R74, R9, 0x1f ;  /* 0x00001f094a537589 */ /* 0x000e6400000e0000 */
[----:B------:R-:W-:Y:S01]  /*8010*/  FMUL.FTZ R43, R43, R46 ;  /* 0x0000002e2b2b7220 */ /* 0x000fe20000410000 */
[----:B------:R-:W-:Y:S01]  /*8020*/  FFMA.FTZ R46, -R98, R98, 1 ;  /* 0x3f800000622e7423 */ /* 0x000fe20000010162 */
        /* <DEDUP_REMOVED lines=8> */
[----:B------:R-:W4:Y:S01]  /*80b0*/  SHFL.IDX PT, R76, R74, R231, 0x1f ;  /* 0x00001fe74a4c7589 */ /* 0x000f2200000e0000 */
[----:B------:R-:W-:Y:S01]  /*80c0*/  FMUL.FTZ R72, R72, R35 ;  /* 0x0000002348487220 */ /* 0x000fe20000410000 */
[----:B------:R-:W-:-:S02]  /*80d0*/  FMUL.FTZ R50, R50, R49 ;  /* 0x0000003132327220 */ /* 0x000fc40000410000 */
[----:B------:R-:W4:Y:S01]  /*80e0*/  SHFL.IDX PT, R77, R74, R233, 0x1f ;  /* 0x00001fe94a4d7589 */ /* 0x000f2200000e0000 */
[----:B------:R-:W1:Y:S01]  /*80f0*/  MUFU.EX2 R35, R216 ;  /* 0x000000d800237308 */ /* 0x000e620000000800 */
[----:B------:R-:W-:Y:S01]  /*8100*/  FMUL.FTZ R49, R99, R28 ;  /* 0x0000001c63317220 */ /* 0x000fe20000410000 */
[----:B------:R-:W-:Y:S01]  /*8110*/  FADD.FTZ R44, R44, -R218 ;  /* 0x800000da2c2c7221 */ /* 0x000fe20000010000 */
[----:B------:R-:W4:Y:S04]  /*8120*/  SHFL.IDX PT, R28, R74, R229, 0x1f ;  /* 0x00001fe54a1c7589 */ /* 0x000f2800000e0000 */
[----:B------:R-:W4:Y:S01]  /*8130*/  SHFL.IDX PT, R78, R74, R234, 0x1f ;  /* 0x00001fea4a4e7589 */ /* 0x000f2200000e0000 */
[----:B------:R-:W4:Y:S01]  /*8140*/  MUFU.EX2 R36, R206 ;  /* 0x000000ce00247308 */ /* 0x000f220000000800 */
[----:B------:R-:W-:-:S02]  /*8150*/  FMUL.FTZ R44, R12, R44 ;  /* 0x0000002c0c2c7220 */ /* 0x000fc40000410000 */
[----:B------:R4:W4:Y:S01]  /*8160*/  SHFL.IDX PT, R79, R74, R230, 0x1f ;  /* 0x00001fe64a4f7589 */ /* 0x00092200000e0000 */
[----:B---3--:R-:W-:Y:S01]  /*8170*/  FADD.FTZ R52, R52, -R228 ;  /* 0x800000e434347221 */ /* 0x008fe20000010000 */
[----:B------:R-:W-:Y:S01]  /*8180*/  FADD.FTZ R45, R45, -R219 ;  /* 0x800000db2d2d7221 */ /* 0x000fe20000010000 */
[--C-:B------:R-:W-:Y:S01]  /*8190*/  FADD.FTZ R53, R53, -R226.reuse ;  /* 0x800000e235357221 */ /* 0x100fe20000010000 */
[----:B------:R-:W-:Y:S01]  /*81a0*/  FMUL.FTZ R44, R81, R44 ;  /* 0x0000002c512c7220 */ /* 0x000fe20000410000 */
[----:B------:R-:W-:Y:S01]  /*81b0*/  FMUL.FTZ R81, R20, R52 ;  /* 0x0000003414517220 */ /* 0x000fe20000410000 */
[----:B------:R-:W-:Y:S01]  /*81c0*/  FMUL.FTZ R45, R25, R45 ;  /* 0x0000002d192d7220 */ /* 0x000fe20000410000 */
[----:B------:R-:W-:Y:S01]  /*81d0*/  FADD.FTZ R55, R55, -R226 ;  /* 0x800000e237377221 */ /* 0x000fe20000010000 */
[----:B------:R-:W-:Y:S01]  /*81e0*/  FMUL.FTZ R52, R34, R53 ;  /* 0x0000003522347220 */ /* 0x000fe20000410000 */
[----:B------:R-:W-:Y:S01]  /*81f0*/  FMUL.FTZ R53, R100, R81 ;  /* 0x0000005164357220 */ /* 0x000fe20000410000 */
[----:B------:R-:W-:Y:S01]  /*8200*/  FMUL.FTZ R45, R82, R45 ;  /* 0x0000002d522d7220 */ /* 0x000fe20000410000 */
[----:B-1----:R-:W-:Y:S01]  /*8210*/  FADD.FTZ R81, R56, -R83 ;  /* 0x8000005338517221 */ /* 0x002fe20000010000 */
[----:B------:R-:W-:Y:S01]  /*8220*/  FMUL.FTZ R82, R35, R55 ;  /* 0x0000003723527220 */ /* 0x000fe20000410000 */
[--C-:B----4-:R-:W-:Y:S01]  /*8230*/  FADD.FTZ R57, R57, -R80.reuse ;  /* 0x8000005039397221 */ /* 0x110fe20000010000 */
[----:B------:R-:W-:Y:S01]  /*8240*/  FADD.FTZ R80, R59, -R80 ;  /* 0x800000503b507221 */ /* 0x000fe20000010000 */
[----:B------:R-:W-:Y:S01]  /*8250*/  FADD.FTZ R55, R60, -R75 ;  /* 0x8000004b3c377221 */ /* 0x000fe20000010000 */
[--C-:B------:R-:W-:Y:S01]  /*8260*/  FADD.FTZ R61, R61, -R76.reuse ;  /* 0x8000004c3d3d7221 */ /* 0x100fe20000010000 */
[----:B------:R-:W-:Y:S01]  /*8270*/  FADD.FTZ R60, R63, -R76 ;  /* 0x8000004c3f3c7221 */ /* 0x000fe20000010000 */
[----:B------:R-:W-:Y:S01]  /*8280*/  FADD.FTZ R54, R54, -R228 ;  /* 0x800000e436367221 */ /* 0x000fe20000010000 */
[----:B------:R-:W-:Y:S01]  /*8290*/  FADD.FTZ R58, R58, -R83 ;  /* 0x800000533a3a7221 */ /* 0x000fe20000010000 */
[----:B------:R-:W-:Y:S01]  /*82a0*/  FADD.FTZ R62, R62, -R75 ;  /* 0x8000004b3e3e7221 */ /* 0x000fe20000010000 */
[----:B------:R-:W-:Y:S01]  /*82b0*/  FFMA.FTZ R76, -R104, R104, 1 ;  /* 0x3f800000684c7423 */ /* 0x000fe20000010168 */
[----:B------:R-:W-:Y:S01]  /*82c0*/  FMUL.FTZ R81, R36, R81 ;  /* 0x0000005124517220 */ /* 0x000fe20000410000 */
[----:B------:R-:W1:Y:S01]  /*82d0*/  MUFU.EX2 R74, R213 ;  /* 0x000000d5004a7308 */ /* 0x000e620000000800 */
[--C-:B------:R-:W-:Y:S01]  /*82e0*/  FADD.FTZ R68, R68, -R77.reuse ;  /* 0x8000004d44447221 */ /* 0x100fe20000010000 */
[----:B------:R-:W-:Y:S01]  /*82f0*/  FADD.FTZ R59, R70, -R77 ;  /* 0x8000004d463b7221 */ /* 0x000fe20000010000 */
[----:B------:R-:W-:Y:S01]  /*8300*/  FFMA.FTZ R77, -R107, R107, 1 ;  /* 0x3f8000006b4d7423 */ /* 0x000fe2000001016b */
[----:B------:R-:W-:Y:S01]  /*8310*/  FMUL.FTZ R80, R201, R80 ;  /* 0x00000050c9507220 */ /* 0x000fe20000410000 */
[----:B------:R-:W-:-:S03]  /*8320*/  FFMA.FTZ R51, -R102, R102, 1 ;  /* 0x3f80000066337423 */ /* 0x000fc60000010166 */
[----:B------:R-:W3:Y:S01]  /*8330*/  MUFU.EX2 R75, R214 ;  /* 0x000000d6004b7308 */ /* 0x000ee20000000800 */
[----:B------:R-:W-:Y:S01]  /*8340*/  FMUL.FTZ R54, R21, R54 ;  /* 0x0000003615367220 */ /* 0x000fe20000410000 */
[----:B------:R-:W-:Y:S01]  /*8350*/  FMUL.FTZ R76, R76, R81 ;  /* 0x000000514c4c7220 */ /* 0x000fe20000410000 */
[----:B------:R-:W-:Y:S01]  /*8360*/  FMUL.FTZ R63, R199, R58 ;  /* 0x0000003ac73f7220 */ /* 0x000fe20000410000 */
[--C-:B------:R-:W-:Y:S01]  /*8370*/  FADD.FTZ R56, R65, -R28.reuse ;  /* 0x8000001c41387221 */ /* 0x100fe20000010000 */
[----:B------:R-:W-:Y:S01]  /*8380*/  FADD.FTZ R67, R67, -R28 ;  /* 0x8000001c43437221 */ /* 0x000fe20000010000 */
[----:B------:R-:W-:Y:S01]  /*8390*/  FFMA.FTZ R81, -R105, R105, 1 ;  /* 0x3f80000069517423 */ /* 0x000fe20000010169 */
[----:B------:R-:W-:Y:S01]  /*83a0*/  FMUL.FTZ R58, R200, R57 ;  /* 0x00000039c83a7220 */ /* 0x000fe20000410000 */
[--C-:B------:R-:W-:Y:S01]  /*83b0*/  FADD.FTZ R69, R69, -R78.reuse ;  /* 0x8000004e45457221 */ /* 0x100fe20000010000 */
[----:B------:R-:W-:Y:S01]  /*83c0*/  FADD.FTZ R28, R71, -R78 ;  /* 0x8000004e471c7221 */ /* 0x000fe20000010000 */
[----:B------:R-:W-:Y:S01]  /*83d0*/  FMUL.FTZ R77, R77, R80 ;  /* 0x000000504d4d7220 */ /* 0x000fe20000410000 */
[----:B------:R-:W-:Y:S01]  /*83e0*/  FFMA.FTZ R78, -R106, R106, 1 ;  /* 0x3f8000006a4e7423 */ /* 0x000fe2000001016a */
[----:B------:R-:W-:Y:S01]  /*83f0*/  FFMA.FTZ R80, -R108, R108, 1 ;  /* 0x3f8000006c507423 */ /* 0x000fe2000001016c */
[----:B------:R-:W-:Y:S01]  /*8400*/  FMUL.FTZ R55, R202, R55 ;  /* 0x00000037ca377220 */ /* 0x000fe20000410000 */
[----:B------:R-:W-:Y:S01]  /*8410*/  FMUL.FTZ R51, R51, R54 ;  /* 0x0000003633337220 */ /* 0x000fe20000410000 */
[----:B------:R-:W-:Y:S01]  /*8420*/  FMUL.FTZ R57, R203, R62 ;  /* 0x0000003ecb397220 */ /* 0x000fe20000410000 */
[----:B------:R-:W-:Y:S01]  /*8430*/  FMUL.FTZ R54, R101, R52 ;  /* 0x0000003465367220 */ /* 0x000fe20000410000 */
[--C-:B------:R-:W-:Y:S01]  /*8440*/  FADD.FTZ R64, R64, -R79.reuse ;  /* 0x8000004f40407221 */ /* 0x100fe20000010000 */
        /* <DEDUP_REMOVED lines=14> */
[----:B------:R-:W-:Y:S01]  /*8530*/  FMUL.FTZ R82, R82, R61 ;  /* 0x0000003d52527220 */ /* 0x000fe20000410000 */
[----:B------:R-:W-:Y:S01]  /*8540*/  FFMA.FTZ R84, -R114, R114, 1 ;  /* 0x3f80000072547423 */ /* 0x000fe20000010172 */
[----:B------:R-:W-:Y:S01]  /*8550*/  FMUL.FTZ R61, R208, R79 ;  /* 0x0000004fd03d7220 */ /* 0x000fe20000410000 */
[----:B------:R-:W-:Y:S01]  /*8560*/  FFMA.FTZ R83, -R109, R109, 1 ;  /* 0x3f8000006d537423 */ /* 0x000fe2000001016d */
[----:B------:R-:W-:Y:S01]  /*8570*/  FMUL.FTZ R79, R112, R57 ;  /* 0x00000039704f7220 */ /* 0x000fe20000410000 */
[----:B------:R-:W-:Y:S01]  /*8580*/  FMUL.FTZ R99, R99, R56 ;  /* 0x0000003863637220 */ /* 0x000fe20000410000 */
[----:B-1----:R-:W-:Y:S01]  /*8590*/  FMUL.FTZ R69, R74, R69 ;  /* 0x000000454a457220 */ /* 0x002fe20000410000 */
[----:B------:R-:W-:Y:S01]  /*85a0*/  F2FP.BF16.F32.PACK_AB R71, R29, R30 ;  /* 0x0000001e1d47723e */ /* 0x000fe200000010ff */
[----:B------:R-:W-:Y:S01]  /*85b0*/  FFMA.FTZ R98, -R113, R113, 1 ;  /* 0x3f80000071627423 */ /* 0x000fe20000010171 */
[----:B------:R-:W-:Y:S01]  /*85c0*/  FMUL.FTZ R57, R211, R68 ;  /* 0x00000044d3397220 */ /* 0x000fe20000410000 */
[----:B------:R-:W-:Y:S01]  /*85d0*/  FMUL.FTZ R56, R212, R59 ;  /* 0x0000003bd4387220 */ /* 0x000fe20000410000 */
[----:B---3--:R-:W-:Y:S01]  /*85e0*/  FMUL.FTZ R28, R75, R28 ;  /* 0x0000001c4b1c7220 */ /* 0x008fe20000410000 */
        /* <DEDUP_REMOVED lines=258> */
.L_x_2578:
        /* <DEDUP_REMOVED lines=58> */
.L_x_2579:
[----:B--2---:R-:W2:Y:S01]  /*99b0*/  LDL R5, [R1+0x2c] ;  /* 0x00002c0001057983 */ /* 0x004ea20000100800 */
        /* <DEDUP_REMOVED lines=10> */
[----:B-1----:R-:W-:Y:S05]  /*9a60*/  @!P1 BRA `(.L_x_2580) ;  /* 0xffffffc4002c9947 */ /* 0x002fea000383ffff */
.L_x_2569:
        /* <DEDUP_REMOVED lines=34> */
.L_x_2549:
[----:B------:R-:W-:Y:S05]  /*9c90*/  @P0 BRA `(.L_x_2581) ;  /* 0x0000000800c40947 */ /* 0x000fea0003800000 */
[----:B------:R-:W1:Y:S01]  /*9ca0*/  S2R R3, SR_CgaCtaId ;  /* 0x0000000000037919 */ /* 0x000e620000008800 */
[----:B------:R-:W-:-:S04]  /*9cb0*/  MOV R0, 0x400 ;  /* 0x0000040000007802 */ /* 0x000fc80000000f00 */
[----:B-1----:R-:W-:-:S04]  /*9cc0*/  LEA R17, R3, R0, 0x18 ;  /* 0x0000000003117211 */ /* 0x002fc800078ec0ff */
        /* <DEDUP_REMOVED lines=18> */
.L_x_2582:
        /* <DEDUP_REMOVED lines=19> */
.L_x_2583:
        /* <DEDUP_REMOVED lines=9> */
[----:B------:R-:W-:Y:S01]  /*9fb0*/  MOV R6, UR6 ;  /* 0x0000000600067c02 */ /* 0x000fe20008000f00 */
[----:B------:R-:W-:Y:S01]  /*9fc0*/  IMAD.U32 R7, RZ, RZ, UR7 ;  /* 0x00000007ff077e24 */ /* 0x000fe2000f8e00ff */
[----:B------:R-:W-:Y:S01]  /*9fd0*/  MOV R11, UR5 ;  /* 0x00000005000b7c02 */ /* 0x000fe20008000f00 */
[----:B------:R-:W-:Y:S01]  /*9fe0*/  IMAD.U32 R10, RZ, RZ, UR4 ;  /* 0x00000004ff0a7e24 */ /* 0x000fe2000f8e00ff */
[----:B------:R-:W-:Y:S01]  /*9ff0*/  MOV R13, RZ ;  /* 0x000000ff000d7202 */ /* 0x000fe20000000f00 */
[----:B------:R-:W-:-:S02]  /*a000*/  IMAD.MOV.U32 R8, RZ, RZ, 0x70 ;  /* 0x00000070ff087424 */ /* 0x000fc400078e00ff */
[----:B-1----:R-:W-:-:S07]  /*a010*/  IMAD.MOV.U32 R12, RZ, RZ, 0x1 ;  /* 0x00000001ff0c7424 */ /* 0x002fce00078e00ff */
[----:B------:R-:W-:-:S07]  /*a020*/  LEPC R20, `(.L_x_2584) ;  /* 0x000000001014794e */ /* 0x000fce0000000000 */
[----:B--2---:R-:W-:Y:S05]  /*a030*/  CALL.ABS.NOINC R2 ;  /* 0x0000000002007343 */ /* 0x004fea0003c00000 */
.L_x_2584:
        /* <DEDUP_REMOVED lines=18> */
.L_x_2585:
[----:B------:R-:W1:Y:S01]  /*a160*/  S2R R0, SR_TID.X ;  /* 0x0000000000007919 */ /* 0x000e620000002100 */
        /* <DEDUP_REMOVED lines=17> */
[----:B-1----:R-:W-:Y:S01]  /*a280*/  VIADD R7, R0, 0xffffff80 ;  /* 0xffffff8000077836 */ /* 0x002fe20000000000 */
        /* <DEDUP_REMOVED lines=45> */
[----:B------:R-:W1:Y:S01]  /*a560*/  SHFL.IDX PT, R5, R6, RZ, 0x1f ;  /* 0x00001fff06057589 */ /* 0x000e6200000e0000 */
        /* <DEDUP_REMOVED lines=8> */
[----:B-1----:R-:W-:-:S03]  /*a5f0*/  ISETP.NE.AND P0, PT, R5, 0x7, PT ;  /* 0x000000070500780c */ /* 0x002fc60003f05270 */
        /* <DEDUP_REMOVED lines=12> */
[----:B------:R-:W-:Y:S01]  /*a6c0*/  R2UR UR6, R17 ;  /* 0x00000000110672ca */ /* 0x000fe200000e0000 */
[----:B------:R-:W-:Y:S01]  /*a6d0*/  ULDC.64 UR8, c[0x0][0x198] ;  /* 0x0000660000087ab9 */ /* 0x000fe20000000a00 */
[----:B------:R-:W-:Y:S01]  /*a6e0*/  UMOV UR41, URZ ;  /* 0x0000003f00297c82 */ /* 0x000fe20008000000 */
[----:B------:R-:W-:Y:S02]  /*a6f0*/  UIADD3 UR4, UP0, UR8, 0x770, URZ ;  /* 0x0000077008047890 */ /* 0x000fe4000ff1e03f */
[----:B------:R-:W-:Y:S02]  /*a700*/  UIADD3 UR8, UP1, UR8, 0x670, URZ ;  /* 0x0000067008087890 */ /* 0x000fe4000ff3e03f */
[----:B------:R-:W-:Y:S02]  /*a710*/  UIADD3.X UR5, URZ, UR9, URZ, UP0, !UPT ;  /* 0x000000093f057290 */ /* 0x000fe400087fe43f */
[----:B------:R-:W-:-:S04]  /*a720*/  UIADD3.X UR9, URZ, UR9, URZ, UP1, !UPT ;  /* 0x000000093f097290 */ /* 0x000fc80008ffe43f */
[----:B------:R-:W-:-:S09]  /*a730*/  UIADD3 UR40, UR6, 0x4000, URZ ;  /* 0x0000400006287890 */ /* 0x000fd2000fffe03f */
[----:B------:R1:W-:Y:S02]  /*a740*/  UTMASTG.4D [UR40], [UR4] ;  /* 0x00000028040073b5 */ /* 0x0003e40008018000 */
[----:B-1----:R-:W-:Y:S02]  /*a750*/  UMOV UR40, UR6 ;  /* 0x0000000600287c82 */ /* 0x002fe40008000000 */
[----:B------:R1:W-:Y:S02]  /*a760*/  UTMASTG.4D [UR40], [UR8] ;  /* 0x00000028080073b5 */ /* 0x0003e40008018000 */
[----:B-1----:R0:W-:Y:S02]  /*a770*/  UTMACMDFLUSH ;  /* 0x00000000000079b7 */ /* 0x0021e40000000000 */
.L_x_2587:
[----:B------:R-:W-:Y:S05]  /*a780*/  BSYNC B0 ;  /* 0x0000000000007941 */ /* 0x000fea0003800000 */
.L_x_2586:
[----:B------:R-:W-:-:S04]  /*a790*/  DEPBAR.LE SB0, 0x0 ;  /* 0x000080000000791a */ /* 0x000fc80000000000 */
[----:B------:R-:W-:Y:S05]  /*a7a0*/  BRA `(.L_x_2548) ;  /* 0x0000004000b47947 */ /* 0x000fea0003800000 */
.L_x_2581:
[----:B------:R-:W1:Y:S01]  /*a7b0*/  S2R R0, SR_TID.X ;  /* 0x0000000000007919 */ /* 0x000e620000002100 */
[----:B------:R-:W2:Y:S01]  /*a7c0*/  LDC.64 R6, c[0x0][0x820] ;  /* 0x00020800ff067b82 */ /* 0x000ea20000000a00 */
[----:B------:R-:W-:Y:S01]  /*a7d0*/  IMAD.U32 R9, RZ, RZ, UR43 ;  /* 0x0000002bff097e24 */ /* 0x000fe2000f8e00ff */
[----:B------:R-:W-:Y:S01]  /*a7e0*/  ULOP3.LUT UR4, URZ, UR38, URZ, 0x33, !UPT ;  /* 0x000000263f047292 */ /* 0x000fe2000f8e333f */
[----:B------:R-:W-:Y:S01]  /*a7f0*/  IMAD.U32 R25, RZ, RZ, UR44 ;  /* 0x0000002cff197e24 */ /* 0x000fe2000f8e00ff */
[----:B------:R-:W-:Y:S02]  /*a800*/  BSSY B0, `(.L_x_2588) ;  /* 0x0000036000007945 */ /* 0x000fe40003800000 */
[----:B------:R-:W-:Y:S02]  /*a810*/  SHF.R.S32.HI R9, RZ, 0x1f, R9 ;  /* 0x0000001fff097819 */ /* 0x000fe40000011409 */
[----:B------:R-:W3:Y:S01]  /*a820*/  LDC.64 R18, c[0x0][0x808] ;  /* 0x00020200ff127b82 */ /* 0x000ee20000000a00 */
[----:B------:R-:W-:-:S07]  /*a830*/  SHF.R.S32.HI R25, RZ, 0x1f, R25 ;  /* 0x0000001fff197819 */ /* 0x000fce0000011419 */
[----:B------:R-:W4:Y:S08]  /*a840*/  LDC.64 R14, c[0x0][0x828] ;  /* 0x00020a00ff0e7b82 */ /* 0x000f300000000a00 */
[----:B------:R-:W5:Y:S01]  /*a850*/  LDC R10, c[0x0][0xb2c] ;  /* 0x0002cb00ff0a7b82 */ /* 0x000f620000000800 */
[----:B-1----:R-:W-:-:S07]  /*a860*/  VIADD R3, R0, 0xffffff80 ;  /* 0xffffff8000037836 */ /* 0x002fce0000000000 */
[----:B------:R-:W1:Y:S01]  /*a870*/  LDC.64 R16, c[0x0][0x850] ;  /* 0x00021400ff107b82 */ /* 0x000e620000000a00 */
[----:B---3--:R-:W-:Y:S01]  /*a880*/  VIADD R11, R18, -UR42 ;  /* 0x8000002a120b7c36 */ /* 0x008fe20008000000 */
[----:B------:R-:W-:-:S04]  /*a890*/  SHF.R.S32.HI R0, RZ, 0x1f, R3 ;  /* 0x0000001fff007819 */ /* 0x000fc80000011403 */
[----:B------:R-:W-:Y:S02]  /*a8a0*/  LEA.HI R8, R0, R3, RZ, 0x3 ;  /* 0x0000000300087211 */ /* 0x000fe400078f18ff */
[----:B------:R-:W3:Y:S02]  /*a8b0*/  LDC R23, c[0x0][0x83c] ;  /* 0x00020f00ff177b82 */ /* 0x000ee40000000800 */
[----:B------:R-:W-:-:S04]  /*a8c0*/  LOP3.LUT R0, R8, 0x1ffffff8, RZ, 0xc0, !PT ;  /* 0x1ffffff808007812 */ /* 0x000fc800078ec0ff */
[----:B------:R-:W-:Y:S02]  /*a8d0*/  IADD3 R0, R3, -R0, RZ ;  /* 0x8000000003007210 */ /* 0x000fe40007ffe0ff */
[----:B------:R-:W3:Y:S03]  /*a8e0*/  LDC.64 R20, c[0x0][0x858] ;  /* 0x00021600ff147b82 */ /* 0x000ee60000000a00 */
[----:B------:R-:W-:Y:S02]  /*a8f0*/  IMAD.SHL.U32 R4, R0, 0x8, RZ ;  /* 0x0000000800047824 */ /* 0x000fe400078e00ff */
[----:B--2---:R-:W-:-:S03]  /*a900*/  IMAD R0, R9, R6, RZ ;  /* 0x0000000609007224 */ /* 0x004fc600078e02ff */
[----:B------:R-:W-:Y:S01]  /*a910*/  SHF.R.S32.HI R5, RZ, 0x1f, R4 ;  /* 0x0000001fff057819 */ /* 0x000fe20000011404 */
[----:B------:R-:W-:Y:S02]  /*a920*/  IMAD R7, R7, UR43, R0 ;  /* 0x0000002b07077c24 */ /* 0x000fe4000f8e0200 */
[----:B----4-:R-:W-:Y:S02]  /*a930*/  IMAD R0, R25, R14, RZ ;  /* 0x0000000e19007224 */ /* 0x010fe400078e02ff */
[----:B------:R-:W-:-:S04]  /*a940*/  IMAD.WIDE.U32 R2, R6, UR43, R4 ;  /* 0x0000002b06027c25 */ /* 0x000fc8000f8e0004 */
[----:B------:R-:W-:Y:S01]  /*a950*/  IMAD.MOV.U32 R6, RZ, RZ, R2 ;  /* 0x000000ffff067224 */ /* 0x000fe200078e0002 */
[----:B------:R-:W-:Y:S01]  /*a960*/  SHF.R.S32.HI R2, RZ, 0x3, R8 ;  /* 0x00000003ff027819 */ /* 0x000fe20000011408 */
[----:B------:R-:W-:Y:S01]  /*a970*/  IMAD R15, R15, UR44, R0 ;  /* 0x0000002c0f0f7c24 */ /* 0x000fe2000f8e0200 */
[----:B------:R-:W-:Y:S02]  /*a980*/  IADD3 R7, R3, R7, RZ ;  /* 0x0000000703077210 */ /* 0x000fe40007ffe0ff */
[C---:B------:R-:W-:Y:S01]  /*a990*/  ISETP.GE.AND P2, PT, R2.reuse, R11, PT ;  /* 0x0000000b0200720c */ /* 0x040fe20003f46270 */
[C---:B------:R-:W-:Y:S01]  /*a9a0*/  VIADD R3, R2.reuse, 0x40 ;  /* 0x0000004002037836 */ /* 0x040fe20000000000 */
[C---:B------:R-:W-:Y:S01]  /*a9b0*/  IADD3 R0, R2.reuse, 0x20, RZ ;  /* 0x0000002002007810 */ /* 0x040fe20007ffe0ff */
[----:B------:R-:W-:Y:S01]  /*a9c0*/  VIADD R8, R2, 0x60 ;  /* 0x0000006002087836 */ /* 0x000fe20000000000 */
[----:B------:R-:W-:Y:S01]  /*a9d0*/  ISETP.GE.OR P6, PT, R4, R19, P2 ;  /* 0x000000130400720c */ /* 0x000fe200017c6670 */
[----:B------:R-:W-:Y:S01]  /*a9e0*/  IMAD.WIDE.U32 R12, R14, UR44, R6 ;  /* 0x0000002c0e0c7c25 */ /* 0x000fe2000f8e0006 */
[----:B------:R-:W-:-:S02]  /*a9f0*/  ISETP.GE.AND P3, PT, R0, R11, PT ;  /* 0x0000000b0000720c */ /* 0x000fc40003f66270 */
[-C--:B------:R-:W-:Y:S01]  /*aa00*/  ISETP.GE.AND P0, PT, R3, R11.reuse, PT ;  /* 0x0000000b0300720c */ /* 0x080fe20003f06270 */
[----:B-1----:R-:W-:Y:S01]  /*aa10*/  IMAD R0, R9, R16, RZ ;  /* 0x0000001009007224 */ /* 0x002fe200078e02ff */
[----:B------:R-:W-:Y:S01]  /*aa20*/  ISETP.GE.AND P1, PT, R8, R11, PT ;  /* 0x0000000b0800720c */ /* 0x000fe20003f26270 */
[----:B------:R-:W-:Y:S01]  /*aa30*/  IMAD.WIDE.U32 R8, R16, UR43, R4 ;  /* 0x0000002b10087c25 */ /* 0x000fe2000f8e0004 */
[----:B-----5:R-:W-:Y:S02]  /*aa40*/  IADD3 R11, R10, UR4, RZ ;  /* 0x000000040a0b7c10 */ /* 0x020fe4000fffe0ff */
[----:B------:R-:W-:Y:S01]  /*aa50*/  SHF.R.S32.HI R3, RZ, 0x1f, R2 ;  /* 0x0000001fff037819 */ /* 0x000fe20000011402 */
[----:B------:R-:W-:Y:S01]  /*aa60*/  IMAD R17, R17, UR43, R0 ;  /* 0x0000002b11117c24 */ /* 0x000fe2000f8e0200 */
[CC--:B------:R-:W-:Y:S01]  /*aa70*/  ISETP.GE.OR P4, PT, R4.reuse, R19.reuse, P3 ;  /* 0x000000130400720c */ /* 0x0c0fe20001f86670 */
[----:B------:R-:W-:Y:S01]  /*aa80*/  IMAD.IADD R7, R13, 0x1, R15 ;  /* 0x000000010d077824 */ /* 0x000fe200078e020f */
[----:B------:R-:W-:Y:S01]  /*aa90*/  ISETP.GE.OR P5, PT, R4, R19, P0 ;  /* 0x000000130400720c */ /* 0x000fe200007a6670 */
[----:B------:R-:W-:Y:S01]  /*aaa0*/  IMAD.WIDE R10, R11, 0x80, R2 ;  /* 0x000000800b0a7825 */ /* 0x000fe200078e0202 */
[----:B------:R-:W-:Y:S11]  /*aab0*/  @P6 BRA `(.L_x_2589) ;  /* 0x0000000000286947 */ /* 0x000ff60003800000 */
        /* <DEDUP_REMOVED lines=10> */
.L_x_2589:
[----:B------:R-:W-:Y:S05]  /*ab60*/  BSYNC B0 ;  /* 0x0000000000007941 */ /* 0x000fea0003800000 */
.L_x_2588:
[----:B------:R-:W-:Y:S01]  /*ab70*/  IMAD.IADD R9, R9, 0x1, R17 ;  /* 0x0000000109097824 */ /* 0x000fe200078e0211 */
[----:B------:R-:W-:Y:S01]  /*ab80*/  BSSY B0, `(.L_x_2590) ;  /* 0x0000017000007945 */ /* 0x000fe20003800000 */
[----:B---3--:R-:W-:Y:S01]  /*ab90*/  IMAD R0, R25, R20, RZ ;  /* 0x0000001419007224 */ /* 0x008fe200078e02ff */
        /* <DEDUP_REMOVED lines=21> */
.L_x_2591:
[----:B------:R-:W-:Y:S05]  /*acf0*/  BSYNC B0 ;  /* 0x0000000000007941 */ /* 0x000fea0003800000 */
.L_x_2590:
        /* <DEDUP_REMOVED lines=15> */
.L_x_2593:
[----:B------:R-:W-:Y:S05]  /*adf0*/  BSYNC B0 ;  /* 0x0000000000007941 */ /* 0x000fea0003800000 */
.L_x_2592:
        /* <DEDUP_REMOVED lines=15> */
.L_x_2595:
[----:B------:R-:W-:Y:S05]  /*aef0*/  BSYNC B0 ;  /* 0x0000000000007941 */ /* 0x000fea0003800000 */
.L_x_2594:
[----:B------:R-:W-:Y:S01]  /*af00*/  BSSY B0, `(.L_x_2596) ;  /* 0x000000d000007945 */ /* 0x000fe20003800000 */
[----:B-123--:R-:W-:-:S03]  /*af10*/  IMAD.IADD R5, R9, 0x1, R15 ;  /* 0x0000000109057824 */ /* 0x00efc600078e020f */
[----:B------:R-:W-:Y:S05]  /*af20*/  @P2 BRA `(.L_x_2597) ;  /* 0x0000000000282947 */ /* 0x000fea0003800000 */
        /* <DEDUP_REMOVED lines=10> */
.L_x_2597:
[----:B------:R-:W-:Y:S05]  /*afd0*/  BSYNC B0 ;  /* 0x0000000000007941 */ /* 0x000fea0003800000 */
.L_x_2596:
        /* <DEDUP_REMOVED lines=15> */
.L_x_2599:
[----:B------:R-:W-:Y:S05]  /*b0d0*/  BSYNC B0 ;  /* 0x0000000000007941 */ /* 0x000fea0003800000 */
.L_x_2598:
[----:B------:R-:W-:Y:S04]  /*b0e0*/  BSSY B0, `(.L_x_2600) ;  /* 0x000000f000007945 */ /* 0x000fe80003800000 */
[----:B------:R-:W-:Y:S05]  /*b0f0*/  @P0 BRA `(.L_x_2601) ;  /* 0x0000000000340947 */ /* 0x000fea0003800000 */
[----:B-12---:R-:W-:Y:S01]  /*b100*/  IADD3 R7, P0, R10, 0x40, RZ ;  /* 0x000000400a077810 */ /* 0x006fe20007f1e0ff */
        /* <DEDUP_REMOVED lines=12> */
.L_x_2601:
[----:B------:R-:W-:Y:S05]  /*b1d0*/  BSYNC B0 ;  /* 0x0000000000007941 */ /* 0x000fea0003800000 */
.L_x_2600:
[----:B------:R-:W-:Y:S05]  /*b1e0*/  @P1 BRA `(.L_x_2548) ;  /* 0x0000003800241947 */ /* 0x000fea0003800000 */
[----:B-123--:R-:W-:Y:S01]  /*b1f0*/  IADD3 R7, P0, R10, 0x60, RZ ;  /* 0x000000600a077810 */ /* 0x00efe20007f1e0ff */
        /* <DEDUP_REMOVED lines=13> */
.L_x_2544:
        /* <DEDUP_REMOVED lines=29> */
.L_x_2603:
[----:B------:R-:W-:Y:S01]  /*b4a0*/  ULDC UR9, c[0x0][0xb44] ;  /* 0x0002d10000097ab9 */ /* 0x000fe20000000800 */
[----:B------:R-:W-:Y:S01]  /*b4b0*/  UMOV UR7, UR8 ;  /* 0x0000000800077c82 */ /* 0x000fe20008000000 */
[----:B------:R-:W-:-:S11]  /*b4c0*/  UISETP.NE.AND UP0, UPT, UR9, 0x1, UPT ;  /* 0x000000010900788c */ /* 0x000fd6000bf05270 */
[----:B------:R-:W-:Y:S02]  /*b4d0*/  @UP0 ULDC.64 UR10, c[0x0][0xb48] ;  /* 0x0002d200000a0ab9 */ /* 0x000fe40000000a00 */
[----:B------:R-:W-:-:S04]  /*b4e0*/  UIMAD.WIDE.U32 UR4, UR8, UR10, URZ ;  /* 0x0000000a080472a5 */ /* 0x000fc8000f8e003f */
[----:B------:R-:W-:-:S04]  /*b4f0*/  @UP0 USHF.R.U32.HI UR7, URZ, UR11, UR5 ;  /* 0x0000000b3f070299 */ /* 0x000fc80008011605 */
[----:B------:R-:W-:-:S12]  /*b500*/  UIMAD UR4, UR7, UR9, URZ ;  /* 0x00000009070472a4 */ /* 0x000fd8000f8e023f */
.L_x_2604:
[----:B------:R-:W-:Y:S01]  /*b510*/  ULDC UR17, c[0x0][0xb38] ;  /* 0x0002ce0000117ab9 */ /* 0x000fe20000000800 */
[----:B------:R-:W-:Y:S02]  /*b520*/  UIADD3 UR4, UR8, -UR4, URZ ;  /* 0x8000000408047290 */ /* 0x000fe4000fffe03f */
[----:B------:R-:W-:Y:S01]  /*b530*/  UISETP.NE.AND UP0, UPT, UR17, 0x1, UPT ;  /* 0x000000011100788c */ /* 0x000fe2000bf05270 */
[----:B------:R-:W-:Y:S01]  /*b540*/  ULDC UR5, c[0x0][0xb44] ;  /* 0x0002d10000057ab9 */ /* 0x000fe20000000800 */
[----:B------:R-:W-:Y:S02]  /*b550*/  ULOP3.LUT UR7, URZ, UR7, URZ, 0x33, !UPT ;  /* 0x000000073f077292 */ /* 0x000fe4000f8e333f */
[----:B------:R-:W-:Y:S01]  /*b560*/  UIMAD UR6, UR6, UR5, UR4 ;  /* 0x00000005060672a4 */ /* 0x000fe2000f8e0204 */
[----:B------:R-:W-:Y:S02]  /*b570*/  ULDC UR18, c[0x0][0xb2c] ;  /* 0x0002cb0000127ab9 */ /* 0x000fe40000000800 */
[----:B------:R-:W-:-:S04]  /*b580*/  UIADD3 UR18, UR7, UR18, URZ ;  /* 0x0000001207127290 */ /* 0x000fc8000fffe03f */
        /* <DEDUP_REMOVED lines=12> */
[----:B------:R-:W-:-:S03]  /*b650*/  ULDC UR5, c[0x0][0x74c] ;  /* 0x0001d30000057ab9 */ /* 0x000fc60000000800 */
[----:B------:R-:W-:-:S04]  /*b660*/  UIADD3 UR4, -UR5, UR4, -UR16 ;  /* 0x0000000405047290 */ /* 0x000fc8000fffe910 */
[----:B------:R-:W-:Y:S02]  /*b670*/  UIMAD.WIDE UR6, UR4, 0x2aaaaaab, URZ ;  /* 0x2aaaaaab040678a5 */ /* 0x000fe4000f8e023f */
[----:B------:R-:W-:Y:S02]  /*b680*/  UIADD3 UR4, UR14, 0x5f, URZ ;  /* 0x0000005f0e047890 */ /* 0x000fe4000fffe03f */
[----:B------:R-:W-:Y:S02]  /*b690*/  USHF.R.U32.HI UR6, URZ, 0x1f, UR7 ;  /* 0x0000001f3f067899 */ /* 0x000fe40008011607 */
[----:B------:R-:W-:Y:S02]  /*b6a0*/  UIMAD.WIDE UR4, UR4, 0x2aaaaaab, URZ ;  /* 0x2aaaaaab040478a5 */ /* 0x000fe4000f8e023f */
[----:B------:R-:W-:Y:S02]  /*b6b0*/  ULEA.HI.SX32 UR6, UR7, UR6, 0x1c ;  /* 0x0000000607067291 */ /* 0x000fe4000f8fe23f */
[----:B------:R-:W-:-:S02]  /*b6c0*/  USHF.R.U32.HI UR4, URZ, 0x1f, UR5 ;  /* 0x0000001f3f047899 */ /* 0x000fc40008011605 */
[----:B------:R-:W-:Y:S02]  /*b6d0*/  UISETP.LT.AND UP0, UPT, URZ, UR6, UPT ;  /* 0x000000063f00728c */ /* 0x000fe4000bf01270 */
[----:B------:R-:W-:Y:S02]  /*b6e0*/  ULEA.HI.SX32 UR5, UR5, UR4, 0x1c ;  /* 0x0000000405057291 */ /* 0x000fe4000f8fe23f */
[----:B------:R-:W-:-:S04]  /*b6f0*/  USEL UR8, URZ, UR6, !UP0 ;  /* 0x000000063f087287 */ /* 0x000fc8000c000000 */
[----:B------:R-:W-:-:S06]  /*b700*/  UISETP.GT.AND UP0, UPT, UR5, UR8, UPT ;  /* 0x000000080500728c */ /* 0x000fcc000bf04270 */
[----:B------:R-:W-:-:S13]  /*b710*/  PLOP3.LUT P0, PT, PT, PT, UP0, 0x80, 0x0 ;  /* 0x000000000000781c */ /* 0x000fda0003f0f008 */
[----:B------:R-:W-:Y:S05]  /*b720*/  @!P0 BRA `(.L_x_2548) ;  /* 0x0000003000d48947 */ /* 0x000fea0003800000 */
[----:B------:R-:W-:Y:S01]  /*b730*/  USHF.R.S32.HI UR19, URZ, 0x1f, UR17 ;  /* 0x0000001f3f137899 */ /* 0x000fe20008011411 */
[----:B------:R-:W1:Y:S01]  /*b740*/  S2R R0, SR_TID.X ;  /* 0x0000000000007919 */ /* 0x000e620000002100 */
[----:B------:R-:W-:Y:S01]  /*b750*/  ULDC.64 UR12, c[0x0][0x2d8] ;  /* 0x0000b600000c7ab9 */ /* 0x000fe20000000a00 */
[----:B------:R-:W-:Y:S01]  /*b760*/  USHF.R.S32.HI UR9, URZ, 0x1f, UR10 ;  /* 0x0000001f3f097899 */ /* 0x000fe2000801140a */
[----:B------:R-:W-:Y:S01]  /*b770*/  LOP3.LUT R8, RZ, UR18, RZ, 0x33, !PT ;  /* 0x00000012ff087c12 */ /* 0x000fe2000f8e33ff */
[----:B------:R-:W-:Y:S02]  /*b780*/  UIMAD UR4, UR19, UR12, URZ ;  /* 0x0000000c130472a4 */ /* 0x000fe4000f8e023f */
[----:B------:R-:W-:Y:S02]  /*b790*/  UIMAD.WIDE.U32 UR6, UR17, UR12, URZ ;  /* 0x0000000c110672a5 */ /* 0x000fe4000f8e003f */
[----:B------:R-:W-:Y:S02]  /*b7a0*/  UIMAD UR4, UR17, UR13, UR4 ;  /* 0x0000000d110472a4 */ /* 0x000fe4000f8e0204 */
[----:B------:R-:W-:-:S02]  /*b7b0*/  UIADD3 UR11, UR5, -UR8, URZ ;  /* 0x80000008050b7290 */ /* 0x000fc4000fffe03f */
[----:B------:R-:W-:Y:S01]  /*b7c0*/  UIADD3 UR7, UR7, UR4, URZ ;  /* 0x0000000407077290 */ /* 0x000fe2000fffe03f */
[----:B------:R-:W-:Y:S01]  /*b7d0*/  ULDC.64 UR12, c[0x0][0x2e0] ;  /* 0x0000b800000c7ab9 */ /* 0x000fe20000000a00 */
[----:B------:R-:W-:Y:S02]  /*b7e0*/  UIADD3 UR4, UR16, 0x7f, URZ ;  /* 0x0000007f10047890 */ /* 0x000fe4000fffe03f */
[----:B------:R-:W-:Y:S02]  /*b7f0*/  UIMAD UR9, UR9, UR12, URZ ;  /* 0x0000000c090972a4 */ /* 0x000fe4000f8e023f */
[----:B------:R-:W-:Y:S02]  /*b800*/  UIMAD.WIDE.U32 UR6, UR10, UR12, UR6 ;  /* 0x0000000c0a0672a5 */ /* 0x000fe4000f8e0006 */
[----:B------:R-:W-:Y:S02]  /*b810*/  UIADD3 UR12, UR16, 0xdf, -UR14 ;  /* 0x000000df100c7890 */ /* 0x000fe4000fffe80e */
[----:B------:R-:W-:Y:S01]  /*b820*/  ULOP3.LUT UR14, UR11, 0x1, URZ, 0xc0, !UPT ;  /* 0x000000010b0e7892 */ /* 0x000fe2000f8ec03f */
[----:B------:R-:W-:Y:S01]  /*b830*/  ULDC UR15, c[0x0][0x288] ;  /* 0x0000a200000f7ab9 */ /* 0x000fe20000000800 */
[----:B------:R-:W-:-:S02]  /*b840*/  UIMAD UR9, UR10, UR13, UR9 ;  /* 0x0000000d0a0972a4 */ /* 0x000fc4000f8e0209 */
[----:B------:R-:W-:Y:S02]  /*b850*/  UISETP.NE.U32.AND UP0, UPT, UR14, 0x1, UPT ;  /* 0x000000010e00788c */ /* 0x000fe4000bf05070 */
[----:B------:R-:W-:Y:S02]  /*b860*/  UIMAD UR10, UR10, UR15, URZ ;  /* 0x0000000f0a0a72a4 */ /* 0x000fe4000f8e023f */
[----:B------:R-:W-:Y:S01]  /*b870*/  USHF.R.S32.HI UR11, URZ, 0x1f, UR4 ;  /* 0x0000001f3f0b7899 */ /* 0x000fe20008011404 */
[----:B-1----:R-:W-:Y:S01]  /*b880*/  LOP3.LUT R0, R0, 0x1f, RZ, 0xc0, !PT ;  /* 0x0000001f00007812 */ /* 0x002fe200078ec0ff */
[----:B------:R-:W-:Y:S01]  /*b890*/  UIADD3 UR13, UP1, UR17, UR10, URZ ;  /* 0x0000000a110d7290 */ /* 0x000fe2000ff3e03f */
[----:B------:R-:W-:Y:S01]  /*b8a0*/  PLOP3.LUT P1, PT, PT, PT, UP0, 0x80, 0x0 ;  /* 0x000000000000781c */ /* 0x000fe20003f2f008 */
[----:B------:R-:W-:Y:S01]  /*b8b0*/  ULEA.HI UR11, UR11, UR4, URZ, 0x7 ;  /* 0x000000040b0b7291 */ /* 0x000fe2000f8f383f */
[----:B------:R-:W-:Y:S01]  /*b8c0*/  ULDC UR16, c[0x0][0x760] ;  /* 0x0001d80000107ab9 */ /* 0x000fe20000000800 */
[----:B------:R-:W-:Y:S01]  /*b8d0*/  ELECT P0, URZ, PT ;  /* 0x00000000003f782f */ /* 0x000fe20003800000 */
[----:B------:R-:W-:-:S02]  /*b8e0*/  UIMAD UR14, UR15, UR16, URZ ;  /* 0x000000100f0e72a4 */ /* 0x000fc4000f8e023f */
[----:B------:R-:W-:Y:S02]  /*b8f0*/  ULEA.HI.X.SX32 UR15, UR10, UR19, 0x1, UP1 ;  /* 0x000000130a0f7291 */ /* 0x000fe400088f0e3f */
[----:B------:R-:W-:Y:S02]  /*b900*/  USHF.R.S32.HI UR16, URZ, 0x7, UR11 ;  /* 0x000000073f107899 */ /* 0x000fe4000801140b */
[----:B------:R-:W-:-:S03]  /*b910*/  UIADD3 UR25, UR7, UR9, URZ ;  /* 0x0000000907197290 */ /* 0x000fc6000fffe03f */
[----:B------:R-:W-:Y:S09]  /*b920*/  @P1 BRA `(.L_x_2605) ;  /* 0x0000000400881947 */ /* 0x000ff20003800000 */
        /* <DEDUP_REMOVED lines=8> */
[----:B------:R-:W-:-:S04]  /*b9b0*/  IMAD.U32 R2, RZ, RZ, UR11 ;  /* 0x0000000bff027e24 */ /* 0x000fc8000f8e00ff */
[----:B------:R-:W-:Y:S01]  /*b9c0*/  MOV R3, UR4 ;  /* 0x0000000400037c02 */ /* 0x000fe20008000f00 */
[----:B------:R-:W-:Y:S06]  /*b9d0*/  @P2 BRA `(.L_x_2607) ;  /* 0x0000000000302947 */ /* 0x000fec0003800000 */
[----:B------:R-:W-:-:S04]  /*b9e0*/  UIMAD UR4, UR8, 0x60, UR12 ;  /* 0x00000060080478a4 */ /* 0x000fc8000f8e020c */
[----:B------:R-:W-:-:S04]  /*b9f0*/  USHF.R.S32.HI UR10, URZ, 0x1f, UR4 ;  /* 0x0000001f3f0a7899 */ /* 0x000fc80008011404 */
[----:B------:R-:W-:-:S04]  /*ba00*/  ULEA.HI UR10, UR10, UR4, URZ, 0x7 ;  /* 0x000000040a0a7291 */ /* 0x000fc8000f8f383f */
[----:B------:R-:W-:-:S04]  /*ba10*/  USHF.R.S32.HI UR10, URZ, 0x7, UR10 ;  /* 0x000000073f0a7899 */ /* 0x000fc8000801140a */
[----:B------:R-:W-:-:S04]  /*ba20*/  UISETP.LT.AND UP0, UPT, UR16, UR10, UPT ;  /* 0x0000000a1000728c */ /* 0x000fc8000bf01270 */
[----:B------:R-:W-:-:S06]  /*ba30*/  USEL UR10, UR16, UR10, UP0 ;  /* 0x0000000a100a7287 */ /* 0x000fcc0008000000 */
[----:B------:R-:W-:-:S07]  /*ba40*/  VIADD R5, R8, UR10 ;  /* 0x0000000a08057c36 */ /* 0x000fce0008000000 */
.L_x_2608:
[----:B------:R-:W2:Y:S04]  /*ba50*/  LDG.E.STRONG.GPU R4, desc[UR36][R2.64] ;  /* 0x0000002402047981 */ /* 0x000ea8000c1ef900 */
[----:B--2---:R-:W-:Y:S01]  /*ba60*/  CCTL.IVALL ;  /* 0x00000000ff00798f */ /* 0x004fe20002000000 */
[----:B------:R-:W-:Y:S05]  /*ba70*/  YIELD ;  /* 0x0000000000007946 */ /* 0x000fea0003800000 */
[----:B------:R-:W-:-:S13]  /*ba80*/  ISETP.NE.AND P1, PT, R4, R5, PT ;  /* 0x000000050400720c */ /* 0x000fda0003f25270 */
[----:B------:R-:W-:Y:S05]  /*ba90*/  @P1 BRA `(.L_x_2608) ;  /* 0xfffffffc00ec1947 */ /* 0x000fea000383ffff */
.L_x_2607:
[----:B------:R-:W-:Y:S05]  /*baa0*/  BSYNC B0 ;  /* 0x0000000000007941 */ /* 0x000fea0003800000 */
.L_x_2606:
[----:B------:R-:W-:-:S03]  /*bab0*/  UMOV UR4, 0xffffffff ;  /* 0xffffffff00047882 */ /* 0x000fc60000000000 */
[----:B------:R-:W-:Y:S05]  /*bac0*/  BRA.DIV UR4, `(.L_x_2609) ;  /* 0x0000003204747947 */ /* 0x000fea000b800000 */
[----:B------:R-:W-:Y:S01]  /*bad0*/  NOP ;  /* 0x0000000000007918 */ /* 0x000fe20000000000 */
.L_x_2678:
[----:B------:R-:W-:Y:S01]  /*bae0*/  IMAD.U32 R9, RZ, RZ, UR8 ;  /* 0x00000008ff097e24 */ /* 0x000fe2000f8e00ff */
[----:B------:R-:W-:Y:S05]  /*baf0*/  WARPSYNC.ALL ;  /* 0x0000000000007948 */ /* 0x000fea0003800000 */
[----:B------:R-:W-:Y:S01]  /*bb00*/  BAR.SYNC.DEFER_BLOCKING 0xd, 0xa0 ;  /* 0x0342800000007b1d */ /* 0x000fe20000010000 */
[----:B------:R-:W-:-:S05]  /*bb10*/  IMAD R9, R9, 0x1800, RZ ;  /* 0x0000180009097824 */ /* 0x000fca00078e02ff */
[----:B------:R-:W-:Y:S04]  /*bb20*/  BSSY B0, `(.L_x_2610) ;  /* 0x0000012000007945 */ /* 0x000fe80003800000 */
[----:B------:R-:W-:Y:S05]  /*bb30*/  @!P0 BRA `(.L_x_2611) ;  /* 0x0000000000408947 */ /* 0x000fea0003800000 */
[----:B------:R-:W1:Y:S01]  /*bb40*/  LDC.64 R6, c[0x0][0x2c0] ;  /* 0x0000b000ff067b82 */ /* 0x000e620000000a00 */
[----:B------:R-:W-:Y:S01]  /*bb50*/  IADD3 R5, P1, R9, UR6, RZ ;  /* 0x0000000609057c10 */ /* 0x000fe2000ff3e0ff */
[----:B------:R-:W-:Y:S01]  /*bb60*/  UMOV UR4, 0x400 ;  /* 0x0000040000047882 */ /* 0x000fe20000000000 */
[----:B------:R-:W-:Y:S01]  /*bb70*/  UMOV UR20, 0x0 ;  /* 0x0000000000147882 */ /* 0x000fe20000000000 */
[----:B------:R-:W-:-:S04]  /*bb80*/  UMOV UR21, 0x14f00000 ;  /* 0x14f0000000157882 */ /* 0x000fc80000000000 */
[----:B------:R-:W2:Y:S01]  /*bb90*/  S2UR UR10, SR_CgaCtaId ;  /* 0x00000000000a79c3 */ /* 0x000ea20000008800 */
[----:B-1----:R-:W-:Y:S02]  /*bba0*/  LEA R4, P3, R5, R6, 0x2 ;  /* 0x0000000605047211 */ /* 0x002fe400078610ff */
[----:B------:R-:W-:Y:S02]  /*bbb0*/  LEA.HI.X.SX32 R6, R9, UR25, 0x1, P1 ;  /* 0x0000001909067c11 */ /* 0x000fe400088f0eff */
[----:B------:R-:W-:Y:S02]  /*bbc0*/  R2UR UR18, R4 ;  /* 0x00000000041272ca */ /* 0x000fe400000e0000 */
[----:B------:R-:W-:Y:S01]  /*bbd0*/  LEA.HI.X R5, R5, R7, R6, 0x2, P3 ;  /* 0x0000000705057211 */ /* 0x000fe200018f1406 */
[----:B--2---:R-:W-:-:S03]  /*bbe0*/  ULEA UR4, UR10, UR4, 0x18 ;  /* 0x000000040a047291 */ /* 0x004fc6000f8ec03f */
[----:B------:R-:W-:Y:S01]  /*bbf0*/  R2UR UR19, R5 ;  /* 0x00000000051372ca */ /* 0x000fe200000e0000 */
[----:B------:R-:W-:Y:S01]  /*bc00*/  UMOV UR10, 0x300 ;  /* 0x00000300000a7882 */ /* 0x000fe20000000000 */
[----:B------:R-:W-:-:S11]  /*bc10*/  UIADD3 UR4, UR4, 0x8000, URZ ;  /* 0x0000800004047890 */ /* 0x000fd6000fffe03f */
[----:B------:R1:W-:Y:S02]  /*bc20*/  UBLKRED.G.S.ADD.F32.RN [UR18], [UR4], UR10, desc[UR20] ;  /* 0x00001412040073bb */ /* 0x0003e400080a140a */
[----:B-1----:R0:W-:Y:S02]  /*bc30*/  UTMACMDFLUSH ;  /* 0x00000000000079b7 */ /* 0x0021e40000000000 */
.L_x_2611:
[----:B------:R-:W-:Y:S05]  /*bc40*/  BSYNC B0 ;  /* 0x0000000000007941 */ /* 0x000fea0003800000 */
.L_x_2610:
        /* <DEDUP_REMOVED lines=20> */
.L_x_2613:
[----:B------:R-:W-:Y:S05]  /*bd90*/  BSYNC B0 ;  /* 0x0000000000007941 */ /* 0x000fea0003800000 */
.L_x_2612:
[----:B------:R-:W-:Y:S06]  /*bda0*/  BAR.ARV 0xa, 0xa0 ;  /* 0x0282800000007b1d */ /* 0x000fec0000002000 */
[----:B------:R-:W-:Y:S04]  /*bdb0*/  BSSY B0, `(.L_x_2614) ;  /* 0x0000003000007945 */ /* 0x000fe80003800000 */
[----:B------:R-:W-:Y:S05]  /*bdc0*/  @!P0 BRA `(.L_x_2615) ;  /* 0x0000000000048947 */ /* 0x000fea0003800000 */
[----:B------:R-:W-:-:S04]  /*bdd0*/  DEPBAR.LE SB0, 0x0 ;  /* 0x000080000000791a */ /* 0x000fc80000000000 */
.L_x_2615:
[----:B------:R-:W-:Y:S05]  /*bde0*/  BSYNC B0 ;  /* 0x0000000000007941 */ /* 0x000fea0003800000 */
.L_x_2614:
        /* <DEDUP_REMOVED lines=19> */
.L_x_2617:
[----:B------:R-:W-:Y:S05]  /*bf20*/  BSYNC B0 ;  /* 0x0000000000007941 */ /* 0x000fea0003800000 */
.L_x_2616:
[----:B------:R-:W-:Y:S01]  /*bf30*/  UIADD3 UR17, UR8, 0x1, URZ ;  /* 0x0000000108117890 */ /* 0x000fe2000fffe03f */
[----:B------:R-:W-:Y:S11]  /*bf40*/  BRA `(.L_x_2618) ;  /* 0x0000000000047947 */ /* 0x000ff60003800000 */
.L_x_2605:
[----:B------:R-:W-:-:S05]  /*bf50*/  UMOV UR17, UR8 ;  /* 0x0000000800117c82 */ /* 0x000fca0008000000 */
.L_x_2618:
[----:B------:R-:W-:-:S04]  /*bf60*/  UIADD3 UR4, UR8, 0x1, URZ ;  /* 0x0000000108047890 */ /* 0x000fc8000fffe03f */
[----:B------:R-:W-:-:S06]  /*bf70*/  UISETP.NE.AND UP0, UPT, UR5, UR4, UPT ;  /* 0x000000040500728c */ /* 0x000fcc000bf05270 */
[----:B------:R-:W-:-:S13]  /*bf80*/  PLOP3.LUT P1, PT, PT, PT, UP0, 0x80, 0x0 ;  /* 0x000000000000781c */ /* 0x000fda0003f2f008 */
[----:B------:R-:W-:Y:S05]  /*bf90*/  @!P1 BRA `(.L_x_2548) ;  /* 0x0000002800b89947 */ /* 0x000fea0003800000 */
[----:B------:R-:W-:Y:S01]  /*bfa0*/  ULDC.64 UR10, c[0x0][0x2c0] ;  /* 0x0000b000000a7ab9 */ /* 0x000fe20000000a00 */
[----:B------:R-:W-:Y:S02]  /*bfb0*/  UIADD3 UR21, UR9, UR7, URZ ;  /* 0x0000000709157290 */ /* 0x000fe4000fffe03f */
[----:B------:R-:W-:Y:S01]  /*bfc0*/  ULEA UR20, UP0, UR6, UR10, 0x2 ;  /* 0x0000000a06147291 */ /* 0x000fe2000f80103f */
[----:B------:R-:W-:Y:S01]  /*bfd0*/  UMOV UR22, UR17 ;  /* 0x0000001100167c82 */ /* 0x000fe20008000000 */
[----:B------:R-:W-:Y:S02]  /*bfe0*/  UMOV UR4, URZ ;  /* 0x0000003f00047c82 */ /* 0x000fe40008000000 */
[----:B------:R-:W-:Y:S02]  /*bff0*/  ULEA.HI.X UR21, UR6, UR11, UR21, 0x2, UP0 ;  /* 0x0000000b06157291 */ /* 0x000fe400080f1415 */
[----:B------:R-:W-:-:S04]  /*c000*/  UIADD3 UR20, UP0, UR20, 0x3000, URZ ;  /* 0x0000300014147890 */ /* 0x000fc8000ff1e03f */
[----:B------:R-:W-:-:S12]  /*c010*/  UIADD3.X UR21, URZ, UR21, URZ, UP0, !UPT ;  /* 0x000000153f157290 */ /* 0x000fd800087fe43f */
.L_x_2643:
[----:B------:R-:W-:Y:S01]  /*c020*/  UIMAD UR23, UR14, UR17, URZ ;  /* 0x000000110e1772a4 */ /* 0x000fe2000f8e023f */
[----:B------:R-:W-:Y:S01]  /*c030*/  ISETP.NE.AND P2, PT, R0, RZ, PT ;  /* 0x000000ff0000720c */ /* 0x000fe20003f45270 */
[----:B------:R-:W-:Y:S01]  /*c040*/  ULDC.64 UR10, c[0x0][0x768] ;  /* 0x0001da00000a7ab9 */ /* 0x000fe20000000a00 */
[----:B------:R-:W-:Y:S01]  /*c050*/  UIMAD UR28, UR17, 0x60, UR12 ;  /* 0x00000060111c78a4 */ /* 0x000fe2000f8e020c */
        /* <DEDUP_REMOVED lines=8> */
[----:B------:R-:W-:-:S04]  /*c0e0*/  USHF.R.S32.HI UR18, URZ, 0x1f, UR28 ;  /* 0x0000001f3f127899 */ /* 0x000fc8000801141c */
[----:B------:R-:W-:-:S04]  /*c0f0*/  ULEA.HI UR18, UR18, UR28, URZ, 0x7 ;  /* 0x0000001c12127291 */ /* 0x000fc8000f8f383f */
[----:B------:R-:W-:-:S04]  /*c100*/  USHF.R.S32.HI UR18, URZ, 0x7, UR18 ;  /* 0x000000073f127899 */ /* 0x000fc80008011412 */
[----:B------:R-:W-:-:S04]  /*c110*/  UISETP.LT.AND UP0, UPT, UR16, UR18, UPT ;  /* 0x000000121000728c */ /* 0x000fc8000bf01270 */
[----:B------:R-:W-:-:S06]  /*c120*/  USEL UR18, UR16, UR18, UP0 ;  /* 0x0000001210127287 */ /* 0x000fcc0008000000 */
[----:B------:R-:W-:-:S07]  /*c130*/  VIADD R5, R8, UR18 ;  /* 0x0000001208057c36 */ /* 0x000fce0008000000 */
.L_x_2621:
[----:B------:R-:W2:Y:S04]  /*c140*/  LDG.E.STRONG.GPU R4, desc[UR36][R2.64] ;  /* 0x0000002402047981 */ /* 0x000ea8000c1ef900 */
[----:B--2---:R-:W-:Y:S01]  /*c150*/  CCTL.IVALL ;  /* 0x00000000ff00798f */ /* 0x004fe20002000000 */
[----:B------:R-:W-:Y:S05]  /*c160*/  YIELD ;  /* 0x0000000000007946 */ /* 0x000fea0003800000 */
[----:B------:R-:W-:-:S13]  /*c170*/  ISETP.NE.AND P1, PT, R4, R5, PT ;  /* 0x000000050400720c */ /* 0x000fda0003f25270 */
[----:B------:R-:W-:Y:S05]  /*c180*/  @P1 BRA `(.L_x_2621) ;  /* 0xfffffffc00ec1947 */ /* 0x000fea000383ffff */
.L_x_2620:
[----:B------:R-:W-:Y:S05]  /*c190*/  BSYNC B0 ;  /* 0x0000000000007941 */ /* 0x000fea0003800000 */
.L_x_2619:
[----:B------:R-:W-:-:S03]  /*c1a0*/  UMOV UR18, 0xffffffff ;  /* 0xffffffff00127882 */ /* 0x000fc60000000000 */
[----:B------:R-:W-:Y:S05]  /*c1b0*/  BRA.DIV UR18, `(.L_x_2622) ;  /* 0x0000002a12d47947 */ /* 0x000fea000b800000 */
[----:B------:R-:W-:Y:S01]  /*c1c0*/  NOP ;  /* 0x0000000000007918 */ /* 0x000fe20000000000 */
.L_x_2681:
[----:B------:R-:W-:Y:S05]  /*c1d0*/  WARPSYNC.ALL ;  /* 0x0000000000007948 */ /* 0x000fea0003800000 */
[----:B------:R-:W-:Y:S06]  /*c1e0*/  BAR.SYNC.DEFER_BLOCKING 0xd, 0xa0 ;  /* 0x0342800000007b1d */ /* 0x000fec0000010000 */
[----:B------:R-:W-:Y:S04]  /*c1f0*/  BSSY B0, `(.L_x_2623) ;  /* 0x0000011000007945 */ /* 0x000fe80003800000 */
[----:B------:R-:W-:Y:S05]  /*c200*/  @!P0 BRA `(.L_x_2624) ;  /* 0x00000000003c8947 */ /* 0x000fea0003800000 */
[----:B------:R-:W1:Y:S01]  /*c210*/  S2UR UR24, SR_CgaCtaId ;  /* 0x00000000001879c3 */ /* 0x000e620000008800 */
[----:B------:R-:W-:Y:S01]  /*c220*/  UIMAD UR18, UR17, 0x1800, URZ ;  /* 0x00001800111278a4 */ /* 0x000fe2000f8e023f */
        /* <DEDUP_REMOVED lines=13> */
.L_x_2624:
[----:B------:R-:W-:Y:S05]  /*c300*/  BSYNC B0 ;  /* 0x0000000000007941 */ /* 0x000fea0003800000 */
.L_x_2623:
[----:B------:R-:W-:Y:S01]  /*c310*/  UIMAD UR18, UR22, 0x1800, UR4 ;  /* 0x00001800161278a4 */ /* 0x000fe2000f8e0204 */
        /* <DEDUP_REMOVED lines=14> */
.L_x_2626:
[----:B------:R-:W-:Y:S05]  /*c400*/  BSYNC B0 ;  /* 0x0000000000007941 */ /* 0x000fea0003800000 */
.L_x_2625:
[----:B------:R-:W-:Y:S06]  /*c410*/  BAR.ARV 0xa, 0xa0 ;  /* 0x0282800000007b1d */ /* 0x000fec0000002000 */
[----:B------:R-:W-:Y:S04]  /*c420*/  BSSY B0, `(.L_x_2627) ;  /* 0x0000003000007945 */ /* 0x000fe80003800000 */
[----:B------:R-:W-:Y:S05]  /*c430*/  @!P0 BRA `(.L_x_2628) ;  /* 0x0000000000048947 */ /* 0x000fea0003800000 */
[----:B------:R-:W-:-:S04]  /*c440*/  DEPBAR.LE SB0, 0x0 ;  /* 0x000080000000791a */ /* 0x000fc80000000000 */
.L_x_2628:
[----:B------:R-:W-:Y:S05]  /*c450*/  BSYNC B0 ;  /* 0x0000000000007941 */ /* 0x000fea0003800000 */
.L_x_2627:
        /* <DEDUP_REMOVED lines=19> */
.L_x_2630:
[----:B------:R-:W-:Y:S05]  /*c590*/  BSYNC B0 ;  /* 0x0000000000007941 */ /* 0x000fea0003800000 */
.L_x_2629:
        /* <DEDUP_REMOVED lines=9> */
[----:B------:R-:W-:-:S04]  /*c630*/  UIADD3 UR10, UR28, 0x60, URZ ;  /* 0x000000601c0a7890 */ /* 0x000fc8000fffe03f */
[----:B------:R-:W-:-:S04]  /*c640*/  USHF.R.S32.HI UR11, URZ, 0x1f, UR10 ;  /* 0x0000001f3f0b7899 */ /* 0x000fc8000801140a */
[----:B------:R-:W-:-:S04]  /*c650*/  ULEA.HI UR11, UR11, UR10, URZ, 0x7 ;  /* 0x0000000a0b0b7291 */ /* 0x000fc8000f8f383f */
[----:B------:R-:W-:-:S04]  /*c660*/  USHF.R.S32.HI UR11, URZ, 0x7, UR11 ;  /* 0x000000073f0b7899 */ /* 0x000fc8000801140b */
[----:B------:R-:W-:-:S04]  /*c670*/  UISETP.LT.AND UP0, UPT, UR16, UR11, UPT ;  /* 0x0000000b1000728c */ /* 0x000fc8000bf01270 */
[----:B------:R-:W-:-:S06]  /*c680*/  USEL UR11, UR16, UR11, UP0 ;  /* 0x0000000b100b7287 */ /* 0x000fcc0008000000 */
[----:B------:R-:W-:-:S07]  /*c690*/  VIADD R5, R8, UR11 ;  /* 0x0000000b08057c36 */ /* 0x000fce0008000000 */
.L_x_2633:
[----:B------:R-:W2:Y:S04]  /*c6a0*/  LDG.E.STRONG.GPU R4, desc[UR36][R2.64] ;  /* 0x0000002402047981 */ /* 0x000ea8000c1ef900 */
[----:B--2---:R-:W-:Y:S01]  /*c6b0*/  CCTL.IVALL ;  /* 0x00000000ff00798f */ /* 0x004fe20002000000 */
[----:B------:R-:W-:Y:S05]  /*c6c0*/  YIELD ;  /* 0x0000000000007946 */ /* 0x000fea0003800000 */
[----:B------:R-:W-:-:S13]  /*c6d0*/  ISETP.NE.AND P1, PT, R4, R5, PT ;  /* 0x000000050400720c */ /* 0x000fda0003f25270 */
[----:B------:R-:W-:Y:S05]  /*c6e0*/  @P1 BRA `(.L_x_2633) ;  /* 0xfffffffc00ec1947 */ /* 0x000fea000383ffff */
.L_x_2632:
[----:B------:R-:W-:Y:S05]  /*c6f0*/  BSYNC B0 ;  /* 0x0000000000007941 */ /* 0x000fea0003800000 */
.L_x_2631:
[----:B------:R-:W-:-:S03]  /*c700*/  UMOV UR10, 0xffffffff ;  /* 0xffffffff000a7882 */ /* 0x000fc60000000000 */
[----:B------:R-:W-:Y:S05]  /*c710*/  BRA.DIV UR10, `(.L_x_2634) ;  /* 0x000000260a987947 */ /* 0x000fea000b800000 */
[----:B------:R-:W-:Y:S01]  /*c720*/  NOP ;  /* 0x0000000000007918 */ /* 0x000fe20000000000 */
.L_x_2684:
        /* <DEDUP_REMOVED lines=15> */
.L_x_2636:
[----:B------:R-:W-:Y:S05]  /*c820*/  BSYNC B0 ;  /* 0x0000000000007941 */ /* 0x000fea0003800000 */
.L_x_2635:
        /* <DEDUP_REMOVED lines=15> */
.L_x_2638:
[----:B------:R-:W-:Y:S05]  /*c920*/  BSYNC B0 ;  /* 0x0000000000007941 */ /* 0x000fea0003800000 */
.L_x_2637:
[----:B------:R-:W-:Y:S06]  /*c930*/  BAR.ARV 0xa, 0xa0 ;  /* 0x0282800000007b1d */ /* 0x000fec0000002000 */
[----:B------:R-:W-:Y:S04]  /*c940*/  BSSY B0, `(.L_x_2639) ;  /* 0x0000003000007945 */ /* 0x000fe80003800000 */
[----:B------:R-:W-:Y:S05]  /*c950*/  @!P0 BRA `(.L_x_2640) ;  /* 0x0000000000048947 */ /* 0x000fea0003800000 */
[----:B------:R-:W-:-:S04]  /*c960*/  DEPBAR.LE SB0, 0x0 ;  /* 0x000080000000791a */ /* 0x000fc80000000000 */
.L_x_2640:
[----:B------:R-:W-:Y:S05]  /*c970*/  BSYNC B0 ;  /* 0x0000000000007941 */ /* 0x000fea0003800000 */
.L_x_2639:
        /* <DEDUP_REMOVED lines=19> */
.L_x_2642:
[----:B------:R-:W-:Y:S05]  /*cab0*/  BSYNC B0 ;  /* 0x0000000000007941 */ /* 0x000fea0003800000 */
.L_x_2641:
[----:B------:R-:W-:Y:S02]  /*cac0*/  UIADD3 UR17, UR17, 0x2, URZ ;  /* 0x0000000211117890 */ /* 0x000fe4000fffe03f */
[----:B------:R-:W-:Y:S02]  /*cad0*/  UIADD3 UR4, UR4, 0x3000, URZ ;  /* 0x0000300004047890 */ /* 0x000fe4000fffe03f */
[----:B------:R-:W-:-:S06]  /*cae0*/  UISETP.GE.AND UP0, UPT, UR17, UR5, UPT ;  /* 0x000000051100728c */ /* 0x000fcc000bf06270 */
[----:B------:R-:W-:-:S13]  /*caf0*/  PLOP3.LUT P1, PT, PT, PT, UP0, 0x80, 0x0 ;  /* 0x000000000000781c */ /* 0x000fda0003f2f008 */
[----:B------:R-:W-:Y:S05]  /*cb00*/  @!P1 BRA `(.L_x_2643) ;  /* 0xfffffff400449947 */ /* 0x000fea000383ffff */
[----:B------:R-:W-:Y:S05]  /*cb10*/  BRA `(.L_x_2548) ;  /* 0x0000001c00d87947 */ /* 0x000fea0003800000 */
.L_x_2602:
        /* <DEDUP_REMOVED lines=21> */
.L_x_2644:
[----:B------:R-:W-:Y:S01]  /*cc70*/  ULDC UR9, c[0x0][0xb44] ;  /* 0x0002d10000097ab9 */ /* 0x000fe20000000800 */
[----:B------:R-:W-:Y:S01]  /*cc80*/  UMOV UR7, UR8 ;  /* 0x0000000800077c82 */ /* 0x000fe20008000000 */
[----:B------:R-:W-:-:S11]  /*cc90*/  UISETP.NE.AND UP0, UPT, UR9, 0x1, UPT ;  /* 0x000000010900788c */ /* 0x000fd6000bf05270 */
[----:B------:R-:W-:Y:S02]  /*cca0*/  @UP0 ULDC.64 UR10, c[0x0][0xb48] ;  /* 0x0002d200000a0ab9 */ /* 0x000fe40000000a00 */
[----:B------:R-:W-:-:S04]  /*ccb0*/  UIMAD.WIDE.U32 UR4, UR8, UR10, URZ ;  /* 0x0000000a080472a5 */ /* 0x000fc8000f8e003f */
[----:B------:R-:W-:-:S04]  /*ccc0*/  @UP0 USHF.R.U32.HI UR7, URZ, UR11, UR5 ;  /* 0x0000000b3f070299 */ /* 0x000fc80008011605 */
[----:B------:R-:W-:-:S12]  /*ccd0*/  UIMAD UR4, UR7, UR9, URZ ;  /* 0x00000009070472a4 */ /* 0x000fd8000f8e023f */
.L_x_2645:
        /* <DEDUP_REMOVED lines=17> */
[----:B------:R-:W-:Y:S01]  /*cdf0*/  ULOP3.LUT UR7, URZ, UR7, URZ, 0x33, !UPT ;  /* 0x000000073f077292 */ /* 0x000fe2000f8e333f */
[----:B------:R-:W-:-:S03]  /*ce00*/  ULDC UR4, c[0x0][0xb2c] ;  /* 0x0002cb0000047ab9 */ /* 0x000fc60000000800 */
[----:B------:R-:W-:-:S03]  /*ce10*/  UIADD3 UR7, UR7, UR4, URZ ;  /* 0x0000000407077290 */ /* 0x000fc6000fffe03f */
[----:B------:R-:W1:Y:S01]  /*ce20*/  LDC R2, c[0x0][0x290] ;  /* 0x0000a400ff027b82 */ /* 0x000e620000000800 */
[----:B------:R-:W-:Y:S01]  /*ce30*/  USHF.L.U32 UR11, UR7, 0x7, URZ ;  /* 0x00000007070b7899 */ /* 0x000fe2000800063f */
[----:B------:R-:W-:-:S05]  /*ce40*/  ULDC UR4, c[0x0][0x74c] ;  /* 0x0001d30000047ab9 */ /* 0x000fca0000000800 */
        /* <DEDUP_REMOVED lines=56> */
.L_x_2685:
        /* <DEDUP_REMOVED lines=12> */
.L_x_2649:
        /* <DEDUP_REMOVED lines=68> */
[----:B------:R-:W-:Y:S01]  /*d6d0*/  MOV R13, R5 ;  /* 0x00000005000d7202 */ /* 0x000fe20000000f00 */
[----:B------:R-:W-:-:S07]  /*d6e0*/  IMAD.MOV.U32 R8, RZ, RZ, 0x1 ;  /* 0x00000001ff087424 */ /* 0x000fce00078e00ff */
.L_x_2660:
[----:B--23--:R-:W-:-:S04]  /*d6f0*/  SHF.L.U32 R17, R8, 0x1f, RZ ;  /* 0x0000001f08117819 */ /* 0x00cfc800000006ff */
[----:B------:R-:W2:Y:S02]  /*d700*/  SYNCS.PHASECHK.TRANS64.TRYWAIT P1, [R0+URZ+0x26840], R17 ;  /* 0x02684011000075a7 */ /* 0x000ea4000802017f */
[----:B--2---:R-:W-:Y:S05]  /*d710*/  @!P1 BRA `(.L_x_2652) ;  /* 0x0000001400c89947 */ /* 0x004fea0003800000 */
.L_x_2686:
[----:B------:R-:W-:Y:S05]  /*d720*/  @P0 BRA `(.L_x_2653) ;  /* 0x00000000001c0947 */ /* 0x000fea0003800000 */
[----:B------:R-:W3:Y:S01]  /*d730*/  S2R R2, SR_TID.X ;  /* 0x0000000000027919 */ /* 0x000ee20000002100 */
[----:B------:R-:W-:-:S04]  /*d740*/  MOV R3, 0x3180 ;  /* 0x0000318000037802 */ /* 0x000fc80000000f00 */
[----:B------:R4:W-:Y:S01]  /*d750*/  SYNCS.ARRIVE.TRANS64 RZ, [R0+URZ+0x26830], R3 ;  /* 0x0268300300ff79a7 */ /* 0x0009e2000800003f */
[----:B---3--:R-:W-:-:S04]  /*d760*/  LOP3.LUT R2, R2, 0x1f, RZ, 0xc0, !PT ;  /* 0x0000001f02027812 */ /* 0x008fc800078ec0ff */
[----:B------:R-:W-:-:S13]  /*d770*/  ISETP.NE.AND P1, PT, R2, RZ, PT ;  /* 0x000000ff0200720c */ /* 0x000fda0003f25270 */
[----:B----4-:R-:W-:Y:S05]  /*d780*/  @!P1 BRA `(.L_x_2653) ;  /* 0x0000000000049947 */ /* 0x010fea0003800000 */
[----:B------:R-:W-:Y:S01]  /*d790*/  BPT.TRAP 0x1 ;  /* 0x000000040000795c */ /* 0x000fe20000300000 */
.L_x_2653:
        /* <DEDUP_REMOVED lines=29> */
.L_x_2687:
        /* <DEDUP_REMOVED lines=8> */
.L_x_2655:
[----:B------:R-:W3:Y:S01]  /*d9f0*/  LDL.64 R2, [R1] ;  /* 0x0000000001027983 */ /* 0x000ee20000100a00 */
[----:B------:R-:W-:Y:S01]  /*da00*/  VIADD R19, R18, 0x60 ;  /* 0x0000006012137836 */ /* 0x000fe20000000000 */
[----:B------:R-:W-:Y:S02]  /*da10*/  ULDC.64 UR4, c[0x0][0x700] ;  /* 0x0001c00000047ab9 */ /* 0x000fe40000000a00 */
[----:B------:R-:W-:Y:S02]  /*da20*/  MOV R9, UR4 ;  /* 0x0000000400097c02 */ /* 0x000fe40008000f00 */
[----:B---3--:R-:W-:-:S04]  /*da30*/  IADD3 R2, P1, R19, R2, RZ ;  /* 0x0000000213027210 */ /* 0x008fc80007f3e0ff */
[----:B------:R-:W-:-:S04]  /*da40*/  LEA R3, P2, R2, R9, 0x2 ;  /* 0x0000000902037211 */ /* 0x000fc800078410ff */
[----:B------:R-:W-:Y:S02]  /*da50*/  R2UR UR14, R3 ;  /* 0x00000000030e72ca */ /* 0x000fe400000e0000 */
[----:B------:R-:W3:Y:S01]  /*da60*/  LDL R3, [R1+0x8] ;  /* 0x0000080001037983 */ /* 0x000ee20000100800 */
[----:B------:R-:W-:Y:S01]  /*da70*/  SHF.R.S32.HI R20, RZ, 0x1f, R19 ;  /* 0x0000001fff147819 */ /* 0x000fe20000011413 */
[----:B------:R-:W-:Y:S01]  /*da80*/  IMAD.U32 R10, RZ, RZ, UR5 ;  /* 0x00000005ff0a7e24 */ /* 0x000fe2000f8e00ff */
[----:B------:R-:W-:Y:S01]  /*da90*/  R2UR UR8, R0 ;  /* 0x00000000000872ca */ /* 0x000fe200000e0000 */
[----:B------:R-:W-:Y:S01]  /*daa0*/  UMOV UR6, 0x0 ;  /* 0x0000000000067882 */ /* 0x000fe20000000000 */
[----:B------:R-:W-:Y:S01]  /*dab0*/  R2UR UR19, R19 ;  /* 0x00000000131372ca */ /* 0x000fe200000e0000 */
[----:B------:R-:W-:Y:S01]  /*dac0*/  UMOV UR7, 0x14f00000 ;  /* 0x14f0000000077882 */ /* 0x000fe20000000000 */
[----:B------:R-:W-:Y:S01]  /*dad0*/  UMOV UR18, URZ ;  /* 0x0000003f00127c82 */ /* 0x000fe20008000000 */
[----:B------:R-:W-:-:S08]  /*dae0*/  UMOV UR10, 0x18 ;  /* 0x00000018000a7882 */ /* 0x000fd00000000000 */
[----:B------:R-:W-:Y:S02]  /*daf0*/  UIADD3 UR16, UR8, 0x11000, URZ ;  /* 0x0001100008107890 */ /* 0x000fe4000fffe03f */
[----:B------:R-:W-:Y:S02]  /*db00*/  UIADD3 UR17, UR8, 0x26818, URZ ;  /* 0x0002681808117890 */ /* 0x000fe4000fffe03f */
[----:B------:R-:W-:-:S05]  /*db10*/  UIADD3 UR8, UR8, 0x1a200, URZ ;  /* 0x0001a20008087890 */ /* 0x000fca000fffe03f */
[----:B------:R-:W-:Y:S01]  /*db20*/  UMOV UR9, UR17 ;  /* 0x0000001100097c82 */ /* 0x000fe20008000000 */
[----:B---3--:R-:W-:-:S04]  /*db30*/  IADD3.X R3, R20, R3, RZ, P1, !PT ;  /* 0x0000000314037210 */ /* 0x008fc80000ffe4ff */
[----:B------:R-:W-:-:S04]  /*db40*/  LEA.HI.X R2, R2, R10, R3, 0x2, P2 ;  /* 0x0000000a02027211 */ /* 0x000fc800010f1403 */
[----:B------:R-:W-:Y:S02]  /*db50*/  R2UR UR15, R2 ;  /* 0x00000000020f72ca */ /* 0x000fe400000e0000 */
[----:B------:R-:W-:-:S04]  /*db60*/  IADD3 R2, P1, R11, 0xf0, RZ ;  /* 0x000000f00b027810 */ /* 0x000fc80007f3e0ff */
[----:B------:R-:W-:Y:S01]  /*db70*/  R2UR UR4, R2 ;  /* 0x00000000020472ca */ /* 0x000fe200000e0000 */
[----:B------:R-:W-:-:S05]  /*db80*/  IMAD.X R3, RZ, RZ, R12, P1 ;  /* 0x000000ffff037224 */ /* 0x000fca00008e060c */
[----:B------:R-:W-:-:S13]  /*db90*/  R2UR UR5, R3 ;  /* 0x00000000030572ca */ /* 0x000fda00000e0000 */
[----:B------:R3:W-:Y:S01]  /*dba0*/  UTMALDG.4D [UR16], [UR4], desc[UR6] ;  /* 0x00000610040075b4 */ /* 0x0007e20008019000 */
[----:B------:R3:W-:Y:S01]  /*dbb0*/  UBLKCP.S.G [UR8], [UR14], UR10 ;  /* 0x000000080e0073ba */ /* 0x0007e2000800020a */
[----:B------:R-:W4:Y:S02]  /*dbc0*/  SYNCS.PHASECHK.TRANS64.TRYWAIT P1, [R0+URZ+0x26848], R17 ;  /* 0x02684811000075a7 */ /* 0x000f24000802017f */
[----:B---34-:R-:W-:Y:S05]  /*dbd0*/  @!P1 BRA `(.L_x_2656) ;  /* 0x0000001000c09947 */ /* 0x018fea0003800000 */
.L_x_2688:
        /* <DEDUP_REMOVED lines=8> */
.L_x_2657:
        /* <DEDUP_REMOVED lines=23> */
[----:B----45:R-:W-:Y:S05]  /*ddd0*/  @!P1 BRA `(.L_x_2658) ;  /* 0x0000001000549947 */ /* 0x030fea0003800000 */
.L_x_2690:
        /* <DEDUP_REMOVED lines=8> */
.L_x_2659:
[----:B----4-:R-:W4:Y:S04]  /*de60*/  LDL.64 R4, [R1] ;  /* 0x0000000001047983 */ /* 0x010f280000100a00 */
[----:B------:R-:W5:Y:S01]  /*de70*/  LDL R14, [R1+0x8] ;  /* 0x00000800010e7983 */ /* 0x000f620000100800 */
        /* <DEDUP_REMOVED lines=8> */
[----:B------:R-:W-:Y:S01]  /*df00*/  R2UR UR5, R3 ;  /* 0x00000000030572ca */ /* 0x000fe200000e0000 */
[----:B------:R-:W-:-:S04]  /*df10*/  VIADD R13, R13, 0x2 ;  /* 0x000000020d0d7836 */ /* 0x000fc80000000000 */
        /* <DEDUP_REMOVED lines=8> */
[----:B------:R-:W-:Y:S01]  /*dfa0*/  R2UR UR14, R5 ;  /* 0x00000000050e72ca */ /* 0x000fe200000e0000 */
[----:B------:R-:W-:-:S05]  /*dfb0*/  IMAD.U32 R5, RZ, RZ, UR19 ;  /* 0x00000013ff057e24 */ /* 0x000fca000f8e00ff */
[----:B-----5:R-:W-:Y:S02]  /*dfc0*/  LEA.HI.X.SX32 R5, R5, R14, 0x1, P1 ;  /* 0x0000000e05057211 */ /* 0x020fe400008f0eff */
[----:B------:R-:W-:Y:S02]  /*dfd0*/  ISETP.NE.AND P1, PT, R16, RZ, PT ;  /* 0x000000ff1000720c */ /* 0x000fe40003f25270 */
[----:B------:R-:W-:-:S04]  /*dfe0*/  LEA.HI.X R5, R4, R10, R5, 0x2, P2 ;  /* 0x0000000a04057211 */ /* 0x000fc800010f1405 */
[----:B------:R-:W-:-:S13]  /*dff0*/  R2UR UR15, R5 ;  /* 0x00000000050f72ca */ /* 0x000fda00000e0000 */
[----:B------:R1:W-:Y:S02]  /*e000*/  UBLKCP.S.G [UR8], [UR14], UR10 ;  /* 0x000000080e0073ba */ /* 0x0003e4000800020a */
[----:B-1----:R-:W-:Y:S05]  /*e010*/  @P1 BRA `(.L_x_2660) ;  /* 0xfffffff400b41947 */ /* 0x002fea000383ffff */
.L_x_2651:
[----:B-1----:R-:W4:Y:S04]  /*e020*/  LDL.LU R4, [R1+0x18] ;  /* 0x0000180001047983 */ /* 0x002f280000300800 */
[----:B------:R1:W5:Y:S01]  /*e030*/  LDL R5, [R1+0x1c] ;  /* 0x00001c0001057983 */ /* 0x0003620000100800 */
[----:B----4-:R-:W-:-:S13]  /*e040*/  ISETP.NE.AND P1, PT, R4, RZ, PT ;  /* 0x000000ff0400720c */ /* 0x010fda0003f25270 */
[----:B-1----:R-:W-:Y:S05]  /*e050*/  @!P1 BRA `(.L_x_2650) ;  /* 0x0000000400249947 */ /* 0x002fea0003800000 */
[----:B------:R-:W-:-:S04]  /*e060*/  SHF.L.U32 R14, R8, 0x1f, RZ ;  /* 0x0000001f080e7819 */ /* 0x000fc800000006ff */
[----:B------:R-:W1:Y:S02]  /*e070*/  SYNCS.PHASECHK.TRANS64.TRYWAIT P1, [R0+URZ+0x26840], R14 ;  /* 0x0268400e000075a7 */ /* 0x000e64000802017f */
[----:B-1----:R-:W-:Y:S05]  /*e080*/  @!P1 BRA `(.L_x_2661) ;  /* 0x0000000c00c09947 */ /* 0x002fea0003800000 */
.L_x_2691:
[----:B------:R-:W-:Y:S05]  /*e090*/  @P0 BRA `(.L_x_2662) ;  /* 0x00000000001c0947 */ /* 0x000fea0003800000 */
[----:B------:R-:W4:Y:S02]  /*e0a0*/  S2R R4, SR_TID.X ;  /* 0x0000000000047919 */ /* 0x000f240000002100 */
[----:B----45:R-:W-:Y:S02]  /*e0b0*/  LOP3.LUT R5, R4, 0x1f, RZ, 0xc0, !PT ;  /* 0x0000001f04057812 */ /* 0x030fe400078ec0ff */
[----:B------:R-:W-:Y:S02]  /*e0c0*/  MOV R4, 0x3180 ;  /* 0x0000318000047802 */ /* 0x000fe40000000f00 */
[----:B------:R-:W-:Y:S02]  /*e0d0*/  ISETP.NE.AND P1, PT, R5, RZ, PT ;  /* 0x000000ff0500720c */ /* 0x000fe40003f25270 */
[----:B------:R4:W-:Y:S11]  /*e0e0*/  SYNCS.ARRIVE.TRANS64 RZ, [R0+URZ+0x26830], R4 ;  /* 0x0268300400ff79a7 */ /* 0x0009f6000800003f */
[----:B----4-:R-:W-:Y:S05]  /*e0f0*/  @!P1 BRA `(.L_x_2662) ;  /* 0x0000000000049947 */ /* 0x010fea0003800000 */
[----:B------:R-:W-:Y:S01]  /*e100*/  BPT.TRAP 0x1 ;  /* 0x000000040000795c */ /* 0x000fe20000300000 */
.L_x_2662:
        /* <DEDUP_REMOVED lines=24> */
[----:B------:R-:W1:Y:S02]  /*e290*/  SYNCS.PHASECHK.TRANS64.TRYWAIT P1, [R0+URZ+0x26828], R14 ;  /* 0x0268280e000075a7 */ /* 0x000e64000802017f */
[----:B-1--4-:R-:W-:Y:S05]  /*e2a0*/  @!P1 BRA `(.L_x_2663) ;  /* 0x0000000c004c9947 */ /* 0x012fea0003800000 */
.L_x_2692:
[----:B------:R-:W-:Y:S05]  /*e2b0*/  @P0 BRA `(.L_x_2664) ;  /* 0x00000000001c0947 */ /* 0x000fea0003800000 */
[----:B------:R-:W4:Y:S01]  /*e2c0*/  S2R R4, SR_TID.X ;  /* 0x0000000000047919 */ /* 0x000f220000002100 */
[----:B------:R-:W-:-:S04]  /*e2d0*/  MOV R5, 0x3180 ;  /* 0x0000318000057802 */ /* 0x000fc80000000f00 */
[----:B------:R1:W-:Y:S01]  /*e2e0*/  SYNCS.ARRIVE.TRANS64 RZ, [R0+URZ+0x26818], R5 ;  /* 0x0268180500ff79a7 */ /* 0x0003e2000800003f */
[----:B----4-:R-:W-:-:S04]  /*e2f0*/  LOP3.LUT R4, R4, 0x1f, RZ, 0xc0, !PT ;  /* 0x0000001f04047812 */ /* 0x010fc800078ec0ff */
[----:B------:R-:W-:-:S13]  /*e300*/  ISETP.NE.AND P0, PT, R4, RZ, PT ;  /* 0x000000ff0400720c */ /* 0x000fda0003f05270 */
[----:B-1----:R-:W-:Y:S05]  /*e310*/  @!P0 BRA `(.L_x_2664) ;  /* 0x0000000000048947 */ /* 0x002fea0003800000 */
[----:B------:R-:W-:Y:S01]  /*e320*/  BPT.TRAP 0x1 ;  /* 0x000000040000795c */ /* 0x000fe20000300000 */
.L_x_2664:
        /* <DEDUP_REMOVED lines=14> */
[----:B------:R-:W-:-:S04]  /*e410*/  MOV R2, 0x1 ;  /* 0x0000000100027802 */ /* 0x000fc80000000f00 */
[----:B------:R-:W-:Y:S02]  /*e420*/  UMOV UR9, UR17 ;  /* 0x0000001100097c82 */ /* 0x000fe40008000000 */
[----:B------:R1:W-:Y:S01]  /*e430*/  UTMALDG.4D [UR16], [UR4], desc[UR6] ;  /* 0x00000610040075b4 */ /* 0x0003e20008019000 */
[----:B----4-:R-:W-:Y:S01]  /*e440*/  IMAD.U32 R5, RZ, RZ, UR19 ;  /* 0x00000013ff057e24 */ /* 0x010fe2000f8e00ff */
[----:B------:R-:W-:-:S04]  /*e450*/  IADD3 R4, P0, R4, UR19, RZ ;  /* 0x0000001304047c10 */ /* 0x000fc8000ff1e0ff */
        /* <DEDUP_REMOVED lines=9> */
.L_x_2650:
[----:B------:R-:W4:Y:S01]  /*e4f0*/  LDL R3, [R1+0x10] ;  /* 0x0000100001037983 */ /* 0x000f220000100800 */
[----:B------:R-:W1:Y:S02]  /*e500*/  S2R R2, SR_TID.X ;  /* 0x0000000000027919 */ /* 0x000e640000002100 */
[----:B-1----:R-:W-:-:S04]  /*e510*/  LOP3.LUT R2, R2, 0x7f, RZ, 0xc0, !PT ;  /* 0x0000007f02027812 */ /* 0x002fc800078ec0ff */
[----:B------:R-:W-:Y:S01]  /*e520*/  ISETP.NE.AND P1, PT, R2, RZ, PT ;  /* 0x000000ff0200720c */ /* 0x000fe20003f25270 */
[----:B----4-:R-:W-:Y:S01]  /*e530*/  IMAD R4, R3, 0x8, R0 ;  /* 0x0000000803047824 */ /* 0x010fe200078e0200 */
[----:B------:R-:W-:-:S04]  /*e540*/  SHF.L.U32 R3, R8, 0x1f, RZ ;  /* 0x0000001f08037819 */ /* 0x000fc800000006ff */
[----:B------:R-:W1:Y:S02]  /*e550*/  SYNCS.PHASECHK.TRANS64.TRYWAIT P0, [R4+URZ+0x26840], R3 ;  /* 0x02684003040075a7 */ /* 0x000e64000800017f */
[----:B-1----:R-:W-:Y:S05]  /*e560*/  @!P0 BRA `(.L_x_2665) ;  /* 0x0000000800b08947 */ /* 0x002fea0003800000 */
.L_x_2693:
[----:B------:R-:W-:Y:S05]  /*e570*/  @P1 BRA `(.L_x_2666) ;  /* 0x0000000000181947 */ /* 0x000fea0003800000 */
[----:B------:R-:W4:Y:S01]  /*e580*/  S2R R2, SR_TID.X ;  /* 0x0000000000027919 */ /* 0x000f220000002100 */
[----:B-1----:R-:W-:-:S04]  /*e590*/  MOV R3, 0x3180 ;  /* 0x0000318000037802 */ /* 0x002fc80000000f00 */
[----:B------:R1:W-:Y:S01]  /*e5a0*/  SYNCS.ARRIVE.TRANS64 RZ, [R4+URZ+0x26830], R3 ;  /* 0x0268300304ff79a7 */ /* 0x0003e2000800003f */
[----:B----4-:R-:W-:-:S13]  /*e5b0*/  LOP3.LUT P0, RZ, R2, 0x1f, RZ, 0xc0, !PT ;  /* 0x0000001f02ff7812 */ /* 0x010fda000780c0ff */
[----:B-1----:R-:W-:Y:S05]  /*e5c0*/  @!P0 BRA `(.L_x_2666) ;  /* 0x0000000000048947 */ /* 0x002fea0003800000 */
[----:B------:R-:W-:Y:S01]  /*e5d0*/  BPT.TRAP 0x1 ;  /* 0x000000040000795c */ /* 0x000fe20000300000 */
.L_x_2666:
        /* <DEDUP_REMOVED lines=10> */
[----:B------:R-:W-:Y:S01]  /*e680*/  IMAD.U32 R10, RZ, RZ, UR19 ;  /* 0x00000013ff0a7e24 */ /* 0x000fe2000f8e00ff */
[----:B------:R-:W-:Y:S02]  /*e690*/  IADD3 R6, P0, R6, UR19, RZ ;  /* 0x0000001306067c10 */ /* 0x000fe4000ff1e0ff */
[----:B------:R-:W-:Y:S02]  /*e6a0*/  UMOV UR9, UR17 ;  /* 0x0000001100097c82 */ /* 0x000fe40008000000 */
[----:B------:R-:W-:Y:S02]  /*e6b0*/  LEA.HI.X.SX32 R21, R10, R21, 0x1, P0 ;  /* 0x000000150a157211 */ /* 0x000fe400000f0eff */
[----:B-1----:R-:W-:-:S04]  /*e6c0*/  LEA R2, P0, R6, R2, 0x2 ;  /* 0x0000000206027211 */ /* 0x002fc800078010ff */
[----:B------:R-:W-:Y:S02]  /*e6d0*/  LEA.HI.X R3, R6, R3, R21, 0x2, P0 ;  /* 0x0000000306037211 */ /* 0x000fe400000f1415 */
[----:B------:R-:W-:Y:S02]  /*e6e0*/  IADD3 R11, P0, R11, 0x1f0, RZ ;  /* 0x000001f00b0b7810 */ /* 0x000fe40007f1e0ff */
[----:B------:R-:W-:Y:S02]  /*e6f0*/  R2UR UR14, R2 ;  /* 0x00000000020e72ca */ /* 0x000fe400000e0000 */
[----:B------:R-:W-:Y:S01]  /*e700*/  R2UR UR4, R11 ;  /* 0x000000000b0472ca */ /* 0x000fe200000e0000 */
[----:B------:R-:W-:Y:S01]  /*e710*/  IMAD.X R12, RZ, RZ, R12, P0 ;  /* 0x000000ffff0c7224 */ /* 0x000fe200000e060c */
[----:B------:R-:W-:-:S04]  /*e720*/  R2UR UR15, R3 ;  /* 0x00000000030f72ca */ /* 0x000fc800000e0000 */
[----:B------:R-:W-:Y:S01]  /*e730*/  R2UR UR5, R12 ;  /* 0x000000000c0572ca */ /* 0x000fe200000e0000 */
[C---:B----4-:R-:W-:Y:S01]  /*e740*/  IMAD R4, R9.reuse, 0x3000, R0 ;  /* 0x0000300009047824 */ /* 0x050fe200078e0200 */
[----:B--23--:R-:W-:-:S04]  /*e750*/  LEA R0, R9, R0, 0x9 ;  /* 0x0000000009007211 */ /* 0x00cfc800078e48ff */
[----:B------:R-:W-:Y:S02]  /*e760*/  R2UR UR16, R4 ;  /* 0x00000000041072ca */ /* 0x000fe400000e0000 */
[----:B------:R-:W-:Y:S02]  /*e770*/  R2UR UR8, R0 ;  /* 0x00000000000872ca */ /* 0x000fe400000e0000 */
[----:B------:R-:W-:-:S04]  /*e780*/  IADD3 R0, R9, 0x1, RZ ;  /* 0x0000000109007810 */ /* 0x000fc80007ffe0ff */
        /* <DEDUP_REMOVED lines=9> */
.L_x_2647:
[----:B------:R-:W-:Y:S05]  /*e820*/  BSYNC B0 ;  /* 0x0000000000007941 */ /* 0x000fea0003800000 */
.L_x_2646:
[----:B------:R-:W-:-:S03]  /*e830*/  UMOV UR4, 0xffffffff ;  /* 0xffffffff00047882 */ /* 0x000fc60000000000 */
[----:B------:R-:W-:Y:S05]  /*e840*/  BRA.DIV UR4, `(.L_x_2667) ;  /* 0x0000000a040c7947 */ /* 0x000fea000b800000 */
[----:B------:R-:W-:-:S13]  /*e850*/  ELECT P6, URZ, PT ;  /* 0x00000000003f782f */ /* 0x000fda00038c0000 */
.L_x_2696:
[----:B------:R-:W-:Y:S05]  /*e860*/  @!P6 BRA `(.L_x_2548) ;  /* 0x000000000084e947 */ /* 0x000fea0003800000 */
[----:B------:R-:W2:Y:S02]  /*e870*/  LDL.LU R2, [R1+0xc] ;  /* 0x00000c0001027983 */ /* 0x000ea40000300800 */
[----:B--2---:R-:W-:-:S04]  /*e880*/  LOP3.LUT R2, R2, 0x2, RZ, 0xfc, !PT ;  /* 0x0000000202027812 */ /* 0x004fc800078efcff */
[----:B------:R-:W-:-:S13]  /*e890*/  ISETP.NE.AND P2, PT, R2, 0x3, PT ;  /* 0x000000030200780c */ /* 0x000fda0003f45270 */
[----:B------:R-:W-:Y:S05]  /*e8a0*/  @!P2 BRA `(.L_x_2668) ;  /* 0x000000000004a947 */ /* 0x000fea0003800000 */
[----:B------:R-:W-:Y:S01]  /*e8b0*/  BPT.TRAP 0x1 ;  /* 0x000000040000795c */ /* 0x000fe20000300000 */
.L_x_2668:
        /* <DEDUP_REMOVED lines=15> */
.L_x_2697:
[----:B------:R-:W2:Y:S02]  /*e9b0*/  SYNCS.PHASECHK.TRANS64.TRYWAIT P0, [R3+URZ], R2 ;  /* 0x00000002030075a7 */ /* 0x000ea4000800017f */
[----:B--2---:R-:W-:Y:S05]  /*e9c0*/  @!P0 BRA `(.L_x_2670) ;  /* 0x0000000400e08947 */ /* 0x004fea0003800000 */
.L_x_2698:
[----:B------:R-:W-:Y:S05]  /*e9d0*/  @!P2 BRA `(.L_x_2671) ;  /* 0x000000000004a947 */ /* 0x000fea0003800000 */
[----:B------:R-:W-:Y:S01]  /*e9e0*/  BPT.TRAP 0x1 ;  /* 0x000000040000795c */ /* 0x000fe20000300000 */
.L_x_2671:
[----:B--2---:R-:W-:-:S05]  /*e9f0*/  VIADD R3, R9, 0x26840 ;  /* 0x0002684009037836 */ /* 0x004fca0000000000 */
[----:B------:R-:W-:-:S04]  /*ea00*/  LEA R5, R0, R3, 0x3 ;  /* 0x0000000300057211 */ /* 0x000fc800078e18ff */
[----:B------:R-:W2:Y:S02]  /*ea10*/  SYNCS.PHASECHK.TRANS64.TRYWAIT P0, [R5+URZ], R4 ;  /* 0x00000004050075a7 */ /* 0x000ea4000800017f */
[----:B--2---:R-:W-:Y:S05]  /*ea20*/  @!P0 BRA `(.L_x_2672) ;  /* 0x0000000400dc8947 */ /* 0x004fea0003800000 */
.L_x_2699:
[----:B------:R-:W-:-:S07]  /*ea30*/  IMAD R3, R6, 0x8, R3 ;  /* 0x0000000806037824 */ /* 0x000fce00078e0203 */
.L_x_2673:
[----:B---3--:R3:W4:Y:S02]  /*ea40*/  SYNCS.PHASECHK.TRANS64.TRYWAIT P0, [R3+URZ], R2 ;  /* 0x00000002030075a7 */ /* 0x008724000800017f */
[----:B----4-:R-:W-:Y:S05]  /*ea50*/  @!P0 NANOSLEEP.SYNCS 0x989680 ;  /* 0x009896800000895d */ /* 0x010fea0003900000 */
[----:B------:R-:W4:Y:S02]  /*ea60*/  @!P0 SYNCS.PHASECHK.TRANS64 P0, [R3+URZ], R2 ;  /* 0x00000002030085a7 */ /* 0x000f24000800007f */
[----:B----4-:R-:W-:Y:S05]  /*ea70*/  @!P0 BRA `(.L_x_2673) ;  /* 0xfffffffc00f08947 */ /* 0x010fea000383ffff */
.L_x_2548:
[----:B------:R-:W-:Y:S05]  /*ea80*/  BSYNC B6 ;  /* 0x0000000000067941 */ /* 0x000fea0003800000 */
.L_x_2543:
[----:B------:R-:W-:Y:S05]  /*ea90*/  EXIT ;  /* 0x000000000000794d */ /* 0x000fea0003800000 */
.L_x_2554:
[----:B------:R-:W-:Y:S01]  /*eaa0*/  MOV R12, RZ ;  /* 0x000000ff000c7202 */ /* 0x000fe20000000f00 */
[----:B------:R-:W-:Y:S01]  /*eab0*/  IMAD.MOV.U32 R11, RZ, RZ, 0x1f ;  /* 0x0000001fff0b7424 */ /* 0x000fe200078e00ff */
[----:B------:R-:W-:-:S07]  /*eac0*/  MOV R15, 0xffffffff ;  /* 0xffffffff000f7802 */ /* 0x000fce0000000f00 */
[----:B------:R-:W-:Y:S05]  /*ead0*/  WARPSYNC.COLLECTIVE R15, `(.L_x_2674) ;  /* 0x000000000f087348 */ /* 0x000fea0003c00000 */
[----:B------:R1:W2:Y:S02]  /*eae0*/  SHFL.IDX P6, R14, R13, R12, R11 ;  /* 0x0000000c0d0e7389 */ /* 0x0002a400000c000b */
[----:B-12---:R-:W-:Y:S01]  /*eaf0*/  ENDCOLLECTIVE ;  /* 0x000000000000791b */ /* 0x006fe20003800000 */
.L_x_2674:
[----:B------:R-:W-:Y:S05]  /*eb00*/  BRA `(.L_x_2675) ;  /* 0xffffff24009c7947 */ /* 0x000fea000383ffff */
.L_x_2556:
[----:B----4-:R4:W1:Y:S02]  /*eb10*/  SYNCS.PHASECHK.TRANS64.TRYWAIT P0, [R17+URZ+0x26800], R2 ;  /* 0x02680002110075a7 */ /* 0x010864000800017f */
[----:B-1----:R-:W-:Y:S05]  /*eb20*/  @!P0 NANOSLEEP.SYNCS 0x989680 ;  /* 0x009896800000895d */ /* 0x002fea0003900000 */
[----:B------:R-:W1:Y:S02]  /*eb30*/  @!P0 SYNCS.PHASECHK.TRANS64 P0, [R17+URZ+0x26800], R2 ;  /* 0x02680002110085a7 */ /* 0x000e64000800007f */
[----:B-1----:R-:W-:Y:S05]  /*eb40*/  @!P0 BRA `(.L_x_2556) ;  /* 0xfffffffc00f08947 */ /* 0x002fea000383ffff */
[----:B------:R-:W-:Y:S05]  /*eb50*/  BRA `(.L_x_2555) ;  /* 0xffffff2400b07947 */ /* 0x000fea000383ffff */
.L_x_2561:
[----:B--2---:R2:W3:Y:S02]  /*eb60*/  SYNCS.PHASECHK.TRANS64.TRYWAIT P1, [R8+URZ+0x26810], R21 ;  /* 0x02681015080075a7 */ /* 0x0044e4000802017f */
[----:B---3--:R-:W-:Y:S05]  /*eb70*/  @!P1 NANOSLEEP.SYNCS 0x989680 ;  /* 0x009896800000995d */ /* 0x008fea0003900000 */
[----:B------:R-:W3:Y:S02]  /*eb80*/  @!P1 SYNCS.PHASECHK.TRANS64 P1, [R8+URZ+0x26810], R21 ;  /* 0x02681015080095a7 */ /* 0x000ee4000802007f */
[----:B---3--:R-:W-:Y:S05]  /*eb90*/  @!P1 BRA `(.L_x_2561) ;  /* 0xfffffffc00f09947 */ /* 0x008fea000383ffff */
[----:B------:R-:W-:Y:S05]  /*eba0*/  BRA `(.L_x_2560) ;  /* 0xffffff2c00ec7947 */ /* 0x000fea000383ffff */
.L_x_2565:
[----:B------:R1:W1:Y:S02]  /*ebb0*/  SYNCS.PHASECHK.TRANS64.TRYWAIT P1, [R8+URZ+0x26830], R21 ;  /* 0x02683015080075a7 */ /* 0x000264000802017f */
[----:B-1----:R-:W-:Y:S05]  /*ebc0*/  @!P1 NANOSLEEP.SYNCS 0x989680 ;  /* 0x009896800000995d */ /* 0x002fea0003900000 */
[----:B------:R-:W1:Y:S02]  /*ebd0*/  @!P1 SYNCS.PHASECHK.TRANS64 P1, [R8+URZ+0x26830], R21 ;  /* 0x02683015080095a7 */ /* 0x000e64000802007f */
[----:B-1----:R-:W-:Y:S05]  /*ebe0*/  @!P1 BRA `(.L_x_2565) ;  /* 0xfffffffc00f09947 */ /* 0x002fea000383ffff */
[----:B------:R-:W-:Y:S05]  /*ebf0*/  BRA `(.L_x_2564) ;  /* 0xffffff3000e87947 */ /* 0x000fea000383ffff */
.L_x_2573:
[----:B--2---:R2:W3:Y:S02]  /*ec00*/  SYNCS.PHASECHK.TRANS64.TRYWAIT P1, [R6+URZ+0x26810], R15 ;  /* 0x0268100f060075a7 */ /* 0x0044e4000802017f */
[----:B---3--:R-:W-:Y:S05]  /*ec10*/  @!P1 NANOSLEEP.SYNCS 0x989680 ;  /* 0x009896800000995d */ /* 0x008fea0003900000 */
[----:B------:R-:W3:Y:S02]  /*ec20*/  @!P1 SYNCS.PHASECHK.TRANS64 P1, [R6+URZ+0x26810], R15 ;  /* 0x0268100f060095a7 */ /* 0x000ee4000802007f */
[----:B---3--:R-:W-:Y:S05]  /*ec30*/  @!P1 BRA `(.L_x_2573) ;  /* 0xfffffffc00f09947 */ /* 0x008fea000383ffff */
[----:B------:R-:W-:Y:S05]  /*ec40*/  BRA `(.L_x_2572) ;  /* 0xffffff7000f47947 */ /* 0x000fea000383ffff */
.L_x_2577:
[----:B------:R1:W1:Y:S02]  /*ec50*/  SYNCS.PHASECHK.TRANS64.TRYWAIT P1, [R6+URZ+0x26830], R15 ;  /* 0x0268300f060075a7 */ /* 0x000264000802017f */
[----:B-1----:R-:W-:Y:S05]  /*ec60*/  @!P1 NANOSLEEP.SYNCS 0x989680 ;  /* 0x009896800000995d */ /* 0x002fea0003900000 */
[----:B------:R-:W1:Y:S02]  /*ec70*/  @!P1 SYNCS.PHASECHK.TRANS64 P1, [R6+URZ+0x26830], R15 ;  /* 0x0268300f060095a7 */ /* 0x000e64000802007f */
[----:B-1----:R-:W-:Y:S05]  /*ec80*/  @!P1 BRA `(.L_x_2577) ;  /* 0xfffffffc00f09947 */ /* 0x002fea000383ffff */
[----:B------:R-:W-:Y:S05]  /*ec90*/  BRA `(.L_x_2576) ;  /* 0xffffff7400e47947 */ /* 0x000fea000383ffff */
.L_x_2609:
[----:B------:R-:W-:Y:S01]  /*eca0*/  BSSY B0, `(.L_x_2676) ;  /* 0x0000005000007945 */ /* 0x000fe20003800000 */
[----:B------:R-:W-:-:S07]  /*ecb0*/  IMAD.MOV.U32 R15, RZ, RZ, -0x1 ;  /* 0xffffffffff0f7424 */ /* 0x000fce00078e00ff */
[----:B------:R-:W-:Y:S05]  /*ecc0*/  WARPSYNC.COLLECTIVE R15, `(.L_x_2677) ;  /* 0x000000000f087348 */ /* 0x000fea0003c00000 */
[----:B------:R-:W-:Y:S01]  /*ecd0*/  NOP ;  /* 0x0000000000007918 */ /* 0x000fe20000000000 */
[----:B------:R-:W-:Y:S01]  /*ece0*/  ENDCOLLECTIVE ;  /* 0x000000000000791b */ /* 0x000fe20003800000 */
.L_x_2677:
[----:B------:R-:W-:Y:S05]  /*ecf0*/  BSYNC B0 ;  /* 0x0000000000007941 */ /* 0x000fea0003800000 */
.L_x_2676:
[----:B------:R-:W-:Y:S05]  /*ed00*/  BRA `(.L_x_2678) ;  /* 0xffffffcc00747947 */ /* 0x000fea000383ffff */
.L_x_2622:
[----:B------:R-:W-:Y:S01]  /*ed10*/  BSSY B0, `(.L_x_2679) ;  /* 0x0000005000007945 */ /* 0x000fe20003800000 */
[----:B------:R-:W-:-:S07]  /*ed20*/  MOV R15, 0xffffffff ;  /* 0xffffffff000f7802 */ /* 0x000fce0000000f00 */
[----:B------:R-:W-:Y:S05]  /*ed30*/  WARPSYNC.COLLECTIVE R15, `(.L_x_2680) ;  /* 0x000000000f087348 */ /* 0x000fea0003c00000 */
[----:B------:R-:W-:Y:S01]  /*ed40*/  NOP ;  /* 0x0000000000007918 */ /* 0x000fe20000000000 */
[----:B------:R-:W-:Y:S01]  /*ed50*/  ENDCOLLECTIVE ;  /* 0x000000000000791b */ /* 0x000fe20003800000 */
.L_x_2680:
[----:B------:R-:W-:Y:S05]  /*ed60*/  BSYNC B0 ;  /* 0x0000000000007941 */ /* 0x000fea0003800000 */
.L_x_2679:
[----:B------:R-:W-:Y:S05]  /*ed70*/  BRA `(.L_x_2681) ;  /* 0xffffffd400147947 */ /* 0x000fea000383ffff */
.L_x_2634:
[----:B------:R-:W-:Y:S01]  /*ed80*/  BSSY B0, `(.L_x_2682) ;  /* 0x0000005000007945 */ /* 0x000fe20003800000 */
[----:B------:R-:W-:-:S07]  /*ed90*/  IMAD.MOV.U32 R15, RZ, RZ, -0x1 ;  /* 0xffffffffff0f7424 */ /* 0x000fce00078e00ff */
[----:B------:R-:W-:Y:S05]  /*eda0*/  WARPSYNC.COLLECTIVE R15, `(.L_x_2683) ;  /* 0x000000000f087348 */ /* 0x000fea0003c00000 */
[----:B------:R-:W-:Y:S01]  /*edb0*/  NOP ;  /* 0x0000000000007918 */ /* 0x000fe20000000000 */
[----:B------:R-:W-:Y:S01]  /*edc0*/  ENDCOLLECTIVE ;  /* 0x000000000000791b */ /* 0x000fe20003800000 */
.L_x_2683:
[----:B------:R-:W-:Y:S05]  /*edd0*/  BSYNC B0 ;  /* 0x0000000000007941 */ /* 0x000fea0003800000 */
.L_x_2682:
[----:B------:R-:W-:Y:S05]  /*ede0*/  BRA `(.L_x_2684) ;  /* 0xffffffd800507947 */ /* 0x000fea000383ffff */
.L_x_2648:
[----:B-1----:R1:W2:Y:S02]  /*edf0*/  SYNCS.PHASECHK.TRANS64.TRYWAIT P1, [R0+URZ+0x26820], R3 ;  /* 0x02682003000075a7 */ /* 0x0022a4000802017f */
[----:B--2---:R-:W-:Y:S05]  /*ee00*/  @!P1 NANOSLEEP.SYNCS 0x989680 ;  /* 0x009896800000995d */ /* 0x004fea0003900000 */
[----:B------:R-:W2:Y:S02]  /*ee10*/  @!P1 SYNCS.PHASECHK.TRANS64 P1, [R0+URZ+0x26820], R3 ;  /* 0x02682003000095a7 */ /* 0x000ea4000802007f */
[----:B--2---:R-:W-:Y:S05]  /*ee20*/  @!P1 BRA `(.L_x_2648) ;  /* 0xfffffffc00f09947 */ /* 0x004fea000383ffff */
[----:B------:R-:W-:Y:S05]  /*ee30*/  BRA `(.L_x_2685) ;  /* 0xffffffe000e47947 */ /* 0x000fea000383ffff */
.L_x_2652:
[----:B--2---:R2:W3:Y:S02]  /*ee40*/  SYNCS.PHASECHK.TRANS64.TRYWAIT P1, [R0+URZ+0x26840], R17 ;  /* 0x02684011000075a7 */ /* 0x0044e4000802017f */
[----:B---3--:R-:W-:Y:S05]  /*ee50*/  @!P1 NANOSLEEP.SYNCS 0x989680 ;  /* 0x009896800000995d */ /* 0x008fea0003900000 */
[----:B------:R-:W3:Y:S02]  /*ee60*/  @!P1 SYNCS.PHASECHK.TRANS64 P1, [R0+URZ+0x26840], R17 ;  /* 0x02684011000095a7 */ /* 0x000ee4000802007f */
[----:B---3--:R-:W-:Y:S05]  /*ee70*/  @!P1 BRA `(.L_x_2652) ;  /* 0xfffffffc00f09947 */ /* 0x008fea000383ffff */
[----:B------:R-:W-:Y:S05]  /*ee80*/  BRA `(.L_x_2686) ;  /* 0xffffffe800247947 */ /* 0x000fea000383ffff */
.L_x_2654:
[----:B-1----:R1:W3:Y:S02]  /*ee90*/  SYNCS.PHASECHK.TRANS64.TRYWAIT P1, [R0+URZ+0x26828], R17 ;  /* 0x02682811000075a7 */ /* 0x0022e4000802017f */
[----:B---3--:R-:W-:Y:S05]  /*eea0*/  @!P1 NANOSLEEP.SYNCS 0x989680 ;  /* 0x009896800000995d */ /* 0x008fea0003900000 */
[----:B------:R-:W3:Y:S02]  /*eeb0*/  @!P1 SYNCS.PHASECHK.TRANS64 P1, [R0+URZ+0x26828], R17 ;  /* 0x02682811000095a7 */ /* 0x000ee4000802007f */
[----:B---3--:R-:W-:Y:S05]  /*eec0*/  @!P1 BRA `(.L_x_2654) ;  /* 0xfffffffc00f09947 */ /* 0x008fea000383ffff */
[----:B------:R-:W-:Y:S05]  /*eed0*/  BRA `(.L_x_2687) ;  /* 0xffffffe800a47947 */ /* 0x000fea000383ffff */
.L_x_2656:
[----:B---3--:R3:W4:Y:S02]  /*eee0*/  SYNCS.PHASECHK.TRANS64.TRYWAIT P1, [R0+URZ+0x26848], R17 ;  /* 0x02684811000075a7 */ /* 0x008724000802017f */
[----:B----4-:R-:W-:Y:S05]  /*eef0*/  @!P1 NANOSLEEP.SYNCS 0x989680 ;  /* 0x009896800000995d */ /* 0x010fea0003900000 */
[----:B------:R-:W4:Y:S02]  /*ef00*/  @!P1 SYNCS.PHASECHK.TRANS64 P1, [R0+URZ+0x26848], R17 ;  /* 0x02684811000095a7 */ /* 0x000f24000802007f */
[----:B----4-:R-:W-:Y:S05]  /*ef10*/  @!P1 BRA `(.L_x_2656) ;  /* 0xfffffffc00f09947 */ /* 0x010fea000383ffff */
[----:B------:R-:W-:Y:S05]  /*ef20*/  BRA `(.L_x_2688) ;  /* 0xffffffec002c7947 */ /* 0x000fea000383ffff */
.L_x_2658:
[----:B------:R-:W-:-:S07]  /*ef30*/  SHF.L.U32 R4, R8, 0x1f, RZ ;  /* 0x0000001f08047819 */ /* 0x000fce00000006ff */
.L_x_2689:
[----:B----4-:R4:W1:Y:S02]  /*ef40*/  SYNCS.PHASECHK.TRANS64.TRYWAIT P1, [R0+URZ+0x26820], R4 ;  /* 0x02682004000075a7 */ /* 0x010864000802017f */
[----:B-1----:R-:W-:Y:S05]  /*ef50*/  @!P1 NANOSLEEP.SYNCS 0x989680 ;  /* 0x009896800000995d */ /* 0x002fea0003900000 */
[----:B------:R-:W1:Y:S02]  /*ef60*/  @!P1 SYNCS.PHASECHK.TRANS64 P1, [R0+URZ+0x26820], R4 ;  /* 0x02682004000095a7 */ /* 0x000e64000802007f */
[----:B-1----:R-:W-:Y:S05]  /*ef70*/  @!P1 BRA `(.L_x_2689) ;  /* 0xfffffffc00f09947 */ /* 0x002fea000383ffff */
[----:B------:R-:W-:Y:S05]  /*ef80*/  BRA `(.L_x_2690) ;  /* 0xffffffec00947947 */ /* 0x000fea000383ffff */
.L_x_2661:
[----:B-1----:R1:W4:Y:S02]  /*ef90*/  SYNCS.PHASECHK.TRANS64.TRYWAIT P1, [R0+URZ+0x26840], R14 ;  /* 0x0268400e000075a7 */ /* 0x002324000802017f */
[----:B----4-:R-:W-:Y:S05]  /*efa0*/  @!P1 NANOSLEEP.SYNCS 0x989680 ;  /* 0x009896800000995d */ /* 0x010fea0003900000 */
[----:B------:R-:W4:Y:S02]  /*efb0*/  @!P1 SYNCS.PHASECHK.TRANS64 P1, [R0+URZ+0x26840], R14 ;  /* 0x0268400e000095a7 */ /* 0x000f24000802007f */
[----:B----4-:R-:W-:Y:S05]  /*efc0*/  @!P1 BRA `(.L_x_2661) ;  /* 0xfffffffc00f09947 */ /* 0x010fea000383ffff */
[----:B------:R-:W-:Y:S05]  /*efd0*/  BRA `(.L_x_2691) ;  /* 0xfffffff0002c7947 */ /* 0x000fea000383ffff */
.L_x_2663:
[----:B-1----:R1:W4:Y:S02]  /*efe0*/  SYNCS.PHASECHK.TRANS64.TRYWAIT P1, [R0+URZ+0x26828], R14 ;  /* 0x0268280e000075a7 */ /* 0x002324000802017f */
[----:B----4-:R-:W-:Y:S05]  /*eff0*/  @!P1 NANOSLEEP.SYNCS 0x989680 ;  /* 0x009896800000995d */ /* 0x010fea0003900000 */
[----:B------:R-:W4:Y:S02]  /*f000*/  @!P1 SYNCS.PHASECHK.TRANS64 P1, [R0+URZ+0x26828], R14 ;  /* 0x0268280e000095a7 */ /* 0x000f24000802007f */
[----:B----4-:R-:W-:Y:S05]  /*f010*/  @!P1 BRA `(.L_x_2663) ;  /* 0xfffffffc00f09947 */ /* 0x010fea000383ffff */
[----:B------:R-:W-:Y:S05]  /*f020*/  BRA `(.L_x_2692) ;  /* 0xfffffff000a07947 */ /* 0x000fea000383ffff */
.L_x_2665:
[----:B-1----:R1:W4:Y:S02]  /*f030*/  SYNCS.PHASECHK.TRANS64.TRYWAIT P0, [R4+URZ+0x26840], R3 ;  /* 0x02684003040075a7 */ /* 0x002324000800017f */
[----:B----4-:R-:W-:Y:S05]  /*f040*/  @!P0 NANOSLEEP.SYNCS 0x989680 ;  /* 0x009896800000895d */ /* 0x010fea0003900000 */
[----:B------:R-:W4:Y:S02]  /*f050*/  @!P0 SYNCS.PHASECHK.TRANS64 P0, [R4+URZ+0x26840], R3 ;  /* 0x02684003040085a7 */ /* 0x000f24000800007f */
[----:B----4-:R-:W-:Y:S05]  /*f060*/  @!P0 BRA `(.L_x_2665) ;  /* 0xfffffffc00f08947 */ /* 0x010fea000383ffff */
[----:B------:R-:W-:Y:S05]  /*f070*/  BRA `(.L_x_2693) ;  /* 0xfffffff4003c7947 */ /* 0x000fea000383ffff */
.L_x_2667:
[----:B------:R-:W-:Y:S01]  /*f080*/  BSSY B0, `(.L_x_2694) ;  /* 0x0000006000007945 */ /* 0x000fe20003800000 */
[----:B------:R-:W-:-:S07]  /*f090*/  MOV R15, 0xffffffff ;  /* 0xffffffff000f7802 */ /* 0x000fce0000000f00 */
[----:B------:R-:W-:Y:S05]  /*f0a0*/  WARPSYNC.COLLECTIVE R15, `(.L_x_2695) ;  /* 0x000000000f0c7348 */ /* 0x000fea0003c00000 */
[----:B------:R-:W-:Y:S02]  /*f0b0*/  ELECT P6, UR62, PT ;  /* 0x00000000003e782f */ /* 0x000fe400038c0000 */
[----:B------:R-:W-:Y:S01]  /*f0c0*/  MOV R14, UR62 ;  /* 0x0000003e000e7c02 */ /* 0x000fe20008000f00 */
[----:B------:R-:W-:Y:S10]  /*f0d0*/  ENDCOLLECTIVE ;  /* 0x000000000000791b */ /* 0x000ff40003800000 */
.L_x_2695:
[----:B------:R-:W-:Y:S05]  /*f0e0*/  BSYNC B0 ;  /* 0x0000000000007941 */ /* 0x000fea0003800000 */
.L_x_2694:
[----:B------:R-:W-:Y:S05]  /*f0f0*/  BRA `(.L_x_2696) ;  /* 0xfffffff400d87947 */ /* 0x000fea000383ffff */
.L_x_2669:
[----:B-1----:R1:W2:Y:S02]  /*f100*/  SYNCS.PHASECHK.TRANS64.TRYWAIT P0, [R7+URZ], R4 ;  /* 0x00000004070075a7 */ /* 0x0022a4000800017f */
[----:B--2---:R-:W-:Y:S05]  /*f110*/  @!P0 NANOSLEEP.SYNCS 0x989680 ;  /* 0x009896800000895d */ /* 0x004fea0003900000 */
[----:B------:R-:W2:Y:S02]  /*f120*/  @!P0 SYNCS.PHASECHK.TRANS64 P0, [R7+URZ], R4 ;  /* 0x00000004070085a7 */ /* 0x000ea4000800007f */
[----:B--2---:R-:W-:Y:S05]  /*f130*/  @!P0 BRA `(.L_x_2669) ;  /* 0xfffffffc00f08947 */ /* 0x004fea000383ffff */
[----:B------:R-:W-:Y:S05]  /*f140*/  BRA `(.L_x_2697) ;  /* 0xfffffff800187947 */ /* 0x000fea000383ffff */
.L_x_2670:
[----:B--2---:R2:W3:Y:S02]  /*f150*/  SYNCS.PHASECHK.TRANS64.TRYWAIT P0, [R3+URZ], R2 ;  /* 0x00000002030075a7 */ /* 0x0044e4000800017f */
[----:B---3--:R-:W-:Y:S05]  /*f160*/  @!P0 NANOSLEEP.SYNCS 0x989680 ;  /* 0x009896800000895d */ /* 0x008fea0003900000 */
[----:B------:R-:W3:Y:S02]  /*f170*/  @!P0 SYNCS.PHASECHK.TRANS64 P0, [R3+URZ], R2 ;  /* 0x00000002030085a7 */ /* 0x000ee4000800007f */
[----:B---3--:R-:W-:Y:S05]  /*f180*/  @!P0 BRA `(.L_x_2670) ;  /* 0xfffffffc00f08947 */ /* 0x008fea000383ffff */
[----:B------:R-:W-:Y:S05]  /*f190*/  BRA `(.L_x_2698) ;  /* 0xfffffff8000c7947 */ /* 0x000fea000383ffff */
.L_x_2672:
[----:B--2---:R2:W3:Y:S02]  /*f1a0*/  SYNCS.PHASECHK.TRANS64.TRYWAIT P0, [R5+URZ], R4 ;  /* 0x00000004050075a7 */ /* 0x0044e4000800017f */
[----:B---3--:R-:W-:Y:S05]  /*f1b0*/  @!P0 NANOSLEEP.SYNCS 0x989680 ;  /* 0x009896800000895d */ /* 0x008fea0003900000 */
[----:B------:R-:W3:Y:S02]  /*f1c0*/  @!P0 SYNCS.PHASECHK.TRANS64 P0, [R5+URZ], R4 ;  /* 0x00000004050085a7 */ /* 0x000ee4000800007f */
[----:B---3--:R-:W-:Y:S05]  /*f1d0*/  @!P0 BRA `(.L_x_2672) ;  /* 0xfffffffc00f08947 */ /* 0x008fea000383ffff */
[----:B------:R-:W-:Y:S05]  /*f1e0*/  BRA `(.L_x_2699) ;  /* 0xfffffff800107947 */ /* 0x000fea000383ffff */
.L_x_2700:
        /* <DEDUP_REMOVED lines=9> */
.L_x_7391:


//--------------------- .text._ZN7cutlass13device_kernelIN5flash11enable_sm90INS1_16FlashAttnBwdSm90INS1_25CollectiveMainloopBwdSm90ILi2ELi2ELi2EN4cute5tupleIJNS5_1CILi1EEES8_S8_EEENS6_IJNS7_ILi96EEENS7_ILi128EEENS7_ILi64EEEEEENS_10bfloat16_tEfNS_4arch4Sm90ELb1ELb0ELb1ELb0ELb0ELb1ELb0ELb1ELi2ELi1ELi2ELi2ELb0EEENS1_24CollectiveEpilogueBwdGQAISD_fSG_Li256ELb0ELb0EEENS1_25SingleTileBwdLPTSchedulerILb0ELi128ELb0EEEEEEEEEvNT_6ParamsE --------------------------
	.section	.text._ZN7cutlass13device_kernelIN5flash11enable_sm90INS1_16FlashAttnBwdSm90INS1_25CollectiveMainloopBwdSm90ILi2ELi2ELi2EN4cute5tupleIJNS5_1CILi1EEES8_S8_EEENS6_IJNS7_ILi96EEENS7_ILi128EEENS7_ILi64EEEEEENS_10bfloat16_tEfNS_4arch4Sm90ELb1ELb0ELb1ELb0ELb0ELb1ELb0ELb1ELi2ELi1ELi2ELi2ELb0EEENS1_24CollectiveEpilogueBwdGQAISD_fSG_Li256ELb0ELb0EEENS1_25SingleTileBwdLPTSchedulerILb0ELi128ELb0EEEEEEEEEvNT_6ParamsE,"ax",@progbits
	.align	128
.text._ZN7cutlass13device_kernelIN5flash11enable_sm90INS1_16FlashAttnBwdSm90INS1_25CollectiveMainloopBwdSm90ILi2ELi2ELi2EN4cute5tupleIJNS5_1CILi1EEES8_S8_EEENS6_IJNS7_ILi96EEENS7_ILi128EEENS7_ILi64EEEEEENS_10bfloat16_tEfNS_4arch4Sm90ELb1ELb0ELb1ELb0ELb0ELb1ELb0ELb1ELi2ELi1ELi2ELi2ELb0EEENS1_24CollectiveEpilogueBwdGQAISD_fSG_Li256ELb0ELb0EEENS1_25SingleTileBwdLPTSchedulerILb0ELi128ELb0EEEEEEEEEvNT_6ParamsE:
        .type           _ZN7cutlass13device_kernelIN5flash11enable_sm90INS1_16FlashAttnBwdSm90INS1_25CollectiveMainloopBwdSm90ILi2ELi2ELi2EN4cute5tupleIJNS5_1CILi1EEES8_S8_EEENS6_IJNS7_ILi96EEENS7_ILi128EEENS7_ILi64EEEEEENS_10bfloat16_tEfNS_4arch4Sm90ELb1ELb0ELb1ELb0ELb0ELb1ELb0ELb1ELi2ELi1ELi2ELi2ELb0EEENS1_24CollectiveEpilogueBwdGQAISD_fSG_Li256ELb0ELb0EEENS1_25SingleTileBwdLPTSchedulerILb0ELi128ELb0EEEEEEEEEvNT_6ParamsE,@function
        .size           _ZN7cutlass13device_kernelIN5flash11enable_sm90INS1_16FlashAttnBwdSm90INS1_25CollectiveMainloopBwdSm90ILi2ELi2ELi2EN4cute5tupleIJNS5_1CILi1EEES8_S8_EEENS6_IJNS7_ILi96EEENS7_ILi128EEENS7_ILi64EEEEEENS_10bfloat16_tEfNS_4arch4Sm90ELb1ELb0ELb1ELb0ELb0ELb1ELb0ELb1ELi2ELi1ELi2ELi2ELb0EEENS1_24CollectiveEpilogueBwdGQAISD_fSG_Li256ELb0ELb0EEENS1_25SingleTileBwdLPTSchedulerILb0ELi128ELb0EEEEEEEEEvNT_6ParamsE,(.L_x_7392 - _ZN7cutlass13device_kernelIN5flash11enable_sm90INS1_16FlashAttnBwdSm90INS1_25CollectiveMainloopBwdSm90ILi2ELi2ELi2EN4cute5tupleIJNS5_1CILi1EEES8_S8_EEENS6_IJNS7_ILi96EEENS7_ILi128EEENS7_ILi64EEEEEENS_10bfloat16_tEfNS_4arch4Sm90ELb1ELb0ELb1ELb0ELb0ELb1ELb0ELb1ELi2ELi1ELi2ELi2ELb0EEENS1_24CollectiveEpilogueBwdGQAISD_fSG_Li256ELb0ELb0EEENS1_25SingleTileBwdLPTSchedulerILb0ELi128ELb0EEEEEEEEEvNT_6ParamsE)
        .other          _ZN7cutlass13device_kernelIN5flash11enable_sm90INS1_16FlashAttnBwdSm90INS1_25CollectiveMainloopBwdSm90ILi2ELi2ELi2EN4cute5tupleIJNS5_1CILi1EEES8_S8_EEENS6_IJNS7_ILi96EEENS7_ILi128EEENS7_ILi64EEEEEENS_10bfloat16_tEfNS_4arch4Sm90ELb1ELb0ELb1ELb0ELb0ELb1ELb0ELb1ELi2ELi1ELi2ELi2ELb0EEENS1_24CollectiveEpilogueBwdGQAISD_fSG_Li256ELb0ELb0EEENS1_25SingleTileBwdLPTSchedulerILb0ELi128ELb0EEEEEEEEEvNT_6ParamsE,@"STO_CUDA_ENTRY STV_DEFAULT"
_ZN7cutlass13device_kernelIN5flash11enable_sm90INS1_16FlashAttnBwdSm90INS1_25CollectiveMainloopBwdSm90ILi2ELi2ELi2EN4cute5tupleIJNS5_1CILi1EEES8_S8_EEENS6_IJNS7_ILi96EEENS7_ILi128EEENS7_ILi64EEEEEENS_10bfloat16_tEfNS_4arch4Sm90ELb1ELb0ELb1ELb0ELb0ELb1ELb0ELb1ELi2ELi1ELi2ELi2ELb0EEENS1_24CollectiveEpilogueBwdGQAISD_fSG_Li256ELb0ELb0EEENS1_25SingleTileBwdLPTSchedulerILb0ELi128ELb0EEEEEEEEEvNT_6ParamsE:
        /* <DEDUP_REMOVED lines=23> */
.L_x_2702:
[----:B------:R-:W-:Y:S05]  /*0170*/  BSYNC B0 ;  /* 0x0000000000007941 */ /* 0x000fea0003800000 */
.L_x_2701:
        /* <DEDUP_REMOVED lines=34> */
.L_x_2703:
        /* <DEDUP_REMOVED lines=22> */
.L_x_2704:
        /* <DEDUP_REMOVED lines=8> */
.L_x_2707:
        /* <DEDUP_REMOVED lines=24> */
[----:B------:R-:W1:Y:S01]  /*0700*/  LDC R2, c[0x0][0x8e4] ;  /* 0x00023900ff027b82 */ /* 0x000e620000000800 */
[----:B------:R-:W-:Y:S01]  /*0710*/  IMAD.U32 R3, RZ, RZ, UR4 ;  /* 0x00000004ff037e24 */ /* 0x000fe2000f8e00ff */
[----:B-1----:R-:W-:-:S13]  /*0720*/  ISETP.NE.AND P0, PT, R2, 0x1, PT ;  /* 0x000000010200780c */ /* 0x002fda0003f05270 */
[----:B------:R-:W1:Y:S02]  /*0730*/  @P0 LDC.64 R4, c[0x0][0x8e8] ;  /* 0x00023a00ff040b82 */ /* 0x000e640000000a00 */
[----:B-1----:R-:W-:-:S05]  /*0740*/  @P0 IMAD.HI.U32 R0, R4, UR4, RZ ;  /* 0x0000000404000c27 */ /* 0x002fca000f8e00ff */
[----:B------:R-:W-:-:S05]  /*0750*/  @P0 SHF.R.U32.HI R3, RZ, R5, R0 ;  /* 0x00000005ff030219 */ /* 0x000fca0000011600 */
[----:B------:R1:W-:Y:S01]  /*0760*/  STL [R1+0x30], R3 ;  /* 0x0000300301007387 */ /* 0x0003e20000100800 */
[----:B------:R-:W-:Y:S01]  /*0770*/  IMAD R0, R3, R2, RZ ;  /* 0x0000000203007224 */ /* 0x000fe200078e02ff */
[----:B------:R-:W-:Y:S06]  /*0780*/  BRA `(.L_x_2709) ;  /* 0x0000000000207947 */ /* 0x000fec0003800000 */
.L_x_2708:
[----:B------:R-:W1:Y:S01]  /*0790*/  LDC R2, c[0x0][0x8cc] ;  /* 0x00023300ff027b82 */ /* 0x000e620000000800 */
[----:B------:R-:W-:Y:S01]  /*07a0*/  IMAD.U32 R3, RZ, RZ, UR4 ;  /* 0x00000004ff037e24 */ /* 0x000fe2000f8e00ff */
[----:B-1----:R-:W-:-:S13]  /*07b0*/  ISETP.NE.AND P0, PT, R2, 0x1, PT ;  /* 0x000000010200780c */ /* 0x002fda0003f05270 */
[----:B------:R-:W1:Y:S02]  /*07c0*/  @P0 LDC.64 R4, c[0x0][0x8d0] ;  /* 0x00023400ff040b82 */ /* 0x000e640000000a00 */
[----:B-1----:R-:W-:-:S05]  /*07d0*/  @P0 IMAD.HI.U32 R0, R4, UR4, RZ ;  /* 0x0000000404000c27 */ /* 0x002fca000f8e00ff */
[----:B------:R-:W-:-:S05]  /*07e0*/  @P0 SHF.R.U32.HI R3, RZ, R5, R0 ;  /* 0x00000005ff030219 */ /* 0x000fca0000011600 */
[----:B------:R2:W-:Y:S01]  /*07f0*/  STL [R1+0x30], R3 ;  /* 0x0000300301007387 */ /* 0x0005e20000100800 */
[----:B------:R-:W-:-:S07]  /*0800*/  IMAD R0, R3, R2, RZ ;  /* 0x0000000203007224 */ /* 0x000fce00078e02ff */
.L_x_2709:
[----:B------:R-:W3:Y:S01]  /*0810*/  LDC R2, c[0x0][0x8c0] ;  /* 0x00023000ff027b82 */ /* 0x000ee20000000800 */
[----:B------:R-:W-:-:S07]  /*0820*/  IADD3 R0, -R0, UR4, RZ ;  /* 0x0000000400007c10 */ /* 0x000fce000fffe1ff */
[----:B------:R-:W4:Y:S01]  /*0830*/  LDC R7, c[0x0][0x8cc] ;  /* 0x00023300ff077b82 */ /* 0x000f220000000800 */
[----:B---3--:R-:W-:Y:S01]  /*0840*/  ISETP.NE.AND P0, PT, R2, 0x1, PT ;  /* 0x000000010200780c */ /* 0x008fe20003f05270 */
[----:B----4-:R-:W-:-:S12]  /*0850*/  IMAD R4, R7, UR6, R0 ;  /* 0x0000000607047c24 */ /* 0x010fd8000f8e0200 */
[----:B-12---:R-:W1:Y:S01]  /*0860*/  @P0 LDC R3, c[0x0][0x8c4] ;  /* 0x00023100ff030b82 */ /* 0x006e620000000800 */
[----:B------:R-:W-:-:S07]  /*0870*/  MOV R6, R4 ;  /* 0x0000000400067202 */ /* 0x000fce0000000f00 */
[----:B------:R-:W2:Y:S01]  /*0880*/  @P0 LDC R5, c[0x0][0x8c8] ;  /* 0x00023200ff050b82 */ /* 0x000ea20000000800 */
[----:B-1----:R-:W-:-:S05]  /*0890*/  @P0 IMAD.HI.U32 R0, R4, R3, RZ ;  /* 0x0000000304000227 */ /* 0x002fca00078e00ff */
[----:B--2---:R-:W-:-:S04]  /*08a0*/  @P0 SHF.R.U32.HI R6, RZ, R5, R0 ;  /* 0x00000005ff060219 */ /* 0x004fc80000011600 */
[----:B------:R-:W-:Y:S01]  /*08b0*/  ISETP.GE.AND P0, PT, R6, RZ, PT ;  /* 0x000000ff0600720c */ /* 0x000fe20003f06270 */
[----:B------:R1:W-:Y:S01]  /*08c0*/  STL [R1+0x34], R6 ;  /* 0x0000340601007387 */ /* 0x0003e20000100800 */
[----:B------:R-:W-:-:S04]  /*08d0*/  IMAD.MOV R3, RZ, RZ, -R6 ;  /* 0x000000ffff037224 */ /* 0x000fc800078e0a06 */
[----:B------:R-:W-:-:S07]  /*08e0*/  IMAD R0, R2, R3, R4 ;  /* 0x0000000302007224 */ /* 0x000fce00078e0204 */
[----:B-1----:R-:W-:Y:S05]  /*08f0*/  @!P0 BRA `(.L_x_2710) ;  /* 0x000000c8009c8947 */ /* 0x002fea0003800000 */
[----:B------:R-:W2:Y:S01]  /*0900*/  LDL R6, [R1+0x30] ;  /* 0x0000300001067983 */ /* 0x000ea20000100800 */
[----:B------:R-:W2:Y:S01]  /*0910*/  LDC R2, c[0x0][0x280] ;  /* 0x0000a000ff027b82 */ /* 0x000ea20000000800 */
[----:B------:R-:W-:Y:S01]  /*0920*/  ULDC UR4, c[0x0][0x290] ;  /* 0x0000a40000047ab9 */ /* 0x000fe20000000800 */
[----:B------:R-:W-:Y:S01]  /*0930*/  PLOP3.LUT P0, PT, PT, PT, PT, 0x80, 0x0 ;  /* 0x000000000000781c */ /* 0x000fe20003f0f070 */
[----:B------:R1:W-:Y:S01]  /*0940*/  STL [R1+0x38], R0 ;  /* 0x0000380001007387 */ /* 0x0003e20000100800 */
[----:B------:R-:W-:Y:S02]  /*0950*/  CS2R R120, SRZ ;  /* 0x0000000000787805 */ /* 0x000fe4000001ff00 */
[----:B------:R-:W-:Y:S02]  /*0960*/  CS2R R152, SRZ ;  /* 0x0000000000987805 */ /* 0x000fe4000001ff00 */
[----:B------:R-:W-:Y:S02]  /*0970*/  CS2R R122, SRZ ;  /* 0x00000000007a7805 */ /* 0x000fe4000001ff00 */
[----:B------:R-:W-:Y:S01]  /*0980*/  CS2R R124, SRZ ;  /* 0x00000000007c7805 */ /* 0x000fe2000001ff00 */
[----:B------:R-:W3:Y:S01]  /*0990*/  LDC R4, c[0x0][0x74c] ;  /* 0x0001d300ff047b82 */ /* 0x000ee20000000800 */
        /* <DEDUP_REMOVED lines=28> */
[----:B--2---:R-:W-:Y:S01]  /*0b60*/  IMAD R3, R6, 0x80, R2 ;  /* 0x0000008006037824 */ /* 0x004fe200078e0202 */
[----:B------:R-:W-:-:S04]  /*0b70*/  IADD3 R2, R2, 0x5f, RZ ;  /* 0x0000005f02027810 */ /* 0x000fc80007ffe0ff */
[----:B---3--:R-:W-:Y:S01]  /*0b80*/  IADD3 R3, R3, -UR4, -R4 ;  /* 0x8000000403037c10 */ /* 0x008fe2000fffe804 */
[----:B------:R-:W-:-:S04]  /*0b90*/  IMAD.HI R2, R2, 0x2aaaaaab, RZ ;  /* 0x2aaaaaab02027827 */ /* 0x000fc800078e02ff */
        /* <DEDUP_REMOVED lines=30> */
.L_x_2713:
        /* <DEDUP_REMOVED lines=15> */
.L_x_2712:
        /* <DEDUP_REMOVED lines=22> */
.L_x_2715:
        /* <DEDUP_REMOVED lines=15> */
.L_x_2714:
[----:B------:R-:W-:Y:S01]  /*10c0*/  SHF.R.S32.HI R7, RZ, 0x1f, R18 ;  /* 0x0000001fff077819 */ /* 0x000fe20000011412 */
[----:B------:R-:W-:-:S03]  /*10d0*/  UMOV UR4, 0xffffffff ;  /* 0xffffffff00047882 */ /* 0x000fc60000000000 */
[----:B------:R-:W-:-:S04]  /*10e0*/  LEA.HI R0, R7, R18, RZ, 0x7 ;  /* 0x0000001207007211 */ /* 0x000fc800078f38ff */
[----:B------:R-:W-:Y:S01]  /*10f0*/  SHF.R.S32.HI R13, RZ, 0x7, R0 ;  /* 0x00000007ff0d7819 */ /* 0x000fe20000011400 */
[----:B------:R-:W-:Y:S06]  /*1100*/  BRA.DIV UR4, `(.L_x_2716) ;  /* 0x000000c204a07947 */ /* 0x000fec000b800000 */
[----:B------:R1:W2:Y:S02]  /*1110*/  SHFL.IDX PT, R14, R13, RZ, 0x1f ;  /* 0x00001fff0d0e7589 */ /* 0x0002a400000e0000 */
.L_x_2802:
[----:B------:R-:W-:Y:S01]  /*1120*/  SHF.L.U32 R2, RZ, 0x1f, RZ ;  /* 0x0000001fff027819 */ /* 0x000fe200000006ff */
[----:B------:R-:W3:Y:S01]  /*1130*/  LDC R10, c[0x0][0x280] ;  /* 0x0000a000ff0a7b82 */ /* 0x000ee20000000800 */
[----:B------:R-:W-:Y:S02]  /*1140*/  SHF.L.U32 R3, R18, 0x6, RZ ;  /* 0x0000000612037819 */ /* 0x000fe400000006ff */
[CC--:B------:R-:W-:Y:S02]  /*1150*/  LEA.HI R8, R7.reuse, R18.reuse, RZ, 0x5 ;  /* 0x0000001207087211 */ /* 0x0c0fe400078f28ff */
[----:B------:R-:W-:Y:S01]  /*1160*/  LEA.HI R5, R7, R18, RZ, 0x4 ;  /* 0x0000001207057211 */ /* 0x000fe200078f20ff */
[----:B------:R-:W4:Y:S02]  /*1170*/  SYNCS.PHASECHK.TRANS64.TRYWAIT P0, [R17+URZ+0x26800], R2 ;  /* 0x02680002110075a7 */ /* 0x000f24000800017f */
[----:B------:R-:W1:Y:S01]  /*1180*/  LDC R11, c[0x0][0x290] ;  /* 0x0000a400ff0b7b82 */ /* 0x000e620000000800 */
[----:B----4-:R-:W-:Y:S05]  /*1190*/  @P0 BRA `(.L_x_2717) ;  /* 0x0000000000080947 */ /* 0x010fea0003800000 */
[----:B------:R-:W4:Y:S02]  /*11a0*/  SYNCS.PHASECHK.TRANS64.TRYWAIT P0, [R17+URZ+0x26800], R2 ;  /* 0x02680002110075a7 */ /* 0x000f24000800017f */
[----:B----4-:R-:W-:Y:S05]  /*11b0*/  @!P0 BRA `(.L_x_2718) ;  /* 0x000000c000908947 */ /* 0x010fea0003800000 */
.L_x_2717:
[----:B------:R-:W5:Y:S01]  /*11c0*/  LDL R12, [R1+0x30] ;  /* 0x00003000010c7983 */ /* 0x000f620000100800 */
[----:B----4-:R-:W-:Y:S01]  /*11d0*/  SHF.R.S32.HI R2, RZ, 0x5, R8 ;  /* 0x00000005ff027819 */ /* 0x010fe20000011408 */
[----:B------:R-:W-:Y:S01]  /*11e0*/  ULDC UR4, c[0x0][0x74c] ;  /* 0x0001d30000047ab9 */ /* 0x000fe20000000800 */
[----:B------:R-:W-:Y:S01]  /*11f0*/  SHF.R.S32.HI R6, RZ, 0x4, R5 ;  /* 0x00000004ff067819 */ /* 0x000fe20000011405 */
[----:B------:R-:W4:Y:S01]  /*1200*/  LDL R15, [R1+0x2c] ;  /* 0x00002c00010f7983 */ /* 0x000f220000100800 */
[----:B------:R-:W-:Y:S01]  /*1210*/  LOP3.LUT R3, R3, 0x1c0, RZ, 0xc0, !PT ;  /* 0x000001c003037812 */ /* 0x000fe200078ec0ff */
[----:B------:R-:W-:Y:S01]  /*1220*/  IMAD.SHL.U32 R4, R2, 0x10, RZ ;  /* 0x0000001002047824 */ /* 0x000fe200078e00ff */
[----:B------:R-:W-:Y:S02]  /*1230*/  LEA.HI R9, R5, R6, RZ, 0x1 ;  /* 0x0000000605097211 */ /* 0x000fe400078f08ff */
[----:B-1-3--:R-:W-:Y:S02]  /*1240*/  IADD3 R10, -R11, 0x7f, R10 ;  /* 0x0000007f0b0a7810 */ /* 0x00afe40007ffe10a */
[----:B------:R-:W-:-:S02]  /*1250*/  LOP3.LUT R9, R9, 0x7ffffe, RZ, 0xc0, !PT ;  /* 0x007ffffe09097812 */ /* 0x000fc400078ec0ff */
[----:B------:R-:W-:Y:S02]  /*1260*/  LEA.HI R2, R7, R18, RZ, 0x3 ;  /* 0x0000001207027211 */ /* 0x000fe400078f18ff */
[----:B------:R-:W-:Y:S01]  /*1270*/  LOP3.LUT R5, R3, 0x30, R4, 0xf8, !PT ;  /* 0x0000003003057812 */ /* 0x000fe200078ef804 */
[----:B------:R-:W-:Y:S01]  /*1280*/  IMAD.IADD R6, R6, 0x1, -R9 ;  /* 0x0000000106067824 */ /* 0x000fe200078e0a09 */
[----:B------:R-:W-:Y:S02]  /*1290*/  SHF.R.U32.HI R3, RZ, 0x3, R3 ;  /* 0x00000003ff037819 */ /* 0x000fe40000011603 */
[----:B------:R-:W-:Y:S01]  /*12a0*/  LOP3.LUT R4, R5, 0x8, R2, 0xf8, !PT ;  /* 0x0000000805047812 */ /* 0x000fe200078ef802 */
[----:B------:R-:W-:Y:S01]  /*12b0*/  IMAD R6, R13, 0xc, R6 ;  /* 0x0000000c0d067824 */ /* 0x000fe200078e0206 */
[----:B--2---:R-:W-:Y:S02]  /*12c0*/  LEA.HI R2, R14, R14, RZ, 0x1 ;  /* 0x0000000e0e027211 */ /* 0x004fe400078f08ff */
[----:B------:R-:W-:-:S02]  /*12d0*/  LOP3.LUT R3, R4, R3, RZ, 0x3c, !PT ;  /* 0x0000000304037212 */ /* 0x000fc400078e3cff */
[----:B------:R-:W-:Y:S02]  /*12e0*/  LOP3.LUT R5, R2, 0xfffffffe, RZ, 0xc0, !PT ;  /* 0xfffffffe02057812 */ /* 0x000fe400078ec0ff */
[----:B------:R-:W-:Y:S02]  /*12f0*/  LEA R2, R6, R3, 0x9 ;  /* 0x0000000306027211 */ /* 0x000fe400078e48ff */
[----:B------:R-:W-:Y:S01]  /*1300*/  LOP3.LUT R3, R0, 0xffffff80, RZ, 0xc0, !PT ;  /* 0xffffff8000037812 */ /* 0x000fe200078ec0ff */
[----:B------:R-:W-:-:S03]  /*1310*/  IMAD.IADD R5, R14, 0x1, -R5 ;  /* 0x000000010e057824 */ /* 0x000fc600078e0a05 */
[----:B------:R-:W-:-:S04]  /*1320*/  IADD3 R6, R18, -R3, RZ ;  /* 0x8000000312067210 */ /* 0x000fc80007ffe0ff */
[--C-:B------:R-:W-:Y:S01]  /*1330*/  SHF.R.S32.HI R14, RZ, 0x1f, R6.reuse ;  /* 0x0000001fff0e7819 */ /* 0x100fe20000011406 */
[----:B------:R1:W-:Y:S04]  /*1340*/  STL [R1+0x18], R2 ;  /* 0x0000180201007387 */ /* 0x0003e80000100800 */
[----:B------:R2:W-:Y:S01]  /*1350*/  STL [R1+0x1c], R14 ;  /* 0x00001c0e01007387 */ /* 0x0005e20000100800 */
[----:B-1----:R-:W-:-:S04]  /*1360*/  IMAD R2, R13, 0x300, R6 ;  /* 0x000003000d027824 */ /* 0x002fc800078e0206 */
[----:B------:R-:W-:Y:S01]  /*1370*/  IMAD.SHL.U32 R2, R2, 0x4, RZ ;  /* 0x0000000402027824 */ /* 0x000fe200078e00ff */
[----:B------:R-:W-:Y:S01]  /*1380*/  CS2R R120, SRZ ;  /* 0x0000000000787805 */ /* 0x000fe2000001ff00 */
[----:B------:R-:W-:Y:S01]  /*1390*/  IMAD.MOV.U32 R0, RZ, RZ, RZ ;  /* 0x000000ffff007224 */ /* 0x000fe200078e00ff */
[----:B------:R-:W-:Y:S01]  /*13a0*/  CS2R R122, SRZ ;  /* 0x00000000007a7805 */ /* 0x000fe2000001ff00 */
[----:B------:R-:W-:Y:S01]  /*13b0*/  IMAD.MOV.U32 R4, RZ, RZ, RZ ;  /* 0x000000ffff047224 */ /* 0x000fe200078e00ff */
        /* <DEDUP_REMOVED lines=29> */
[----:B------:R-:W-:Y:S01]  /*1590*/  CS2R R182, SRZ ;  /* 0x0000000000b67805 */ /* 0x000fe2000001ff00 */
[----:B------:R-:W-:Y:S02]  /*15a0*/  IMAD R2, R2, 0x4, R17 ;  /* 0x0000000402027824 */ /* 0x000fe400078e0211 */
[----:B-----5:R-:W-:-:S05]  /*15b0*/  IMAD R10, R12, 0x80, R10 ;  /* 0x000000800c0a7824 */ /* 0x020fca00078e020a */
[----:B------:R-:W-:-:S05]  /*15c0*/  IADD3 R10, R10, -UR4, RZ ;  /* 0x800000040a0a7c10 */ /* 0x000fca000fffe0ff */
[----:B------:R-:W-:-:S05]  /*15d0*/  IMAD.HI R10, R10, 0x2aaaaaab, RZ ;  /* 0x2aaaaaab0a0a7827 */ /* 0x000fca00078e02ff */
[----:B------:R-:W-:-:S04]  /*15e0*/  SHF.R.U32.HI R9, RZ, 0x1f, R10 ;  /* 0x0000001fff097819 */ /* 0x000fc8000001160a */
[----:B------:R-:W-:Y:S02]  /*15f0*/  LEA.HI.SX32 R9, R10, R9, 0x1c ;  /* 0x000000090a097211 */ /* 0x000fe400078fe2ff */
[----:B------:R-:W-:Y:S02]  /*1600*/  LEA.HI R10, R14, R6, RZ, 0x2 ;  /* 0x000000060e0a7211 */ /* 0x000fe400078f10ff */
[----:B----4-:R-:W-:-:S03]  /*1610*/  VIADDMNMX R237, R9, 0x1, R15, PT ;  /* 0x0000000109ed7846 */ /* 0x010fc6000380010f */
[----:B------:R2:W-:Y:S01]  /*1620*/  STL [R1+0x10], R10 ;  /* 0x0000100a01007387 */ /* 0x0005e20000100800 */
[----:B------:R-:W-:Y:S02]  /*1630*/  ISETP.GE.AND P0, PT, R16, R237, PT ;  /* 0x000000ed1000720c */ /* 0x000fe40003f06270 */
[----:B------:R-:W-:-:S04]  /*1640*/  LOP3.LUT R3, R10, 0xfffffffc, RZ, 0xc0, !PT ;  /* 0xfffffffc0a037812 */ /* 0x000fc800078ec0ff */
[----:B------:R-:W-:-:S07]  /*1650*/  IADD3 R3, R6, -R3, RZ ;  /* 0x8000000306037210 */ /* 0x000fce0007ffe0ff */
[----:B--2---:R-:W-:Y:S05]  /*1660*/  @P0 BRA `(.L_x_2719) ;  /* 0x0000004000ec0947 */ /* 0x004fea0003800000 */
[----:B------:R-:W-:Y:S01]  /*1670*/  LOP3.LUT R9, R8, 0xffffffe0, RZ, 0xc0, !PT ;  /* 0xffffffe008097812 */ /* 0x000fe200078ec0ff */
[----:B------:R-:W-:Y:S01]  /*1680*/  IMAD R11, R12, -0x80, R11 ;  /* 0xffffff800c0b7824 */ /* 0x000fe200078e020b */
[----:B------:R-:W-:Y:S02]  /*1690*/  LEA.HI R6, R14, R6, RZ, 0x5 ;  /* 0x000000060e067211 */ /* 0x000fe400078f28ff */
[----:B------:R-:W-:Y:S02]  /*16a0*/  CS2R R150, SRZ ;  /* 0x0000000000967805 */ /* 0x000fe4000001ff00 */
[----:B------:R-:W-:Y:S01]  /*16b0*/  LEA.HI R4, R13, R13, RZ, 0x1 ;  /* 0x0000000d0d047211 */ /* 0x000fe200078f08ff */
[----:B------:R-:W-:Y:S01]  /*16c0*/  IMAD.IADD R9, R18, 0x1, -R9 ;  /* 0x0000000112097824 */ /* 0x000fe200078e0a09 */
[----:B------:R-:W-:Y:S02]  /*16d0*/  SHF.R.S32.HI R8, RZ, 0x5, R6 ;  /* 0x00000005ff087819 */ /* 0x000fe40000011406 */
[----:B------:R-:W-:-:S02]  /*16e0*/  CS2R R148, SRZ ;  /* 0x0000000000947805 */ /* 0x000fc4000001ff00 */
[----:B------:R-:W-:Y:S02]  /*16f0*/  LOP3.LUT R6, R4, 0xfffffffe, RZ, 0xc0, !PT ;  /* 0xfffffffe04067812 */ /* 0x000fe400078ec0ff */
[----:B------:R-:W-:Y:S02]  /*1700*/  CS2R R146, SRZ ;  /* 0x0000000000927805 */ /* 0x000fe4000001ff00 */
[----:B------:R-:W-:Y:S01]  /*1710*/  SHF.R.S32.HI R0, RZ, 0x1f, R9 ;  /* 0x0000001fff007819 */ /* 0x000fe20000011409 */
[----:B------:R-:W-:Y:S01]  /*1720*/  IMAD R23, R8, -0x10, R11 ;  /* 0xfffffff008177824 */ /* 0x000fe200078e020b */
[----:B------:R-:W-:Y:S01]  /*1730*/  SHF.R.S32.HI R14, RZ, 0x2, R10 ;  /* 0x00000002ff0e7819 */ /* 0x000fe2000001140a */
[----:B------:R-:W-:Y:S01]  /*1740*/  IMAD.IADD R22, R13, 0x1, -R6 ;  /* 0x000000010d167824 */ /* 0x000fe200078e0a06 */
[----:B------:R-:W-:Y:S02]  /*1750*/  LEA.HI R4, R0, R9, RZ, 0x2 ;  /* 0x0000000900047211 */ /* 0x000fe400078f10ff */
[----:B------:R-:W-:-:S02]  /*1760*/  CS2R R144, SRZ ;  /* 0x0000000000907805 */ /* 0x000fc4000001ff00 */
[----:B------:R-:W-:Y:S02]  /*1770*/  LEA.HI R6, R7, R18, RZ, 0x2 ;  /* 0x0000001207067211 */ /* 0x000fe400078f10ff */
[----:B------:R-:W-:Y:S02]  /*1780*/  CS2R R142, SRZ ;  /* 0x00000000008e7805 */ /* 0x000fe4000001ff00 */
[----:B------:R-:W-:Y:S02]  /*1790*/  SHF.R.S32.HI R11, RZ, 0x2, R4 ;  /* 0x00000002ff0b7819 */ /* 0x000fe40000011404 */
[----:B------:R-:W-:Y:S02]  /*17a0*/  CS2R R140, SRZ ;  /* 0x00000000008c7805 */ /* 0x000fe4000001ff00 */
[----:B------:R-:W-:Y:S02]  /*17b0*/  LEA.HI R0, R0, R9, RZ, 0x3 ;  /* 0x0000000900007211 */ /* 0x000fe400078f18ff */
[----:B------:R-:W-:-:S02]  /*17c0*/  CS2R R138, SRZ ;  /* 0x00000000008a7805 */ /* 0x000fc4000001ff00 */
[----:B------:R-:W-:Y:S01]  /*17d0*/  LOP3.LUT R9, R6, 0xfffffffc, RZ, 0xc0, !PT ;  /* 0xfffffffc06097812 */ /* 0x000fe200078ec0ff */
[C---:B------:R-:W-:Y:S01]  /*17e0*/  VIADD R15, R11.reuse, 0x10 ;  /* 0x000000100b0f7836 */ /* 0x040fe20000000000 */
[----:B------:R-:W-:Y:S02]  /*17f0*/  IADD3 R8, R11, 0x8, RZ ;  /* 0x000000080b087810 */ /* 0x000fe40007ffe0ff */
[----:B------:R-:W-:Y:S02]  /*1800*/  CS2R R136, SRZ ;  /* 0x0000000000887805 */ /* 0x000fe4000001ff00 */
        /* <DEDUP_REMOVED lines=8> */
[----:B------:R-:W-:Y:S02]  /*1890*/  SHF.R.S32.HI R12, RZ, 0x1, R10 ;  /* 0x00000001ff0c7819 */ /* 0x000fe4000001140a */
[----:B------:R-:W-:-:S02]  /*18a0*/  CS2R R128, SRZ ;  /* 0x0000000000807805 */ /* 0x000fc4000001ff00 */
[----:B------:R-:W-:Y:S01]  /*18b0*/  LEA.HI R7, R7, R14, RZ, 0x3 ;  /* 0x0000000e07077211 */ /* 0x000fe200078f18ff */
[----:B------:R-:W-:Y:S01]  /*18c0*/  IMAD.HI R6, R0, 0x2aaaaaab, RZ ;  /* 0x2aaaaaab00067827 */ /* 0x000fe200078e02ff */
[----:B------:R-:W-:Y:S02]  /*18d0*/  SHF.R.S32.HI R19, RZ, 0x1, R18 ;  /* 0x00000001ff137819 */ /* 0x000fe40000011412 */
[----:B------:R-:W-:Y:S02]  /*18e0*/  CS2R R126, SRZ ;  /* 0x00000000007e7805 */ /* 0x000fe4000001ff00 */
[----:B------:R-:W-:Y:S01]  /*18f0*/  LOP3.LUT R21, R7, 0xfffffff8, RZ, 0xc0, !PT ;  /* 0xfffffff807157812 */ /* 0x000fe200078ec0ff */
[----:B------:R-:W-:Y:S01]  /*1900*/  IMAD.HI R13, R12, 0x2aaaaaab, RZ ;  /* 0x2aaaaaab0c0d7827 */ /* 0x000fe200078e02ff */
[----:B------:R-:W-:Y:S02]  /*1910*/  LEA.HI R4, R4, R11, RZ, 0x1 ;  /* 0x0000000b04047211 */ /* 0x000fe400078f08ff */
[----:B------:R-:W-:-:S02]  /*1920*/  CS2R R124, SRZ ;  /* 0x00000000007c7805 */ /* 0x000fc4000001ff00 */
[----:B------:R-:W-:Y:S01]  /*1930*/  SHF.R.U32.HI R7, RZ, 0x1, R6 ;  /* 0x00000001ff077819 */ /* 0x000fe20000011606 */
[----:B------:R-:W-:Y:S01]  /*1940*/  IMAD.HI R20, R19, 0x2aaaaaab, RZ ;  /* 0x2aaaaaab13147827 */ /* 0x000fe200078e02ff */
[----:B------:R-:W-:Y:S02]  /*1950*/  IADD3 R23, R23, R21, -R14 ;  /* 0x0000001517177210 */ /* 0x000fe40007ffe80e */
[----:B------:R-:W-:Y:S02]  /*1960*/  CS2R R122, SRZ ;  /* 0x00000000007a7805 */ /* 0x000fe4000001ff00 */
[----:B------:R-:W-:Y:S02]  /*1970*/  LOP3.LUT R4, R4, 0xfffffffe, RZ, 0xc0, !PT ;  /* 0xfffffffe04047812 */ /* 0x000fe400078ec0ff */
[----:B------:R-:W-:Y:S02]  /*1980*/  CS2R R120, SRZ ;  /* 0x0000000000787805 */ /* 0x000fe4000001ff00 */
[----:B------:R-:W-:-:S02]  /*1990*/  SHF.R.U32.HI R14, RZ, 0x1, R13 ;  /* 0x00000001ff0e7819 */ /* 0x000fc4000001160d */
[----:B------:R-:W-:Y:S02]  /*19a0*/  CS2R R182, SRZ ;  /* 0x0000000000b67805 */ /* 0x000fe4000001ff00 */
[----:B------:R-:W-:Y:S02]  /*19b0*/  SHF.R.U32.HI R21, RZ, 0x1, R20 ;  /* 0x00000001ff157819 */ /* 0x000fe40000011614 */
[----:B------:R-:W-:Y:S02]  /*19c0*/  CS2R R180, SRZ ;  /* 0x0000000000b47805 */ /* 0x000fe4000001ff00 */
[----:B------:R-:W-:Y:S02]  /*19d0*/  LEA.HI R7, R6, R7, RZ, 0x1 ;  /* 0x0000000706077211 */ /* 0x000fe400078f08ff */
[----:B------:R-:W-:Y:S02]  /*19e0*/  CS2R R178, SRZ ;  /* 0x0000000000b27805 */ /* 0x000fe4000001ff00 */
[----:B------:R-:W-:-:S02]  /*19f0*/  IADD3 R4, R11, -R4, RZ ;  /* 0x800000040b047210 */ /* 0x000fc40007ffe0ff */
[----:B------:R-:W-:Y:S02]  /*1a00*/  CS2R R176, SRZ ;  /* 0x0000000000b07805 */ /* 0x000fe4000001ff00 */
[----:B------:R-:W-:Y:S01]  /*1a10*/  LEA.HI R13, R13, R14, RZ, 0x1 ;  /* 0x0000000e0d0d7211 */ /* 0x000fe200078f08ff */
[----:B------:R-:W-:Y:S01]  /*1a20*/  IMAD R7, R7, -0xc, R0 ;  /* 0xfffffff407077824 */ /* 0x000fe200078e0200 */
[----:B------:R-:W-:Y:S02]  /*1a30*/  LOP3.LUT R11, R10, 0xfffffffe, RZ, 0xc0, !PT ;  /* 0xfffffffe0a0b7812 */ /* 0x000fe400078ec0ff */
[----:B------:R-:W-:Y:S02]  /*1a40*/  CS2R R174, SRZ ;  /* 0x0000000000ae7805 */ /* 0x000fe4000001ff00 */
[----:B------:R-:W-:Y:S01]  /*1a50*/  LEA.HI R20, R20, R21, RZ, 0x1 ;  /* 0x0000001514147211 */ /* 0x000fe200078f08ff */
[----:B------:R-:W-:Y:S01]  /*1a60*/  IMAD R12, R13, -0xc, R12 ;  /* 0xfffffff40d0c7824 */ /* 0x000fe200078e020c */
[----:B------:R-:W-:Y:S01]  /*1a70*/  LOP3.LUT R18, R18, 0xfffffffe, RZ, 0xc0, !PT ;  /* 0xfffffffe12127812 */ /* 0x000fe200078ec0ff */
[----:B------:R-:W-:Y:S01]  /*1a80*/  IMAD.IADD R11, R8, 0x1, -R11 ;  /* 0x00000001080b7824 */ /* 0x000fe200078e0a0b */
[----:B------:R-:W-:Y:S01]  /*1a90*/  LEA R4, R7, R4, 0x3 ;  /* 0x0000000407047211 */ /* 0x000fe200078e18ff */
[----:B------:R-:W-:Y:S01]  /*1aa0*/  IMAD R19, R20, -0xc, R19 ;  /* 0xfffffff414137824 */ /* 0x000fe200078e0213 */
[----:B------:R-:W-:Y:S01]  /*1ab0*/  CS2R R172, SRZ ;  /* 0x0000000000ac7805 */ /* 0x000fe2000001ff00 */
[----:B------:R-:W-:Y:S01]  /*1ac0*/  IMAD.IADD R18, R15, 0x1, -R18 ;  /* 0x000000010f127824 */ /* 0x000fe200078e0a12 */
[----:B------:R-:W-:Y:S01]  /*1ad0*/  CS2R R170, SRZ ;  /* 0x0000000000aa7805 */ /* 0x000fe2000001ff00 */
[----:B------:R-:W-:Y:S01]  /*1ae0*/  IMAD R0, R12, 0x8, R11 ;  /* 0x000000080c007824 */ /* 0x000fe200078e020b */
[----:B------:R1:W-:Y:S01]  /*1af0*/  STL [R1+0x8], R4 ;  /* 0x0000080401007387 */ /* 0x0003e20000100800 */
[----:B------:R-:W-:Y:S01]  /*1b00*/  IMAD R6, R19, 0x8, R18 ;  /* 0x0000000813067824 */ /* 0x000fe200078e0212 */
[----:B------:R-:W-:Y:S01]  /*1b10*/  CS2R R168, SRZ ;  /* 0x0000000000a87805 */ /* 0x000fe2000001ff00 */
[----:B------:R-:W-:Y:S01]  /*1b20*/  IMAD R8, R22, -0x40, R23 ;  /* 0xffffffc016087824 */ /* 0x000fe200078e0217 */
[----:B------:R2:W-:Y:S01]  /*1b30*/  STL [R1+0x4], R0 ;  /* 0x0000040001007387 */ /* 0x0005e20000100800 */
[----:B------:R-:W-:-:S02]  /*1b40*/  CS2R R166, SRZ ;  /* 0x0000000000a67805 */ /* 0x000fc4000001ff00 */
[----:B------:R-:W-:Y:S02]  /*1b50*/  CS2R R164, SRZ ;  /* 0x0000000000a47805 */ /* 0x000fe4000001ff00 */
[----:B------:R-:W-:Y:S01]  /*1b60*/  CS2R R162, SRZ ;  /* 0x0000000000a27805 */ /* 0x000fe2000001ff00 */
[----:B------:R3:W-:Y:S01]  /*1b70*/  STL [R1], R6 ;  /* 0x0000000601007387 */ /* 0x0007e20000100800 */
[----:B------:R-:W-:Y:S02]  /*1b80*/  CS2R R160, SRZ ;  /* 0x0000000000a07805 */ /* 0x000fe4000001ff00 */
[----:B-1----:R-:W-:Y:S02]  /*1b90*/  MOV R4, RZ ;  /* 0x000000ff00047202 */ /* 0x002fe40000000f00 */
[----:B------:R-:W-:Y:S02]  /*1ba0*/  CS2R R158, SRZ ;  /* 0x00000000009e7805 */ /* 0x000fe4000001ff00 */
[----:B------:R-:W-:-:S02]  /*1bb0*/  CS2R R156, SRZ ;  /* 0x00000000009c7805 */ /* 0x000fc4000001ff00 */
[----:B------:R-:W-:Y:S01]  /*1bc0*/  CS2R R154, SRZ ;  /* 0x00000000009a7805 */ /* 0x000fe2000001ff00 */
[----:B--2---:R-:W-:Y:S01]  /*1bd0*/  IMAD.MOV.U32 R0, RZ, RZ, RZ ;  /* 0x000000ffff007224 */ /* 0x004fe200078e00ff */
[----:B---3--:R-:W-:-:S07]  /*1be0*/  CS2R R152, SRZ ;  /* 0x0000000000987805 */ /* 0x008fce000001ff00 */
.L_x_2730:
[----:B-1----:R-:W2:Y:S02]  /*1bf0*/  LDL R6, [R1+0xc] ;  /* 0x00000c0001067983 */ /* 0x002ea40000100800 */
[----:B--2---:R-:W-:-:S04]  /*1c00*/  LOP3.LUT R6, R6, 0x1, RZ, 0xfc, !PT ;  /* 0x0000000106067812 */ /* 0x004fc800078efcff */
[----:B------:R-:W-:-:S13]  /*1c10*/  ISETP.NE.AND P0, PT, R6, 0x3, PT ;  /* 0x000000030600780c */ /* 0x000fda0003f05270 */
[----:B------:R-:W-:Y:S05]  /*1c20*/  @!P0 BRA `(.L_x_2720) ;  /* 0x0000000000048947 */ /* 0x000fea0003800000 */
[----:B------:R-:W-:Y:S01]  /*1c30*/  BPT.TRAP 0x1 ;  /* 0x000000040000795c */ /* 0x000fe20000300000 */
.L_x_2720:
[----:B------:R-:W-:Y:S01]  /*1c40*/  IMAD R6, R0, 0x8, R17 ;  /* 0x0000000800067824 */ /* 0x000fe200078e0211 */
[----:B------:R-:W-:-:S04]  /*1c50*/  SHF.L.U32 R21, R4, 0x1f, RZ ;  /* 0x0000001f04157819 */ /* 0x000fc800000006ff */
[----:B------:R1:W2:Y:S01]  /*1c60*/  SYNCS.PHASECHK.TRANS64.TRYWAIT P1, [R6+URZ+0x26810], R21 ;  /* 0x02681015060075a7 */ /* 0x0002a2000802017f */
[----:B------:R-:W-:Y:S05]  /*1c70*/  @!P0 BRA `(.L_x_2721) ;  /* 0x0000000000048947 */ /* 0x000fea0003800000 */
[----:B------:R-:W-:Y:S01]  /*1c80*/  BPT.TRAP 0x1 ;  /* 0x000000040000795c */ /* 0x000fe20000300000 */
.L_x_2721:
[----:B------:R-:W-:-:S04]  /*1c90*/  IADD3 R7, R17, 0xe000, RZ ;  /* 0x0000e00011077810 */ /* 0x000fc80007ffe0ff */
[----:B------:R-:W-:-:S04]  /*1ca0*/  SHF.R.U32.HI R7, RZ, 0x4, R7 ;  /* 0x00000004ff077819 */ /* 0x000fc80000011607 */
[----:B------:R-:W-:Y:S01]  /*1cb0*/  LOP3.LUT R7, R7, 0x3fff, RZ, 0xc0, !PT ;  /* 0x00003fff07077812 */ /* 0x000fe200078ec0ff */
[----:B--2---:R-:W-:Y:S06]  /*1cc0*/  @P1 BRA `(.L_x_2722) ;  /* 0x0000000000081947 */ /* 0x004fec0003800000 */
[----:B------:R-:W2:Y:S02]  /*1cd0*/  SYNCS.PHASECHK.TRANS64.TRYWAIT P1, [R6+URZ+0x26810], R21 ;  /* 0x02681015060075a7 */ /* 0x000ea4000802017f */
[----:B--2---:R-:W-:Y:S05]  /*1ce0*/  @!P1 BRA `(.L_x_2723) ;  /* 0x000000b400d89947 */ /* 0x004fea0003800000 */
.L_x_2722:
        /* <DEDUP_REMOVED lines=12> */
[----:B------:R-:W-:-:S02]  /*1db0*/  VIADD R19, R17, 0x1a000 ;  /* 0x0001a00011137836 */ /* 0x000fc40000000000 */
        /* <DEDUP_REMOVED lines=24> */
[----:B---3--:R-:W-:-:S04]  /*1f40*/  IMAD R10, R0, 0x80, R14 ;  /* 0x00000080000a7824 */ /* 0x008fc800078e020e */
[----:B------:R-:W-:Y:S01]  /*1f50*/  IMAD R10, R3, 0x2, R10 ;  /* 0x00000002030a7824 */ /* 0x000fe200078e020a */
[----:B----4-:R-:W-:-:S03]  /*1f60*/  LEA R12, R0, R12, 0x7 ;  /* 0x0000000c000c7211 */ /* 0x010fc600078e38ff */
[C---:B------:R-:W-:Y:S01]  /*1f70*/  IMAD R15, R10.reuse, 0x4, R17 ;  /* 0x000000040a0f7824 */ /* 0x040fe200078e0211 */
[----:B------:R-:W-:Y:S01]  /*1f80*/  LEA R190, R10, R19, 0x2 ;  /* 0x000000130abe7211 */ /* 0x000fe200078e10ff */
[----:B-----5:R-:W-:Y:S01]  /*1f90*/  IMAD R14, R0, 0x80, R13 ;  /* 0x00000080000e7824 */ /* 0x020fe200078e020d */
[----:B------:R-:W-:-:S03]  /*1fa0*/  LEA R12, R3, R12, 0x1 ;  /* 0x0000000c030c7211 */ /* 0x000fc600078e08ff */
[----:B------:R-:W-:Y:S01]  /*1fb0*/  IMAD R18, R3, 0x2, R14 ;  /* 0x0000000203127824 */ /* 0x000fe200078e020e */
[C---:B------:R-:W-:Y:S01]  /*1fc0*/  LEA R14, R12.reuse, R17, 0x2 ;  /* 0x000000110c0e7211 */ /* 0x040fe200078e10ff */
[----:B------:R-:W-:Y:S02]  /*1fd0*/  IMAD R11, R12, 0x4, R19 ;  /* 0x000000040c0b7824 */ /* 0x000fe400078e0213 */
[C---:B------:R-:W-:Y:S02]  /*1fe0*/  IMAD R13, R18.reuse, 0x4, R17 ;  /* 0x00000004120d7824 */ /* 0x040fe400078e0211 */
[----:B------:R-:W-:Y:S01]  /*1ff0*/  IMAD R10, R18, 0x4, R19 ;  /* 0x00000004120a7824 */ /* 0x000fe200078e0213 */
[----:B------:R-:W-:Y:S02]  /*2000*/  WARPGROUP.DEPBAR.LE gsb0, 0x0 ;  /* 0x00008000000079c5 */ /* 0x000fe40000010000 */
        /* <DEDUP_REMOVED lines=8> */
.L_x_2724:
[----:B------:R1:W1:Y:S01]  /*2090*/  SYNCS.PHASECHK.TRANS64.TRYWAIT P1, [R6+URZ+0x26830], R21 ;  /* 0x02683015060075a7 */ /* 0x000262000802017f */
[----:B------:R-:W-:Y:S05]  /*20a0*/  @!P0 BRA `(.L_x_2725) ;  /* 0x0000000000048947 */ /* 0x000fea0003800000 */
[----:B------:R-:W-:Y:S01]  /*20b0*/  BPT.TRAP 0x1 ;  /* 0x000000040000795c */ /* 0x000fe20000300000 */
.L_x_2725:
[----:B------:R-:W-:-:S04]  /*20c0*/  IADD3 R12, R17, 0x14000, RZ ;  /* 0x00014000110c7810 */ /* 0x000fc80007ffe0ff */
[----:B------:R-:W-:-:S04]  /*20d0*/  SHF.R.U32.HI R12, RZ, 0x4, R12 ;  /* 0x00000004ff0c7819 */ /* 0x000fc8000001160c */
[----:B------:R-:W-:-:S04]  /*20e0*/  LOP3.LUT R12, R12, 0x3fff, RZ, 0xc0, !PT ;  /* 0x00003fff0c0c7812 */ /* 0x000fc800078ec0ff */
[----:B------:R-:W-:Y:S01]  /*20f0*/  LOP3.LUT R19, R12, 0x10000, RZ, 0xfc, !PT ;  /* 0x000100000c137812 */ /* 0x000fe200078efcff */
[----:B-1----:R-:W-:Y:S06]  /*2100*/  @P1 BRA `(.L_x_2726) ;  /* 0x0000000000081947 */ /* 0x002fec0003800000 */
[----:B------:R-:W1:Y:S02]  /*2110*/  SYNCS.PHASECHK.TRANS64.TRYWAIT P1, [R6+URZ+0x26830], R21 ;  /* 0x02683015060075a7 */ /* 0x000e64000802017f */
[----:B-1----:R-:W-:Y:S05]  /*2120*/  @!P1 BRA `(.L_x_2727) ;  /* 0x000000b000dc9947 */ /* 0x002fea0003800000 */
.L_x_2726:
[----:B------:R-:W-:Y:S01]  /*2130*/  UIADD3 UR9, UR9, 0x4000, URZ ;  /* 0x0000400009097890 */ /* 0x000fe2000fffe03f */
[----:B------:R-:W-:Y:S01]  /*2140*/  IMAD R19, R0, 0x300, R19 ;  /* 0x0000030000137824 */ /* 0x000fe200078e0213 */
[----:B------:R-:W-:Y:S01]  /*2150*/  WARPGROUP.ARRIVE ;  /* 0x00000000000079c5 */ /* 0x000fe20000000000 */
[----:B------:R-:W-:Y:S01]  /*2160*/  UMOV UR7, 0x40000040 ;  /* 0x4000004000077882 */ /* 0x000fe20000000000 */
[----:B------:R-:W-:Y:S01]  /*2170*/  USHF.R.U32.HI UR9, URZ, 0x4, UR9 ;  /* 0x000000043f097899 */ /* 0x000fe20008011609 */
[C---:B------:R-:W-:Y:S01]  /*2180*/  ISETP.GT.AND P2, PT, R8.reuse, RZ, PT ;  /* 0x000000ff0800720c */ /* 0x040fe20003f44270 */
[----:B------:R-:W-:Y:S01]  /*2190*/  UMOV UR5, 0x40000040 ;  /* 0x4000004000057882 */ /* 0x000fe20000000000 */
[----:B------:R-:W-:Y:S01]  /*21a0*/  R2UR UR8, R19 ;  /* 0x00000000130872ca */ /* 0x000fe200000e0000 */
[----:B------:R-:W-:Y:S01]  /*21b0*/  ULOP3.LUT UR9, UR9, 0x3fff, URZ, 0xc0, !UPT ;  /* 0x00003fff09097892 */ /* 0x000fe2000f8ec03f */
[----:B------:R-:W-:Y:S01]  /*21c0*/  ISETP.GT.AND P1, PT, R8, 0x8, PT ;  /* 0x000000080800780c */ /* 0x000fe20003f24270 */
[----:B------:R-:W-:Y:S01]  /*21d0*/  ULDC UR10, c[0x0][0x75c] ;  /* 0x0001d700000a7ab9 */ /* 0x000fe20000000800 */
[----:B------:R-:W-:Y:S01]  /*21e0*/  IADD3 R199, R9, 0x10, RZ ;  /* 0x0000001009c77810 */ /* 0x000fe20007ffe0ff */
        /* <DEDUP_REMOVED lines=42> */
[C---:B------:R-:W-:Y:S01]  /*2490*/  VIADD R193, R93.reuse, 0x8 ;  /* 0x000000085dc17836 */ /* 0x040fe20000000000 */
[----:B------:R-:W-:Y:S01]  /*24a0*/  SEL R103, R93, 0x60, P2 ;  /* 0x000000605d677807 */ /* 0x000fe20001000000 */
[----:B------:R-:W-:Y:S01]  /*24b0*/  FMUL.FTZ R91, R98, UR10 ;  /* 0x0000000a625b7c20 */ /* 0x000fe20008410000 */
[----:B------:R-:W-:Y:S01]  /*24c0*/  FMUL.FTZ R189, R104, UR10 ;  /* 0x0000000a68bd7c20 */ /* 0x000fe20008410000 */
[----:B------:R-:W-:Y:S01]  /*24d0*/  FMUL.FTZ R83, R90, UR10 ;  /* 0x0000000a5a537c20 */ /* 0x000fe20008410000 */
[----:B------:R-:W4:Y:S01]  /*24e0*/  MUFU.TANH R74, R74 ;  /* 0x0000004a004a7308 */ /* 0x000f220000002400 */
[C---:B------:R-:W-:Y:S01]  /*24f0*/  ISETP.GT.AND P6, PT, R103.reuse, RZ, PT ;  /* 0x000000ff6700720c */ /* 0x040fe20003fc4270 */
[----:B---3--:R-:W3:Y:S01]  /*2500*/  SHFL.IDX PT, R104, R15, R9, 0x1f ;  /* 0x00001f090f687589 */ /* 0x008ee200000e0000 */
        /* <DEDUP_REMOVED lines=35> */
[----:B------:R-:W-:Y:S01]  /*2740*/  FMUL.FTZ R194, R117, UR10 ;  /* 0x0000000a75c27c20 */ /* 0x000fe20008410000 */
[----:B------:R-:W-:Y:S01]  /*2750*/  VIADD R117, R9, 0x8 ;  /* 0x0000000809757836 */ /* 0x000fe20000000000 */
[----:B------:R-:W1:Y:S01]  /*2760*/  MUFU.TANH R185, R185 ;  /* 0x000000b900b97308 */ /* 0x000e620000002400 */
[----:B--2---:R-:W-:Y:S01]  /*2770*/  FSEL R96, R85, -INF , !P6 ;  /* 0xff80000055607808 */ /* 0x004fe20007000000 */
[----:B------:R-:W-:Y:S01]  /*2780*/  FMUL.FTZ R201, R119, UR10 ;  /* 0x0000000a77c97c20 */ /* 0x000fe20008410000 */
[----:B------:R-:W-:Y:S01]  /*2790*/  ISETP.GT.AND P6, PT, R103, 0x39, PT ;  /* 0x000000396700780c */ /* 0x000fe20003fc4270 */
[----:B------:R-:W2:Y:S01]  /*27a0*/  SHFL.IDX PT, R228, R15, R117, 0x1f ;  /* 0x00001f750fe47589 */ /* 0x000ea200000e0000 */
[----:B------:R-:W-:Y:S01]  /*27b0*/  FMUL.FTZ R196, R118, UR10 ;  /* 0x0000000a76c47c20 */ /* 0x000fe20008410000 */
[----:B------:R-:W-:-:S02]  /*27c0*/  VIADD R118, R9, 0xc ;  /* 0x0000000c09767836 */ /* 0x000fc40000000000 */
[----:B------:R-:W-:Y:S01]  /*27d0*/  FMUL.FTZ R115, R115, UR10 ;  /* 0x0000000a73737c20 */ /* 0x000fe20008410000 */
[----:B------:R-:W5:Y:S01]  /*27e0*/  MUFU.TANH R19, R19 ;  /* 0x0000001300137308 */ /* 0x000f620000002400 */
[----:B----4-:R-:W-:Y:S01]  /*27f0*/  FSEL R97, R86, -INF , !P5 ;  /* 0xff80000056617808 */ /* 0x010fe20006800000 */
[----:B------:R-:W-:Y:S01]  /*2800*/  IMAD R236, R0, 0x300, R12 ;  /* 0x0000030000ec7824 */ /* 0x000fe200078e020c */
[----:B------:R-:W-:Y:S01]  /*2810*/  ISETP.GT.AND P5, PT, R193, RZ, PT ;  /* 0x000000ffc100720c */ /* 0x000fe20003fa4270 */
[----:B------:R-:W4:Y:S04]  /*2820*/  SHFL.IDX PT, R225, R15, R118, 0x1f ;  /* 0x00001f760fe17589 */ /* 0x000f2800000e0000 */
[----:B------:R-:W3:Y:S01]  /*2830*/  MUFU.TANH R186, R186 ;  /* 0x000000ba00ba7308 */ /* 0x000ee20000002400 */
[----:B-1----:R-:W-:Y:S01]  /*2840*/  FSEL R100, R185, -INF , !P4 ;  /* 0xff800000b9647808 */ /* 0x002fe20006000000 */
[----:B------:R-:W1:Y:S01]  /*2850*/  SHFL.IDX PT, R227, R15, R199, 0x1f ;  /* 0x00001fc70fe37589 */ /* 0x000e6200000e0000 */
[----:B------:R-:W-:-:S05]  /*2860*/  ISETP.GT.AND P4, PT, R193, 0x1, PT ;  /* 0x00000001c100780c */ /* 0x000fca0003f84270 */
[----:B------:R-:W2:Y:S01]  /*2870*/  MUFU.TANH R20, R20 ;  /* 0x0000001400147308 */ /* 0x000ea20000002400 */
        /* <DEDUP_REMOVED lines=14> */
[----:B--2---:R-:W-:-:S02]  /*2960*/  FSEL R224, R20, -INF , !P4 ;  /* 0xff80000014e07808 */ /* 0x004fc40006000000 */
[----:B------:R-:W-:-:S05]  /*2970*/  ISETP.GT.AND P4, PT, R193, 0x10, PT ;  /* 0x00000010c100780c */ /* 0x000fca0003f84270 */
[----:B------:R-:W2:Y:S01]  /*2980*/  MUFU.TANH R75, R75 ;  /* 0x0000004b004b7308 */ /* 0x000ea20000002400 */
[----:B-----5:R-:W-:Y:S02]  /*2990*/  FSEL R219, R23, -INF , !P6 ;  /* 0xff80000017db7808 */ /* 0x020fe40007000000 */
[----:B------:R-:W-:-:S05]  /*29a0*/  ISETP.GT.AND P6, PT, R193, 0x11, PT ;  /* 0x00000011c100780c */ /* 0x000fca0003fc4270 */
[----:B------:R-:W5:Y:S01]  /*29b0*/  MUFU.TANH R21, R21 ;  /* 0x0000001500157308 */ /* 0x000f620000002400 */
[----:B---3--:R-:W-:Y:S02]  /*29c0*/  FSEL R221, R72, -INF , !P5 ;  /* 0xff80000048dd7808 */ /* 0x008fe40006800000 */
[----:B------:R-:W-:-:S05]  /*29d0*/  ISETP.GT.AND P5, PT, R193, 0x18, PT ;  /* 0x00000018c100780c */ /* 0x000fca0003fa4270 */
[----:B------:R-:W3:Y:S01]  /*29e0*/  MUFU.TANH R76, R76 ;  /* 0x0000004c004c7308 */ /* 0x000ee20000002400 */
[----:B--2---:R-:W-:Y:S02]  /*29f0*/  FSEL R209, R75, -INF , !P4 ;  /* 0xff8000004bd17808 */ /* 0x004fe40006000000 */
        /* <DEDUP_REMOVED lines=28> */
[----:B--2---:R-:W-:Y:S02]  /*2bc0*/  FSEL R206, R81, -INF , !P2 ;  /* 0xff80000051ce7808 */ /* 0x004fe40005000000 */
[----:B------:R-:W-:Y:S01]  /*2bd0*/  ISETP.GT.AND P2, PT, R103, 0x31, PT ;  /* 0x000000316700780c */ /* 0x000fe20003f44270 */
[----:B------:R-:W-:Y:S01]  /*2be0*/  HGMMA.64x96x16.F32.BF16 R24, gdesc[UR4], R24, gsb0 ;  /* 0x01600000041879f0 */ /* 0x000fe20008001818 */
[----:B------:R-:W-:Y:S01]  /*2bf0*/  UIADD3 UR6, UR8, 0x6, URZ ;  /* 0x0000000608067890 */ /* 0x000fe2000fffe03f */
[----:B-----5:R-:W-:Y:S01]  /*2c00*/  FSEL R204, R87, -INF , !P4 ;  /* 0xff80000057cc7808 */ /* 0x020fe20006000000 */
[----:B------:R-:W-:Y:S01]  /*2c10*/  UIADD3 UR4, UR9, 0x6, URZ ;  /* 0x0000000609047890 */ /* 0x000fe2000fffe03f */
[----:B------:R-:W2:Y:S01]  /*2c20*/  MUFU.TANH R89, R89 ;  /* 0x0000005900597308 */ /* 0x000ea20000002400 */
[----:B------:R-:W-:Y:S01]  /*2c30*/  UMOV UR7, 0x40000040 ;  /* 0x4000004000077882 */ /* 0x000fe20000000000 */
[----:B------:R-:W-:Y:S01]  /*2c40*/  UMOV UR5, 0x40000040 ;  /* 0x4000004000057882 */ /* 0x000fe20000000000 */
        /* <DEDUP_REMOVED lines=35> */
[----:B-----5:R-:W-:Y:S01]  /*2e80*/  FSEL R214, R106, -INF , !P2 ;  /* 0xff8000006ad67808 */ /* 0x020fe20005000000 */
[----:B------:R-:W-:Y:S02]  /*2e90*/  WARPGROUP.DEPBAR.LE gsb0, 0x0 ;  /* 0x00008000000079c5 */ /* 0x000fe40000010000 */
[----:B------:R-:W5:Y:S01]  /*2ea0*/  LDS R190, [R190+0x380] ;  /* 0x00038000bebe7984 */ /* 0x000f620000000800 */
[----:B------:R-:W-:Y:S01]  /*2eb0*/  WARPGROUP.ARRIVE ;  /* 0x00000000000079c5 */ /* 0x000fe20000000000 */
[----:B------:R-:W-:Y:S02]  /*2ec0*/  ISETP.GT.AND P2, PT, R193, 0x49, PT ;  /* 0x00000049c100780c */ /* 0x000fe40003f44270 */
[----:B------:R-:W1:Y:S01]  /*2ed0*/  MUFU.TANH R110, R110 ;  /* 0x0000006e006e7308 */ /* 0x000e620000002400 */
[----:B---3--:R-:W-:Y:S02]  /*2ee0*/  FSEL R216, R107, -INF , !P4 ;  /* 0xff8000006bd87808 */ /* 0x008fe40006000000 */
[----:B------:R-:W-:Y:S01]  /*2ef0*/  HGMMA.64x96x16.F32.BF16 R24, gdesc[UR4], R24, gsb0 ;  /* 0x01600000041879f0 */ /* 0x000fe20008001818 */
[----:B------:R-:W-:Y:S01]  /*2f00*/  ULDC UR4, c[0x0][0x744] ;  /* 0x0001d10000047ab9 */ /* 0x000fe20000000800 */
[----:B------:R-:W-:Y:S01]  /*2f10*/  ISETP.GT.AND P4, PT, R193, 0x50, PT ;  /* 0x00000050c100780c */ /* 0x000fe20003f84270 */
[----:B------:R-:W-:Y:S01]  /*2f20*/  FFMA.FTZ R113, R113, UR4, -R104 ;  /* 0x0000000471717c23 */ /* 0x000fe20008010868 */
[----:B------:R-:W-:Y:S01]  /*2f30*/  FFMA.FTZ R198, R198, UR4, -R228 ;  /* 0x00000004c6c67c23 */ /* 0x000fe200080108e4 */
[----:B------:R-:W3:Y:S01]  /*2f40*/  MUFU.TANH R111, R111 ;  /* 0x0000006f006f7308 */ /* 0x000ee20000002400 */
[----:B--2---:R-:W-:Y:S01]  /*2f50*/  FSEL R220, R112, -INF , !P6 ;  /* 0xff80000070dc7808 */ /* 0x004fe20007000000 */
[----:B------:R-:W-:Y:S01]  /*2f60*/  FFMA.FTZ R104, R226, UR4, -R104 ;  /* 0x00000004e2687c23 */ /* 0x000fe20008010868 */
[----:B------:R-:W-:Y:S01]  /*2f70*/  ISETP.GT.AND P6, PT, R193, 0x48, PT ;  /* 0x00000048c100780c */ /* 0x000fe20003fc4270 */
[----:B----4-:R-:W-:Y:S01]  /*2f80*/  FFMA.FTZ R221, R221, UR4, -R225 ;  /* 0x00000004dddd7c23 */ /* 0x010fe200080108e1 */
[----:B------:R-:W-:Y:S01]  /*2f90*/  FFMA.FTZ R219, R219, UR4, -R228 ;  /* 0x00000004dbdb7c23 */ /* 0x000fe200080108e4 */
[--C-:B-1----:R-:W-:Y:S01]  /*2fa0*/  FFMA.FTZ R94, R94, UR4, -R227.reuse ;  /* 0x000000045e5e7c23 */ /* 0x102fe200080108e3 */
[----:B------:R-:W1:Y:S01]  /*2fb0*/  SHFL.IDX PT, R228, R14, R117, 0x1f ;  /* 0x00001f750ee47589 */ /* 0x000e6200000e0000 */
[----:B------:R-:W2:Y:S01]  /*2fc0*/  MUFU.TANH R114, R114 ;  /* 0x0000007200727308 */ /* 0x000ea20000002400 */
[----:B------:R-:W-:Y:S01]  /*2fd0*/  FSEL R215, R110, -INF , !P6 ;  /* 0xff8000006ed77808 */ /* 0x000fe20007000000 */
[----:B------:R-:W-:Y:S01]  /*2fe0*/  FFMA.FTZ R209, R209, UR4, -R227 ;  /* 0x00000004d1d17c23 */ /* 0x000fe200080108e3 */
[----:B------:R-:W-:Y:S01]  /*2ff0*/  ISETP.GT.AND P6, PT, R193, 0x51, PT ;  /* 0x00000051c100780c */ /* 0x000fe20003fc4270 */
[----:B------:R-:W4:Y:S04]  /*3000*/  SHFL.IDX PT, R227, R14, R118, 0x1f ;  /* 0x00001f760ee37589 */ /* 0x000f2800000e0000 */
[----:B------:R-:W4:Y:S01]  /*3010*/  MUFU.EX2 R113, R113 ;  /* 0x0000007100717308 */ /* 0x000f220000000800 */
[----:B---3--:R-:W-:-:S02]  /*3020*/  FSEL R210, R111, -INF , !P2 ;  /* 0xff8000006fd27808 */ /* 0x008fc40005000000 */
[----:B------:R-:W-:-:S05]  /*3030*/  ISETP.GT.AND P2, PT, R193, 0x58, PT ;  /* 0x00000058c100780c */ /* 0x000fca0003f44270 */
[----:B------:R-:W-:Y:S01]  /*3040*/  MUFU.TANH R191, R191 ;  /* 0x000000bf00bf7308 */ /* 0x000fe20000002400 */
[----:B--2---:R-:W-:Y:S02]  /*3050*/  FSEL R212, R114, -INF , !P4 ;  /* 0xff80000072d47808 */ /* 0x004fe40006000000 */
[----:B------:R-:W-:Y:S01]  /*3060*/  ISETP.GT.AND P4, PT, R193, 0x59, PT ;  /* 0x00000059c100780c */ /* 0x000fe20003f84270 */
[----:B-----5:R-:W-:Y:S01]  /*3070*/  SHFL.IDX PT, R195, R190, R9, 0x1f ;  /* 0x00001f09bec37589 */ /* 0x020fe200000e0000 */
[----:B-1----:R-:W-:-:S03]  /*3080*/  FFMA.FTZ R204, R204, UR4, -R228 ;  /* 0x00000004cccc7c23 */ /* 0x002fc600080108e4 */
[----:B------:R-:W-:Y:S01]  /*3090*/  MUFU.TANH R115, R115 ;  /* 0x0000007300737308 */ /* 0x000fe20000002400 */
[----:B------:R-:W-:Y:S01]  /*30a0*/  SHFL.IDX PT, R232, R190, R118, 0x1f ;  /* 0x00001f76bee87589 */ /* 0x000fe200000e0000 */
[--C-:B----4-:R-:W-:Y:S01]  /*30b0*/  FFMA.FTZ R97, R97, UR4, -R227.reuse ;  /* 0x0000000461617c23 */ /* 0x110fe200080108e3 */
[----:B------:R-:W-:Y:S02]  /*30c0*/  FFMA.FTZ R202, R202, UR4, -R227 ;  /* 0x00000004caca7c23 */ /* 0x000fe400080108e3 */
[----:B------:R-:W-:Y:S03]  /*30d0*/  SHFL.IDX PT, R233, R190, R199, 0x1f ;  /* 0x00001fc7bee97589 */ /* 0x000fe600000e0000 */
[----:B------:R-:W-:Y:S01]  /*30e0*/  MUFU.TANH R196, R196 ;  /* 0x000000c400c47308 */ /* 0x000fe20000002400 */
[----:B------:R-:W1:Y:S07]  /*30f0*/  SHFL.IDX PT, R227, R13, R117, 0x1f ;  /* 0x00001f750de37589 */ /* 0x000e6e00000e0000 */
[----:B------:R-:W-:Y:S08]  /*3100*/  MUFU.TANH R194, R194 ;  /* 0x000000c200c27308 */ /* 0x000ff00000002400 */
[----:B------:R-:W-:Y:S08]  /*3110*/  MUFU.TANH R201, R201 ;  /* 0x000000c900c97308 */ /* 0x000ff00000002400 */
[----:B------:R-:W2:Y:S01]  /*3120*/  MUFU.EX2 R104, R104 ;  /* 0x0000006800687308 */ /* 0x000ea20000000800 */
[--C-:B-1----:R-:W-:Y:S01]  /*3130*/  FFMA.FTZ R103, R103, UR4, -R227.reuse ;  /* 0x0000000467677c23 */ /* 0x102fe200080108e3 */
[----:B------:R-:W-:Y:S01]  /*3140*/  FFMA.FTZ R215, R215, UR4, -R227 ;  /* 0x00000004d7d77c23 */ /* 0x000fe200080108e3 */
[----:B------:R-:W-:-:S02]  /*3150*/  WARPGROUP.DEPBAR.LE gsb0, 0x0 ;  /* 0x00008000000079c5 */ /* 0x000fc40000010000 */
[--C-:B------:R-:W-:Y:S01]  /*3160*/  FADD.FTZ R24, R24, -R195.reuse ;  /* 0x800000c318187221 */ /* 0x100fe20000010000 */
[----:B------:R-:W-:Y:S01]  /*3170*/  FADD.FTZ R195, R26, -R195 ;  /* 0x800000c31ac37221 */ /* 0x000fe20000010000 */
[----:B------:R-:W-:Y:S01]  /*3180*/  FFMA.FTZ R26, -R192, R192, 1 ;  /* 0x3f800000c01a7423 */ /* 0x000fe200000101c0 */
[----:B------:R-:W-:Y:S01]  /*3190*/  FMUL.FTZ R192, R116, UR10 ;  /* 0x0000000a74c07c20 */ /* 0x000fe20008410000 */
[----:B------:R-:W-:Y:S01]  /*31a0*/  FMUL.FTZ R193, R113, R24 ;  /* 0x0000001871c17220 */ /* 0x000fe20000410000 */
[----:B------:R-:W-:Y:S01]  /*31b0*/  LDS R11, [R11+0x380] ;  /* 0x000380000b0b7984 */ /* 0x000fe20000000800 */
[----:B------:R-:W-:Y:S02]  /*31c0*/  MUFU.EX2 R209, R209 ;  /* 0x000000d100d17308 */ /* 0x000fe40000000800 */
[----:B------:R-:W-:Y:S01]  /*31d0*/  FMUL.FTZ R116, R26, R193 ;  /* 0x000000c11a747220 */ /* 0x000fe20000410000 */
[C---:B------:R-:W-:Y:S01]  /*31e0*/  IADD3 R193, R9.reuse, 0x4, RZ ;  /* 0x0000000409c17810 */ /* 0x040fe20007ffe0ff */
[----:B------:R-:W-:Y:S01]  /*31f0*/  FFMA.FTZ R26, R200, UR4, -R225 ;  /* 0x00000004c81a7c23 */ /* 0x000fe200080108e1 */
[----:B------:R-:W-:Y:S01]  /*3200*/  IADD3 R200, R9, 0x1c, RZ ;  /* 0x0000001c09c87810 */ /* 0x000fe20007ffe0ff */
[----:B------:R-:W-:Y:S02]  /*3210*/  SHFL.IDX PT, R225, R14, R9, 0x1f ;  /* 0x00001f090ee17589 */ /* 0x000fe400000e0000 */
[----:B------:R-:W1:Y:S02]  /*3220*/  MUFU.TANH R192, R192 ;  /* 0x000000c000c07308 */ /* 0x000e640000002400 */
[----:B------:R-:W3:Y:S04]  /*3230*/  SHFL.IDX PT, R24, R15, R193, 0x1f ;  /* 0x00001fc10f187589 */ /* 0x000ee800000e0000 */
[----:B------:R-:W4:Y:S01]  /*3240*/  SHFL.IDX PT, R229, R15, R200, 0x1f ;  /* 0x00001fc80fe57589 */ /* 0x000f2200000e0000 */
[----:B--2---:R-:W-:Y:S01]  /*3250*/  FMUL.FTZ R195, R104, R195 ;  /* 0x000000c368c37220 */ /* 0x004fe20000410000 */
[----:B------:R-:W-:Y:S01]  /*3260*/  FADD.FTZ R29, R29, -R232 ;  /* 0x800000e81d1d7221 */ /* 0x000fe20000010000 */
[----:B------:R-:W-:Y:S01]  /*3270*/  MUFU.EX2 R26, R26 ;  /* 0x0000001a001a7308 */ /* 0x000fe20000000800 */
[----:B------:R-:W2:Y:S01]  /*3280*/  SHFL.IDX PT, R234, R190, R193, 0x1f ;  /* 0x00001fc1beea7589 */ /* 0x000ea200000e0000 */
[----:B------:R-:W-:-:S06]  /*3290*/  FFMA.FTZ R76, -R76, R76, 1 ;  /* 0x3f8000004c4c7423 */ /* 0x000fcc000001014c */
[----:B------:R-:W-:Y:S01]  /*32a0*/  MUFU.EX2 R94, R94 ;  /* 0x0000005e005e7308 */ /* 0x000fe20000000800 */
[----:B------:R-:W-:Y:S01]  /*32b0*/  FFMA.FTZ R77, -R77, R77, 1 ;  /* 0x3f8000004d4d7423 */ /* 0x000fe2000001014d */
[----:B------:R-:W-:-:S06]  /*32c0*/  FFMA.FTZ R80, -R80, R80, 1 ;  /* 0x3f80000050507423 */ /* 0x000fcc0000010150 */
[----:B------:R-:W-:Y:S01]  /*32d0*/  MUFU.EX2 R204, R204 ;  /* 0x000000cc00cc7308 */ /* 0x000fe20000000800 */
[--C-:B---3--:R-:W-:Y:S01]  /*32e0*/  FFMA.FTZ R119, R197, UR4, -R24.reuse ;  /* 0x00000004c5777c23 */ /* 0x108fe20008010818 */
[----:B------:R-:W-:Y:S01]  /*32f0*/  FFMA.FTZ R224, R224, UR4, -R24 ;  /* 0x00000004e0e07c23 */ /* 0x000fe20008010818 */
[----:B------:R-:W-:Y:S02]  /*3300*/  VIADD R197, R9, 0x14 ;  /* 0x0000001409c57836 */ /* 0x000fe40000000000 */
[--C-:B----4-:R-:W-:Y:S01]  /*3310*/  FFMA.FTZ R92, R92, UR4, -R229.reuse ;  /* 0x000000045c5c7c23 */ /* 0x110fe200080108e5 */
[----:B------:R-:W-:Y:S01]  /*3320*/  FFMA.FTZ R207, R207, UR4, -R229 ;  /* 0x00000004cfcf7c23 */ /* 0x000fe200080108e5 */
[--C-:B------:R-:W-:Y:S01]  /*3330*/  FFMA.FTZ R229, R206, UR4, -R225.reuse ;  /* 0x00000004cee57c23 */ /* 0x100fe200080108e1 */
[----:B------:R3:W-:Y:S01]  /*3340*/  MUFU.EX2 R24, R198 ;  /* 0x000000c600187308 */ /* 0x0007e20000000800 */
[----:B------:R-:W4:Y:S01]  /*3350*/  SHFL.IDX PT, R231, R15, R197, 0x1f ;  /* 0x00001fc50fe77589 */ /* 0x000f2200000e0000 */
[----:B------:R-:W-:-:S03]  /*3360*/  FFMA.FTZ R206, R222, UR4, -R225 ;  /* 0x00000004dece7c23 */ /* 0x000fc600080108e1 */
[----:B------:R-:W5:Y:S01]  /*3370*/  SHFL.IDX PT, R225, R14, R197, 0x1f ;  /* 0x00001fc50ee17589 */ /* 0x000f6200000e0000 */
[----:B------:R-:W-:Y:S01]  /*3380*/  FMUL.FTZ R195, R19, R195 ;  /* 0x000000c313c37220 */ /* 0x000fe20000410000 */
[----:B------:R-:W-:Y:S01]  /*3390*/  FADD.FTZ R232, R31, -R232 ;  /* 0x800000e81fe87221 */ /* 0x000fe20000010000 */
[----:B--2---:R-:W-:Y:S01]  /*33a0*/  FADD.FTZ R27, R27, -R234 ;  /* 0x800000ea1b1b7221 */ /* 0x004fe20000010000 */
[----:B---3--:R-:W-:Y:S02]  /*33b0*/  VIADD R198, R9, 0x18 ;  /* 0x0000001809c67836 */ /* 0x008fe40000000000 */
[--C-:B------:R-:W-:Y:S01]  /*33c0*/  FADD.FTZ R34, R34, -R233.reuse ;  /* 0x800000e922227221 */ /* 0x100fe20000010000 */
[----:B------:R-:W-:Y:S01]  /*33d0*/  FADD.FTZ R32, R32, -R233 ;  /* 0x800000e920207221 */ /* 0x000fe20000010000 */
[----:B------:R-:W-:Y:S01]  /*33e0*/  MUFU.EX2 R97, R97 ;  /* 0x0000006100617308 */ /* 0x000fe20000000800 */
[----:B------:R-:W2:Y:S04]  /*33f0*/  SHFL.IDX PT, R226, R15, R198, 0x1f ;  /* 0x00001fc60fe27589 */ /* 0x000ea800000e0000 */
[----:B------:R-:W3:Y:S03]  /*3400*/  SHFL.IDX PT, R15, R14, R193, 0x1f ;  /* 0x00001fc10e0f7589 */ /* 0x000ee600000e0000 */
[----:B------:R-:W-:Y:S01]  /*3410*/  MUFU.EX2 R202, R202 ;  /* 0x000000ca00ca7308 */ /* 0x000fe20000000800 */
[----:B------:R-:W-:Y:S01]  /*3420*/  SHFL.IDX PT, R227, R13, R198, 0x1f ;  /* 0x00001fc60de37589 */ /* 0x000fe200000e0000 */
[--C-:B----4-:R-:W-:Y:S01]  /*3430*/  FFMA.FTZ R93, R93, UR4, -R231.reuse ;  /* 0x000000045d5d7c23 */ /* 0x110fe200080108e7 */
[----:B------:R-:W-:Y:S01]  /*3440*/  FFMA.FTZ R208, R208, UR4, -R231 ;  /* 0x00000004d0d07c23 */ /* 0x000fe200080108e7 */
[----:B------:R-:W-:Y:S01]  /*3450*/  FFMA.FTZ R231, R96, UR4, -R228 ;  /* 0x0000000460e77c23 */ /* 0x000fe200080108e4 */
[----:B------:R-:W-:Y:S01]  /*3460*/  FFMA.FTZ R91, -R91, R91, 1 ;  /* 0x3f8000005b5b7423 */ /* 0x000fe2000001015b */
[--C-:B-----5:R-:W-:Y:S01]  /*3470*/  FFMA.FTZ R99, R99, UR4, -R225.reuse ;  /* 0x0000000463637c23 */ /* 0x120fe200080108e1 */
[----:B------:R-:W-:Y:S01]  /*3480*/  FFMA.FTZ R217, R217, UR4, -R225 ;  /* 0x00000004d9d97c23 */ /* 0x000fe200080108e1 */
[----:B------:R-:W4:Y:S01]  /*3490*/  SHFL.IDX PT, R228, R13, R193, 0x1f ;  /* 0x00001fc10de47589 */ /* 0x000f2200000e0000 */
[----:B------:R-:W5:Y:S03]  /*34a0*/  MUFU.EX2 R19, R224 ;  /* 0x000000e000137308 */ /* 0x000f660000000800 */
[----:B------:R-:W1:Y:S01]  /*34b0*/  SHFL.IDX PT, R225, R13, R199, 0x1f ;  /* 0x00001fc70de17589 */ /* 0x000e6200000e0000 */
[--C-:B--2---:R-:W-:Y:S01]  /*34c0*/  FFMA.FTZ R95, R95, UR4, -R226.reuse ;  /* 0x000000045f5f7c23 */ /* 0x104fe200080108e2 */
[----:B------:R-:W-:-:S03]  /*34d0*/  FFMA.FTZ R205, R205, UR4, -R226 ;  /* 0x00000004cdcd7c23 */ /* 0x000fc600080108e2 */
[----:B------:R-:W2:Y:S01]  /*34e0*/  MUFU.EX2 R31, R219 ;  /* 0x000000db001f7308 */ /* 0x000ea20000000800 */
[----:B------:R-:W2:Y:S01]  /*34f0*/  SHFL.IDX PT, R226, R14, R199, 0x1f ;  /* 0x00001fc70ee27589 */ /* 0x000ea200000e0000 */
[--C-:B---3--:R-:W-:Y:S01]  /*3500*/  FFMA.FTZ R222, R98, UR4, -R15.reuse ;  /* 0x0000000462de7c23 */ /* 0x108fe2000801080f */
[----:B------:R-:W-:Y:S02]  /*3510*/  FFMA.FTZ R203, R203, UR4, -R15 ;  /* 0x00000004cbcb7c23 */ /* 0x000fe4000801080f */
[----:B------:R-:W3:Y:S03]  /*3520*/  SHFL.IDX PT, R98, R14, R198, 0x1f ;  /* 0x00001fc60e627589 */ /* 0x000ee600000e0000 */
[----:B------:R5:W-:Y:S01]  /*3530*/  MUFU.EX2 R96, R222 ;  /* 0x000000de00607308 */ /* 0x000be20000000800 */
[----:B----4-:R-:W-:-:S07]  /*3540*/  FFMA.FTZ R102, R102, UR4, -R228 ;  /* 0x0000000466667c23 */ /* 0x010fce00080108e4 */
[----:B------:R4:W-:Y:S01]  /*3550*/  MUFU.EX2 R15, R229 ;  /* 0x000000e5000f7308 */ /* 0x0009e20000000800 */
[----:B-----5:R-:W5:Y:S01]  /*3560*/  SHFL.IDX PT, R222, R13, R9, 0x1f ;  /* 0x00001f090dde7589 */ /* 0x020f6200000e0000 */
[----:B------:R-:W-:Y:S01]  /*3570*/  FFMA.FTZ R216, R216, UR4, -R228 ;  /* 0x00000004d8d87c23 */ /* 0x000fe200080108e4 */
[--C-:B-1----:R-:W-:Y:S01]  /*3580*/  FFMA.FTZ R220, R220, UR4, -R225.reuse ;  /* 0x00000004dcdc7c23 */ /* 0x102fe200080108e1 */
[----:B------:R-:W-:Y:S01]  /*3590*/  FFMA.FTZ R212, R212, UR4, -R225 ;  /* 0x00000004d4d47c23 */ /* 0x000fe200080108e1 */
[----:B------:R-:W-:Y:S02]  /*35a0*/  FSEL R225, R115, -INF , !P6 ;  /* 0xff80000073e17808 */ /* 0x000fe40007000000 */
[----:B------:R-:W-:Y:S01]  /*35b0*/  FSEL R228, R192, -INF , !P1 ;  /* 0xff800000c0e47808 */ /* 0x000fe20004800000 */
[----:B------:R-:W-:Y:S01]  /*35c0*/  FMUL.FTZ R27, R19, R27 ;  /* 0x0000001b131b7220 */ /* 0x000fe20000410000 */
[--C-:B--2---:R-:W-:Y:S01]  /*35d0*/  FFMA.FTZ R230, R230, UR4, -R226.reuse ;  /* 0x00000004e6e67c23 */ /* 0x104fe200080108e2 */
[----:B------:R-:W-:Y:S01]  /*35e0*/  FFMA.FTZ R218, R218, UR4, -R226 ;  /* 0x00000004dada7c23 */ /* 0x000fe200080108e2 */
[----:B----4-:R1:W2:Y:S01]  /*35f0*/  SHFL.IDX PT, R229, R14, R200, 0x1f ;  /* 0x00001fc80ee57589 */ /* 0x0102a200000e0000 */
[----:B------:R-:W-:Y:S01]  /*3600*/  FFMA.FTZ R228, R228, UR4, -R227 ;  /* 0x00000004e4e47c23 */ /* 0x000fe200080108e3 */
[--C-:B---3--:R-:W-:Y:S01]  /*3610*/  FFMA.FTZ R100, R100, UR4, -R98.reuse ;  /* 0x0000000464647c23 */ /* 0x108fe20008010862 */
[----:B------:R-:W-:Y:S01]  /*3620*/  FFMA.FTZ R213, R213, UR4, -R98 ;  /* 0x00000004d5d57c23 */ /* 0x000fe20008010862 */
[----:B------:R-:W3:Y:S01]  /*3630*/  SHFL.IDX PT, R226, R13, R118, 0x1f ;  /* 0x00001f760de27589 */ /* 0x000ee200000e0000 */
[----:B------:R4:W-:Y:S08]  /*3640*/  MUFU.EX2 R98, R230 ;  /* 0x000000e600627308 */ /* 0x0009f00000000800 */
[----:B-1----:R1:W-:Y:S01]  /*3650*/  MUFU.EX2 R14, R231 ;  /* 0x000000e7000e7308 */ /* 0x0023e20000000800 */
[--C-:B-----5:R-:W-:Y:S01]  /*3660*/  FFMA.FTZ R101, R101, UR4, -R222.reuse ;  /* 0x0000000465657c23 */ /* 0x120fe200080108de */
[----:B------:R-:W-:Y:S01]  /*3670*/  FFMA.FTZ R214, R214, UR4, -R222 ;  /* 0x00000004d6d67c23 */ /* 0x000fe200080108de */
[----:B----4-:R-:W-:Y:S04]  /*3680*/  SHFL.IDX PT, R230, R190, R197, 0x1f ;  /* 0x00001fc5bee67589 */ /* 0x010fe800000e0000 */
[----:B------:R-:W4:Y:S01]  /*3690*/  SHFL.IDX PT, R222, R13, R197, 0x1f ;  /* 0x00001fc50dde7589 */ /* 0x000f2200000e0000 */
[----:B------:R-:W-:Y:S01]  /*36a0*/  FFMA.FTZ R219, -R18, R18, 1 ;  /* 0x3f80000012db7423 */ /* 0x000fe20000010112 */
[----:B------:R-:W-:Y:S01]  /*36b0*/  MUFU.EX2 R93, R93 ;  /* 0x0000005d005d7308 */ /* 0x000fe20000000800 */
[--C-:B--2---:R-:W-:Y:S01]  /*36c0*/  FFMA.FTZ R223, R223, UR4, -R229.reuse ;  /* 0x00000004dfdf7c23 */ /* 0x104fe200080108e5 */
[----:B------:R-:W-:Y:S01]  /*36d0*/  FFMA.FTZ R211, R211, UR4, -R229 ;  /* 0x00000004d3d37c23 */ /* 0x000fe200080108e5 */
[----:B------:R-:W-:Y:S01]  /*36e0*/  FSEL R229, R201, -INF , !P4 ;  /* 0xff800000c9e57808 */ /* 0x000fe20006000000 */
[----:B-1----:R-:W-:Y:S01]  /*36f0*/  SHFL.IDX PT, R231, R190, R117, 0x1f ;  /* 0x00001f75bee77589 */ /* 0x002fe200000e0000 */
[--C-:B---3--:R-:W-:Y:S01]  /*3700*/  FFMA.FTZ R235, R235, UR4, -R226.reuse ;  /* 0x00000004ebeb7c23 */ /* 0x108fe200080108e2 */
[----:B------:R-:W-:-:S02]  /*3710*/  FFMA.FTZ R210, R210, UR4, -R226 ;  /* 0x00000004d2d27c23 */ /* 0x000fc400080108e2 */
[----:B------:R-:W-:Y:S01]  /*3720*/  MUFU.EX2 R208, R208 ;  /* 0x000000d000d07308 */ /* 0x000fe20000000800 */
[----:B------:R1:W2:Y:S07]  /*3730*/  SHFL.IDX PT, R226, R13, R200, 0x1f ;  /* 0x00001fc80de27589 */ /* 0x0002ae00000e0000 */
[----:B------:R3:W-:Y:S08]  /*3740*/  MUFU.EX2 R12, R235 ;  /* 0x000000eb000c7308 */ /* 0x0007f00000000800 */
[----:B-1----:R1:W-:Y:S01]  /*3750*/  MUFU.EX2 R13, R223 ;  /* 0x000000df000d7308 */ /* 0x0023e20000000800 */
[----:B---3--:R-:W3:Y:S07]  /*3760*/  LDL R235, [R1+0x18] ;  /* 0x0000180001eb7983 */ /* 0x008eee0000100800 */
[----:B------:R-:W-:Y:S01]  /*3770*/  MUFU.EX2 R95, R95 ;  /* 0x0000005f005f7308 */ /* 0x000fe20000000800 */
[----:B-1----:R-:W-:-:S05]  /*3780*/  FSEL R223, R191, -INF , !P5 ;  /* 0xff800000bfdf7808 */ /* 0x002fca0006800000 */
[--C-:B----4-:R-:W-:Y:S01]  /*3790*/  FFMA.FTZ R223, R223, UR4, -R222.reuse ;  /* 0x00000004dfdf7c23 */ /* 0x110fe200080108de */
[----:B------:R-:W-:Y:S01]  /*37a0*/  FFMA.FTZ R222, R225, UR4, -R222 ;  /* 0x00000004e1de7c23 */ /* 0x000fe200080108de */
[----:B------:R-:W-:Y:S01]  /*37b0*/  FSEL R225, R196, -INF , !P2 ;  /* 0xff800000c4e17808 */ /* 0x000fe20005000000 */
[----:B------:R-:W-:Y:S04]  /*37c0*/  MUFU.EX2 R207, R207 ;  /* 0x000000cf00cf7308 */ /* 0x000fe80000000800 */
[----:B------:R-:W-:Y:S01]  /*37d0*/  FFMA.FTZ R227, R225, UR4, -R227 ;  /* 0x00000004e1e37c23 */ /* 0x000fe200080108e3 */
[----:B------:R-:W-:Y:S01]  /*37e0*/  FSEL R225, R194, -INF , !P3 ;  /* 0xff800000c2e17808 */ /* 0x000fe20005800000 */
[----:B------:R-:W-:Y:S02]  /*37f0*/  FMUL.FTZ R32, R94, R32 ;  /* 0x000000205e207220 */ /* 0x000fe40000410000 */
[----:B------:R-:W-:Y:S02]  /*3800*/  MUFU.EX2 R206, R206 ;  /* 0x000000ce00ce7308 */ /* 0x000fe40000000800 */
[--C-:B--2---:R-:W-:Y:S01]  /*3810*/  FFMA.FTZ R225, R225, UR4, -R226.reuse ;  /* 0x00000004e1e17c23 */ /* 0x104fe200080108e2 */
[----:B------:R-:W-:-:S02]  /*3820*/  FFMA.FTZ R226, R229, UR4, -R226 ;  /* 0x00000004e5e27c23 */ /* 0x000fc400080108e2 */
[----:B------:R-:W-:Y:S03]  /*3830*/  SHFL.IDX PT, R229, R190, R198, 0x1f ;  /* 0x00001fc6bee57589 */ /* 0x000fe600000e0000 */
[----:B------:R-:W-:Y:S01]  /*3840*/  MUFU.EX2 R203, R203 ;  /* 0x000000cb00cb7308 */ /* 0x000fe20000000800 */
[----:B------:R-:W1:Y:S07]  /*3850*/  SHFL.IDX PT, R190, R190, R200, 0x1f ;  /* 0x00001fc8bebe7589 */ /* 0x000e6e00000e0000 */
[----:B------:R-:W2:Y:S01]  /*3860*/  MUFU.EX2 R18, R221 ;  /* 0x000000dd00127308 */ /* 0x000ea20000000800 */
[----:B------:R-:W-:-:S04]  /*3870*/  FADD.FTZ R30, R30, -R231 ;  /* 0x800000e71e1e7221 */ /* 0x000fc80000010000 */
[----:B------:R-:W-:-:S03]  /*3880*/  FMUL.FTZ R30, R31, R30 ;  /* 0x0000001e1f1e7220 */ /* 0x000fc60000410000 */
[----:B------:R-:W-:Y:S08]  /*3890*/  MUFU.EX2 R218, R218 ;  /* 0x000000da00da7308 */ /* 0x000ff00000000800 */
[----:B------:R-:W-:Y:S01]  /*38a0*/  MUFU.EX2 R217, R217 ;  /* 0x000000d900d97308 */ /* 0x000fe20000000800 */
[--C-:B-1----:R-:W-:Y:S01]  /*38b0*/  FADD.FTZ R37, R37, -R190.reuse ;  /* 0x800000be25257221 */ /* 0x102fe20000010000 */
[----:B------:R-:W-:Y:S01]  /*38c0*/  FADD.FTZ R39, R39, -R190 ;  /* 0x800000be27277221 */ /* 0x000fe20000010000 */
[----:B------:R-:W-:Y:S01]  /*38d0*/  FFMA.FTZ R190, -R21, R21, 1 ;  /* 0x3f80000015be7423 */ /* 0x000fe20000010115 */
[----:B------:R-:W-:-:S04]  /*38e0*/  FFMA.FTZ R21, -R20, R20, 1 ;  /* 0x3f80000014157423 */ /* 0x000fc80000010114 */
[----:B------:R-:W-:Y:S01]  /*38f0*/  FMUL.FTZ R21, R21, R27 ;  /* 0x0000001b15157220 */ /* 0x000fe20000410000 */
[----:B------:R-:W-:Y:S01]  /*3900*/  FFMA.FTZ R27, -R22, R22, 1 ;  /* 0x3f800000161b7423 */ /* 0x000fe20000010116 */
[----:B------:R-:W-:Y:S01]  /*3910*/  FFMA.FTZ R22, -R23, R23, 1 ;  /* 0x3f80000017167423 */ /* 0x000fe20000010117 */
[----:B------:R-:W-:Y:S01]  /*3920*/  FMUL.FTZ R23, R26, R29 ;  /* 0x0000001d1a177220 */ /* 0x000fe20000410000 */
[----:B------:R-:W-:Y:S02]  /*3930*/  MUFU.EX2 R99, R99 ;  /* 0x0000006300637308 */ /* 0x000fe40000000800 */
[----:B------:R-:W-:Y:S01]  /*3940*/  FMUL.FTZ R22, R22, R30 ;  /* 0x0000001e16167220 */ /* 0x000fe20000410000 */
[----:B------:R-:W-:Y:S01]  /*3950*/  FMUL.FTZ R23, R27, R23 ;  /* 0x000000171b177220 */ /* 0x000fe20000410000 */
[----:B--2---:R-:W-:Y:S01]  /*3960*/  FMUL.FTZ R27, R18, R232 ;  /* 0x000000e8121b7220 */ /* 0x004fe20000410000 */
[----:B------:R-:W-:Y:S01]  /*3970*/  FFMA.FTZ R30, -R72, R72, 1 ;  /* 0x3f800000481e7423 */ /* 0x000fe20000010148 */
[----:B------:R-:W-:Y:S01]  /*3980*/  FFMA.FTZ R89, -R89, R89, 1 ;  /* 0x3f80000059597423 */ /* 0x000fe20000010159 */
[----:B------:R-:W-:Y:S01]  /*3990*/  FFMA.FTZ R184, -R184, R184, 1 ;  /* 0x3f800000b8b87423 */ /* 0x000fe200000101b8 */
[----:B------:R-:W-:Y:S01]  /*39a0*/  MUFU.EX2 R100, R100 ;  /* 0x0000006400647308 */ /* 0x000fe20000000800 */
[----:B------:R-:W-:-:S07]  /*39b0*/  FMUL.FTZ R30, R30, R27 ;  /* 0x0000001b1e1e7220 */ /* 0x000fce0000410000 */
[----:B------:R-:W1:Y:S01]  /*39c0*/  MUFU.EX2 R27, R205 ;  /* 0x000000cd001b7308 */ /* 0x000e620000000800 */
[--C-:B------:R-:W-:Y:S01]  /*39d0*/  FADD.FTZ R33, R33, -R230.reuse ;  /* 0x800000e621217221 */ /* 0x100fe20000010000 */
[----:B------:R-:W-:Y:S01]  /*39e0*/  FADD.FTZ R35, R35, -R230 ;  /* 0x800000e623237221 */ /* 0x000fe20000010000 */
[----:B------:R-:W-:Y:S01]  /*39f0*/  FFMA.FTZ R29, -R73, R73, 1 ;  /* 0x3f800000491d7423 */ /* 0x000fe20000010149 */
[----:B------:R-:W-:Y:S01]  /*3a00*/  FMUL.FTZ R73, R209, R34 ;  /* 0x00000022d1497220 */ /* 0x000fe20000410000 */
[----:B------:R-:W-:Y:S01]  /*3a10*/  FFMA.FTZ R34, -R74, R74, 1 ;  /* 0x3f8000004a227423 */ /* 0x000fe2000001014a */
[----:B------:R-:W-:Y:S01]  /*3a20*/  FMUL.FTZ R33, R93, R33 ;  /* 0x000000215d217220 */ /* 0x000fe20000410000 */
[----:B------:R-:W-:Y:S01]  /*3a30*/  FADD.FTZ R38, R38, -R229 ;  /* 0x800000e526267221 */ /* 0x000fe20000010000 */
[----:B------:R-:W-:Y:S01]  /*3a40*/  FMUL.FTZ R35, R208, R35 ;  /* 0x00000023d0237220 */ /* 0x000fe20000410000 */
[----:B------:R-:W-:Y:S01]  /*3a50*/  FADD.FTZ R28, R28, -R231 ;  /* 0x800000e71c1c7221 */ /* 0x000fe20000010000 */
[----:B------:R-:W-:Y:S01]  /*3a60*/  FMUL.FTZ R34, R34, R33 ;  /* 0x0000002122227220 */ /* 0x000fe20000410000 */
[----:B------:R-:W-:Y:S01]  /*3a70*/  MUFU.EX2 R213, R213 ;  /* 0x000000d500d57308 */ /* 0x000fe20000000800 */
[----:B------:R-:W-:Y:S01]  /*3a80*/  FMUL.FTZ R33, R76, R35 ;  /* 0x000000234c217220 */ /* 0x000fe20000410000 */
[----:B------:R-:W-:Y:S01]  /*3a90*/  FFMA.FTZ R35, -R79, R79, 1 ;  /* 0x3f8000004f237423 */ /* 0x000fe2000001014f */
[----:B-1----:R-:W-:Y:S01]  /*3aa0*/  FMUL.FTZ R38, R27, R38 ;  /* 0x000000261b267220 */ /* 0x002fe20000410000 */
[----:B------:R-:W-:-:S04]  /*3ab0*/  FMUL.FTZ R20, R24, R28 ;  /* 0x0000001c18147220 */ /* 0x000fc80000410000 */
[----:B------:R-:W-:Y:S01]  /*3ac0*/  MUFU.EX2 R92, R92 ;  /* 0x0000005c005c7308 */ /* 0x000fe20000000800 */
[----:B------:R-:W1:Y:S01]  /*3ad0*/  SHFL.IDX PT, R28, R11, R9, 0x1f ;  /* 0x00001f090b1c7589 */ /* 0x000e6200000e0000 */
[----:B------:R-:W-:-:S03]  /*3ae0*/  FMUL.FTZ R35, R35, R38 ;  /* 0x0000002623237220 */ /* 0x000fc60000410000 */
[----:B------:R-:W2:Y:S01]  /*3af0*/  SHFL.IDX PT, R38, R11, R118, 0x1f ;  /* 0x00001f760b267589 */ /* 0x000ea200000e0000 */
[----:B------:R-:W-:Y:S02]  /*3b00*/  FFMA.FTZ R90, -R90, R90, 1 ;  /* 0x3f8000005a5a7423 */ /* 0x000fe4000001015a */
[----:B------:R-:W-:Y:S01]  /*3b10*/  MUFU.EX2 R101, R101 ;  /* 0x0000006500657308 */ /* 0x000fe20000000800 */
[----:B------:R-:W4:Y:S01]  /*3b20*/  SHFL.IDX PT, R74, R11, R199, 0x1f ;  /* 0x00001fc70b4a7589 */ /* 0x000f2200000e0000 */
[----:B------:R-:W-:Y:S01]  /*3b30*/  FADD.FTZ R36, R36, -R229 ;  /* 0x800000e524247221 */ /* 0x000fe20000010000 */
[----:B------:R-:W-:Y:S01]  /*3b40*/  FMUL.FTZ R29, R29, R32 ;  /* 0x000000201d1d7220 */ /* 0x000fe20000410000 */
[----:B------:R-:W-:Y:S02]  /*3b50*/  FFMA.FTZ R32, -R75, R75, 1 ;  /* 0x3f8000004b207423 */ /* 0x000fe4000001014b */
[----:B------:R-:W-:Y:S01]  /*3b60*/  FMUL.FTZ R36, R95, R36 ;  /* 0x000000245f247220 */ /* 0x000fe20000410000 */
[----:B------:R-:W-:Y:S01]  /*3b70*/  FMUL.FTZ R39, R207, R39 ;  /* 0x00000027cf277220 */ /* 0x000fe20000410000 */
[----:B------:R-:W-:Y:S01]  /*3b80*/  FMUL.FTZ R32, R32, R73 ;  /* 0x0000004920207220 */ /* 0x000fe20000410000 */
[----:B------:R-:W5:Y:S01]  /*3b90*/  SHFL.IDX PT, R72, R11, R193, 0x1f ;  /* 0x00001fc10b487589 */ /* 0x000f6200000e0000 */
[----:B------:R-:W-:Y:S01]  /*3ba0*/  FMUL.FTZ R36, R77, R36 ;  /* 0x000000244d247220 */ /* 0x000fe20000410000 */
[----:B------:R-:W-:Y:S02]  /*3bb0*/  MUFU.EX2 R102, R102 ;  /* 0x0000006600667308 */ /* 0x000fe40000000800 */
[----:B------:R-:W5:Y:S04]  /*3bc0*/  SHFL.IDX PT, R73, R11, R117, 0x1f ;  /* 0x00001f750b497589 */ /* 0x000f6800000e0000 */
[----:B------:R-:W5:Y:S01]  /*3bd0*/  SHFL.IDX PT, R75, R11, R197, 0x1f ;  /* 0x00001fc50b4b7589 */ /* 0x000f6200000e0000 */
[--C-:B-1----:R-:W-:Y:S01]  /*3be0*/  FADD.FTZ R40, R40, -R28.reuse ;  /* 0x8000001c28287221 */ /* 0x102fe20000010000 */
[----:B------:R-:W-:Y:S02]  /*3bf0*/  MUFU.EX2 R119, R119 ;  /* 0x0000007700777308 */ /* 0x000fe40000000800 */
[----:B------:R-:W-:Y:S04]  /*3c00*/  SHFL.IDX PT, R76, R11, R198, 0x1f ;  /* 0x00001fc60b4c7589 */ /* 0x000fe800000e0000 */
[----:B------:R1:W5:Y:S02]  /*3c10*/  SHFL.IDX PT, R77, R11, R200, 0x1f ;  /* 0x00001fc80b4d7589 */ /* 0x00036400000e0000 */
[----:B------:R-:W-:Y:S01]  /*3c20*/  MUFU.EX2 R103, R103 ;  /* 0x0000006700677308 */ /* 0x000fe20000000800 */
[----:B-1----:R-:W-:Y:S01]  /*3c30*/  FMUL.FTZ R11, R80, R39 ;  /* 0x00000027500b7220 */ /* 0x002fe20000410000 */
[----:B------:R-:W-:Y:S01]  /*3c40*/  FADD.FTZ R39, R42, -R28 ;  /* 0x8000001c2a277221 */ /* 0x000fe20000010000 */
[----:B--2---:R-:W-:Y:S01]  /*3c50*/  FADD.FTZ R28, R45, -R38 ;  /* 0x800000262d1c7221 */ /* 0x004fe20000010000 */
[----:B----4-:R-:W-:-:S02]  /*3c60*/  FADD.FTZ R45, R48, -R74 ;  /* 0x8000004a302d7221 */ /* 0x010fc40000010000 */
[----:B------:R1:W2:Y:S01]  /*3c70*/  LDS R48, [R10+0x380] ;  /* 0x000380000a307984 */ /* 0x0002a20000000800 */
[--C-:B-----5:R-:W-:Y:S01]  /*3c80*/  FADD.FTZ R41, R41, -R72.reuse ;  /* 0x8000004829297221 */ /* 0x120fe20000010000 */
[----:B------:R-:W-:Y:S01]  /*3c90*/  FADD.FTZ R72, R43, -R72 ;  /* 0x800000482b487221 */ /* 0x000fe20000010000 */
[--C-:B------:R-:W-:Y:S01]  /*3ca0*/  FADD.FTZ R43, R44, -R73.reuse ;  /* 0x800000492c2b7221 */ /* 0x100fe20000010000 */
[----:B------:R-:W-:Y:S01]  /*3cb0*/  FADD.FTZ R73, R46, -R73 ;  /* 0x800000492e497221 */ /* 0x000fe20000010000 */
[--C-:B------:R-:W-:Y:S01]  /*3cc0*/  FADD.FTZ R42, R51, -R75.reuse ;  /* 0x8000004b332a7221 */ /* 0x100fe20000010000 */
[----:B------:R-:W-:Y:S01]  /*3cd0*/  FFMA.FTZ R46, -R81, R81, 1 ;  /* 0x3f800000512e7423 */ /* 0x000fe20000010151 */
[----:B------:R-:W-:Y:S01]  /*3ce0*/  FMUL.FTZ R51, R15, R40 ;  /* 0x000000280f337220 */ /* 0x000fe20000410000 */
[----:B------:R-:W-:Y:S01]  /*3cf0*/  FADD.FTZ R79, R50, -R74 ;  /* 0x8000004a324f7221 */ /* 0x000fe20000010000 */
[----:B-1----:R-:W-:Y:S02]  /*3d00*/  FMUL.FTZ R10, R14, R43 ;  /* 0x0000002b0e0a7220 */ /* 0x002fe40000410000 */
[----:B------:R-:W-:Y:S01]  /*3d10*/  FMUL.FTZ R46, R46, R51 ;  /* 0x000000332e2e7220 */ /* 0x000fe20000410000 */
[----:B------:R-:W-:Y:S01]  /*3d20*/  FFMA.FTZ R51, -R85, R85, 1 ;  /* 0x3f80000055337423 */ /* 0x000fe20000010155 */
[----:B------:R-:W-:Y:S01]  /*3d30*/  FADD.FTZ R47, R47, -R38 ;  /* 0x800000262f2f7221 */ /* 0x000fe20000010000 */
        /* <DEDUP_REMOVED lines=8> */
[----:B------:R-:W-:Y:S01]  /*3dc0*/  FADD.FTZ R44, R53, -R77 ;  /* 0x8000004d352c7221 */ /* 0x000fe20000010000 */
[----:B------:R-:W-:Y:S01]  /*3dd0*/  FMUL.FTZ R10, R202, R47 ;  /* 0x0000002fca0a7220 */ /* 0x000fe20000410000 */
        /* <DEDUP_REMOVED lines=10> */
[----:B------:R-:W1:Y:S01]  /*3e80*/  MUFU.EX2 R10, R211 ;  /* 0x000000d3000a7308 */ /* 0x000e620000000800 */
[----:B------:R-:W-:Y:S01]  /*3e90*/  FMUL.FTZ R43, R99, R38 ;  /* 0x00000026632b7220 */ /* 0x000fe20000410000 */
[----:B--2---:R-:W2:Y:S04]  /*3ea0*/  SHFL.IDX PT, R73, R48, R9, 0x1f ;  /* 0x00001f0930497589 */ /* 0x004ea800000e0000 */
[----:B------:R-:W4:Y:S01]  /*3eb0*/  SHFL.IDX PT, R72, R48, R193, 0x1f ;  /* 0x00001fc130487589 */ /* 0x000f2200000e0000 */
[----:B------:R-:W-:-:S03]  /*3ec0*/  FMUL.FTZ R38, R184, R75 ;  /* 0x0000004bb8267220 */ /* 0x000fc60000410000 */
[----:B------:R-:W5:Y:S04]  /*3ed0*/  SHFL.IDX PT, R118, R48, R118, 0x1f ;  /* 0x00001f7630767589 */ /* 0x000f6800000e0000 */
[----:B------:R-:W5:Y:S04]  /*3ee0*/  SHFL.IDX PT, R199, R48, R199, 0x1f ;  /* 0x00001fc730c77589 */ /* 0x000f6800000e0000 */
[----:B------:R-:W5:Y:S04]  /*3ef0*/  SHFL.IDX PT, R28, R48, R197, 0x1f ;  /* 0x00001fc5301c7589 */ /* 0x000f6800000e0000 */
[----:B------:R-:W5:Y:S04]  /*3f00*/  SHFL.IDX PT, R117, R48, R117, 0x1f ;  /* 0x00001f7530757589 */ /* 0x000f6800000e0000 */
[----:B------:R-:W5:Y:S04]  /*3f10*/  SHFL.IDX PT, R75, R48, R198, 0x1f ;  /* 0x00001fc6304b7589 */ /* 0x000f6800000e0000 */
[----:B------:R4:W3:Y:S01]  /*3f20*/  SHFL.IDX PT, R200, R48, R200, 0x1f ;  /* 0x00001fc830c87589 */ /* 0x0008e200000e0000 */
[----:B------:R-:W5:Y:S01]  /*3f30*/  MUFU.EX2 R220, R220 ;  /* 0x000000dc00dc7308 */ /* 0x000f620000000800 */
[----:B------:R-:W-:Y:S01]  /*3f40*/  FMUL.FTZ R42, R90, R43 ;  /* 0x0000002b5a2a7220 */ /* 0x000fe20000410000 */
[----:B------:R-:W-:Y:S01]  /*3f50*/  FADD.FTZ R55, R55, -R77 ;  /* 0x8000004d37377221 */ /* 0x000fe20000010000 */
[----:B------:R-:W-:Y:S01]  /*3f60*/  FADD.FTZ R54, R54, -R76 ;  /* 0x8000004c36367221 */ /* 0x000fe20000010000 */
[----:B------:R-:W-:-:S04]  /*3f70*/  FFMA.FTZ R185, -R185, R185, 1 ;  /* 0x3f800000b9b97423 */ /* 0x000fc800000101b9 */
[----:B------:R-:W5:Y:S01]  /*3f80*/  MUFU.EX2 R214, R214 ;  /* 0x000000d600d67308 */ /* 0x000f620000000800 */
[----:B------:R-:W-:Y:S01]  /*3f90*/  FMUL.FTZ R74, R100, R49 ;  /* 0x00000031644a7220 */ /* 0x000fe20000410000 */
[----:B------:R-:W-:-:S06]  /*3fa0*/  FFMA.FTZ R188, -R188, R188, 1 ;  /* 0x3f800000bcbc7423 */ /* 0x000fcc00000101bc */
[----:B------:R-:W3:Y:S01]  /*3fb0*/  MUFU.EX2 R43, R216 ;  /* 0x000000d8002b7308 */ /* 0x000ee20000000800 */
[----:B-1----:R-:W-:-:S07]  /*3fc0*/  FMUL.FTZ R79, R10, R55 ;  /* 0x000000370a4f7220 */ /* 0x002fce0000410000 */
[----:B------:R-:W1:Y:S01]  /*3fd0*/  MUFU.EX2 R221, R222 ;  /* 0x000000de00dd7308 */ /* 0x000e620000000800 */
[----:B------:R-:W-:Y:S01]  /*3fe0*/  FFMA.FTZ R186, -R186, R186, 1 ;  /* 0x3f800000baba7423 */ /* 0x000fe200000101ba */
[----:B------:R-:W-:Y:S01]  /*3ff0*/  FFMA.FTZ R187, -R187, R187, 1 ;  /* 0x3f800000bbbb7423 */ /* 0x000fe200000101bb */
[----:B------:R-:W-:Y:S01]  /*4000*/  FMUL.FTZ R54, R213, R54 ;  /* 0x00000036d5367220 */ /* 0x000fe20000410000 */
[----:B------:R-:W-:-:S04]  /*4010*/  FMUL.FTZ R77, R13, R44 ;  /* 0x0000002c0d4d7220 */ /* 0x000fc80000410000 */
[----:B------:R-:W1:Y:S01]  /*4020*/  MUFU.EX2 R227, R227 ;  /* 0x000000e300e37308 */ /* 0x000e620000000800 */
[----:B------:R-:W-:Y:S01]  /*4030*/  FMUL.FTZ R55, R185, R74 ;  /* 0x0000004ab9377220 */ /* 0x000fe20000410000 */
[----:B--2---:R-:W-:Y:S01]  /*4040*/  FADD.FTZ R74, R56, -R73 ;  /* 0x80000049384a7221 */ /* 0x004fe20000010000 */
[----:B------:R-:W-:-:S05]  /*4050*/  FMUL.FTZ R44, R188, R79 ;  /* 0x0000004fbc2c7220 */ /* 0x000fca0000410000 */
[----:B------:R-:W2:Y:S01]  /*4060*/  MUFU.EX2 R215, R215 ;  /* 0x000000d700d77308 */ /* 0x000ea20000000800 */
[----:B------:R-:W-:Y:S01]  /*4070*/  FFMA.FTZ R78, -R78, R78, 1 ;  /* 0x3f8000004e4e7423 */ /* 0x000fe2000001014e */
[----:B------:R-:W-:-:S06]  /*4080*/  FMUL.FTZ R37, R92, R37 ;  /* 0x000000255c257220 */ /* 0x000fcc0000410000 */
[----:B------:R-:W2:Y:S01]  /*4090*/  MUFU.EX2 R210, R210 ;  /* 0x000000d200d27308 */ /* 0x000ea20000000800 */
[----:B----4-:R-:W-:Y:S01]  /*40a0*/  FADD.FTZ R79, R57, -R72 ;  /* 0x80000048394f7221 */ /* 0x010fe20000010000 */
[----:B------:R-:W-:-:S06]  /*40b0*/  FMUL.FTZ R49, R187, R54 ;  /* 0x00000036bb317220 */ /* 0x000fcc0000410000 */
[----:B------:R-:W-:Y:S01]  /*40c0*/  MUFU.EX2 R223, R223 ;  /* 0x000000df00df7308 */ /* 0x000fe20000000800 */
[----:B------:R-:W-:Y:S01]  /*40d0*/  FMUL.FTZ R48, R186, R77 ;  /* 0x0000004dba307220 */ /* 0x000fe20000410000 */
[----:B-----5:R-:W-:-:S06]  /*40e0*/  FADD.FTZ R81, R61, -R118 ;  /* 0x800000763d517221 */ /* 0x020fcc0000010000 */
[----:B------:R-:W-:Y:S01]  /*40f0*/  MUFU.EX2 R228, R228 ;  /* 0x000000e400e47308 */ /* 0x000fe20000000800 */
[----:B------:R-:W-:-:S07]  /*4100*/  FADD.FTZ R57, R64, -R199 ;  /* 0x800000c740397221 */ /* 0x000fce0000010000 */
[----:B------:R-:W-:Y:S01]  /*4110*/  MUFU.EX2 R225, R225 ;  /* 0x000000e100e17308 */ /* 0x000fe20000000800 */
[----:B------:R-:W-:-:S07]  /*4120*/  FFMA.FTZ R83, -R83, R83, 1 ;  /* 0x3f80000053537423 */ /* 0x000fce0000010153 */
[----:B------:R-:W4:Y:S01]  /*4130*/  MUFU.EX2 R212, R212 ;  /* 0x000000d400d47308 */ /* 0x000f220000000800 */
[----:B------:R-:W-:-:S07]  /*4140*/  FADD.FTZ R77, R58, -R73 ;  /* 0x800000493a4d7221 */ /* 0x000fce0000010000 */
[----:B------:R-:W5:Y:S01]  /*4150*/  MUFU.EX2 R226, R226 ;  /* 0x000000e200e27308 */ /* 0x000f620000000800 */
[----:B------:R-:W-:Y:S01]  /*4160*/  FADD.FTZ R76, R59, -R72 ;  /* 0x800000483b4c7221 */ /* 0x000fe20000010000 */
[----:B------:R-:W-:Y:S01]  /*4170*/  FADD.FTZ R56, R65, -R28 ;  /* 0x8000001c41387221 */ /* 0x000fe20000010000 */
[----:B------:R-:W-:Y:S01]  /*4180*/  FFMA.FTZ R54, -R189, R189, 1 ;  /* 0x3f800000bd367423 */ /* 0x000fe200000101bd */
[----:B------:R-:W-:Y:S01]  /*4190*/  FMUL.FTZ R61, R101, R74 ;  /* 0x0000004a653d7220 */ /* 0x000fe20000410000 */
[----:B------:R-:W-:Y:S01]  /*41a0*/  FADD.FTZ R25, R25, -R234 ;  /* 0x800000ea19197221 */ /* 0x000fe20000010000 */
[--C-:B------:R-:W-:Y:S01]  /*41b0*/  FADD.FTZ R60, R60, -R117.reuse ;  /* 0x800000753c3c7221 */ /* 0x100fe20000010000 */
[----:B------:R-:W-:Y:S01]  /*41c0*/  FADD.FTZ R28, R67, -R28 ;  /* 0x8000001c431c7221 */ /* 0x000fe20000010000 */
[----:B------:R-:W-:Y:S01]  /*41d0*/  FMUL.FTZ R37, R78, R37 ;  /* 0x000000254e257220 */ /* 0x000fe20000410000 */
[----:B------:R-:W-:Y:S01]  /*41e0*/  FADD.FTZ R78, R62, -R117 ;  /* 0x800000753e4e7221 */ /* 0x000fe20000010000 */
[--C-:B------:R-:W-:Y:S01]  /*41f0*/  FADD.FTZ R59, R68, -R75.reuse ;  /* 0x8000004b443b7221 */ /* 0x100fe20000010000 */
[----:B------:R-:W-:Y:S01]  /*4200*/  FADD.FTZ R70, R70, -R75 ;  /* 0x8000004b46467221 */ /* 0x000fe20000010000 */
[----:B------:R-:W-:Y:S01]  /*4210*/  FFMA.FTZ R112, -R112, R112, 1 ;  /* 0x3f80000070707423 */ /* 0x000fe20000010170 */
[----:B------:R-:W-:Y:S01]  /*4220*/  FMUL.FTZ R57, R220, R57 ;  /* 0x00000039dc397220 */ /* 0x000fe20000410000 */
[----:B------:R-:W-:Y:S01]  /*4230*/  FMUL.FTZ R20, R190, R20 ;  /* 0x00000014be147220 */ /* 0x000fe20000410000 */
[----:B------:R-:W-:Y:S01]  /*4240*/  FMUL.FTZ R40, R83, R40 ;  /* 0x0000002853287220 */ /* 0x000fe20000410000 */
[----:B------:R-:W-:Y:S01]  /*4250*/  FMUL.FTZ R54, R54, R61 ;  /* 0x0000003d36367220 */ /* 0x000fe20000410000 */
[----:B------:R-:W-:Y:S01]  /*4260*/  FFMA.FTZ R73, -R105, R105, 1 ;  /* 0x3f80000069497423 */ /* 0x000fe20000010169 */
[----:B------:R-:W-:Y:S01]  /*4270*/  FFMA.FTZ R72, -R106, R106, 1 ;  /* 0x3f8000006a487423 */ /* 0x000fe2000001016a */
[----:B------:R-:W-:Y:S01]  /*4280*/  FFMA.FTZ R75, -R107, R107, 1 ;  /* 0x3f8000006b4b7423 */ /* 0x000fe2000001016b */
[----:B------:R-:W-:Y:S01]  /*4290*/  FMUL.FTZ R77, R214, R77 ;  /* 0x0000004dd64d7220 */ /* 0x000fe20000410000 */
[----:B------:R-:W-:Y:S01]  /*42a0*/  FMUL.FTZ R62, R102, R79 ;  /* 0x0000004f663e7220 */ /* 0x000fe20000410000 */
[----:B---3--:R-:W-:Y:S01]  /*42b0*/  FMUL.FTZ R76, R43, R76 ;  /* 0x0000004c2b4c7220 */ /* 0x008fe20000410000 */
[----:B------:R-:W-:Y:S01]  /*42c0*/  FMUL.FTZ R25, R119, R25 ;  /* 0x0000001977197220 */ /* 0x000fe20000410000 */
[----:B------:R-:W-:Y:S01]  /*42d0*/  FADD.FTZ R83, R63, -R118 ;  /* 0x800000763f537221 */ /* 0x000fe20000010000 */
[----:B------:R-:W-:Y:S01]  /*42e0*/  FFMA.FTZ R74, -R108, R108, 1 ;  /* 0x3f8000006c4a7423 */ /* 0x000fe2000001016c */
[----:B------:R-:W-:Y:S01]  /*42f0*/  FMUL.FTZ R61, R103, R60 ;  /* 0x0000003c673d7220 */ /* 0x000fe20000410000 */
[----:B------:R-:W-:Y:S01]  /*4300*/  FFMA.FTZ R115, -R115, R115, 1 ;  /* 0x3f80000073737423 */ /* 0x000fe20000010173 */
[----:B-1----:R-:W-:Y:S01]  /*4310*/  FMUL.FTZ R28, R221, R28 ;  /* 0x0000001cdd1c7220 */ /* 0x002fe20000410000 */
[----:B------:R-:W-:Y:S01]  /*4320*/  FADD.FTZ R199, R66, -R199 ;  /* 0x800000c742c77221 */ /* 0x000fe20000010000 */
[--C-:B------:R-:W-:Y:S01]  /*4330*/  FADD.FTZ R58, R69, -R200.reuse ;  /* 0x800000c8453a7221 */ /* 0x100fe20000010000 */
[----:B------:R-:W-:Y:S01]  /*4340*/  FADD.FTZ R71, R71, -R200 ;  /* 0x800000c847477221 */ /* 0x000fe20000010000 */
        /* <DEDUP_REMOVED lines=11> */
[----:B------:R-:W-:Y:S01]  /*4400*/  FFMA.FTZ R79, -R111, R111, 1 ;  /* 0x3f8000006f4f7423 */ /* 0x000fe2000001016f */
[----:B--2---:R-:W-:Y:S01]  /*4410*/  FMUL.FTZ R63, R215, R78 ;  /* 0x0000004ed73f7220 */ /* 0x004fe20000410000 */
[----:B------:R-:W-:Y:S01]  /*4420*/  FMUL.FTZ R60, R12, R81 ;  /* 0x000000510c3c7220 */ /* 0x000fe20000410000 */
[----:B------:R-:W-:Y:S01]  /*4430*/  FMUL.FTZ R62, R210, R83 ;  /* 0x00000053d23e7220 */ /* 0x000fe20000410000 */
[----:B------:R-:W-:Y:S01]  /*4440*/  FMUL.FTZ R74, R74, R61 ;  /* 0x0000003d4a4a7220 */ /* 0x000fe20000410000 */
[----:B------:R-:W-:Y:S01]  /*4450*/  FMUL.FTZ R115, R115, R28 ;  /* 0x0000001c73737220 */ /* 0x000fe20000410000 */
[----:B------:R-:W-:Y:S01]  /*4460*/  F2FP.BF16.F32.PACK_AB R70, R23, R20 ;  /* 0x000000141746723e */ /* 0x000fe200000010ff */
[----:B------:R-:W-:Y:S01]  /*4470*/  FFMA.FTZ R191, -R191, R191, 1 ;  /* 0x3f800000bfbf7423 */ /* 0x000fe200000101bf */
[----:B------:R-:W-:Y:S01]  /*4480*/  FFMA.FTZ R114, -R114, R114, 1 ;  /* 0x3f80000072727423 */ /* 0x000fe20000010172 */
[----:B----4-:R-:W-:Y:S01]  /*4490*/  FMUL.FTZ R199, R212, R199 ;  /* 0x000000c7d4c77220 */ /* 0x010fe20000410000 */
[----:B------:R-:W-:Y:S01]  /*44a0*/  FMUL.FTZ R56, R223, R56 ;  /* 0x00000038df387220 */ /* 0x000fe20000410000 */
[----:B------:R-:W-:Y:S01]  /*44b0*/  FFMA.FTZ R192, -R192, R192, 1 ;  /* 0x3f800000c0c07423 */ /* 0x000fe200000101c0 */
[----:B------:R-:W-:Y:S01]  /*44c0*/  FFMA.FTZ R194, -R194, R194, 1 ;  /* 0x3f800000c2c27423 */ /* 0x000fe200000101c2 */
[----:B------:R-:W-:Y:S01]  /*44d0*/  FFMA.FTZ R196, -R196, R196, 1 ;  /* 0x3f800000c4c47423 */ /* 0x000fe200000101c4 */
[----:B------:R-:W-:Y:S01]  /*44e0*/  FFMA.FTZ R201, -R201, R201, 1 ;  /* 0x3f800000c9c97423 */ /* 0x000fe200000101c9 */
[----:B------:R-:W-:Y:S01]  /*44f0*/  FMUL.FTZ R59, R228, R59 ;  /* 0x0000003be43b7220 */ /* 0x000fe20000410000 */
[----:B------:R-:W-:Y:S01]  /*4500*/  FMUL.FTZ R61, R225, R58 ;  /* 0x0000003ae13d7220 */ /* 0x000fe20000410000 */
[----:B-----5:R-:W-:Y:S01]  /*4510*/  FMUL.FTZ R28, R226, R71 ;  /* 0x00000047e21c7220 */ /* 0x020fe20000410000 */
        /* <DEDUP_REMOVED lines=29> */
[----:B------:R1:W-:Y:S01]  /*46f0*/  STSM.16.MT88.4 [R20+0x1a800], R68 ;  /* 0x01a8004414007844 */ /* 0x0003e20000004200 */
[----:B------:R-:W-:Y:S02]  /*4700*/  R2UR UR6, R236 ;  /* 0x00000000ec0672ca */ /* 0x000fe400000e0000 */
[----:B------:R-:W-:Y:S02]  /*4710*/  F2FP.BF16.F32.PACK_AB R53, R75, R72 ;  /* 0x000000484b35723e */ /* 0x000fe400000010ff */
[----:B------:R-:W-:Y:S02]  /*4720*/  F2FP.BF16.F32.PACK_AB R54, R77, R74 ;  /* 0x0000004a4d36723e */ /* 0x000fe400000010ff */
[----:B------:R-:W-:Y:S01]  /*4730*/  F2FP.BF16.F32.PACK_AB R55, R79, R76 ;  /* 0x0000004c4f37723e */ /* 0x000fe200000010ff */
[----:B------:R1:W-:Y:S01]  /*4740*/  STSM.16.MT88.4 [R20+0x1b000], R64 ;  /* 0x01b0004014007844 */ /* 0x0003e20000004200 */
[----:B------:R-:W-:-:S02]  /*4750*/  F2FP.BF16.F32.PACK_AB R48, R191, R112 ;  /* 0x00000070bf30723e */ /* 0x000fc400000010ff */
[----:B------:R-:W-:Y:S02]  /*4760*/  F2FP.BF16.F32.PACK_AB R49, R115, R114 ;  /* 0x000000727331723e */ /* 0x000fe400000010ff */
[----:B------:R-:W-:Y:S02]  /*4770*/  F2FP.BF16.F32.PACK_AB R50, R81, R192 ;  /* 0x000000c05132723e */ /* 0x000fe400000010ff */
[----:B------:R-:W-:Y:S01]  /*4780*/  F2FP.BF16.F32.PACK_AB R51, R201, R196 ;  /* 0x000000c4c933723e */ /* 0x000fe200000010ff */
[----:B------:R1:W-:Y:S01]  /*4790*/  STSM.16.MT88.4 [R20+0x1b800], R60 ;  /* 0x01b8003c14007844 */ /* 0x0003e20000004200 */
[----:B------:R-:W-:Y:S02]  /*47a0*/  F2FP.BF16.F32.PACK_AB R28, R119, R113 ;  /* 0x00000071771c723e */ /* 0x000fe400000010ff */
[----:B------:R-:W-:Y:S01]  /*47b0*/  F2FP.BF16.F32.PACK_AB R30, R26, R24 ;  /* 0x000000181a1e723e */ /* 0x000fe200000010ff */
[----:B------:R1:W-:Y:S01]  /*47c0*/  STSM.16.MT88.4 [R20+0x1c000], R56 ;  /* 0x01c0003814007844 */ /* 0x0003e20000004200 */
[----:B------:R-:W-:-:S02]  /*47d0*/  F2FP.BF16.F32.PACK_AB R29, R19, R104 ;  /* 0x00000068131d723e */ /* 0x000fc400000010ff */
[----:B------:R-:W-:Y:S01]  /*47e0*/  F2FP.BF16.F32.PACK_AB R31, R18, R31 ;  /* 0x0000001f121f723e */ /* 0x000fe200000010ff */
[----:B------:R1:W-:Y:S04]  /*47f0*/  STSM.16.MT88.4 [R20+0x1c800], R52 ;  /* 0x01c8003414007844 */ /* 0x0003e80000004200 */
        /* <DEDUP_REMOVED lines=54> */
[----:B------:R-:W-:-:S05]  /*4b60*/  VIADD R11, R17, 0x1a800 ;  /* 0x0001a800110b7836 */ /* 0x000fca0000000000 */
[----:B------:R-:W-:-:S04]  /*4b70*/  LEA R10, R5, R11, 0xb ;  /* 0x0000000b050a7211 */ /* 0x000fc800078e58ff */
        /* <DEDUP_REMOVED lines=167> */
.L_x_2728:
        /* <DEDUP_REMOVED lines=56> */
.L_x_2729:
[----:B------:R-:W-:Y:S01]  /*5970*/  IADD3 R16, R16, 0x1, RZ ;  /* 0x0000000110107810 */ /* 0x000fe20007ffe0ff */
[----:B------:R-:W-:Y:S02]  /*5980*/  VIADD R0, R0, 0x1 ;  /* 0x0000000100007836 */ /* 0x000fe40000000000 */
[----:B------:R-:W-:Y:S01]  /*5990*/  VIADD R6, R6, 0x26820 ;  /* 0x0002682006067836 */ /* 0x000fe20000000000 */
[----:B------:R-:W-:Y:S02]  /*59a0*/  ISETP.GE.AND P1, PT, R16, R237, PT ;  /* 0x000000ed1000720c */ /* 0x000fe40003f26270 */
[----:B------:R-:W-:Y:S02]  /*59b0*/  ISETP.NE.AND P0, PT, R0, 0x2, PT ;  /* 0x000000020000780c */ /* 0x000fe40003f05270 */
[----:B------:R-:W-:Y:S02]  /*59c0*/  PRMT R6, RZ, 0x654, R6 ;  /* 0x00000654ff067816 */ /* 0x000fe40000000006 */
[----:B-1----:R-:W-:-:S02]  /*59d0*/  SEL R7, RZ, 0x1, P0 ;  /* 0x00000001ff077807 */ /* 0x002fc40000000000 */
[----:B------:R1:W-:Y:S01]  /*59e0*/  SYNCS.ARRIVE.TRANS64.RED.A1T0 RZ, [R6+URZ], RZ ;  /* 0x000000ff06ff79a7 */ /* 0x0003e2000810043f */
[----:B------:R-:W-:Y:S02]  /*59f0*/  SEL R0, R0, RZ, P0 ;  /* 0x000000ff00007207 */ /* 0x000fe40000000000 */
[----:B------:R-:W-:Y:S02]  /*5a00*/  LOP3.LUT R4, R4, R7, RZ, 0x3c, !PT ;  /* 0x0000000704047212 */ /* 0x000fe400078e3cff */
[----:B------:R-:W-:Y:S05]  /*5a10*/  @!P1 BRA `(.L_x_2730) ;  /* 0xffffffc000749947 */ /* 0x000fea000383ffff */
.L_x_2719:
[----:B-1----:R-:W2:Y:S02]  /*5a20*/  LDL R6, [R1+0x2c] ;  /* 0x00002c0001067983 */ /* 0x002ea40000100800 */
[----:B--2---:R-:W-:-:S13]  /*5a30*/  ISETP.GE.AND P0, PT, R16, R6, PT ;  /* 0x000000061000720c */ /* 0x004fda0003f06270 */
[----:B------:R-:W-:Y:S05]  /*5a40*/  @P0 BRA `(.L_x_2731) ;  /* 0x00000040006c0947 */ /* 0x000fea0003800000 */
[----:B------:R-:W2:Y:S01]  /*5a50*/  LDL.LU R13, [R1+0x1c] ;  /* 0x00001c00010d7983 */ /* 0x000ea20000300800 */
[----:B------:R-:W1:Y:S03]  /*5a60*/  LDC R23, c[0x0][0x290] ;  /* 0x0000a400ff177b82 */ /* 0x000e660000000800 */
[----:B------:R-:W3:Y:S04]  /*5a70*/  LDL.LU R26, [R1+0x10] ;  /* 0x00001000011a7983 */ /* 0x000ee80000300800 */
[----:B------:R-:W1:Y:S04]  /*5a80*/  LDL R25, [R1+0x30] ;  /* 0x0000300001197983 */ /* 0x000e680000100800 */
[----:B------:R-:W4:Y:S01]  /*5a90*/  LDL.LU R24, [R1+0xc] ;  /* 0x00000c0001187983 */ /* 0x000f220000300800 */
[----:B------:R-:W5:Y:S02]  /*5aa0*/  S2R R6, SR_TID.X ;  /* 0x0000000000067919 */ /* 0x000f640000002100 */
[----:B-----5:R-:W-:-:S05]  /*5ab0*/  VIADD R6, R6, 0xffffff80 ;  /* 0xffffff8006067836 */ /* 0x020fca0000000000 */
[----:B------:R-:W-:-:S04]  /*5ac0*/  SHF.R.S32.HI R7, RZ, 0x1f, R6 ;  /* 0x0000001fff077819 */ /* 0x000fc80000011406 */
[----:B------:R-:W-:-:S04]  /*5ad0*/  LEA.HI R8, R7, R6, RZ, 0x5 ;  /* 0x0000000607087211 */ /* 0x000fc800078f28ff */
[----:B------:R-:W-:Y:S02]  /*5ae0*/  LOP3.LUT R9, R8, 0xffffffe0, RZ, 0xc0, !PT ;  /* 0xffffffe008097812 */ /* 0x000fe400078ec0ff */
[----:B------:R-:W-:-:S03]  /*5af0*/  LEA.HI R8, R7, R6, RZ, 0x7 ;  /* 0x0000000607087211 */ /* 0x000fc600078f38ff */
[----:B------:R-:W-:Y:S01]  /*5b00*/  IMAD.IADD R10, R6, 0x1, -R9 ;  /* 0x00000001060a7824 */ /* 0x000fe200078e0a09 */
[----:B------:R-:W-:Y:S02]  /*5b10*/  LEA.HI R9, R7, R6, RZ, 0x2 ;  /* 0x0000000607097211 */ /* 0x000fe400078f10ff */
[----:B------:R-:W-:Y:S02]  /*5b20*/  LOP3.LUT R7, R8, 0xffffff80, RZ, 0xc0, !PT ;  /* 0xffffff8008077812 */ /* 0x000fe400078ec0ff */
[----:B------:R-:W-:Y:S02]  /*5b30*/  SHF.R.S32.HI R11, RZ, 0x1f, R10 ;  /* 0x0000001fff0b7819 */ /* 0x000fe4000001140a */
[----:B------:R-:W-:Y:S02]  /*5b40*/  LOP3.LUT R9, R9, 0xfffffffc, RZ, 0xc0, !PT ;  /* 0xfffffffc09097812 */ /* 0x000fe400078ec0ff */
[CC--:B------:R-:W-:Y:S02]  /*5b50*/  LEA.HI R12, R11.reuse, R10.reuse, RZ, 0x2 ;  /* 0x0000000a0b0c7211 */ /* 0x0c0fe400078f10ff */
[----:B------:R-:W-:Y:S01]  /*5b60*/  LEA.HI R10, R11, R10, RZ, 0x3 ;  /* 0x0000000a0b0a7211 */ /* 0x000fe200078f18ff */
[C---:B------:R-:W-:Y:S01]  /*5b70*/  IMAD.IADD R9, R6.reuse, 0x1, -R9 ;  /* 0x0000000106097824 */ /* 0x040fe200078e0a09 */
[----:B------:R-:W-:-:S02]  /*5b80*/  IADD3 R7, R6, -R7, RZ ;  /* 0x8000000706077210 */ /* 0x000fc40007ffe0ff */
[----:B------:R-:W-:Y:S02]  /*5b90*/  SHF.R.S32.HI R11, RZ, 0x2, R12 ;  /* 0x00000002ff0b7819 */ /* 0x000fe4000001140c */
[----:B------:R-:W-:Y:S02]  /*5ba0*/  SHF.R.S32.HI R8, RZ, 0x7, R8 ;  /* 0x00000007ff087819 */ /* 0x000fe40000011408 */
[----:B------:R-:W-:Y:S02]  /*5bb0*/  SHF.R.S32.HI R10, RZ, 0x3, R10 ;  /* 0x00000003ff0a7819 */ /* 0x000fe4000001140a */
[----:B------:R-:W-:Y:S02]  /*5bc0*/  LEA.HI R6, R8, R8, RZ, 0x1 ;  /* 0x0000000808067211 */ /* 0x000fe400078f08ff */
[----:B------:R-:W-:Y:S02]  /*5bd0*/  IADD3 R18, R11, 0x10, RZ ;  /* 0x000000100b127810 */ /* 0x000fe40007ffe0ff */
[----:B------:R-:W-:-:S02]  /*5be0*/  LEA.HI R12, R12, R11, RZ, 0x1 ;  /* 0x0000000b0c0c7211 */ /* 0x000fc400078f08ff */
[----:B------:R-:W-:Y:S02]  /*5bf0*/  LEA.HI R19, R18, R18, RZ, 0x1 ;  /* 0x0000001212137211 */ /* 0x000fe400078f08ff */
[----:B------:R-:W-:Y:S02]  /*5c00*/  LOP3.LUT R12, R12, 0xfffffffe, RZ, 0xc0, !PT ;  /* 0xfffffffe0c0c7812 */ /* 0x000fe400078ec0ff */
[----:B------:R-:W-:-:S03]  /*5c10*/  SHF.R.S32.HI R20, RZ, 0x1, R19 ;  /* 0x00000001ff147819 */ /* 0x000fc60000011413 */
[----:B------:R-:W-:Y:S01]  /*5c20*/  IMAD.IADD R12, R11, 0x1, -R12 ;  /* 0x000000010b0c7824 */ /* 0x000fe200078e0a0c */
[----:B------:R-:W-:-:S05]  /*5c30*/  LOP3.LUT R19, R19, 0xfffffffe, RZ, 0xc0, !PT ;  /* 0xfffffffe13137812 */ /* 0x000fca00078ec0ff */
[----:B------:R-:W-:Y:S01]  /*5c40*/  IMAD.IADD R19, R18, 0x1, -R19 ;  /* 0x0000000112137824 */ /* 0x000fe200078e0a13 */
[----:B------:R-:W-:Y:S01]  /*5c50*/  MOV R187, 0x40000040 ;  /* 0x4000004000bb7802 */ /* 0x000fe20000000f00 */
[----:B------:R-:W-:Y:S01]  /*5c60*/  IMAD.MOV.U32 R185, RZ, RZ, 0x40000040 ;  /* 0x40000040ffb97424 */ /* 0x000fe200078e00ff */
[----:B------:R-:W-:Y:S01]  /*5c70*/  MOV R193, 0x40000040 ;  /* 0x4000004000c17802 */ /* 0x000fe20000000f00 */
[----:B------:R-:W-:Y:S02]  /*5c80*/  IMAD.MOV.U32 R189, RZ, RZ, 0x40000040 ;  /* 0x40000040ffbd7424 */ /* 0x000fe400078e00ff */
[----:B------:R-:W-:Y:S01]  /*5c90*/  IMAD.MOV.U32 R191, RZ, RZ, 0x40000040 ;  /* 0x40000040ffbf7424 */ /* 0x000fe200078e00ff */
[----:B--2---:R-:W-:Y:S01]  /*5ca0*/  LEA.HI R22, R13, R7, RZ, 0x5 ;  /* 0x000000070d167211 */ /* 0x004fe200078f28ff */
[----:B------:R-:W-:Y:S01]  /*5cb0*/  VIADD R13, R11, 0x8 ;  /* 0x000000080b0d7836 */ /* 0x000fe20000000000 */
[----:B------:R-:W-:Y:S01]  /*5cc0*/  LOP3.LUT R7, R6, 0xfffffffe, RZ, 0xc0, !PT ;  /* 0xfffffffe06077812 */ /* 0x000fe200078ec0ff */
[----:B------:R-:W-:-:S03]  /*5cd0*/  IMAD.HI R6, R10, 0x2aaaaaab, RZ ;  /* 0x2aaaaaab0a067827 */ /* 0x000fc600078e02ff */
[----:B------:R-:W-:Y:S01]  /*5ce0*/  LEA.HI R14, R13, R13, RZ, 0x1 ;  /* 0x0000000d0d0e7211 */ /* 0x000fe200078f08ff */
[----:B------:R-:W-:Y:S01]  /*5cf0*/  IMAD.IADD R21, R8, 0x1, -R7 ;  /* 0x0000000108157824 */ /* 0x000fe200078e0a07 */
[----:B------:R-:W-:Y:S02]  /*5d00*/  SHF.R.U32.HI R7, RZ, 0x1, R6 ;  /* 0x00000001ff077819 */ /* 0x000fe40000011606 */
[----:B------:R-:W-:Y:S02]  /*5d10*/  SHF.R.S32.HI R15, RZ, 0x1, R14 ;  /* 0x00000001ff0f7819 */ /* 0x000fe4000001140e */
[----:B------:R-:W-:Y:S01]  /*5d20*/  LEA.HI R7, R6, R7, RZ, 0x1 ;  /* 0x0000000706077211 */ /* 0x000fe200078f08ff */
[----:B------:R-:W-:Y:S01]  /*5d30*/  IMAD.HI R6, R20, 0x2aaaaaab, RZ ;  /* 0x2aaaaaab14067827 */ /* 0x000fe200078e02ff */
[----:B------:R-:W-:-:S03]  /*5d40*/  LOP3.LUT R14, R14, 0xfffffffe, RZ, 0xc0, !PT ;  /* 0xfffffffe0e0e7812 */ /* 0x000fc600078ec0ff */
[----:B------:R-:W-:Y:S01]  /*5d50*/  IMAD.HI R8, R15, 0x2aaaaaab, RZ ;  /* 0x2aaaaaab0f087827 */ /* 0x000fe200078e02ff */
[----:B------:R-:W-:Y:S02]  /*5d60*/  IADD3 R14, R13, -R14, RZ ;  /* 0x8000000e0d0e7210 */ /* 0x000fe40007ffe0ff */
[----:B------:R-:W-:Y:S02]  /*5d70*/  SHF.R.U32.HI R13, RZ, 0x1, R6 ;  /* 0x00000001ff0d7819 */ /* 0x000fe40000011606 */
[----:B------:R-:W-:Y:S01]  /*5d80*/  SHF.R.U32.HI R11, RZ, 0x1, R8 ;  /* 0x00000001ff0b7819 */ /* 0x000fe20000011608 */
[----:B------:R-:W-:Y:S01]  /*5d90*/  IMAD R7, R7, -0xc, R10 ;  /* 0xfffffff407077824 */ /* 0x000fe200078e020a */
[--C-:B---3--:R-:W-:Y:S02]  /*5da0*/  SHF.R.S32.HI R10, RZ, 0x2, R26.reuse ;  /* 0x00000002ff0a7819 */ /* 0x108fe4000001141a */
[----:B------:R-:W-:Y:S02]  /*5db0*/  LEA.HI R8, R8, R11, RZ, 0x1 ;  /* 0x0000000b08087211 */ /* 0x000fe400078f08ff */
[----:B------:R-:W-:-:S02]  /*5dc0*/  SHF.R.S32.HI R11, RZ, 0x1f, R26 ;  /* 0x0000001fff0b7819 */ /* 0x000fc4000001141a */
[----:B------:R-:W-:Y:S01]  /*5dd0*/  LEA.HI R13, R6, R13, RZ, 0x1 ;  /* 0x0000000d060d7211 */ /* 0x000fe200078f08ff */
[----:B------:R-:W-:Y:S01]  /*5de0*/  IMAD R6, R7, 0x8, R12 ;  /* 0x0000000807067824 */ /* 0x000fe200078e020c */
[----:B------:R-:W-:Y:S01]  /*5df0*/  SHF.R.S32.HI R22, RZ, 0x5, R22 ;  /* 0x00000005ff167819 */ /* 0x000fe20000011416 */
[----:B-1----:R-:W-:Y:S01]  /*5e00*/  IMAD R23, R25, -0x80, R23 ;  /* 0xffffff8019177824 */ /* 0x002fe200078e0217 */
[----:B------:R-:W-:Y:S02]  /*5e10*/  LEA.HI R11, R11, R10, RZ, 0x3 ;  /* 0x0000000a0b0b7211 */ /* 0x000fe400078f18ff */
[----:B------:R1:W-:Y:S01]  /*5e20*/  STL [R1+0x28], R6 ;  /* 0x0000280601007387 */ /* 0x0003e20000100800 */
[----:B------:R-:W-:Y:S01]  /*5e30*/  IMAD R22, R22, -0x10, R23 ;  /* 0xfffffff016167824 */ /* 0x000fe200078e0217 */
[----:B------:R-:W-:Y:S01]  /*5e40*/  LOP3.LUT R11, R11, 0xfffffff8, RZ, 0xc0, !PT ;  /* 0xfffffff80b0b7812 */ /* 0x000fe200078ec0ff */
[----:B------:R-:W-:-:S03]  /*5e50*/  IMAD R15, R8, -0xc, R15 ;  /* 0xfffffff4080f7824 */ /* 0x000fc600078e020f */
[----:B------:R-:W-:Y:S01]  /*5e60*/  IADD3 R8, R22, R11, -R10 ;  /* 0x0000000b16087210 */ /* 0x000fe20007ffe80a */
[C-C-:B-1----:R-:W-:Y:S02]  /*5e70*/  IMAD R6, R5.reuse, 0x800, R17.reuse ;  /* 0x0000080005067824 */ /* 0x142fe400078e0211 */
[----:B------:R-:W-:Y:S02]  /*5e80*/  IMAD R5, R5, 0x2000, R17 ;  /* 0x0000200005057824 */ /* 0x000fe400078e0211 */
[----:B------:R-:W-:Y:S02]  /*5e90*/  VIADD R6, R6, 0x1a800 ;  /* 0x0001a80006067836 */ /* 0x000fe40000000000 */
[----:B------:R-:W-:Y:S01]  /*5ea0*/  VIADD R10, R5, 0x4000 ;  /* 0x00004000050a7836 */ /* 0x000fe20000000000 */
[----:B------:R-:W-:Y:S01]  /*5eb0*/  SHF.R.U32.HI R5, RZ, 0x4, R5 ;  /* 0x00000004ff057819 */ /* 0x000fe20000011605 */
[----:B------:R-:W-:Y:S01]  /*5ec0*/  IMAD R20, R13, -0xc, R20 ;  /* 0xfffffff40d147824 */ /* 0x000fe200078e0214 */
[----:B------:R-:W-:-:S02]  /*5ed0*/  LEA R7, R15, R14, 0x3 ;  /* 0x0000000e0f077211 */ /* 0x000fc400078e18ff */
[----:B------:R-:W-:Y:S02]  /*5ee0*/  SHF.R.U32.HI R6, RZ, 0x4, R6 ;  /* 0x00000004ff067819 */ /* 0x000fe40000011606 */
[----:B------:R-:W-:Y:S02]  /*5ef0*/  SHF.R.U32.HI R10, RZ, 0x4, R10 ;  /* 0x00000004ff0a7819 */ /* 0x000fe4000001160a */
[----:B------:R-:W-:Y:S01]  /*5f00*/  LOP3.LUT R5, R5, 0x3fff, RZ, 0xc0, !PT ;  /* 0x00003fff05057812 */ /* 0x000fe200078ec0ff */
[----:B------:R1:W-:Y:S01]  /*5f10*/  STL [R1+0x24], R7 ;  /* 0x0000240701007387 */ /* 0x0003e20000100800 */
[----:B------:R-:W-:Y:S02]  /*5f20*/  LOP3.LUT R6, R6, 0x3fff, RZ, 0xc0, !PT ;  /* 0x00003fff06067812 */ /* 0x000fe400078ec0ff */
[----:B------:R-:W-:Y:S02]  /*5f30*/  LOP3.LUT R10, R10, 0x3fff, RZ, 0xc0, !PT ;  /* 0x00003fff0a0a7812 */ /* 0x000fe400078ec0ff */
[----:B------:R-:W-:-:S02]  /*5f40*/  LOP3.LUT R11, R5, 0x10000, RZ, 0xfc, !PT ;  /* 0x00010000050b7812 */ /* 0x000fc400078efcff */
[----:B------:R-:W-:Y:S02]  /*5f50*/  LOP3.LUT R6, R6, 0x10000, RZ, 0xfc, !PT ;  /* 0x0001000006067812 */ /* 0x000fe400078efcff */
[----:B-1----:R-:W-:Y:S02]  /*5f60*/  LEA R7, R20, R19, 0x3 ;  /* 0x0000001314077211 */ /* 0x002fe400078e18ff */
[----:B------:R-:W-:-:S03]  /*5f70*/  LOP3.LUT R5, R10, 0x10000, RZ, 0xfc, !PT ;  /* 0x000100000a057812 */ /* 0x000fc600078efcff */
[----:B------:R4:W-:Y:S01]  /*5f80*/  STL [R1+0x1c], R7 ;  /* 0x00001c0701007387 */ /* 0x0009e20000100800 */
[C---:B------:R-:W-:Y:S01]  /*5f90*/  IADD3 R188, R5.reuse, 0x2, RZ ;  /* 0x0000000205bc7810 */ /* 0x040fe20007ffe0ff */
[C---:B------:R-:W-:Y:S02]  /*5fa0*/  VIADD R190, R5.reuse, 0x4 ;  /* 0x0000000405be7836 */ /* 0x040fe40000000000 */
[----:B------:R-:W-:Y:S01]  /*5fb0*/  STL [R1+0x14], R11 ;  /* 0x0000140b01007387 */ /* 0x000fe20000100800 */
[----:B------:R-:W-:-:S03]  /*5fc0*/  VIADD R192, R5, 0x6 ;  /* 0x0000000605c07836 */ /* 0x000fc60000000000 */
[----:B------:R1:W-:Y:S01]  /*5fd0*/  STL [R1+0x20], R6 ;  /* 0x0000200601007387 */ /* 0x0003e20000100800 */
[----:B------:R-:W-:-:S03]  /*5fe0*/  VIADD R10, R9, 0x8 ;  /* 0x00000008090a7836 */ /* 0x000fc60000000000 */
[----:B------:R2:W-:Y:S01]  /*5ff0*/  STL [R1+0x10], R5 ;  /* 0x0000100501007387 */ /* 0x0005e20000100800 */
[----:B------:R-:W-:Y:S01]  /*6000*/  IMAD R8, R21, -0x40, R8 ;  /* 0xffffffc015087824 */ /* 0x000fe200078e0208 */
[----:B----4-:R-:W-:Y:S01]  /*6010*/  LOP3.LUT R7, R24, 0x1, RZ, 0xfc, !PT ;  /* 0x0000000118077812 */ /* 0x010fe200078efcff */
[C---:B------:R-:W-:Y:S01]  /*6020*/  VIADD R184, R11.reuse, 0x4 ;  /* 0x000000040bb87836 */ /* 0x040fe20000000000 */
[C---:B------:R-:W-:Y:S01]  /*6030*/  IADD3 R22, R11.reuse, 0x2, RZ ;  /* 0x000000020b167810 */ /* 0x040fe20007ffe0ff */
[----:B------:R-:W-:Y:S02]  /*6040*/  VIADD R186, R11, 0x6 ;  /* 0x000000060bba7836 */ /* 0x000fe40000000000 */
[C---:B-1----:R-:W-:Y:S01]  /*6050*/  VIADD R6, R9.reuse, 0xc ;  /* 0x0000000c09067836 */ /* 0x042fe20000000000 */
[C---:B--2---:R-:W-:Y:S01]  /*6060*/  IADD3 R5, R9.reuse, 0x4, RZ ;  /* 0x0000000409057810 */ /* 0x044fe20007ffe0ff */
[C---:B------:R-:W-:Y:S01]  /*6070*/  VIADD R10, R9.reuse, 0x14 ;  /* 0x00000014090a7836 */ /* 0x040fe20000000000 */
[C---:B------:R-:W-:Y:S01]  /*6080*/  IADD3 R5, R9.reuse, 0x10, RZ ;  /* 0x0000001009057810 */ /* 0x040fe20007ffe0ff */
[C---:B------:R-:W-:Y:S01]  /*6090*/  VIADD R6, R9.reuse, 0x18 ;  /* 0x0000001809067836 */ /* 0x040fe20000000000 */
[----:B------:R-:W-:Y:S01]  /*60a0*/  IADD3 R5, R9, 0x1c, RZ ;  /* 0x0000001c09057810 */ /* 0x000fe20007ffe0ff */
[----:B------:R-:W-:-:S07]  /*60b0*/  IMAD.MOV.U32 R23, RZ, RZ, 0x40000040 ;  /* 0x40000040ff177424 */ /* 0x000fce00078e00ff */
.L_x_2742:
[----:B------:R-:W-:-:S13]  /*60c0*/  ISETP.NE.AND P0, PT, R7, 0x3, PT ;  /* 0x000000030700780c */ /* 0x000fda0003f05270 */
[----:B------:R-:W-:Y:S05]  /*60d0*/  @!P0 BRA `(.L_x_2732) ;  /* 0x0000000000048947 */ /* 0x000fea0003800000 */
[----:B------:R-:W-:Y:S01]  /*60e0*/  BPT.TRAP 0x1 ;  /* 0x000000040000795c */ /* 0x000fe20000300000 */
.L_x_2732:
[----:B------:R-:W-:Y:S01]  /*60f0*/  IMAD R6, R0, 0x8, R17 ;  /* 0x0000000800067824 */ /* 0x000fe200078e0211 */
[----:B------:R-:W-:-:S04]  /*6100*/  SHF.L.U32 R15, R4, 0x1f, RZ ;  /* 0x0000001f040f7819 */ /* 0x000fc800000006ff */
[----:B------:R1:W2:Y:S01]  /*6110*/  SYNCS.PHASECHK.TRANS64.TRYWAIT P1, [R6+URZ+0x26810], R15 ;  /* 0x0268100f060075a7 */ /* 0x0002a2000802017f */
[----:B------:R-:W-:Y:S05]  /*6120*/  @!P0 BRA `(.L_x_2733) ;  /* 0x0000000000048947 */ /* 0x000fea0003800000 */
[----:B------:R-:W-:Y:S01]  /*6130*/  BPT.TRAP 0x1 ;  /* 0x000000040000795c */ /* 0x000fe20000300000 */
.L_x_2733:
[----:B------:R-:W-:-:S05]  /*6140*/  VIADD R5, R17, 0xe000 ;  /* 0x0000e00011057836 */ /* 0x000fca0000000000 */
[----:B------:R-:W-:-:S04]  /*6150*/  SHF.R.U32.HI R5, RZ, 0x4, R5 ;  /* 0x00000004ff057819 */ /* 0x000fc80000011605 */
[----:B------:R-:W-:-:S04]  /*6160*/  LOP3.LUT R5, R5, 0x3fff, RZ, 0xc0, !PT ;  /* 0x00003fff05057812 */ /* 0x000fc800078ec0ff */
[----:B------:R-:W-:Y:S01]  /*6170*/  LOP3.LUT R11, R5, 0x10000, RZ, 0xfc, !PT ;  /* 0x00010000050b7812 */ /* 0x000fe200078efcff */
[----:B--2---:R-:W-:Y:S06]  /*6180*/  @P1 BRA `(.L_x_2734) ;  /* 0x0000000000081947 */ /* 0x004fec0003800000 */
[----:B------:R-:W2:Y:S02]  /*6190*/  SYNCS.PHASECHK.TRANS64.TRYWAIT P1, [R6+URZ+0x26810], R15 ;  /* 0x0268100f060075a7 */ /* 0x000ea4000802017f */
[----:B--2---:R-:W-:Y:S05]  /*61a0*/  @!P1 BRA `(.L_x_2735) ;  /* 0x0000007000d09947 */ /* 0x004fea0003800000 */
.L_x_2734:
        /* <DEDUP_REMOVED lines=12> */
[----:B------:R-:W-:-:S02]  /*6270*/  R2UR UR9, R23 ;  /* 0x00000000170972ca */ /* 0x000fc400000e0000 */
[----:B------:R-:W-:Y:S02]  /*6280*/  IADD3 R11, R17, 0x1a000, RZ ;  /* 0x0001a000110b7810 */ /* 0x000fe40007ffe0ff */
[----:B---3--:R-:W-:Y:S02]  /*6290*/  R2UR UR4, R14 ;  /* 0x000000000e0472ca */ /* 0x008fe400000e0000 */
[----:B----4-:R-:W-:-:S11]  /*62a0*/  LEA R10, R0, R10, 0x7 ;  /* 0x0000000a000a7211 */ /* 0x010fd600078e38ff */
[----:B------:R-:W-:Y:S01]  /*62b0*/  HGMMA.64x96x16.F32.BF16 R72, gdesc[UR4], RZ, !UPT, gsb0 ;  /* 0x01600000044879f0 */ /* 0x000fe2000c0018ff */
[----:B------:R-:W-:Y:S01]  /*62c0*/  UIADD3 UR4, UR6, 0x2, URZ ;  /* 0x0000000206047890 */ /* 0x000fe2000fffe03f */
[----:B------:R-:W-:Y:S01]  /*62d0*/  R2UR UR5, R187 ;  /* 0x00000000bb0572ca */ /* 0x000fe200000e0000 */
[----:B------:R-:W-:Y:S01]  /*62e0*/  UMOV UR7, 0x40000040 ;  /* 0x4000004000077882 */ /* 0x000fe20000000000 */
[C---:B-----5:R-:W-:Y:S01]  /*62f0*/  IMAD R12, R0.reuse, 0x80, R12 ;  /* 0x00000080000c7824 */ /* 0x060fe200078e020c */
[C---:B------:R-:W-:Y:S01]  /*6300*/  LEA R10, R3.reuse, R10, 0x1 ;  /* 0x0000000a030a7211 */ /* 0x040fe200078e08ff */
[----:B--2---:R-:W-:Y:S02]  /*6310*/  IMAD R14, R0, 0x80, R13 ;  /* 0x00000080000e7824 */ /* 0x004fe400078e020d */
[----:B------:R-:W-:Y:S01]  /*6320*/  UMOV UR10, UR4 ;  /* 0x00000004000a7c82 */ /* 0x000fe20008000000 */
[----:B------:R-:W-:Y:S01]  /*6330*/  UIADD3 UR4, UR6, 0x4, URZ ;  /* 0x0000000406047890 */ /* 0x000fe2000fffe03f */
[C---:B------:R-:W-:Y:S01]  /*6340*/  IMAD R12, R3.reuse, 0x2, R12 ;  /* 0x00000002030c7824 */ /* 0x040fe200078e020c */
[----:B------:R-:W-:Y:S01]  /*6350*/  UIADD3 UR6, UR6, 0x6, URZ ;  /* 0x0000000606067890 */ /* 0x000fe2000fffe03f */
[----:B------:R-:W-:Y:S01]  /*6360*/  IMAD R18, R3, 0x2, R14 ;  /* 0x0000000203127824 */ /* 0x000fe200078e020e */
[----:B------:R-:W-:Y:S01]  /*6370*/  LEA R198, R10, R17, 0x2 ;  /* 0x000000110ac67211 */ /* 0x000fe200078e10ff */
[----:B------:R-:W-:-:S02]  /*6380*/  IMAD R14, R12, 0x4, R17 ;  /* 0x000000040c0e7824 */ /* 0x000fc400078e0211 */
[----:B------:R-:W-:Y:S02]  /*6390*/  IMAD R13, R18, 0x4, R17 ;  /* 0x00000004120d7824 */ /* 0x000fe400078e0211 */
[--C-:B------:R-:W-:Y:S02]  /*63a0*/  IMAD R227, R10, 0x4, R11.reuse ;  /* 0x000000040ae37824 */ /* 0x100fe400078e020b */
[----:B------:R-:W-:Y:S01]  /*63b0*/  IMAD R10, R12, 0x4, R11 ;  /* 0x000000040c0a7824 */ /* 0x000fe200078e020b */
[----:B------:R-:W-:Y:S01]  /*63c0*/  LEA R11, R18, R11, 0x2 ;  /* 0x0000000b120b7211 */ /* 0x000fe200078e10ff */
        /* <DEDUP_REMOVED lines=20> */
.L_x_2736:
[----:B------:R1:W1:Y:S01]  /*6510*/  SYNCS.PHASECHK.TRANS64.TRYWAIT P1, [R6+URZ+0x26830], R15 ;  /* 0x0268300f060075a7 */ /* 0x000262000802017f */
[----:B------:R-:W-:Y:S05]  /*6520*/  @!P0 BRA `(.L_x_2737) ;  /* 0x0000000000048947 */ /* 0x000fea0003800000 */
[----:B------:R-:W-:Y:S01]  /*6530*/  BPT.TRAP 0x1 ;  /* 0x000000040000795c */ /* 0x000fe20000300000 */
.L_x_2737:
[----:B------:R-:W-:-:S05]  /*6540*/  VIADD R12, R17, 0x14000 ;  /* 0x00014000110c7836 */ /* 0x000fca0000000000 */
[----:B------:R-:W-:-:S04]  /*6550*/  SHF.R.U32.HI R12, RZ, 0x4, R12 ;  /* 0x00000004ff0c7819 */ /* 0x000fc8000001160c */
[----:B------:R-:W-:-:S04]  /*6560*/  LOP3.LUT R12, R12, 0x3fff, RZ, 0xc0, !PT ;  /* 0x00003fff0c0c7812 */ /* 0x000fc800078ec0ff */
[----:B------:R-:W-:-:S05]  /*6570*/  LOP3.LUT R19, R12, 0x10000, RZ, 0xfc, !PT ;  /* 0x000100000c137812 */ /* 0x000fca00078efcff */
[----:B------:R-:W-:Y:S01]  /*6580*/  IMAD R19, R0, 0x300, R19 ;  /* 0x0000030000137824 */ /* 0x000fe200078e0213 */
[----:B-1----:R-:W-:Y:S06]  /*6590*/  @P1 BRA `(.L_x_2738) ;  /* 0x0000000000081947 */ /* 0x002fec0003800000 */
[----:B------:R-:W1:Y:S02]  /*65a0*/  SYNCS.PHASECHK.TRANS64.TRYWAIT P1, [R6+URZ+0x26830], R15 ;  /* 0x0268300f060075a7 */ /* 0x000e64000802017f */
[----:B-1----:R-:W-:Y:S05]  /*65b0*/  @!P1 BRA `(.L_x_2739) ;  /* 0x0000006c00e09947 */ /* 0x002fea0003800000 */
.L_x_2738:
        /* <DEDUP_REMOVED lines=8> */
[C---:B------:R-:W-:Y:S01]  /*6640*/  VIADD R229, R9.reuse, 0xc ;  /* 0x0000000c09e57836 */ /* 0x040fe20000000000 */
[----:B------:R-:W-:Y:S01]  /*6650*/  STL [R1+0x48], R5 ;  /* 0x0000480501007387 */ /* 0x000fe20000100800 */
[C---:B------:R-:W-:Y:S01]  /*6660*/  VIADD R232, R9.reuse, 0x4 ;  /* 0x0000000409e87836 */ /* 0x040fe20000000000 */
[C---:B------:R-:W-:Y:S01]  /*6670*/  IADD3 R233, R9.reuse, 0x8, RZ ;  /* 0x0000000809e97810 */ /* 0x040fe20007ffe0ff */
[C---:B------:R-:W-:Y:S01]  /*6680*/  VIADD R208, R9.reuse, 0x10 ;  /* 0x0000001009d07836 */ /* 0x040fe20000000000 */
[----:B------:R1:W-:Y:S01]  /*6690*/  STL [R1+0x44], R4 ;  /* 0x0000440401007387 */ /* 0x0003e20000100800 */
[C---:B------:R-:W-:Y:S01]  /*66a0*/  IADD3 R230, R9.reuse, 0x14, RZ ;  /* 0x0000001409e67810 */ /* 0x040fe20007ffe0ff */
[C---:B------:R-:W-:Y:S01]  /*66b0*/  VIADD R209, R9.reuse, 0x1c ;  /* 0x0000001c09d17836 */ /* 0x040fe20000000000 */
[C---:B------:R-:W-:Y:S01]  /*66c0*/  ISETP.GT.AND P2, PT, R8.reuse, RZ, PT ;  /* 0x000000ff0800720c */ /* 0x040fe20003f44270 */
[----:B------:R-:W-:Y:S01]  /*66d0*/  STL [R1+0x40], R3 ;  /* 0x0000400301007387 */ /* 0x000fe20000100800 */
[C---:B------:R-:W-:Y:S01]  /*66e0*/  VIADD R231, R9.reuse, 0x18 ;  /* 0x0000001809e77836 */ /* 0x040fe20000000000 */
[----:B------:R-:W-:Y:S01]  /*66f0*/  ISETP.GT.AND P1, PT, R8, 0x8, PT ;  /* 0x000000080800780c */ /* 0x000fe20003f24270 */
[----:B------:R-:W-:Y:S01]  /*6700*/  IMAD R236, R0, 0x300, R12 ;  /* 0x0000030000ec7824 */ /* 0x000fe200078e020c */
[----:B------:R1:W-:Y:S01]  /*6710*/  STL [R1+0x3c], R2 ;  /* 0x00003c0201007387 */ /* 0x0003e20000100800 */
[----:B------:R-:W-:-:S03]  /*6720*/  VIADD R12, R9, 0x1c ;  /* 0x0000001c090c7836 */ /* 0x000fc60000000000 */
        /* <DEDUP_REMOVED lines=21> */
[----:B------:R-:W-:Y:S01]  /*6880*/  FMUL.FTZ R235, R79, UR5 ;  /* 0x000000054feb7c20 */ /* 0x000fe20008410000 */
[----:B------:R-:W-:Y:S01]  /*6890*/  UIADD3 UR6, UR6, 0x6, URZ ;  /* 0x0000000606067890 */ /* 0x000fe2000fffe03f */
[----:B-1----:R1:W-:Y:S01]  /*68a0*/  MUFU.TANH R4, R75 ;  /* 0x0000004b00047308 */ /* 0x0023e20000002400 */
[----:B------:R-:W-:Y:S01]  /*68b0*/  FMUL.FTZ R77, R77, UR5 ;  /* 0x000000054d4d7c20 */ /* 0x000fe20008410000 */
[----:B------:R-:W-:Y:S01]  /*68c0*/  FMUL.FTZ R72, R83, UR5 ;  /* 0x0000000553487c20 */ /* 0x000fe20008410000 */
[----:B------:R-:W-:Y:S01]  /*68d0*/  FMUL.FTZ R83, R94, UR5 ;  /* 0x000000055e537c20 */ /* 0x000fe20008410000 */
[----:B------:R-:W-:Y:S01]  /*68e0*/  FMUL.FTZ R73, R73, UR5 ;  /* 0x0000000549497c20 */ /* 0x000fe20008410000 */
[----:B------:R-:W-:Y:S01]  /*68f0*/  SHFL.IDX PT, R94, R198, R229, 0x1f ;  /* 0x00001fe5c65e7589 */ /* 0x000fe200000e0000 */
[----:B------:R-:W-:Y:S01]  /*6900*/  FMUL.FTZ R237, R78, UR5 ;  /* 0x000000054eed7c20 */ /* 0x000fe20008410000 */
[----:B------:R-:W-:Y:S01]  /*6910*/  FMUL.FTZ R79, R90, UR5 ;  /* 0x000000055a4f7c20 */ /* 0x000fe20008410000 */
[----:B------:R-:W2:Y:S01]  /*6920*/  MUFU.TANH R15, R15 ;  /* 0x0000000f000f7308 */ /* 0x000ea20000002400 */
[----:B-1----:R-:W-:Y:S01]  /*6930*/  FMUL.FTZ R75, R86, UR5 ;  /* 0x00000005564b7c20 */ /* 0x002fe20008410000 */
[----:B------:R-:W-:Y:S01]  /*6940*/  SHFL.IDX PT, R90, R198, R232, 0x1f ;  /* 0x00001fe8c65a7589 */ /* 0x000fe200000e0000 */
[----:B------:R-:W-:Y:S01]  /*6950*/  FMUL.FTZ R76, R76, UR5 ;  /* 0x000000054c4c7c20 */ /* 0x000fe20008410000 */
[----:B------:R-:W-:Y:S01]  /*6960*/  FMUL.FTZ R19, R80, UR5 ;  /* 0x0000000550137c20 */ /* 0x000fe20008410000 */
[----:B------:R-:W-:Y:S01]  /*6970*/  FMUL.FTZ R21, R82, UR5 ;  /* 0x0000000552157c20 */ /* 0x000fe20008410000 */
[----:B------:R-:W1:Y:S01]  /*6980*/  SHFL.IDX PT, R86, R198, R9, 0x1f ;  /* 0x00001f09c6567589 */ /* 0x000e6200000e0000 */
[----:B------:R-:W-:Y:S01]  /*6990*/  FMUL.FTZ R82, R93, UR5 ;  /* 0x000000055d527c20 */ /* 0x000fe20008410000 */
[----:B------:R-:W3:Y:S01]  /*69a0*/  MUFU.TANH R18, R18 ;  /* 0x0000001200127308 */ /* 0x000ee20000002400 */
[----:B------:R-:W-:Y:S01]  /*69b0*/  FMUL.FTZ R80, R91, UR5 ;  /* 0x000000055b507c20 */ /* 0x000fe20008410000 */
[----:B------:R-:W4:Y:S01]  /*69c0*/  SHFL.IDX PT, R93, R198, R233, 0x1f ;  /* 0x00001fe9c65d7589 */ /* 0x000f2200000e0000 */
[----:B------:R-:W-:Y:S01]  /*69d0*/  FMUL.FTZ R20, R81, UR5 ;  /* 0x0000000551147c20 */ /* 0x000fe20008410000 */
[----:B------:R-:W-:Y:S01]  /*69e0*/  FMUL.FTZ R74, R85, UR5 ;  /* 0x00000005554a7c20 */ /* 0x000fe20008410000 */
[----:B------:R-:W-:Y:S01]  /*69f0*/  FMUL.FTZ R81, R92, UR5 ;  /* 0x000000055c517c20 */ /* 0x000fe20008410000 */
[----:B------:R-:W4:Y:S01]  /*6a00*/  SHFL.IDX PT, R91, R198, R208, 0x1f ;  /* 0x00001fd0c65b7589 */ /* 0x000f2200000e0000 */
[----:B------:R-:W-:Y:S01]  /*6a10*/  FMUL.FTZ R195, R97, UR5 ;  /* 0x0000000561c37c20 */ /* 0x000fe20008410000 */
[----:B------:R3:W-:Y:S01]  /*6a20*/  MUFU.TANH R2, R77 ;  /* 0x0000004d00027308 */ /* 0x0007e20000002400 */
[----:B--2---:R-:W-:Y:S01]  /*6a30*/  FSEL R85, R15, -INF , P2 ;  /* 0xff8000000f557808 */ /* 0x004fe20001000000 */
[----:B------:R-:W2:Y:S01]  /*6a40*/  SHFL.IDX PT, R92, R198, R230, 0x1f ;  /* 0x00001fe6c65c7589 */ /* 0x000ea200000e0000 */
[----:B------:R-:W-:Y:S01]  /*6a50*/  FMUL.FTZ R78, R89, UR5 ;  /* 0x00000005594e7c20 */ /* 0x000fe20008410000 */
[----:B------:R-:W-:Y:S01]  /*6a60*/  FMUL.FTZ R196, R117, UR5 ;  /* 0x0000000575c47c20 */ /* 0x000fe20008410000 */
[----:B------:R-:W-:Y:S01]  /*6a70*/  FSEL R89, R4, -INF , P1 ;  /* 0xff80000004597808 */ /* 0x000fe20000800000 */
[----:B------:R-:W2:Y:S01]  /*6a80*/  SHFL.IDX PT, R97, R198, R209, 0x1f ;  /* 0x00001fd1c6617589 */ /* 0x000ea200000e0000 */
[----:B------:R-:W-:Y:S01]  /*6a90*/  FMUL.FTZ R197, R118, UR5 ;  /* 0x0000000576c57c20 */ /* 0x000fe20008410000 */
[----:B------:R-:W1:Y:S01]  /*6aa0*/  MUFU.TANH R235, R235 ;  /* 0x000000eb00eb7308 */ /* 0x000e620000002400 */
[----:B---3--:R-:W-:Y:S01]  /*6ab0*/  FMUL.FTZ R77, R88, UR5 ;  /* 0x00000005584d7c20 */ /* 0x008fe20008410000 */
[----:B------:R-:W-:Y:S01]  /*6ac0*/  FSEL R88, R18, -INF , P1 ;  /* 0xff80000012587808 */ /* 0x000fe20000800000 */
        /* <DEDUP_REMOVED lines=13> */
[----:B------:R2:W-:Y:S01]  /*6ba0*/  MUFU.TANH R3, R76 ;  /* 0x0000004c00037308 */ /* 0x0005e20000002400 */
[----:B---3--:R-:W-:Y:S01]  /*6bb0*/  FMUL.FTZ R73, R84, UR5 ;  /* 0x0000000554497c20 */ /* 0x008fe20008410000 */
[----:B-1----:R-:W-:Y:S01]  /*6bc0*/  FSEL R201, R235, -INF , P1 ;  /* 0xff800000ebc97808 */ /* 0x002fe20000800000 */
        /* <DEDUP_REMOVED lines=14> */
[----:B------:R-:W-:Y:S01]  /*6cb0*/  FMUL.FTZ R116, R116, UR5 ;  /* 0x0000000574747c20 */ /* 0x000fe20008410000 */
[----:B------:R-:W-:-:S06]  /*6cc0*/  FMUL.FTZ R119, R119, UR5 ;  /* 0x0000000577777c20 */ /* 0x000fcc0008410000 */
        /* <DEDUP_REMOVED lines=16> */
[--C-:B------:R-:W-:Y:S01]  /*6dd0*/  FFMA.FTZ R87, R87, UR4, -R94.reuse ;  /* 0x0000000457577c23 */ /* 0x100fe2000801085e */
[----:B------:R-:W-:Y:S01]  /*6de0*/  FFMA.FTZ R201, R201, UR4, -R94 ;  /* 0x00000004c9c97c23 */ /* 0x000fe2000801085e */
[----:B------:R-:W-:Y:S01]  /*6df0*/  FSEL R86, R3, -INF , P2 ;  /* 0xff80000003567808 */ /* 0x000fe20001000000 */
[----:B------:R-:W4:Y:S01]  /*6e00*/  SHFL.IDX PT, R94, R14, R232, 0x1f ;  /* 0x00001fe80e5e7589 */ /* 0x000f2200000e0000 */
[----:B------:R-:W-:Y:S01]  /*6e10*/  FSEL R85, R237, -INF , P1 ;  /* 0xff800000ed557808 */ /* 0x000fe20000800000 */
[----:B------:R-:W4:Y:S01]  /*6e20*/  MUFU.TANH R73, R73 ;  /* 0x0000004900497308 */ /* 0x000f220000002400 */
[--C-:B------:R-:W-:Y:S01]  /*6e30*/  FFMA.FTZ R117, R117, UR4, -R90.reuse ;  /* 0x0000000475757c23 */ /* 0x100fe2000801085a */
[----:B------:R-:W-:Y:S01]  /*6e40*/  FFMA.FTZ R89, R89, UR4, -R90 ;  /* 0x0000000459597c23 */ /* 0x000fe2000801085a */
[----:B--2---:R-:W-:Y:S01]  /*6e50*/  FSEL R90, R21, -INF , P1 ;  /* 0xff800000155a7808 */ /* 0x004fe20000800000 */
[--C-:B------:R-:W-:Y:S01]  /*6e60*/  FFMA.FTZ R86, R86, UR4, -R93.reuse ;  /* 0x0000000456567c23 */ /* 0x100fe2000801085d */
[----:B------:R-:W-:Y:S01]  /*6e70*/  FFMA.FTZ R85, R85, UR4, -R93 ;  /* 0x0000000455557c23 */ /* 0x000fe2000801085d */
[----:B---3--:R-:W-:Y:S01]  /*6e80*/  FSEL R93, R20, -INF , P2 ;  /* 0xff800000145d7808 */ /* 0x008fe20001000000 */
[--C-:B------:R-:W-:Y:S01]  /*6e90*/  FFMA.FTZ R200, R200, UR4, -R91.reuse ;  /* 0x00000004c8c87c23 */ /* 0x100fe2000801085b */
[----:B------:R-:W2:Y:S01]  /*6ea0*/  MUFU.TANH R75, R75 ;  /* 0x0000004b004b7308 */ /* 0x000ea20000002400 */
[----:B-1----:R-:W-:Y:S01]  /*6eb0*/  FSEL R95, R72, -INF , P1 ;  /* 0xff800000485f7808 */ /* 0x002fe20000800000 */
[----:B------:R-:W-:Y:S01]  /*6ec0*/  FFMA.FTZ R91, R90, UR4, -R91 ;  /* 0x000000045a5b7c23 */ /* 0x000fe2000801085b */
[----:B----4-:R-:W-:Y:S01]  /*6ed0*/  FSEL R90, R74, -INF , P2 ;  /* 0xff8000004a5a7808 */ /* 0x010fe20001000000 */
[--C-:B------:R-:W-:Y:S01]  /*6ee0*/  FFMA.FTZ R93, R93, UR4, -R92.reuse ;  /* 0x000000045d5d7c23 */ /* 0x100fe2000801085c */
[----:B------:R-:W-:Y:S01]  /*6ef0*/  FSEL R96, R76, -INF , P1 ;  /* 0xff8000004c607808 */ /* 0x000fe20000800000 */
[----:B------:R-:W-:-:S02]  /*6f00*/  FFMA.FTZ R92, R95, UR4, -R92 ;  /* 0x000000045f5c7c23 */ /* 0x000fc4000801085c */
[----:B------:R-:W1:Y:S01]  /*6f10*/  MUFU.TANH R77, R77 ;  /* 0x0000004d004d7308 */ /* 0x000e620000002400 */
[----:B------:R-:W-:Y:S01]  /*6f20*/  FSEL R95, R73, -INF , P2 ;  /* 0xff800000495f7808 */ /* 0x000fe20001000000 */
[--C-:B------:R-:W-:Y:S01]  /*6f30*/  FFMA.FTZ R90, R90, UR4, -R97.reuse ;  /* 0x000000045a5a7c23 */ /* 0x100fe20008010861 */
[----:B------:R-:W-:-:S03]  /*6f40*/  FFMA.FTZ R97, R96, UR4, -R97 ;  /* 0x0000000460617c23 */ /* 0x000fc60008010861 */
        /* <DEDUP_REMOVED lines=158> */
[----:B------:R-:W-:Y:S01]  /*7930*/  IADD3 R228, R9, 0x10, RZ ;  /* 0x0000001009e47810 */ /* 0x000fe20007ffe0ff */
[----:B------:R-:W-:Y:S01]  /*7940*/  FMUL.FTZ R28, R86, R28 ;  /* 0x0000001c561c7220 */ /* 0x000fe20000410000 */
[----:B------:R-:W-:Y:S01]  /*7950*/  FMUL.FTZ R29, R87, R29 ;  /* 0x0000001d571d7220 */ /* 0x000fe20000410000 */
[----:B--2---:R-:W-:Y:S01]  /*7960*/  FMUL.FTZ R38, R24, R38 ;  /* 0x0000002618267220 */ /* 0x004fe20000410000 */
[C---:B------:R-:W-:Y:S02]  /*7970*/  VIADD R231, R9.reuse, 0xc ;  /* 0x0000000c09e77836 */ /* 0x040fe40000000000 */
[----:B------:R-:W-:Y:S01]  /*7980*/  FMUL.FTZ R36, R26, R36 ;  /* 0x000000241a247220 */ /* 0x000fe20000410000 */
[----:B------:R-:W2:Y:S01]  /*7990*/  SHFL.IDX PT, R228, R227, R228, 0x1f ;  /* 0x00001fe4e3e47589 */ /* 0x000ea200000e0000 */
[C---:B------:R-:W-:Y:S01]  /*79a0*/  IADD3 R229, R9.reuse, 0x14, RZ ;  /* 0x0000001409e57810 */ /* 0x040fe20007ffe0ff */
[----:B------:R-:W-:-:S02]  /*79b0*/  VIADD R233, R9, 0x18 ;  /* 0x0000001809e97836 */ /* 0x000fc40000000000 */
[----:B------:R-:W-:Y:S01]  /*79c0*/  FFMA.FTZ R77, -R77, R77, 1 ;  /* 0x3f8000004d4d7423 */ /* 0x000fe2000001014d */
[----:B------:R-:W4:Y:S01]  /*79d0*/  SHFL.IDX PT, R227, R227, R12, 0x1f ;  /* 0x00001f0ce3e37589 */ /* 0x000f2200000e0000 */
[----:B------:R-:W-:Y:S01]  /*79e0*/  FFMA.FTZ R80, -R80, R80, 1 ;  /* 0x3f80000050507423 */ /* 0x000fe20000010150 */
[----:B------:R-:W-:Y:S01]  /*79f0*/  FFMA.FTZ R99, -R99, R99, 1 ;  /* 0x3f80000063637423 */ /* 0x000fe20000010163 */
[----:B------:R-:W-:Y:S01]  /*7a00*/  FFMA.FTZ R76, -R76, R76, 1 ;  /* 0x3f8000004c4c7423 */ /* 0x000fe2000001014c */
[----:B-1----:R-:W-:Y:S01]  /*7a10*/  FMUL.FTZ R35, R92, R35 ;  /* 0x000000235c237220 */ /* 0x002fe20000410000 */
        /* <DEDUP_REMOVED lines=30> */
[----:B------:R-:W-:Y:S01]  /*7c00*/  FFMA.FTZ R119, -R119, R119, 1 ;  /* 0x3f80000077777423 */ /* 0x000fe20000010177 */
[----:B------:R-:W-:Y:S01]  /*7c10*/  R2UR UR4, R236 ;  /* 0x00000000ec0472ca */ /* 0x000fe200000e0000 */
[----:B-1----:R-:W-:-:S05]  /*7c20*/  FFMA.FTZ R226, -R18, R18, 1 ;  /* 0x3f80000012e27423 */ /* 0x002fca0000010112 */
        /* <DEDUP_REMOVED lines=63> */
[----:B------:R4:W-:Y:S01]  /*8020*/  LDS R74, [R11+0x380] ;  /* 0x000380000b4a7984 */ /* 0x0009e20000000800 */
[----:B------:R-:W-:Y:S01]  /*8030*/  IADD3 R232, R9, 0x8, RZ ;  /* 0x0000000809e87810 */ /* 0x000fe20007ffe0ff */
[----:B-1----:R-:W-:-:S02]  /*8040*/  FMUL.FTZ R221, R93, R228 ;  /* 0x000000e45ddd7220 */ /* 0x002fc40000410000 */
[----:B------:R-:W1:Y:S02]  /*8050*/  SHFL.IDX PT, R227, R226, R229, 0x1f ;  /* 0x00001fe5e2e37589 */ /* 0x000e6400000e0000 */
[----:B------:R-:W-:Y:S02]  /*8060*/  FMUL.FTZ R221, R21, R221 ;  /* 0x000000dd15dd7220 */ /* 0x000fe40000410000 */
[----:B------:R4:W3:Y:S02]  /*8070*/  MUFU.EX2 R21, R218 ;  /* 0x000000da00157308 */ /* 0x0008e40000000800 */
[----:B----4-:R-:W4:Y:S01]  /*8080*/  SHFL.IDX PT, R218, R226, R232, 0x1f ;  /* 0x00001fe8e2da7589 */ /* 0x010f2200000e0000 */
[----:B------:R-:W-:Y:S01]  /*8090*/  FMUL.FTZ R40, R95, R40 ;  /* 0x000000285f287220 */ /* 0x000fe20000410000 */
[----:B------:R-:W-:Y:S01]  /*80a0*/  FADD.FTZ R50, R50, -R225 ;  /* 0x800000e132327221 */ /* 0x000fe20000010000 */
[----:B------:R-:W-:Y:S01]  /*80b0*/  FFMA.FTZ R11, -R79, R79, 1 ;  /* 0x3f8000004f0b7423 */ /* 0x000fe2000001014f */
[----:B------:R-:W-:Y:S01]  /*80c0*/  FMUL.FTZ R28, R13, R28 ;  /* 0x0000001c0d1c7220 */ /* 0x000fe20000410000 */
[----:B------:R-:W-:Y:S01]  /*80d0*/  FMUL.FTZ R43, R94, R43 ;  /* 0x0000002b5e2b7220 */ /* 0x000fe20000410000 */
[----:B------:R-:W3:Y:S01]  /*80e0*/  SHFL.IDX PT, R228, R226, R233, 0x1f ;  /* 0x00001fe9e2e47589 */ /* 0x000ee200000e0000 */
[----:B------:R-:W-:-:S02]  /*80f0*/  VIADD R234, R9, 0x1c ;  /* 0x0000001c09ea7836 */ /* 0x000fc40000000000 */
[----:B------:R-:W-:Y:S01]  /*8100*/  FMUL.FTZ R41, R77, R40 ;  /* 0x000000284d297220 */ /* 0x000fe20000410000 */
[--C-:B-1----:R-:W-:Y:S01]  /*8110*/  FADD.FTZ R49, R49, -R227.reuse ;  /* 0x800000e331317221 */ /* 0x102fe20000010000 */
[----:B------:R-:W-:Y:S01]  /*8120*/  FADD.FTZ R51, R51, -R227 ;  /* 0x800000e333337221 */ /* 0x000fe20000010000 */
[----:B------:R-:W-:Y:S01]  /*8130*/  FMUL.FTZ R11, R11, R28 ;  /* 0x0000001c0b0b7220 */ /* 0x000fe20000410000 */
[----:B------:R-:W-:Y:S01]  /*8140*/  FMUL.FTZ R40, R80, R43 ;  /* 0x0000002b50287220 */ /* 0x000fe20000410000 */
[----:B------:R-:W-:Y:S01]  /*8150*/  FMUL.FTZ R77, R10, R50 ;  /* 0x000000320a4d7220 */ /* 0x000fe20000410000 */
[----:B------:R-:W-:Y:S01]  /*8160*/  FFMA.FTZ R43, -R83, R83, 1 ;  /* 0x3f800000532b7423 */ /* 0x000fe20000010153 */
[----:B------:R-:W-:Y:S01]  /*8170*/  FFMA.FTZ R50, -R195, R195, 1 ;  /* 0x3f800000c3327423 */ /* 0x000fe200000101c3 */
[----:B------:R-:W-:Y:S01]  /*8180*/  FMUL.FTZ R49, R33, R49 ;  /* 0x0000003121317220 */ /* 0x000fe20000410000 */
[----:B------:R-:W-:Y:S01]  /*8190*/  FMUL.FTZ R28, R19, R51 ;  /* 0x00000033131c7220 */ /* 0x000fe20000410000 */
[----:B----4-:R-:W-:Y:S01]  /*81a0*/  FADD.FTZ R46, R46, -R218 ;  /* 0x800000da2e2e7221 */ /* 0x010fe20000010000 */
[----:B------:R-:W1:Y:S03]  /*81b0*/  SHFL.IDX PT, R226, R226, R234, 0x1f ;  /* 0x00001feae2e27589 */ /* 0x000e6600000e0000 */
[----:B------:R-:W-:Y:S01]  /*81c0*/  FMUL.FTZ R46, R18, R46 ;  /* 0x0000002e122e7220 */ /* 0x000fe20000410000 */
[----:B------:R-:W-:Y:S01]  /*81d0*/  FMUL.FTZ R50, R50, R49 ;  /* 0x0000003132327220 */ /* 0x000fe20000410000 */
[----:B------:R-:W-:Y:S01]  /*81e0*/  FMUL.FTZ R49, R99, R28 ;  /* 0x0000001c63317220 */ /* 0x000fe20000410000 */
[----:B------:R-:W4:Y:S01]  /*81f0*/  SHFL.IDX PT, R75, R74, R235, 0x1f ;  /* 0x00001feb4a4b7589 */ /* 0x000f2200000e0000 */
[----:B------:R-:W-:Y:S01]  /*8200*/  FMUL.FTZ R43, R43, R46 ;  /* 0x0000002e2b2b7220 */ /* 0x000fe20000410000 */
[----:B------:R-:W-:Y:S01]  /*8210*/  FFMA.FTZ R46, -R98, R98, 1 ;  /* 0x3f800000622e7423 */ /* 0x000fe20000010162 */
[----:B------:R-:W-:Y:S01]  /*8220*/  FMUL.FTZ R37, R76, R36 ;  /* 0x000000244c257220 */ /* 0x000fe20000410000 */
[----:B------:R-:W4:Y:S02]  /*8230*/  SHFL.IDX PT, R28, R74, R232, 0x1f ;  /* 0x00001fe84a1c7589 */ /* 0x000f2400000e0000 */
[----:B------:R-:W-:-:S02]  /*8240*/  FMUL.FTZ R46, R46, R77 ;  /* 0x0000004d2e2e7220 */ /* 0x000fc40000410000 */
[----:B------:R-:W4:Y:S04]  /*8250*/  SHFL.IDX PT, R80, R74, R9, 0x1f ;  /* 0x00001f094a507589 */ /* 0x000f2800000e0000 */
[----:B------:R-:W4:Y:S01]  /*8260*/  SHFL.IDX PT, R76, R74, R229, 0x1f ;  /* 0x00001fe54a4c7589 */ /* 0x000f2200000e0000 */
[----:B------:R-:W-:-:S03]  /*8270*/  FMUL.FTZ R72, R72, R35 ;  /* 0x0000002348487220 */ /* 0x000fc60000410000 */
[----:B------:R-:W4:Y:S01]  /*8280*/  SHFL.IDX PT, R77, R74, R231, 0x1f ;  /* 0x00001fe74a4d7589 */ /* 0x000f2200000e0000 */
[----:B------:R-:W4:Y:S01]  /*8290*/  MUFU.EX2 R35, R216 ;  /* 0x000000d800237308 */ /* 0x000f220000000800 */
[----:B------:R-:W-:Y:S02]  /*82a0*/  FADD.FTZ R44, R44, -R218 ;  /* 0x800000da2c2c7221 */ /* 0x000fe40000010000 */
[----:B------:R-:W4:Y:S04]  /*82b0*/  SHFL.IDX PT, R79, R74, R230, 0x1f ;  /* 0x00001fe64a4f7589 */ /* 0x000f2800000e0000 */
[----:B------:R-:W4:Y:S04]  /*82c0*/  SHFL.IDX PT, R78, R74, R233, 0x1f ;  /* 0x00001fe94a4e7589 */ /* 0x000f2800000e0000 */
[----:B------:R-:W4:Y:S01]  /*82d0*/  SHFL.IDX PT, R74, R74, R234, 0x1f ;  /* 0x00001fea4a4a7589 */ /* 0x000f2200000e0000 */
[----:B------:R-:W-:Y:S01]  /*82e0*/  FMUL.FTZ R44, R12, R44 ;  /* 0x0000002c0c2c7220 */ /* 0x000fe20000410000 */
[--C-:B---3--:R-:W-:Y:S01]  /*82f0*/  FADD.FTZ R52, R52, -R228.reuse ;  /* 0x800000e434347221 */ /* 0x108fe20000010000 */
[----:B------:R-:W-:-:S02]  /*8300*/  FADD.FTZ R54, R54, -R228 ;  /* 0x800000e436367221 */ /* 0x000fc40000010000 */
[----:B------:R-:W-:Y:S01]  /*8310*/  FMUL.FTZ R44, R81, R44 ;  /* 0x0000002c512c7220 */ /* 0x000fe20000410000 */
[----:B------:R-:W-:Y:S01]  /*8320*/  FMUL.FTZ R81, R20, R52 ;  /* 0x0000003414517220 */ /* 0x000fe20000410000 */
[----:B------:R-:W3:Y:S01]  /*8330*/  MUFU.EX2 R214, R214 ;  /* 0x000000d600d67308 */ /* 0x000ee20000000800 */
[----:B-1----:R-:W-:Y:S01]  /*8340*/  FADD.FTZ R55, R55, -R226 ;  /* 0x800000e237377221 */ /* 0x002fe20000010000 */
[----:B------:R-:W-:Y:S01]  /*8350*/  FMUL.FTZ R52, R21, R54 ;  /* 0x0000003615347220 */ /* 0x000fe20000410000 */
[----:B------:R-:W-:Y:S01]  /*8360*/  FMUL.FTZ R54, R100, R81 ;  /* 0x0000005164367220 */ /* 0x000fe20000410000 */
[----:B----4-:R-:W-:Y:S01]  /*8370*/  FADD.FTZ R81, R57, -R75 ;  /* 0x8000004b39517221 */ /* 0x010fe20000010000 */
[----:B------:R-:W-:-:S03]  /*8380*/  FADD.FTZ R45, R45, -R219 ;  /* 0x800000db2d2d7221 */ /* 0x000fc60000010000 */
[----:B------:R-:W1:Y:S01]  /*8390*/  MUFU.EX2 R36, R206 ;  /* 0x000000ce00247308 */ /* 0x000e620000000800 */
[--C-:B------:R-:W-:Y:S01]  /*83a0*/  FADD.FTZ R57, R60, -R28.reuse ;  /* 0x8000001c3c397221 */ /* 0x100fe20000010000 */
[----:B------:R-:W-:Y:S01]  /*83b0*/  FMUL.FTZ R84, R35, R55 ;  /* 0x0000003723547220 */ /* 0x000fe20000410000 */
[----:B------:R-:W-:Y:S01]  /*83c0*/  FADD.FTZ R28, R62, -R28 ;  /* 0x8000001c3e1c7221 */ /* 0x000fe20000010000 */
[----:B------:R-:W-:Y:S01]  /*83d0*/  FADD.FTZ R55, R56, -R80 ;  /* 0x8000005038377221 */ /* 0x000fe20000010000 */
[----:B------:R-:W-:-:S03]  /*83e0*/  FADD.FTZ R62, R65, -R76 ;  /* 0x8000004c413e7221 */ /* 0x000fc60000010000 */
[----:B------:R-:W4:Y:S01]  /*83f0*/  MUFU.EX2 R213, R213 ;  /* 0x000000d500d57308 */ /* 0x000f220000000800 */
[----:B------:R-:W-:Y:S01]  /*8400*/  FADD.FTZ R67, R67, -R76 ;  /* 0x8000004c43437221 */ /* 0x000fe20000010000 */
[----:B------:R-:W-:Y:S01]  /*8410*/  FADD.FTZ R56, R59, -R75 ;  /* 0x8000004b3b387221 */ /* 0x000fe20000010000 */
[----:B------:R-:W-:Y:S01]  /*8420*/  FFMA.FTZ R76, -R105, R105, 1 ;  /* 0x3f800000694c7423 */ /* 0x000fe20000010169 */
[----:B------:R-:W-:Y:S01]  /*8430*/  FMUL.FTZ R81, R200, R81 ;  /* 0x00000051c8517220 */ /* 0x000fe20000410000 */
[----:B------:R-:W-:Y:S01]  /*8440*/  FMUL.FTZ R45, R25, R45 ;  /* 0x0000002d192d7220 */ /* 0x000fe20000410000 */
[--C-:B------:R-:W-:Y:S01]  /*8450*/  FADD.FTZ R61, R61, -R77.reuse ;  /* 0x8000004d3d3d7221 */ /* 0x100fe20000010000 */
[----:B------:R-:W-:Y:S01]  /*8460*/  FADD.FTZ R60, R63, -R77 ;  /* 0x8000004d3f3c7221 */ /* 0x000fe20000010000 */
[----:B------:R-:W-:Y:S01]  /*8470*/  FADD.FTZ R53, R53, -R226 ;  /* 0x800000e235357221 */ /* 0x000fe20000010000 */
[----:B------:R-:W-:Y:S01]  /*8480*/  FADD.FTZ R58, R58, -R80 ;  /* 0x800000503a3a7221 */ /* 0x000fe20000010000 */
[----:B------:R-:W-:Y:S01]  /*8490*/  FFMA.FTZ R77, -R110, R110, 1 ;  /* 0x3f8000006e4d7423 */ /* 0x000fe2000001016e */
[----:B------:R-:W-:Y:S01]  /*84a0*/  FMUL.FTZ R28, R203, R28 ;  /* 0x0000001ccb1c7220 */ /* 0x000fe20000410000 */
[----:B------:R-:W-:Y:S01]  /*84b0*/  FFMA.FTZ R80, -R108, R108, 1 ;  /* 0x3f8000006c507423 */ /* 0x000fe2000001016c */
[----:B------:R-:W-:Y:S01]  /*84c0*/  FMUL.FTZ R57, R202, R57 ;  /* 0x00000039ca397220 */ /* 0x000fe20000410000 */
[--C-:B------:R-:W-:Y:S01]  /*84d0*/  FADD.FTZ R64, R64, -R79.reuse ;  /* 0x8000004f40407221 */ /* 0x100fe20000010000 */
[----:B------:R-:W-:Y:S01]  /*84e0*/  FMUL.FTZ R63, R201, R56 ;  /* 0x00000038c93f7220 */ /* 0x000fe20000410000 */
[----:B------:R-:W-:Y:S01]  /*84f0*/  FMUL.FTZ R76, R76, R81 ;  /* 0x000000514c4c7220 */ /* 0x000fe20000410000 */
[----:B------:R-:W-:Y:S01]  /*8500*/  FMUL.FTZ R45, R82, R45 ;  /* 0x0000002d522d7220 */ /* 0x000fe20000410000 */
[--C-:B------:R-:W-:Y:S01]  /*8510*/  FADD.FTZ R68, R68, -R78.reuse ;  /* 0x8000004e44447221 */ /* 0x100fe20000010000 */
[----:B------:R-:W-:Y:S01]  /*8520*/  FADD.FTZ R59, R70, -R78 ;  /* 0x8000004e463b7221 */ /* 0x000fe20000010000 */
[----:B------:R-:W-:Y:S01]  /*8530*/  FFMA.FTZ R81, -R109, R109, 1 ;  /* 0x3f8000006d517423 */ /* 0x000fe2000001016d */
[----:B------:R-:W-:Y:S01]  /*8540*/  FMUL.FTZ R56, R204, R61 ;  /* 0x0000003dcc387220 */ /* 0x000fe20000410000 */
[----:B------:R-:W-:Y:S01]  /*8550*/  FMUL.FTZ R30, R237, R30 ;  /* 0x0000001eed1e7220 */ /* 0x000fe20000410000 */
[----:B------:R-:W-:Y:S01]  /*8560*/  FMUL.FTZ R82, R34, R53 ;  /* 0x0000003522527220 */ /* 0x000fe20000410000 */
[----:B------:R-:W-:Y:S01]  /*8570*/  FADD.FTZ R79, R66, -R79 ;  /* 0x8000004f424f7221 */ /* 0x000fe20000010000 */
[--C-:B------:R-:W-:Y:S01]  /*8580*/  FADD.FTZ R71, R71, -R74.reuse ;  /* 0x8000004a47477221 */ /* 0x100fe20000010000 */
[----:B------:R-:W-:Y:S01]  /*8590*/  FFMA.FTZ R78, -R111, R111, 1 ;  /* 0x3f8000006f4e7423 */ /* 0x000fe2000001016f */
[----:B------:R-:W-:Y:S01]  /*85a0*/  FMUL.FTZ R61, R205, R60 ;  /* 0x0000003ccd3d7220 */ /* 0x000fe20000410000 */
[----:B------:R-:W-:Y:S01]  /*85b0*/  FMUL.FTZ R77, R77, R28 ;  /* 0x0000001c4d4d7220 */ /* 0x000fe20000410000 */
[----:B------:R-:W-:Y:S01]  /*85c0*/  FFMA.FTZ R51, -R102, R102, 1 ;  /* 0x3f80000066337423 */ /* 0x000fe20000010166 */
[----:B------:R-:W-:Y:S01]  /*85d0*/  FADD.FTZ R66, R69, -R74 ;  /* 0x8000004a45427221 */ /* 0x000fe20000010000 */
        /* <DEDUP_REMOVED lines=8> */
[----:B---3--:R-:W-:Y:S01]  /*8660*/  FMUL.FTZ R56, R214, R71 ;  /* 0x00000047d6387220 */ /* 0x008fe20000410000 */
[----:B------:R-:W-:Y:S01]  /*8670*/  FMUL.FTZ R51, R51, R52 ;  /* 0x0000003433337220 */ /* 0x000fe20000410000 */
[----:B-1----:R-:W-:Y:S01]  /*8680*/  FMUL.FTZ R55, R36, R55 ;  /* 0x0000003724377220 */ /* 0x002fe20000410000 */
[----:B------:R-:W-:Y:S01]  /*8690*/  FFMA.FTZ R82, -R114, R114, 1 ;  /* 0x3f80000072527423 */ /* 0x000fe20000010172 */
[----:B------:R-:W-:Y:S01]  /*86a0*/  FMUL.FTZ R61, R208, R79 ;  /* 0x0000004fd03d7220 */ /* 0x000fe20000410000 */
[----:B------:R-:W-:Y:S01]  /*86b0*/  FMUL.FTZ R83, R83, R28 ;  /* 0x0000001c53537220 */ /* 0x000fe20000410000 */
[----:B------:R-:W-:Y:S01]  /*86c0*/  F2FP.BF16.F32.PACK_AB R71, R29, R30 ;  /* 0x0000001e1d47723e */ /* 0x000fe200000010ff */
[----:B------:R-:W-:Y:S01]  /*86d0*/  FMUL.FTZ R52, R103, R84 ;  /* 0x0000005467347220 */ /* 0x000fe20000410000 */
[----:B------:R-:W-:Y:S01]  /*86e0*/  FFMA.FTZ R75, -R106, R106, 1 ;  /* 0x3f8000006a4b7423 */ /* 0x000fe2000001016a */
[----:B------:R-:W-:Y:S01]  /*86f0*/  FMUL.FTZ R58, R199, R58 ;  /* 0x0000003ac73a7220 */ /* 0x000fe20000410000 */
[----:B------:R-:W-:Y:S01]  /*8700*/  FMUL.FTZ R74, R74, R63 ;  /* 0x0000003f4a4a7220 */ /* 0x000fe20000410000 */
[----:B------:R-:W-:Y:S01]  /*8710*/  FMUL.FTZ R79, R112, R57 ;  /* 0x00000039704f7220 */ /* 0x000fe20000410000 */
[----:B------:R-:W-:Y:S01]  /*8720*/  FMUL.FTZ R28, R212, R59 ;  /* 0x0000003bd41c7220 */ /* 0x000fe20000410000 */
[----:B------:R-:W-:Y:S01]  /*8730*/  FFMA.FTZ R84, -R113, R113, 1 ;  /* 0x3f80000071547423 */ /* 0x000fe20000010171 */
[----:B------:R-:W-:Y:S01]  /*8740*/  FMUL.FTZ R63, R209, R62 ;  /* 0x0000003ed13f7220 */ /* 0x000fe20000410000 */
[----:B------:R-:W-:Y:S01]  /*8750*/  FMUL.FTZ R57, R211, R68 ;  /* 0x00000044d3397220 */ /* 0x000fe20000410000 */
[----:B----4-:R-:W-:Y:S01]  /*8760*/  FMUL.FTZ R59, R213, R66 ;  /* 0x00000042d53b7220 */ /* 0x010fe20000410000 */
        /* <DEDUP_REMOVED lines=37> */
[----:B--2---:R-:W-:-:S05]  /*89c0*/  IMAD R30, R0, 0x3000, R194 ;  /* 0x00003000001e7824 */ /* 0x004fca00078e02c2 */
[----:B------:R-:W-:Y:S02]  /*89d0*/  LEA R11, R30, R17, 0x1 ;  /* 0x000000111e0b7211 */ /* 0x000fe400078e08ff */
[----:B------:R-:W-:-:S03]  /*89e0*/  F2FP.BF16.F32.PACK_AB R30, R87, R86 ;  /* 0x00000056571e723e */ /* 0x000fc600000010ff */
        /* <DEDUP_REMOVED lines=219> */
.L_x_2740:
        /* <DEDUP_REMOVED lines=58> */
.L_x_2741:
[----:B--2---:R-:W2:Y:S01]  /*9b40*/  LDL R5, [R1+0x2c] ;  /* 0x00002c0001057983 */ /* 0x004ea20000100800 */
[----:B------:R-:W-:Y:S01]  /*9b50*/  IADD3 R16, R16, 0x1, RZ ;  /* 0x0000000110107810 */ /* 0x000fe20007ffe0ff */
[----:B------:R-:W-:Y:S02]  /*9b60*/  VIADD R0, R0, 0x1 ;  /* 0x0000000100007836 */ /* 0x000fe40000000000 */
[----:B------:R-:W-:-:S03]  /*9b70*/  VIADD R6, R6, 0x26820 ;  /* 0x0002682006067836 */ /* 0x000fc60000000000 */
[C---:B------:R-:W-:Y:S02]  /*9b80*/  ISETP.NE.AND P0, PT, R0.reuse, 0x2, PT ;  /* 0x000000020000780c */ /* 0x040fe40003f05270 */
[----:B------:R-:W-:Y:S02]  /*9b90*/  PRMT R6, RZ, 0x654, R6 ;  /* 0x00000654ff067816 */ /* 0x000fe40000000006 */
[----:B------:R-:W-:Y:S02]  /*9ba0*/  SEL R0, R0, RZ, P0 ;  /* 0x000000ff00007207 */ /* 0x000fe40000000000 */
[----:B------:R1:W-:Y:S01]  /*9bb0*/  SYNCS.ARRIVE.TRANS64.RED.A1T0 RZ, [R6+URZ], RZ ;  /* 0x000000ff06ff79a7 */ /* 0x0003e2000810043f */
[----:B--2---:R-:W-:Y:S02]  /*9bc0*/  ISETP.GE.AND P1, PT, R16, R5, PT ;  /* 0x000000051000720c */ /* 0x004fe40003f26270 */
[----:B------:R-:W-:-:S04]  /*9bd0*/  SEL R5, RZ, 0x1, P0 ;  /* 0x00000001ff057807 */ /* 0x000fc80000000000 */
[----:B------:R-:W-:-:S07]  /*9be0*/  LOP3.LUT R4, R4, R5, RZ, 0x3c, !PT ;  /* 0x0000000504047212 */ /* 0x000fce00078e3cff */
[----:B-1----:R-:W-:Y:S05]  /*9bf0*/  @!P1 BRA `(.L_x_2742) ;  /* 0xffffffc400309947 */ /* 0x002fea000383ffff */
.L_x_2731:
        /* <DEDUP_REMOVED lines=34> */
.L_x_2711:
[----:B------:R-:W-:Y:S05]  /*9e20*/  @P0 BRA `(.L_x_2710) ;  /* 0x0000003400500947 */ /* 0x000fea0003800000 */
[----:B------:R-:W2:Y:S01]  /*9e30*/  LDL.LU R6, [R1+0x30] ;  /* 0x0000300001067983 */ /* 0x000ea20000300800 */
[----:B------:R-:W1:Y:S01]  /*9e40*/  LDC R0, c[0x0][0x850] ;  /* 0x00021400ff007b82 */ /* 0x000e620000000800 */
[----:B------:R-:W3:Y:S01]  /*9e50*/  S2R R12, SR_TID.X ;  /* 0x00000000000c7919 */ /* 0x000ee20000002100 */
[----:B------:R-:W4:Y:S01]  /*9e60*/  S2R R5, SR_CgaCtaId ;  /* 0x0000000000057919 */ /* 0x000f220000008800 */
[----:B------:R-:W-:Y:S01]  /*9e70*/  MOV R4, 0x400 ;  /* 0x0000040000047802 */ /* 0x000fe20000000f00 */
[----:B------:R-:W-:Y:S01]  /*9e80*/  ULDC.64 UR4, c[0x0][0x818] ;  /* 0x0002060000047ab9 */ /* 0x000fe20000000a00 */
[----:B------:R-:W-:Y:S01]  /*9e90*/  ULDC.64 UR6, c[0x0][0x840] ;  /* 0x0002100000067ab9 */ /* 0x000fe20000000a00 */
[----:B------:R-:W5:Y:S04]  /*9ea0*/  LDL.LU R11, [R1+0x38] ;  /* 0x00003800010b7983 */ /* 0x000f680000300800 */
[----:B------:R-:W5:Y:S01]  /*9eb0*/  LDL.LU R10, [R1+0x34] ;  /* 0x00003400010a7983 */ /* 0x000f620000300800 */
[----:B-1----:R-:W-:Y:S01]  /*9ec0*/  ISETP.NE.AND P0, PT, R0, 0x1, PT ;  /* 0x000000010000780c */ /* 0x002fe20003f05270 */
[----:B---3--:R-:W-:-:S12]  /*9ed0*/  VIADD R13, R12, 0xffffff80 ;  /* 0xffffff800c0d7836 */ /* 0x008fd80000000000 */
[----:B------:R-:W5:Y:S01]  /*9ee0*/  @P0 LDC R0, c[0x0][0x854] ;  /* 0x00021500ff000b82 */ /* 0x000f620000000800 */
[----:B----4-:R-:W-:Y:S02]  /*9ef0*/  LEA R15, R5, R4, 0x18 ;  /* 0x00000004050f7211 */ /* 0x010fe400078ec0ff */
[----:B------:R-:W-:-:S05]  /*9f00*/  SHF.R.S32.HI R2, RZ, 0x1f, R13 ;  /* 0x0000001fff027819 */ /* 0x000fca000001140d */
[----:B------:R-:W1:Y:S01]  /*9f10*/  @P0 LDC R3, c[0x0][0x858] ;  /* 0x00021600ff030b82 */ /* 0x000e620000000800 */
[----:B------:R-:W-:Y:S01]  /*9f20*/  LEA.HI R2, R2, R13, RZ, 0x7 ;  /* 0x0000000d02027211 */ /* 0x000fe200078f38ff */
[----:B--2---:R-:W-:-:S05]  /*9f30*/  IMAD.SHL.U32 R4, R6, 0x2000, RZ ;  /* 0x0000200006047824 */ /* 0x004fca00078e00ff */
[----:B------:R-:W-:Y:S01]  /*9f40*/  SHF.R.S32.HI R5, RZ, 0x1f, R4 ;  /* 0x0000001fff057819 */ /* 0x000fe20000011404 */
[----:B-----5:R-:W-:-:S05]  /*9f50*/  @P0 IMAD.HI.U32 R0, R11, R0, RZ ;  /* 0x000000000b000227 */ /* 0x020fca00078e00ff */
[----:B-1----:R-:W-:Y:S02]  /*9f60*/  @P0 SHF.R.U32.HI R11, RZ, R3, R0 ;  /* 0x00000003ff0b0219 */ /* 0x002fe40000011600 */
[C---:B------:R-:W-:Y:S02]  /*9f70*/  LOP3.LUT R0, R2.reuse, 0xfffff80, RZ, 0xc0, !PT ;  /* 0x0fffff8002007812 */ /* 0x040fe400078ec0ff */
[----:B------:R-:W-:Y:S01]  /*9f80*/  SHF.R.S32.HI R3, RZ, 0x1f, R11 ;  /* 0x0000001fff037819 */ /* 0x000fe2000001140b */
[----:B------:R1:W-:Y:S01]  /*9f90*/  @P0 STL [R1+0x38], R11 ;  /* 0x0000380b01000387 */ /* 0x0003e20000100800 */
[----:B------:R-:W-:Y:S01]  /*9fa0*/  SHF.L.U32 R2, R2, 0x5, RZ ;  /* 0x0000000502027819 */ /* 0x000fe200000006ff */
[----:B------:R-:W-:Y:S02]  /*9fb0*/  IMAD.IADD R0, R13, 0x1, -R0 ;  /* 0x000000010d007824 */ /* 0x000fe400078e0a00 */
[C---:B------:R-:W-:Y:S01]  /*9fc0*/  IMAD R6, R3.reuse, UR4, RZ ;  /* 0x0000000403067c24 */ /* 0x040fe2000f8e02ff */
[----:B------:R-:W-:Y:S01]  /*9fd0*/  LOP3.LUT R7, R2, 0x3ffff000, RZ, 0xc0, !PT ;  /* 0x3ffff00002077812 */ /* 0x000fe200078ec0ff */
[----:B------:R-:W-:-:S02]  /*9fe0*/  IMAD R8, R3, UR6, RZ ;  /* 0x0000000603087c24 */ /* 0x000fc4000f8e02ff */
[----:B------:R-:W-:-:S04]  /*9ff0*/  IMAD.WIDE.U32 R2, R11, UR4, R4 ;  /* 0x000000040b027c25 */ /* 0x000fc8000f8e0004 */
[C---:B------:R-:W-:Y:S01]  /*a000*/  IMAD R9, R11.reuse, UR5, R6 ;  /* 0x000000050b097c24 */ /* 0x040fe2000f8e0206 */
[----:B------:R-:W-:Y:S01]  /*a010*/  SHF.R.S32.HI R6, RZ, 0x1f, R10 ;  /* 0x0000001fff067819 */ /* 0x000fe2000001140a */
[----:B------:R-:W-:Y:S01]  /*a020*/  IMAD.WIDE.U32 R4, R11, UR6, R4 ;  /* 0x000000060b047c25 */ /* 0x000fe2000f8e0004 */
[----:B------:R-:W-:Y:S02]  /*a030*/  ULDC.64 UR4, c[0x0][0x820] ;  /* 0x0002080000047ab9 */ /* 0x000fe40000000a00 */
[----:B------:R-:W-:Y:S01]  /*a040*/  IADD3 R3, R3, R9, RZ ;  /* 0x0000000903037210 */ /* 0x000fe20007ffe0ff */
[----:B-1----:R-:W-:Y:S01]  /*a050*/  IMAD R11, R11, UR7, R8 ;  /* 0x000000070b0b7c24 */ /* 0x002fe2000f8e0208 */
[----:B------:R-:W-:Y:S01]  /*a060*/  ULDC.64 UR6, c[0x0][0x848] ;  /* 0x0002120000067ab9 */ /* 0x000fe20000000a00 */
[----:B------:R-:W-:Y:S02]  /*a070*/  IMAD R0, R0, 0x4, R7 ;  /* 0x0000000400007824 */ /* 0x000fe400078e0207 */
[----:B------:R-:W-:-:S02]  /*a080*/  IMAD R7, R6, UR4, RZ ;  /* 0x0000000406077c24 */ /* 0x000fc4000f8e02ff */
[----:B------:R-:W-:Y:S02]  /*a090*/  IMAD.IADD R5, R5, 0x1, R11 ;  /* 0x0000000105057824 */ /* 0x000fe400078e020b */
[----:B------:R-:W-:Y:S02]  /*a0a0*/  IMAD R6, R6, UR6, RZ ;  /* 0x0000000606067c24 */ /* 0x000fe4000f8e02ff */
[C---:B------:R-:W-:Y:S02]  /*a0b0*/  IMAD R7, R10.reuse, UR5, R7 ;  /* 0x000000050a077c24 */ /* 0x040fe4000f8e0207 */
[----:B------:R-:W-:-:S04]  /*a0c0*/  IMAD.WIDE.U32 R2, R10, UR4, R2 ;  /* 0x000000040a027c25 */ /* 0x000fc8000f8e0002 */
[C---:B------:R-:W-:Y:S01]  /*a0d0*/  IMAD R9, R10.reuse, UR7, R6 ;  /* 0x000000070a097c24 */ /* 0x040fe2000f8e0206 */
[----:B------:R-:W-:Y:S01]  /*a0e0*/  IADD3 R7, R3, R7, RZ ;  /* 0x0000000703077210 */ /* 0x000fe20007ffe0ff */
[----:B------:R-:W-:Y:S01]  /*a0f0*/  IMAD.WIDE.U32 R4, R10, UR6, R4 ;  /* 0x000000060a047c25 */ /* 0x000fe2000f8e0004 */
[----:B------:R-:W-:Y:S05]  /*a100*/  WARPSYNC.ALL ;  /* 0x0000000000007948 */ /* 0x000fea0003800000 */
[----:B------:R-:W-:Y:S02]  /*a110*/  IMAD R0, R0, 0x4, R15 ;  /* 0x0000000400007824 */ /* 0x000fe400078e020f */
        /* <DEDUP_REMOVED lines=33> */
.L_x_2745:
[----:B------:R-:W-:Y:S01]  /*a330*/  @P0 ELECT P1, URZ, PT ;  /* 0x00000000003f082f */ /* 0x000fe20003820000 */
[----:B------:R1:W-:-:S12]  /*a340*/  UBLKRED.G.S.ADD.F32.RN [UR4], [UR6], UR7, desc[UR8] ;  /* 0x00000804060073bb */ /* 0x0003d800080a1407 */
[----:B------:R-:W-:Y:S02]  /*a350*/  @P1 PLOP3.LUT P0, PT, P1, PT, PT, 0x8, 0x0 ;  /* 0x000000000000181c */ /* 0x000fe40000f0e170 */
[----:B------:R-:W-:-:S11]  /*a360*/  PLOP3.LUT P1, PT, PT, PT, PT, 0x8, 0x0 ;  /* 0x000000000000781c */ /* 0x000fd60003f2e170 */
[----:B-1----:R-:W-:Y:S05]  /*a370*/  @P0 BRA.U.ANY `(.L_x_2745) ;  /* 0xfffffffd00ec0947 */ /* 0x002fea000393ffff */
[----:B------:R0:W-:Y:S01]  /*a380*/  UTMACMDFLUSH ;  /* 0x00000000000079b7 */ /* 0x0001e20000000000 */
[----:B------:R-:W-:-:S04]  /*a390*/  DEPBAR.LE SB0, 0x0 ;  /* 0x000080000000791a */ /* 0x000fc80000000000 */
.L_x_2744:
[----:B------:R-:W-:Y:S05]  /*a3a0*/  BSYNC B0 ;  /* 0x0000000000007941 */ /* 0x000fea0003800000 */
.L_x_2743:
        /* <DEDUP_REMOVED lines=25> */
.L_x_2746:
        /* <DEDUP_REMOVED lines=8> */
.L_x_2706:
        /* <DEDUP_REMOVED lines=29> */
.L_x_2748:
[----:B------:R-:W-:Y:S01]  /*a790*/  ULDC UR9, c[0x0][0x8cc] ;  /* 0x0002330000097ab9 */ /* 0x000fe20000000800 */
[----:B------:R-:W-:Y:S01]  /*a7a0*/  UMOV UR7, UR8 ;  /* 0x0000000800077c82 */ /* 0x000fe20008000000 */
[----:B------:R-:W-:-:S11]  /*a7b0*/  UISETP.NE.AND UP0, UPT, UR9, 0x1, UPT ;  /* 0x000000010900788c */ /* 0x000fd6000bf05270 */
[----:B------:R-:W-:Y:S02]  /*a7c0*/  @UP0 ULDC.64 UR10, c[0x0][0x8d0] ;  /* 0x00023400000a0ab9 */ /* 0x000fe40000000a00 */
[----:B------:R-:W-:-:S04]  /*a7d0*/  UIMAD.WIDE.U32 UR4, UR8, UR10, URZ ;  /* 0x0000000a080472a5 */ /* 0x000fc8000f8e003f */
[----:B------:R-:W-:-:S04]  /*a7e0*/  @UP0 USHF.R.U32.HI UR7, URZ, UR11, UR5 ;  /* 0x0000000b3f070299 */ /* 0x000fc80008011605 */
[----:B------:R-:W-:-:S12]  /*a7f0*/  UIMAD UR4, UR7, UR9, URZ ;  /* 0x00000009070472a4 */ /* 0x000fd8000f8e023f */
.L_x_2749:
        /* <DEDUP_REMOVED lines=67> */
.L_x_2752:
[----:B------:R-:W-:Y:S05]  /*ac30*/  BSYNC B0 ;  /* 0x0000000000007941 */ /* 0x000fea0003800000 */
.L_x_2751:
        /* <DEDUP_REMOVED lines=19> */
.L_x_2754:
[----:B------:R-:W-:Y:S05]  /*ad70*/  BSYNC B0 ;  /* 0x0000000000007941 */ /* 0x000fea0003800000 */
.L_x_2753:
[----:B------:R-:W-:Y:S06]  /*ad80*/  BAR.ARV 0xa, 0xa0 ;  /* 0x0282800000007b1d */ /* 0x000fec0000002000 */
[----:B------:R-:W-:Y:S04]  /*ad90*/  BSSY B0, `(.L_x_2755) ;  /* 0x0000003000007945 */ /* 0x000fe80003800000 */
[----:B------:R-:W-:Y:S05]  /*ada0*/  @!P0 BRA `(.L_x_2756) ;  /* 0x0000000000048947 */ /* 0x000fea0003800000 */
[----:B------:R-:W-:-:S04]  /*adb0*/  DEPBAR.LE SB0, 0x0 ;  /* 0x000080000000791a */ /* 0x000fc80000000000 */
.L_x_2756:
[----:B------:R-:W-:Y:S05]  /*adc0*/  BSYNC B0 ;  /* 0x0000000000007941 */ /* 0x000fea0003800000 */
.L_x_2755:
[----:B------:R-:W-:Y:S06]  /*add0*/  BAR.ARV 0xb, 0xa0 ;  /* 0x02c2800000007b1d */ /* 0x000fec0000002000 */
[----:B------:R-:W-:Y:S01]  /*ade0*/  UIADD3 UR12, UR8, 0x1, URZ ;  /* 0x00000001080c7890 */ /* 0x000fe2000fffe03f */
[----:B------:R-:W-:Y:S11]  /*adf0*/  BRA `(.L_x_2757) ;  /* 0x0000000000047947 */ /* 0x000ff60003800000 */
.L_x_2750:
[----:B------:R-:W-:-:S05]  /*ae00*/  UMOV UR12, UR8 ;  /* 0x00000008000c7c82 */ /* 0x000fca0008000000 */
.L_x_2757:
        /* <DEDUP_REMOVED lines=18> */
.L_x_2770:
        /* <DEDUP_REMOVED lines=20> */
.L_x_2759:
[----:B------:R-:W-:Y:S05]  /*b070*/  BSYNC B0 ;  /* 0x0000000000007941 */ /* 0x000fea0003800000 */
.L_x_2758:
        /* <DEDUP_REMOVED lines=13> */
.L_x_2761:
[----:B------:R-:W-:Y:S05]  /*b150*/  BSYNC B0 ;  /* 0x0000000000007941 */ /* 0x000fea0003800000 */
.L_x_2760:
[----:B------:R-:W-:Y:S06]  /*b160*/  BAR.ARV 0xa, 0xa0 ;  /* 0x0282800000007b1d */ /* 0x000fec0000002000 */
[----:B------:R-:W-:Y:S04]  /*b170*/  BSSY B0, `(.L_x_2762) ;  /* 0x0000003000007945 */ /* 0x000fe80003800000 */
[----:B------:R-:W-:Y:S05]  /*b180*/  @!P0 BRA `(.L_x_2763) ;  /* 0x0000000000048947 */ /* 0x000fea0003800000 */
[----:B------:R-:W-:-:S04]  /*b190*/  DEPBAR.LE SB0, 0x0 ;  /* 0x000080000000791a */ /* 0x000fc80000000000 */
.L_x_2763:
[----:B------:R-:W-:Y:S05]  /*b1a0*/  BSYNC B0 ;  /* 0x0000000000007941 */ /* 0x000fea0003800000 */
.L_x_2762:
        /* <DEDUP_REMOVED lines=13> */
.L_x_2765:
[----:B------:R-:W-:Y:S05]  /*b280*/  BSYNC B0 ;  /* 0x0000000000007941 */ /* 0x000fea0003800000 */
.L_x_2764:
        /* <DEDUP_REMOVED lines=13> */
.L_x_2767:
[----:B------:R-:W-:Y:S05]  /*b360*/  BSYNC B0 ;  /* 0x0000000000007941 */ /* 0x000fea0003800000 */
.L_x_2766:
[----:B------:R-:W-:Y:S01]  /*b370*/  UIADD3 UR12, UR12, 0x2, URZ ;  /* 0x000000020c0c7890 */ /* 0x000fe2000fffe03f */
[----:B------:R-:W-:Y:S06]  /*b380*/  BAR.ARV 0xa, 0xa0 ;  /* 0x0282800000007b1d */ /* 0x000fec0000002000 */
[----:B------:R-:W-:Y:S01]  /*b390*/  UISETP.GE.AND UP0, UPT, UR12, UR5, UPT ;  /* 0x000000050c00728c */ /* 0x000fe2000bf06270 */
[----:B------:R-:W-:Y:S04]  /*b3a0*/  BSSY B0, `(.L_x_2768) ;  /* 0x0000003000007945 */ /* 0x000fe80003800000 */
[----:B------:R-:W-:Y:S06]  /*b3b0*/  @!P0 BRA `(.L_x_2769) ;  /* 0x0000000000048947 */ /* 0x000fec0003800000 */
[----:B------:R-:W-:-:S04]  /*b3c0*/  DEPBAR.LE SB0, 0x0 ;  /* 0x000080000000791a */ /* 0x000fc80000000000 */
.L_x_2769:
[----:B------:R-:W-:Y:S05]  /*b3d0*/  BSYNC B0 ;  /* 0x0000000000007941 */ /* 0x000fea0003800000 */
.L_x_2768:
[----:B------:R-:W-:Y:S06]  /*b3e0*/  BAR.ARV 0xb, 0xa0 ;  /* 0x02c2800000007b1d */ /* 0x000fec0000002000 */
[----:B------:R-:W-:Y:S01]  /*b3f0*/  PLOP3.LUT P1, PT, PT, PT, UP0, 0x80, 0x0 ;  /* 0x000000000000781c */ /* 0x000fe20003f2f008 */
[----:B------:R-:W-:Y:S02]  /*b400*/  UIADD3 UR20, UR20, 0x3000, URZ ;  /* 0x0000300014147890 */ /* 0x000fe4000fffe03f */
[----:B------:R-:W-:-:S10]  /*b410*/  UIADD3 UR4, UR4, 0x3000, URZ ;  /* 0x0000300004047890 */ /* 0x000fd4000fffe03f */
[----:B------:R-:W-:Y:S05]  /*b420*/  @!P1 BRA `(.L_x_2770) ;  /* 0xfffffff800c09947 */ /* 0x000fea000383ffff */
[----:B------:R-:W-:Y:S05]  /*b430*/  BRA `(.L_x_2710) ;  /* 0x0000001c00cc7947 */ /* 0x000fea0003800000 */
.L_x_2747:
        /* <DEDUP_REMOVED lines=21> */
.L_x_2771:
[----:B------:R-:W-:Y:S01]  /*b590*/  ULDC UR8, c[0x0][0x8cc] ;  /* 0x0002330000087ab9 */ /* 0x000fe20000000800 */
[----:B------:R-:W-:Y:S01]  /*b5a0*/  UMOV UR11, UR7 ;  /* 0x00000007000b7c82 */ /* 0x000fe20008000000 */
[----:B------:R-:W-:-:S11]  /*b5b0*/  UISETP.NE.AND UP0, UPT, UR8, 0x1, UPT ;  /* 0x000000010800788c */ /* 0x000fd6000bf05270 */
[----:B------:R-:W-:Y:S02]  /*b5c0*/  @UP0 ULDC.64 UR12, c[0x0][0x8d0] ;  /* 0x00023400000c0ab9 */ /* 0x000fe40000000a00 */
[----:B------:R-:W-:-:S04]  /*b5d0*/  UIMAD.WIDE.U32 UR4, UR7, UR12, URZ ;  /* 0x0000000c070472a5 */ /* 0x000fc8000f8e003f */
[----:B------:R-:W-:-:S04]  /*b5e0*/  @UP0 USHF.R.U32.HI UR11, URZ, UR13, UR5 ;  /* 0x0000000d3f0b0299 */ /* 0x000fc80008011605 */
[----:B------:R-:W-:-:S12]  /*b5f0*/  UIMAD UR4, UR11, UR8, URZ ;  /* 0x000000080b0472a4 */ /* 0x000fd8000f8e023f */
.L_x_2772:
        /* <DEDUP_REMOVED lines=20> */
[----:B-1----:R-:W-:Y:S01]  /*b740*/  IADD3 R2, -R2, UR11, R3 ;  /* 0x0000000b02027c10 */ /* 0x002fe2000fffe103 */
[----:B------:R-:W-:-:S03]  /*b750*/  VIADD R3, R3, 0x5f ;  /* 0x0000005f03037836 */ /* 0x000fc60000000000 */
[----:B------:R-:W-:Y:S01]  /*b760*/  IADD3 R2, R2, -UR4, RZ ;  /* 0x8000000402027c10 */ /* 0x000fe2000fffe0ff */
        /* <DEDUP_REMOVED lines=10> */
[----:B------:R-:W-:Y:S01]  /*b810*/  MOV R9, UR20 ;  /* 0x0000001400097c02 */ /* 0x000fe20008000f00 */
[----:B------:R-:W-:Y:S01]  /*b820*/  ULDC UR4, c[0x0][0x2e8] ;  /* 0x0000ba0000047ab9 */ /* 0x000fe20000000800 */
[----:B------:R-:W-:Y:S01]  /*b830*/  ELECT P0, URZ, PT ;  /* 0x00000000003f782f */ /* 0x000fe20003800000 */
[----:B------:R-:W-:Y:S01]  /*b840*/  BSSY B0, `(.L_x_2773) ;  /* 0x000018d000007945 */ /* 0x000fe20003800000 */
[----:B------:R-:W-:Y:S01]  /*b850*/  SHF.R.S32.HI R9, RZ, 0x1f, R9 ;  /* 0x0000001fff097819 */ /* 0x000fe20000011409 */
[----:B------:R-:W-:Y:S02]  /*b860*/  UISETP.NE.AND UP0, UPT, UR4, 0x1, UPT ;  /* 0x000000010400788c */ /* 0x000fe4000bf05270 */
[----:B------:R-:W2:Y:S01]  /*b870*/  LDC.64 R6, c[0x0][0x730] ;  /* 0x0001cc00ff067b82 */ /* 0x000ea20000000a00 */
[----:B------:R-:W-:-:S07]  /*b880*/  UMOV UR12, UR20 ;  /* 0x00000014000c7c82 */ /* 0x000fce0008000000 */
        /* <DEDUP_REMOVED lines=22> */
[----:B------:R-:W-:Y:S01]  /*b9f0*/  IMAD R11, R11, UR21, R0 ;  /* 0x000000150b0b7c24 */ /* 0x000fe2000f8e0200 */
[----:B------:R-:W-:Y:S01]  /*ba00*/  MOV R0, RZ ;  /* 0x000000ff00007202 */ /* 0x000fe20000000f00 */
[----:B--2---:R-:W-:Y:S06]  /*ba10*/  @!P0 BRA `(.L_x_2774) ;  /* 0x0000001400bc8947 */ /* 0x004fec0003800000 */
        /* <DEDUP_REMOVED lines=10> */
.L_x_2803:
[----:B------:R-:W2:Y:S01]  /*bac0*/  LDL.64 R14, [R1] ;  /* 0x00000000010e7983 */ /* 0x000ea20000100a00 */
[----:B------:R-:W-:Y:S01]  /*bad0*/  IMAD.IADD R21, R7, 0x1, R11 ;  /* 0x0000000107157824 */ /* 0x000fe200078e020b */
[----:B------:R-:W-:Y:S02]  /*bae0*/  MOV R8, 0x1 ;  /* 0x0000000100087802 */ /* 0x000fe40000000f00 */
[----:B--2---:R-:W-:-:S05]  /*baf0*/  IADD3 R10, R15, R13, RZ ;  /* 0x0000000d0f0a7210 */ /* 0x004fca0007ffe0ff */
        /* <DEDUP_REMOVED lines=8> */
.L_x_2776:
[----:B------:R-:W-:Y:S01]  /*bb80*/  R2UR UR19, R5 ;  /* 0x00000000051372ca */ /* 0x000fe200000e0000 */
[----:B------:R-:W3:Y:S01]  /*bb90*/  LDC.64 R12, c[0x0][0x198] ;  /* 0x00006600ff0c7b82 */ /* 0x000ee20000000a00 */
[----:B------:R-:W-:Y:S01]  /*bba0*/  ULDC.64 UR4, c[0x0][0x700] ;  /* 0x0001c00000047ab9 */ /* 0x000fe20000000a00 */
[----:B------:R-:W-:Y:S01]  /*bbb0*/  R2UR UR8, R0 ;  /* 0x00000000000872ca */ /* 0x000fe200000e0000 */
[----:B------:R-:W-:Y:S01]  /*bbc0*/  IMAD.U32 R9, RZ, RZ, UR4 ;  /* 0x00000004ff097e24 */ /* 0x000fe2000f8e00ff */
[----:B------:R-:W-:Y:S01]  /*bbd0*/  UMOV UR24, 0x0 ;  /* 0x0000000000187882 */ /* 0x000fe20000000000 */
        /* <DEDUP_REMOVED lines=10> */
[----:B------:R-:W-:Y:S01]  /*bc80*/  IADD3 R2, P1, R14, UR19, RZ ;  /* 0x000000130e027c10 */ /* 0x000fe2000ff3e0ff */
[----:B------:R-:W-:Y:S01]  /*bc90*/  UIADD3 UR26, UR8, 0x1a000, URZ ;  /* 0x0001a000081a7890 */ /* 0x000fe2000fffe03f */
[----:B-1----:R-:W-:Y:S01]  /*bca0*/  MOV R3, UR19 ;  /* 0x0000001300037c02 */ /* 0x002fe20008000f00 */
[----:B------:R-:W-:-:S03]  /*bcb0*/  VIADD R14, R4, 0xffffffff ;  /* 0xffffffff040e7836 */ /* 0x000fc60000000000 */
[----:B------:R-:W-:Y:S01]  /*bcc0*/  LEA.HI.X.SX32 R3, R3, R10, 0x1, P1 ;  /* 0x0000000a03037211 */ /* 0x000fe200008f0eff */
[----:B------:R-:W-:Y:S01]  /*bcd0*/  UMOV UR27, UR17 ;  /* 0x00000011001b7c82 */ /* 0x000fe20008000000 */
[C---:B------:R-:W-:Y:S01]  /*bce0*/  LEA R11, P1, R2.reuse, R9, 0x2 ;  /* 0x00000009020b7211 */ /* 0x040fe200078210ff */
[----:B------:R1:W-:Y:S01]  /*bcf0*/  STL [R1+0x1c], R14 ;  /* 0x00001c0e01007387 */ /* 0x0003e20000100800 */
[----:B--2---:R-:W-:Y:S02]  /*bd00*/  MOV R10, UR5 ;  /* 0x00000005000a7c02 */ /* 0x004fe40008000f00 */
[----:B------:R-:W-:Y:S01]  /*bd10*/  R2UR UR4, R11 ;  /* 0x000000000b0472ca */ /* 0x000fe200000e0000 */
[----:B---3--:R-:W-:Y:S01]  /*bd20*/  IMAD.MOV.U32 R11, RZ, RZ, R12 ;  /* 0x000000ffff0b7224 */ /* 0x008fe200078e000c */
[----:B------:R-:W-:Y:S01]  /*bd30*/  LEA.HI.X R2, R2, R10, R3, 0x2, P1 ;  /* 0x0000000a02027211 */ /* 0x000fe200008f1403 */
[----:B------:R1:W-:Y:S01]  /*bd40*/  STL [R1+0x10], RZ ;  /* 0x000010ff01007387 */ /* 0x0003e20000100800 */
[----:B------:R-:W-:-:S02]  /*bd50*/  MOV R12, R13 ;  /* 0x0000000d000c7202 */ /* 0x000fc40000000f00 */
[----:B------:R-:W-:Y:S02]  /*bd60*/  R2UR UR5, R2 ;  /* 0x00000000020572ca */ /* 0x000fe400000e0000 */
[----:B------:R-:W-:Y:S02]  /*bd70*/  IADD3 R2, P1, R11, 0xf0, RZ ;  /* 0x000000f00b027810 */ /* 0x000fe40007f3e0ff */
[----:B------:R-:W-:Y:S02]  /*bd80*/  MOV R13, 0x8000 ;  /* 0x00008000000d7802 */ /* 0x000fe40000000f00 */
        /* <DEDUP_REMOVED lines=8> */
[----:B------:R-:W-:Y:S01]  /*be10*/  IMAD.X R13, RZ, RZ, R12, P1 ;  /* 0x000000ffff0d7224 */ /* 0x000fe200008e060c */
[----:B--2---:R-:W-:Y:S02]  /*be20*/  UIADD3 UR9, UR8, 0x26800, URZ ;  /* 0x0002680008097890 */ /* 0x004fe4000fffe03f */
[----:B------:R-:W-:Y:S02]  /*be30*/  UIADD3 UR24, UR8, 0x4000, URZ ;  /* 0x0000400008187890 */ /* 0x000fe4000fffe03f */
[----:B------:R-:W-:Y:S01]  /*be40*/  R2UR UR7, R13 ;  /* 0x000000000d0772ca */ /* 0x000fe200000e0000 */
[----:B------:R-:W-:Y:S01]  /*be50*/  UMOV UR16, 0x0 ;  /* 0x0000000000107882 */ /* 0x000fe20000000000 */
[----:B------:R-:W-:Y:S01]  /*be60*/  IADD3 R13, P1, R11, 0x3f0, RZ ;  /* 0x000003f00b0d7810 */ /* 0x000fe20007f3e0ff */
[----:B------:R-:W-:Y:S01]  /*be70*/  UMOV UR17, 0x10000000 ;  /* 0x1000000000117882 */ /* 0x000fe20000000000 */
[----:B------:R-:W-:Y:S01]  /*be80*/  UMOV UR27, UR11 ;  /* 0x0000000b001b7c82 */ /* 0x000fe20008000000 */
[----:B------:R-:W-:Y:S01]  /*be90*/  UMOV UR26, UR18 ;  /* 0x00000012001a7c82 */ /* 0x000fe20008000000 */
[----:B------:R-:W-:Y:S01]  /*bea0*/  R2UR UR14, R13 ;  /* 0x000000000d0e72ca */ /* 0x000fe200000e0000 */
[----:B------:R-:W-:Y:S01]  /*beb0*/  UMOV UR25, UR9 ;  /* 0x0000000900197c82 */ /* 0x000fe20008000000 */
[----:B------:R-:W-:-:S02]  /*bec0*/  IADD3.X R13, RZ, R12, RZ, P1, !PT ;  /* 0x0000000cff0d7210 */ /* 0x000fc40000ffe4ff */
[----:B------:R-:W-:Y:S02]  /*bed0*/  ISETP.GE.AND P1, PT, R5, R14, PT ;  /* 0x0000000e0500720c */ /* 0x000fe40003f26270 */
[----:B------:R-:W-:Y:S01]  /*bee0*/  R2UR UR15, R13 ;  /* 0x000000000d0f72ca */ /* 0x000fe200000e0000 */
[----:B------:R1:W-:-:S12]  /*bef0*/  UTMALDG.4D [UR8], [UR6], desc[UR16] ;  /* 0x00001008060075b4 */ /* 0x0003d80008019000 */
[----:B------:R1:W-:Y:S02]  /*bf00*/  UTMALDG.4D [UR24], [UR14], desc[UR16] ;  /* 0x000010180e0075b4 */ /* 0x0003e40008019000 */
[----:B-1----:R-:W-:Y:S05]  /*bf10*/  @P1 BRA `(.L_x_2777) ;  /* 0x0000000c00b01947 */ /* 0x002fea0003800000 */
[----:B------:R-:W-:Y:S01]  /*bf20*/  LOP3.LUT R16, RZ, R5, RZ, 0x33, !PT ;  /* 0x00000005ff107212 */ /* 0x000fe200078e33ff */
[----:B------:R-:W-:Y:S01]  /*bf30*/  IMAD.MOV.U32 R13, RZ, RZ, R5 ;  /* 0x000000ffff0d7224 */ /* 0x000fe200078e0005 */
[----:B------:R-:W-:Y:S02]  /*bf40*/  MOV R8, 0x1 ;  /* 0x0000000100087802 */ /* 0x000fe40000000f00 */
[C---:B------:R-:W-:Y:S01]  /*bf50*/  IADD3 R16, R4.reuse, R16, RZ ;  /* 0x0000001004107210 */ /* 0x040fe20007ffe0ff */
[----:B------:R-:W-:-:S05]  /*bf60*/  VIADD R4, R4, 0xfffffffe ;  /* 0xfffffffe04047836 */ /* 0x000fca0000000000 */
[----:B------:R-:W-:Y:S02]  /*bf70*/  ISETP.NE.AND P1, PT, R4, R5, PT ;  /* 0x000000050400720c */ /* 0x000fe40003f25270 */
[----:B------:R-:W-:-:S05]  /*bf80*/  LOP3.LUT R4, R16, 0x1, RZ, 0xc0, !PT ;  /* 0x0000000110047812 */ /* 0x000fca00078ec0ff */
[----:B------:R1:W-:Y:S06]  /*bf90*/  STL [R1+0x18], R4 ;  /* 0x0000180401007387 */ /* 0x0003ec0000100800 */
[----:B------:R-:W-:Y:S05]  /*bfa0*/  @!P1 BRA `(.L_x_2778) ;  /* 0x0000000800589947 */ /* 0x000fea0003800000 */
[----:B------:R-:W-:Y:S01]  /*bfb0*/  IADD3 R16, R16, -R4, RZ ;  /* 0x8000000410107210 */ /* 0x000fe20007ffe0ff */
[----:B------:R-:W-:Y:S01]  /*bfc0*/  IMAD.MOV.U32 R13, RZ, RZ, R5 ;  /* 0x000000ffff0d7224 */ /* 0x000fe200078e0005 */
[----:B------:R-:W-:-:S07]  /*bfd0*/  MOV R8, 0x1 ;  /* 0x0000000100087802 */ /* 0x000fce0000000f00 */
.L_x_2787:
[----:B--23--:R-:W-:-:S04]  /*bfe0*/  SHF.L.U32 R17, R8, 0x1f, RZ ;  /* 0x0000001f08117819 */ /* 0x00cfc800000006ff */
[----:B------:R-:W2:Y:S02]  /*bff0*/  SYNCS.PHASECHK.TRANS64.TRYWAIT P1, [R0+URZ+0x26840], R17 ;  /* 0x02684011000075a7 */ /* 0x000ea4000802017f */
[----:B--2---:R-:W-:Y:S05]  /*c000*/  @!P1 BRA `(.L_x_2779) ;  /* 0x0000001400749947 */ /* 0x004fea0003800000 */
.L_x_2804:
        /* <DEDUP_REMOVED lines=8> */
.L_x_2780:
        /* <DEDUP_REMOVED lines=29> */
.L_x_2805:
        /* <DEDUP_REMOVED lines=8> */
.L_x_2782:
        /* <DEDUP_REMOVED lines=31> */
.L_x_2806:
        /* <DEDUP_REMOVED lines=8> */
.L_x_2784:
        /* <DEDUP_REMOVED lines=24> */
.L_x_2808:
        /* <DEDUP_REMOVED lines=8> */
.L_x_2786:
        /* <DEDUP_REMOVED lines=28> */
.L_x_2778:
[----:B-1----:R-:W4:Y:S04]  /*c910*/  LDL.LU R4, [R1+0x18] ;  /* 0x0000180001047983 */ /* 0x002f280000300800 */
[----:B------:R1:W5:Y:S01]  /*c920*/  LDL R5, [R1+0x1c] ;  /* 0x00001c0001057983 */ /* 0x0003620000100800 */
[----:B----4-:R-:W-:-:S13]  /*c930*/  ISETP.NE.AND P1, PT, R4, RZ, PT ;  /* 0x000000ff0400720c */ /* 0x010fda0003f25270 */
[----:B-1----:R-:W-:Y:S05]  /*c940*/  @!P1 BRA `(.L_x_2777) ;  /* 0x0000000400249947 */ /* 0x002fea0003800000 */
[----:B------:R-:W-:-:S04]  /*c950*/  SHF.L.U32 R14, R8, 0x1f, RZ ;  /* 0x0000001f080e7819 */ /* 0x000fc800000006ff */
[----:B------:R-:W1:Y:S02]  /*c960*/  SYNCS.PHASECHK.TRANS64.TRYWAIT P1, [R0+URZ+0x26840], R14 ;  /* 0x0268400e000075a7 */ /* 0x000e64000802017f */
[----:B-1----:R-:W-:Y:S05]  /*c970*/  @!P1 BRA `(.L_x_2788) ;  /* 0x0000000c006c9947 */ /* 0x002fea0003800000 */
.L_x_2809:
        /* <DEDUP_REMOVED lines=8> */
.L_x_2789:
        /* <DEDUP_REMOVED lines=26> */
.L_x_2810:
        /* <DEDUP_REMOVED lines=8> */
.L_x_2791:
        /* <DEDUP_REMOVED lines=28> */
.L_x_2777:
        /* <DEDUP_REMOVED lines=8> */
.L_x_2811:
[----:B------:R-:W-:Y:S05]  /*ce60*/  @P1 BRA `(.L_x_2793) ;  /* 0x0000000000181947 */ /* 0x000fea0003800000 */
[----:B------:R-:W4:Y:S01]  /*ce70*/  S2R R2, SR_TID.X ;  /* 0x0000000000027919 */ /* 0x000f220000002100 */
[----:B-1----:R-:W-:-:S04]  /*ce80*/  IMAD.MOV.U32 R3, RZ, RZ, 0x3180 ;  /* 0x00003180ff037424 */ /* 0x002fc800078e00ff */
[----:B------:R1:W-:Y:S01]  /*ce90*/  SYNCS.ARRIVE.TRANS64 RZ, [R4+URZ+0x26830], R3 ;  /* 0x0268300304ff79a7 */ /* 0x0003e2000800003f */
[----:B----4-:R-:W-:-:S13]  /*cea0*/  LOP3.LUT P0, RZ, R2, 0x1f, RZ, 0xc0, !PT ;  /* 0x0000001f02ff7812 */ /* 0x010fda000780c0ff */
[----:B-1----:R-:W-:Y:S05]  /*ceb0*/  @!P0 BRA `(.L_x_2793) ;  /* 0x0000000000048947 */ /* 0x002fea0003800000 */
[----:B------:R-:W-:Y:S01]  /*cec0*/  BPT.TRAP 0x1 ;  /* 0x000000040000795c */ /* 0x000fe20000300000 */
.L_x_2793:
        /* <DEDUP_REMOVED lines=36> */
.L_x_2774:
[----:B------:R-:W-:Y:S05]  /*d110*/  BSYNC B0 ;  /* 0x0000000000007941 */ /* 0x000fea0003800000 */
.L_x_2773:
[----:B------:R-:W-:-:S03]  /*d120*/  UMOV UR4, 0xffffffff ;  /* 0xffffffff00047882 */ /* 0x000fc60000000000 */
[----:B------:R-:W-:Y:S05]  /*d130*/  BRA.DIV UR4, `(.L_x_2794) ;  /* 0x0000000604b87947 */ /* 0x000fea000b800000 */
[----:B------:R-:W-:-:S13]  /*d140*/  ELECT P6, URZ, PT ;  /* 0x00000000003f782f */ /* 0x000fda00038c0000 */
.L_x_2814:
[----:B------:R-:W-:Y:S05]  /*d150*/  @!P6 BRA `(.L_x_2710) ;  /* 0x000000000084e947 */ /* 0x000fea0003800000 */
[----:B------:R-:W2:Y:S02]  /*d160*/  LDL.LU R2, [R1+0xc] ;  /* 0x00000c0001027983 */ /* 0x000ea40000300800 */
[----:B--2---:R-:W-:-:S04]  /*d170*/  LOP3.LUT R2, R2, 0x2, RZ, 0xfc, !PT ;  /* 0x0000000202027812 */ /* 0x004fc800078efcff */
[----:B------:R-:W-:-:S13]  /*d180*/  ISETP.NE.AND P2, PT, R2, 0x3, PT ;  /* 0x000000030200780c */ /* 0x000fda0003f45270 */
[----:B------:R-:W-:Y:S05]  /*d190*/  @!P2 BRA `(.L_x_2795) ;  /* 0x000000000004a947 */ /* 0x000fea0003800000 */
[----:B------:R-:W-:Y:S01]  /*d1a0*/  BPT.TRAP 0x1 ;  /* 0x000000040000795c */ /* 0x000fe20000300000 */
.L_x_2795:
        /* <DEDUP_REMOVED lines=15> */
.L_x_2815:
[----:B------:R-:W2:Y:S02]  /*d2a0*/  SYNCS.PHASECHK.TRANS64.TRYWAIT P0, [R3+URZ], R2 ;  /* 0x00000002030075a7 */ /* 0x000ea4000800017f */
[----:B--2---:R-:W-:Y:S05]  /*d2b0*/  @!P0 BRA `(.L_x_2797) ;  /* 0x00000004008c8947 */ /* 0x004fea0003800000 */
.L_x_2816:
[----:B------:R-:W-:Y:S05]  /*d2c0*/  @!P2 BRA `(.L_x_2798) ;  /* 0x000000000004a947 */ /* 0x000fea0003800000 */
[----:B------:R-:W-:Y:S01]  /*d2d0*/  BPT.TRAP 0x1 ;  /* 0x000000040000795c */ /* 0x000fe20000300000 */
.L_x_2798:
[----:B--2---:R-:W-:-:S05]  /*d2e0*/  IADD3 R3, R9, 0x26840, RZ ;  /* 0x0002684009037810 */ /* 0x004fca0007ffe0ff */
[----:B------:R-:W-:-:S04]  /*d2f0*/  IMAD R5, R0, 0x8, R3 ;  /* 0x0000000800057824 */ /* 0x000fc800078e0203 */
[----:B------:R-:W2:Y:S02]  /*d300*/  SYNCS.PHASECHK.TRANS64.TRYWAIT P0, [R5+URZ], R4 ;  /* 0x00000004050075a7 */ /* 0x000ea4000800017f */
[----:B--2---:R-:W-:Y:S05]  /*d310*/  @!P0 BRA `(.L_x_2799) ;  /* 0x0000000400888947 */ /* 0x004fea0003800000 */
.L_x_2817:
[----:B------:R-:W-:-:S07]  /*d320*/  LEA R3, R6, R3, 0x3 ;  /* 0x0000000306037211 */ /* 0x000fce00078e18ff */
.L_x_2800:
[----:B---3--:R3:W4:Y:S02]  /*d330*/  SYNCS.PHASECHK.TRANS64.TRYWAIT P0, [R3+URZ], R2 ;  /* 0x00000002030075a7 */ /* 0x008724000800017f */
[----:B----4-:R-:W-:Y:S05]  /*d340*/  @!P0 NANOSLEEP.SYNCS 0x989680 ;  /* 0x009896800000895d */ /* 0x010fea0003900000 */
[----:B------:R-:W4:Y:S02]  /*d350*/  @!P0 SYNCS.PHASECHK.TRANS64 P0, [R3+URZ], R2 ;  /* 0x00000002030085a7 */ /* 0x000f24000800007f */
[----:B----4-:R-:W-:Y:S05]  /*d360*/  @!P0 BRA `(.L_x_2800) ;  /* 0xfffffffc00f08947 */ /* 0x010fea000383ffff */
.L_x_2710:
[----:B------:R-:W-:Y:S05]  /*d370*/  BSYNC B6 ;  /* 0x0000000000067941 */ /* 0x000fea0003800000 */
.L_x_2705:
[----:B------:R-:W-:Y:S05]  /*d380*/  EXIT ;  /* 0x000000000000794d */ /* 0x000fea0003800000 */
.L_x_2716:
[----:B------:R-:W-:Y:S01]  /*d390*/  IMAD.MOV.U32 R12, RZ, RZ, RZ ;  /* 0x000000ffff0c7224 */ /* 0x000fe200078e00ff */
[----:B------:R-:W-:Y:S01]  /*d3a0*/  MOV R11, 0x1f ;  /* 0x0000001f000b7802 */ /* 0x000fe20000000f00 */
[----:B------:R-:W-:-:S07]  /*d3b0*/  IMAD.MOV.U32 R15, RZ, RZ, -0x1 ;  /* 0xffffffffff0f7424 */ /* 0x000fce00078e00ff */
[----:B------:R-:W-:Y:S05]  /*d3c0*/  WARPSYNC.COLLECTIVE R15, `(.L_x_2801) ;  /* 0x000000000f087348 */ /* 0x000fea0003c00000 */
[----:B------:R1:W2:Y:S02]  /*d3d0*/  SHFL.IDX P6, R14, R13, R12, R11 ;  /* 0x0000000c0d0e7389 */ /* 0x0002a400000c000b */
[----:B-12---:R-:W-:Y:S01]  /*d3e0*/  ENDCOLLECTIVE ;  /* 0x000000000000791b */ /* 0x006fe20003800000 */
.L_x_2801:
[----:B------:R-:W-:Y:S05]  /*d3f0*/  BRA `(.L_x_2802) ;  /* 0xffffff3c00487947 */ /* 0x000fea000383ffff */
.L_x_2718:
[----:B----4-:R4:W1:Y:S02]  /*d400*/  SYNCS.PHASECHK.TRANS64.TRYWAIT P0, [R17+URZ+0x26800], R2 ;  /* 0x02680002110075a7 */ /* 0x010864000800017f */
[----:B-1----:R-:W-:Y:S05]  /*d410*/  @!P0 NANOSLEEP.SYNCS 0x989680 ;  /* 0x009896800000895d */ /* 0x002fea0003900000 */
[----:B------:R-:W1:Y:S02]  /*d420*/  @!P0 SYNCS.PHASECHK.TRANS64 P0, [R17+URZ+0x26800], R2 ;  /* 0x02680002110085a7 */ /* 0x000e64000800007f */
[----:B-1----:R-:W-:Y:S05]  /*d430*/  @!P0 BRA `(.L_x_2718) ;  /* 0xfffffffc00f08947 */ /* 0x002fea000383ffff */
[----:B------:R-:W-:Y:S05]  /*d440*/  BRA `(.L_x_2717) ;  /* 0xffffff3c005c7947 */ /* 0x000fea000383ffff */
.L_x_2723:
[----:B--2---:R2:W3:Y:S02]  /*d450*/  SYNCS.PHASECHK.TRANS64.TRYWAIT P1, [R6+URZ+0x26810], R21 ;  /* 0x02681015060075a7 */ /* 0x0044e4000802017f */
[----:B---3--:R-:W-:Y:S05]  /*d460*/  @!P1 NANOSLEEP.SYNCS 0x989680 ;  /* 0x009896800000995d */ /* 0x008fea0003900000 */
[----:B------:R-:W3:Y:S02]  /*d470*/  @!P1 SYNCS.PHASECHK.TRANS64 P1, [R6+URZ+0x26810], R21 ;  /* 0x02681015060095a7 */ /* 0x000ee4000802007f */
[----:B---3--:R-:W-:Y:S05]  /*d480*/  @!P1 BRA `(.L_x_2723) ;  /* 0xfffffffc00f09947 */ /* 0x008fea000383ffff */
[----:B------:R-:W-:Y:S05]  /*d490*/  BRA `(.L_x_2722) ;  /* 0xffffff4800147947 */ /* 0x000fea000383ffff */
.L_x_2727:
[----:B------:R1:W1:Y:S02]  /*d4a0*/  SYNCS.PHASECHK.TRANS64.TRYWAIT P1, [R6+URZ+0x26830], R21 ;  /* 0x02683015060075a7 */ /* 0x000264000802017f */
[----:B-1----:R-:W-:Y:S05]  /*d4b0*/  @!P1 NANOSLEEP.SYNCS 0x989680 ;  /* 0x009896800000995d */ /* 0x002fea0003900000 */
[----:B------:R-:W1:Y:S02]  /*d4c0*/  @!P1 SYNCS.PHASECHK.TRANS64 P1, [R6+URZ+0x26830], R21 ;  /* 0x02683015060095a7 */ /* 0x000e64000802007f */
[----:B-1----:R-:W-:Y:S05]  /*d4d0*/  @!P1 BRA `(.L_x_2727) ;  /* 0xfffffffc00f09947 */ /* 0x002fea000383ffff */
[----:B------:R-:W-:Y:S05]  /*d4e0*/  BRA `(.L_x_2726) ;  /* 0xffffff4c00107947 */ /* 0x000fea000383ffff */
.L_x_2735:
[----:B--2---:R2:W3:Y:S02]  /*d4f0*/  SYNCS.PHASECHK.TRANS64.TRYWAIT P1, [R6+URZ+0x26810], R15 ;  /* 0x0268100f060075a7 */ /* 0x0044e4000802017f */
[----:B---3--:R-:W-:Y:S05]  /*d500*/  @!P1 NANOSLEEP.SYNCS 0x989680 ;  /* 0x009896800000995d */ /* 0x008fea0003900000 */
[----:B------:R-:W3:Y:S02]  /*d510*/  @!P1 SYNCS.PHASECHK.TRANS64 P1, [R6+URZ+0x26810], R15 ;  /* 0x0268100f060095a7 */ /* 0x000ee4000802007f */
[----:B---3--:R-:W-:Y:S05]  /*d520*/  @!P1 BRA `(.L_x_2735) ;  /* 0xfffffffc00f09947 */ /* 0x008fea000383ffff */
[----:B------:R-:W-:Y:S05]  /*d530*/  BRA `(.L_x_2734) ;  /* 0xffffff8c001c7947 */ /* 0x000fea000383ffff */
.L_x_2739:
[----:B------:R1:W1:Y:S02]  /*d540*/  SYNCS.PHASECHK.TRANS64.TRYWAIT P1, [R6+URZ+0x26830], R15 ;  /* 0x0268300f060075a7 */ /* 0x000264000802017f */
[----:B-1----:R-:W-:Y:S05]  /*d550*/  @!P1 NANOSLEEP.SYNCS 0x989680 ;  /* 0x009896800000995d */ /* 0x002fea0003900000 */
[----:B------:R-:W1:Y:S02]  /*d560*/  @!P1 SYNCS.PHASECHK.TRANS64 P1, [R6+URZ+0x26830], R15 ;  /* 0x0268300f060095a7 */ /* 0x000e64000802007f */
[----:B-1----:R-:W-:Y:S05]  /*d570*/  @!P1 BRA `(.L_x_2739) ;  /* 0xfffffffc00f09947 */ /* 0x002fea000383ffff */
[----:B------:R-:W-:Y:S05]  /*d580*/  BRA `(.L_x_2738) ;  /* 0xffffff90000c7947 */ /* 0x000fea000383ffff */
.L_x_2775:
[----:B-1----:R1:W2:Y:S02]  /*d590*/  SYNCS.PHASECHK.TRANS64.TRYWAIT P1, [R0+URZ+0x26820], R3 ;  /* 0x02682003000075a7 */ /* 0x0022a4000802017f */
[----:B--2---:R-:W-:Y:S05]  /*d5a0*/  @!P1 NANOSLEEP.SYNCS 0x989680 ;  /* 0x009896800000995d */ /* 0x004fea0003900000 */
[----:B------:R-:W2:Y:S02]  /*d5b0*/  @!P1 SYNCS.PHASECHK.TRANS64 P1, [R0+URZ+0x26820], R3 ;  /* 0x02682003000095a7 */ /* 0x000ea4000802007f */
[----:B--2---:R-:W-:Y:S05]  /*d5c0*/  @!P1 BRA `(.L_x_2775) ;  /* 0xfffffffc00f09947 */ /* 0x004fea000383ffff */
[----:B------:R-:W-:Y:S05]  /*d5d0*/  BRA `(.L_x_2803) ;  /* 0xffffffe400387947 */ /* 0x000fea000383ffff */
.L_x_2779:
[----:B--2---:R2:W3:Y:S02]  /*d5e0*/  SYNCS.PHASECHK.TRANS64.TRYWAIT P1, [R0+URZ+0x26840], R17 ;  /* 0x02684011000075a7 */ /* 0x0044e4000802017f */
[----:B---3--:R-:W-:Y:S05]  /*d5f0*/  @!P1 NANOSLEEP.SYNCS 0x989680 ;  /* 0x009896800000995d */ /* 0x008fea0003900000 */
[----:B------:R-:W3:Y:S02]  /*d600*/  @!P1 SYNCS.PHASECHK.TRANS64 P1, [R0+URZ+0x26840], R17 ;  /* 0x02684011000095a7 */ /* 0x000ee4000802007f */
[----:B---3--:R-:W-:Y:S05]  /*d610*/  @!P1 BRA `(.L_x_2779) ;  /* 0xfffffffc00f09947 */ /* 0x008fea000383ffff */
[----:B------:R-:W-:Y:S05]  /*d620*/  BRA `(.L_x_2804) ;  /* 0xffffffe800787947 */ /* 0x000fea000383ffff */
.L_x_2781:
[----:B-1----:R1:W3:Y:S02]  /*d630*/  SYNCS.PHASECHK.TRANS64.TRYWAIT P1, [R0+URZ+0x26828], R17 ;  /* 0x02682811000075a7 */ /* 0x0022e4000802017f */
[----:B---3--:R-:W-:Y:S05]  /*d640*/  @!P1 NANOSLEEP.SYNCS 0x989680 ;  /* 0x009896800000995d */ /* 0x008fea0003900000 */
[----:B------:R-:W3:Y:S02]  /*d650*/  @!P1 SYNCS.PHASECHK.TRANS64 P1, [R0+URZ+0x26828], R17 ;  /* 0x02682811000095a7 */ /* 0x000ee4000802007f */
[----:B---3--:R-:W-:Y:S05]  /*d660*/  @!P1 BRA `(.L_x_2781) ;  /* 0xfffffffc00f09947 */ /* 0x008fea000383ffff */
[----:B------:R-:W-:Y:S05]  /*d670*/  BRA `(.L_x_2805) ;  /* 0xffffffe800f87947 */ /* 0x000fea000383ffff */
.L_x_2783:
[----:B---3--:R3:W4:Y:S02]  /*d680*/  SYNCS.PHASECHK.TRANS64.TRYWAIT P1, [R0+URZ+0x26848], R17 ;  /* 0x02684811000075a7 */ /* 0x008724000802017f */
[----:B----4-:R-:W-:Y:S05]  /*d690*/  @!P1 NANOSLEEP.SYNCS 0x989680 ;  /* 0x009896800000995d */ /* 0x010fea0003900000 */
[----:B------:R-:W4:Y:S02]  /*d6a0*/  @!P1 SYNCS.PHASECHK.TRANS64 P1, [R0+URZ+0x26848], R17 ;  /* 0x02684811000095a7 */ /* 0x000f24000802007f */
[----:B----4-:R-:W-:Y:S05]  /*d6b0*/  @!P1 BRA `(.L_x_2783) ;  /* 0xfffffffc00f09947 */ /* 0x010fea000383ffff */
[----:B------:R-:W-:Y:S05]  /*d6c0*/  BRA `(.L_x_2806) ;  /* 0xffffffec00807947 */ /* 0x000fea000383ffff */
.L_x_2785:
[----:B------:R-:W-:-:S07]  /*d6d0*/  SHF.L.U32 R4, R8, 0x1f, RZ ;  /* 0x0000001f08047819 */ /* 0x000fce00000006ff */
.L_x_2807:
[----:B----4-:R4:W1:Y:S02]  /*d6e0*/  SYNCS.PHASECHK.TRANS64.TRYWAIT P1, [R0+URZ+0x26820], R4 ;  /* 0x02682004000075a7 */ /* 0x010864000802017f */
[----:B-1----:R-:W-:Y:S05]  /*d6f0*/  @!P1 NANOSLEEP.SYNCS 0x989680 ;  /* 0x009896800000995d */ /* 0x002fea0003900000 */
[----:B------:R-:W1:Y:S02]  /*d700*/  @!P1 SYNCS.PHASECHK.TRANS64 P1, [R0+URZ+0x26820], R4 ;  /* 0x02682004000095a7 */ /* 0x000e64000802007f */
[----:B-1----:R-:W-:Y:S05]  /*d710*/  @!P1 BRA `(.L_x_2807) ;  /* 0xfffffffc00f09947 */ /* 0x002fea000383ffff */
[----:B------:R-:W-:Y:S05]  /*d720*/  BRA `(.L_x_2808) ;  /* 0xffffffec00e87947 */ /* 0x000fea000383ffff */
.L_x_2788:
[----:B-1----:R1:W4:Y:S02]  /*d730*/  SYNCS.PHASECHK.TRANS64.TRYWAIT P1, [R0+URZ+0x26840], R14 ;  /* 0x0268400e000075a7 */ /* 0x002324000802017f */
[----:B----4-:R-:W-:Y:S05]  /*d740*/  @!P1 NANOSLEEP.SYNCS 0x989680 ;  /* 0x009896800000995d */ /* 0x010fea0003900000 */
[----:B------:R-:W4:Y:S02]  /*d750*/  @!P1 SYNCS.PHASECHK.TRANS64 P1, [R0+URZ+0x26840], R14 ;  /* 0x0268400e000095a7 */ /* 0x000f24000802007f */
[----:B----4-:R-:W-:Y:S05]  /*d760*/  @!P1 BRA `(.L_x_2788) ;  /* 0xfffffffc00f09947 */ /* 0x010fea000383ffff */
[----:B------:R-:W-:Y:S05]  /*d770*/  BRA `(.L_x_2809) ;  /* 0xfffffff000807947 */ /* 0x000fea000383ffff */
.L_x_2790:
[----:B-1----:R1:W4:Y:S02]  /*d780*/  SYNCS.PHASECHK.TRANS64.TRYWAIT P1, [R0+URZ+0x26828], R14 ;  /* 0x0268280e000075a7 */ /* 0x002324000802017f */
[----:B----4-:R-:W-:Y:S05]  /*d790*/  @!P1 NANOSLEEP.SYNCS 0x989680 ;  /* 0x009896800000995d */ /* 0x010fea0003900000 */
[----:B------:R-:W4:Y:S02]  /*d7a0*/  @!P1 SYNCS.PHASECHK.TRANS64 P1, [R0+URZ+0x26828], R14 ;  /* 0x0268280e000095a7 */ /* 0x000f24000802007f */
[----:B----4-:R-:W-:Y:S05]  /*d7b0*/  @!P1 BRA `(.L_x_2790) ;  /* 0xfffffffc00f09947 */ /* 0x010fea000383ffff */
[----:B------:R-:W-:Y:S05]  /*d7c0*/  BRA `(.L_x_2810) ;  /* 0xfffffff000f47947 */ /* 0x000fea000383ffff */
.L_x_2792:
[----:B-1----:R1:W4:Y:S02]  /*d7d0*/  SYNCS.PHASECHK.TRANS64.TRYWAIT P0, [R4+URZ+0x26840], R3 ;  /* 0x02684003040075a7 */ /* 0x002324000800017f */
[----:B----4-:R-:W-:Y:S05]  /*d7e0*/  @!P0 NANOSLEEP.SYNCS 0x989680 ;  /* 0x009896800000895d */ /* 0x010fea0003900000 */
[----:B------:R-:W4:Y:S02]  /*d7f0*/  @!P0 SYNCS.PHASECHK.TRANS64 P0, [R4+URZ+0x26840], R3 ;  /* 0x02684003040085a7 */ /* 0x000f24000800007f */
[----:B----4-:R-:W-:Y:S05]  /*d800*/  @!P0 BRA `(.L_x_2792) ;  /* 0xfffffffc00f08947 */ /* 0x010fea000383ffff */
[----:B------:R-:W-:Y:S05]  /*d810*/  BRA `(.L_x_2811) ;  /* 0xfffffff400907947 */ /* 0x000fea000383ffff */
.L_x_2794:
[----:B------:R-:W-:Y:S01]  /*d820*/  BSSY B0, `(.L_x_2812) ;  /* 0x0000006000007945 */ /* 0x000fe20003800000 */
[----:B------:R-:W-:-:S07]  /*d830*/  MOV R15, 0xffffffff ;  /* 0xffffffff000f7802 */ /* 0x000fce0000000f00 */
[----:B------:R-:W-:Y:S05]  /*d840*/  WARPSYNC.COLLECTIVE R15, `(.L_x_2813) ;  /* 0x000000000f0c7348 */ /* 0x000fea0003c00000 */
[----:B------:R-:W-:Y:S02]  /*d850*/  ELECT P6, UR62, PT ;  /* 0x00000000003e782f */ /* 0x000fe400038c0000 */
[----:B------:R-:W-:Y:S01]  /*d860*/  MOV R14, UR62 ;  /* 0x0000003e000e7c02 */ /* 0x000fe20008000f00 */
[----:B------:R-:W-:Y:S10]  /*d870*/  ENDCOLLECTIVE ;  /* 0x000000000000791b */ /* 0x000ff40003800000 */
.L_x_2813:
[----:B------:R-:W-:Y:S05]  /*d880*/  BSYNC B0 ;  /* 0x0000000000007941 */ /* 0x000fea0003800000 */
.L_x_2812:
[----:B------:R-:W-:Y:S05]  /*d890*/  BRA `(.L_x_2814) ;  /* 0xfffffff8002c7947 */ /* 0x000fea000383ffff */
.L_x_2796:
[----:B-1----:R1:W2:Y:S02]  /*d8a0*/  SYNCS.PHASECHK.TRANS64.TRYWAIT P0, [R7+URZ], R4 ;  /* 0x00000004070075a7 */ /* 0x0022a4000800017f */
[----:B--2---:R-:W-:Y:S05]  /*d8b0*/  @!P0 NANOSLEEP.SYNCS 0x989680 ;  /* 0x009896800000895d */ /* 0x004fea0003900000 */
[----:B------:R-:W2:Y:S02]  /*d8c0*/  @!P0 SYNCS.PHASECHK.TRANS64 P0, [R7+URZ], R4 ;  /* 0x00000004070085a7 */ /* 0x000ea4000800007f */
[----:B--2---:R-:W-:Y:S05]  /*d8d0*/  @!P0 BRA `(.L_x_2796) ;  /* 0xfffffffc00f08947 */ /* 0x004fea000383ffff */
[----:B------:R-:W-:Y:S05]  /*d8e0*/  BRA `(.L_x_2815) ;  /* 0xfffffff8006c7947 */ /* 0x000fea000383ffff */
.L_x_2797:
[----:B--2---:R2:W3:Y:S02]  /*d8f0*/  SYNCS.PHASECHK.TRANS64.TRYWAIT P0, [R3+URZ], R2 ;  /* 0x00000002030075a7 */ /* 0x0044e4000800017f */
[----:B---3--:R-:W-:Y:S05]  /*d900*/  @!P0 NANOSLEEP.SYNCS 0x989680 ;  /* 0x009896800000895d */ /* 0x008fea0003900000 */
[----:B------:R-:W3:Y:S02]  /*d910*/  @!P0 SYNCS.PHASECHK.TRANS64 P0, [R3+URZ], R2 ;  /* 0x00000002030085a7 */ /* 0x000ee4000800007f */
[----:B---3--:R-:W-:Y:S05]  /*d920*/  @!P0 BRA `(.L_x_2797) ;  /* 0xfffffffc00f08947 */ /* 0x008fea000383ffff */
[----:B------:R-:W-:Y:S05]  /*d930*/  BRA `(.L_x_2816) ;  /* 0xfffffff800607947 */ /* 0x000fea000383ffff */
.L_x_2799:
[----:B--2---:R2:W3:Y:S02]  /*d940*/  SYNCS.PHASECHK.TRANS64.TRYWAIT P0, [R5+URZ], R4 ;  /* 0x00000004050075a7 */ /* 0x0044e4000800017f */
[----:B---3--:R-:W-:Y:S05]  /*d950*/  @!P0 NANOSLEEP.SYNCS 0x989680 ;  /* 0x009896800000895d */ /* 0x008fea0003900000 */
[----:B------:R-:W3:Y:S02]  /*d960*/  @!P0 SYNCS.PHASECHK.TRANS64 P0, [R5+URZ], R4 ;  /* 0x00000004050085a7 */ /* 0x000ee4000800007f */
[----:B---3--:R-:W-:Y:S05]  /*d970*/  @!P0 BRA `(.L_x_2799) ;  /* 0xfffffffc00f08947 */ /* 0x008fea000383ffff */
[----:B------:R-:W-:Y:S05]  /*d980*/  BRA `(.L_x_2817) ;  /* 0xfffffff800647947 */ /* 0x000fea000383ffff */
.L_x_2818:
        /* <DEDUP_REMOVED lines=15> */
.L_x_7392:


//--------------------- .text._ZN7cutlass13device_kernelIN5flash11enable_sm90INS1_16FlashAttnBwdSm90INS1_25CollectiveMainloopBwdSm90ILi2ELi2ELi2EN4cute5tupleIJNS5_1CILi1EEES8_S8_EEENS6_IJNS7_ILi96EEENS7_ILi128EEENS7_ILi64EEEEEENS_10bfloat16_tEfNS_4arch4Sm90ELb1ELb0ELb1ELb0ELb1ELb1ELb0ELb1ELi2ELi1ELi2ELi2ELb0EEENS1_24CollectiveEpilogueBwdGQAISD_fSG_Li256ELb0ELb1EEENS1_25SingleTileBwdLPTSchedulerILb0ELi128ELb1EEEEEEEEEvNT_6ParamsE --------------------------
	.section	.text._ZN7cutlass13device_kernelIN5flash11enable_sm90INS1_16FlashAttnBwdSm90INS1_25CollectiveMainloopBwdSm90ILi2ELi2ELi2EN4cute5tupleIJNS5_1CILi1EEES8_S8_EEENS6_IJNS7_ILi96EEENS7_ILi128EEENS7_ILi64EEEEEENS_10bfloat16_tEfNS_4arch4Sm90ELb1ELb0ELb1ELb0ELb1ELb1ELb0ELb1ELi2ELi1ELi2ELi2ELb0EEENS1_24CollectiveEpilogueBwdGQAISD_fSG_Li256ELb0ELb1EEENS1_25SingleTileBwdLPTSchedulerILb0ELi128ELb1EEEEEEEEEvNT_6ParamsE,"ax",@progbits
	.align	128
.text._ZN7cutlass13device_kernelIN5flash11enable_sm90INS1_16FlashAttnBwdSm90INS1_25CollectiveMainloopBwdSm90ILi2ELi2ELi2EN4cute5tupleIJNS5_1CILi1EEES8_S8_EEENS6_IJNS7_ILi96EEENS7_ILi128EEENS7_ILi64EEEEEENS_10bfloat16_tEfNS_4arch4Sm90ELb1ELb0ELb1ELb0ELb1ELb1ELb0ELb1ELi2ELi1ELi2ELi2ELb0EEENS1_24CollectiveEpilogueBwdGQAISD_fSG_Li256ELb0ELb1EEENS1_25SingleTileBwdLPTSchedulerILb0ELi128ELb1EEEEEEEEEvNT_6ParamsE:
        .type           _ZN7cutlass13device_kernelIN5flash11enable_sm90INS1_16FlashAttnBwdSm90INS1_25CollectiveMainloopBwdSm90ILi2ELi2ELi2EN4cute5tupleIJNS5_1CILi1EEES8_S8_EEENS6_IJNS7_ILi96EEENS7_ILi128EEENS7_ILi64EEEEEENS_10bfloat16_tEfNS_4arch4Sm90ELb1ELb0ELb1ELb0ELb1ELb1ELb0ELb1ELi2ELi1ELi2ELi2ELb0EEENS1_24CollectiveEpilogueBwdGQAISD_fSG_Li256ELb0ELb1EEENS1_25SingleTileBwdLPTSchedulerILb0ELi128ELb1EEEEEEEEEvNT_6ParamsE,@function
        .size           _ZN7cutlass13device_kernelIN5flash11enable_sm90INS1_16FlashAttnBwdSm90INS1_25CollectiveMainloopBwdSm90ILi2ELi2ELi2EN4cute5tupleIJNS5_1CILi1EEES8_S8_EEENS6_IJNS7_ILi96EEENS7_ILi128EEENS7_ILi64EEEEEENS_10bfloat16_tEfNS_4arch4Sm90ELb1ELb0ELb1ELb0ELb1ELb1ELb0ELb1ELi2ELi1ELi2ELi2ELb0EEENS1_24CollectiveEpilogueBwdGQAISD_fSG_Li256ELb0ELb1EEENS1_25SingleTileBwdLPTSchedulerILb0ELi128ELb1EEEEEEEEEvNT_6ParamsE,(.L_x_7393 - _ZN7cutlass13device_kernelIN5flash11enable_sm90INS1_16FlashAttnBwdSm90INS1_25CollectiveMainloopBwdSm90ILi2ELi2ELi2EN4cute5tupleIJNS5_1CILi1EEES8_S8_EEENS6_IJNS7_ILi96EEENS7_ILi128EEENS7_ILi64EEEEEENS_10bfloat16_tEfNS_4arch4Sm90ELb1ELb0ELb1ELb0ELb1ELb1ELb0ELb1ELi2ELi1ELi2ELi2ELb0EEENS1_24CollectiveEpilogueBwdGQAISD_fSG_Li256ELb0ELb1EEENS1_25SingleTileBwdLPTSchedulerILb0ELi128ELb1EEEEEEEEEvNT_6ParamsE)
        .other          _ZN7cutlass13device_kernelIN5flash11enable_sm90INS1_16FlashAttnBwdSm90INS1_25CollectiveMainloopBwdSm90ILi2ELi2ELi2EN4cute5tupleIJNS5_1CILi1EEES8_S8_EEENS6_IJNS7_ILi96EEENS7_ILi128EEENS7_ILi64EEEEEENS_10bfloat16_tEfNS_4arch4Sm90ELb1ELb0ELb1ELb0ELb1ELb1ELb0ELb1ELi2ELi1ELi2ELi2ELb0EEENS1_24CollectiveEpilogueBwdGQAISD_fSG_Li256ELb0ELb1EEENS1_25SingleTileBwdLPTSchedulerILb0ELi128ELb1EEEEEEEEEvNT_6ParamsE,@"STO_CUDA_ENTRY STV_DEFAULT"
_ZN7cutlass13device_kernelIN5flash11enable_sm90INS1_16FlashAttnBwdSm90INS1_25CollectiveMainloopBwdSm90ILi2ELi2ELi2EN4cute5tupleIJNS5_1CILi1EEES8_S8_EEENS6_IJNS7_ILi96EEENS7_ILi128EEENS7_ILi64EEEEEENS_10bfloat16_tEfNS_4arch4Sm90ELb1ELb0ELb1ELb0ELb1ELb1ELb0ELb1ELi2ELi1ELi2ELi2ELb0EEENS1_24CollectiveEpilogueBwdGQAISD_fSG_Li256ELb0ELb1EEENS1_25SingleTileBwdLPTSchedulerILb0ELi128ELb1EEEEEEEEEvNT_6ParamsE:
        /* <DEDUP_REMOVED lines=23> */
.L_x_2820:
[----:B------:R-:W-:Y:S05]  /*0170*/  BSYNC B0 ;  /* 0x0000000000007941 */ /* 0x000fea0003800000 */
.L_x_2819:
        /* <DEDUP_REMOVED lines=34> */
.L_x_2821:
        /* <DEDUP_REMOVED lines=22> */
.L_x_2822:
        /* <DEDUP_REMOVED lines=9> */
.L_x_2825:
        /* <DEDUP_REMOVED lines=32> */
.L_x_2826:
[----:B------:R-:W-:Y:S01]  /*0790*/  ULDC UR7, c[0x0][0x8cc] ;  /* 0x0002330000077ab9 */ /* 0x000fe20000000800 */
[----:B------:R-:W-:Y:S01]  /*07a0*/  UMOV UR38, UR10 ;  /* 0x0000000a00267c82 */ /* 0x000fe20008000000 */
[----:B------:R-:W-:-:S11]  /*07b0*/  UISETP.NE.AND UP0, UPT, UR7, 0x1, UPT ;  /* 0x000000010700788c */ /* 0x000fd6000bf05270 */
[----:B------:R-:W-:Y:S02]  /*07c0*/  @UP0 ULDC.64 UR8, c[0x0][0x8d0] ;  /* 0x0002340000080ab9 */ /* 0x000fe40000000a00 */
[----:B------:R-:W-:-:S04]  /*07d0*/  UIMAD.WIDE.U32 UR4, UR10, UR8, URZ ;  /* 0x000000080a0472a5 */ /* 0x000fc8000f8e003f */
[----:B------:R-:W-:-:S04]  /*07e0*/  @UP0 USHF.R.U32.HI UR38, URZ, UR9, UR5 ;  /* 0x000000093f260299 */ /* 0x000fc80008011605 */
[----:B------:R-:W-:-:S12]  /*07f0*/  UIMAD UR4, UR38, UR7, URZ ;  /* 0x00000007260472a4 */ /* 0x000fd8000f8e023f */
.L_x_2827:
[----:B------:R-:W-:Y:S01]  /*0800*/  ULDC UR40, c[0x0][0x8c0] ;  /* 0x0002300000287ab9 */ /* 0x000fe20000000800 */
[----:B------:R-:W-:Y:S01]  /*0810*/  UIADD3 UR4, UR10, -UR4, URZ ;  /* 0x800000040a047290 */ /* 0x000fe2000fffe03f */
[----:B------:R-:W1:Y:S01]  /*0820*/  LDC R0, c[0x0][0x8b4] ;  /* 0x00022d00ff007b82 */ /* 0x000e620000000800 */
[----:B------:R-:W-:Y:S01]  /*0830*/  UISETP.NE.AND UP0, UPT, UR40, 0x1, UPT ;  /* 0x000000012800788c */ /* 0x000fe2000bf05270 */
[----:B------:R-:W-:Y:S02]  /*0840*/  ULDC UR5, c[0x0][0x8cc] ;  /* 0x0002330000057ab9 */ /* 0x000fe40000000800 */
[----:B------:R-:W-:-:S08]  /*0850*/  UIMAD UR6, UR6, UR5, UR4 ;  /* 0x00000005060672a4 */ /* 0x000fd0000f8e0204 */
[----:B------:R-:W-:Y:S01]  /*0860*/  @UP0 ULDC UR4, c[0x0][0x8c4] ;  /* 0x0002310000040ab9 */ /* 0x000fe20000000800 */
[----:B------:R-:W-:Y:S01]  /*0870*/  @UP0 ULDC UR7, c[0x0][0x8c8] ;  /* 0x0002320000070ab9 */ /* 0x000fe20000000800 */
[----:B------:R-:W-:Y:S02]  /*0880*/  UIMAD.WIDE.U32 UR4, UR6, UR4, URZ ;  /* 0x00000004060472a5 */ /* 0x000fe4000f8e003f */
[----:B------:R-:W-:Y:S02]  /*0890*/  UMOV UR39, UR6 ;  /* 0x0000000600277c82 */ /* 0x000fe40008000000 */
[----:B------:R-:W-:Y:S02]  /*08a0*/  @UP0 USHF.R.U32.HI UR39, URZ, UR7, UR5 ;  /* 0x000000073f270299 */ /* 0x000fe40008011605 */
[----:B------:R-:W-:Y:S02]  /*08b0*/  ULOP3.LUT UR5, URZ, UR38, URZ, 0x33, !UPT ;  /* 0x000000263f057292 */ /* 0x000fe4000f8e333f */
[----:B------:R-:W-:-:S02]  /*08c0*/  UIADD3 UR4, -UR39, URZ, URZ ;  /* 0x0000003f27047290 */ /* 0x000fc4000fffe13f */
[----:B------:R-:W-:Y:S02]  /*08d0*/  ISETP.LE.AND P0, PT, RZ, UR39, PT ;  /* 0x00000027ff007c0c */ /* 0x000fe4000bf03270 */
[----:B------:R-:W-:Y:S01]  /*08e0*/  UIMAD UR40, UR40, UR4, UR6 ;  /* 0x00000004282872a4 */ /* 0x000fe2000f8e0206 */
[----:B-1----:R-:W-:-:S10]  /*08f0*/  VIADD R19, R0, UR5 ;  /* 0x0000000500137c36 */ /* 0x002fd40008000000 */
[----:B------:R-:W-:Y:S05]  /*0900*/  @!P0 BRA `(.L_x_2828) ;  /* 0x000000d8003c8947 */ /* 0x000fea0003800000 */
[----:B------:R-:W1:Y:S01]  /*0910*/  LDC R0, c[0x0][0x280] ;  /* 0x0000a000ff007b82 */ /* 0x000e620000000800 */
[----:B------:R-:W-:Y:S01]  /*0920*/  ULDC UR4, c[0x0][0x290] ;  /* 0x0000a40000047ab9 */ /* 0x000fe20000000800 */
[----:B------:R-:W-:Y:S02]  /*0930*/  PLOP3.LUT P0, PT, PT, PT, PT, 0x80, 0x0 ;  /* 0x000000000000781c */ /* 0x000fe40003f0f070 */
[----:B------:R-:W-:Y:S02]  /*0940*/  CS2R R120, SRZ ;  /* 0x0000000000787805 */ /* 0x000fe4000001ff00 */
[----:B------:R-:W-:Y:S02]  /*0950*/  CS2R R152, SRZ ;  /* 0x0000000000987805 */ /* 0x000fe4000001ff00 */
[----:B------:R-:W-:Y:S02]  /*0960*/  CS2R R122, SRZ ;  /* 0x00000000007a7805 */ /* 0x000fe4000001ff00 */
[----:B------:R-:W-:-:S02]  /*0970*/  CS2R R124, SRZ ;  /* 0x00000000007c7805 */ /* 0x000fc4000001ff00 */
[----:B------:R-:W-:Y:S01]  /*0980*/  CS2R R126, SRZ ;  /* 0x00000000007e7805 */ /* 0x000fe2000001ff00 */
[----:B------:R-:W2:Y:S01]  /*0990*/  LDC R3, c[0x0][0x74c] ;  /* 0x0001d300ff037b82 */ /* 0x000ea20000000800 */
        /* <DEDUP_REMOVED lines=15> */
[----:B-1----:R-:W-:Y:S01]  /*0a90*/  IMAD R2, R19, 0x80, R0 ;  /* 0x0000008013027824 */ /* 0x002fe200078e0200 */
[----:B------:R-:W-:Y:S02]  /*0aa0*/  IADD3 R0, R0, 0x5f, RZ ;  /* 0x0000005f00007810 */ /* 0x000fe40007ffe0ff */
[----:B------:R-:W-:-:S02]  /*0ab0*/  CS2R R160, SRZ ;  /* 0x0000000000a07805 */ /* 0x000fc4000001ff00 */
[----:B------:R-:W-:Y:S02]  /*0ac0*/  CS2R R162, SRZ ;  /* 0x0000000000a27805 */ /* 0x000fe4000001ff00 */
[----:B------:R-:W-:Y:S02]  /*0ad0*/  CS2R R164, SRZ ;  /* 0x0000000000a47805 */ /* 0x000fe4000001ff00 */
[----:B------:R-:W-:Y:S01]  /*0ae0*/  CS2R R166, SRZ ;  /* 0x0000000000a67805 */ /* 0x000fe2000001ff00 */
[----:B------:R-:W-:Y:S01]  /*0af0*/  IMAD.HI R0, R0, 0x2aaaaaab, RZ ;  /* 0x2aaaaaab00007827 */ /* 0x000fe200078e02ff */
[----:B------:R-:W-:Y:S02]  /*0b00*/  CS2R R168, SRZ ;  /* 0x0000000000a87805 */ /* 0x000fe4000001ff00 */
[----:B--2---:R-:W-:Y:S02]  /*0b10*/  IADD3 R2, R2, -UR4, -R3 ;  /* 0x8000000402027c10 */ /* 0x004fe4000fffe803 */
[----:B------:R-:W-:-:S02]  /*0b20*/  CS2R R170, SRZ ;  /* 0x0000000000aa7805 */ /* 0x000fc4000001ff00 */
[----:B------:R-:W-:Y:S02]  /*0b30*/  CS2R R172, SRZ ;  /* 0x0000000000ac7805 */ /* 0x000fe4000001ff00 */
[----:B------:R-:W-:Y:S02]  /*0b40*/  SHF.R.U32.HI R3, RZ, 0x1f, R0 ;  /* 0x0000001fff037819 */ /* 0x000fe40000011600 */
[----:B------:R-:W-:Y:S01]  /*0b50*/  CS2R R174, SRZ ;  /* 0x0000000000ae7805 */ /* 0x000fe2000001ff00 */
[----:B------:R-:W-:Y:S01]  /*0b60*/  IMAD.HI R2, R2, 0x2aaaaaab, RZ ;  /* 0x2aaaaaab02027827 */ /* 0x000fe200078e02ff */
[----:B------:R-:W-:Y:S02]  /*0b70*/  CS2R R176, SRZ ;  /* 0x0000000000b07805 */ /* 0x000fe4000001ff00 */
[----:B------:R-:W-:Y:S02]  /*0b80*/  LEA.HI.SX32 R4, R0, R3, 0x1c ;  /* 0x0000000300047211 */ /* 0x000fe400078fe2ff */
[----:B------:R-:W-:-:S02]  /*0b90*/  CS2R R178, SRZ ;  /* 0x0000000000b27805 */ /* 0x000fc4000001ff00 */
[----:B------:R-:W-:Y:S02]  /*0ba0*/  CS2R R180, SRZ ;  /* 0x0000000000b47805 */ /* 0x000fe4000001ff00 */
[----:B------:R-:W-:Y:S02]  /*0bb0*/  SHF.R.U32.HI R5, RZ, 0x1f, R2 ;  /* 0x0000001fff057819 */ /* 0x000fe40000011602 */
[----:B------:R-:W-:Y:S01]  /*0bc0*/  CS2R R182, SRZ ;  /* 0x0000000000b67805 */ /* 0x000fe2000001ff00 */
[----:B------:R1:W-:Y:S01]  /*0bd0*/  STL [R1+0x30], R4 ;  /* 0x0000300401007387 */ /* 0x0003e20000100800 */
[----:B------:R-:W-:-:S04]  /*0be0*/  LEA.HI.SX32 R5, R2, R5, 0x1c ;  /* 0x0000000502057211 */ /* 0x000fc800078fe2ff */
        /* <DEDUP_REMOVED lines=24> */
.L_x_2831:
        /* <DEDUP_REMOVED lines=15> */
.L_x_2830:
        /* <DEDUP_REMOVED lines=22> */
.L_x_2833:
        /* <DEDUP_REMOVED lines=15> */
.L_x_2832:
[----:B------:R-:W-:Y:S01]  /*10b0*/  SHF.R.S32.HI R7, RZ, 0x1f, R18 ;  /* 0x0000001fff077819 */ /* 0x000fe20000011412 */
[----:B------:R-:W-:-:S03]  /*10c0*/  UMOV UR4, 0xffffffff ;  /* 0xffffffff00047882 */ /* 0x000fc60000000000 */
[----:B------:R-:W-:-:S04]  /*10d0*/  LEA.HI R0, R7, R18, RZ, 0x7 ;  /* 0x0000001207007211 */ /* 0x000fc800078f38ff */
[----:B------:R-:W-:Y:S01]  /*10e0*/  SHF.R.S32.HI R13, RZ, 0x7, R0 ;  /* 0x00000007ff0d7819 */ /* 0x000fe20000011400 */
[----:B------:R-:W-:Y:S06]  /*10f0*/  BRA.DIV UR4, `(.L_x_2834) ;  /* 0x000000d204487947 */ /* 0x000fec000b800000 */
[----:B------:R1:W2:Y:S02]  /*1100*/  SHFL.IDX PT, R14, R13, RZ, 0x1f ;  /* 0x00001fff0d0e7589 */ /* 0x0002a400000e0000 */
.L_x_2950:
        /* <DEDUP_REMOVED lines=10> */
.L_x_2835:
        /* <DEDUP_REMOVED lines=10> */
[----:B--2---:R-:W-:Y:S01]  /*1250*/  LEA.HI R2, R14, R14, RZ, 0x1 ;  /* 0x0000000e0e027211 */ /* 0x004fe200078f08ff */
[----:B------:R-:W-:Y:S01]  /*1260*/  IMAD.IADD R6, R6, 0x1, -R9 ;  /* 0x0000000106067824 */ /* 0x000fe200078e0a09 */
[----:B-1-3--:R-:W-:Y:S02]  /*1270*/  IADD3 R10, -R11, 0x7f, R10 ;  /* 0x0000007f0b0a7810 */ /* 0x00afe40007ffe10a */
[----:B------:R-:W-:Y:S01]  /*1280*/  LOP3.LUT R5, R2, 0xfffffffe, RZ, 0xc0, !PT ;  /* 0xfffffffe02057812 */ /* 0x000fe200078ec0ff */
[----:B------:R-:W-:Y:S01]  /*1290*/  IMAD R6, R13, 0xc, R6 ;  /* 0x0000000c0d067824 */ /* 0x000fe200078e0206 */
[----:B------:R-:W-:Y:S01]  /*12a0*/  SHF.R.U32.HI R3, RZ, 0x3, R3 ;  /* 0x00000003ff037819 */ /* 0x000fe20000011603 */
[----:B------:R-:W-:-:S02]  /*12b0*/  IMAD R10, R19, 0x80, R10 ;  /* 0x00000080130a7824 */ /* 0x000fc400078e020a */
[----:B------:R-:W-:Y:S01]  /*12c0*/  IMAD.IADD R5, R14, 0x1, -R5 ;  /* 0x000000010e057824 */ /* 0x000fe200078e0a05 */
[----:B------:R-:W-:Y:S01]  /*12d0*/  LOP3.LUT R3, R4, R3, RZ, 0x3c, !PT ;  /* 0x0000000304037212 */ /* 0x000fe200078e3cff */
[----:B------:R-:W2:Y:S01]  /*12e0*/  LDL R14, [R1+0x30] ;  /* 0x00003000010e7983 */ /* 0x000ea20000100800 */
[----:B------:R-:W-:Y:S02]  /*12f0*/  IADD3 R10, R10, -UR4, RZ ;  /* 0x800000040a0a7c10 */ /* 0x000fe4000fffe0ff */
[----:B------:R-:W-:Y:S02]  /*1300*/  LEA R2, R6, R3, 0x9 ;  /* 0x0000000306027211 */ /* 0x000fe400078e48ff */
[----:B------:R-:W-:Y:S01]  /*1310*/  LOP3.LUT R3, R0, 0xffffff80, RZ, 0xc0, !PT ;  /* 0xffffff8000037812 */ /* 0x000fe200078ec0ff */
[----:B------:R-:W-:-:S03]  /*1320*/  IMAD.HI R10, R10, 0x2aaaaaab, RZ ;  /* 0x2aaaaaab0a0a7827 */ /* 0x000fc600078e02ff */
[----:B------:R-:W-:Y:S02]  /*1330*/  IADD3 R6, R18, -R3, RZ ;  /* 0x8000000312067210 */ /* 0x000fe40007ffe0ff */
[----:B------:R-:W-:Y:S02]  /*1340*/  SHF.R.U32.HI R9, RZ, 0x1f, R10 ;  /* 0x0000001fff097819 */ /* 0x000fe4000001160a */
[--C-:B------:R-:W-:Y:S02]  /*1350*/  SHF.R.S32.HI R12, RZ, 0x1f, R6.reuse ;  /* 0x0000001fff0c7819 */ /* 0x100fe40000011406 */
[----:B------:R-:W-:Y:S02]  /*1360*/  LEA.HI.SX32 R9, R10, R9, 0x1c ;  /* 0x000000090a097211 */ /* 0x000fe400078fe2ff */
[----:B------:R-:W-:Y:S01]  /*1370*/  LEA.HI R10, R12, R6, RZ, 0x2 ;  /* 0x000000060c0a7211 */ /* 0x000fe200078f10ff */
[----:B------:R1:W-:Y:S04]  /*1380*/  STL [R1+0x1c], R2 ;  /* 0x00001c0201007387 */ /* 0x0003e80000100800 */
[----:B------:R3:W-:Y:S04]  /*1390*/  STL [R1+0x18], R12 ;  /* 0x0000180c01007387 */ /* 0x0007e80000100800 */
[----:B------:R3:W-:Y:S01]  /*13a0*/  STL [R1+0x10], R10 ;  /* 0x0000100a01007387 */ /* 0x0007e20000100800 */
[----:B-1----:R-:W-:Y:S01]  /*13b0*/  IMAD R2, R13, 0x300, R6 ;  /* 0x000003000d027824 */ /* 0x002fe200078e0206 */
[----:B------:R-:W-:-:S03]  /*13c0*/  LOP3.LUT R3, R10, 0xfffffffc, RZ, 0xc0, !PT ;  /* 0xfffffffc0a037812 */ /* 0x000fc600078ec0ff */
        /* <DEDUP_REMOVED lines=35> */
[----:B------:R-:W-:Y:S01]  /*1600*/  IMAD R2, R2, 0x4, R17 ;  /* 0x0000000402027824 */ /* 0x000fe200078e0211 */
[----:B------:R-:W-:Y:S02]  /*1610*/  IADD3 R3, R6, -R3, RZ ;  /* 0x8000000306037210 */ /* 0x000fe40007ffe0ff */
[----:B--2---:R-:W-:-:S04]  /*1620*/  VIADDMNMX R237, R9, 0x1, R14, PT ;  /* 0x0000000109ed7846 */ /* 0x004fc8000380010e */
[----:B------:R-:W-:-:S13]  /*1630*/  ISETP.GE.AND P0, PT, R16, R237, PT ;  /* 0x000000ed1000720c */ /* 0x000fda0003f06270 */
[----:B---3--:R-:W-:Y:S05]  /*1640*/  @P0 BRA `(.L_x_2837) ;  /* 0x0000004000ec0947 */ /* 0x008fea0003800000 */
        /* <DEDUP_REMOVED lines=88> */
.L_x_2848:
[----:B-1----:R-:W2:Y:S02]  /*1bd0*/  LDL R6, [R1+0xc] ;  /* 0x00000c0001067983 */ /* 0x002ea40000100800 */
[----:B--2---:R-:W-:-:S04]  /*1be0*/  LOP3.LUT R6, R6, 0x1, RZ, 0xfc, !PT ;  /* 0x0000000106067812 */ /* 0x004fc800078efcff */
[----:B------:R-:W-:-:S13]  /*1bf0*/  ISETP.NE.AND P0, PT, R6, 0x3, PT ;  /* 0x000000030600780c */ /* 0x000fda0003f05270 */
[----:B------:R-:W-:Y:S05]  /*1c00*/  @!P0 BRA `(.L_x_2838) ;  /* 0x0000000000048947 */ /* 0x000fea0003800000 */
[----:B------:R-:W-:Y:S01]  /*1c10*/  BPT.TRAP 0x1 ;  /* 0x000000040000795c */ /* 0x000fe20000300000 */
.L_x_2838:
[----:B------:R-:W-:Y:S01]  /*1c20*/  IMAD R6, R0, 0x8, R17 ;  /* 0x0000000800067824 */ /* 0x000fe200078e0211 */
[----:B------:R-:W-:-:S04]  /*1c30*/  SHF.L.U32 R21, R4, 0x1f, RZ ;  /* 0x0000001f04157819 */ /* 0x000fc800000006ff */
[----:B------:R1:W2:Y:S01]  /*1c40*/  SYNCS.PHASECHK.TRANS64.TRYWAIT P1, [R6+URZ+0x26810], R21 ;  /* 0x02681015060075a7 */ /* 0x0002a2000802017f */
[----:B------:R-:W-:Y:S05]  /*1c50*/  @!P0 BRA `(.L_x_2839) ;  /* 0x0000000000048947 */ /* 0x000fea0003800000 */
[----:B------:R-:W-:Y:S01]  /*1c60*/  BPT.TRAP 0x1 ;  /* 0x000000040000795c */ /* 0x000fe20000300000 */
.L_x_2839:
[----:B------:R-:W-:-:S04]  /*1c70*/  IADD3 R7, R17, 0xe000, RZ ;  /* 0x0000e00011077810 */ /* 0x000fc80007ffe0ff */
[----:B------:R-:W-:-:S04]  /*1c80*/  SHF.R.U32.HI R7, RZ, 0x4, R7 ;  /* 0x00000004ff077819 */ /* 0x000fc80000011607 */
[----:B------:R-:W-:Y:S01]  /*1c90*/  LOP3.LUT R7, R7, 0x3fff, RZ, 0xc0, !PT ;  /* 0x00003fff07077812 */ /* 0x000fe200078ec0ff */
[----:B--2---:R-:W-:Y:S06]  /*1ca0*/  @P1 BRA `(.L_x_2840) ;  /* 0x0000000000081947 */ /* 0x004fec0003800000 */
[----:B------:R-:W2:Y:S02]  /*1cb0*/  SYNCS.PHASECHK.TRANS64.TRYWAIT P1, [R6+URZ+0x26810], R21 ;  /* 0x02681015060075a7 */ /* 0x000ea4000802017f */
[----:B--2---:R-:W-:Y:S05]  /*1cc0*/  @!P1 BRA `(.L_x_2841) ;  /* 0x000000c400849947 */ /* 0x004fea0003800000 */
.L_x_2840:
        /* <DEDUP_REMOVED lines=58> */
.L_x_2842:
[----:B------:R1:W1:Y:S01]  /*2070*/  SYNCS.PHASECHK.TRANS64.TRYWAIT P1, [R6+URZ+0x26830], R21 ;  /* 0x02683015060075a7 */ /* 0x000262000802017f */
[----:B------:R-:W-:Y:S05]  /*2080*/  @!P0 BRA `(.L_x_2843) ;  /* 0x0000000000048947 */ /* 0x000fea0003800000 */
[----:B------:R-:W-:Y:S01]  /*2090*/  BPT.TRAP 0x1 ;  /* 0x000000040000795c */ /* 0x000fe20000300000 */
.L_x_2843:
[----:B------:R-:W-:-:S04]  /*20a0*/  IADD3 R12, R17, 0x14000, RZ ;  /* 0x00014000110c7810 */ /* 0x000fc80007ffe0ff */
[----:B------:R-:W-:-:S04]  /*20b0*/  SHF.R.U32.HI R12, RZ, 0x4, R12 ;  /* 0x00000004ff0c7819 */ /* 0x000fc8000001160c */
[----:B------:R-:W-:-:S04]  /*20c0*/  LOP3.LUT R12, R12, 0x3fff, RZ, 0xc0, !PT ;  /* 0x00003fff0c0c7812 */ /* 0x000fc800078ec0ff */
[----:B------:R-:W-:Y:S01]  /*20d0*/  LOP3.LUT R19, R12, 0x10000, RZ, 0xfc, !PT ;  /* 0x000100000c137812 */ /* 0x000fe200078efcff */
[----:B-1----:R-:W-:Y:S06]  /*20e0*/  @P1 BRA `(.L_x_2844) ;  /* 0x0000000000081947 */ /* 0x002fec0003800000 */
[----:B------:R-:W1:Y:S02]  /*20f0*/  SYNCS.PHASECHK.TRANS64.TRYWAIT P1, [R6+URZ+0x26830], R21 ;  /* 0x02683015060075a7 */ /* 0x000e64000802017f */
[----:B-1----:R-:W-:Y:S05]  /*2100*/  @!P1 BRA `(.L_x_2845) ;  /* 0x000000c000889947 */ /* 0x002fea0003800000 */
.L_x_2844:
        /* <DEDUP_REMOVED lines=98> */
[----:B------:R-:W-:Y:S01]  /*2730*/  FMUL.FTZ R196, R118, UR10 ;  /* 0x0000000a76c47c20 */ /* 0x000fe20008410000 */
[----:B------:R-:W1:Y:S01]  /*2740*/  MUFU.TANH R185, R185 ;  /* 0x000000b900b97308 */ /* 0x000e620000002400 */
[----:B--2---:R-:W-:Y:S01]  /*2750*/  FSEL R96, R85, -INF , !P6 ;  /* 0xff80000055607808 */ /* 0x004fe20007000000 */
[----:B------:R-:W-:Y:S01]  /*2760*/  VIADD R118, R9, 0xc ;  /* 0x0000000c09767836 */ /* 0x000fe20000000000 */
[----:B------:R-:W-:Y:S01]  /*2770*/  ISETP.GT.AND P6, PT, R103, 0x39, PT ;  /* 0x000000396700780c */ /* 0x000fe20003fc4270 */
[----:B------:R-:W-:Y:S01]  /*2780*/  IMAD R236, R0, 0x300, R12 ;  /* 0x0000030000ec7824 */ /* 0x000fe200078e020c */
[----:B------:R-:W-:Y:S01]  /*2790*/  SHFL.IDX PT, R227, R15, R199, 0x1f ;  /* 0x00001fc70fe37589 */ /* 0x000fe200000e0000 */
[----:B------:R-:W-:-:S02]  /*27a0*/  FMUL.FTZ R115, R115, UR10 ;  /* 0x0000000a73737c20 */ /* 0x000fc40008410000 */
[----:B------:R-:W2:Y:S01]  /*27b0*/  MUFU.TANH R19, R19 ;  /* 0x0000001300137308 */ /* 0x000ea20000002400 */
[----:B----4-:R-:W-:Y:S01]  /*27c0*/  FSEL R97, R86, -INF , !P5 ;  /* 0xff80000056617808 */ /* 0x010fe20006800000 */
[----:B------:R-:W4:Y:S01]  /*27d0*/  SHFL.IDX PT, R225, R15, R118, 0x1f ;  /* 0x00001f760fe17589 */ /* 0x000f2200000e0000 */
[----:B------:R-:W-:-:S05]  /*27e0*/  ISETP.GT.AND P5, PT, R193, RZ, PT ;  /* 0x000000ffc100720c */ /* 0x000fca0003fa4270 */
[----:B------:R-:W5:Y:S01]  /*27f0*/  MUFU.TANH R186, R186 ;  /* 0x000000ba00ba7308 */ /* 0x000f620000002400 */
[----:B-1----:R-:W-:Y:S02]  /*2800*/  FSEL R100, R185, -INF , !P4 ;  /* 0xff800000b9647808 */ /* 0x002fe40006000000 */
[----:B------:R-:W-:-:S05]  /*2810*/  ISETP.GT.AND P4, PT, R193, 0x1, PT ;  /* 0x00000001c100780c */ /* 0x000fca0003f84270 */
[----:B------:R-:W1:Y:S01]  /*2820*/  MUFU.TANH R20, R20 ;  /* 0x0000001400147308 */ /* 0x000e620000002400 */
[----:B------:R-:W-:Y:S02]  /*2830*/  WARPGROUP.DEPBAR.LE gsb0, 0x0 ;  /* 0x00008000000079c5 */ /* 0x000fe40000010000 */
[----:B------:R-:W-:Y:S01]  /*2840*/  WARPGROUP.ARRIVE ;  /* 0x00000000000079c5 */ /* 0x000fe20000000000 */
[C---:B--2---:R-:W-:Y:S01]  /*2850*/  FSEL R226, R19.reuse, -INF , !P5 ;  /* 0xff80000013e27808 */ /* 0x044fe20006800000 */
[----:B------:R-:W-:Y:S01]  /*2860*/  FFMA.FTZ R19, -R19, R19, 1 ;  /* 0x3f80000013137423 */ /* 0x000fe20000010113 */
[C---:B------:R-:W-:Y:S02]  /*2870*/  ISETP.GT.AND P5, PT, R193.reuse, 0x9, PT ;  /* 0x00000009c100780c */ /* 0x040fe40003fa4270 */
[----:B------:R-:W2:Y:S01]  /*2880*/  MUFU.TANH R23, R23 ;  /* 0x0000001700177308 */ /* 0x000ea20000002400 */
[----:B------:R-:W-:Y:S01]  /*2890*/  HGMMA.64x96x16.F32.BF16 R24, gdesc[UR4], R24, gsb0 ;  /* 0x01600000041879f0 */ /* 0x000fe20008001818 */
[----:B------:R-:W-:Y:S01]  /*28a0*/  UIADD3 UR6, UR8, 0x4, URZ ;  /* 0x0000000408067890 */ /* 0x000fe2000fffe03f */
[----:B-----5:R-:W-:Y:S01]  /*28b0*/  FSEL R223, R186, -INF , !P6 ;  /* 0xff800000badf7808 */ /* 0x020fe20007000000 */
[----:B------:R-:W-:Y:S01]  /*28c0*/  UIADD3 UR4, UR9, 0x4, URZ ;  /* 0x0000000409047890 */ /* 0x000fe2000fffe03f */
[----:B------:R-:W-:Y:S01]  /*28d0*/  ISETP.GT.AND P6, PT, R193, 0x8, PT ;  /* 0x00000008c100780c */ /* 0x000fe20003fc4270 */
[----:B------:R-:W-:Y:S01]  /*28e0*/  UMOV UR7, 0x40000040 ;  /* 0x4000004000077882 */ /* 0x000fe20000000000 */
[----:B------:R-:W-:Y:S01]  /*28f0*/  UMOV UR5, 0x40000040 ;  /* 0x4000004000057882 */ /* 0x000fe20000000000 */
[----:B------:R-:W5:Y:S01]  /*2900*/  MUFU.TANH R72, R72 ;  /* 0x0000004800487308 */ /* 0x000f620000002400 */
[----:B-1----:R-:W-:-:S02]  /*2910*/  FSEL R224, R20, -INF , !P4 ;  /* 0xff80000014e07808 */ /* 0x002fc40006000000 */
[----:B------:R-:W-:-:S05]  /*2920*/  ISETP.GT.AND P4, PT, R193, 0x10, PT ;  /* 0x00000010c100780c */ /* 0x000fca0003f84270 */
[----:B------:R-:W1:Y:S01]  /*2930*/  MUFU.TANH R75, R75 ;  /* 0x0000004b004b7308 */ /* 0x000e620000002400 */
[----:B--2---:R-:W-:Y:S02]  /*2940*/  FSEL R219, R23, -INF , !P6 ;  /* 0xff80000017db7808 */ /* 0x004fe40007000000 */
[----:B------:R-:W-:-:S05]  /*2950*/  ISETP.GT.AND P6, PT, R193, 0x11, PT ;  /* 0x00000011c100780c */ /* 0x000fca0003fc4270 */
[----:B------:R-:W2:Y:S01]  /*2960*/  MUFU.TANH R21, R21 ;  /* 0x0000001500157308 */ /* 0x000ea20000002400 */
[----:B-----5:R-:W-:Y:S02]  /*2970*/  FSEL R221, R72, -INF , !P5 ;  /* 0xff80000048dd7808 */ /* 0x020fe40006800000 */
[----:B------:R-:W-:-:S05]  /*2980*/  ISETP.GT.AND P5, PT, R193, 0x18, PT ;  /* 0x00000018c100780c */ /* 0x000fca0003fa4270 */
[----:B------:R-:W5:Y:S01]  /*2990*/  MUFU.TANH R76, R76 ;  /* 0x0000004c004c7308 */ /* 0x000f620000002400 */
[----:B-1----:R-:W-:Y:S02]  /*29a0*/  FSEL R209, R75, -INF , !P4 ;  /* 0xff8000004bd17808 */ /* 0x002fe40006000000 */
        /* <DEDUP_REMOVED lines=24> */
[----:B------:R-:W-:Y:S01]  /*2b30*/  ISETP.GT.AND P5, PT, R193, 0x30, PT ;  /* 0x00000030c100780c */ /* 0x000fe20003fa4270 */
[----:B------:R-:W-:Y:S02]  /*2b40*/  WARPGROUP.DEPBAR.LE gsb0, 0x0 ;  /* 0x00008000000079c5 */ /* 0x000fe40000010000 */
[----:B------:R-:W-:Y:S02]  /*2b50*/  WARPGROUP.ARRIVE ;  /* 0x00000000000079c5 */ /* 0x000fe40000000000 */
[----:B------:R-:W5:Y:S01]  /*2b60*/  MUFU.TANH R88, R88 ;  /* 0x0000005800587308 */ /* 0x000f620000002400 */
[----:B-1----:R-:W-:Y:S02]  /*2b70*/  FSEL R206, R81, -INF , !P2 ;  /* 0xff80000051ce7808 */ /* 0x002fe40005000000 */
[----:B------:R-:W-:Y:S01]  /*2b80*/  ISETP.GT.AND P2, PT, R103, 0x31, PT ;  /* 0x000000316700780c */ /* 0x000fe20003f44270 */
[----:B------:R-:W-:Y:S01]  /*2b90*/  HGMMA.64x96x16.F32.BF16 R24, gdesc[UR4], R24, gsb0 ;  /* 0x01600000041879f0 */ /* 0x000fe20008001818 */
[----:B------:R-:W-:Y:S01]  /*2ba0*/  UIADD3 UR6, UR8, 0x6, URZ ;  /* 0x0000000608067890 */ /* 0x000fe2000fffe03f */
[----:B--2---:R-:W-:Y:S01]  /*2bb0*/  FSEL R204, R87, -INF , !P4 ;  /* 0xff80000057cc7808 */ /* 0x004fe20006000000 */
[----:B------:R-:W-:Y:S01]  /*2bc0*/  UIADD3 UR4, UR9, 0x6, URZ ;  /* 0x0000000609047890 */ /* 0x000fe2000fffe03f */
[----:B------:R-:W1:Y:S01]  /*2bd0*/  MUFU.TANH R89, R89 ;  /* 0x0000005900597308 */ /* 0x000e620000002400 */
[----:B------:R-:W-:Y:S01]  /*2be0*/  UMOV UR7, 0x40000040 ;  /* 0x4000004000077882 */ /* 0x000fe20000000000 */
[----:B------:R-:W-:Y:S01]  /*2bf0*/  UMOV UR5, 0x40000040 ;  /* 0x4000004000057882 */ /* 0x000fe20000000000 */
        /* <DEDUP_REMOVED lines=35> */
[----:B--2---:R-:W-:Y:S01]  /*2e30*/  FSEL R214, R106, -INF , !P2 ;  /* 0xff8000006ad67808 */ /* 0x004fe20005000000 */
[----:B------:R-:W-:Y:S02]  /*2e40*/  WARPGROUP.DEPBAR.LE gsb0, 0x0 ;  /* 0x00008000000079c5 */ /* 0x000fe40000010000 */
[----:B------:R-:W2:Y:S01]  /*2e50*/  LDS R190, [R190+0x380] ;  /* 0x00038000bebe7984 */ /* 0x000ea20000000800 */
[----:B------:R-:W-:Y:S01]  /*2e60*/  WARPGROUP.ARRIVE ;  /* 0x00000000000079c5 */ /* 0x000fe20000000000 */
[----:B------:R-:W-:Y:S02]  /*2e70*/  ISETP.GT.AND P2, PT, R193, 0x49, PT ;  /* 0x00000049c100780c */ /* 0x000fe40003f44270 */
[----:B------:R-:W4:Y:S01]  /*2e80*/  MUFU.TANH R110, R110 ;  /* 0x0000006e006e7308 */ /* 0x000f220000002400 */
[----:B-----5:R-:W-:Y:S02]  /*2e90*/  FSEL R216, R107, -INF , !P4 ;  /* 0xff8000006bd87808 */ /* 0x020fe40006000000 */
[----:B------:R-:W-:Y:S01]  /*2ea0*/  HGMMA.64x96x16.F32.BF16 R24, gdesc[UR4], R24, gsb0 ;  /* 0x01600000041879f0 */ /* 0x000fe20008001818 */
[----:B------:R-:W-:Y:S01]  /*2eb0*/  ULDC UR4, c[0x0][0x744] ;  /* 0x0001d10000047ab9 */ /* 0x000fe20000000800 */
[----:B------:R-:W-:Y:S01]  /*2ec0*/  ISETP.GT.AND P4, PT, R193, 0x50, PT ;  /* 0x00000050c100780c */ /* 0x000fe20003f84270 */
[--C-:B---3--:R-:W-:Y:S01]  /*2ed0*/  FFMA.FTZ R113, R113, UR4, -R104.reuse ;  /* 0x0000000471717c23 */ /* 0x108fe20008010868 */
[----:B------:R-:W-:Y:S01]  /*2ee0*/  FFMA.FTZ R104, R226, UR4, -R104 ;  /* 0x00000004e2687c23 */ /* 0x000fe20008010868 */
[----:B------:R-:W3:Y:S01]  /*2ef0*/  MUFU.TANH R111, R111 ;  /* 0x0000006f006f7308 */ /* 0x000ee20000002400 */
[----:B-1----:R-:W-:Y:S01]  /*2f00*/  FSEL R220, R112, -INF , !P6 ;  /* 0xff80000070dc7808 */ /* 0x002fe20007000000 */
[----:B----4-:R-:W-:Y:S01]  /*2f10*/  FFMA.FTZ R221, R221, UR4, -R225 ;  /* 0x00000004dddd7c23 */ /* 0x010fe200080108e1 */
[----:B------:R-:W-:Y:S01]  /*2f20*/  ISETP.GT.AND P6, PT, R193, 0x48, PT ;  /* 0x00000048c100780c */ /* 0x000fe20003fc4270 */
[--C-:B------:R-:W-:Y:S01]  /*2f30*/  FFMA.FTZ R94, R94, UR4, -R227.reuse ;  /* 0x000000045e5e7c23 */ /* 0x100fe200080108e3 */
[----:B------:R-:W-:-:S02]  /*2f40*/  FFMA.FTZ R209, R209, UR4, -R227 ;  /* 0x00000004d1d17c23 */ /* 0x000fc400080108e3 */
[----:B------:R-:W1:Y:S01]  /*2f50*/  SHFL.IDX PT, R227, R14, R118, 0x1f ;  /* 0x00001f760ee37589 */ /* 0x000e6200000e0000 */
[----:B------:R-:W4:Y:S01]  /*2f60*/  MUFU.TANH R114, R114 ;  /* 0x0000007200727308 */ /* 0x000f220000002400 */
[----:B------:R-:W-:Y:S02]  /*2f70*/  FSEL R215, R110, -INF , !P6 ;  /* 0xff8000006ed77808 */ /* 0x000fe40007000000 */
[----:B------:R-:W-:-:S05]  /*2f80*/  ISETP.GT.AND P6, PT, R193, 0x51, PT ;  /* 0x00000051c100780c */ /* 0x000fca0003fc4270 */
[----:B------:R-:W5:Y:S01]  /*2f90*/  MUFU.EX2 R113, R113 ;  /* 0x0000007100717308 */ /* 0x000f620000000800 */
[----:B---3--:R-:W-:Y:S02]  /*2fa0*/  FSEL R210, R111, -INF , !P2 ;  /* 0xff8000006fd27808 */ /* 0x008fe40005000000 */
[----:B------:R-:W-:-:S05]  /*2fb0*/  ISETP.GT.AND P2, PT, R193, 0x58, PT ;  /* 0x00000058c100780c */ /* 0x000fca0003f44270 */
[----:B------:R-:W-:Y:S01]  /*2fc0*/  MUFU.TANH R191, R191 ;  /* 0x000000bf00bf7308 */ /* 0x000fe20000002400 */
[----:B----4-:R-:W-:Y:S02]  /*2fd0*/  FSEL R212, R114, -INF , !P4 ;  /* 0xff80000072d47808 */ /* 0x010fe40006000000 */
[----:B------:R-:W-:Y:S01]  /*2fe0*/  ISETP.GT.AND P4, PT, R193, 0x59, PT ;  /* 0x00000059c100780c */ /* 0x000fe20003f84270 */
[----:B--2---:R-:W2:Y:S01]  /*2ff0*/  SHFL.IDX PT, R195, R190, R9, 0x1f ;  /* 0x00001f09bec37589 */ /* 0x004ea200000e0000 */
[--C-:B-1----:R-:W-:Y:S01]  /*3000*/  FFMA.FTZ R97, R97, UR4, -R227.reuse ;  /* 0x0000000461617c23 */ /* 0x102fe200080108e3 */
[----:B------:R-:W-:Y:S02]  /*3010*/  FFMA.FTZ R202, R202, UR4, -R227 ;  /* 0x00000004caca7c23 */ /* 0x000fe400080108e3 */
[----:B------:R-:W-:Y:S01]  /*3020*/  MUFU.TANH R115, R115 ;  /* 0x0000007300737308 */ /* 0x000fe20000002400 */
[----:B------:R-:W1:Y:S04]  /*3030*/  SHFL.IDX PT, R232, R190, R118, 0x1f ;  /* 0x00001f76bee87589 */ /* 0x000e6800000e0000 */
[----:B------:R-:W-:Y:S03]  /*3040*/  SHFL.IDX PT, R233, R190, R199, 0x1f ;  /* 0x00001fc7bee97589 */ /* 0x000fe600000e0000 */
[----:B------:R-:W-:Y:S08]  /*3050*/  MUFU.TANH R196, R196 ;  /* 0x000000c400c47308 */ /* 0x000ff00000002400 */
[----:B------:R-:W-:Y:S08]  /*3060*/  MUFU.TANH R201, R201 ;  /* 0x000000c900c97308 */ /* 0x000ff00000002400 */
[----:B------:R-:W3:Y:S01]  /*3070*/  MUFU.EX2 R104, R104 ;  /* 0x0000006800687308 */ /* 0x000ee20000000800 */
[----:B------:R-:W-:-:S02]  /*3080*/  WARPGROUP.DEPBAR.LE gsb0, 0x0 ;  /* 0x00008000000079c5 */ /* 0x000fc40000010000 */
[--C-:B--2---:R-:W-:Y:S01]  /*3090*/  FADD.FTZ R194, R24, -R195.reuse ;  /* 0x800000c318c27221 */ /* 0x104fe20000010000 */
[----:B------:R-:W-:Y:S01]  /*30a0*/  FFMA.FTZ R24, -R192, R192, 1 ;  /* 0x3f800000c0187423 */ /* 0x000fe200000101c0 */
[----:B------:R-:W-:Y:S01]  /*30b0*/  FMUL.FTZ R192, R116, UR10 ;  /* 0x0000000a74c07c20 */ /* 0x000fe20008410000 */
[----:B------:R-:W-:Y:S01]  /*30c0*/  FADD.FTZ R195, R26, -R195 ;  /* 0x800000c31ac37221 */ /* 0x000fe20000010000 */
[----:B-----5:R-:W-:Y:S01]  /*30d0*/  FMUL.FTZ R193, R113, R194 ;  /* 0x000000c271c17220 */ /* 0x020fe20000410000 */
[----:B------:R-:W-:Y:S01]  /*30e0*/  FMUL.FTZ R194, R117, UR10 ;  /* 0x0000000a75c27c20 */ /* 0x000fe20008410000 */
[C---:B------:R-:W-:Y:S02]  /*30f0*/  VIADD R117, R9.reuse, 0x8 ;  /* 0x0000000809757836 */ /* 0x040fe40000000000 */
[----:B------:R-:W-:Y:S01]  /*3100*/  FFMA.FTZ R26, R200, UR4, -R225 ;  /* 0x00000004c81a7c23 */ /* 0x000fe200080108e1 */
[----:B------:R-:W-:Y:S01]  /*3110*/  FMUL.FTZ R116, R24, R193 ;  /* 0x000000c118747220 */ /* 0x000fe20000410000 */
[C---:B------:R-:W-:Y:S01]  /*3120*/  IADD3 R193, R9.reuse, 0x4, RZ ;  /* 0x0000000409c17810 */ /* 0x040fe20007ffe0ff */
[----:B------:R-:W-:Y:S01]  /*3130*/  SHFL.IDX PT, R225, R14, R9, 0x1f ;  /* 0x00001f090ee17589 */ /* 0x000fe200000e0000 */
[----:B------:R-:W-:Y:S01]  /*3140*/  IADD3 R200, R9, 0x1c, RZ ;  /* 0x0000001c09c87810 */ /* 0x000fe20007ffe0ff */
[----:B------:R-:W2:Y:S02]  /*3150*/  MUFU.TANH R192, R192 ;  /* 0x000000c000c07308 */ /* 0x000ea40000002400 */
[----:B------:R-:W4:Y:S04]  /*3160*/  SHFL.IDX PT, R228, R15, R117, 0x1f ;  /* 0x00001f750fe47589 */ /* 0x000f2800000e0000 */
[----:B------:R-:W5:Y:S02]  /*3170*/  SHFL.IDX PT, R24, R15, R193, 0x1f ;  /* 0x00001fc10f187589 */ /* 0x000f6400000e0000 */
[----:B------:R-:W2:Y:S02]  /*3180*/  MUFU.TANH R194, R194 ;  /* 0x000000c200c27308 */ /* 0x000ea40000002400 */
[----:B------:R-:W2:Y:S04]  /*3190*/  SHFL.IDX PT, R229, R15, R200, 0x1f ;  /* 0x00001fc80fe57589 */ /* 0x000ea800000e0000 */
[----:B------:R-:W2:Y:S01]  /*31a0*/  SHFL.IDX PT, R227, R13, R117, 0x1f ;  /* 0x00001f750de37589 */ /* 0x000ea200000e0000 */
[----:B---3--:R-:W-:Y:S01]  /*31b0*/  FMUL.FTZ R195, R104, R195 ;  /* 0x000000c368c37220 */ /* 0x008fe20000410000 */
[----:B-1----:R-:W-:Y:S01]  /*31c0*/  FADD.FTZ R29, R29, -R232 ;  /* 0x800000e81d1d7221 */ /* 0x002fe20000010000 */
[----:B------:R-:W-:Y:S01]  /*31d0*/  MUFU.EX2 R26, R26 ;  /* 0x0000001a001a7308 */ /* 0x000fe20000000800 */
[----:B------:R-:W1:Y:S04]  /*31e0*/  SHFL.IDX PT, R234, R190, R193, 0x1f ;  /* 0x00001fc1beea7589 */ /* 0x000e6800000e0000 */
[----:B------:R-:W-:Y:S03]  /*31f0*/  LDS R11, [R11+0x380] ;  /* 0x000380000b0b7984 */ /* 0x000fe60000000800 */
[----:B------:R-:W-:Y:S01]  /*3200*/  MUFU.EX2 R209, R209 ;  /* 0x000000d100d17308 */ /* 0x000fe20000000800 */
[--C-:B----4-:R-:W-:Y:S01]  /*3210*/  FFMA.FTZ R198, R198, UR4, -R228.reuse ;  /* 0x00000004c6c67c23 */ /* 0x110fe200080108e4 */
[----:B------:R-:W-:-:S02]  /*3220*/  FFMA.FTZ R219, R219, UR4, -R228 ;  /* 0x00000004dbdb7c23 */ /* 0x000fc400080108e4 */
[----:B------:R-:W3:Y:S01]  /*3230*/  SHFL.IDX PT, R228, R14, R117, 0x1f ;  /* 0x00001f750ee47589 */ /* 0x000ee200000e0000 */
[--C-:B-----5:R-:W-:Y:S01]  /*3240*/  FFMA.FTZ R119, R197, UR4, -R24.reuse ;  /* 0x00000004c5777c23 */ /* 0x120fe20008010818 */
[----:B------:R-:W-:Y:S01]  /*3250*/  FFMA.FTZ R224, R224, UR4, -R24 ;  /* 0x00000004e0e07c23 */ /* 0x000fe20008010818 */
[----:B------:R-:W-:Y:S01]  /*3260*/  VIADD R197, R9, 0x14 ;  /* 0x0000001409c57836 */ /* 0x000fe20000000000 */
[----:B------:R4:W-:Y:S01]  /*3270*/  MUFU.EX2 R24, R198 ;  /* 0x000000c600187308 */ /* 0x0009e20000000800 */
[--C-:B--2---:R-:W-:Y:S01]  /*3280*/  FFMA.FTZ R92, R92, UR4, -R229.reuse ;  /* 0x000000045c5c7c23 */ /* 0x104fe200080108e5 */
[----:B------:R-:W-:Y:S01]  /*3290*/  FFMA.FTZ R207, R207, UR4, -R229 ;  /* 0x00000004cfcf7c23 */ /* 0x000fe200080108e5 */
[--C-:B------:R-:W-:Y:S01]  /*32a0*/  FFMA.FTZ R229, R206, UR4, -R225.reuse ;  /* 0x00000004cee57c23 */ /* 0x100fe200080108e1 */
[----:B------:R-:W2:Y:S01]  /*32b0*/  SHFL.IDX PT, R231, R15, R197, 0x1f ;  /* 0x00001fc50fe77589 */ /* 0x000ea200000e0000 */
[----:B------:R-:W-:Y:S01]  /*32c0*/  FFMA.FTZ R206, R222, UR4, -R225 ;  /* 0x00000004dece7c23 */ /* 0x000fe200080108e1 */
[--C-:B------:R-:W-:Y:S01]  /*32d0*/  FFMA.FTZ R103, R103, UR4, -R227.reuse ;  /* 0x0000000467677c23 */ /* 0x100fe200080108e3 */
[----:B------:R-:W-:Y:S01]  /*32e0*/  FFMA.FTZ R215, R215, UR4, -R227 ;  /* 0x00000004d7d77c23 */ /* 0x000fe200080108e3 */
[----:B------:R-:W5:Y:S01]  /*32f0*/  SHFL.IDX PT, R225, R14, R197, 0x1f ;  /* 0x00001fc50ee17589 */ /* 0x000f6200000e0000 */
[----:B----4-:R-:W-:-:S02]  /*3300*/  VIADD R198, R9, 0x18 ;  /* 0x0000001809c67836 */ /* 0x010fc40000000000 */
[----:B------:R-:W-:Y:S01]  /*3310*/  FMUL.FTZ R195, R19, R195 ;  /* 0x000000c313c37220 */ /* 0x000fe20000410000 */
[----:B------:R-:W-:Y:S01]  /*3320*/  FADD.FTZ R232, R31, -R232 ;  /* 0x800000e81fe87221 */ /* 0x000fe20000010000 */
[----:B-1----:R-:W-:Y:S01]  /*3330*/  FADD.FTZ R27, R27, -R234 ;  /* 0x800000ea1b1b7221 */ /* 0x002fe20000010000 */
[----:B------:R-:W-:Y:S01]  /*3340*/  FADD.FTZ R34, R34, -R233 ;  /* 0x800000e922227221 */ /* 0x000fe20000010000 */
[----:B------:R-:W1:Y:S01]  /*3350*/  SHFL.IDX PT, R226, R15, R198, 0x1f ;  /* 0x00001fc60fe27589 */ /* 0x000e6200000e0000 */
[----:B------:R-:W-:Y:S01]  /*3360*/  FFMA.FTZ R76, -R76, R76, 1 ;  /* 0x3f8000004c4c7423 */ /* 0x000fe2000001014c */
[----:B------:R-:W4:Y:S02]  /*3370*/  MUFU.EX2 R94, R94 ;  /* 0x0000005e005e7308 */ /* 0x000f240000000800 */
[----:B------:R-:W4:Y:S01]  /*3380*/  SHFL.IDX PT, R15, R14, R193, 0x1f ;  /* 0x00001fc10e0f7589 */ /* 0x000f2200000e0000 */
[----:B---3--:R-:W-:-:S03]  /*3390*/  FFMA.FTZ R204, R204, UR4, -R228 ;  /* 0x00000004cccc7c23 */ /* 0x008fc600080108e4 */
[----:B------:R-:W-:Y:S01]  /*33a0*/  SHFL.IDX PT, R227, R13, R198, 0x1f ;  /* 0x00001fc60de37589 */ /* 0x000fe200000e0000 */
[----:B------:R-:W-:Y:S01]  /*33b0*/  FADD.FTZ R32, R32, -R233 ;  /* 0x800000e920207221 */ /* 0x000fe20000010000 */
[----:B------:R-:W-:Y:S01]  /*33c0*/  FFMA.FTZ R77, -R77, R77, 1 ;  /* 0x3f8000004d4d7423 */ /* 0x000fe2000001014d */
[----:B------:R-:W-:Y:S01]  /*33d0*/  FFMA.FTZ R80, -R80, R80, 1 ;  /* 0x3f80000050507423 */ /* 0x000fe20000010150 */
[----:B------:R-:W-:Y:S01]  /*33e0*/  MUFU.EX2 R97, R97 ;  /* 0x0000006100617308 */ /* 0x000fe20000000800 */
[--C-:B--2---:R-:W-:Y:S01]  /*33f0*/  FFMA.FTZ R93, R93, UR4, -R231.reuse ;  /* 0x000000045d5d7c23 */ /* 0x104fe200080108e7 */
[----:B------:R-:W-:Y:S01]  /*3400*/  FFMA.FTZ R208, R208, UR4, -R231 ;  /* 0x00000004d0d07c23 */ /* 0x000fe200080108e7 */
[----:B------:R-:W-:Y:S01]  /*3410*/  FFMA.FTZ R231, R96, UR4, -R228 ;  /* 0x0000000460e77c23 */ /* 0x000fe200080108e4 */
[--C-:B-----5:R-:W-:Y:S01]  /*3420*/  FFMA.FTZ R99, R99, UR4, -R225.reuse ;  /* 0x0000000463637c23 */ /* 0x120fe200080108e1 */
[----:B------:R-:W-:Y:S01]  /*3430*/  FFMA.FTZ R217, R217, UR4, -R225 ;  /* 0x00000004d9d97c23 */ /* 0x000fe200080108e1 */
[----:B------:R-:W2:Y:S02]  /*3440*/  SHFL.IDX PT, R228, R13, R193, 0x1f ;  /* 0x00001fc10de47589 */ /* 0x000ea400000e0000 */
[----:B------:R-:W3:Y:S01]  /*3450*/  MUFU.EX2 R19, R224 ;  /* 0x000000e000137308 */ /* 0x000ee20000000800 */
[--C-:B-1----:R-:W-:Y:S01]  /*3460*/  FFMA.FTZ R95, R95, UR4, -R226.reuse ;  /* 0x000000045f5f7c23 */ /* 0x102fe200080108e2 */
[----:B------:R-:W-:Y:S01]  /*3470*/  FFMA.FTZ R205, R205, UR4, -R226 ;  /* 0x00000004cdcd7c23 */ /* 0x000fe200080108e2 */
[----:B------:R-:W1:Y:S01]  /*3480*/  SHFL.IDX PT, R225, R13, R199, 0x1f ;  /* 0x00001fc70de17589 */ /* 0x000e6200000e0000 */
[--C-:B----4-:R-:W-:Y:S01]  /*3490*/  FFMA.FTZ R222, R98, UR4, -R15.reuse ;  /* 0x0000000462de7c23 */ /* 0x110fe2000801080f */
[----:B------:R-:W-:-:S02]  /*34a0*/  FFMA.FTZ R203, R203, UR4, -R15 ;  /* 0x00000004cbcb7c23 */ /* 0x000fc4000801080f */
[----:B------:R-:W4:Y:S01]  /*34b0*/  SHFL.IDX PT, R226, R14, R199, 0x1f ;  /* 0x00001fc70ee27589 */ /* 0x000f2200000e0000 */
[----:B------:R5:W-:Y:S03]  /*34c0*/  MUFU.EX2 R15, R229 ;  /* 0x000000e5000f7308 */ /* 0x000be60000000800 */
[----:B------:R-:W3:Y:S05]  /*34d0*/  SHFL.IDX PT, R98, R14, R198, 0x1f ;  /* 0x00001fc60e627589 */ /* 0x000eea00000e0000 */
[----:B------:R1:W-:Y:S01]  /*34e0*/  MUFU.EX2 R96, R222 ;  /* 0x000000de00607308 */ /* 0x0003e20000000800 */
[----:B-----5:R5:W3:Y:S01]  /*34f0*/  SHFL.IDX PT, R229, R14, R200, 0x1f ;  /* 0x00001fc80ee57589 */ /* 0x020ae200000e0000 */
[--C-:B--2---:R-:W-:Y:S01]  /*3500*/  FFMA.FTZ R102, R102, UR4, -R228.reuse ;  /* 0x0000000466667c23 */ /* 0x104fe200080108e4 */
[----:B------:R-:W-:Y:S01]  /*3510*/  FFMA.FTZ R216, R216, UR4, -R228 ;  /* 0x00000004d8d87c23 */ /* 0x000fe200080108e4 */
[----:B------:R-:W-:-:S04]  /*3520*/  FSEL R228, R192, -INF , !P1 ;  /* 0xff800000c0e47808 */ /* 0x000fc80004800000 */
[----:B------:R-:W2:Y:S01]  /*3530*/  MUFU.EX2 R31, R219 ;  /* 0x000000db001f7308 */ /* 0x000ea20000000800 */
[----:B-1----:R-:W1:Y:S01]  /*3540*/  SHFL.IDX PT, R222, R13, R9, 0x1f ;  /* 0x00001f090dde7589 */ /* 0x002e6200000e0000 */
[--C-:B------:R-:W-:Y:S01]  /*3550*/  FFMA.FTZ R220, R220, UR4, -R225.reuse ;  /* 0x00000004dcdc7c23 */ /* 0x100fe200080108e1 */
[----:B------:R-:W-:Y:S01]  /*3560*/  FFMA.FTZ R212, R212, UR4, -R225 ;  /* 0x00000004d4d47c23 */ /* 0x000fe200080108e1 */
[----:B------:R-:W-:Y:S01]  /*3570*/  FSEL R225, R115, -INF , !P6 ;  /* 0xff80000073e17808 */ /* 0x000fe20007000000 */
[----:B------:R-:W-:Y:S01]  /*3580*/  FFMA.FTZ R228, R228, UR4, -R227 ;  /* 0x00000004e4e47c23 */ /* 0x000fe200080108e3 */
[--C-:B----4-:R-:W-:Y:S01]  /*3590*/  FFMA.FTZ R230, R230, UR4, -R226.reuse ;  /* 0x00000004e6e67c23 */ /* 0x110fe200080108e2 */
[----:B------:R-:W-:Y:S01]  /*35a0*/  FFMA.FTZ R218, R218, UR4, -R226 ;  /* 0x00000004dada7c23 */ /* 0x000fe200080108e2 */
[----:B-----5:R4:W-:Y:S01]  /*35b0*/  MUFU.EX2 R14, R231 ;  /* 0x000000e7000e7308 */ /* 0x0209e20000000800 */
[----:B------:R-:W5:Y:S01]  /*35c0*/  SHFL.IDX PT, R226, R13, R118, 0x1f ;  /* 0x00001f760de27589 */ /* 0x000f6200000e0000 */
[--C-:B---3--:R-:W-:Y:S01]  /*35d0*/  FFMA.FTZ R100, R100, UR4, -R98.reuse ;  /* 0x0000000464647c23 */ /* 0x108fe20008010862 */
[----:B------:R-:W-:Y:S01]  /*35e0*/  FFMA.FTZ R213, R213, UR4, -R98 ;  /* 0x00000004d5d57c23 */ /* 0x000fe20008010862 */
[--C-:B------:R-:W-:Y:S01]  /*35f0*/  FFMA.FTZ R223, R223, UR4, -R229.reuse ;  /* 0x00000004dfdf7c23 */ /* 0x100fe200080108e5 */
[----:B------:R-:W-:Y:S01]  /*3600*/  FFMA.FTZ R211, R211, UR4, -R229 ;  /* 0x00000004d3d37c23 */ /* 0x000fe200080108e5 */
[----:B------:R-:W-:-:S02]  /*3610*/  FSEL R229, R201, -INF , !P4 ;  /* 0xff800000c9e57808 */ /* 0x000fc40006000000 */
[----:B------:R3:W-:Y:S01]  /*3620*/  MUFU.EX2 R98, R230 ;  /* 0x000000e600627308 */ /* 0x0007e20000000800 */
[----:B----4-:R-:W4:Y:S01]  /*3630*/  SHFL.IDX PT, R231, R190, R117, 0x1f ;  /* 0x00001f75bee77589 */ /* 0x010f2200000e0000 */
[--C-:B-1----:R-:W-:Y:S01]  /*3640*/  FFMA.FTZ R101, R101, UR4, -R222.reuse ;  /* 0x0000000465657c23 */ /* 0x102fe200080108de */
[----:B------:R-:W-:Y:S02]  /*3650*/  FFMA.FTZ R214, R214, UR4, -R222 ;  /* 0x00000004d6d67c23 */ /* 0x000fe400080108de */
[----:B------:R-:W1:Y:S01]  /*3660*/  SHFL.IDX PT, R222, R13, R197, 0x1f ;  /* 0x00001fc50dde7589 */ /* 0x000e6200000e0000 */
[----:B------:R-:W-:Y:S02]  /*3670*/  FFMA.FTZ R219, -R18, R18, 1 ;  /* 0x3f80000012db7423 */ /* 0x000fe40000010112 */
[----:B------:R-:W-:Y:S01]  /*3680*/  MUFU.EX2 R93, R93 ;  /* 0x0000005d005d7308 */ /* 0x000fe20000000800 */
[----:B---3--:R-:W-:Y:S01]  /*3690*/  SHFL.IDX PT, R230, R190, R197, 0x1f ;  /* 0x00001fc5bee67589 */ /* 0x008fe200000e0000 */
[--C-:B-----5:R-:W-:Y:S01]  /*36a0*/  FFMA.FTZ R235, R235, UR4, -R226.reuse ;  /* 0x00000004ebeb7c23 */ /* 0x120fe200080108e2 */
[----:B------:R-:W-:-:S02]  /*36b0*/  FFMA.FTZ R210, R210, UR4, -R226 ;  /* 0x00000004d2d27c23 */ /* 0x000fc400080108e2 */
[----:B------:R3:W5:Y:S03]  /*36c0*/  SHFL.IDX PT, R226, R13, R200, 0x1f ;  /* 0x00001fc80de27589 */ /* 0x00076600000e0000 */
[----:B------:R2:W-:Y:S01]  /*36d0*/  MUFU.EX2 R12, R235 ;  /* 0x000000eb000c7308 */ /* 0x0005e20000000800 */
[--C-:B----4-:R-:W-:Y:S01]  /*36e0*/  FADD.FTZ R28, R28, -R231.reuse ;  /* 0x800000e71c1c7221 */ /* 0x110fe20000010000 */
[----:B------:R-:W-:Y:S01]  /*36f0*/  FADD.FTZ R30, R30, -R231 ;  /* 0x800000e71e1e7221 */ /* 0x000fe20000010000 */
[----:B--2---:R-:W2:Y:S05]  /*3700*/  LDL R235, [R1+0x1c] ;  /* 0x00001c0001eb7983 */ /* 0x004eaa0000100800 */
[----:B---3--:R3:W-:Y:S08]  /*3710*/  MUFU.EX2 R13, R223 ;  /* 0x000000df000d7308 */ /* 0x0087f00000000800 */
[----:B------:R-:W-:Y:S01]  /*3720*/  MUFU.EX2 R208, R208 ;  /* 0x000000d000d07308 */ /* 0x000fe20000000800 */
[----:B---3--:R-:W-:-:S05]  /*3730*/  FSEL R223, R191, -INF , !P5 ;  /* 0xff800000bfdf7808 */ /* 0x008fca0006800000 */
[--C-:B-1----:R-:W-:Y:S01]  /*3740*/  FFMA.FTZ R223, R223, UR4, -R222.reuse ;  /* 0x00000004dfdf7c23 */ /* 0x102fe200080108de */
[----:B------:R-:W-:Y:S01]  /*3750*/  FFMA.FTZ R222, R225, UR4, -R222 ;  /* 0x00000004e1de7c23 */ /* 0x000fe200080108de */
[----:B------:R-:W-:Y:S01]  /*3760*/  FSEL R225, R196, -INF , !P2 ;  /* 0xff800000c4e17808 */ /* 0x000fe20005000000 */
[----:B------:R-:W-:Y:S04]  /*3770*/  MUFU.EX2 R95, R95 ;  /* 0x0000005f005f7308 */ /* 0x000fe80000000800 */
[----:B------:R-:W-:Y:S01]  /*3780*/  FFMA.FTZ R227, R225, UR4, -R227 ;  /* 0x00000004e1e37c23 */ /* 0x000fe200080108e3 */
[----:B------:R-:W-:-:S03]  /*3790*/  FSEL R225, R194, -INF , !P3 ;  /* 0xff800000c2e17808 */ /* 0x000fc60005800000 */
[----:B------:R-:W-:Y:S02]  /*37a0*/  MUFU.EX2 R207, R207 ;  /* 0x000000cf00cf7308 */ /* 0x000fe40000000800 */
[--C-:B-----5:R-:W-:Y:S01]  /*37b0*/  FFMA.FTZ R225, R225, UR4, -R226.reuse ;  /* 0x00000004e1e17c23 */ /* 0x120fe200080108e2 */
[----:B------:R-:W-:Y:S02]  /*37c0*/  FFMA.FTZ R226, R229, UR4, -R226 ;  /* 0x00000004e5e27c23 */ /* 0x000fe400080108e2 */
[----:B------:R-:W-:Y:S01]  /*37d0*/  SHFL.IDX PT, R229, R190, R198, 0x1f ;  /* 0x00001fc6bee57589 */ /* 0x000fe200000e0000 */
[----:B------:R-:W-:Y:S02]  /*37e0*/  FMUL.FTZ R32, R94, R32 ;  /* 0x000000205e207220 */ /* 0x000fe40000410000 */
[----:B------:R-:W-:Y:S01]  /*37f0*/  MUFU.EX2 R204, R204 ;  /* 0x000000cc00cc7308 */ /* 0x000fe20000000800 */
[----:B------:R-:W1:Y:S07]  /*3800*/  SHFL.IDX PT, R190, R190, R200, 0x1f ;  /* 0x00001fc8bebe7589 */ /* 0x000e6e00000e0000 */
[----:B------:R-:W3:Y:S08]  /*3810*/  MUFU.EX2 R18, R221 ;  /* 0x000000dd00127308 */ /* 0x000ef00000000800 */
        /* <DEDUP_REMOVED lines=14> */
[----:B------:R-:W-:Y:S02]  /*3900*/  FMUL.FTZ R28, R26, R29 ;  /* 0x0000001d1a1c7220 */ /* 0x000fe40000410000 */
[----:B------:R-:W-:Y:S01]  /*3910*/  MUFU.EX2 R203, R203 ;  /* 0x000000cb00cb7308 */ /* 0x000fe20000000800 */
[----:B------:R-:W-:Y:S01]  /*3920*/  FMUL.FTZ R22, R22, R23 ;  /* 0x0000001716167220 */ /* 0x000fe20000410000 */
[----:B------:R-:W-:Y:S01]  /*3930*/  FMUL.FTZ R23, R27, R28 ;  /* 0x0000001c1b177220 */ /* 0x000fe20000410000 */
[----:B---3--:R-:W-:Y:S01]  /*3940*/  FMUL.FTZ R27, R18, R232 ;  /* 0x000000e8121b7220 */ /* 0x008fe20000410000 */
[----:B------:R-:W-:-:S04]  /*3950*/  FFMA.FTZ R30, -R72, R72, 1 ;  /* 0x3f800000481e7423 */ /* 0x000fc80000010148 */
[----:B------:R-:W-:Y:S01]  /*3960*/  FMUL.FTZ R30, R30, R27 ;  /* 0x0000001b1e1e7220 */ /* 0x000fe20000410000 */
[----:B------:R-:W-:Y:S08]  /*3970*/  MUFU.EX2 R218, R218 ;  /* 0x000000da00da7308 */ /* 0x000ff00000000800 */
        /* <DEDUP_REMOVED lines=9> */
[----:B------:R-:W3:Y:S01]  /*3a10*/  MUFU.EX2 R202, R202 ;  /* 0x000000ca00ca7308 */ /* 0x000ee20000000800 */
[----:B------:R-:W-:-:S02]  /*3a20*/  FMUL.FTZ R34, R34, R33 ;  /* 0x0000002122227220 */ /* 0x000fc40000410000 */
[----:B------:R-:W-:Y:S01]  /*3a30*/  FMUL.FTZ R33, R76, R35 ;  /* 0x000000234c217220 */ /* 0x000fe20000410000 */
[----:B------:R-:W-:Y:S01]  /*3a40*/  FFMA.FTZ R35, -R79, R79, 1 ;  /* 0x3f8000004f237423 */ /* 0x000fe2000001014f */
[----:B-1----:R-:W-:Y:S01]  /*3a50*/  FMUL.FTZ R38, R27, R38 ;  /* 0x000000261b267220 */ /* 0x002fe20000410000 */
[----:B------:R-:W1:Y:S01]  /*3a60*/  SHFL.IDX PT, R28, R11, R9, 0x1f ;  /* 0x00001f090b1c7589 */ /* 0x000e6200000e0000 */
[----:B------:R-:W-:Y:S01]  /*3a70*/  FFMA.FTZ R184, -R184, R184, 1 ;  /* 0x3f800000b8b87423 */ /* 0x000fe200000101b8 */
[----:B------:R-:W-:Y:S01]  /*3a80*/  FFMA.FTZ R89, -R89, R89, 1 ;  /* 0x3f80000059597423 */ /* 0x000fe20000010159 */
[----:B------:R-:W-:Y:S01]  /*3a90*/  FMUL.FTZ R35, R35, R38 ;  /* 0x0000002623237220 */ /* 0x000fe20000410000 */
[----:B------:R-:W-:Y:S01]  /*3aa0*/  SHFL.IDX PT, R74, R11, R199, 0x1f ;  /* 0x00001fc70b4a7589 */ /* 0x000fe200000e0000 */
[----:B------:R-:W4:Y:S03]  /*3ab0*/  MUFU.EX2 R100, R100 ;  /* 0x0000006400647308 */ /* 0x000f260000000800 */
[----:B------:R-:W5:Y:S01]  /*3ac0*/  SHFL.IDX PT, R38, R11, R118, 0x1f ;  /* 0x00001f760b267589 */ /* 0x000f6200000e0000 */
[----:B------:R-:W-:Y:S01]  /*3ad0*/  FADD.FTZ R36, R36, -R229 ;  /* 0x800000e524247221 */ /* 0x000fe20000010000 */
[----:B------:R-:W-:Y:S01]  /*3ae0*/  FMUL.FTZ R29, R29, R32 ;  /* 0x000000201d1d7220 */ /* 0x000fe20000410000 */
[----:B------:R-:W-:-:S02]  /*3af0*/  FFMA.FTZ R32, -R75, R75, 1 ;  /* 0x3f8000004b207423 */ /* 0x000fc4000001014b */
[----:B------:R-:W-:Y:S01]  /*3b00*/  FMUL.FTZ R36, R95, R36 ;  /* 0x000000245f247220 */ /* 0x000fe20000410000 */
[----:B------:R-:W-:Y:S01]  /*3b10*/  FMUL.FTZ R39, R207, R39 ;  /* 0x00000027cf277220 */ /* 0x000fe20000410000 */
[----:B------:R-:W-:Y:S01]  /*3b20*/  FMUL.FTZ R32, R32, R73 ;  /* 0x0000004920207220 */ /* 0x000fe20000410000 */
[----:B------:R-:W3:Y:S01]  /*3b30*/  SHFL.IDX PT, R72, R11, R193, 0x1f ;  /* 0x00001fc10b487589 */ /* 0x000ee200000e0000 */
[----:B------:R-:W-:Y:S01]  /*3b40*/  FMUL.FTZ R36, R77, R36 ;  /* 0x000000244d247220 */ /* 0x000fe20000410000 */
[----:B------:R-:W4:Y:S02]  /*3b50*/  MUFU.EX2 R213, R213 ;  /* 0x000000d500d57308 */ /* 0x000f240000000800 */
[----:B------:R-:W4:Y:S04]  /*3b60*/  SHFL.IDX PT, R73, R11, R117, 0x1f ;  /* 0x00001f750b497589 */ /* 0x000f2800000e0000 */
[----:B------:R-:W4:Y:S01]  /*3b70*/  SHFL.IDX PT, R75, R11, R197, 0x1f ;  /* 0x00001fc50b4b7589 */ /* 0x000f2200000e0000 */
[--C-:B-1----:R-:W-:Y:S01]  /*3b80*/  FADD.FTZ R40, R40, -R28.reuse ;  /* 0x8000001c28287221 */ /* 0x102fe20000010000 */
[----:B------:R-:W1:Y:S02]  /*3b90*/  MUFU.EX2 R92, R92 ;  /* 0x0000005c005c7308 */ /* 0x000e640000000800 */
[----:B------:R-:W1:Y:S04]  /*3ba0*/  SHFL.IDX PT, R76, R11, R198, 0x1f ;  /* 0x00001fc60b4c7589 */ /* 0x000e6800000e0000 */
[----:B------:R5:W-:Y:S01]  /*3bb0*/  SHFL.IDX PT, R77, R11, R200, 0x1f ;  /* 0x00001fc80b4d7589 */ /* 0x000be200000e0000 */
[----:B------:R-:W-:Y:S01]  /*3bc0*/  FFMA.FTZ R90, -R90, R90, 1 ;  /* 0x3f8000005a5a7423 */ /* 0x000fe2000001015a */
[----:B------:R-:W-:Y:S01]  /*3bd0*/  MUFU.EX2 R101, R101 ;  /* 0x0000006500657308 */ /* 0x000fe20000000800 */
[----:B-----5:R-:W-:Y:S01]  /*3be0*/  FMUL.FTZ R11, R80, R39 ;  /* 0x00000027500b7220 */ /* 0x020fe20000410000 */
[----:B------:R-:W-:Y:S01]  /*3bf0*/  FADD.FTZ R39, R42, -R28 ;  /* 0x8000001c2a277221 */ /* 0x000fe20000010000 */
[----:B------:R-:W-:Y:S01]  /*3c00*/  FADD.FTZ R28, R45, -R38 ;  /* 0x800000262d1c7221 */ /* 0x000fe20000010000 */
[----:B------:R-:W-:Y:S01]  /*3c10*/  FADD.FTZ R45, R48, -R74 ;  /* 0x8000004a302d7221 */ /* 0x000fe20000010000 */
[----:B------:R-:W-:Y:S01]  /*3c20*/  FFMA.FTZ R91, -R91, R91, 1 ;  /* 0x3f8000005b5b7423 */ /* 0x000fe2000001015b */
[----:B------:R5:W5:Y:S01]  /*3c30*/  LDS R48, [R10+0x380] ;  /* 0x000380000a307984 */ /* 0x000b620000000800 */
[--C-:B---3--:R-:W-:Y:S01]  /*3c40*/  FADD.FTZ R41, R41, -R72.reuse ;  /* 0x8000004829297221 */ /* 0x108fe20000010000 */
[----:B------:R-:W-:Y:S01]  /*3c50*/  FADD.FTZ R72, R43, -R72 ;  /* 0x800000482b487221 */ /* 0x000fe20000010000 */
[--C-:B----4-:R-:W-:Y:S01]  /*3c60*/  FADD.FTZ R43, R44, -R73.reuse ;  /* 0x800000492c2b7221 */ /* 0x110fe20000010000 */
[----:B------:R-:W-:Y:S01]  /*3c70*/  FADD.FTZ R73, R46, -R73 ;  /* 0x800000492e497221 */ /* 0x000fe20000010000 */
[----:B------:R-:W-:Y:S01]  /*3c80*/  FADD.FTZ R79, R50, -R74 ;  /* 0x8000004a324f7221 */ /* 0x000fe20000010000 */
[----:B------:R-:W-:Y:S01]  /*3c90*/  FFMA.FTZ R50, -R87, R87, 1 ;  /* 0x3f80000057327423 */ /* 0x000fe20000010157 */
[----:B------:R-:W-:Y:S01]  /*3ca0*/  FADD.FTZ R47, R47, -R38 ;  /* 0x800000262f2f7221 */ /* 0x000fe20000010000 */
[----:B------:R-:W-:Y:S01]  /*3cb0*/  FMUL.FTZ R73, R204, R73 ;  /* 0x00000049cc497220 */ /* 0x000fe20000410000 */
[--C-:B------:R-:W-:Y:S01]  /*3cc0*/  FADD.FTZ R42, R51, -R75.reuse ;  /* 0x8000004b332a7221 */ /* 0x100fe20000010000 */
[----:B------:R-:W-:Y:S01]  /*3cd0*/  FADD.FTZ R38, R49, -R75 ;  /* 0x8000004b31267221 */ /* 0x000fe20000010000 */
[--C-:B-1----:R-:W-:Y:S01]  /*3ce0*/  FADD.FTZ R49, R52, -R76.reuse ;  /* 0x8000004c34317221 */ /* 0x102fe20000010000 */
[----:B-----5:R-:W-:Y:S01]  /*3cf0*/  FMUL.FTZ R10, R14, R43 ;  /* 0x0000002b0e0a7220 */ /* 0x020fe20000410000 */
[----:B------:R-:W-:Y:S01]  /*3d00*/  FFMA.FTZ R52, -R86, R86, 1 ;  /* 0x3f80000056347423 */ /* 0x000fe20000010156 */
[----:B------:R-:W-:Y:S01]  /*3d10*/  FMUL.FTZ R43, R97, R28 ;  /* 0x0000001c612b7220 */ /* 0x000fe20000410000 */
[----:B------:R-:W-:Y:S01]  /*3d20*/  FMUL.FTZ R50, R50, R73 ;  /* 0x0000004932327220 */ /* 0x000fe20000410000 */
[----:B------:R-:W-:Y:S01]  /*3d30*/  FMUL.FTZ R73, R217, R42 ;  /* 0x0000002ad9497220 */ /* 0x000fe20000410000 */
        /* <DEDUP_REMOVED lines=8> */
[----:B------:R-:W-:Y:S01]  /*3dc0*/  MUFU.EX2 R102, R102 ;  /* 0x0000006600667308 */ /* 0x000fe20000000800 */
[----:B------:R-:W-:Y:S01]  /*3dd0*/  FMUL.FTZ R46, R46, R51 ;  /* 0x000000332e2e7220 */ /* 0x000fe20000410000 */
[----:B------:R-:W-:Y:S01]  /*3de0*/  FFMA.FTZ R51, -R85, R85, 1 ;  /* 0x3f80000055337423 */ /* 0x000fe20000010155 */
[----:B------:R-:W-:Y:S01]  /*3df0*/  FMUL.FTZ R28, R98, R45 ;  /* 0x0000002d621c7220 */ /* 0x000fe20000410000 */
[----:B------:R-:W-:Y:S01]  /*3e00*/  FMUL.FTZ R72, R218, R79 ;  /* 0x0000004fda487220 */ /* 0x000fe20000410000 */
[----:B------:R-:W-:-:S03]  /*3e10*/  FFMA.FTZ R185, -R185, R185, 1 ;  /* 0x3f800000b9b97423 */ /* 0x000fc600000101b9 */
[----:B------:R-:W-:Y:S01]  /*3e20*/  MUFU.EX2 R119, R119 ;  /* 0x0000007700777308 */ /* 0x000fe20000000800 */
[----:B------:R-:W1:Y:S07]  /*3e30*/  SHFL.IDX PT, R76, R48, R193, 0x1f ;  /* 0x00001fc1304c7589 */ /* 0x000e6e00000e0000 */
[----:B------:R-:W-:Y:S01]  /*3e40*/  MUFU.EX2 R103, R103 ;  /* 0x0000006700677308 */ /* 0x000fe20000000800 */
[----:B------:R-:W3:Y:S01]  /*3e50*/  SHFL.IDX PT, R73, R48, R198, 0x1f ;  /* 0x00001fc630497589 */ /* 0x000ee200000e0000 */
[----:B------:R-:W-:Y:S01]  /*3e60*/  FMUL.FTZ R51, R51, R10 ;  /* 0x0000000a33337220 */ /* 0x000fe20000410000 */
[----:B------:R-:W-:-:S02]  /*3e70*/  FMUL.FTZ R10, R202, R47 ;  /* 0x0000002fca0a7220 */ /* 0x000fc40000410000 */
[----:B------:R-:W4:Y:S01]  /*3e80*/  SHFL.IDX PT, R79, R48, R9, 0x1f ;  /* 0x00001f09304f7589 */ /* 0x000f2200000e0000 */
[----:B------:R-:W-:Y:S01]  /*3e90*/  FMUL.FTZ R47, R89, R28 ;  /* 0x0000001c592f7220 */ /* 0x000fe20000410000 */
[----:B------:R-:W-:Y:S02]  /*3ea0*/  FADD.FTZ R44, R53, -R77 ;  /* 0x8000004d352c7221 */ /* 0x000fe40000010000 */
[----:B------:R-:W5:Y:S01]  /*3eb0*/  SHFL.IDX PT, R118, R48, R118, 0x1f ;  /* 0x00001f7630767589 */ /* 0x000f6200000e0000 */
[----:B------:R-:W-:-:S03]  /*3ec0*/  FFMA.FTZ R53, -R88, R88, 1 ;  /* 0x3f80000058357423 */ /* 0x000fc60000010158 */
[----:B------:R-:W5:Y:S04]  /*3ed0*/  SHFL.IDX PT, R199, R48, R199, 0x1f ;  /* 0x00001fc730c77589 */ /* 0x000f6800000e0000 */
[----:B------:R-:W5:Y:S04]  /*3ee0*/  SHFL.IDX PT, R28, R48, R197, 0x1f ;  /* 0x00001fc5301c7589 */ /* 0x000f6800000e0000 */
[----:B------:R-:W5:Y:S01]  /*3ef0*/  SHFL.IDX PT, R117, R48, R117, 0x1f ;  /* 0x00001f7530757589 */ /* 0x000f6200000e0000 */
[----:B------:R-:W-:Y:S02]  /*3f00*/  FMUL.FTZ R53, R53, R10 ;  /* 0x0000000a35357220 */ /* 0x000fe40000410000 */
[----:B------:R-:W5:Y:S01]  /*3f10*/  MUFU.EX2 R10, R211 ;  /* 0x000000d3000a7308 */ /* 0x000f620000000800 */
[----:B------:R5:W2:Y:S01]  /*3f20*/  SHFL.IDX PT, R200, R48, R200, 0x1f ;  /* 0x00001fc830c87589 */ /* 0x000aa200000e0000 */
[--C-:B-1----:R-:W-:Y:S01]  /*3f30*/  FADD.FTZ R81, R57, -R76.reuse ;  /* 0x8000004c39517221 */ /* 0x102fe20000010000 */
[----:B------:R-:W-:Y:S01]  /*3f40*/  FMUL.FTZ R42, R90, R43 ;  /* 0x0000002b5a2a7220 */ /* 0x000fe20000410000 */
[----:B------:R-:W-:Y:S01]  /*3f50*/  FADD.FTZ R76, R59, -R76 ;  /* 0x8000004c3b4c7221 */ /* 0x000fe20000010000 */
[--C-:B---3--:R-:W-:Y:S01]  /*3f60*/  FADD.FTZ R59, R68, -R73.reuse ;  /* 0x80000049443b7221 */ /* 0x108fe20000010000 */
[----:B------:R-:W-:-:S02]  /*3f70*/  FADD.FTZ R70, R70, -R73 ;  /* 0x8000004946467221 */ /* 0x000fc40000010000 */
[----:B------:R-:W1:Y:S01]  /*3f80*/  MUFU.EX2 R220, R220 ;  /* 0x000000dc00dc7308 */ /* 0x000e620000000800 */
[----:B------:R-:W-:Y:S01]  /*3f90*/  FMUL.FTZ R45, R91, R72 ;  /* 0x000000485b2d7220 */ /* 0x000fe20000410000 */
[----:B------:R-:W-:-:S06]  /*3fa0*/  FMUL.FTZ R72, R100, R49 ;  /* 0x0000003164487220 */ /* 0x000fcc0000410000 */
[----:B------:R-:W3:Y:S01]  /*3fb0*/  MUFU.EX2 R43, R216 ;  /* 0x000000d8002b7308 */ /* 0x000ee20000000800 */
[----:B------:R-:W-:Y:S01]  /*3fc0*/  FFMA.FTZ R83, -R83, R83, 1 ;  /* 0x3f80000053537423 */ /* 0x000fe20000010153 */
[----:B------:R-:W-:-:S06]  /*3fd0*/  FMUL.FTZ R74, R213, R54 ;  /* 0x00000036d54a7220 */ /* 0x000fcc0000410000 */
[----:B------:R-:W3:Y:S01]  /*3fe0*/  MUFU.EX2 R73, R222 ;  /* 0x000000de00497308 */ /* 0x000ee20000000800 */
[----:B------:R-:W-:Y:S01]  /*3ff0*/  FADD.FTZ R55, R55, -R77 ;  /* 0x8000004d37377221 */ /* 0x000fe20000010000 */
[----:B------:R-:W-:Y:S01]  /*4000*/  FMUL.FTZ R54, R185, R72 ;  /* 0x00000048b9367220 */ /* 0x000fe20000410000 */
[----:B------:R-:W-:-:S05]  /*4010*/  FFMA.FTZ R78, -R78, R78, 1 ;  /* 0x3f8000004e4e7423 */ /* 0x000fca000001014e */
[----:B------:R-:W2:Y:S01]  /*4020*/  MUFU.EX2 R215, R215 ;  /* 0x000000d700d77308 */ /* 0x000ea20000000800 */
[----:B------:R-:W-:Y:S01]  /*4030*/  FMUL.FTZ R37, R92, R37 ;  /* 0x000000255c257220 */ /* 0x000fe20000410000 */
[----:B----4-:R-:W-:-:S06]  /*4040*/  FADD.FTZ R72, R56, -R79 ;  /* 0x8000004f38487221 */ /* 0x010fcc0000010000 */
[----:B------:R-:W4:Y:S01]  /*4050*/  MUFU.EX2 R227, R227 ;  /* 0x000000e300e37308 */ /* 0x000f220000000800 */
[----:B------:R-:W-:-:S07]  /*4060*/  FMUL.FTZ R40, R83, R40 ;  /* 0x0000002853287220 */ /* 0x000fce0000410000 */
[----:B------:R-:W4:Y:S01]  /*4070*/  MUFU.EX2 R214, R214 ;  /* 0x000000d600d67308 */ /* 0x000f220000000800 */
[----:B------:R-:W-:-:S07]  /*4080*/  FFMA.FTZ R186, -R186, R186, 1 ;  /* 0x3f800000baba7423 */ /* 0x000fce00000101ba */
[----:B------:R-:W4:Y:S01]  /*4090*/  MUFU.EX2 R210, R210 ;  /* 0x000000d200d27308 */ /* 0x000f220000000800 */
[----:B------:R-:W-:Y:S01]  /*40a0*/  FFMA.FTZ R188, -R188, R188, 1 ;  /* 0x3f800000bcbc7423 */ /* 0x000fe200000101bc */
[----:B------:R-:W-:-:S06]  /*40b0*/  FMUL.FTZ R75, R13, R44 ;  /* 0x0000002c0d4b7220 */ /* 0x000fcc0000410000 */
[----:B------:R-:W-:Y:S01]  /*40c0*/  MUFU.EX2 R223, R223 ;  /* 0x000000df00df7308 */ /* 0x000fe20000000800 */
[----:B-----5:R-:W-:Y:S01]  /*40d0*/  FMUL.FTZ R77, R10, R55 ;  /* 0x000000370a4d7220 */ /* 0x020fe20000410000 */
[----:B------:R-:W-:-:S06]  /*40e0*/  FADD.FTZ R83, R61, -R118 ;  /* 0x800000763d537221 */ /* 0x000fcc0000010000 */
[----:B------:R-:W-:Y:S01]  /*40f0*/  MUFU.EX2 R228, R228 ;  /* 0x000000e400e47308 */ /* 0x000fe20000000800 */
[----:B------:R-:W-:-:S07]  /*4100*/  FADD.FTZ R57, R64, -R199 ;  /* 0x800000c740397221 */ /* 0x000fce0000010000 */
[----:B------:R-:W-:Y:S01]  /*4110*/  MUFU.EX2 R225, R225 ;  /* 0x000000e100e17308 */ /* 0x000fe20000000800 */
[----:B------:R-:W-:-:S07]  /*4120*/  FMUL.FTZ R37, R78, R37 ;  /* 0x000000254e257220 */ /* 0x000fce0000410000 */
[----:B------:R-:W5:Y:S01]  /*4130*/  MUFU.EX2 R212, R212 ;  /* 0x000000d400d47308 */ /* 0x000f620000000800 */
[----:B------:R-:W-:-:S07]  /*4140*/  FFMA.FTZ R187, -R187, R187, 1 ;  /* 0x3f800000bbbb7423 */ /* 0x000fce00000101bb */
[----:B------:R-:W5:Y:S01]  /*4150*/  MUFU.EX2 R226, R226 ;  /* 0x000000e200e27308 */ /* 0x000f620000000800 */
[----:B------:R-:W-:Y:S01]  /*4160*/  FADD.FTZ R56, R65, -R28 ;  /* 0x8000001c41387221 */ /* 0x000fe20000010000 */
[----:B------:R-:W-:Y:S01]  /*4170*/  FFMA.FTZ R48, -R189, R189, 1 ;  /* 0x3f800000bd307423 */ /* 0x000fe200000101bd */
[----:B------:R-:W-:Y:S01]  /*4180*/  FMUL.FTZ R61, R101, R72 ;  /* 0x00000048653d7220 */ /* 0x000fe20000410000 */
[----:B------:R-:W-:Y:S01]  /*4190*/  FADD.FTZ R25, R25, -R234 ;  /* 0x800000ea19197221 */ /* 0x000fe20000010000 */
[--C-:B------:R-:W-:Y:S01]  /*41a0*/  FADD.FTZ R78, R60, -R117.reuse ;  /* 0x800000753c4e7221 */ /* 0x100fe20000010000 */
[----:B------:R-:W-:Y:S01]  /*41b0*/  FADD.FTZ R28, R67, -R28 ;  /* 0x8000001c431c7221 */ /* 0x000fe20000010000 */
[----:B------:R-:W-:Y:S01]  /*41c0*/  FMUL.FTZ R55, R186, R75 ;  /* 0x0000004bba377220 */ /* 0x000fe20000410000 */
[----:B------:R-:W-:Y:S01]  /*41d0*/  FMUL.FTZ R44, R188, R77 ;  /* 0x0000004dbc2c7220 */ /* 0x000fe20000410000 */
[----:B------:R-:W-:Y:S01]  /*41e0*/  FFMA.FTZ R112, -R112, R112, 1 ;  /* 0x3f80000070707423 */ /* 0x000fe20000010170 */
[----:B-1----:R-:W-:Y:S01]  /*41f0*/  FMUL.FTZ R57, R220, R57 ;  /* 0x00000039dc397220 */ /* 0x002fe20000410000 */
[----:B------:R-:W-:Y:S01]  /*4200*/  FMUL.FTZ R49, R187, R74 ;  /* 0x0000004abb317220 */ /* 0x000fe20000410000 */
[----:B------:R-:W-:Y:S01]  /*4210*/  FADD.FTZ R62, R62, -R117 ;  /* 0x800000753e3e7221 */ /* 0x000fe20000010000 */
[----:B------:R-:W-:Y:S01]  /*4220*/  FMUL.FTZ R48, R48, R61 ;  /* 0x0000003d30307220 */ /* 0x000fe20000410000 */
[----:B------:R-:W-:Y:S01]  /*4230*/  FFMA.FTZ R75, -R105, R105, 1 ;  /* 0x3f800000694b7423 */ /* 0x000fe20000010169 */
[----:B------:R-:W-:Y:S01]  /*4240*/  FFMA.FTZ R77, -R107, R107, 1 ;  /* 0x3f8000006b4d7423 */ /* 0x000fe2000001016b */
[----:B------:R-:W-:Y:S01]  /*4250*/  FMUL.FTZ R60, R102, R81 ;  /* 0x00000051663c7220 */ /* 0x000fe20000410000 */
[----:B---3--:R-:W-:Y:S01]  /*4260*/  FMUL.FTZ R76, R43, R76 ;  /* 0x0000004c2b4c7220 */ /* 0x008fe20000410000 */
[----:B------:R-:W-:Y:S01]  /*4270*/  FMUL.FTZ R25, R119, R25 ;  /* 0x0000001977197220 */ /* 0x000fe20000410000 */
[----:B------:R-:W-:Y:S01]  /*4280*/  FADD.FTZ R79, R58, -R79 ;  /* 0x8000004f3a4f7221 */ /* 0x000fe20000010000 */
[----:B------:R-:W-:Y:S01]  /*4290*/  FADD.FTZ R85, R63, -R118 ;  /* 0x800000763f557221 */ /* 0x000fe20000010000 */
[----:B------:R-:W-:Y:S01]  /*42a0*/  FFMA.FTZ R74, -R108, R108, 1 ;  /* 0x3f8000006c4a7423 */ /* 0x000fe2000001016c */
[----:B------:R-:W-:Y:S01]  /*42b0*/  FMUL.FTZ R61, R103, R78 ;  /* 0x0000004e673d7220 */ /* 0x000fe20000410000 */
[----:B------:R-:W-:Y:S01]  /*42c0*/  FFMA.FTZ R115, -R115, R115, 1 ;  /* 0x3f80000073737423 */ /* 0x000fe20000010173 */
[----:B------:R-:W-:Y:S01]  /*42d0*/  FMUL.FTZ R28, R73, R28 ;  /* 0x0000001c491c7220 */ /* 0x000fe20000410000 */
[----:B------:R-:W-:Y:S01]  /*42e0*/  FADD.FTZ R199, R66, -R199 ;  /* 0x800000c742c77221 */ /* 0x000fe20000010000 */
[--C-:B--2---:R-:W-:Y:S01]  /*42f0*/  FADD.FTZ R58, R69, -R200.reuse ;  /* 0x800000c8453a7221 */ /* 0x104fe20000010000 */
        /* <DEDUP_REMOVED lines=8> */
[----:B----4-:R-:W-:Y:S01]  /*4380*/  FMUL.FTZ R57, R227, R70 ;  /* 0x00000046e3397220 */ /* 0x010fe20000410000 */
[----:B------:R-:W-:Y:S01]  /*4390*/  FMUL.FTZ R25, R219, R25 ;  /* 0x00000019db197220 */ /* 0x000fe20000410000 */
[----:B------:R-:W-:Y:S01]  /*43a0*/  FFMA.FTZ R72, -R106, R106, 1 ;  /* 0x3f8000006a487423 */ /* 0x000fe2000001016a */
[----:B------:R-:W-:Y:S01]  /*43b0*/  FMUL.FTZ R79, R214, R79 ;  /* 0x0000004fd64f7220 */ /* 0x000fe20000410000 */
[----:B------:R-:W-:Y:S01]  /*43c0*/  FFMA.FTZ R109, -R109, R109, 1 ;  /* 0x3f8000006d6d7423 */ /* 0x000fe2000001016d */
[----:B------:R-:W-:Y:S01]  /*43d0*/  FFMA.FTZ R76, -R110, R110, 1 ;  /* 0x3f8000006e4c7423 */ /* 0x000fe2000001016e */
[----:B------:R-:W-:Y:S01]  /*43e0*/  FFMA.FTZ R111, -R111, R111, 1 ;  /* 0x3f8000006f6f7423 */ /* 0x000fe2000001016f */
[----:B------:R-:W-:Y:S01]  /*43f0*/  FMUL.FTZ R60, R12, R83 ;  /* 0x000000530c3c7220 */ /* 0x000fe20000410000 */
[----:B------:R-:W-:Y:S01]  /*4400*/  FMUL.FTZ R62, R210, R85 ;  /* 0x00000055d23e7220 */ /* 0x000fe20000410000 */
[----:B------:R-:W-:Y:S01]  /*4410*/  FMUL.FTZ R74, R74, R61 ;  /* 0x0000003d4a4a7220 */ /* 0x000fe20000410000 */
[----:B------:R-:W-:Y:S01]  /*4420*/  FMUL.FTZ R115, R115, R28 ;  /* 0x0000001c73737220 */ /* 0x000fe20000410000 */
[----:B------:R-:W-:Y:S01]  /*4430*/  F2FP.BF16.F32.PACK_AB R70, R23, R20 ;  /* 0x000000141746723e */ /* 0x000fe200000010ff */
[----:B------:R-:W-:Y:S01]  /*4440*/  FFMA.FTZ R191, -R191, R191, 1 ;  /* 0x3f800000bfbf7423 */ /* 0x000fe200000101bf */
[----:B------:R-:W-:Y:S01]  /*4450*/  FFMA.FTZ R114, -R114, R114, 1 ;  /* 0x3f80000072727423 */ /* 0x000fe20000010172 */
[----:B-----5:R-:W-:Y:S01]  /*4460*/  FMUL.FTZ R199, R212, R199 ;  /* 0x000000c7d4c77220 */ /* 0x020fe20000410000 */
        /* <DEDUP_REMOVED lines=37> */
[----:B------:R1:W-:Y:S01]  /*46c0*/  STSM.16.MT88.4 [R20+0x1a800], R68 ;  /* 0x01a8004414007844 */ /* 0x0003e20000004200 */
[----:B------:R-:W-:Y:S02]  /*46d0*/  R2UR UR6, R236 ;  /* 0x00000000ec0672ca */ /* 0x000fe400000e0000 */
[----:B------:R-:W-:Y:S02]  /*46e0*/  F2FP.BF16.F32.PACK_AB R52, R75, R48 ;  /* 0x000000304b34723e */ /* 0x000fe400000010ff */
        /* <DEDUP_REMOVED lines=238> */
.L_x_2846:
        /* <DEDUP_REMOVED lines=56> */
.L_x_2847:
        /* <DEDUP_REMOVED lines=11> */
.L_x_2837:
        /* <DEDUP_REMOVED lines=14> */
[----:B------:R-:W-:Y:S01]  /*5ae0*/  LOP3.LUT R13, R11, 0xfffffffc, RZ, 0xc0, !PT ;  /* 0xfffffffc0b0d7812 */ /* 0x000fe200078ec0ff */
[----:B------:R-:W-:Y:S01]  /*5af0*/  IMAD.IADD R9, R6, 0x1, -R9 ;  /* 0x0000000106097824 */ /* 0x000fe200078e0a09 */
[----:B------:R-:W-:-:S02]  /*5b00*/  LOP3.LUT R7, R8, 0xffffff80, RZ, 0xc0, !PT ;  /* 0xffffff8008077812 */ /* 0x000fc400078ec0ff */
[----:B------:R-:W-:Y:S02]  /*5b10*/  SHF.R.S32.HI R8, RZ, 0x7, R8 ;  /* 0x00000007ff087819 */ /* 0x000fe40000011408 */
[----:B------:R-:W-:Y:S02]  /*5b20*/  SHF.R.S32.HI R10, RZ, 0x1f, R9 ;  /* 0x0000001fff0a7819 */ /* 0x000fe40000011409 */
[----:B------:R-:W-:Y:S02]  /*5b30*/  IADD3 R7, R6, -R7, RZ ;  /* 0x8000000706077210 */ /* 0x000fe40007ffe0ff */
[CC--:B------:R-:W-:Y:S02]  /*5b40*/  LEA.HI R11, R10.reuse, R9.reuse, RZ, 0x3 ;  /* 0x000000090a0b7211 */ /* 0x0c0fe400078f18ff */
[----:B------:R-:W-:Y:S01]  /*5b50*/  LEA.HI R10, R10, R9, RZ, 0x2 ;  /* 0x000000090a0a7211 */ /* 0x000fe200078f10ff */
[----:B------:R-:W-:Y:S01]  /*5b60*/  IMAD.IADD R9, R6, 0x1, -R13 ;  /* 0x0000000106097824 */ /* 0x000fe200078e0a0d */
[----:B------:R-:W-:Y:S01]  /*5b70*/  SHF.R.S32.HI R11, RZ, 0x3, R11 ;  /* 0x00000003ff0b7819 */ /* 0x000fe2000001140b */
[----:B------:R-:W5:Y:S01]  /*5b80*/  LDC R6, c[0x0][0x8b4] ;  /* 0x00022d00ff067b82 */ /* 0x000f620000000800 */
[----:B------:R-:W-:-:S05]  /*5b90*/  SHF.R.S32.HI R13, RZ, 0x2, R10 ;  /* 0x00000002ff0d7819 */ /* 0x000fca000001140a */
[C---:B------:R-:W-:Y:S01]  /*5ba0*/  VIADD R14, R13.reuse, 0x8 ;  /* 0x000000080d0e7836 */ /* 0x040fe20000000000 */
[----:B------:R-:W-:-:S04]  /*5bb0*/  IADD3 R19, R13, 0x10, RZ ;  /* 0x000000100d137810 */ /* 0x000fc80007ffe0ff */
[----:B------:R-:W-:Y:S02]  /*5bc0*/  LEA.HI R15, R14, R14, RZ, 0x1 ;  /* 0x0000000e0e0f7211 */ /* 0x000fe400078f08ff */
[----:B------:R-:W-:Y:S02]  /*5bd0*/  LEA.HI R20, R19, R19, RZ, 0x1 ;  /* 0x0000001313147211 */ /* 0x000fe400078f08ff */
[----:B------:R-:W-:Y:S02]  /*5be0*/  SHF.R.S32.HI R18, RZ, 0x1, R15 ;  /* 0x00000001ff127819 */ /* 0x000fe4000001140f */
[----:B------:R-:W-:Y:S01]  /*5bf0*/  LEA.HI R10, R10, R13, RZ, 0x1 ;  /* 0x0000000d0a0a7211 */ /* 0x000fe200078f08ff */
[----:B------:R-:W-:-:S03]  /*5c00*/  ULOP3.LUT UR4, URZ, UR38, URZ, 0x33, !UPT ;  /* 0x000000263f047292 */ /* 0x000fc6000f8e333f */
[----:B------:R-:W-:-:S05]  /*5c10*/  LOP3.LUT R10, R10, 0xfffffffe, RZ, 0xc0, !PT ;  /* 0xfffffffe0a0a7812 */ /* 0x000fca00078ec0ff */
[----:B------:R-:W-:Y:S02]  /*5c20*/  IMAD.IADD R10, R13, 0x1, -R10 ;  /* 0x000000010d0a7824 */ /* 0x000fe400078e0a0a */
[----:B-----5:R-:W-:Y:S01]  /*5c30*/  VIADD R6, R6, UR4 ;  /* 0x0000000406067c36 */ /* 0x020fe20008000000 */
[----:B------:R-:W-:-:S03]  /*5c40*/  LOP3.LUT R15, R15, 0xfffffffe, RZ, 0xc0, !PT ;  /* 0xfffffffe0f0f7812 */ /* 0x000fc600078ec0ff */
[----:B-1----:R-:W-:Y:S01]  /*5c50*/  IMAD R6, R6, -0x80, R27 ;  /* 0xffffff8006067824 */ /* 0x002fe200078e021b */
[----:B------:R-:W-:Y:S01]  /*5c60*/  IADD3 R15, R14, -R15, RZ ;  /* 0x8000000f0e0f7210 */ /* 0x000fe20007ffe0ff */
[----:B------:R-:W-:Y:S01]  /*5c70*/  IMAD.MOV.U32 R185, RZ, RZ, 0x40000040 ;  /* 0x40000040ffb97424 */ /* 0x000fe200078e00ff */
[----:B------:R-:W-:Y:S01]  /*5c80*/  MOV R187, 0x40000040 ;  /* 0x4000004000bb7802 */ /* 0x000fe20000000f00 */
[----:B------:R-:W-:Y:S01]  /*5c90*/  IMAD.MOV.U32 R189, RZ, RZ, 0x40000040 ;  /* 0x40000040ffbd7424 */ /* 0x000fe200078e00ff */
[----:B------:R-:W-:Y:S01]  /*5ca0*/  MOV R193, 0x40000040 ;  /* 0x4000004000c17802 */ /* 0x000fe20000000f00 */
[----:B------:R-:W-:Y:S01]  /*5cb0*/  IMAD.MOV.U32 R191, RZ, RZ, 0x40000040 ;  /* 0x40000040ffbf7424 */ /* 0x000fe200078e00ff */
[----:B--2---:R-:W-:Y:S02]  /*5cc0*/  LEA.HI R24, R12, R7, RZ, 0x5 ;  /* 0x000000070c187211 */ /* 0x004fe400078f28ff */
[----:B------:R-:W-:Y:S01]  /*5cd0*/  LEA.HI R12, R8, R8, RZ, 0x1 ;  /* 0x00000008080c7211 */ /* 0x000fe200078f08ff */
[----:B------:R-:W-:-:S03]  /*5ce0*/  IMAD.HI R7, R11, 0x2aaaaaab, RZ ;  /* 0x2aaaaaab0b077827 */ /* 0x000fc600078e02ff */
[----:B------:R-:W-:Y:S02]  /*5cf0*/  LOP3.LUT R21, R12, 0xfffffffe, RZ, 0xc0, !PT ;  /* 0xfffffffe0c157812 */ /* 0x000fe400078ec0ff */
[----:B------:R-:W-:-:S03]  /*5d00*/  SHF.R.U32.HI R12, RZ, 0x1, R7 ;  /* 0x00000001ff0c7819 */ /* 0x000fc60000011607 */
[----:B------:R-:W-:Y:S01]  /*5d10*/  IMAD.IADD R25, R8, 0x1, -R21 ;  /* 0x0000000108197824 */ /* 0x000fe200078e0a15 */
[----:B------:R-:W-:Y:S02]  /*5d20*/  SHF.R.S32.HI R21, RZ, 0x1, R20 ;  /* 0x00000001ff157819 */ /* 0x000fe40000011414 */
[----:B------:R-:W-:Y:S01]  /*5d30*/  LEA.HI R12, R7, R12, RZ, 0x1 ;  /* 0x0000000c070c7211 */ /* 0x000fe200078f08ff */
[----:B------:R-:W-:-:S04]  /*5d40*/  IMAD.HI R7, R18, 0x2aaaaaab, RZ ;  /* 0x2aaaaaab12077827 */ /* 0x000fc800078e02ff */
[----:B------:R-:W-:Y:S01]  /*5d50*/  IMAD.HI R22, R21, 0x2aaaaaab, RZ ;  /* 0x2aaaaaab15167827 */ /* 0x000fe200078e02ff */
[----:B------:R-:W-:-:S04]  /*5d60*/  SHF.R.U32.HI R8, RZ, 0x1, R7 ;  /* 0x00000001ff087819 */ /* 0x000fc80000011607 */
[----:B------:R-:W-:Y:S02]  /*5d70*/  SHF.R.U32.HI R13, RZ, 0x1, R22 ;  /* 0x00000001ff0d7819 */ /* 0x000fe40000011616 */
[----:B------:R-:W-:Y:S02]  /*5d80*/  LEA.HI R7, R7, R8, RZ, 0x1 ;  /* 0x0000000807077211 */ /* 0x000fe400078f08ff */
[--C-:B---3--:R-:W-:Y:S02]  /*5d90*/  SHF.R.S32.HI R23, RZ, 0x2, R28.reuse ;  /* 0x00000002ff177819 */ /* 0x108fe4000001141c */
[----:B------:R-:W-:Y:S02]  /*5da0*/  SHF.R.S32.HI R8, RZ, 0x1f, R28 ;  /* 0x0000001fff087819 */ /* 0x000fe4000001141c */
[----:B------:R-:W-:Y:S01]  /*5db0*/  LEA.HI R22, R22, R13, RZ, 0x1 ;  /* 0x0000000d16167211 */ /* 0x000fe200078f08ff */
[----:B------:R-:W-:Y:S01]  /*5dc0*/  IMAD R11, R12, -0xc, R11 ;  /* 0xfffffff40c0b7824 */ /* 0x000fe200078e020b */
[----:B------:R-:W-:-:S02]  /*5dd0*/  SHF.R.S32.HI R13, RZ, 0x5, R24 ;  /* 0x00000005ff0d7819 */ /* 0x000fc40000011418 */
[----:B------:R-:W-:Y:S01]  /*5de0*/  LEA.HI R8, R8, R23, RZ, 0x3 ;  /* 0x0000001708087211 */ /* 0x000fe200078f18ff */
[----:B------:R-:W-:Y:S01]  /*5df0*/  IMAD R18, R7, -0xc, R18 ;  /* 0xfffffff407127824 */ /* 0x000fe200078e0212 */
[----:B------:R-:W-:Y:S01]  /*5e00*/  LEA R7, R11, R10, 0x3 ;  /* 0x0000000a0b077211 */ /* 0x000fe200078e18ff */
[----:B------:R-:W-:Y:S01]  /*5e10*/  IMAD R6, R13, -0x10, R6 ;  /* 0xfffffff00d067824 */ /* 0x000fe200078e0206 */
[----:B------:R-:W-:-:S03]  /*5e20*/  LOP3.LUT R8, R8, 0xfffffff8, RZ, 0xc0, !PT ;  /* 0xfffffff808087812 */ /* 0x000fc600078ec0ff */
[----:B------:R1:W-:Y:S01]  /*5e30*/  STL [R1+0x2c], R7 ;  /* 0x00002c0701007387 */ /* 0x0003e20000100800 */
[----:B------:R-:W-:Y:S01]  /*5e40*/  IADD3 R6, R6, R8, -R23 ;  /* 0x0000000806067210 */ /* 0x000fe20007ffe817 */
[----:B------:R-:W-:Y:S01]  /*5e50*/  IMAD R8, R18, 0x8, R15 ;  /* 0x0000000812087824 */ /* 0x000fe200078e020f */
[C---:B------:R-:W-:Y:S01]  /*5e60*/  LEA R10, R5.reuse, R17, 0xd ;  /* 0x00000011050a7211 */ /* 0x040fe200078e68ff */
[----:B-1----:R-:W-:-:S03]  /*5e70*/  IMAD R7, R5, 0x800, R17 ;  /* 0x0000080005077824 */ /* 0x002fc600078e0211 */
[----:B------:R1:W-:Y:S01]  /*5e80*/  STL [R1+0x28], R8 ;  /* 0x0000280801007387 */ /* 0x0003e20000100800 */
[----:B------:R-:W-:Y:S01]  /*5e90*/  LOP3.LUT R20, R20, 0xfffffffe, RZ, 0xc0, !PT ;  /* 0xfffffffe14147812 */ /* 0x000fe200078ec0ff */
[----:B------:R-:W-:Y:S02]  /*5ea0*/  VIADD R5, R7, 0x1a800 ;  /* 0x0001a80007057836 */ /* 0x000fe40000000000 */
[----:B-1----:R-:W-:Y:S01]  /*5eb0*/  IMAD R8, R25, -0x40, R6 ;  /* 0xffffffc019087824 */ /* 0x002fe200078e0206 */
[----:B------:R-:W-:Y:S02]  /*5ec0*/  IADD3 R6, R10, 0x4000, RZ ;  /* 0x000040000a067810 */ /* 0x000fe40007ffe0ff */
[----:B------:R-:W-:Y:S02]  /*5ed0*/  SHF.R.U32.HI R10, RZ, 0x4, R10 ;  /* 0x00000004ff0a7819 */ /* 0x000fe4000001160a */
[----:B------:R-:W-:Y:S01]  /*5ee0*/  SHF.R.U32.HI R5, RZ, 0x4, R5 ;  /* 0x00000004ff057819 */ /* 0x000fe20000011605 */
[----:B------:R-:W-:Y:S01]  /*5ef0*/  IMAD.IADD R20, R19, 0x1, -R20 ;  /* 0x0000000113147824 */ /* 0x000fe200078e0a14 */
[----:B------:R-:W-:Y:S01]  /*5f00*/  SHF.R.U32.HI R6, RZ, 0x4, R6 ;  /* 0x00000004ff067819 */ /* 0x000fe20000011606 */
[----:B------:R-:W-:Y:S01]  /*5f10*/  IMAD R21, R22, -0xc, R21 ;  /* 0xfffffff416157824 */ /* 0x000fe200078e0215 */
[----:B------:R-:W-:-:S02]  /*5f20*/  LOP3.LUT R10, R10, 0x3fff, RZ, 0xc0, !PT ;  /* 0x00003fff0a0a7812 */ /* 0x000fc400078ec0ff */
[----:B------:R-:W-:Y:S01]  /*5f30*/  LOP3.LUT R5, R5, 0x3fff, RZ, 0xc0, !PT ;  /* 0x00003fff05057812 */ /* 0x000fe200078ec0ff */
[----:B------:R-:W-:Y:S01]  /*5f40*/  IMAD R11, R21, 0x8, R20 ;  /* 0x00000008150b7824 */ /* 0x000fe200078e0214 */
[----:B------:R-:W-:Y:S02]  /*5f50*/  LOP3.LUT R6, R6, 0x3fff, RZ, 0xc0, !PT ;  /* 0x00003fff06067812 */ /* 0x000fe400078ec0ff */
[----:B------:R-:W-:Y:S02]  /*5f60*/  LOP3.LUT R10, R10, 0x10000, RZ, 0xfc, !PT ;  /* 0x000100000a0a7812 */ /* 0x000fe400078efcff */
[----:B------:R-:W-:Y:S02]  /*5f70*/  LOP3.LUT R5, R5, 0x10000, RZ, 0xfc, !PT ;  /* 0x0001000005057812 */ /* 0x000fe400078efcff */
[----:B------:R-:W-:Y:S01]  /*5f80*/  LOP3.LUT R6, R6, 0x10000, RZ, 0xfc, !PT ;  /* 0x0001000006067812 */ /* 0x000fe200078efcff */
[----:B------:R-:W-:Y:S01]  /*5f90*/  STL [R1+0x20], R11 ;  /* 0x0000200b01007387 */ /* 0x000fe20000100800 */
[C---:B------:R-:W-:Y:S01]  /*5fa0*/  VIADD R22, R10.reuse, 0x2 ;  /* 0x000000020a167836 */ /* 0x040fe20000000000 */
[----:B------:R-:W-:-:S02]  /*5fb0*/  IADD3 R186, R10, 0x6, RZ ;  /* 0x000000060aba7810 */ /* 0x000fc40007ffe0ff */
[----:B------:R1:W-:Y:S01]  /*5fc0*/  STL [R1+0x18], R10 ;  /* 0x0000180a01007387 */ /* 0x0003e20000100800 */
[----:B------:R-:W-:Y:S01]  /*5fd0*/  VIADD R184, R10, 0x4 ;  /* 0x000000040ab87836 */ /* 0x000fe20000000000 */
[C---:B------:R-:W-:Y:S01]  /*5fe0*/  IADD3 R192, R6.reuse, 0x6, RZ ;  /* 0x0000000606c07810 */ /* 0x040fe20007ffe0ff */
[C---:B------:R-:W-:Y:S01]  /*5ff0*/  VIADD R188, R6.reuse, 0x2 ;  /* 0x0000000206bc7836 */ /* 0x040fe20000000000 */
[----:B------:R2:W-:Y:S01]  /*6000*/  STL [R1+0x24], R5 ;  /* 0x0000240501007387 */ /* 0x0005e20000100800 */
[----:B------:R-:W-:Y:S01]  /*6010*/  VIADD R190, R6, 0x4 ;  /* 0x0000000406be7836 */ /* 0x000fe20000000000 */
[----:B----4-:R-:W-:Y:S02]  /*6020*/  LOP3.LUT R7, R26, 0x1, RZ, 0xfc, !PT ;  /* 0x000000011a077812 */ /* 0x010fe400078efcff */
[----:B------:R3:W-:Y:S01]  /*6030*/  STL [R1+0x14], R6 ;  /* 0x0000140601007387 */ /* 0x0007e20000100800 */
[----:B------:R-:W-:Y:S02]  /*6040*/  IMAD.MOV.U32 R23, RZ, RZ, 0x40000040 ;  /* 0x40000040ff177424 */ /* 0x000fe400078e00ff */
[----:B-1----:R-:W-:-:S02]  /*6050*/  VIADD R10, R9, 0x8 ;  /* 0x00000008090a7836 */ /* 0x002fc40000000000 */
[C---:B------:R-:W-:Y:S01]  /*6060*/  VIADD R10, R9.reuse, 0x14 ;  /* 0x00000014090a7836 */ /* 0x040fe20000000000 */
[C---:B--2---:R-:W-:Y:S02]  /*6070*/  IADD3 R5, R9.reuse, 0x10, RZ ;  /* 0x0000001009057810 */ /* 0x044fe40007ffe0ff */
[C---:B------:R-:W-:Y:S01]  /*6080*/  IADD3 R5, R9.reuse, 0x1c, RZ ;  /* 0x0000001c09057810 */ /* 0x040fe20007ffe0ff */
[C---:B---3--:R-:W-:Y:S02]  /*6090*/  VIADD R6, R9.reuse, 0xc ;  /* 0x0000000c09067836 */ /* 0x048fe40000000000 */
[----:B------:R-:W-:-:S07]  /*60a0*/  VIADD R6, R9, 0x18 ;  /* 0x0000001809067836 */ /* 0x000fce0000000000 */
.L_x_2860:
[----:B------:R-:W-:-:S13]  /*60b0*/  ISETP.NE.AND P0, PT, R7, 0x3, PT ;  /* 0x000000030700780c */ /* 0x000fda0003f05270 */
[----:B------:R-:W-:Y:S05]  /*60c0*/  @!P0 BRA `(.L_x_2850) ;  /* 0x0000000000048947 */ /* 0x000fea0003800000 */
[----:B------:R-:W-:Y:S01]  /*60d0*/  BPT.TRAP 0x1 ;  /* 0x000000040000795c */ /* 0x000fe20000300000 */
.L_x_2850:
[----:B------:R-:W-:Y:S01]  /*60e0*/  IMAD R6, R0, 0x8, R17 ;  /* 0x0000000800067824 */ /* 0x000fe200078e0211 */
[----:B------:R-:W-:-:S04]  /*60f0*/  SHF.L.U32 R15, R4, 0x1f, RZ ;  /* 0x0000001f040f7819 */ /* 0x000fc800000006ff */
[----:B------:R1:W2:Y:S01]  /*6100*/  SYNCS.PHASECHK.TRANS64.TRYWAIT P1, [R6+URZ+0x26810], R15 ;  /* 0x0268100f060075a7 */ /* 0x0002a2000802017f */
[----:B------:R-:W-:Y:S05]  /*6110*/  @!P0 BRA `(.L_x_2851) ;  /* 0x0000000000048947 */ /* 0x000fea0003800000 */
[----:B------:R-:W-:Y:S01]  /*6120*/  BPT.TRAP 0x1 ;  /* 0x000000040000795c */ /* 0x000fe20000300000 */
.L_x_2851:
[----:B------:R-:W-:-:S05]  /*6130*/  VIADD R5, R17, 0xe000 ;  /* 0x0000e00011057836 */ /* 0x000fca0000000000 */
[----:B------:R-:W-:-:S04]  /*6140*/  SHF.R.U32.HI R5, RZ, 0x4, R5 ;  /* 0x00000004ff057819 */ /* 0x000fc80000011605 */
[----:B------:R-:W-:-:S04]  /*6150*/  LOP3.LUT R5, R5, 0x3fff, RZ, 0xc0, !PT ;  /* 0x00003fff05057812 */ /* 0x000fc800078ec0ff */
[----:B------:R-:W-:Y:S01]  /*6160*/  LOP3.LUT R11, R5, 0x10000, RZ, 0xfc, !PT ;  /* 0x00010000050b7812 */ /* 0x000fe200078efcff */
[----:B--2---:R-:W-:Y:S06]  /*6170*/  @P1 BRA `(.L_x_2852) ;  /* 0x0000000000081947 */ /* 0x004fec0003800000 */
[----:B------:R-:W2:Y:S02]  /*6180*/  SYNCS.PHASECHK.TRANS64.TRYWAIT P1, [R6+URZ+0x26810], R15 ;  /* 0x0268100f060075a7 */ /* 0x000ea4000802017f */
[----:B--2---:R-:W-:Y:S05]  /*6190*/  @!P1 BRA `(.L_x_2853) ;  /* 0x0000008000789947 */ /* 0x004fea0003800000 */
.L_x_2852:
        /* <DEDUP_REMOVED lines=54> */
.L_x_2854:
[----:B------:R1:W1:Y:S01]  /*6500*/  SYNCS.PHASECHK.TRANS64.TRYWAIT P1, [R6+URZ+0x26830], R15 ;  /* 0x0268300f060075a7 */ /* 0x000262000802017f */
[----:B------:R-:W-:Y:S05]  /*6510*/  @!P0 BRA `(.L_x_2855) ;  /* 0x0000000000048947 */ /* 0x000fea0003800000 */
[----:B------:R-:W-:Y:S01]  /*6520*/  BPT.TRAP 0x1 ;  /* 0x000000040000795c */ /* 0x000fe20000300000 */
.L_x_2855:
        /* <DEDUP_REMOVED lines=8> */
.L_x_2856:
        /* <DEDUP_REMOVED lines=11> */
[C---:B------:R-:W-:Y:S01]  /*6660*/  IADD3 R230, R9.reuse, 0x14, RZ ;  /* 0x0000001409e67810 */ /* 0x040fe20007ffe0ff */
[----:B------:R1:W-:Y:S01]  /*6670*/  STL [R1+0x40], R5 ;  /* 0x0000400501007387 */ /* 0x0003e20000100800 */
[C---:B------:R-:W-:Y:S01]  /*6680*/  VIADD R205, R9.reuse, 0x10 ;  /* 0x0000001009cd7836 */ /* 0x040fe20000000000 */
[C---:B------:R-:W-:Y:S01]  /*6690*/  ISETP.GT.AND P2, PT, R8.reuse, RZ, PT ;  /* 0x000000ff0800720c */ /* 0x040fe20003f44270 */
[C---:B------:R-:W-:Y:S01]  /*66a0*/  VIADD R231, R9.reuse, 0x18 ;  /* 0x0000001809e77836 */ /* 0x040fe20000000000 */
[----:B------:R-:W-:Y:S01]  /*66b0*/  STL [R1+0x3c], R4 ;  /* 0x00003c0401007387 */ /* 0x000fe20000100800 */
[C---:B------:R-:W-:Y:S01]  /*66c0*/  VIADD R209, R9.reuse, 0x1c ;  /* 0x0000001c09d17836 */ /* 0x040fe20000000000 */
[----:B------:R-:W-:Y:S01]  /*66d0*/  ISETP.GT.AND P1, PT, R8, 0x8, PT ;  /* 0x000000080800780c */ /* 0x000fe20003f24270 */
[----:B------:R-:W-:Y:S01]  /*66e0*/  IMAD R236, R0, 0x300, R12 ;  /* 0x0000030000ec7824 */ /* 0x000fe200078e020c */
[----:B------:R-:W-:Y:S01]  /*66f0*/  STL [R1+0x38], R3 ;  /* 0x0000380301007387 */ /* 0x000fe20000100800 */
[----:B------:R-:W-:-:S03]  /*6700*/  VIADD R12, R9, 0x1c ;  /* 0x0000001c090c7836 */ /* 0x000fc60000000000 */
[----:B------:R1:W-:Y:S04]  /*6710*/  STL [R1+0x34], R2 ;  /* 0x0000340201007387 */ /* 0x0003e80000100800 */
        /* <DEDUP_REMOVED lines=21> */
[----:B------:R-:W-:Y:S01]  /*6870*/  FMUL.FTZ R195, R115, UR5 ;  /* 0x0000000573c37c20 */ /* 0x000fe20008410000 */
[----:B------:R-:W-:Y:S01]  /*6880*/  FMUL.FTZ R77, R77, UR5 ;  /* 0x000000054d4d7c20 */ /* 0x000fe20008410000 */
[----:B------:R-:W-:Y:S01]  /*6890*/  VIADD R115, R9, 0x4 ;  /* 0x0000000409737836 */ /* 0x000fe20000000000 */
[----:B------:R-:W2:Y:S01]  /*68a0*/  SHFL.IDX PT, R86, R198, R9, 0x1f ;  /* 0x00001f09c6567589 */ /* 0x000ea200000e0000 */
[----:B------:R-:W3:Y:S01]  /*68b0*/  MUFU.TANH R15, R15 ;  /* 0x0000000f000f7308 */ /* 0x000ee20000002400 */
        /* <DEDUP_REMOVED lines=8> */
[----:B------:R-:W-:Y:S01]  /*6940*/  SHFL.IDX PT, R92, R198, R229, 0x1f ;  /* 0x00001fe5c65c7589 */ /* 0x000fe200000e0000 */
[----:B------:R-:W-:Y:S01]  /*6950*/  FMUL.FTZ R19, R81, UR5 ;  /* 0x0000000551137c20 */ /* 0x000fe20008410000 */
[----:B------:R-:W-:Y:S01]  /*6960*/  FMUL.FTZ R21, R83, UR5 ;  /* 0x0000000553157c20 */ /* 0x000fe20008410000 */
[----:B------:R-:W-:Y:S01]  /*6970*/  FMUL.FTZ R72, R84, UR5 ;  /* 0x0000000554487c20 */ /* 0x000fe20008410000 */
[----:B------:R-:W-:Y:S01]  /*6980*/  FMUL.FTZ R79, R91, UR5 ;  /* 0x000000055b4f7c20 */ /* 0x000fe20008410000 */
[----:B------:R-:W-:Y:S01]  /*6990*/  FMUL.FTZ R194, R96, UR5 ;  /* 0x0000000560c27c20 */ /* 0x000fe20008410000 */
[----:B------:R-:W-:Y:S01]  /*69a0*/  SHFL.IDX PT, R91, R198, R230, 0x1f ;  /* 0x00001fe6c65b7589 */ /* 0x000fe200000e0000 */
[----:B-1----:R1:W-:Y:S01]  /*69b0*/  MUFU.TANH R5, R75 ;  /* 0x0000004b00057308 */ /* 0x0023e20000002400 */
[----:B------:R-:W-:Y:S01]  /*69c0*/  FMUL.FTZ R81, R93, UR5 ;  /* 0x000000055d517c20 */ /* 0x000fe20008410000 */
[----:B---3--:R-:W-:Y:S01]  /*69d0*/  FSEL R84, R15, -INF , P2 ;  /* 0xff8000000f547808 */ /* 0x008fe20001000000 */
[----:B------:R-:W-:Y:S01]  /*69e0*/  SHFL.IDX PT, R96, R198, R209, 0x1f ;  /* 0x00001fd1c6607589 */ /* 0x000fe200000e0000 */
[----:B------:R-:W-:Y:S01]  /*69f0*/  FMUL.FTZ R82, R94, UR5 ;  /* 0x000000055e527c20 */ /* 0x000fe20008410000 */
[----:B------:R-:W-:Y:S01]  /*6a00*/  FMUL.FTZ R196, R117, UR5 ;  /* 0x0000000575c47c20 */ /* 0x000fe20008410000 */
[----:B------:R-:W-:Y:S01]  /*6a10*/  FMUL.FTZ R197, R118, UR5 ;  /* 0x0000000576c57c20 */ /* 0x000fe20008410000 */
[----:B------:R-:W-:Y:S01]  /*6a20*/  SHFL.IDX PT, R93, R14, R115, 0x1f ;  /* 0x00001f730e5d7589 */ /* 0x000fe200000e0000 */
[----:B------:R3:W-:Y:S01]  /*6a30*/  MUFU.TANH R2, R77 ;  /* 0x0000004d00027308 */ /* 0x0007e20000002400 */
[----:B-1----:R-:W-:Y:S01]  /*6a40*/  FMUL.FTZ R75, R87, UR5 ;  /* 0x00000005574b7c20 */ /* 0x002fe20008410000 */
[----:B------:R-:W-:Y:S01]  /*6a50*/  FMUL.FTZ R98, R98, UR5 ;  /* 0x0000000562627c20 */ /* 0x000fe20008410000 */
[----:B------:R-:W1:Y:S01]  /*6a60*/  SHFL.IDX PT, R87, R198, R115, 0x1f ;  /* 0x00001f73c6577589 */ /* 0x000e6200000e0000 */
[----:B------:R-:W-:Y:S01]  /*6a70*/  FMUL.FTZ R83, R95, UR5 ;  /* 0x000000055f537c20 */ /* 0x000fe20008410000 */
[----:B------:R-:W-:Y:S01]  /*6a80*/  FMUL.FTZ R97, R97, UR5 ;  /* 0x0000000561617c20 */ /* 0x000fe20008410000 */
[----:B------:R-:W-:Y:S01]  /*6a90*/  FMUL.FTZ R99, R99, UR5 ;  /* 0x0000000563637c20 */ /* 0x000fe20008410000 */
[----:B------:R-:W-:Y:S01]  /*6aa0*/  FMUL.FTZ R100, R100, UR5 ;  /* 0x0000000564647c20 */ /* 0x000fe20008410000 */
[----:B------:R2:W1:Y:S01]  /*6ab0*/  MUFU.TANH R6, R73 ;  /* 0x0000004900067308 */ /* 0x0004620000002400 */
[----:B---3--:R-:W-:Y:S01]  /*6ac0*/  FMUL.FTZ R77, R89, UR5 ;  /* 0x00000005594d7c20 */ /* 0x008fe20008410000 */
[----:B------:R-:W-:Y:S01]  /*6ad0*/  FMUL.FTZ R102, R102, UR5 ;  /* 0x0000000566667c20 */ /* 0x000fe20008410000 */
[----:B------:R-:W3:Y:S01]  /*6ae0*/  SHFL.IDX PT, R89, R198, R233, 0x1f ;  /* 0x00001fe9c6597589 */ /* 0x000ee200000e0000 */
[----:B------:R-:W-:Y:S01]  /*6af0*/  FMUL.FTZ R101, R101, UR5 ;  /* 0x0000000565657c20 */ /* 0x000fe20008410000 */
[----:B------:R-:W-:Y:S01]  /*6b00*/  FMUL.FTZ R103, R103, UR5 ;  /* 0x0000000567677c20 */ /* 0x000fe20008410000 */
[----:B------:R-:W-:Y:S01]  /*6b10*/  FMUL.FTZ R104, R104, UR5 ;  /* 0x0000000568687c20 */ /* 0x000fe20008410000 */
[----:B------:R-:W-:Y:S01]  /*6b20*/  FMUL.FTZ R106, R106, UR5 ;  /* 0x000000056a6a7c20 */ /* 0x000fe20008410000 */
[----:B------:R1:W-:Y:S01]  /*6b30*/  MUFU.TANH R4, R76 ;  /* 0x0000004c00047308 */ /* 0x0003e20000002400 */
[----:B--2---:R-:W-:Y:S01]  /*6b40*/  FMUL.FTZ R73, R85, UR5 ;  /* 0x0000000555497c20 */ /* 0x004fe20008410000 */
[----:B----4-:R-:W-:Y:S01]  /*6b50*/  FSEL R85, R18, -INF , P1 ;  /* 0xff80000012557808 */ /* 0x010fe20000800000 */
[----:B------:R-:W-:Y:S01]  /*6b60*/  FMUL.FTZ R108, R108, UR5 ;  /* 0x000000056c6c7c20 */ /* 0x000fe20008410000 */
[----:B------:R-:W-:Y:S01]  /*6b70*/  FMUL.FTZ R110, R110, UR5 ;  /* 0x000000056e6e7c20 */ /* 0x000fe20008410000 */
[----:B------:R-:W-:Y:S01]  /*6b80*/  FMUL.FTZ R109, R109, UR5 ;  /* 0x000000056d6d7c20 */ /* 0x000fe20008410000 */
[----:B------:R-:W-:Y:S01]  /*6b90*/  FMUL.FTZ R111, R111, UR5 ;  /* 0x000000056f6f7c20 */ /* 0x000fe20008410000 */
[----:B------:R-:W-:Y:S01]  /*6ba0*/  FMUL.FTZ R112, R112, UR5 ;  /* 0x0000000570707c20 */ /* 0x000fe20008410000 */
[----:B------:R2:W-:Y:S01]  /*6bb0*/  MUFU.TANH R3, R78 ;  /* 0x0000004e00037308 */ /* 0x0005e20000002400 */
[----:B-1----:R-:W-:Y:S01]  /*6bc0*/  FMUL.FTZ R76, R88, UR5 ;  /* 0x00000005584c7c20 */ /* 0x002fe20008410000 */
[----:B------:R-:W-:Y:S01]  /*6bd0*/  FSEL R117, R6, -INF , P2 ;  /* 0xff80000006757808 */ /* 0x000fe20001000000 */
[----:B------:R-:W-:Y:S01]  /*6be0*/  FMUL.FTZ R114, R114, UR5 ;  /* 0x0000000572727c20 */ /* 0x000fe20008410000 */
[----:B------:R-:W-:Y:S01]  /*6bf0*/  FSEL R88, R5, -INF , P1 ;  /* 0xff80000005587808 */ /* 0x000fe20000800000 */
[----:B------:R-:W-:Y:S01]  /*6c00*/  FMUL.FTZ R113, R113, UR5 ;  /* 0x0000000571717c20 */ /* 0x000fe20008410000 */
[----:B------:R-:W-:Y:S01]  /*6c10*/  FMUL.FTZ R116, R116, UR5 ;  /* 0x0000000574747c20 */ /* 0x000fe20008410000 */
[----:B------:R-:W-:Y:S01]  /*6c20*/  FMUL.FTZ R105, R105, UR5 ;  /* 0x0000000569697c20 */ /* 0x000fe20008410000 */
[----:B------:R-:W1:Y:S01]  /*6c30*/  MUFU.TANH R237, R237 ;  /* 0x000000ed00ed7308 */ /* 0x000e620000002400 */
[----:B--2---:R-:W-:Y:S01]  /*6c40*/  FMUL.FTZ R78, R90, UR5 ;  /* 0x000000055a4e7c20 */ /* 0x004fe20008410000 */
[----:B------:R-:W-:Y:S01]  /*6c50*/  FMUL.FTZ R107, R107, UR5 ;  /* 0x000000056b6b7c20 */ /* 0x000fe20008410000 */
[----:B------:R-:W2:Y:S01]  /*6c60*/  SHFL.IDX PT, R90, R198, R205, 0x1f ;  /* 0x00001fcdc65a7589 */ /* 0x000ea200000e0000 */
[----:B------:R-:W-:-:S03]  /*6c70*/  FMUL.FTZ R119, R119, UR5 ;  /* 0x0000000577777c20 */ /* 0x000fc60008410000 */
[----:B------:R-:W-:Y:S01]  /*6c80*/  SHFL.IDX PT, R205, R13, R205, 0x1f ;  /* 0x00001fcd0dcd7589 */ /* 0x000fe200000e0000 */
[----:B------:R-:W4:Y:S03]  /*6c90*/  MUFU.TANH R235, R235 ;  /* 0x000000eb00eb7308 */ /* 0x000f260000002400 */
[----:B------:R-:W-:Y:S05]  /*6ca0*/  SHFL.IDX PT, R212, R13, R115, 0x1f ;  /* 0x00001f730dd47589 */ /* 0x000fea00000e0000 */
[----:B------:R-:W2:Y:S01]  /*6cb0*/  MUFU.TANH R20, R20 ;  /* 0x0000001400147308 */ /* 0x000ea20000002400 */
[----:B-1----:R-:W-:-:S07]  /*6cc0*/  FSEL R201, R237, -INF , P1 ;  /* 0xff800000edc97808 */ /* 0x002fce0000800000 */
[----:B------:R-:W1:Y:S01]  /*6cd0*/  MUFU.TANH R19, R19 ;  /* 0x0000001300137308 */ /* 0x000e620000002400 */
[----:B------:R-:W-:Y:S02]  /*6ce0*/  WARPGROUP.DEPBAR.LE gsb0, 0x0 ;  /* 0x00008000000079c5 */ /* 0x000fe40000010000 */
[----:B------:R-:W-:-:S05]  /*6cf0*/  WARPGROUP.ARRIVE ;  /* 0x00000000000079c5 */ /* 0x000fca0000000000 */
[----:B------:R-:W1:Y:S01]  /*6d00*/  MUFU.TANH R21, R21 ;  /* 0x0000001500157308 */ /* 0x000e620000002400 */
[----:B------:R-:W-:Y:S01]  /*6d10*/  HGMMA.64x96x16.F32.BF16 R24, gdesc[UR8], R24, gsb0 ;  /* 0x01600000081879f0 */ /* 0x000fe20008001818 */
[----:B------:R-:W-:Y:S01]  /*6d20*/  R2UR UR8, R190 ;  /* 0x00000000be0872ca */ /* 0x000fe200000e0000 */
[----:B------:R-:W-:Y:S01]  /*6d30*/  UMOV UR10, UR4 ;  /* 0x00000004000a7c82 */ /* 0x000fe20008000000 */
[----:B------:R-:W-:Y:S01]  /*6d40*/  R2UR UR9, R191 ;  /* 0x00000000bf0972ca */ /* 0x000fe200000e0000 */
[----:B------:R-:W-:-:S03]  /*6d50*/  UMOV UR11, 0x40000040 ;  /* 0x40000040000b7882 */ /* 0x000fc60000000000 */
[----:B------:R-:W1:Y:S01]  /*6d60*/  MUFU.TANH R72, R72 ;  /* 0x0000004800487308 */ /* 0x000e620000002400 */
[----:B------:R-:W-:Y:S02]  /*6d70*/  ULDC UR4, c[0x0][0x744] ;  /* 0x0001d10000047ab9 */ /* 0x000fe40000000800 */
[--C-:B------:R-:W-:Y:S01]  /*6d80*/  FFMA.FTZ R118, R84, UR4, -R86.reuse ;  /* 0x0000000454767c23 */ /* 0x100fe20008010856 */
[----:B------:R-:W-:Y:S01]  /*6d90*/  FFMA.FTZ R202, R85, UR4, -R86 ;  /* 0x0000000455ca7c23 */ /* 0x000fe20008010856 */
[----:B------:R-:W-:Y:S01]  /*6da0*/  FSEL R85, R4, -INF , P2 ;  /* 0xff80000004557808 */ /* 0x000fe20001000000 */
[--C-:B------:R-:W-:Y:S01]  /*6db0*/  FFMA.FTZ R117, R117, UR4, -R87.reuse ;  /* 0x0000000475757c23 */ /* 0x100fe20008010857 */
[----:B------:R-:W-:Y:S01]  /*6dc0*/  FSEL R84, R3, -INF , P1 ;  /* 0xff80000003547808 */ /* 0x000fe20000800000 */
[----:B------:R-:W1:Y:S01]  /*6dd0*/  MUFU.TANH R73, R73 ;  /* 0x0000004900497308 */ /* 0x000e620000002400 */
[----:B------:R-:W-:Y:S01]  /*6de0*/  FFMA.FTZ R88, R88, UR4, -R87 ;  /* 0x0000000458587c23 */ /* 0x000fe20008010857 */
[----:B------:R-:W-:Y:S01]  /*6df0*/  FSEL R86, R2, -INF , P2 ;  /* 0xff80000002567808 */ /* 0x000fe20001000000 */
[--C-:B---3--:R-:W-:Y:S01]  /*6e00*/  FFMA.FTZ R85, R85, UR4, -R89.reuse ;  /* 0x0000000455557c23 */ /* 0x108fe20008010859 */
[----:B------:R-:W-:Y:S01]  /*6e10*/  FFMA.FTZ R84, R84, UR4, -R89 ;  /* 0x0000000454547c23 */ /* 0x000fe20008010859 */
[----:B----4-:R-:W-:Y:S01]  /*6e20*/  FSEL R87, R235, -INF , P2 ;  /* 0xff800000eb577808 */ /* 0x010fe20001000000 */
[--C-:B------:R-:W-:Y:S01]  /*6e30*/  FFMA.FTZ R201, R201, UR4, -R92.reuse ;  /* 0x00000004c9c97c23 */ /* 0x100fe2000801085c */
[----:B--2---:R-:W-:Y:S01]  /*6e40*/  FSEL R89, R20, -INF , P1 ;  /* 0xff80000014597808 */ /* 0x004fe20000800000 */
[----:B------:R-:W2:Y:S01]  /*6e50*/  MUFU.TANH R77, R77 ;  /* 0x0000004d004d7308 */ /* 0x000ea20000002400 */
[----:B------:R-:W-:Y:S01]  /*6e60*/  FFMA.FTZ R86, R86, UR4, -R92 ;  /* 0x0000000456567c23 */ /* 0x000fe2000801085c */
[--C-:B------:R-:W-:Y:S01]  /*6e70*/  FFMA.FTZ R200, R87, UR4, -R90.reuse ;  /* 0x0000000457c87c23 */ /* 0x100fe2000801085a */
[----:B-1----:R-:W-:Y:S01]  /*6e80*/  FSEL R92, R19, -INF , P2 ;  /* 0xff800000135c7808 */ /* 0x002fe20001000000 */
[----:B------:R-:W-:Y:S01]  /*6e90*/  FFMA.FTZ R90, R89, UR4, -R90 ;  /* 0x00000004595a7c23 */ /* 0x000fe2000801085a */
[----:B------:R-:W-:-:S02]  /*6ea0*/  FSEL R94, R21, -INF , P1 ;  /* 0xff800000155e7808 */ /* 0x000fc40000800000 */
[----:B------:R-:W-:Y:S01]  /*6eb0*/  FSEL R89, R72, -INF , P2 ;  /* 0xff80000048597808 */ /* 0x000fe20001000000 */
[----:B------:R-:W1:Y:S01]  /*6ec0*/  MUFU.TANH R75, R75 ;  /* 0x0000004b004b7308 */ /* 0x000e620000002400 */
[----:B------:R-:W-:Y:S01]  /*6ed0*/  FSEL R95, R73, -INF , P2 ;  /* 0xff800000495f7808 */ /* 0x000fe20001000000 */
[--C-:B------:R-:W-:Y:S01]  /*6ee0*/  FFMA.FTZ R92, R92, UR4, -R91.reuse ;  /* 0x000000045c5c7c23 */ /* 0x100fe2000801085b */
[----:B------:R-:W-:-:S05]  /*6ef0*/  FFMA.FTZ R91, R94, UR4, -R91 ;  /* 0x000000045e5b7c23 */ /* 0x000fca000801085b */
[----:B------:R-:W3:Y:S01]  /*6f00*/  MUFU.TANH R74, R74 ;  /* 0x0000004a004a7308 */ /* 0x000ee20000002400 */
[----:B--2---:R-:W-:-:S07]  /*6f10*/  FSEL R198, R77, -INF , P2 ;  /* 0xff8000004dc67808 */ /* 0x004fce0001000000 */
[----:B------:R-:W2:Y:S01]  /*6f20*/  MUFU.TANH R76, R76 ;  /* 0x0000004c004c7308 */ /* 0x000ea20000002400 */
[----:B-1----:R-:W-:-:S07]  /*6f30*/  FSEL R203, R75, -INF , P1 ;  /* 0xff8000004bcb7808 */ /* 0x002fce0000800000 */
[----:B------:R-:W1:Y:S01]  /*6f40*/  MUFU.TANH R78, R78 ;  /* 0x0000004e004e7308 */ /* 0x000e620000002400 */
[----:B---3--:R-:W-:-:S07]  /*6f50*/  FSEL R199, R74, -INF , P1 ;  /* 0xff8000004ac77808 */ /* 0x008fce0000800000 */
[----:B------:R-:W3:Y:S01]  /*6f60*/  MUFU.TANH R80, R80 ;  /* 0x0000005000507308 */ /* 0x000ee20000002400 */
[----:B--2---:R-:W-:-:S05]  /*6f70*/  FSEL R94, R76, -INF , P2 ;  /* 0xff8000004c5e7808 */ /* 0x004fca0001000000 */
[----:B------:R-:W-:Y:S02]  /*6f80*/  FFMA.FTZ R94, R94, UR4, -R211 ;  /* 0x000000045e5e7c23 */ /* 0x000fe400080108d3 */
[----:B------:R-:W-:Y:S01]  /*6f90*/  MUFU.TANH R82, R82 ;  /* 0x0000005200527308 */ /* 0x000fe20000002400 */
[----:B-1----:R-:W-:-:S05]  /*6fa0*/  FSEL R206, R78, -INF , P1 ;  /* 0xff8000004ece7808 */ /* 0x002fca0000800000 */
[----:B------:R-:W-:Y:S02]  /*6fb0*/  FFMA.FTZ R211, R206, UR4, -R211 ;  /* 0x00000004ced37c23 */ /* 0x000fe400080108d3 */
[----:B------:R-:W-:Y:S01]  /*6fc0*/  MUFU.TANH R194, R194 ;  /* 0x000000c200c27308 */ /* 0x000fe20000002400 */
[----:B---3--:R-:W-:-:S05]  /*6fd0*/  FSEL R226, R80, -INF , P2 ;  /* 0xff80000050e27808 */ /* 0x008fca0001000000 */
[----:B------:R-:W-:Y:S02]  /*6fe0*/  FFMA.FTZ R226, R226, UR4, -R215 ;  /* 0x00000004e2e27c23 */ /* 0x000fe400080108d7 */
[----:B------:R-:W-:Y:S08]  /*6ff0*/  MUFU.TANH R98, R98 ;  /* 0x0000006200627308 */ /* 0x000ff00000002400 */
[----:B------:R-:W1:Y:S08]  /*7000*/  MUFU.TANH R81, R81 ;  /* 0x0000005100517308 */ /* 0x000e700000002400 */
[----:B------:R-:W-:Y:S01]  /*7010*/  MUFU.TANH R83, R83 ;  /* 0x0000005300537308 */ /* 0x000fe20000002400 */
[----:B------:R-:W-:-:S02]  /*7020*/  WARPGROUP.DEPBAR.LE gsb0, 0x0 ;  /* 0x00008000000079c5 */ /* 0x000fc40000010000 */
[----:B------:R-:W-:-:S05]  /*7030*/  WARPGROUP.ARRIVE ;  /* 0x00000000000079c5 */ /* 0x000fca0000000000 */
[----:B------:R-:W2:Y:S01]  /*7040*/  MUFU.TANH R97, R97 ;  /* 0x0000006100617308 */ /* 0x000ea20000002400 */
[----:B------:R-:W-:Y:S01]  /*7050*/  HGMMA.64x96x16.F32.BF16 R24, gdesc[UR8], R24, gsb0 ;  /* 0x01600000081879f0 */ /* 0x000fe20008001818 */
[----:B------:R-:W-:Y:S01]  /*7060*/  R2UR UR8, R192 ;  /* 0x00000000c00872ca */ /* 0x000fe200000e0000 */
[----:B------:R-:W-:Y:S01]  /*7070*/  UMOV UR10, UR6 ;  /* 0x00000006000a7c82 */ /* 0x000fe20008000000 */
[----:B------:R-:W-:Y:S01]  /*7080*/  R2UR UR9, R193 ;  /* 0x00000000c10972ca */ /* 0x000fe200000e0000 */
[----:B------:R-:W-:Y:S01]  /*7090*/  UMOV UR11, 0x40000040 ;  /* 0x40000040000b7882 */ /* 0x000fe20000000000 */
[----:B-1----:R-:W-:Y:S02]  /*70a0*/  FSEL R206, R81, -INF , P2 ;  /* 0xff80000051ce7808 */ /* 0x002fe40001000000 */
[----:B------:R-:W1:Y:S03]  /*70b0*/  MUFU.TANH R99, R99 ;  /* 0x0000006300637308 */ /* 0x000e660000002400 */
[----:B------:R-:W-:-:S05]  /*70c0*/  FFMA.FTZ R225, R206, UR4, -R223 ;  /* 0x00000004cee17c23 */ /* 0x000fca00080108df */
[----:B------:R3:W-:Y:S01]  /*70d0*/  MUFU.EX2 R87, R202 ;  /* 0x000000ca00577308 */ /* 0x0007e20000000800 */
[----:B--2---:R-:W-:-:S05]  /*70e0*/  FSEL R220, R97, -INF , P2 ;  /* 0xff80000061dc7808 */ /* 0x004fca0001000000 */
[----:B------:R-:W-:Y:S02]  /*70f0*/  FFMA.FTZ R220, R220, UR4, -R217 ;  /* 0x00000004dcdc7c23 */ /* 0x000fe400080108d9 */
[----:B------:R-:W2:Y:S01]  /*7100*/  MUFU.TANH R100, R100 ;  /* 0x0000006400647308 */ /* 0x000ea20000002400 */
[----:B---3--:R-:W-:Y:S01]  /*7110*/  FFMA.FTZ R202, R89, UR4, -R204 ;  /* 0x0000000459ca7c23 */ /* 0x008fe200080108cc */
[--C-:B------:R-:W-:Y:S01]  /*7120*/  FFMA.FTZ R89, R95, UR4, -R96.reuse ;  /* 0x000000045f597c23 */ /* 0x100fe20008010860 */
[----:B------:R-:W-:Y:S01]  /*7130*/  FFMA.FTZ R95, R198, UR4, -R93 ;  /* 0x00000004c65f7c23 */ /* 0x000fe2000801085d */
[----:B------:R-:W-:Y:S01]  /*7140*/  FSEL R198, R82, -INF , P1 ;  /* 0xff80000052c67808 */ /* 0x000fe20000800000 */
[----:B------:R-:W-:Y:S01]  /*7150*/  FFMA.FTZ R96, R203, UR4, -R96 ;  /* 0x00000004cb607c23 */ /* 0x000fe20008010860 */
[----:B------:R-:W-:Y:S01]  /*7160*/  FFMA.FTZ R204, R199, UR4, -R204 ;  /* 0x00000004c7cc7c23 */ /* 0x000fe200080108cc */
[----:B------:R-:W-:Y:S01]  /*7170*/  FSEL R203, R194, -INF , P2 ;  /* 0xff800000c2cb7808 */ /* 0x000fe20001000000 */
[----:B------:R-:W3:Y:S01]  /*7180*/  MUFU.TANH R102, R102 ;  /* 0x0000006600667308 */ /* 0x000ee20000002400 */
[----:B------:R-:W-:Y:S01]  /*7190*/  FSEL R199, R98, -INF , P1 ;  /* 0xff80000062c77808 */ /* 0x000fe20000800000 */
[----:B------:R-:W-:Y:S01]  /*71a0*/  FFMA.FTZ R215, R198, UR4, -R215 ;  /* 0x00000004c6d77c23 */ /* 0x000fe200080108d7 */
[----:B------:R-:W-:Y:S01]  /*71b0*/  FSEL R198, R83, -INF , P1 ;  /* 0xff80000053c67808 */ /* 0x000fe20000800000 */
[----:B------:R-:W-:-:S02]  /*71c0*/  FFMA.FTZ R224, R203, UR4, -R222 ;  /* 0x00000004cbe07c23 */ /* 0x000fc400080108de */
[----:B------:R-:W-:Y:S02]  /*71d0*/  FFMA.FTZ R222, R199, UR4, -R222 ;  /* 0x00000004c7de7c23 */ /* 0x000fe400080108de */
[----:B------:R-:W-:Y:S01]  /*71e0*/  MUFU.EX2 R118, R118 ;  /* 0x0000007600767308 */ /* 0x000fe20000000800 */
[----:B------:R-:W4:Y:S01]  /*71f0*/  SHFL.IDX PT, R199, R13, R9, 0x1f ;  /* 0x00001f090dc77589 */ /* 0x000f2200000e0000 */
[----:B------:R-:W-:Y:S01]  /*7200*/  FFMA.FTZ R223, R198, UR4, -R223 ;  /* 0x00000004c6df7c23 */ /* 0x000fe200080108df */
[----:B-1----:R-:W-:Y:S02]  /*7210*/  FSEL R198, R99, -INF , P1 ;  /* 0xff80000063c67808 */ /* 0x002fe40000800000 */
[----:B--2---:R-:W-:-:S03]  /*7220*/  FSEL R221, R100, -INF , P2 ;  /* 0xff80000064dd7808 */ /* 0x004fc60001000000 */
[----:B------:R-:W1:Y:S01]  /*7230*/  MUFU.TANH R101, R101 ;  /* 0x0000006500657308 */ /* 0x000e620000002400 */
[----:B---3--:R-:W-:Y:S01]  /*7240*/  FSEL R203, R102, -INF , P1 ;  /* 0xff80000066cb7808 */ /* 0x008fe20000800000 */
[----:B------:R-:W-:Y:S01]  /*7250*/  FFMA.FTZ R217, R198, UR4, -R217 ;  /* 0x00000004c6d97c23 */ /* 0x000fe200080108d9 */
[----:B------:R-:W-:Y:S01]  /*7260*/  FFMA.FTZ R198, -R15, R15, 1 ;  /* 0x3f8000000fc67423 */ /* 0x000fe2000001010f */
[--C-:B------:R-:W-:Y:S02]  /*7270*/  FFMA.FTZ R221, R221, UR4, -R218.reuse ;  /* 0x00000004dddd7c23 */ /* 0x100fe400080108da */
[----:B------:R-:W-:Y:S02]  /*7280*/  FFMA.FTZ R218, R203, UR4, -R218 ;  /* 0x00000004cbda7c23 */ /* 0x000fe400080108da */
[----:B------:R-:W-:Y:S01]  /*7290*/  MUFU.TANH R103, R103 ;  /* 0x0000006700677308 */ /* 0x000fe20000002400 */
[----:B------:R-:W-:Y:S07]  /*72a0*/  SHFL.IDX PT, R203, R13, R229, 0x1f ;  /* 0x00001fe50dcb7589 */ /* 0x000fee00000e0000 */
[----:B------:R-:W2:Y:S01]  /*72b0*/  MUFU.TANH R104, R104 ;  /* 0x0000006800687308 */ /* 0x000ea20000002400 */
[----:B-1----:R-:W-:-:S05]  /*72c0*/  FSEL R219, R101, -INF , P2 ;  /* 0xff80000065db7808 */ /* 0x002fca0001000000 */
[----:B------:R-:W-:Y:S02]  /*72d0*/  FFMA.FTZ R219, R219, UR4, -R216 ;  /* 0x00000004dbdb7c23 */ /* 0x000fe400080108d8 */
[----:B------:R-:W-:Y:S08]  /*72e0*/  MUFU.TANH R106, R106 ;  /* 0x0000006a006a7308 */ /* 0x000ff00000002400 */
[----:B------:R-:W1:Y:S01]  /*72f0*/  MUFU.TANH R79, R79 ;  /* 0x0000004f004f7308 */ /* 0x000e620000002400 */
[----:B--2---:R-:W-:-:S05]  /*7300*/  FSEL R206, R104, -INF , P2 ;  /* 0xff80000068ce7808 */ /* 0x004fca0001000000 */
[----:B----4-:R-:W-:Y:S02]  /*7310*/  FFMA.FTZ R206, R206, UR4, -R199 ;  /* 0x00000004cece7c23 */ /* 0x010fe400080108c7 */
[----:B------:R2:W-:Y:S08]  /*7320*/  MUFU.EX2 R14, R201 ;  /* 0x000000c9000e7308 */ /* 0x0005f00000000800 */
[----:B------:R-:W-:Y:S01]  /*7330*/  MUFU.TANH R108, R108 ;  /* 0x0000006c006c7308 */ /* 0x000fe20000002400 */
[----:B--2---:R-:W2:Y:S01]  /*7340*/  SHFL.IDX PT, R201, R13, R233, 0x1f ;  /* 0x00001fe90dc97589 */ /* 0x004ea200000e0000 */
[----:B-1----:R-:W-:Y:S01]  /*7350*/  FSEL R208, R79, -INF , P1 ;  /* 0xff8000004fd07808 */ /* 0x002fe20000800000 */
[----:B------:R-:W-:-:S02]  /*7360*/  WARPGROUP.DEPBAR.LE gsb0, 0x0 ;  /* 0x00008000000079c5 */ /* 0x000fc40000010000 */
[----:B------:R-:W-:-:S03]  /*7370*/  WARPGROUP.ARRIVE ;  /* 0x00000000000079c5 */ /* 0x000fc60000000000 */
[----:B------:R-:W-:Y:S01]  /*7380*/  MUFU.TANH R110, R110 ;  /* 0x0000006e006e7308 */ /* 0x000fe20000002400 */
[----:B------:R-:W-:Y:S02]  /*7390*/  FFMA.FTZ R93, R208, UR4, -R93 ;  /* 0x00000004d05d7c23 */ /* 0x000fe4000801085d */
[----:B------:R1:W-:Y:S01]  /*73a0*/  SHFL.IDX PT, R208, R13, R230, 0x1f ;  /* 0x00001fe60dd07589 */ /* 0x0003e200000e0000 */
[----:B------:R-:W-:Y:S04]  /*73b0*/  HGMMA.64x96x16.F32.BF16 R24, gdesc[UR8], R24, gsb0 ;  /* 0x01600000081879f0 */ /* 0x000fe80008001818 */
[----:B------:R-:W3:Y:S08]  /*73c0*/  MUFU.TANH R109, R109 ;  /* 0x0000006d006d7308 */ /* 0x000ef00000002400 */
[----:B------:R-:W-:Y:S08]  /*73d0*/  MUFU.TANH R111, R111 ;  /* 0x0000006f006f7308 */ /* 0x000ff00000002400 */
[----:B------:R-:W-:Y:S01]  /*73e0*/  MUFU.TANH R112, R112 ;  /* 0x0000007000707308 */ /* 0x000fe20000002400 */
[----:B---3--:R-:W-:-:S07]  /*73f0*/  FSEL R207, R109, -INF , P2 ;  /* 0xff8000006dcf7808 */ /* 0x008fce0001000000 */
[----:B------:R-:W-:Y:S08]  /*7400*/  MUFU.TANH R114, R114 ;  /* 0x0000007200727308 */ /* 0x000ff00000002400 */
[----:B------:R3:W-:Y:S08]  /*7410*/  MUFU.EX2 R15, R200 ;  /* 0x000000c8000f7308 */ /* 0x0007f00000000800 */
[----:B------:R-:W-:Y:S01]  /*7420*/  MUFU.TANH R113, R113 ;  /* 0x0000007100717308 */ /* 0x000fe20000002400 */
[----:B---3--:R-:W-:-:S05]  /*7430*/  FSEL R200, R108, -INF , P2 ;  /* 0xff8000006cc87808 */ /* 0x008fca0001000000 */
[----:B--2---:R-:W-:Y:S02]  /*7440*/  FFMA.FTZ R200, R200, UR4, -R201 ;  /* 0x00000004c8c87c23 */ /* 0x004fe400080108c9 */
        /* <DEDUP_REMOVED lines=8> */
[----:B------:R-:W3:Y:S01]  /*74d0*/  MUFU.TANH R196, R196 ;  /* 0x000000c400c47308 */ /* 0x000ee20000002400 */
[----:B-1----:R-:W-:-:S07]  /*74e0*/  FSEL R228, R105, -INF , P2 ;  /* 0xff80000069e47808 */ /* 0x002fce0001000000 */
[----:B------:R-:W1:Y:S01]  /*74f0*/  MUFU.TANH R119, R119 ;  /* 0x0000007700777308 */ /* 0x000e620000002400 */
[----:B--2---:R-:W-:Y:S01]  /*7500*/  FSEL R213, R107, -INF , P1 ;  /* 0xff8000006bd57808 */ /* 0x004fe20000800000 */
[----:B------:R-:W-:Y:S02]  /*7510*/  WARPGROUP.DEPBAR.LE gsb0, 0x0 ;  /* 0x00008000000079c5 */ /* 0x000fe40000010000 */
[----:B------:R-:W2:Y:S04]  /*7520*/  LDS R227, [R227+0x380] ;  /* 0x00038000e3e37984 */ /* 0x000ea80000000800 */
[----:B------:R-:W-:Y:S08]  /*7530*/  MUFU.EX2 R117, R117 ;  /* 0x0000007500757308 */ /* 0x000ff00000000800 */
[----:B------:R-:W4:Y:S08]  /*7540*/  MUFU.EX2 R85, R85 ;  /* 0x0000005500557308 */ /* 0x000f300000000800 */
[----:B------:R-:W4:Y:S08]  /*7550*/  MUFU.EX2 R86, R86 ;  /* 0x0000005600567308 */ /* 0x000f300000000800 */
[----:B------:R-:W-:Y:S08]  /*7560*/  MUFU.EX2 R90, R90 ;  /* 0x0000005a005a7308 */ /* 0x000ff00000000800 */
[----:B------:R-:W-:Y:S01]  /*7570*/  MUFU.EX2 R88, R88 ;  /* 0x0000005800587308 */ /* 0x000fe20000000800 */
[----:B--2---:R-:W2:Y:S07]  /*7580*/  SHFL.IDX PT, R234, R227, R9, 0x1f ;  /* 0x00001f09e3ea7589 */ /* 0x004eae00000e0000 */
[----:B------:R-:W-:Y:S01]  /*7590*/  MUFU.EX2 R91, R91 ;  /* 0x0000005b005b7308 */ /* 0x000fe20000000800 */
[----:B------:R-:W-:Y:S04]  /*75a0*/  SHFL.IDX PT, R232, R227, R115, 0x1f ;  /* 0x00001f73e3e87589 */ /* 0x000fe800000e0000 */
[----:B------:R-:W3:Y:S03]  /*75b0*/  SHFL.IDX PT, R233, R227, R233, 0x1f ;  /* 0x00001fe9e3e97589 */ /* 0x000ee600000e0000 */
[----:B------:R-:W-:Y:S01]  /*75c0*/  MUFU.EX2 R84, R84 ;  /* 0x0000005400547308 */ /* 0x000fe20000000800 */
[----:B------:R-:W1:Y:S04]  /*75d0*/  SHFL.IDX PT, R229, R227, R229, 0x1f ;  /* 0x00001fe5e3e57589 */ /* 0x000e6800000e0000 */
[----:B------:R-:W4:Y:S03]  /*75e0*/  SHFL.IDX PT, R230, R227, R230, 0x1f ;  /* 0x00001fe6e3e67589 */ /* 0x000f2600000e0000 */
[----:B------:R-:W-:Y:S01]  /*75f0*/  MUFU.EX2 R92, R92 ;  /* 0x0000005c005c7308 */ /* 0x000fe20000000800 */
[----:B------:R-:W4:Y:S01]  /*7600*/  SHFL.IDX PT, R231, R227, R231, 0x1f ;  /* 0x00001fe7e3e77589 */ /* 0x000f2200000e0000 */
[--C-:B--2---:R-:W-:Y:S01]  /*7610*/  FADD.FTZ R24, R24, -R234.reuse ;  /* 0x800000ea18187221 */ /* 0x104fe20000010000 */
[----:B------:R-:W-:-:S05]  /*7620*/  FADD.FTZ R234, R26, -R234 ;  /* 0x800000ea1aea7221 */ /* 0x000fca0000010000 */
[----:B------:R2:W-:Y:S01]  /*7630*/  MUFU.EX2 R26, R202 ;  /* 0x000000ca001a7308 */ /* 0x0005e20000000800 */
[----:B------:R-:W-:Y:S01]  /*7640*/  FMUL.FTZ R24, R118, R24 ;  /* 0x0000001876187220 */ /* 0x000fe20000410000 */
[----:B------:R-:W-:-:S03]  /*7650*/  FMUL.FTZ R234, R87, R234 ;  /* 0x000000ea57ea7220 */ /* 0x000fc60000410000 */
[----:B------:R-:W-:Y:S01]  /*7660*/  FMUL.FTZ R198, R198, R24 ;  /* 0x00000018c6c67220 */ /* 0x000fe20000410000 */
[----:B------:R-:W-:Y:S01]  /*7670*/  FSEL R24, R103, -INF , P1 ;  /* 0xff80000067187808 */ /* 0x000fe20000800000 */
[----:B---3--:R-:W-:Y:S01]  /*7680*/  FADD.FTZ R28, R28, -R233 ;  /* 0x800000e91c1c7221 */ /* 0x008fe20000010000 */
[----:B------:R-:W-:Y:S01]  /*7690*/  FFMA.FTZ R237, -R237, R237, 1 ;  /* 0x3f800000eded7423 */ /* 0x000fe200000101ed */
[----:B--2---:R-:W-:Y:S01]  /*76a0*/  FFMA.FTZ R202, R207, UR4, -R203 ;  /* 0x00000004cfca7c23 */ /* 0x004fe200080108cb */
[----:B------:R-:W-:Y:S01]  /*76b0*/  FSEL R207, R114, -INF , P1 ;  /* 0xff80000072cf7808 */ /* 0x000fe20000800000 */
[----:B------:R-:W-:Y:S01]  /*76c0*/  FFMA.FTZ R216, R24, UR4, -R216 ;  /* 0x0000000418d87c23 */ /* 0x000fe200080108d8 */
[----:B------:R-:W-:Y:S01]  /*76d0*/  FSEL R24, R106, -INF , P1 ;  /* 0xff8000006a187808 */ /* 0x000fe20000800000 */
[--C-:B-1----:R-:W-:Y:S01]  /*76e0*/  FADD.FTZ R29, R29, -R229.reuse ;  /* 0x800000e51d1d7221 */ /* 0x102fe20000010000 */
[----:B------:R-:W-:Y:S01]  /*76f0*/  FADD.FTZ R31, R31, -R229 ;  /* 0x800000e51f1f7221 */ /* 0x000fe20000010000 */
[----:B----4-:R-:W-:Y:S01]  /*7700*/  FADD.FTZ R35, R35, -R230 ;  /* 0x800000e623237221 */ /* 0x010fe20000010000 */
[----:B------:R-:W-:Y:S01]  /*7710*/  FFMA.FTZ R21, -R21, R21, 1 ;  /* 0x3f80000015157423 */ /* 0x000fe20000010115 */
[----:B------:R-:W-:Y:S01]  /*7720*/  FFMA.FTZ R199, R24, UR4, -R199 ;  /* 0x0000000418c77c23 */ /* 0x000fe200080108c7 */
[----:B------:R-:W-:Y:S01]  /*7730*/  FSEL R24, R110, -INF , P1 ;  /* 0xff8000006e187808 */ /* 0x000fe20000800000 */
[----:B------:R-:W-:Y:S01]  /*7740*/  FADD.FTZ R38, R38, -R231 ;  /* 0x800000e726267221 */ /* 0x000fe20000010000 */
[----:B------:R-:W-:Y:S01]  /*7750*/  FADD.FTZ R30, R30, -R233 ;  /* 0x800000e91e1e7221 */ /* 0x000fe20000010000 */
[----:B------:R-:W-:Y:S01]  /*7760*/  FADD.FTZ R36, R36, -R231 ;  /* 0x800000e724247221 */ /* 0x000fe20000010000 */
[----:B------:R-:W-:Y:S01]  /*7770*/  MUFU.EX2 R89, R89 ;  /* 0x0000005900597308 */ /* 0x000fe20000000800 */
[----:B------:R-:W-:Y:S01]  /*7780*/  FFMA.FTZ R201, R24, UR4, -R201 ;  /* 0x0000000418c97c23 */ /* 0x000fe200080108c9 */
[----:B------:R-:W-:-:S05]  /*7790*/  FSEL R24, R111, -INF , P1 ;  /* 0xff8000006f187808 */ /* 0x000fca0000800000 */
[----:B------:R-:W-:Y:S01]  /*77a0*/  FFMA.FTZ R203, R24, UR4, -R203 ;  /* 0x0000000418cb7c23 */ /* 0x000fe200080108cb */
[----:B------:R-:W-:Y:S08]  /*77b0*/  MUFU.EX2 R96, R96 ;  /* 0x0000006000607308 */ /* 0x000ff00000000800 */
[----:B------:R1:W2:Y:S01]  /*77c0*/  MUFU.EX2 R24, R204 ;  /* 0x000000cc00187308 */ /* 0x0002a20000000800 */
[----:B------:R-:W-:-:S07]  /*77d0*/  FFMA.FTZ R72, -R72, R72, 1 ;  /* 0x3f80000048487423 */ /* 0x000fce0000010148 */
[----:B------:R-:W3:Y:S01]  /*77e0*/  MUFU.EX2 R94, R94 ;  /* 0x0000005e005e7308 */ /* 0x000ee20000000800 */
[----:B-1----:R-:W-:-:S05]  /*77f0*/  FSEL R204, R112, -INF , P2 ;  /* 0xff80000070cc7808 */ /* 0x002fca0001000000 */
[--C-:B------:R-:W-:Y:S01]  /*7800*/  FFMA.FTZ R204, R204, UR4, -R205.reuse ;  /* 0x00000004cccc7c23 */ /* 0x100fe200080108cd */
[----:B------:R-:W-:Y:S01]  /*7810*/  FFMA.FTZ R205, R207, UR4, -R205 ;  /* 0x00000004cfcd7c23 */ /* 0x000fe200080108cd */
[----:B------:R-:W-:Y:S01]  /*7820*/  FSEL R207, R113, -INF , P2 ;  /* 0xff80000071cf7808 */ /* 0x000fe20001000000 */
[----:B------:R-:W-:Y:S04]  /*7830*/  MUFU.EX2 R95, R95 ;  /* 0x0000005f005f7308 */ /* 0x000fe80000000800 */
[--C-:B------:R-:W-:Y:S01]  /*7840*/  FFMA.FTZ R207, R207, UR4, -R208.reuse ;  /* 0x00000004cfcf7c23 */ /* 0x100fe200080108d0 */
[----:B------:R-:W-:Y:S01]  /*7850*/  FFMA.FTZ R208, R13, UR4, -R208 ;  /* 0x000000040dd07c23 */ /* 0x000fe200080108d0 */
[----:B------:R-:W-:Y:S01]  /*7860*/  FSEL R13, R197, -INF , P1 ;  /* 0xff800000c50d7808 */ /* 0x000fe20000800000 */
[----:B------:R-:W-:Y:S01]  /*7870*/  FFMA.FTZ R73, -R73, R73, 1 ;  /* 0x3f80000049497423 */ /* 0x000fe20000010149 */
[----:B------:R-:W-:Y:S01]  /*7880*/  FFMA.FTZ R75, -R75, R75, 1 ;  /* 0x3f8000004b4b7423 */ /* 0x000fe2000001014b */
[----:B------:R-:W-:Y:S01]  /*7890*/  FFMA.FTZ R76, -R76, R76, 1 ;  /* 0x3f8000004c4c7423 */ /* 0x000fe2000001014c */
[----:B------:R-:W-:Y:S01]  /*78a0*/  FFMA.FTZ R81, -R81, R81, 1 ;  /* 0x3f80000051517423 */ /* 0x000fe20000010151 */
[----:B------:R-:W-:Y:S01]  /*78b0*/  FFMA.FTZ R210, R13, UR4, -R210 ;  /* 0x000000040dd27c23 */ /* 0x000fe200080108d2 */
[----:B------:R-:W-:Y:S01]  /*78c0*/  FFMA.FTZ R80, -R80, R80, 1 ;  /* 0x3f80000050507423 */ /* 0x000fe20000010150 */
[----:B------:R1:W4:Y:S01]  /*78d0*/  MUFU.EX2 R13, R211 ;  /* 0x000000d3000d7308 */ /* 0x0003220000000800 */
[----:B------:R-:W-:Y:S01]  /*78e0*/  FFMA.FTZ R83, -R83, R83, 1 ;  /* 0x3f80000053537423 */ /* 0x000fe20000010153 */
[----:B------:R-:W-:Y:S01]  /*78f0*/  FFMA.FTZ R99, -R99, R99, 1 ;  /* 0x3f80000063637423 */ /* 0x000fe20000010163 */
[----:B------:R-:W-:-:S05]  /*7900*/  FFMA.FTZ R78, -R78, R78, 1 ;  /* 0x3f8000004e4e7423 */ /* 0x000fca000001014e */
[----:B------:R-:W-:Y:S01]  /*7910*/  MUFU.EX2 R93, R93 ;  /* 0x0000005d005d7308 */ /* 0x000fe20000000800 */
[--C-:B-1----:R-:W-:Y:S01]  /*7920*/  FFMA.FTZ R211, R228, UR4, -R212.reuse ;  /* 0x00000004e4d37c23 */ /* 0x102fe200080108d4 */
        /* <DEDUP_REMOVED lines=9> */
[----:B------:R-:W-:Y:S01]  /*79c0*/  FMUL.FTZ R35, R91, R35 ;  /* 0x000000235b237220 */ /* 0x000fe20000410000 */
[----:B------:R-:W-:Y:S01]  /*79d0*/  FMUL.FTZ R30, R84, R30 ;  /* 0x0000001e541e7220 */ /* 0x000fe20000410000 */
[----:B------:R-:W1:Y:S01]  /*79e0*/  SHFL.IDX PT, R228, R227, R228, 0x1f ;  /* 0x00001fe4e3e47589 */ /* 0x000e6200000e0000 */
[----:B------:R-:W-:-:S02]  /*79f0*/  VIADD R231, R9, 0x10 ;  /* 0x0000001009e77836 */ /* 0x000fc40000000000 */
[----:B------:R-:W-:Y:S01]  /*7a00*/  FMUL.FTZ R36, R26, R36 ;  /* 0x000000241a247220 */ /* 0x000fe20000410000 */
[----:B------:R-:W-:Y:S01]  /*7a10*/  IADD3 R233, R9, 0x18, RZ ;  /* 0x0000001809e97810 */ /* 0x000fe20007ffe0ff */
[----:B------:R-:W2:Y:S01]  /*7a20*/  SHFL.IDX PT, R227, R227, R12, 0x1f ;  /* 0x00001f0ce3e37589 */ /* 0x000ea200000e0000 */
[----:B------:R-:W-:Y:S01]  /*7a30*/  FFMA.FTZ R79, -R79, R79, 1 ;  /* 0x3f8000004f4f7423 */ /* 0x000fe2000001014f */
[----:B------:R-:W-:Y:S08]  /*7a40*/  MUFU.EX2 R211, R211 ;  /* 0x000000d300d37308 */ /* 0x000ff00000000800 */
[----:B------:R-:W-:Y:S08]  /*7a50*/  MUFU.EX2 R203, R203 ;  /* 0x000000cb00cb7308 */ /* 0x000ff00000000800 */
[----:B------:R-:W-:Y:S08]  /*7a60*/  MUFU.EX2 R199, R199 ;  /* 0x000000c700c77308 */ /* 0x000ff00000000800 */
[----:B------:R-:W-:Y:S01]  /*7a70*/  MUFU.EX2 R204, R204 ;  /* 0x000000cc00cc7308 */ /* 0x000fe20000000800 */
[----:B-1----:R-:W-:Y:S01]  /*7a80*/  FADD.FTZ R34, R34, -R228 ;  /* 0x800000e422227221 */ /* 0x002fe20000010000 */
[--C-:B--2---:R-:W-:Y:S01]  /*7a90*/  FADD.FTZ R37, R37, -R227.reuse ;  /* 0x800000e325257221 */ /* 0x104fe20000010000 */
[----:B------:R-:W-:-:S05]  /*7aa0*/  FADD.FTZ R39, R39, -R227 ;  /* 0x800000e327277221 */ /* 0x000fca0000010000 */
        /* <DEDUP_REMOVED lines=17> */
[----:B------:R-:W-:Y:S01]  /*7bc0*/  FFMA.FTZ R196, -R196, R196, 1 ;  /* 0x3f800000c4c47423 */ /* 0x000fe200000101c4 */
[----:B------:R-:W-:Y:S01]  /*7bd0*/  FFMA.FTZ R119, -R119, R119, 1 ;  /* 0x3f80000077777423 */ /* 0x000fe20000010177 */
[----:B------:R-:W-:Y:S01]  /*7be0*/  R2UR UR4, R236 ;  /* 0x00000000ec0472ca */ /* 0x000fe200000e0000 */
[----:B-1----:R-:W-:-:S03]  /*7bf0*/  FFMA.FTZ R226, -R18, R18, 1 ;  /* 0x3f80000012e27423 */ /* 0x002fc60000010112 */
[----:B------:R1:W-:Y:S02]  /*7c00*/  MUFU.EX2 R18, R215 ;  /* 0x000000d700127308 */ /* 0x0003e40000000800 */
[----:B-1----:R-:W-:Y:S01]  /*7c10*/  FMUL.FTZ R215, R226, R234 ;  /* 0x000000eae2d77220 */ /* 0x002fe20000410000 */
[--C-:B------:R-:W-:Y:S01]  /*7c20*/  FADD.FTZ R226, R25, -R232.reuse ;  /* 0x800000e819e27221 */ /* 0x100fe20000010000 */
[----:B------:R-:W-:-:S04]  /*7c30*/  FADD.FTZ R232, R27, -R232 ;  /* 0x800000e81be87221 */ /* 0x000fc80000010000 */
[----:B------:R1:W-:Y:S01]  /*7c40*/  MUFU.EX2 R25, R225 ;  /* 0x000000e100197308 */ /* 0x0003e20000000800 */
[----:B------:R-:W-:-:S07]  /*7c50*/  FMUL.FTZ R34, R90, R34 ;  /* 0x000000225a227220 */ /* 0x000fce0000410000 */
[----:B------:R2:W-:Y:S01]  /*7c60*/  MUFU.EX2 R27, R223 ;  /* 0x000000df001b7308 */ /* 0x0005e20000000800 */
[----:B-1----:R-:W-:Y:S01]  /*7c70*/  FADD.FTZ R225, R32, -R228 ;  /* 0x800000e420e17221 */ /* 0x002fe20000010000 */
[----:B------:R-:W-:Y:S01]  /*7c80*/  FADD.FTZ R228, R33, -R230 ;  /* 0x800000e621e47221 */ /* 0x000fe20000010000 */
[----:B------:R-:W-:-:S05]  /*7c90*/  FFMA.FTZ R33, -R6, R6, 1 ;  /* 0x3f80000006217423 */ /* 0x000fca0000010106 */
[----:B------:R1:W-:Y:S01]  /*7ca0*/  MUFU.EX2 R32, R224 ;  /* 0x000000e000207308 */ /* 0x0003e20000000800 */
[----:B--2---:R-:W-:Y:S01]  /*7cb0*/  FFMA.FTZ R223, -R5, R5, 1 ;  /* 0x3f80000005df7423 */ /* 0x004fe20000010105 */
[----:B------:R-:W-:Y:S01]  /*7cc0*/  FMUL.FTZ R232, R88, R232 ;  /* 0x000000e858e87220 */ /* 0x000fe20000410000 */
[----:B------:R-:W-:Y:S01]  /*7cd0*/  FMUL.FTZ R225, R15, R225 ;  /* 0x000000e10fe17220 */ /* 0x000fe20000410000 */
[----:B------:R-:W-:Y:S01]  /*7ce0*/  FFMA.FTZ R227, -R3, R3, 1 ;  /* 0x3f80000003e37423 */ /* 0x000fe20000010103 */
[----:B------:R-:W-:Y:S01]  /*7cf0*/  FMUL.FTZ R228, R92, R228 ;  /* 0x000000e45ce47220 */ /* 0x000fe20000410000 */
[----:B------:R-:W-:Y:S02]  /*7d00*/  VIADD R230, R9, 0x14 ;  /* 0x0000001409e67836 */ /* 0x000fe40000000000 */
[----:B------:R-:W-:Y:S01]  /*7d10*/  FMUL.FTZ R72, R72, R36 ;  /* 0x0000002448487220 */ /* 0x000fe20000410000 */
[----:B------:R-:W-:Y:S01]  /*7d20*/  FMUL.FTZ R37, R89, R37 ;  /* 0x0000002559257220 */ /* 0x000fe20000410000 */
[----:B-1----:R-:W-:Y:S01]  /*7d30*/  FMUL.FTZ R224, R117, R226 ;  /* 0x000000e275e07220 */ /* 0x002fe20000410000 */
[----:B------:R1:W5:Y:S04]  /*7d40*/  LDL.LU R6, [R1+0x44] ;  /* 0x0000440001067983 */ /* 0x0003680000300800 */
[----:B------:R2:W3:Y:S01]  /*7d50*/  LDS R226, [R10+0x380] ;  /* 0x000380000ae27984 */ /* 0x0004e20000000800 */
[----:B------:R-:W-:Y:S01]  /*7d60*/  FMUL.FTZ R224, R33, R224 ;  /* 0x000000e021e07220 */ /* 0x000fe20000410000 */
[----:B------:R-:W-:Y:S01]  /*7d70*/  FFMA.FTZ R33, -R4, R4, 1 ;  /* 0x3f80000004217423 */ /* 0x000fe20000010104 */
[----:B------:R-:W-:Y:S01]  /*7d80*/  FMUL.FTZ R223, R223, R232 ;  /* 0x000000e8dfdf7220 */ /* 0x000fe20000410000 */
[----:B------:R-:W-:Y:S01]  /*7d90*/  FMUL.FTZ R30, R227, R30 ;  /* 0x0000001ee31e7220 */ /* 0x000fe20000410000 */
[----:B------:R-:W-:Y:S01]  /*7da0*/  FMUL.FTZ R36, R96, R39 ;  /* 0x0000002760247220 */ /* 0x000fe20000410000 */
[----:B------:R1:W5:Y:S01]  /*7db0*/  LDL.LU R5, [R1+0x40] ;  /* 0x0000400001057983 */ /* 0x0003620000300800 */
[----:B--2---:R2:W-:Y:S01]  /*7dc0*/  MUFU.EX2 R10, R222 ;  /* 0x000000de000a7308 */ /* 0x0045e20000000800 */
[----:B------:R-:W-:Y:S01]  /*7dd0*/  IADD3 R232, R9, 0xc, RZ ;  /* 0x0000000c09e87810 */ /* 0x000fe20007ffe0ff */
[----:B------:R-:W-:Y:S01]  /*7de0*/  FMUL.FTZ R39, R73, R37 ;  /* 0x0000002549277220 */ /* 0x000fe20000410000 */
[----:B------:R1:W5:Y:S01]  /*7df0*/  LDL.LU R4, [R1+0x3c] ;  /* 0x00003c0001047983 */ /* 0x0003620000300800 */
[----:B--2---:R-:W-:Y:S01]  /*7e00*/  FMUL.FTZ R222, R33, R28 ;  /* 0x0000001c21de7220 */ /* 0x004fe20000410000 */
[----:B------:R-:W-:-:S03]  /*7e10*/  FFMA.FTZ R28, -R2, R2, 1 ;  /* 0x3f800000021c7423 */ /* 0x000fc60000010102 */
[----:B------:R2:W1:Y:S01]  /*7e20*/  MUFU.EX2 R33, R220 ;  /* 0x000000dc00217308 */ /* 0x0004620000000800 */
[----:B------:R-:W-:Y:S01]  /*7e30*/  FMUL.FTZ R37, R75, R36 ;  /* 0x000000244b257220 */ /* 0x000fe20000410000 */
[----:B------:R1:W5:Y:S04]  /*7e40*/  LDL.LU R3, [R1+0x38] ;  /* 0x0000380001037983 */ /* 0x0003680000300800 */
[----:B------:R1:W5:Y:S01]  /*7e50*/  LDL.LU R2, [R1+0x34] ;  /* 0x0000340001027983 */ /* 0x0003620000300800 */
[----:B------:R-:W-:Y:S01]  /*7e60*/  VIADD R234, R9, 0x1c ;  /* 0x0000001c09ea7836 */ /* 0x000fe20000000000 */
[----:B------:R-:W-:Y:S01]  /*7e70*/  MUFU.EX2 R36, R206 ;  /* 0x000000ce00247308 */ /* 0x000fe20000000800 */
[----:B--2---:R-:W-:Y:S01]  /*7e80*/  FMUL.FTZ R220, R14, R31 ;  /* 0x0000001f0edc7220 */ /* 0x004fe20000410000 */
[----:B------:R-:W-:Y:S01]  /*7e90*/  FMUL.FTZ R31, R28, R29 ;  /* 0x0000001d1c1f7220 */ /* 0x000fe20000410000 */
[----:B------:R-:W-:Y:S01]  /*7ea0*/  FFMA.FTZ R28, -R20, R20, 1 ;  /* 0x3f800000141c7423 */ /* 0x000fe20000010114 */
[----:B------:R-:W-:Y:S01]  /*7eb0*/  LDS R73, [R11+0x380] ;  /* 0x000380000b497984 */ /* 0x000fe20000000800 */
[----:B------:R-:W-:Y:S01]  /*7ec0*/  FMUL.FTZ R29, R237, R220 ;  /* 0x000000dced1d7220 */ /* 0x000fe20000410000 */
[----:B------:R-:W-:Y:S01]  /*7ed0*/  FFMA.FTZ R220, -R235, R235, 1 ;  /* 0x3f800000ebdc7423 */ /* 0x000fe200000101eb */
[----:B------:R-:W-:Y:S01]  /*7ee0*/  VIADD R235, R9, 0x8 ;  /* 0x0000000809eb7836 */ /* 0x000fe20000000000 */
[----:B------:R2:W1:Y:S02]  /*7ef0*/  MUFU.EX2 R20, R217 ;  /* 0x000000d900147308 */ /* 0x0004640000000800 */
[----:B------:R-:W-:Y:S01]  /*7f00*/  FMUL.FTZ R220, R220, R225 ;  /* 0x000000e1dcdc7220 */ /* 0x000fe20000410000 */
[----:B------:R-:W-:Y:S01]  /*7f10*/  FFMA.FTZ R225, -R19, R19, 1 ;  /* 0x3f80000013e17423 */ /* 0x000fe20000010113 */
[----:B---3--:R-:W3:Y:S03]  /*7f20*/  SHFL.IDX PT, R227, R226, R231, 0x1f ;  /* 0x00001fe7e2e37589 */ /* 0x008ee600000e0000 */
[----:B------:R-:W-:Y:S01]  /*7f30*/  FMUL.FTZ R225, R225, R228 ;  /* 0x000000e4e1e17220 */ /* 0x000fe20000410000 */
[----:B------:R4:W-:Y:S01]  /*7f40*/  MUFU.EX2 R19, R221 ;  /* 0x000000dd00137308 */ /* 0x0009e20000000800 */
[----:B--2---:R-:W-:Y:S01]  /*7f50*/  FMUL.FTZ R217, R28, R34 ;  /* 0x000000221cd97220 */ /* 0x004fe20000410000 */
[----:B------:R-:W-:Y:S01]  /*7f60*/  FFMA.FTZ R34, -R74, R74, 1 ;  /* 0x3f8000004a227423 */ /* 0x000fe2000001014a */
[----:B------:R-:W2:Y:S03]  /*7f70*/  SHFL.IDX PT, R28, R226, R9, 0x1f ;  /* 0x00001f09e21c7589 */ /* 0x000ea600000e0000 */
[----:B------:R-:W-:Y:S01]  /*7f80*/  FMUL.FTZ R38, R34, R38 ;  /* 0x0000002622267220 */ /* 0x000fe20000410000 */
[----:B------:R-:W1:Y:S01]  /*7f90*/  SHFL.IDX PT, R74, R226, R115, 0x1f ;  /* 0x00001f73e24a7589 */ /* 0x000e6200000e0000 */
[----:B------:R3:W-:Y:S01]  /*7fa0*/  MUFU.EX2 R34, R219 ;  /* 0x000000db00227308 */ /* 0x0007e20000000800 */
[----:B----4-:R-:W-:-:S02]  /*7fb0*/  FMUL.FTZ R221, R21, R35 ;  /* 0x0000002315dd7220 */ /* 0x010fc40000410000 */
[----:B------:R-:W4:Y:S04]  /*7fc0*/  SHFL.IDX PT, R228, R226, R230, 0x1f ;  /* 0x00001fe6e2e47589 */ /* 0x000f2800000e0000 */
[----:B------:R-:W-:Y:S01]  /*7fd0*/  SHFL.IDX PT, R229, R226, R233, 0x1f ;  /* 0x00001fe9e2e57589 */ /* 0x000fe200000e0000 */
[----:B------:R2:W-:Y:S03]  /*7fe0*/  MUFU.EX2 R21, R218 ;  /* 0x000000da00157308 */ /* 0x0005e60000000800 */
[----:B---3--:R-:W3:Y:S01]  /*7ff0*/  SHFL.IDX PT, R219, R226, R232, 0x1f ;  /* 0x00001fe8e2db7589 */ /* 0x008ee200000e0000 */
[--C-:B------:R-:W-:Y:S01]  /*8000*/  FADD.FTZ R48, R48, -R227.reuse ;  /* 0x800000e330307221 */ /* 0x100fe20000010000 */
[----:B------:R-:W-:-:S03]  /*8010*/  FADD.FTZ R50, R50, -R227 ;  /* 0x800000e332327221 */ /* 0x000fc60000010000 */
[----:B------:R-:W3:Y:S01]  /*8020*/  MUFU.EX2 R35, R216 ;  /* 0x000000d800237308 */ /* 0x000ee20000000800 */
[----:B--2---:R-:W2:Y:S01]  /*8030*/  SHFL.IDX PT, R218, R226, R235, 0x1f ;  /* 0x00001febe2da7589 */ /* 0x004ea200000e0000 */
[--C-:B------:R-:W-:Y:S01]  /*8040*/  FADD.FTZ R40, R40, -R28.reuse ;  /* 0x8000001c28287221 */ /* 0x100fe20000010000 */
[----:B------:R-:W-:Y:S01]  /*8050*/  FADD.FTZ R28, R42, -R28 ;  /* 0x8000001c2a1c7221 */ /* 0x000fe20000010000 */
[----:B------:R-:W-:Y:S01]  /*8060*/  FFMA.FTZ R42, -R77, R77, 1 ;  /* 0x3f8000004d2a7423 */ /* 0x000fe2000001014d */
[----:B------:R-:W-:Y:S01]  /*8070*/  SHFL.IDX PT, R226, R226, R234, 0x1f ;  /* 0x00001feae2e27589 */ /* 0x000fe200000e0000 */
[--C-:B-1----:R-:W-:Y:S01]  /*8080*/  FADD.FTZ R41, R41, -R74.reuse ;  /* 0x8000004a29297221 */ /* 0x102fe20000010000 */
[----:B------:R-:W-:Y:S01]  /*8090*/  FMUL.FTZ R75, R94, R40 ;  /* 0x000000285e4b7220 */ /* 0x000fe20000410000 */
[----:B------:R-:W-:Y:S01]  /*80a0*/  FMUL.FTZ R77, R13, R28 ;  /* 0x0000001c0d4d7220 */ /* 0x000fe20000410000 */
[----:B------:R-:W-:Y:S01]  /*80b0*/  FADD.FTZ R43, R43, -R74 ;  /* 0x8000004a2b2b7221 */ /* 0x000fe20000010000 */
[--C-:B----4-:R-:W-:Y:S01]  /*80c0*/  FADD.FTZ R49, R49, -R228.reuse ;  /* 0x800000e431317221 */ /* 0x110fe20000010000 */
[----:B------:R-:W-:Y:S01]  /*80d0*/  FADD.FTZ R51, R51, -R228 ;  /* 0x800000e433337221 */ /* 0x000fe20000010000 */
[----:B------:R-:W-:Y:S01]  /*80e0*/  FMUL.FTZ R11, R78, R77 ;  /* 0x0000004d4e0b7220 */ /* 0x000fe20000410000 */
[----:B------:R-:W-:Y:S01]  /*80f0*/  SHFL.IDX PT, R74, R73, R232, 0x1f ;  /* 0x00001fe8494a7589 */ /* 0x000fe200000e0000 */
[----:B------:R-:W-:Y:S01]  /*8100*/  FMUL.FTZ R49, R33, R49 ;  /* 0x0000003121317220 */ /* 0x000fe20000410000 */
[----:B------:R-:W-:Y:S01]  /*8110*/  FMUL.FTZ R40, R93, R43 ;  /* 0x0000002b5d287220 */ /* 0x000fe20000410000 */
[----:B------:R-:W-:Y:S01]  /*8120*/  FFMA.FTZ R43, -R82, R82, 1 ;  /* 0x3f800000522b7423 */ /* 0x000fe20000010152 */
[----:B------:R-:W1:Y:S01]  /*8130*/  SHFL.IDX PT, R78, R73, R115, 0x1f ;  /* 0x00001f73494e7589 */ /* 0x000e6200000e0000 */
[--C-:B---3--:R-:W-:Y:S01]  /*8140*/  FADD.FTZ R45, R45, -R219.reuse ;  /* 0x800000db2d2d7221 */ /* 0x108fe20000010000 */
[----:B------:R-:W-:Y:S01]  /*8150*/  FADD.FTZ R47, R47, -R219 ;  /* 0x800000db2f2f7221 */ /* 0x000fe20000010000 */
[----:B------:R-:W-:Y:S01]  /*8160*/  FMUL.FTZ R219, R95, R41 ;  /* 0x000000295fdb7220 */ /* 0x000fe20000410000 */
[----:B------:R-:W-:Y:S01]  /*8170*/  FMUL.FTZ R41, R76, R75 ;  /* 0x0000004b4c297220 */ /* 0x000fe20000410000 */
[----:B------:R-:W-:Y:S01]  /*8180*/  FMUL.FTZ R28, R25, R45 ;  /* 0x0000002d191c7220 */ /* 0x000fe20000410000 */
[----:B------:R-:W3:Y:S01]  /*8190*/  SHFL.IDX PT, R77, R73, R231, 0x1f ;  /* 0x00001fe7494d7589 */ /* 0x000ee200000e0000 */
[--C-:B--2---:R-:W-:Y:S01]  /*81a0*/  FADD.FTZ R44, R44, -R218.reuse ;  /* 0x800000da2c2c7221 */ /* 0x104fe20000010000 */
[----:B------:R-:W-:Y:S01]  /*81b0*/  FADD.FTZ R46, R46, -R218 ;  /* 0x800000da2e2e7221 */ /* 0x000fe20000010000 */
[----:B------:R-:W-:Y:S01]  /*81c0*/  FMUL.FTZ R45, R81, R28 ;  /* 0x0000001c512d7220 */ /* 0x000fe20000410000 */
[----:B------:R-:W-:Y:S01]  /*81d0*/  FMUL.FTZ R28, R27, R47 ;  /* 0x0000002f1b1c7220 */ /* 0x000fe20000410000 */
[----:B------:R-:W-:Y:S01]  /*81e0*/  FMUL.FTZ R75, R12, R44 ;  /* 0x0000002c0c4b7220 */ /* 0x000fe20000410000 */
[----:B------:R-:W-:Y:S01]  /*81f0*/  FMUL.FTZ R47, R32, R48 ;  /* 0x00000030202f7220 */ /* 0x000fe20000410000 */
[----:B------:R-:W2:Y:S01]  /*8200*/  SHFL.IDX PT, R81, R73, R9, 0x1f ;  /* 0x00001f0949517589 */ /* 0x000ea200000e0000 */
        /* <DEDUP_REMOVED lines=10> */
[----:B------:R-:W4:Y:S01]  /*82b0*/  LDL R99, [R1+0x1c] ;  /* 0x00001c0001637983 */ /* 0x000f220000100800 */
[----:B------:R-:W-:Y:S01]  /*82c0*/  FFMA.FTZ R46, -R98, R98, 1 ;  /* 0x3f800000622e7423 */ /* 0x000fe20000010162 */
[----:B-1----:R-:W-:Y:S01]  /*82d0*/  FADD.FTZ R59, R59, -R78 ;  /* 0x8000004e3b3b7221 */ /* 0x002fe20000010000 */
[----:B------:R-:W-:Y:S01]  /*82e0*/  FADD.FTZ R61, R61, -R74 ;  /* 0x8000004a3d3d7221 */ /* 0x000fe20000010000 */
[----:B------:R-:W1:Y:S01]  /*82f0*/  SHFL.IDX PT, R79, R73, R235, 0x1f ;  /* 0x00001feb494f7589 */ /* 0x000e6200000e0000 */
[----:B------:R-:W-:Y:S01]  /*8300*/  FMUL.FTZ R46, R46, R75 ;  /* 0x0000004b2e2e7220 */ /* 0x000fe20000410000 */
[--C-:B------:R-:W-:Y:S01]  /*8310*/  FADD.FTZ R55, R55, -R226.reuse ;  /* 0x800000e237377221 */ /* 0x100fe20000010000 */
[----:B------:R-:W1:Y:S01]  /*8320*/  MUFU.EX2 R206, R209 ;  /* 0x000000d100ce7308 */ /* 0x000e620000000800 */
[----:B------:R-:W1:Y:S01]  /*8330*/  SHFL.IDX PT, R28, R73, R230, 0x1f ;  /* 0x00001fe6491c7589 */ /* 0x000e6200000e0000 */
[--C-:B------:R-:W-:Y:S01]  /*8340*/  FADD.FTZ R52, R52, -R229.reuse ;  /* 0x800000e534347221 */ /* 0x100fe20000010000 */
[----:B------:R-:W-:Y:S01]  /*8350*/  FADD.FTZ R54, R54, -R229 ;  /* 0x800000e536367221 */ /* 0x000fe20000010000 */
[----:B------:R-:W-:Y:S01]  /*8360*/  FADD.FTZ R53, R53, -R226 ;  /* 0x800000e235357221 */ /* 0x000fe20000010000 */
[----:B------:R-:W1:Y:S01]  /*8370*/  SHFL.IDX PT, R76, R73, R234, 0x1f ;  /* 0x00001fea494c7589 */ /* 0x000e6200000e0000 */
[----:B---3--:R-:W-:-:S02]  /*8380*/  FADD.FTZ R66, R66, -R77 ;  /* 0x8000004d42427221 */ /* 0x008fc40000010000 */
[----:B------:R-:W3:Y:S01]  /*8390*/  MUFU.EX2 R213, R213 ;  /* 0x000000d500d57308 */ /* 0x000ee20000000800 */
[----:B------:R2:W3:Y:S01]  /*83a0*/  SHFL.IDX PT, R75, R73, R233, 0x1f ;  /* 0x00001fe9494b7589 */ /* 0x0004e200000e0000 */
[----:B------:R-:W-:Y:S01]  /*83b0*/  FFMA.FTZ R82, -R114, R114, 1 ;  /* 0x3f80000072527423 */ /* 0x000fe20000010172 */
[----:B------:R-:W-:Y:S01]  /*83c0*/  FMUL.FTZ R42, R42, R219 ;  /* 0x000000db2a2a7220 */ /* 0x000fe20000410000 */
[----:B------:R-:W-:Y:S01]  /*83d0*/  FMUL.FTZ R47, R194, R47 ;  /* 0x0000002fc22f7220 */ /* 0x000fe20000410000 */
[----:B--2---:R-:W-:Y:S01]  /*83e0*/  FADD.FTZ R73, R56, -R81 ;  /* 0x8000005138497221 */ /* 0x004fe20000010000 */
[----:B------:R-:W-:Y:S01]  /*83f0*/  FADD.FTZ R56, R57, -R78 ;  /* 0x8000004e39387221 */ /* 0x000fe20000010000 */
[----:B------:R-:W-:Y:S01]  /*8400*/  FADD.FTZ R78, R63, -R74 ;  /* 0x8000004a3f4e7221 */ /* 0x000fe20000010000 */
[----:B------:R-:W-:Y:S01]  /*8410*/  FFMA.FTZ R74, -R104, R104, 1 ;  /* 0x3f800000684a7423 */ /* 0x000fe20000010168 */
[----:B------:R-:W-:Y:S01]  /*8420*/  FMUL.FTZ R73, R36, R73 ;  /* 0x0000004924497220 */ /* 0x000fe20000410000 */
[----:B------:R-:W-:Y:S01]  /*8430*/  FADD.FTZ R57, R64, -R77 ;  /* 0x8000004d40397221 */ /* 0x000fe20000010000 */
[----:B------:R-:W-:-:S02]  /*8440*/  FFMA.FTZ R77, -R105, R105, 1 ;  /* 0x3f800000694d7423 */ /* 0x000fc40000010169 */
[----:B------:R-:W-:Y:S01]  /*8450*/  FMUL.FTZ R74, R74, R73 ;  /* 0x000000494a4a7220 */ /* 0x000fe20000410000 */
[----:B------:R-:W-:Y:S01]  /*8460*/  FMUL.FTZ R56, R211, R56 ;  /* 0x00000038d3387220 */ /* 0x000fe20000410000 */
[----:B------:R-:W2:Y:S01]  /*8470*/  MUFU.EX2 R73, R214 ;  /* 0x000000d600497308 */ /* 0x000ea20000000800 */
[----:B------:R-:W-:Y:S01]  /*8480*/  FMUL.FTZ R80, R35, R55 ;  /* 0x0000003723507220 */ /* 0x000fe20000410000 */
[--C-:B-1----:R-:W-:Y:S01]  /*8490*/  FADD.FTZ R55, R60, -R79.reuse ;  /* 0x8000004f3c377221 */ /* 0x102fe20000010000 */
[----:B------:R-:W-:Y:S01]  /*84a0*/  FADD.FTZ R62, R62, -R79 ;  /* 0x8000004f3e3e7221 */ /* 0x000fe20000010000 */
[----:B------:R-:W-:Y:S01]  /*84b0*/  FMUL.FTZ R77, R77, R56 ;  /* 0x000000384d4d7220 */ /* 0x000fe20000410000 */
[----:B------:R-:W-:Y:S01]  /*84c0*/  FADD.FTZ R58, R58, -R81 ;  /* 0x800000513a3a7221 */ /* 0x000fe20000010000 */
[----:B------:R-:W-:Y:S01]  /*84d0*/  FFMA.FTZ R79, -R111, R111, 1 ;  /* 0x3f8000006f4f7423 */ /* 0x000fe2000001016f */
[----:B------:R-:W-:Y:S01]  /*84e0*/  FMUL.FTZ R56, R203, R78 ;  /* 0x0000004ecb387220 */ /* 0x000fe20000410000 */
[----:B------:R-:W-:Y:S01]  /*84f0*/  FFMA.FTZ R51, -R102, R102, 1 ;  /* 0x3f80000066337423 */ /* 0x000fe20000010166 */
[----:B------:R-:W-:Y:S01]  /*8500*/  FMUL.FTZ R83, R19, R52 ;  /* 0x0000003413537220 */ /* 0x000fe20000410000 */
[----:B------:R-:W-:Y:S01]  /*8510*/  FMUL.FTZ R54, R21, R54 ;  /* 0x0000003615367220 */ /* 0x000fe20000410000 */
[--C-:B------:R-:W-:Y:S01]  /*8520*/  FADD.FTZ R60, R65, -R28.reuse ;  /* 0x8000001c413c7221 */ /* 0x100fe20000010000 */
[----:B------:R-:W-:Y:S01]  /*8530*/  FADD.FTZ R67, R67, -R28 ;  /* 0x8000001c43437221 */ /* 0x000fe20000010000 */
[----:B------:R-:W-:Y:S01]  /*8540*/  FMUL.FTZ R52, R34, R53 ;  /* 0x0000003522347220 */ /* 0x000fe20000410000 */
[--C-:B------:R-:W-:Y:S01]  /*8550*/  FADD.FTZ R28, R69, -R76.reuse ;  /* 0x8000004c451c7221 */ /* 0x100fe20000010000 */
[----:B------:R-:W-:Y:S01]  /*8560*/  FMUL.FTZ R69, R199, R58 ;  /* 0x0000003ac7457220 */ /* 0x000fe20000410000 */
[----:B------:R-:W-:Y:S01]  /*8570*/  FMUL.FTZ R79, R79, R56 ;  /* 0x000000384f4f7220 */ /* 0x000fe20000410000 */
[--C-:B---3--:R-:W-:Y:S01]  /*8580*/  FADD.FTZ R63, R68, -R75.reuse ;  /* 0x8000004b443f7221 */ /* 0x108fe20000010000 */
        /* <DEDUP_REMOVED lines=9> */
[----:B------:R-:W-:Y:S01]  /*8620*/  FADD.FTZ R64, R71, -R76 ;  /* 0x8000004c47407221 */ /* 0x000fe20000010000 */
[----:B------:R-:W-:Y:S01]  /*8630*/  FMUL.FTZ R52, R103, R80 ;  /* 0x0000005067347220 */ /* 0x000fe20000410000 */
        /* <DEDUP_REMOVED lines=278> */
.L_x_2858:
        /* <DEDUP_REMOVED lines=58> */
.L_x_2859:
        /* <DEDUP_REMOVED lines=12> */
.L_x_2849:
        /* <DEDUP_REMOVED lines=34> */
.L_x_2829:
[----:B------:R-:W-:Y:S05]  /*9e20*/  @P0 BRA `(.L_x_2828) ;  /* 0x0000004000f40947 */ /* 0x000fea0003800000 */
[----:B------:R-:W1:Y:S01]  /*9e30*/  LDC R12, c[0x0][0x850] ;  /* 0x00021400ff0c7b82 */ /* 0x000e620000000800 */
[----:B------:R-:W2:Y:S01]  /*9e40*/  S2R R20, SR_TID.X ;  /* 0x0000000000147919 */ /* 0x000ea20000002100 */
[----:B------:R-:W-:Y:S01]  /*9e50*/  ULOP3.LUT UR4, URZ, UR38, URZ, 0x33, !UPT ;  /* 0x000000263f047292 */ /* 0x000fe2000f8e333f */
[----:B------:R-:W-:Y:S01]  /*9e60*/  MOV R7, UR40 ;  /* 0x0000002800077c02 */ /* 0x000fe20008000f00 */
[----:B------:R-:W-:Y:S01]  /*9e70*/  ULDC.64 UR6, c[0x0][0x840] ;  /* 0x0002100000067ab9 */ /* 0x000fe20000000a00 */
[----:B------:R-:W3:Y:S01]  /*9e80*/  S2R R21, SR_CgaCtaId ;  /* 0x0000000000157919 */ /* 0x000ee20000008800 */
[----:B------:R-:W-:Y:S02]  /*9e90*/  MOV R10, 0x400 ;  /* 0x00000400000a7802 */ /* 0x000fe40000000f00 */
[----:B------:R-:W4:Y:S08]  /*9ea0*/  LDC R2, c[0x0][0x8b4] ;  /* 0x00022d00ff027b82 */ /* 0x000f300000000800 */
[----:B------:R-:W5:Y:S01]  /*9eb0*/  LDC.64 R14, c[0x0][0x820] ;  /* 0x00020800ff0e7b82 */ /* 0x000f620000000a00 */
[----:B-1----:R-:W-:-:S07]  /*9ec0*/  ISETP.NE.AND P0, PT, R12, 0x1, PT ;  /* 0x000000010c00780c */ /* 0x002fce0003f05270 */
[----:B------:R-:W1:Y:S01]  /*9ed0*/  LDC.64 R16, c[0x0][0x848] ;  /* 0x00021200ff107b82 */ /* 0x000e620000000a00 */
[----:B----4-:R-:W-:Y:S01]  /*9ee0*/  VIADD R18, R2, UR4 ;  /* 0x0000000402127c36 */ /* 0x010fe20008000000 */
[----:B------:R-:W-:Y:S01]  /*9ef0*/  ULDC.64 UR4, c[0x0][0x818] ;  /* 0x0002060000047ab9 */ /* 0x000fe20000000a00 */
[----:B--2---:R-:W-:-:S05]  /*9f00*/  VIADD R19, R20, 0xffffff80 ;  /* 0xffffff8014137836 */ /* 0x004fca0000000000 */
[----:B------:R-:W2:Y:S01]  /*9f10*/  @P0 LDC R0, c[0x0][0x854] ;  /* 0x00021500ff000b82 */ /* 0x000ea20000000800 */
[----:B------:R-:W-:Y:S02]  /*9f20*/  SHF.L.U32 R4, R18, 0xd, RZ ;  /* 0x0000000d12047819 */ /* 0x000fe400000006ff */
[----:B------:R-:W-:Y:S02]  /*9f30*/  SHF.R.S32.HI R2, RZ, 0x1f, R19 ;  /* 0x0000001fff027819 */ /* 0x000fe40000011413 */
[----:B------:R-:W-:Y:S02]  /*9f40*/  SHF.R.S32.HI R5, RZ, 0x1f, R4 ;  /* 0x0000001fff057819 */ /* 0x000fe40000011404 */
[----:B------:R-:W-:Y:S01]  /*9f50*/  LEA.HI R9, R2, R19, RZ, 0x7 ;  /* 0x0000001302097211 */ /* 0x000fe200078f38ff */
[----:B------:R-:W4:Y:S01]  /*9f60*/  @P0 LDC R3, c[0x0][0x858] ;  /* 0x00021600ff030b82 */ /* 0x000f220000000800 */
[----:B---3--:R-:W-:Y:S01]  /*9f70*/  LEA R21, R21, R10, 0x18 ;  /* 0x0000000a15157211 */ /* 0x008fe200078ec0ff */
[----:B--2---:R-:W-:-:S05]  /*9f80*/  @P0 IMAD.HI.U32 R0, R0, UR40, RZ ;  /* 0x0000002800000c27 */ /* 0x004fca000f8e00ff */
[----:B----4-:R-:W-:-:S04]  /*9f90*/  @P0 SHF.R.U32.HI R7, RZ, R3, R0 ;  /* 0x00000003ff070219 */ /* 0x010fc80000011600 */
[----:B------:R-:W-:Y:S01]  /*9fa0*/  SHF.R.S32.HI R8, RZ, 0x1f, R7 ;  /* 0x0000001fff087819 */ /* 0x000fe20000011407 */
[----:B------:R-:W-:-:S04]  /*9fb0*/  IMAD.WIDE.U32 R2, R7, UR4, R4 ;  /* 0x0000000407027c25 */ /* 0x000fc8000f8e0004 */
[C---:B------:R-:W-:Y:S02]  /*9fc0*/  IMAD R6, R8.reuse, UR6, RZ ;  /* 0x0000000608067c24 */ /* 0x040fe4000f8e02ff */
[----:B------:R-:W-:Y:S01]  /*9fd0*/  IMAD R0, R8, UR4, RZ ;  /* 0x0000000408007c24 */ /* 0x000fe2000f8e02ff */
[----:B------:R-:W-:Y:S01]  /*9fe0*/  USHF.R.S32.HI UR4, URZ, 0x1f, UR39 ;  /* 0x0000001f3f047899 */ /* 0x000fe20008011427 */
[C---:B------:R-:W-:Y:S02]  /*9ff0*/  IMAD R13, R7.reuse, UR7, R6 ;  /* 0x00000007070d7c24 */ /* 0x040fe4000f8e0206 */
[----:B------:R-:W-:Y:S01]  /*a000*/  IMAD R11, R7, UR5, R0 ;  /* 0x00000005070b7c24 */ /* 0x000fe2000f8e0200 */
[C---:B------:R-:W-:Y:S01]  /*a010*/  LOP3.LUT R0, R9.reuse, 0xfffff80, RZ, 0xc0, !PT ;  /* 0x0fffff8009007812 */ /* 0x040fe200078ec0ff */
[----:B------:R-:W-:Y:S02]  /*a020*/  IMAD.SHL.U32 R6, R9, 0x20, RZ ;  /* 0x0000002009067824 */ /* 0x000fe400078e00ff */
[----:B------:R-:W-:Y:S01]  /*a030*/  IMAD.WIDE.U32 R4, R7, UR6, R4 ;  /* 0x0000000607047c25 */ /* 0x000fe2000f8e0004 */
[----:B------:R-:W-:-:S02]  /*a040*/  IADD3 R3, R3, R11, RZ ;  /* 0x0000000b03037210 */ /* 0x000fc40007ffe0ff */
[----:B------:R-:W-:Y:S01]  /*a050*/  LOP3.LUT R9, R6, 0x3ffff000, RZ, 0xc0, !PT ;  /* 0x3ffff00006097812 */ /* 0x000fe200078ec0ff */
[----:B------:R-:W-:Y:S02]  /*a060*/  IMAD.IADD R0, R19, 0x1, -R0 ;  /* 0x0000000113007824 */ /* 0x000fe400078e0a00 */
[----:B------:R-:W-:Y:S02]  /*a070*/  IMAD.IADD R5, R5, 0x1, R13 ;  /* 0x0000000105057824 */ /* 0x000fe400078e020d */
[----:B-----5:R-:W-:Y:S02]  /*a080*/  IMAD R6, R14, UR4, RZ ;  /* 0x000000040e067c24 */ /* 0x020fe4000f8e02ff */
[----:B-1----:R-:W-:Y:S01]  /*a090*/  IMAD R10, R16, UR4, RZ ;  /* 0x00000004100a7c24 */ /* 0x002fe2000f8e02ff */
[----:B------:R-:W-:Y:S05]  /*a0a0*/  WARPSYNC.ALL ;  /* 0x0000000000007948 */ /* 0x000fea0003800000 */
[----:B------:R-:W-:-:S02]  /*a0b0*/  IMAD R0, R0, 0x4, R9 ;  /* 0x0000000400007824 */ /* 0x000fc400078e0209 */
[----:B------:R-:W-:Y:S02]  /*a0c0*/  IMAD R11, R15, UR39, R6 ;  /* 0x000000270f0b7c24 */ /* 0x000fe4000f8e0206 */
[----:B------:R-:W-:Y:S01]  /*a0d0*/  IMAD.WIDE.U32 R2, R14, UR39, R2 ;  /* 0x000000270e027c25 */ /* 0x000fe2000f8e0002 */
[----:B------:R-:W-:-:S03]  /*a0e0*/  LEA R0, R0, R21, 0x2 ;  /* 0x0000001500007211 */ /* 0x000fc600078e10ff */
[----:B------:R-:W-:Y:S02]  /*a0f0*/  IMAD R9, R17, UR39, R10 ;  /* 0x0000002711097c24 */ /* 0x000fe4000f8e020a */
[----:B------:R-:W-:-:S04]  /*a100*/  IMAD.WIDE.U32 R4, R16, UR39, R4 ;  /* 0x0000002710047c25 */ /* 0x000fc8000f8e0004 */
[----:B------:R-:W-:Y:S02]  /*a110*/  IMAD.IADD R11, R3, 0x1, R11 ;  /* 0x00000001030b7824 */ /* 0x000fe400078e020b */
[----:B------:R-:W-:Y:S01]  /*a120*/  IMAD.IADD R10, R5, 0x1, R9 ;  /* 0x00000001050a7824 */ /* 0x000fe200078e0209 */
[----:B------:R-:W-:Y:S01]  /*a130*/  BAR.SYNC.DEFER_BLOCKING 0x1, 0x100 ;  /* 0x0044000000007b1d */ /* 0x000fe20000010000 */
[----:B------:R-:W-:Y:S02]  /*a140*/  ISETP.NE.AND P0, PT, R19, RZ, PT ;  /* 0x000000ff1300720c */ /* 0x000fe40003f05270 */
[----:B------:R-:W-:-:S03]  /*a150*/  ISETP.NE.AND P1, PT, R20, 0x80, PT ;  /* 0x000000801400780c */ /* 0x000fc60003f25270 */
        /* <DEDUP_REMOVED lines=9> */
[----:B------:R-:W-:Y:S02]  /*a1f0*/  SHF.R.S32.HI R9, RZ, 0x1f, R6 ;  /* 0x0000001fff097819 */ /* 0x000fe40000011406 */
[----:B------:R-:W-:-:S04]  /*a200*/  IADD3 R6, P2, P3, R6, UR4, R7 ;  /* 0x0000000406067c10 */ /* 0x000fc8000fb5e007 */
[----:B------:R-:W-:Y:S01]  /*a210*/  IADD3.X R9, R9, UR5, R8, P2, P3 ;  /* 0x0000000509097c10 */ /* 0x000fe200097e6408 */
[----:B------:R3:W-:Y:S01]  /*a220*/  STS.128 [R0], R152 ;  /* 0x0000009800007388 */ /* 0x0007e20000000c00 */
[C---:B------:R-:W-:Y:S01]  /*a230*/  SHF.L.U32 R18, R6.reuse, 0x2, RZ ;  /* 0x0000000206127819 */ /* 0x040fe200000006ff */
[----:B------:R-:W-:Y:S01]  /*a240*/  ULDC.64 UR4, c[0x0][0x868] ;  /* 0x00021a0000047ab9 */ /* 0x000fe20000000a00 */
[----:B------:R-:W-:Y:S01]  /*a250*/  SHF.L.U64.HI R13, R6, 0x2, R9 ;  /* 0x00000002060d7819 */ /* 0x000fe20000010209 */
[----:B------:R3:W-:Y:S01]  /*a260*/  STS.128 [R0+0x800], R156 ;  /* 0x0008009c00007388 */ /* 0x0007e20000000c00 */
[----:B------:R-:W-:Y:S01]  /*a270*/  IADD3 R6, P4, R18, UR4, RZ ;  /* 0x0000000412067c10 */ /* 0x000fe2000ff9e0ff */
[----:B------:R-:W-:Y:S01]  /*a280*/  IMAD.MOV R9, RZ, RZ, -R7 ;  /* 0x000000ffff097224 */ /* 0x000fe200078e0a07 */
[----:B-1----:R-:W-:Y:S01]  /*a290*/  LEA R14, P2, R2, R14, 0x2 ;  /* 0x0000000e020e7211 */ /* 0x002fe200078410ff */
[----:B------:R3:W-:Y:S01]  /*a2a0*/  STS.128 [R0+0x1000], R160 ;  /* 0x001000a000007388 */ /* 0x0007e20000000c00 */
[----:B------:R-:W-:Y:S01]  /*a2b0*/  IADD3.X R7, R13, UR5, RZ, P4, !PT ;  /* 0x000000050d077c10 */ /* 0x000fe2000a7fe4ff */
[----:B------:R-:W-:-:S02]  /*a2c0*/  IMAD R9, R12, R9, UR40 ;  /* 0x000000280c097e24 */ /* 0x000fc4000f8e0209 */
[----:B------:R3:W-:Y:S01]  /*a2d0*/  STS.128 [R0+0x1800], R164 ;  /* 0x001800a400007388 */ /* 0x0007e20000000c00 */
[----:B--2---:R-:W-:-:S03]  /*a2e0*/  LEA R16, P3, R4, R16, 0x2 ;  /* 0x0000001004107211 */ /* 0x004fc600078610ff */
[----:B------:R3:W-:Y:S04]  /*a2f0*/  STS.128 [R0+0x2000], R168 ;  /* 0x002000a800007388 */ /* 0x0007e80000000c00 */
[----:B------:R3:W-:Y:S04]  /*a300*/  STS.128 [R0+0x2800], R172 ;  /* 0x002800ac00007388 */ /* 0x0007e80000000c00 */
[----:B------:R3:W-:Y:S04]  /*a310*/  STS.128 [R0+0x3000], R176 ;  /* 0x003000b000007388 */ /* 0x0007e80000000c00 */
[----:B------:R3:W-:Y:S01]  /*a320*/  STS.128 [R0+0x3800], R180 ;  /* 0x003800b400007388 */ /* 0x0007e20000000c00 */
[----:B------:R-:W-:Y:S05]  /*a330*/  @P0 BRA `(.L_x_2862) ;  /* 0x0000000000140947 */ /* 0x000fea0003800000 */
.L_x_2863:
[----:B------:R-:W2:Y:S04]  /*a340*/  LDG.E.STRONG.GPU R8, desc[UR36][R6.64] ;  /* 0x0000002406087981 */ /* 0x000ea8000c1ef900 */
[----:B--2---:R-:W-:Y:S01]  /*a350*/  CCTL.IVALL ;  /* 0x00000000ff00798f */ /* 0x004fe20002000000 */
[----:B------:R-:W-:Y:S05]  /*a360*/  YIELD ;  /* 0x0000000000007946 */ /* 0x000fea0003800000 */
[----:B------:R-:W-:-:S13]  /*a370*/  ISETP.NE.AND P0, PT, R8, R9, PT ;  /* 0x000000090800720c */ /* 0x000fda0003f05270 */
[----:B------:R-:W-:Y:S05]  /*a380*/  @P0 BRA `(.L_x_2863) ;  /* 0xfffffffc00ec0947 */ /* 0x000fea000383ffff */
.L_x_2862:
[----:B------:R-:W-:Y:S05]  /*a390*/  BSYNC B0 ;  /* 0x0000000000007941 */ /* 0x000fea0003800000 */
.L_x_2861:
[----:B------:R-:W-:Y:S01]  /*a3a0*/  UMOV UR4, 0xffffffff ;  /* 0xffffffff00047882 */ /* 0x000fe20000000000 */
[----:B------:R-:W-:Y:S02]  /*a3b0*/  LEA.HI.X R11, R2, R15, R11, 0x2, P2 ;  /* 0x0000000f020b7211 */ /* 0x000fe400010f140b */
[----:B------:R-:W-:Y:S01]  /*a3c0*/  LEA.HI.X R10, R4, R17, R10, 0x2, P3 ;  /* 0x00000011040a7211 */ /* 0x000fe200018f140a */
[----:B------:R-:W-:Y:S06]  /*a3d0*/  BRA.DIV UR4, `(.L_x_2864) ;  /* 0x0000004204107947 */ /* 0x000fec000b800000 */
[----:B------:R-:W-:Y:S01]  /*a3e0*/  NOP ;  /* 0x0000000000007918 */ /* 0x000fe20000000000 */
.L_x_2953:
        /* <DEDUP_REMOVED lines=17> */
.L_x_2867:
[----:B------:R-:W-:Y:S01]  /*a500*/  @P0 ELECT P2, URZ, PT ;  /* 0x00000000003f082f */ /* 0x000fe20003840000 */
[----:B------:R1:W-:-:S12]  /*a510*/  UBLKRED.G.S.ADD.F32.RN [UR4], [UR6], UR7, desc[UR8] ;  /* 0x00000804060073bb */ /* 0x0003d800080a1407 */
[----:B------:R-:W-:Y:S02]  /*a520*/  @P2 PLOP3.LUT P0, PT, P2, PT, PT, 0x8, 0x0 ;  /* 0x000000000000281c */ /* 0x000fe4000170e170 */
[----:B------:R-:W-:-:S11]  /*a530*/  PLOP3.LUT P2, PT, PT, PT, PT, 0x8, 0x0 ;  /* 0x000000000000781c */ /* 0x000fd60003f4e170 */
[----:B-1----:R-:W-:Y:S05]  /*a540*/  @P0 BRA.U.ANY `(.L_x_2867) ;  /* 0xfffffffd00ec0947 */ /* 0x002fea000393ffff */
[----:B------:R0:W-:Y:S01]  /*a550*/  UTMACMDFLUSH ;  /* 0x00000000000079b7 */ /* 0x0001e20000000000 */
[----:B------:R-:W-:-:S04]  /*a560*/  DEPBAR.LE SB0, 0x0 ;  /* 0x000080000000791a */ /* 0x000fc80000000000 */
.L_x_2866:
[----:B------:R-:W-:Y:S05]  /*a570*/  BSYNC B0 ;  /* 0x0000000000007941 */ /* 0x000fea0003800000 */
.L_x_2865:
        /* <DEDUP_REMOVED lines=14> */
.L_x_2869:
[----:B------:R-:W-:Y:S05]  /*a660*/  BSYNC B0 ;  /* 0x0000000000007941 */ /* 0x000fea0003800000 */
.L_x_2868:
        /* <DEDUP_REMOVED lines=14> */
.L_x_2872:
[----:B-1-3--:R-:W2:Y:S04]  /*a750*/  LDG.E.STRONG.GPU R0, desc[UR36][R2.64] ;  /* 0x0000002402007981 */ /* 0x00aea8000c1ef900 */
[----:B--2---:R-:W-:Y:S01]  /*a760*/  CCTL.IVALL ;  /* 0x00000000ff00798f */ /* 0x004fe20002000000 */
[----:B------:R-:W-:Y:S05]  /*a770*/  YIELD ;  /* 0x0000000000007946 */ /* 0x000fea0003800000 */
[----:B------:R-:W-:-:S13]  /*a780*/  ISETP.NE.AND P0, PT, R0, R9, PT ;  /* 0x000000090000720c */ /* 0x000fda0003f05270 */
[----:B------:R-:W-:Y:S05]  /*a790*/  @P0 BRA `(.L_x_2872) ;  /* 0xfffffffc00ec0947 */ /* 0x000fea000383ffff */
.L_x_2871:
[----:B------:R-:W-:Y:S05]  /*a7a0*/  BSYNC B0 ;  /* 0x0000000000007941 */ /* 0x000fea0003800000 */
.L_x_2870:
[----:B------:R-:W-:-:S03]  /*a7b0*/  UMOV UR4, 0xffffffff ;  /* 0xffffffff00047882 */ /* 0x000fc60000000000 */
[----:B------:R-:W-:Y:S05]  /*a7c0*/  BRA.DIV UR4, `(.L_x_2873) ;  /* 0x0000003e04307947 */ /* 0x000fea000b800000 */
[----:B------:R-:W-:Y:S01]  /*a7d0*/  NOP ;  /* 0x0000000000007918 */ /* 0x000fe20000000000 */
.L_x_2956:
        /* <DEDUP_REMOVED lines=17> */
.L_x_2876:
[----:B------:R-:W-:Y:S01]  /*a8f0*/  @P0 ELECT P2, URZ, PT ;  /* 0x00000000003f082f */ /* 0x000fe20003840000 */
[----:B------:R2:W-:-:S12]  /*a900*/  UBLKRED.G.S.ADD.F32.RN [UR4], [UR6], UR7, desc[UR8] ;  /* 0x00000804060073bb */ /* 0x0005d800080a1407 */
[----:B------:R-:W-:Y:S02]  /*a910*/  @P2 PLOP3.LUT P0, PT, P2, PT, PT, 0x8, 0x0 ;  /* 0x000000000000281c */ /* 0x000fe4000170e170 */
[----:B------:R-:W-:-:S11]  /*a920*/  PLOP3.LUT P2, PT, PT, PT, PT, 0x8, 0x0 ;  /* 0x000000000000781c */ /* 0x000fd60003f4e170 */
[----:B--2---:R-:W-:Y:S05]  /*a930*/  @P0 BRA.U.ANY `(.L_x_2876) ;  /* 0xfffffffd00ec0947 */ /* 0x004fea000393ffff */
[----:B------:R0:W-:Y:S01]  /*a940*/  UTMACMDFLUSH ;  /* 0x00000000000079b7 */ /* 0x0001e20000000000 */
[----:B------:R-:W-:-:S04]  /*a950*/  DEPBAR.LE SB0, 0x0 ;  /* 0x000080000000791a */ /* 0x000fc80000000000 */
.L_x_2875:
[----:B------:R-:W-:Y:S05]  /*a960*/  BSYNC B0 ;  /* 0x0000000000007941 */ /* 0x000fea0003800000 */
.L_x_2874:
[----:B------:R-:W-:Y:S01]  /*a970*/  NOP ;  /* 0x0000000000007918 */ /* 0x000fe20000000000 */
[----:B------:R-:W-:Y:S05]  /*a980*/  @P1 BRA `(.L_x_2828) ;  /* 0x00000038001c1947 */ /* 0x000fea0003800000 */
[----:B------:R-:W-:Y:S01]  /*a990*/  MOV R5, 0x1 ;  /* 0x0000000100057802 */ /* 0x000fe20000000f00 */
        /* <DEDUP_REMOVED lines=11> */
.L_x_2824:
        /* <DEDUP_REMOVED lines=29> */
.L_x_2878:
[----:B------:R-:W-:Y:S01]  /*ac20*/  ULDC UR9, c[0x0][0x8cc] ;  /* 0x0002330000097ab9 */ /* 0x000fe20000000800 */
[----:B------:R-:W-:Y:S01]  /*ac30*/  UMOV UR7, UR8 ;  /* 0x0000000800077c82 */ /* 0x000fe20008000000 */
[----:B------:R-:W-:-:S11]  /*ac40*/  UISETP.NE.AND UP0, UPT, UR9, 0x1, UPT ;  /* 0x000000010900788c */ /* 0x000fd6000bf05270 */
[----:B------:R-:W-:Y:S02]  /*ac50*/  @UP0 ULDC.64 UR10, c[0x0][0x8d0] ;  /* 0x00023400000a0ab9 */ /* 0x000fe40000000a00 */
[----:B------:R-:W-:-:S04]  /*ac60*/  UIMAD.WIDE.U32 UR4, UR8, UR10, URZ ;  /* 0x0000000a080472a5 */ /* 0x000fc8000f8e003f */
[----:B------:R-:W-:-:S04]  /*ac70*/  @UP0 USHF.R.U32.HI UR7, URZ, UR11, UR5 ;  /* 0x0000000b3f070299 */ /* 0x000fc80008011605 */
[----:B------:R-:W-:-:S12]  /*ac80*/  UIMAD UR4, UR7, UR9, URZ ;  /* 0x00000009070472a4 */ /* 0x000fd8000f8e023f */
.L_x_2879:
        /* <DEDUP_REMOVED lines=75> */
[----:B------:R-:W-:Y:S01]  /*b140*/  IMAD.U32 R3, RZ, RZ, UR4 ;  /* 0x00000004ff037e24 */ /* 0x000fe2000f8e00ff */
[----:B------:R-:W-:Y:S06]  /*b150*/  @P2 BRA `(.L_x_2882) ;  /* 0x0000000000302947 */ /* 0x000fec0003800000 */
[----:B------:R-:W-:-:S04]  /*b160*/  UIMAD UR4, UR8, 0x60, UR12 ;  /* 0x00000060080478a4 */ /* 0x000fc8000f8e020c */
[----:B------:R-:W-:-:S04]  /*b170*/  USHF.R.S32.HI UR10, URZ, 0x1f, UR4 ;  /* 0x0000001f3f0a7899 */ /* 0x000fc80008011404 */
[----:B------:R-:W-:-:S04]  /*b180*/  ULEA.HI UR10, UR10, UR4, URZ, 0x7 ;  /* 0x000000040a0a7291 */ /* 0x000fc8000f8f383f */
[----:B------:R-:W-:-:S04]  /*b190*/  USHF.R.S32.HI UR10, URZ, 0x7, UR10 ;  /* 0x000000073f0a7899 */ /* 0x000fc8000801140a */
[----:B------:R-:W-:-:S04]  /*b1a0*/  UISETP.LT.AND UP0, UPT, UR16, UR10, UPT ;  /* 0x0000000a1000728c */ /* 0x000fc8000bf01270 */
[----:B------:R-:W-:-:S06]  /*b1b0*/  USEL UR10, UR16, UR10, UP0 ;  /* 0x0000000a100a7287 */ /* 0x000fcc0008000000 */
[----:B------:R-:W-:-:S07]  /*b1c0*/  IADD3 R5, R8, UR10, RZ ;  /* 0x0000000a08057c10 */ /* 0x000fce000fffe0ff */
.L_x_2883:
[----:B------:R-:W2:Y:S04]  /*b1d0*/  LDG.E.STRONG.GPU R4, desc[UR36][R2.64] ;  /* 0x0000002402047981 */ /* 0x000ea8000c1ef900 */
[----:B--2---:R-:W-:Y:S01]  /*b1e0*/  CCTL.IVALL ;  /* 0x00000000ff00798f */ /* 0x004fe20002000000 */
[----:B------:R-:W-:Y:S05]  /*b1f0*/  YIELD ;  /* 0x0000000000007946 */ /* 0x000fea0003800000 */
[----:B------:R-:W-:-:S13]  /*b200*/  ISETP.NE.AND P1, PT, R4, R5, PT ;  /* 0x000000050400720c */ /* 0x000fda0003f25270 */
[----:B------:R-:W-:Y:S05]  /*b210*/  @P1 BRA `(.L_x_2883) ;  /* 0xfffffffc00ec1947 */ /* 0x000fea000383ffff */
.L_x_2882:
[----:B------:R-:W-:Y:S05]  /*b220*/  BSYNC B0 ;  /* 0x0000000000007941 */ /* 0x000fea0003800000 */
.L_x_2881:
[----:B------:R-:W-:-:S03]  /*b230*/  UMOV UR4, 0xffffffff ;  /* 0xffffffff00047882 */ /* 0x000fc60000000000 */
[----:B------:R-:W-:Y:S05]  /*b240*/  BRA.DIV UR4, `(.L_x_2884) ;  /* 0x0000003204ac7947 */ /* 0x000fea000b800000 */
[----:B------:R-:W-:Y:S01]  /*b250*/  NOP ;  /* 0x0000000000007918 */ /* 0x000fe20000000000 */
.L_x_2959:
        /* <DEDUP_REMOVED lines=22> */
.L_x_2886:
[----:B------:R-:W-:Y:S05]  /*b3c0*/  BSYNC B0 ;  /* 0x0000000000007941 */ /* 0x000fea0003800000 */
.L_x_2885:
        /* <DEDUP_REMOVED lines=20> */
.L_x_2888:
[----:B------:R-:W-:Y:S05]  /*b510*/  BSYNC B0 ;  /* 0x0000000000007941 */ /* 0x000fea0003800000 */
.L_x_2887:
[----:B------:R-:W-:Y:S06]  /*b520*/  BAR.ARV 0xa, 0xa0 ;  /* 0x0282800000007b1d */ /* 0x000fec0000002000 */
[----:B------:R-:W-:Y:S04]  /*b530*/  BSSY B0, `(.L_x_2889) ;  /* 0x0000003000007945 */ /* 0x000fe80003800000 */
[----:B------:R-:W-:Y:S05]  /*b540*/  @!P0 BRA `(.L_x_2890) ;  /* 0x0000000000048947 */ /* 0x000fea0003800000 */
[----:B------:R-:W-:-:S04]  /*b550*/  DEPBAR.LE SB0, 0x0 ;  /* 0x000080000000791a */ /* 0x000fc80000000000 */
.L_x_2890:
[----:B------:R-:W-:Y:S05]  /*b560*/  BSYNC B0 ;  /* 0x0000000000007941 */ /* 0x000fea0003800000 */
.L_x_2889:
        /* <DEDUP_REMOVED lines=19> */
.L_x_2892:
[----:B------:R-:W-:Y:S05]  /*b6a0*/  BSYNC B0 ;  /* 0x0000000000007941 */ /* 0x000fea0003800000 */
.L_x_2891:
[----:B------:R-:W-:Y:S01]  /*b6b0*/  UIADD3 UR17, UR8, 0x1, URZ ;  /* 0x0000000108117890 */ /* 0x000fe2000fffe03f */
[----:B------:R-:W-:Y:S11]  /*b6c0*/  BRA `(.L_x_2893) ;  /* 0x0000000000047947 */ /* 0x000ff60003800000 */
.L_x_2880:
[----:B------:R-:W-:-:S05]  /*b6d0*/  UMOV UR17, UR8 ;  /* 0x0000000800117c82 */ /* 0x000fca0008000000 */
.L_x_2893:
        /* <DEDUP_REMOVED lines=12> */
.L_x_2918:
        /* <DEDUP_REMOVED lines=12> */
[----:B------:R-:W-:-:S04]  /*b860*/  USHF.R.S32.HI UR18, URZ, 0x1f, UR28 ;  /* 0x0000001f3f127899 */ /* 0x000fc8000801141c */
[----:B------:R-:W-:-:S04]  /*b870*/  ULEA.HI UR18, UR18, UR28, URZ, 0x7 ;  /* 0x0000001c12127291 */ /* 0x000fc8000f8f383f */
[----:B------:R-:W-:-:S04]  /*b880*/  USHF.R.S32.HI UR18, URZ, 0x7, UR18 ;  /* 0x000000073f127899 */ /* 0x000fc80008011412 */
[----:B------:R-:W-:-:S04]  /*b890*/  UISETP.LT.AND UP0, UPT, UR16, UR18, UPT ;  /* 0x000000121000728c */ /* 0x000fc8000bf01270 */
[----:B------:R-:W-:-:S06]  /*b8a0*/  USEL UR18, UR16, UR18, UP0 ;  /* 0x0000001210127287 */ /* 0x000fcc0008000000 */
[----:B------:R-:W-:-:S07]  /*b8b0*/  VIADD R5, R8, UR18 ;  /* 0x0000001208057c36 */ /* 0x000fce0008000000 */
.L_x_2896:
[----:B------:R-:W2:Y:S04]  /*b8c0*/  LDG.E.STRONG.GPU R4, desc[UR36][R2.64] ;  /* 0x0000002402047981 */ /* 0x000ea8000c1ef900 */
[----:B--2---:R-:W-:Y:S01]  /*b8d0*/  CCTL.IVALL ;  /* 0x00000000ff00798f */ /* 0x004fe20002000000 */
[----:B------:R-:W-:Y:S05]  /*b8e0*/  YIELD ;  /* 0x0000000000007946 */ /* 0x000fea0003800000 */
[----:B------:R-:W-:-:S13]  /*b8f0*/  ISETP.NE.AND P1, PT, R4, R5, PT ;  /* 0x000000050400720c */ /* 0x000fda0003f25270 */
[----:B------:R-:W-:Y:S05]  /*b900*/  @P1 BRA `(.L_x_2896) ;  /* 0xfffffffc00ec1947 */ /* 0x000fea000383ffff */
.L_x_2895:
[----:B------:R-:W-:Y:S05]  /*b910*/  BSYNC B0 ;  /* 0x0000000000007941 */ /* 0x000fea0003800000 */
.L_x_2894:
[----:B------:R-:W-:-:S03]  /*b920*/  UMOV UR18, 0xffffffff ;  /* 0xffffffff00127882 */ /* 0x000fc60000000000 */
[----:B------:R-:W-:Y:S05]  /*b930*/  BRA.DIV UR18, `(.L_x_2897) ;  /* 0x0000002e120c7947 */ /* 0x000fea000b800000 */
[----:B------:R-:W-:Y:S01]  /*b940*/  NOP ;  /* 0x0000000000007918 */ /* 0x000fe20000000000 */
.L_x_2962:
        /* <DEDUP_REMOVED lines=19> */
.L_x_2899:
[----:B------:R-:W-:Y:S05]  /*ba80*/  BSYNC B0 ;  /* 0x0000000000007941 */ /* 0x000fea0003800000 */
.L_x_2898:
        /* <DEDUP_REMOVED lines=15> */
.L_x_2901:
[----:B------:R-:W-:Y:S05]  /*bb80*/  BSYNC B0 ;  /* 0x0000000000007941 */ /* 0x000fea0003800000 */
.L_x_2900:
[----:B------:R-:W-:Y:S06]  /*bb90*/  BAR.ARV 0xa, 0xa0 ;  /* 0x0282800000007b1d */ /* 0x000fec0000002000 */
[----:B------:R-:W-:Y:S04]  /*bba0*/  BSSY B0, `(.L_x_2902) ;  /* 0x0000003000007945 */ /* 0x000fe80003800000 */
[----:B------:R-:W-:Y:S05]  /*bbb0*/  @!P0 BRA `(.L_x_2903) ;  /* 0x0000000000048947 */ /* 0x000fea0003800000 */
[----:B------:R-:W-:-:S04]  /*bbc0*/  DEPBAR.LE SB0, 0x0 ;  /* 0x000080000000791a */ /* 0x000fc80000000000 */
.L_x_2903:
[----:B------:R-:W-:Y:S05]  /*bbd0*/  BSYNC B0 ;  /* 0x0000000000007941 */ /* 0x000fea0003800000 */
.L_x_2902:
        /* <DEDUP_REMOVED lines=19> */
.L_x_2905:
[----:B------:R-:W-:Y:S05]  /*bd10*/  BSYNC B0 ;  /* 0x0000000000007941 */ /* 0x000fea0003800000 */
.L_x_2904:
        /* <DEDUP_REMOVED lines=16> */
.L_x_2908:
[----:B------:R-:W2:Y:S04]  /*be20*/  LDG.E.STRONG.GPU R4, desc[UR36][R2.64] ;  /* 0x0000002402047981 */ /* 0x000ea8000c1ef900 */
[----:B--2---:R-:W-:Y:S01]  /*be30*/  CCTL.IVALL ;  /* 0x00000000ff00798f */ /* 0x004fe20002000000 */
[----:B------:R-:W-:Y:S05]  /*be40*/  YIELD ;  /* 0x0000000000007946 */ /* 0x000fea0003800000 */
[----:B------:R-:W-:-:S13]  /*be50*/  ISETP.NE.AND P1, PT, R4, R5, PT ;  /* 0x000000050400720c */ /* 0x000fda0003f25270 */
[----:B------:R-:W-:Y:S05]  /*be60*/  @P1 BRA `(.L_x_2908) ;  /* 0xfffffffc00ec1947 */ /* 0x000fea000383ffff */
.L_x_2907:
[----:B------:R-:W-:Y:S05]  /*be70*/  BSYNC B0 ;  /* 0x0000000000007941 */ /* 0x000fea0003800000 */
.L_x_2906:
[----:B------:R-:W-:-:S03]  /*be80*/  UMOV UR10, 0xffffffff ;  /* 0xffffffff000a7882 */ /* 0x000fc60000000000 */
[----:B------:R-:W-:Y:S05]  /*be90*/  BRA.DIV UR10, `(.L_x_2909) ;  /* 0x000000260ad07947 */ /* 0x000fea000b800000 */
[----:B------:R-:W-:Y:S01]  /*bea0*/  NOP ;  /* 0x0000000000007918 */ /* 0x000fe20000000000 */
.L_x_2965:
        /* <DEDUP_REMOVED lines=15> */
.L_x_2911:
[----:B------:R-:W-:Y:S05]  /*bfa0*/  BSYNC B0 ;  /* 0x0000000000007941 */ /* 0x000fea0003800000 */
.L_x_2910:
        /* <DEDUP_REMOVED lines=15> */
.L_x_2913:
[----:B------:R-:W-:Y:S05]  /*c0a0*/  BSYNC B0 ;  /* 0x0000000000007941 */ /* 0x000fea0003800000 */
.L_x_2912:
[----:B------:R-:W-:Y:S06]  /*c0b0*/  BAR.ARV 0xa, 0xa0 ;  /* 0x0282800000007b1d */ /* 0x000fec0000002000 */
[----:B------:R-:W-:Y:S04]  /*c0c0*/  BSSY B0, `(.L_x_2914) ;  /* 0x0000003000007945 */ /* 0x000fe80003800000 */
[----:B------:R-:W-:Y:S05]  /*c0d0*/  @!P0 BRA `(.L_x_2915) ;  /* 0x0000000000048947 */ /* 0x000fea0003800000 */
[----:B------:R-:W-:-:S04]  /*c0e0*/  DEPBAR.LE SB0, 0x0 ;  /* 0x000080000000791a */ /* 0x000fc80000000000 */
.L_x_2915:
[----:B------:R-:W-:Y:S05]  /*c0f0*/  BSYNC B0 ;  /* 0x0000000000007941 */ /* 0x000fea0003800000 */
.L_x_2914:
        /* <DEDUP_REMOVED lines=19> */
.L_x_2917:
[----:B------:R-:W-:Y:S05]  /*c230*/  BSYNC B0 ;  /* 0x0000000000007941 */ /* 0x000fea0003800000 */
.L_x_2916:
[----:B------:R-:W-:Y:S02]  /*c240*/  UIADD3 UR17, UR17, 0x2, URZ ;  /* 0x0000000211117890 */ /* 0x000fe4000fffe03f */
[----:B------:R-:W-:Y:S02]  /*c250*/  UIADD3 UR4, UR4, 0x3000, URZ ;  /* 0x0000300004047890 */ /* 0x000fe4000fffe03f */
[----:B------:R-:W-:-:S06]  /*c260*/  UISETP.GE.AND UP0, UPT, UR17, UR5, UPT ;  /* 0x000000051100728c */ /* 0x000fcc000bf06270 */
[----:B------:R-:W-:-:S13]  /*c270*/  PLOP3.LUT P1, PT, PT, PT, UP0, 0x80, 0x0 ;  /* 0x000000000000781c */ /* 0x000fda0003f2f008 */
[----:B------:R-:W-:Y:S05]  /*c280*/  @!P1 BRA `(.L_x_2918) ;  /* 0xfffffff400449947 */ /* 0x000fea000383ffff */
[----:B------:R-:W-:Y:S05]  /*c290*/  BRA `(.L_x_2828) ;  /* 0x0000001c00d87947 */ /* 0x000fea0003800000 */
.L_x_2877:
        /* <DEDUP_REMOVED lines=21> */
.L_x_2919:
[----:B------:R-:W-:Y:S01]  /*c3f0*/  ULDC UR9, c[0x0][0x8cc] ;  /* 0x0002330000097ab9 */ /* 0x000fe20000000800 */
[----:B------:R-:W-:Y:S01]  /*c400*/  UMOV UR7, UR8 ;  /* 0x0000000800077c82 */ /* 0x000fe20008000000 */
[----:B------:R-:W-:-:S11]  /*c410*/  UISETP.NE.AND UP0, UPT, UR9, 0x1, UPT ;  /* 0x000000010900788c */ /* 0x000fd6000bf05270 */
[----:B------:R-:W-:Y:S02]  /*c420*/  @UP0 ULDC.64 UR10, c[0x0][0x8d0] ;  /* 0x00023400000a0ab9 */ /* 0x000fe40000000a00 */
[----:B------:R-:W-:-:S04]  /*c430*/  UIMAD.WIDE.U32 UR4, UR8, UR10, URZ ;  /* 0x0000000a080472a5 */ /* 0x000fc8000f8e003f */
[----:B------:R-:W-:-:S04]  /*c440*/  @UP0 USHF.R.U32.HI UR7, URZ, UR11, UR5 ;  /* 0x0000000b3f070299 */ /* 0x000fc80008011605 */
[----:B------:R-:W-:-:S12]  /*c450*/  UIMAD UR4, UR7, UR9, URZ ;  /* 0x00000009070472a4 */ /* 0x000fd8000f8e023f */
.L_x_2920:
[----:B------:R-:W-:Y:S01]  /*c460*/  ULDC UR9, c[0x0][0x8c0] ;  /* 0x0002300000097ab9 */ /* 0x000fe20000000800 */
[----:B------:R-:W-:Y:S01]  /*c470*/  UIADD3 UR4, UR8, -UR4, URZ ;  /* 0x8000000408047290 */ /* 0x000fe2000fffe03f */
[----:B------:R-:W-:Y:S01]  /*c480*/  IMAD.MOV.U32 R8, RZ, RZ, 0x1 ;  /* 0x00000001ff087424 */ /* 0x000fe200078e00ff */
[----:B------:R-:W-:Y:S01]  /*c490*/  UISETP.NE.AND UP0, UPT, UR9, 0x1, UPT ;  /* 0x000000010900788c */ /* 0x000fe2000bf05270 */
[----:B------:R-:W-:Y:S01]  /*c4a0*/  MOV R0, RZ ;  /* 0x000000ff00007202 */ /* 0x000fe20000000f00 */
        /* <DEDUP_REMOVED lines=18> */
[----:B-1----:R-:W-:Y:S01]  /*c5d0*/  IADD3 R2, -R2, UR11, R3 ;  /* 0x0000000b02027c10 */ /* 0x002fe2000fffe103 */
[----:B------:R-:W-:-:S04]  /*c5e0*/  VIADD R3, R3, 0x5f ;  /* 0x0000005f03037836 */ /* 0x000fc80000000000 */
        /* <DEDUP_REMOVED lines=31> */
[----:B------:R-:W-:Y:S01]  /*c7e0*/  MOV R9, UR21 ;  /* 0x0000001500097c02 */ /* 0x000fe20008000f00 */
[----:B------:R-:W-:-:S03]  /*c7f0*/  IMAD.WIDE.U32 R6, R6, UR20, RZ ;  /* 0x0000001406067c25 */ /* 0x000fc6000f8e00ff */
[----:B------:R-:W-:Y:S01]  /*c800*/  SHF.R.S32.HI R9, RZ, 0x1f, R9 ;  /* 0x0000001fff097819 */ /* 0x000fe20000011409 */
[----:B---3--:R-:W-:-:S04]  /*c810*/  IMAD.WIDE.U32 R2, R12, UR21, R2 ;  /* 0x000000150c027c25 */ /* 0x008fc8000f8e0002 */
[----:B------:R-:W-:Y:S01]  /*c820*/  IMAD R0, R9, R12, RZ ;  /* 0x0000000c09007224 */ /* 0x000fe200078e02ff */
[----:B------:R2:W-:Y:S01]  /*c830*/  STL.64 [R1], R2 ;  /* 0x0000000201007387 */ /* 0x0005e20000100a00 */
[----:B------:R-:W-:Y:S02]  /*c840*/  IMAD.IADD R7, R7, 0x1, R15 ;  /* 0x0000000107077824 */ /* 0x000fe400078e020f */
        /* <DEDUP_REMOVED lines=16> */
.L_x_2966:
[----:B------:R-:W2:Y:S01]  /*c950*/  LDL.64 R14, [R1] ;  /* 0x00000000010e7983 */ /* 0x000ea20000100a00 */
[----:B------:R-:W-:Y:S02]  /*c960*/  IMAD.IADD R21, R7, 0x1, R11 ;  /* 0x0000000107157824 */ /* 0x000fe400078e020b */
[----:B------:R-:W-:Y:S01]  /*c970*/  IMAD.MOV.U32 R8, RZ, RZ, 0x1 ;  /* 0x00000001ff087424 */ /* 0x000fe200078e00ff */
[----:B--2---:R-:W-:-:S05]  /*c980*/  IADD3 R10, R15, R13, RZ ;  /* 0x0000000d0f0a7210 */ /* 0x004fca0007ffe0ff */
[----:B------:R2:W-:Y:S01]  /*c990*/  STL [R1+0x8], R10 ;  /* 0x0000080a01007387 */ /* 0x0005e20000100800 */
[----:B------:R-:W-:Y:S05]  /*c9a0*/  @P0 BRA `(.L_x_2924) ;  /* 0x0000000000180947 */ /* 0x000fea0003800000 */
[----:B------:R-:W3:Y:S01]  /*c9b0*/  S2R R2, SR_TID.X ;  /* 0x0000000000027919 */ /* 0x000ee20000002100 */
[----:B-1----:R-:W-:-:S04]  /*c9c0*/  MOV R3, 0x3180 ;  /* 0x0000318000037802 */ /* 0x002fc80000000f00 */
[----:B------:R4:W-:Y:S01]  /*c9d0*/  SYNCS.ARRIVE.TRANS64 RZ, [R0+URZ+0x26810], R3 ;  /* 0x0268100300ff79a7 */ /* 0x0009e2000800003f */
[----:B---3--:R-:W-:-:S13]  /*c9e0*/  LOP3.LUT P1, RZ, R2, 0x1f, RZ, 0xc0, !PT ;  /* 0x0000001f02ff7812 */ /* 0x008fda000782c0ff */
[----:B----4-:R-:W-:Y:S05]  /*c9f0*/  @!P1 BRA `(.L_x_2924) ;  /* 0x0000000000049947 */ /* 0x010fea0003800000 */
[----:B------:R-:W-:Y:S01]  /*ca00*/  BPT.TRAP 0x1 ;  /* 0x000000040000795c */ /* 0x000fe20000300000 */
.L_x_2924:
        /* <DEDUP_REMOVED lines=21> */
[----:B------:R-:W-:Y:S01]  /*cb60*/  UMOV UR27, UR17 ;  /* 0x00000011001b7c82 */ /* 0x000fe20008000000 */
[----:B------:R-:W-:Y:S01]  /*cb70*/  LEA R11, P1, R2, R9, 0x2 ;  /* 0x00000009020b7211 */ /* 0x000fe200078210ff */
[----:B------:R1:W-:Y:S01]  /*cb80*/  STL [R1+0x1c], R14 ;  /* 0x00001c0e01007387 */ /* 0x0003e20000100800 */
[----:B--2---:R-:W-:-:S02]  /*cb90*/  MOV R10, UR5 ;  /* 0x00000005000a7c02 */ /* 0x004fc40008000f00 */
[----:B------:R-:W-:Y:S01]  /*cba0*/  R2UR UR4, R11 ;  /* 0x000000000b0472ca */ /* 0x000fe200000e0000 */
[----:B---3--:R-:W-:Y:S01]  /*cbb0*/  IMAD.MOV.U32 R11, RZ, RZ, R12 ;  /* 0x000000ffff0b7224 */ /* 0x008fe200078e000c */
[----:B------:R-:W-:Y:S01]  /*cbc0*/  LEA.HI.X R2, R2, R10, R3, 0x2, P1 ;  /* 0x0000000a02027211 */ /* 0x000fe200008f1403 */
[----:B------:R-:W-:Y:S01]  /*cbd0*/  IMAD.MOV.U32 R12, RZ, RZ, R13 ;  /* 0x000000ffff0c7224 */ /* 0x000fe200078e000d */
[----:B------:R1:W-:Y:S01]  /*cbe0*/  STL [R1+0x10], RZ ;  /* 0x000010ff01007387 */ /* 0x0003e20000100800 */
[----:B------:R-:W-:Y:S01]  /*cbf0*/  IMAD.MOV.U32 R13, RZ, RZ, 0x8000 ;  /* 0x00008000ff0d7424 */ /* 0x000fe200078e00ff */
[----:B------:R-:W-:Y:S02]  /*cc00*/  R2UR UR5, R2 ;  /* 0x00000000020572ca */ /* 0x000fe400000e0000 */
[----:B------:R-:W-:-:S04]  /*cc10*/  IADD3 R2, P1, R11, 0xf0, RZ ;  /* 0x000000f00b027810 */ /* 0x000fc80007f3e0ff */
[----:B------:R-:W-:Y:S02]  /*cc20*/  IADD3.X R3, RZ, R12, RZ, P1, !PT ;  /* 0x0000000cff037210 */ /* 0x000fe40000ffe4ff */
[----:B------:R-:W-:Y:S02]  /*cc30*/  R2UR UR22, R2 ;  /* 0x00000000021672ca */ /* 0x000fe400000e0000 */
        /* <DEDUP_REMOVED lines=24> */
[----:B------:R-:W-:Y:S02]  /*cdc0*/  IMAD.MOV.U32 R8, RZ, RZ, 0x1 ;  /* 0x00000001ff087424 */ /* 0x000fe400078e00ff */
[----:B------:R-:W-:Y:S02]  /*cdd0*/  IMAD.MOV.U32 R13, RZ, RZ, R5 ;  /* 0x000000ffff0d7224 */ /* 0x000fe400078e0005 */
[C---:B------:R-:W-:Y:S01]  /*cde0*/  IMAD.IADD R16, R4.reuse, 0x1, R16 ;  /* 0x0000000104107824 */ /* 0x040fe200078e0210 */
[----:B------:R-:W-:-:S04]  /*cdf0*/  IADD3 R4, R4, -0x2, RZ ;  /* 0xfffffffe04047810 */ /* 0x000fc80007ffe0ff */
[----:B------:R-:W-:Y:S02]  /*ce00*/  ISETP.NE.AND P1, PT, R4, R5, PT ;  /* 0x000000050400720c */ /* 0x000fe40003f25270 */
[----:B------:R-:W-:-:S05]  /*ce10*/  LOP3.LUT R4, R16, 0x1, RZ, 0xc0, !PT ;  /* 0x0000000110047812 */ /* 0x000fca00078ec0ff */
[----:B------:R1:W-:Y:S06]  /*ce20*/  STL [R1+0x18], R4 ;  /* 0x0000180401007387 */ /* 0x0003ec0000100800 */
[----:B------:R-:W-:Y:S05]  /*ce30*/  @!P1 BRA `(.L_x_2926) ;  /* 0x0000000800589947 */ /* 0x000fea0003800000 */
[----:B------:R-:W-:Y:S01]  /*ce40*/  IADD3 R16, R16, -R4, RZ ;  /* 0x8000000410107210 */ /* 0x000fe20007ffe0ff */
[----:B------:R-:W-:Y:S02]  /*ce50*/  IMAD.MOV.U32 R13, RZ, RZ, R5 ;  /* 0x000000ffff0d7224 */ /* 0x000fe400078e0005 */
[----:B------:R-:W-:-:S07]  /*ce60*/  IMAD.MOV.U32 R8, RZ, RZ, 0x1 ;  /* 0x00000001ff087424 */ /* 0x000fce00078e00ff */
.L_x_2935:
[----:B--23--:R-:W-:-:S04]  /*ce70*/  SHF.L.U32 R17, R8, 0x1f, RZ ;  /* 0x0000001f08117819 */ /* 0x00cfc800000006ff */
[----:B------:R-:W2:Y:S02]  /*ce80*/  SYNCS.PHASECHK.TRANS64.TRYWAIT P1, [R0+URZ+0x26840], R17 ;  /* 0x02684011000075a7 */ /* 0x000ea4000802017f */
[----:B--2---:R-:W-:Y:S05]  /*ce90*/  @!P1 BRA `(.L_x_2927) ;  /* 0x0000001800009947 */ /* 0x004fea0003800000 */
.L_x_2967:
        /* <DEDUP_REMOVED lines=8> */
.L_x_2928:
        /* <DEDUP_REMOVED lines=17> */
[----:B-1----:R-:W-:Y:S02]  /*d030*/  IMAD.MOV.U32 R11, RZ, RZ, R4 ;  /* 0x000000ffff0b7224 */ /* 0x002fe400078e0004 */
        /* <DEDUP_REMOVED lines=11> */
.L_x_2968:
        /* <DEDUP_REMOVED lines=8> */
.L_x_2930:
        /* <DEDUP_REMOVED lines=31> */
.L_x_2969:
        /* <DEDUP_REMOVED lines=8> */
.L_x_2932:
        /* <DEDUP_REMOVED lines=24> */
.L_x_2971:
        /* <DEDUP_REMOVED lines=8> */
.L_x_2934:
        /* <DEDUP_REMOVED lines=28> */
.L_x_2926:
[----:B-1----:R-:W4:Y:S04]  /*d7a0*/  LDL.LU R4, [R1+0x18] ;  /* 0x0000180001047983 */ /* 0x002f280000300800 */
[----:B------:R1:W5:Y:S01]  /*d7b0*/  LDL R5, [R1+0x1c] ;  /* 0x00001c0001057983 */ /* 0x0003620000100800 */
[----:B----4-:R-:W-:-:S13]  /*d7c0*/  ISETP.NE.AND P1, PT, R4, RZ, PT ;  /* 0x000000ff0400720c */ /* 0x010fda0003f25270 */
[----:B-1----:R-:W-:Y:S05]  /*d7d0*/  @!P1 BRA `(.L_x_2925) ;  /* 0x0000000400249947 */ /* 0x002fea0003800000 */
[----:B------:R-:W-:-:S04]  /*d7e0*/  SHF.L.U32 R14, R8, 0x1f, RZ ;  /* 0x0000001f080e7819 */ /* 0x000fc800000006ff */
[----:B------:R-:W1:Y:S02]  /*d7f0*/  SYNCS.PHASECHK.TRANS64.TRYWAIT P1, [R0+URZ+0x26840], R14 ;  /* 0x0268400e000075a7 */ /* 0x000e64000802017f */
[----:B-1----:R-:W-:Y:S05]  /*d800*/  @!P1 BRA `(.L_x_2936) ;  /* 0x0000000c00f89947 */ /* 0x002fea0003800000 */
.L_x_2972:
        /* <DEDUP_REMOVED lines=8> */
.L_x_2937:
        /* <DEDUP_REMOVED lines=26> */
.L_x_2973:
        /* <DEDUP_REMOVED lines=8> */
.L_x_2939:
        /* <DEDUP_REMOVED lines=28> */
.L_x_2925:
        /* <DEDUP_REMOVED lines=8> */
.L_x_2974:
[----:B------:R-:W-:Y:S05]  /*dcf0*/  @P1 BRA `(.L_x_2941) ;  /* 0x0000000000181947 */ /* 0x000fea0003800000 */
[----:B------:R-:W4:Y:S01]  /*dd00*/  S2R R2, SR_TID.X ;  /* 0x0000000000027919 */ /* 0x000f220000002100 */
[----:B-1----:R-:W-:-:S04]  /*dd10*/  MOV R3, 0x3180 ;  /* 0x0000318000037802 */ /* 0x002fc80000000f00 */
[----:B------:R1:W-:Y:S01]  /*dd20*/  SYNCS.ARRIVE.TRANS64 RZ, [R4+URZ+0x26830], R3 ;  /* 0x0268300304ff79a7 */ /* 0x0003e2000800003f */
[----:B----4-:R-:W-:-:S13]  /*dd30*/  LOP3.LUT P0, RZ, R2, 0x1f, RZ, 0xc0, !PT ;  /* 0x0000001f02ff7812 */ /* 0x010fda000780c0ff */
[----:B-1----:R-:W-:Y:S05]  /*dd40*/  @!P0 BRA `(.L_x_2941) ;  /* 0x0000000000048947 */ /* 0x002fea0003800000 */
[----:B------:R-:W-:Y:S01]  /*dd50*/  BPT.TRAP 0x1 ;  /* 0x000000040000795c */ /* 0x000fe20000300000 */
.L_x_2941:
        /* <DEDUP_REMOVED lines=36> */
.L_x_2922:
[----:B------:R-:W-:Y:S05]  /*dfa0*/  BSYNC B0 ;  /* 0x0000000000007941 */ /* 0x000fea0003800000 */
.L_x_2921:
[----:B------:R-:W-:-:S03]  /*dfb0*/  UMOV UR4, 0xffffffff ;  /* 0xffffffff00047882 */ /* 0x000fc60000000000 */
[----:B------:R-:W-:Y:S05]  /*dfc0*/  BRA.DIV UR4, `(.L_x_2942) ;  /* 0x0000000a04447947 */ /* 0x000fea000b800000 */
[----:B------:R-:W-:-:S13]  /*dfd0*/  ELECT P6, URZ, PT ;  /* 0x00000000003f782f */ /* 0x000fda00038c0000 */
.L_x_2977:
[----:B------:R-:W-:Y:S05]  /*dfe0*/  @!P6 BRA `(.L_x_2828) ;  /* 0x000000000084e947 */ /* 0x000fea0003800000 */
[----:B------:R-:W2:Y:S02]  /*dff0*/  LDL.LU R2, [R1+0xc] ;  /* 0x00000c0001027983 */ /* 0x000ea40000300800 */
[----:B--2---:R-:W-:-:S04]  /*e000*/  LOP3.LUT R2, R2, 0x2, RZ, 0xfc, !PT ;  /* 0x0000000202027812 */ /* 0x004fc800078efcff */
[----:B------:R-:W-:-:S13]  /*e010*/  ISETP.NE.AND P2, PT, R2, 0x3, PT ;  /* 0x000000030200780c */ /* 0x000fda0003f45270 */
[----:B------:R-:W-:Y:S05]  /*e020*/  @!P2 BRA `(.L_x_2943) ;  /* 0x000000000004a947 */ /* 0x000fea0003800000 */
[----:B------:R-:W-:Y:S01]  /*e030*/  BPT.TRAP 0x1 ;  /* 0x000000040000795c */ /* 0x000fe20000300000 */
.L_x_2943:
        /* <DEDUP_REMOVED lines=15> */
.L_x_2978:
[----:B------:R-:W2:Y:S02]  /*e130*/  SYNCS.PHASECHK.TRANS64.TRYWAIT P0, [R3+URZ], R2 ;  /* 0x00000002030075a7 */ /* 0x000ea4000800017f */
[----:B--2---:R-:W-:Y:S05]  /*e140*/  @!P0 BRA `(.L_x_2945) ;  /* 0x0000000800188947 */ /* 0x004fea0003800000 */
.L_x_2979:
[----:B------:R-:W-:Y:S05]  /*e150*/  @!P2 BRA `(.L_x_2946) ;  /* 0x000000000004a947 */ /* 0x000fea0003800000 */
[----:B------:R-:W-:Y:S01]  /*e160*/  BPT.TRAP 0x1 ;  /* 0x000000040000795c */ /* 0x000fe20000300000 */
.L_x_2946:
[----:B--2---:R-:W-:-:S05]  /*e170*/  VIADD R3, R9, 0x26840 ;  /* 0x0002684009037836 */ /* 0x004fca0000000000 */
[----:B------:R-:W-:-:S04]  /*e180*/  LEA R5, R0, R3, 0x3 ;  /* 0x0000000300057211 */ /* 0x000fc800078e18ff */
[----:B------:R-:W2:Y:S02]  /*e190*/  SYNCS.PHASECHK.TRANS64.TRYWAIT P0, [R5+URZ], R4 ;  /* 0x00000004050075a7 */ /* 0x000ea4000800017f */
[----:B--2---:R-:W-:Y:S05]  /*e1a0*/  @!P0 BRA `(.L_x_2947) ;  /* 0x0000000800148947 */ /* 0x004fea0003800000 */
.L_x_2980:
[----:B------:R-:W-:-:S07]  /*e1b0*/  IMAD R3, R6, 0x8, R3 ;  /* 0x0000000806037824 */ /* 0x000fce00078e0203 */
.L_x_2948:
[----:B---3--:R3:W4:Y:S02]  /*e1c0*/  SYNCS.PHASECHK.TRANS64.TRYWAIT P0, [R3+URZ], R2 ;  /* 0x00000002030075a7 */ /* 0x008724000800017f */
[----:B----4-:R-:W-:Y:S05]  /*e1d0*/  @!P0 NANOSLEEP.SYNCS 0x989680 ;  /* 0x009896800000895d */ /* 0x010fea0003900000 */
[----:B------:R-:W4:Y:S02]  /*e1e0*/  @!P0 SYNCS.PHASECHK.TRANS64 P0, [R3+URZ], R2 ;  /* 0x00000002030085a7 */ /* 0x000f24000800007f */
[----:B----4-:R-:W-:Y:S05]  /*e1f0*/  @!P0 BRA `(.L_x_2948) ;  /* 0xfffffffc00f08947 */ /* 0x010fea000383ffff */
.L_x_2828:
[----:B------:R-:W-:Y:S05]  /*e200*/  BSYNC B6 ;  /* 0x0000000000067941 */ /* 0x000fea0003800000 */
.L_x_2823:
[----:B------:R-:W-:Y:S05]  /*e210*/  EXIT ;  /* 0x000000000000794d */ /* 0x000fea0003800000 */
.L_x_2834:
[----:B------:R-:W-:Y:S01]  /*e220*/  MOV R12, RZ ;  /* 0x000000ff000c7202 */ /* 0x000fe20000000f00 */
[----:B------:R-:W-:Y:S01]  /*e230*/  IMAD.MOV.U32 R11, RZ, RZ, 0x1f ;  /* 0x0000001fff0b7424 */ /* 0x000fe200078e00ff */
[----:B------:R-:W-:-:S07]  /*e240*/  MOV R15, 0xffffffff ;  /* 0xffffffff000f7802 */ /* 0x000fce0000000f00 */
[----:B------:R-:W-:Y:S05]  /*e250*/  WARPSYNC.COLLECTIVE R15, `(.L_x_2949) ;  /* 0x000000000f087348 */ /* 0x000fea0003c00000 */
[----:B------:R1:W2:Y:S02]  /*e260*/  SHFL.IDX P6, R14, R13, R12, R11 ;  /* 0x0000000c0d0e7389 */ /* 0x0002a400000c000b */
[----:B-12---:R-:W-:Y:S01]  /*e270*/  ENDCOLLECTIVE ;  /* 0x000000000000791b */ /* 0x006fe20003800000 */
.L_x_2949:
[----:B------:R-:W-:Y:S05]  /*e280*/  BRA `(.L_x_2950) ;  /* 0xffffff2c00a07947 */ /* 0x000fea000383ffff */
.L_x_2836:
[----:B----4-:R4:W1:Y:S02]  /*e290*/  SYNCS.PHASECHK.TRANS64.TRYWAIT P0, [R17+URZ+0x26800], R2 ;  /* 0x02680002110075a7 */ /* 0x010864000800017f */
[----:B-1----:R-:W-:Y:S05]  /*e2a0*/  @!P0 NANOSLEEP.SYNCS 0x989680 ;  /* 0x009896800000895d */ /* 0x002fea0003900000 */
[----:B------:R-:W1:Y:S02]  /*e2b0*/  @!P0 SYNCS.PHASECHK.TRANS64 P0, [R17+URZ+0x26800], R2 ;  /* 0x02680002110085a7 */ /* 0x000e64000800007f */
[----:B-1----:R-:W-:Y:S05]  /*e2c0*/  @!P0 BRA `(.L_x_2836) ;  /* 0xfffffffc00f08947 */ /* 0x002fea000383ffff */
[----:B------:R-:W-:Y:S05]  /*e2d0*/  BRA `(.L_x_2835) ;  /* 0xffffff2c00b47947 */ /* 0x000fea000383ffff */
.L_x_2841:
[----:B--2---:R2:W3:Y:S02]  /*e2e0*/  SYNCS.PHASECHK.TRANS64.TRYWAIT P1, [R6+URZ+0x26810], R21 ;  /* 0x02681015060075a7 */ /* 0x0044e4000802017f */
[----:B---3--:R-:W-:Y:S05]  /*e2f0*/  @!P1 NANOSLEEP.SYNCS 0x989680 ;  /* 0x009896800000995d */ /* 0x008fea0003900000 */
[----:B------:R-:W3:Y:S02]  /*e300*/  @!P1 SYNCS.PHASECHK.TRANS64 P1, [R6+URZ+0x26810], R21 ;  /* 0x02681015060095a7 */ /* 0x000ee4000802007f */
[----:B---3--:R-:W-:Y:S05]  /*e310*/  @!P1 BRA `(.L_x_2841) ;  /* 0xfffffffc00f09947 */ /* 0x008fea000383ffff */
[----:B------:R-:W-:Y:S05]  /*e320*/  BRA `(.L_x_2840) ;  /* 0xffffff3800687947 */ /* 0x000fea000383ffff */
.L_x_2845:
[----:B------:R1:W1:Y:S02]  /*e330*/  SYNCS.PHASECHK.TRANS64.TRYWAIT P1, [R6+URZ+0x26830], R21 ;  /* 0x02683015060075a7 */ /* 0x000264000802017f */
[----:B-1----:R-:W-:Y:S05]  /*e340*/  @!P1 NANOSLEEP.SYNCS 0x989680 ;  /* 0x009896800000995d */ /* 0x002fea0003900000 */
[----:B------:R-:W1:Y:S02]  /*e350*/  @!P1 SYNCS.PHASECHK.TRANS64 P1, [R6+URZ+0x26830], R21 ;  /* 0x02683015060095a7 */ /* 0x000e64000802007f */
[----:B-1----:R-:W-:Y:S05]  /*e360*/  @!P1 BRA `(.L_x_2845) ;  /* 0xfffffffc00f09947 */ /* 0x002fea000383ffff */
[----:B------:R-:W-:Y:S05]  /*e370*/  BRA `(.L_x_2844) ;  /* 0xffffff3c00647947 */ /* 0x000fea000383ffff */
.L_x_2853:
[----:B--2---:R2:W3:Y:S02]  /*e380*/  SYNCS.PHASECHK.TRANS64.TRYWAIT P1, [R6+URZ+0x26810], R15 ;  /* 0x0268100f060075a7 */ /* 0x0044e4000802017f */
[----:B---3--:R-:W-:Y:S05]  /*e390*/  @!P1 NANOSLEEP.SYNCS 0x989680 ;  /* 0x009896800000995d */ /* 0x008fea0003900000 */
[----:B------:R-:W3:Y:S02]  /*e3a0*/  @!P1 SYNCS.PHASECHK.TRANS64 P1, [R6+URZ+0x26810], R15 ;  /* 0x0268100f060095a7 */ /* 0x000ee4000802007f */
[----:B---3--:R-:W-:Y:S05]  /*e3b0*/  @!P1 BRA `(.L_x_2853) ;  /* 0xfffffffc00f09947 */ /* 0x008fea000383ffff */
[----:B------:R-:W-:Y:S05]  /*e3c0*/  BRA `(.L_x_2852) ;  /* 0xffffff7c00747947 */ /* 0x000fea000383ffff */
.L_x_2857:
[----:B------:R1:W1:Y:S02]  /*e3d0*/  SYNCS.PHASECHK.TRANS64.TRYWAIT P1, [R6+URZ+0x26830], R15 ;  /* 0x0268300f060075a7 */ /* 0x000264000802017f */
[----:B-1----:R-:W-:Y:S05]  /*e3e0*/  @!P1 NANOSLEEP.SYNCS 0x989680 ;  /* 0x009896800000995d */ /* 0x002fea0003900000 */
[----:B------:R-:W1:Y:S02]  /*e3f0*/  @!P1 SYNCS.PHASECHK.TRANS64 P1, [R6+URZ+0x26830], R15 ;  /* 0x0268300f060095a7 */ /* 0x000e64000802007f */
[----:B-1----:R-:W-:Y:S05]  /*e400*/  @!P1 BRA `(.L_x_2857) ;  /* 0xfffffffc00f09947 */ /* 0x002fea000383ffff */
[----:B------:R-:W-:Y:S05]  /*e410*/  BRA `(.L_x_2856) ;  /* 0xffffff8000647947 */ /* 0x000fea000383ffff */
.L_x_2864:
[----:B------:R-:W-:Y:S01]  /*e420*/  BSSY B0, `(.L_x_2951) ;  /* 0x0000005000007945 */ /* 0x000fe20003800000 */
[----:B------:R-:W-:-:S07]  /*e430*/  IMAD.MOV.U32 R15, RZ, RZ, -0x1 ;  /* 0xffffffffff0f7424 */ /* 0x000fce00078e00ff */
[----:B---3--:R-:W-:Y:S05]  /*e440*/  WARPSYNC.COLLECTIVE R15, `(.L_x_2952) ;  /* 0x000000000f087348 */ /* 0x008fea0003c00000 */
[----:B------:R-:W-:Y:S01]  /*e450*/  NOP ;  /* 0x0000000000007918 */ /* 0x000fe20000000000 */
[----:B---3--:R-:W-:Y:S01]  /*e460*/  ENDCOLLECTIVE ;  /* 0x000000000000791b */ /* 0x008fe20003800000 */
.L_x_2952:
[----:B------:R-:W-:Y:S05]  /*e470*/  BSYNC B0 ;  /* 0x0000000000007941 */ /* 0x000fea0003800000 */
.L_x_2951:
[----:B------:R-:W-:Y:S05]  /*e480*/  BRA `(.L_x_2953) ;  /* 0xffffffbc00d87947 */ /* 0x000fea000383ffff */
.L_x_2873:
[----:B------:R-:W-:Y:S01]  /*e490*/  BSSY B0, `(.L_x_2954) ;  /* 0x0000005000007945 */ /* 0x000fe20003800000 */
[----:B------:R-:W-:-:S07]  /*e4a0*/  MOV R15, 0xffffffff ;  /* 0xffffffff000f7802 */ /* 0x000fce0000000f00 */
[----:B-1-3--:R-:W-:Y:S05]  /*e4b0*/  WARPSYNC.COLLECTIVE R15, `(.L_x_2955) ;  /* 0x000000000f087348 */ /* 0x00afea0003c00000 */
[----:B------:R-:W-:Y:S01]  /*e4c0*/  NOP ;  /* 0x0000000000007918 */ /* 0x000fe20000000000 */
[----:B-1-3--:R-:W-:Y:S01]  /*e4d0*/  ENDCOLLECTIVE ;  /* 0x000000000000791b */ /* 0x00afe20003800000 */
.L_x_2955:
[----:B------:R-:W-:Y:S05]  /*e4e0*/  BSYNC B0 ;  /* 0x0000000000007941 */ /* 0x000fea0003800000 */
.L_x_2954:
[----:B------:R-:W-:Y:S05]  /*e4f0*/  BRA `(.L_x_2956) ;  /* 0xffffffc000b87947 */ /* 0x000fea000383ffff */
.L_x_2884:
[----:B------:R-:W-:Y:S01]  /*e500*/  BSSY B0, `(.L_x_2957) ;  /* 0x0000005000007945 */ /* 0x000fe20003800000 */
[----:B------:R-:W-:-:S07]  /*e510*/  IMAD.MOV.U32 R15, RZ, RZ, -0x1 ;  /* 0xffffffffff0f7424 */ /* 0x000fce00078e00ff */
[----:B------:R-:W-:Y:S05]  /*e520*/  WARPSYNC.COLLECTIVE R15, `(.L_x_2958) ;  /* 0x000000000f087348 */ /* 0x000fea0003c00000 */
[----:B------:R-:W-:Y:S01]  /*e530*/  NOP ;  /* 0x0000000000007918 */ /* 0x000fe20000000000 */
[----:B------:R-:W-:Y:S01]  /*e540*/  ENDCOLLECTIVE ;  /* 0x000000000000791b */ /* 0x000fe20003800000 */
.L_x_2958:
[----:B------:R-:W-:Y:S05]  /*e550*/  BSYNC B0 ;  /* 0x0000000000007941 */ /* 0x000fea0003800000 */
.L_x_2957:
[----:B------:R-:W-:Y:S05]  /*e560*/  BRA `(.L_x_2959) ;  /* 0xffffffcc003c7947 */ /* 0x000fea000383ffff */
.L_x_2897:
[----:B------:R-:W-:Y:S01]  /*e570*/  BSSY B0, `(.L_x_2960) ;  /* 0x0000005000007945 */ /* 0x000fe20003800000 */
[----:B------:R-:W-:-:S07]  /*e580*/  MOV R15, 0xffffffff ;  /* 0xffffffff000f7802 */ /* 0x000fce0000000f00 */
[----:B------:R-:W-:Y:S05]  /*e590*/  WARPSYNC.COLLECTIVE R15, `(.L_x_2961) ;  /* 0x000000000f087348 */ /* 0x000fea0003c00000 */
[----:B------:R-:W-:Y:S01]  /*e5a0*/  NOP ;  /* 0x0000000000007918 */ /* 0x000fe20000000000 */
[----:B------:R-:W-:Y:S01]  /*e5b0*/  ENDCOLLECTIVE ;  /* 0x000000000000791b */ /* 0x000fe20003800000 */
.L_x_2961:
[----:B------:R-:W-:Y:S05]  /*e5c0*/  BSYNC B0 ;  /* 0x0000000000007941 */ /* 0x000fea0003800000 */
.L_x_2960:
[----:B------:R-:W-:Y:S05]  /*e5d0*/  BRA `(.L_x_2962) ;  /* 0xffffffd000dc7947 */ /* 0x000fea000383ffff */
.L_x_2909:
[----:B------:R-:W-:Y:S01]  /*e5e0*/  BSSY B0, `(.L_x_2963) ;  /* 0x0000005000007945 */ /* 0x000fe20003800000 */
[----:B------:R-:W-:-:S07]  /*e5f0*/  IMAD.MOV.U32 R15, RZ, RZ, -0x1 ;  /* 0xffffffffff0f7424 */ /* 0x000fce00078e00ff */
[----:B------:R-:W-:Y:S05]  /*e600*/  WARPSYNC.COLLECTIVE R15, `(.L_x_2964) ;  /* 0x000000000f087348 */ /* 0x000fea0003c00000 */
[----:B------:R-:W-:Y:S01]  /*e610*/  NOP ;  /* 0x0000000000007918 */ /* 0x000fe20000000000 */
[----:B------:R-:W-:Y:S01]  /*e620*/  ENDCOLLECTIVE ;  /* 0x000000000000791b */ /* 0x000fe20003800000 */
.L_x_2964:
[----:B------:R-:W-:Y:S05]  /*e630*/  BSYNC B0 ;  /* 0x0000000000007941 */ /* 0x000fea0003800000 */
.L_x_2963:
[----:B------:R-:W-:Y:S05]  /*e640*/  BRA `(.L_x_2965) ;  /* 0xffffffd800187947 */ /* 0x000fea000383ffff */
.L_x_2923:
[----:B-1----:R1:W2:Y:S02]  /*e650*/  SYNCS.PHASECHK.TRANS64.TRYWAIT P1, [R0+URZ+0x26820], R3 ;  /* 0x02682003000075a7 */ /* 0x0022a4000802017f */
[----:B--2---:R-:W-:Y:S05]  /*e660*/  @!P1 NANOSLEEP.SYNCS 0x989680 ;  /* 0x009896800000995d */ /* 0x004fea0003900000 */
[----:B------:R-:W2:Y:S02]  /*e670*/  @!P1 SYNCS.PHASECHK.TRANS64 P1, [R0+URZ+0x26820], R3 ;  /* 0x02682003000095a7 */ /* 0x000ea4000802007f */
[----:B--2---:R-:W-:Y:S05]  /*e680*/  @!P1 BRA `(.L_x_2923) ;  /* 0xfffffffc00f09947 */ /* 0x004fea000383ffff */
[----:B------:R-:W-:Y:S05]  /*e690*/  BRA `(.L_x_2966) ;  /* 0xffffffe000ac7947 */ /* 0x000fea000383ffff */
.L_x_2927:
[----:B--2---:R2:W3:Y:S02]  /*e6a0*/  SYNCS.PHASECHK.TRANS64.TRYWAIT P1, [R0+URZ+0x26840], R17 ;  /* 0x02684011000075a7 */ /* 0x0044e4000802017f */
[----:B---3--:R-:W-:Y:S05]  /*e6b0*/  @!P1 NANOSLEEP.SYNCS 0x989680 ;  /* 0x009896800000995d */ /* 0x008fea0003900000 */
[----:B------:R-:W3:Y:S02]  /*e6c0*/  @!P1 SYNCS.PHASECHK.TRANS64 P1, [R0+URZ+0x26840], R17 ;  /* 0x02684011000095a7 */ /* 0x000ee4000802007f */
[----:B---3--:R-:W-:Y:S05]  /*e6d0*/  @!P1 BRA `(.L_x_2927) ;  /* 0xfffffffc00f09947 */ /* 0x008fea000383ffff */
[----:B------:R-:W-:Y:S05]  /*e6e0*/  BRA `(.L_x_2967) ;  /* 0xffffffe400ec7947 */ /* 0x000fea000383ffff */
.L_x_2929:
[----:B-1----:R1:W3:Y:S02]  /*e6f0*/  SYNCS.PHASECHK.TRANS64.TRYWAIT P1, [R0+URZ+0x26828], R17 ;  /* 0x02682811000075a7 */ /* 0x0022e4000802017f */
[----:B---3--:R-:W-:Y:S05]  /*e700*/  @!P1 NANOSLEEP.SYNCS 0x989680 ;  /* 0x009896800000995d */ /* 0x008fea0003900000 */
[----:B------:R-:W3:Y:S02]  /*e710*/  @!P1 SYNCS.PHASECHK.TRANS64 P1, [R0+URZ+0x26828], R17 ;  /* 0x02682811000095a7 */ /* 0x000ee4000802007f */
[----:B---3--:R-:W-:Y:S05]  /*e720*/  @!P1 BRA `(.L_x_2929) ;  /* 0xfffffffc00f09947 */ /* 0x008fea000383ffff */
[----:B------:R-:W-:Y:S05]  /*e730*/  BRA `(.L_x_2968) ;  /* 0xffffffe8006c7947 */ /* 0x000fea000383ffff */
.L_x_2931:
[----:B---3--:R3:W4:Y:S02]  /*e740*/  SYNCS.PHASECHK.TRANS64.TRYWAIT P1, [R0+URZ+0x26848], R17 ;  /* 0x02684811000075a7 */ /* 0x008724000802017f */
[----:B----4-:R-:W-:Y:S05]  /*e750*/  @!P1 NANOSLEEP.SYNCS 0x989680 ;  /* 0x009896800000995d */ /* 0x010fea0003900000 */
[----:B------:R-:W4:Y:S02]  /*e760*/  @!P1 SYNCS.PHASECHK.TRANS64 P1, [R0+URZ+0x26848], R17 ;  /* 0x02684811000095a7 */ /* 0x000f24000802007f */
[----:B----4-:R-:W-:Y:S05]  /*e770*/  @!P1 BRA `(.L_x_2931) ;  /* 0xfffffffc00f09947 */ /* 0x010fea000383ffff */
[----:B------:R-:W-:Y:S05]  /*e780*/  BRA `(.L_x_2969) ;  /* 0xffffffe800f47947 */ /* 0x000fea000383ffff */
.L_x_2933:
[----:B------:R-:W-:-:S07]  /*e790*/  SHF.L.U32 R4, R8, 0x1f, RZ ;  /* 0x0000001f08047819 */ /* 0x000fce00000006ff */
.L_x_2970:
[----:B----4-:R4:W1:Y:S02]  /*e7a0*/  SYNCS.PHASECHK.TRANS64.TRYWAIT P1, [R0+URZ+0x26820], R4 ;  /* 0x02682004000075a7 */ /* 0x010864000802017f */
[----:B-1----:R-:W-:Y:S05]  /*e7b0*/  @!P1 NANOSLEEP.SYNCS 0x989680 ;  /* 0x009896800000995d */ /* 0x002fea0003900000 */
[----:B------:R-:W1:Y:S02]  /*e7c0*/  @!P1 SYNCS.PHASECHK.TRANS64 P1, [R0+URZ+0x26820], R4 ;  /* 0x02682004000095a7 */ /* 0x000e64000802007f */
[----:B-1----:R-:W-:Y:S05]  /*e7d0*/  @!P1 BRA `(.L_x_2970) ;  /* 0xfffffffc00f09947 */ /* 0x002fea000383ffff */
[----:B------:R-:W-:Y:S05]  /*e7e0*/  BRA `(.L_x_2971) ;  /* 0xffffffec005c7947 */ /* 0x000fea000383ffff */
.L_x_2936:
[----:B-1----:R1:W4:Y:S02]  /*e7f0*/  SYNCS.PHASECHK.TRANS64.TRYWAIT P1, [R0+URZ+0x26840], R14 ;  /* 0x0268400e000075a7 */ /* 0x002324000802017f */
[----:B----4-:R-:W-:Y:S05]  /*e800*/  @!P1 NANOSLEEP.SYNCS 0x989680 ;  /* 0x009896800000995d */ /* 0x010fea0003900000 */
[----:B------:R-:W4:Y:S02]  /*e810*/  @!P1 SYNCS.PHASECHK.TRANS64 P1, [R0+URZ+0x26840], R14 ;  /* 0x0268400e000095a7 */ /* 0x000f24000802007f */
[----:B----4-:R-:W-:Y:S05]  /*e820*/  @!P1 BRA `(.L_x_2936) ;  /* 0xfffffffc00f09947 */ /* 0x010fea000383ffff */
[----:B------:R-:W-:Y:S05]  /*e830*/  BRA `(.L_x_2972) ;  /* 0xffffffec00f47947 */ /* 0x000fea000383ffff */
.L_x_2938:
[----:B-1----:R1:W4:Y:S02]  /*e840*/  SYNCS.PHASECHK.TRANS64.TRYWAIT P1, [R0+URZ+0x26828], R14 ;  /* 0x0268280e000075a7 */ /* 0x002324000802017f */
[----:B----4-:R-:W-:Y:S05]  /*e850*/  @!P1 NANOSLEEP.SYNCS 0x989680 ;  /* 0x009896800000995d */ /* 0x010fea0003900000 */
[----:B------:R-:W4:Y:S02]  /*e860*/  @!P1 SYNCS.PHASECHK.TRANS64 P1, [R0+URZ+0x26828], R14 ;  /* 0x0268280e000095a7 */ /* 0x000f24000802007f */
[----:B----4-:R-:W-:Y:S05]  /*e870*/  @!P1 BRA `(.L_x_2938) ;  /* 0xfffffffc00f09947 */ /* 0x010fea000383ffff */
[----:B------:R-:W-:Y:S05]  /*e880*/  BRA `(.L_x_2973) ;  /* 0xfffffff000687947 */ /* 0x000fea000383ffff */
.L_x_2940:
[----:B-1----:R1:W4:Y:S02]  /*e890*/  SYNCS.PHASECHK.TRANS64.TRYWAIT P0, [R4+URZ+0x26840], R3 ;  /* 0x02684003040075a7 */ /* 0x002324000800017f */
[----:B----4-:R-:W-:Y:S05]  /*e8a0*/  @!P0 NANOSLEEP.SYNCS 0x989680 ;  /* 0x009896800000895d */ /* 0x010fea0003900000 */
[----:B------:R-:W4:Y:S02]  /*e8b0*/  @!P0 SYNCS.PHASECHK.TRANS64 P0, [R4+URZ+0x26840], R3 ;  /* 0x02684003040085a7 */ /* 0x000f24000800007f */
[----:B----4-:R-:W-:Y:S05]  /*e8c0*/  @!P0 BRA `(.L_x_2940) ;  /* 0xfffffffc00f08947 */ /* 0x010fea000383ffff */
[----:B------:R-:W-:Y:S05]  /*e8d0*/  BRA `(.L_x_2974) ;  /* 0xfffffff400047947 */ /* 0x000fea000383ffff */
.L_x_2942:
[----:B------:R-:W-:Y:S01]  /*e8e0*/  BSSY B0, `(.L_x_2975) ;  /* 0x0000006000007945 */ /* 0x000fe20003800000 */
[----:B------:R-:W-:-:S07]  /*e8f0*/  MOV R15, 0xffffffff ;  /* 0xffffffff000f7802 */ /* 0x000fce0000000f00 */
[----:B------:R-:W-:Y:S05]  /*e900*/  WARPSYNC.COLLECTIVE R15, `(.L_x_2976) ;  /* 0x000000000f0c7348 */ /* 0x000fea0003c00000 */
[----:B------:R-:W-:Y:S02]  /*e910*/  ELECT P6, UR62, PT ;  /* 0x00000000003e782f */ /* 0x000fe400038c0000 */
[----:B------:R-:W-:Y:S01]  /*e920*/  MOV R14, UR62 ;  /* 0x0000003e000e7c02 */ /* 0x000fe20008000f00 */
[----:B------:R-:W-:Y:S10]  /*e930*/  ENDCOLLECTIVE ;  /* 0x000000000000791b */ /* 0x000ff40003800000 */
.L_x_2976:
[----:B------:R-:W-:Y:S05]  /*e940*/  BSYNC B0 ;  /* 0x0000000000007941 */ /* 0x000fea0003800000 */
.L_x_2975:
[----:B------:R-:W-:Y:S05]  /*e950*/  BRA `(.L_x_2977) ;  /* 0xfffffff400a07947 */ /* 0x000fea000383ffff */
.L_x_2944:
[----:B-1----:R1:W2:Y:S02]  /*e960*/  SYNCS.PHASECHK.TRANS64.TRYWAIT P0, [R7+URZ], R4 ;  /* 0x00000004070075a7 */ /* 0x0022a4000800017f */
[----:B--2---:R-:W-:Y:S05]  /*e970*/  @!P0 NANOSLEEP.SYNCS 0x989680 ;  /* 0x009896800000895d */ /* 0x004fea0003900000 */
[----:B------:R-:W2:Y:S02]  /*e980*/  @!P0 SYNCS.PHASECHK.TRANS64 P0, [R7+URZ], R4 ;  /* 0x00000004070085a7 */ /* 0x000ea4000800007f */
[----:B--2---:R-:W-:Y:S05]  /*e990*/  @!P0 BRA `(.L_x_2944) ;  /* 0xfffffffc00f08947 */ /* 0x004fea000383ffff */
[----:B------:R-:W-:Y:S05]  /*e9a0*/  BRA `(.L_x_2978) ;  /* 0xfffffff400e07947 */ /* 0x000fea000383ffff */
.L_x_2945:
[----:B--2---:R2:W3:Y:S02]  /*e9b0*/  SYNCS.PHASECHK.TRANS64.TRYWAIT P0, [R3+URZ], R2 ;  /* 0x00000002030075a7 */ /* 0x0044e4000800017f */
[----:B---3--:R-:W-:Y:S05]  /*e9c0*/  @!P0 NANOSLEEP.SYNCS 0x989680 ;  /* 0x009896800000895d */ /* 0x008fea0003900000 */
[----:B------:R-:W3:Y:S02]  /*e9d0*/  @!P0 SYNCS.PHASECHK.TRANS64 P0, [R3+URZ], R2 ;  /* 0x00000002030085a7 */ /* 0x000ee4000800007f */
[----:B---3--:R-:W-:Y:S05]  /*e9e0*/  @!P0 BRA `(.L_x_2945) ;  /* 0xfffffffc00f08947 */ /* 0x008fea000383ffff */
[----:B------:R-:W-:Y:S05]  /*e9f0*/  BRA `(.L_x_2979) ;  /* 0xfffffff400d47947 */ /* 0x000fea000383ffff */
.L_x_2947:
[----:B--2---:R2:W3:Y:S02]  /*ea00*/  SYNCS.PHASECHK.TRANS64.TRYWAIT P0, [R5+URZ], R4 ;  /* 0x00000004050075a7 */ /* 0x0044e4000800017f */
[----:B---3--:R-:W-:Y:S05]  /*ea10*/  @!P0 NANOSLEEP.SYNCS 0x989680 ;  /* 0x009896800000895d */ /* 0x008fea0003900000 */
[----:B------:R-:W3:Y:S02]  /*ea20*/  @!P0 SYNCS.PHASECHK.TRANS64 P0, [R5+URZ], R4 ;  /* 0x00000004050085a7 */ /* 0x000ee4000800007f */
[----:B---3--:R-:W-:Y:S05]  /*ea30*/  @!P0 BRA `(.L_x_2947) ;  /* 0xfffffffc00f08947 */ /* 0x008fea000383ffff */
[----:B------:R-:W-:Y:S05]  /*ea40*/  BRA `(.L_x_2980) ;  /* 0xfffffff400d87947 */ /* 0x000fea000383ffff */
.L_x_2981:
        /* <DEDUP_REMOVED lines=11> */
.L_x_7393:


//--------------------- .text._ZN7cutlass13device_kernelIN5flash22FlashAttnBwdPreprocessIN4cute5tupleIJNS3_1CILi96EEENS5_ILi64EEEEEENS_10bfloat16_tEfNS_4arch4Sm90ELb1ELb0EEEEEvNT_6ParamsE --------------------------
	.section	.text._ZN7cutlass13device_kernelIN5flash22FlashAttnBwdPreprocessIN4cute5tupleIJNS3_1CILi96EEENS5_ILi64EEEEEENS_10bfloat16_tEfNS_4arch4Sm90ELb1ELb0EEEEEvNT_6ParamsE,"ax",@progbits
	.align	128
.text._ZN7cutlass13device_kernelIN5flash22FlashAttnBwdPreprocessIN4cute5tupleIJNS3_1CILi96EEENS5_ILi64EEEEEENS_10bfloat16_tEfNS_4arch4Sm90ELb1ELb0EEEEEvNT_6ParamsE:
        .type           _ZN7cutlass13device_kernelIN5flash22FlashAttnBwdPreprocessIN4cute5tupleIJNS3_1CILi96EEENS5_ILi64EEEEEENS_10bfloat16_tEfNS_4arch4Sm90ELb1ELb0EEEEEvNT_6ParamsE,@function
        .size           _ZN7cutlass13device_kernelIN5flash22FlashAttnBwdPreprocessIN4cute5tupleIJNS3_1CILi96EEENS5_ILi64EEEEEENS_10bfloat16_tEfNS_4arch4Sm90ELb1ELb0EEEEEvNT_6ParamsE,(.L_x_7394 - _ZN7cutlass13device_kernelIN5flash22FlashAttnBwdPreprocessIN4cute5tupleIJNS3_1CILi96EEENS5_ILi64EEEEEENS_10bfloat16_tEfNS_4arch4Sm90ELb1ELb0EEEEEvNT_6ParamsE)
        .other          _ZN7cutlass13device_kernelIN5flash22FlashAttnBwdPreprocessIN4cute5tupleIJNS3_1CILi96EEENS5_ILi64EEEEEENS_10bfloat16_tEfNS_4arch4Sm90ELb1ELb0EEEEEvNT_6ParamsE,@"STO_CUDA_ENTRY STV_DEFAULT"
_ZN7cutlass13device_kernelIN5flash22FlashAttnBwdPreprocessIN4cute5tupleIJNS3_1CILi96EEENS5_ILi64EEEEEENS_10bfloat16_tEfNS_4arch4Sm90ELb1ELb0EEEEEvNT_6ParamsE:
[----:B------:R-:W-:Y:S01]  /*0000*/  LDC R1, c[0x0][0x28] ;  /* 0x00000a00ff017b82 */ /* 0x000fe20000000800 */
[----:B------:R-:W0:Y:S07]  /*0010*/  S2R R2, SR_CTAID.X ;  /* 0x0000000000027919 */ /* 0x000e2e0000002500 */
[----:B------:R-:W0:Y:S01]  /*0020*/  LDC R7, c[0x0][0x218] ;  /* 0x00008600ff077b82 */ /* 0x000e220000000800 */
[----:B------:R-:W-:Y:S01]  /*0030*/  ULDC.64 UR4, c[0x0][0x208] ;  /* 0x0000820000047ab9 */ /* 0x000fe20000000a00 */
[----:B------:R-:W-:Y:S01]  /*0040*/  BSSY B0, `(.L_x_2982) ;  /* 0x0000023000007945 */ /* 0x000fe20003800000 */
[----:B------:R-:W1:Y:S01]  /*0050*/  S2R R0, SR_TID.X ;  /* 0x0000000000007919 */ /* 0x000e620000002100 */
[----:B------:R-:W-:-:S04]  /*0060*/  MOV R4, 0x7f800000 ;  /* 0x7f80000000047802 */ /* 0x000fc80000000f00 */
[----:B------:R-:W2:Y:S08]  /*0070*/  S2UR UR6, SR_CTAID.Y ;  /* 0x00000000000679c3 */ /* 0x000eb00000002600 */
[----:B------:R-:W3:Y:S08]  /*0080*/  S2UR UR7, SR_CTAID.Z ;  /* 0x00000000000779c3 */ /* 0x000ef00000002700 */
[----:B------:R-:W4:Y:S01]  /*0090*/  LDC.64 R8, c[0x0][0x230] ;  /* 0x00008c00ff087b82 */ /* 0x000f220000000a00 */
[----:B0-----:R-:W-:Y:S01]  /*00a0*/  IMAD R3, R2, -0x60, R7 ;  /* 0xffffffa002037824 */ /* 0x001fe200078e0207 */
[----:B--2---:R-:W-:Y:S01]  /*00b0*/  USHF.R.S32.HI UR8, URZ, 0x1f, UR6 ;  /* 0x0000001f3f087899 */ /* 0x004fe20008011406 */
[----:B-1----:R-:W-:-:S02]  /*00c0*/  ISETP.GT.AND P0, PT, R0, 0x5f, PT ;  /* 0x0000005f0000780c */ /* 0x002fc40003f04270 */
[----:B------:R-:W-:Y:S02]  /*00d0*/  SHF.R.S32.HI R5, RZ, 0x1f, R0 ;  /* 0x0000001fff057819 */ /* 0x000fe40000011400 */
[----:B------:R-:W-:Y:S01]  /*00e0*/  ISETP.GE.OR P1, PT, R0, R3, P0 ;  /* 0x000000030000720c */ /* 0x000fe20000726670 */
[----:B---3--:R-:W-:Y:S01]  /*00f0*/  USHF.R.S32.HI UR9, URZ, 0x1f, UR7 ;  /* 0x0000001f3f097899 */ /* 0x008fe20008011407 */
[----:B------:R-:W-:-:S04]  /*0100*/  LEA.HI R6, R5, R0, RZ, 0x3 ;  /* 0x0000000005067211 */ /* 0x000fc800078f18ff */
[----:B------:R-:W-:-:S04]  /*0110*/  LOP3.LUT R5, R6, 0xfffffff8, RZ, 0xc0, !PT ;  /* 0xfffffff806057812 */ /* 0x000fc800078ec0ff */
[----:B------:R-:W-:-:S05]  /*0120*/  IADD3 R5, -R5, R0, RZ ;  /* 0x0000000005057210 */ /* 0x000fca0007ffe1ff */
[----:B------:R-:W-:Y:S01]  /*0130*/  IMAD.SHL.U32 R14, R5, 0x8, RZ ;  /* 0x00000008050e7824 */ /* 0x000fe200078e00ff */
[----:B------:R-:W-:Y:S06]  /*0140*/  @P1 BRA `(.L_x_2983) ;  /* 0x0000000000481947 */ /* 0x000fec0003800000 */
[----:B------:R-:W0:Y:S01]  /*0150*/  LDC.64 R16, c[0x0][0x290] ;  /* 0x0000a400ff107b82 */ /* 0x000e220000000a00 */
[----:B------:R-:W-:Y:S01]  /*0160*/  IMAD R11, R2, 0x60, RZ ;  /* 0x00000060020b7824 */ /* 0x000fe200078e02ff */
[----:B------:R-:W-:Y:S01]  /*0170*/  SHF.R.S32.HI R4, RZ, 0x1f, R0 ;  /* 0x0000001fff047819 */ /* 0x000fe20000011400 */
[----:B------:R-:W-:-:S03]  /*0180*/  ULDC.64 UR10, c[0x0][0x288] ;  /* 0x0000a200000a7ab9 */ /* 0x000fc60000000a00 */
[C---:B------:R-:W-:Y:S02]  /*0190*/  IADD3 R10, P1, R11.reuse, R0, RZ ;  /* 0x000000000b0a7210 */ /* 0x040fe40007f3e0ff */
[----:B------:R-:W1:Y:S02]  /*01a0*/  LDC.64 R18, c[0x0][0x298] ;  /* 0x0000a600ff127b82 */ /* 0x000e640000000a00 */
[----:B------:R-:W-:Y:S01]  /*01b0*/  LEA.HI.X.SX32 R11, R11, R4, 0x1, P1 ;  /* 0x000000040b0b7211 */ /* 0x000fe200008f0eff */
[C---:B0-----:R-:W-:Y:S02]  /*01c0*/  IMAD R12, R16.reuse, UR8, RZ ;  /* 0x00000008100c7c24 */ /* 0x041fe4000f8e02ff */
[----:B------:R-:W-:-:S04]  /*01d0*/  IMAD.WIDE.U32 R10, R16, UR6, R10 ;  /* 0x00000006100a7c25 */ /* 0x000fc8000f8e000a */
[----:B------:R-:W-:Y:S02]  /*01e0*/  IMAD R13, R17, UR6, R12 ;  /* 0x00000006110d7c24 */ /* 0x000fe4000f8e020c */
[----:B-1----:R-:W-:-:S03]  /*01f0*/  IMAD R4, R18, UR9, RZ ;  /* 0x0000000912047c24 */ /* 0x002fc6000f8e02ff */
[----:B------:R-:W-:Y:S01]  /*0200*/  IADD3 R11, R11, R13, RZ ;  /* 0x0000000d0b0b7210 */ /* 0x000fe20007ffe0ff */
[----:B------:R-:W-:Y:S02]  /*0210*/  IMAD R13, R19, UR7, R4 ;  /* 0x00000007130d7c24 */ /* 0x000fe4000f8e0204 */
[----:B------:R-:W-:-:S04]  /*0220*/  IMAD.WIDE.U32 R10, R18, UR7, R10 ;  /* 0x00000007120a7c25 */ /* 0x000fc8000f8e000a */
[----:B------:R-:W-:Y:S01]  /*0230*/  IMAD.IADD R11, R11, 0x1, R13 ;  /* 0x000000010b0b7824 */ /* 0x000fe200078e020d */
[----:B------:R-:W-:-:S04]  /*0240*/  LEA R12, P1, R10, UR10, 0x2 ;  /* 0x0000000a0a0c7c11 */ /* 0x000fc8000f8210ff */
[----:B------:R-:W-:-:S05]  /*0250*/  LEA.HI.X R13, R10, UR11, R11, 0x2, P1 ;  /* 0x0000000b0a0d7c11 */ /* 0x000fca00088f140b */
[----:B------:R0:W5:Y:S04]  /*0260*/  LDG.E R4, desc[UR4][R12.64] ;  /* 0x000000040c047981 */ /* 0x000168000c1e1900 */
.L_x_2983:
[----:B------:R-:W-:Y:S05]  /*0270*/  BSYNC B0 ;  /* 0x0000000000007941 */ /* 0x000fea0003800000 */
.L_x_2982:
[----:B------:R-:W1:Y:S01]  /*0280*/  LDC.64 R34, c[0x0][0x238] ;  /* 0x00008e00ff227b82 */ /* 0x000e620000000a00 */
[----:B------:R-:W-:Y:S01]  /*0290*/  ULDC UR10, c[0x0][0x21c] ;  /* 0x00008700000a7ab9 */ /* 0x000fe20000000800 */
[----:B------:R-:W-:Y:S01]  /*02a0*/  SHF.R.S32.HI R10, RZ, 0x3, R6 ;  /* 0x00000003ff0a7819 */ /* 0x000fe20000011406 */
[----:B----4-:R-:W-:Y:S01]  /*02b0*/  IMAD R6, R8, UR8, RZ ;  /* 0x0000000808067c24 */ /* 0x010fe2000f8e02ff */
[----:B------:R-:W-:Y:S02]  /*02c0*/  ISETP.GE.AND P1, PT, R14, UR10, PT ;  /* 0x0000000a0e007c0c */ /* 0x000fe4000bf26270 */
[----:B------:R-:W-:Y:S01]  /*02d0*/  SHF.R.S32.HI R15, RZ, 0x1f, R14 ;  /* 0x0000001fff0f7819 */ /* 0x000fe2000001140e */
[----:B0-----:R-:W-:Y:S01]  /*02e0*/  IMAD R13, R9, UR6, R6 ;  /* 0x00000006090d7c24 */ /* 0x001fe2000f8e0206 */
[----:B------:R-:W0:Y:S01]  /*02f0*/  LDC.64 R20, c[0x0][0x250] ;  /* 0x00009400ff147b82 */ /* 0x000e220000000a00 */
[----:B------:R-:W-:Y:S01]  /*0300*/  ISETP.LT.AND P3, PT, R10, R3, !P1 ;  /* 0x000000030a00720c */ /* 0x000fe20004f61270 */
[----:B------:R-:W-:Y:S01]  /*0310*/  IMAD.WIDE.U32 R8, R8, UR6, R14 ;  /* 0x0000000608087c25 */ /* 0x000fe2000f8e000e */
[----:B------:R-:W-:-:S02]  /*0320*/  IADD3 R6, R10, 0x20, RZ ;  /* 0x000000200a067810 */ /* 0x000fc40007ffe0ff */
[--C-:B------:R-:W-:Y:S01]  /*0330*/  SHF.R.S32.HI R11, RZ, 0x1f, R10.reuse ;  /* 0x0000001fff0b7819 */ /* 0x100fe2000001140a */
[----:B------:R-:W-:Y:S02]  /*0340*/  IMAD.IADD R9, R9, 0x1, R13 ;  /* 0x0000000109097824 */ /* 0x000fe400078e020d */
[----:B------:R-:W2:Y:S01]  /*0350*/  LDC.64 R30, c[0x0][0x258] ;  /* 0x00009600ff1e7b82 */ /* 0x000ea20000000a00 */
[----:B------:R-:W-:Y:S01]  /*0360*/  ISETP.LT.AND P2, PT, R6, R3, !P1 ;  /* 0x000000030600720c */ /* 0x000fe20004f41270 */
[----:B------:R-:W-:-:S06]  /*0370*/  IMAD.WIDE R12, R2, 0x60, R10 ;  /* 0x00000060020c7825 */ /* 0x000fcc00078e020a */
[----:B------:R-:W3:Y:S01]  /*0380*/  @P3 LDC.64 R18, c[0x0][0x228] ;  /* 0x00008a00ff123b82 */ /* 0x000ee20000000a00 */
[----:B-1----:R-:W-:-:S04]  /*0390*/  IMAD R22, R34, UR9, RZ ;  /* 0x0000000922167c24 */ /* 0x002fc8000f8e02ff */
[----:B------:R-:W-:Y:S01]  /*03a0*/  IMAD R23, R35, UR7, R22 ;  /* 0x0000000723177c24 */ /* 0x000fe2000f8e0216 */
[----:B------:R-:W-:Y:S01]  /*03b0*/  @P2 IADD3 R53, P5, R12, 0x20, RZ ;  /* 0x000000200c352810 */ /* 0x000fe20007fbe0ff */
[----:B------:R-:W-:Y:S01]  /*03c0*/  IMAD.WIDE.U32 R34, R34, UR7, R8 ;  /* 0x0000000722227c25 */ /* 0x000fe2000f8e0008 */
[----:B------:R-:W1:Y:S01]  /*03d0*/  @P3 LDC.64 R16, c[0x0][0x248] ;  /* 0x00009200ff103b82 */ /* 0x000e620000000a00 */
[----:B------:R-:W-:Y:S02]  /*03e0*/  IADD3 R8, R10, 0x40, RZ ;  /* 0x000000400a087810 */ /* 0x000fe40007ffe0ff */
[----:B0-----:R-:W-:Y:S02]  /*03f0*/  IMAD R22, R20, UR8, RZ ;  /* 0x0000000814167c24 */ /* 0x001fe4000f8e02ff */
[----:B------:R-:W-:Y:S01]  /*0400*/  ISETP.LT.AND P1, PT, R8, R3, !P1 ;  /* 0x000000030800720c */ /* 0x000fe20004f21270 */
[----:B------:R-:W-:Y:S01]  /*0410*/  IMAD.IADD R35, R35, 0x1, R23 ;  /* 0x0000000123237824 */ /* 0x000fe200078e0217 */
[----:B------:R-:W-:Y:S01]  /*0420*/  @P2 IADD3 R23, P6, R12, 0x20, RZ ;  /* 0x000000200c172810 */ /* 0x000fe20007fde0ff */
[----:B------:R-:W-:Y:S01]  /*0430*/  IMAD R9, R21, UR6, R22 ;  /* 0x0000000615097c24 */ /* 0x000fe2000f8e0216 */
[----:B------:R-:W0:Y:S01]  /*0440*/  @P2 LDC.64 R46, c[0x0][0x228] ;  /* 0x00008a00ff2e2b82 */ /* 0x000e220000000a00 */
[----:B------:R-:W-:-:S04]  /*0450*/  IMAD.WIDE.U32 R20, R20, UR6, R14 ;  /* 0x0000000614147c25 */ /* 0x000fc8000f8e000e */
[----:B--2---:R-:W-:Y:S01]  /*0460*/  IMAD R22, R30, UR9, RZ ;  /* 0x000000091e167c24 */ /* 0x004fe2000f8e02ff */
[----:B------:R-:W-:Y:S01]  /*0470*/  IADD3 R21, R21, R9, RZ ;  /* 0x0000000915157210 */ /* 0x000fe20007ffe0ff */
[----:B---3--:R-:W-:Y:S01]  /*0480*/  @P3 IMAD R24, R13, R18, RZ ;  /* 0x000000120d183224 */ /* 0x008fe200078e02ff */
[----:B------:R-:W2:Y:S01]  /*0490*/  @P3 LDC.64 R48, c[0x0][0x210] ;  /* 0x00008400ff303b82 */ /* 0x000ea20000000a00 */
[----:B------:R-:W-:Y:S01]  /*04a0*/  IMAD R25, R31, UR7, R22 ;  /* 0x000000071f197c24 */ /* 0x000fe2000f8e0216 */
[----:B------:R-:W-:Y:S01]  /*04b0*/  @P1 IADD3 R51, P4, R12, 0x40, RZ ;  /* 0x000000400c331810 */ /* 0x000fe20007f9e0ff */
[----:B------:R-:W-:Y:S01]  /*04c0*/  IMAD.WIDE.U32 R30, R30, UR7, R20 ;  /* 0x000000071e1e7c25 */ /* 0x000fe2000f8e0014 */
[----:B------:R-:W-:Y:S02]  /*04d0*/  @P2 MOV R20, R34 ;  /* 0x0000002200142202 */ /* 0x000fe40000000f00 */
[----:B------:R-:W-:Y:S01]  /*04e0*/  @P1 IADD3.X R29, RZ, R13, RZ, P4, !PT ;  /* 0x0000000dff1d1210 */ /* 0x000fe200027fe4ff */
[----:B------:R-:W-:Y:S01]  /*04f0*/  @P3 IMAD R19, R12, R19, R24 ;  /* 0x000000130c133224 */ /* 0x000fe200078e0218 */
[----:B------:R-:W-:Y:S01]  /*0500*/  IADD3 R31, R31, R25, RZ ;  /* 0x000000191f1f7210 */ /* 0x000fe20007ffe0ff */
[----:B------:R-:W3:Y:S01]  /*0510*/  @P1 LDC.64 R26, c[0x0][0x228] ;  /* 0x00008a00ff1a1b82 */ /* 0x000ee20000000a00 */
[----:B-1----:R-:W-:-:S02]  /*0520*/  @P3 IMAD R9, R13, R16, RZ ;  /* 0x000000100d093224 */ /* 0x002fc400078e02ff */
[----:B------:R-:W-:Y:S02]  /*0530*/  @P2 IMAD.X R21, RZ, RZ, R13, P6 ;  /* 0x000000ffff152224 */ /* 0x000fe400030e060d */
[C---:B------:R-:W-:Y:S01]  /*0540*/  @P3 IMAD R37, R12.reuse, R17, R9 ;  /* 0x000000110c253224 */ /* 0x040fe200078e0209 */
[C---:B------:R-:W-:Y:S01]  /*0550*/  @P1 IADD3 R9, P6, R12.reuse, 0x40, RZ ;  /* 0x000000400c091810 */ /* 0x040fe20007fde0ff */
[----:B------:R-:W-:Y:S01]  /*0560*/  @P3 IMAD.WIDE.U32 R14, R12, R18, R34 ;  /* 0x000000120c0e3225 */ /* 0x000fe200078e0022 */
[----:B------:R-:W1:Y:S03]  /*0570*/  @P2 LDC.64 R24, c[0x0][0x248] ;  /* 0x00009200ff182b82 */ /* 0x000e660000000a00 */
[--C-:B------:R-:W-:Y:S01]  /*0580*/  @P2 IMAD.X R17, RZ, RZ, R13.reuse, P5 ;  /* 0x000000ffff112224 */ /* 0x100fe200028e060d */
[----:B------:R-:W-:Y:S01]  /*0590*/  @P3 IADD3 R19, R15, R19, RZ ;  /* 0x000000130f133210 */ /* 0x000fe20007ffe0ff */
[----:B------:R-:W-:-:S02]  /*05a0*/  @P1 IMAD.X R33, RZ, RZ, R13, P6 ;  /* 0x000000ffff211224 */ /* 0x000fc400030e060d */
[----:B------:R-:W-:Y:S01]  /*05b0*/  @P3 IMAD.WIDE.U32 R12, R12, R16, R30 ;  /* 0x000000100c0c3225 */ /* 0x000fe200078e001e */
[----:B------:R-:W4:Y:S01]  /*05c0*/  @P3 LDC.64 R42, c[0x0][0x240] ;  /* 0x00009000ff2a3b82 */ /* 0x000f220000000a00 */
[C---:B--2---:R-:W-:Y:S02]  /*05d0*/  @P3 LEA R48, P4, R14.reuse, R48, 0x1 ;  /* 0x000000300e303211 */ /* 0x044fe400078808ff */
[-C--:B0-----:R-:W-:Y:S02]  /*05e0*/  @P2 IMAD R16, R21, R46.reuse, RZ ;  /* 0x0000002e15102224 */ /* 0x081fe400078e02ff */
[----:B------:R-:W-:Y:S01]  /*05f0*/  @P2 IMAD.MOV.U32 R21, RZ, RZ, R35 ;  /* 0x000000ffff152224 */ /* 0x000fe200078e0023 */
[----:B------:R-:W-:Y:S01]  /*0600*/  @P3 LEA.HI.X R49, R14, R49, R19, 0x1, P4 ;  /* 0x000000310e313211 */ /* 0x000fe200020f0c13 */
[C---:B------:R-:W-:Y:S01]  /*0610*/  @P2 IMAD R47, R23.reuse, R47, R16 ;  /* 0x0000002f172f2224 */ /* 0x040fe200078e0210 */
[----:B------:R-:W0:Y:S01]  /*0620*/  @P2 LDC.64 R38, c[0x0][0x210] ;  /* 0x00008400ff262b82 */ /* 0x000e220000000a00 */
[----:B------:R-:W-:Y:S01]  /*0630*/  @P2 IMAD.WIDE.U32 R20, R23, R46, R20 ;  /* 0x0000002e17142225 */ /* 0x000fe200078e0014 */
[----:B------:R-:W-:-:S02]  /*0640*/  CS2R R14, SRZ ;  /* 0x00000000000e7805 */ /* 0x000fc4000001ff00 */
[----:B------:R-:W-:Y:S01]  /*0650*/  CS2R R18, SRZ ;  /* 0x0000000000127805 */ /* 0x000fe2000001ff00 */
[----:B---3--:R-:W-:Y:S02]  /*0660*/  @P1 IMAD R32, R29, R26, RZ ;  /* 0x0000001a1d201224 */ /* 0x008fe400078e02ff */
[----:B------:R-:W-:Y:S01]  /*0670*/  @P3 IMAD.IADD R13, R13, 0x1, R37 ;  /* 0x000000010d0d3824 */ /* 0x000fe200078e0225 */
[----:B------:R-:W2:Y:S01]  /*0680*/  @P1 LDC.64 R22, c[0x0][0x248] ;  /* 0x00009200ff161b82 */ /* 0x000ea20000000a00 */
[----:B-1----:R-:W-:Y:S01]  /*0690*/  @P2 IMAD R28, R17, R24, RZ ;  /* 0x00000018111c2224 */ /* 0x002fe200078e02ff */
[----:B------:R-:W-:Y:S01]  /*06a0*/  CS2R R16, SRZ ;  /* 0x0000000000107805 */ /* 0x000fe2000001ff00 */
[----:B------:R-:W-:Y:S02]  /*06b0*/  @P2 IMAD.MOV.U32 R29, RZ, RZ, R31 ;  /* 0x000000ffff1d2224 */ /* 0x000fe400078e001f */
[----:B------:R-:W-:Y:S01]  /*06c0*/  @P2 IMAD R45, R53, R25, R28 ;  /* 0x00000019352d2224 */ /* 0x000fe200078e021c */
[----:B------:R-:W-:-:S02]  /*06d0*/  @P2 MOV R28, R30 ;  /* 0x0000001e001c2202 */ /* 0x000fc40000000f00 */
[----:B------:R-:W1:Y:S01]  /*06e0*/  @P1 LDC.64 R36, c[0x0][0x210] ;  /* 0x00008400ff241b82 */ /* 0x000e620000000a00 */
[C---:B----4-:R-:W-:Y:S02]  /*06f0*/  @P3 LEA R42, P5, R12.reuse, R42, 0x1 ;  /* 0x0000002a0c2a3211 */ /* 0x050fe400078a08ff */
[----:B------:R-:W-:Y:S02]  /*0700*/  @P2 IMAD.WIDE.U32 R24, R53, R24, R28 ;  /* 0x0000001835182225 */ /* 0x000fe400078e001c */
[----:B------:R-:W-:Y:S02]  /*0710*/  @P3 LEA.HI.X R43, R12, R43, R13, 0x1, P5 ;  /* 0x0000002b0c2b3211 */ /* 0x000fe400028f0c0d */
[----:B------:R-:W-:Y:S01]  /*0720*/  CS2R R12, SRZ ;  /* 0x00000000000c7805 */ /* 0x000fe2000001ff00 */
[----:B------:R-:W3:Y:S01]  /*0730*/  @P2 LDC.64 R40, c[0x0][0x240] ;  /* 0x00009000ff282b82 */ /* 0x000ee20000000a00 */
[C---:B------:R-:W-:Y:S01]  /*0740*/  @P1 IMAD R53, R51.reuse, R27, R32 ;  /* 0x0000001b33351224 */ /* 0x040fe200078e0220 */
[----:B------:R4:W4:Y:S06]  /*0750*/  @P3 LDG.E.128 R16, desc[UR4][R42.64] ;  /* 0x000000042a103981 */ /* 0x00092c000c1e1d00 */
[----:B------:R-:W4:Y:S01]  /*0760*/  @P1 LDC.64 R28, c[0x0][0x240] ;  /* 0x00009000ff1c1b82 */ /* 0x000f220000000a00 */
[----:B------:R-:W4:Y:S01]  /*0770*/  @P3 LDG.E.128 R12, desc[UR4][R48.64] ;  /* 0x00000004300c3981 */ /* 0x000f22000c1e1d00 */
[----:B------:R-:W-:Y:S01]  /*0780*/  @P1 IMAD.WIDE.U32 R26, R51, R26, R34 ;  /* 0x0000001a331a1225 */ /* 0x000fe200078e0022 */
[----:B------:R-:W-:-:S03]  /*0790*/  @P2 IADD3 R47, R21, R47, RZ ;  /* 0x0000002f152f2210 */ /* 0x000fc60007ffe0ff */
[-C--:B--2---:R-:W-:Y:S01]  /*07a0*/  @P1 IMAD R32, R33, R22.reuse, RZ ;  /* 0x0000001621201224 */ /* 0x084fe200078e02ff */
[----:B------:R-:W-:Y:S01]  /*07b0*/  @P1 IADD3 R21, R27, R53, RZ ;  /* 0x000000351b151210 */ /* 0x000fe20007ffe0ff */
[----:B------:R-:W-:Y:S01]  /*07c0*/  @P1 IMAD.WIDE.U32 R30, R9, R22, R30 ;  /* 0x00000016091e1225 */ /* 0x000fe200078e001e */
[----:B0-----:R-:W-:-:S03]  /*07d0*/  @P2 LEA R38, P3, R20, R38, 0x1 ;  /* 0x0000002614262211 */ /* 0x001fc600078608ff */
[----:B------:R-:W-:Y:S01]  /*07e0*/  @P1 IMAD R27, R9, R23, R32 ;  /* 0x00000017091b1224 */ /* 0x000fe200078e0220 */
[----:B-1----:R-:W-:Y:S01]  /*07f0*/  @P1 LEA R36, P4, R26, R36, 0x1 ;  /* 0x000000241a241211 */ /* 0x002fe200078808ff */
[----:B------:R-:W-:Y:S01]  /*0800*/  @P2 IMAD.IADD R45, R25, 0x1, R45 ;  /* 0x00000001192d2824 */ /* 0x000fe200078e022d */
[----:B------:R-:W-:Y:S01]  /*0810*/  @P2 LEA.HI.X R39, R20, R39, R47, 0x1, P3 ;  /* 0x0000002714272211 */ /* 0x000fe200018f0c2f */
[----:B------:R-:W-:Y:S01]  /*0820*/  @P1 IMAD.IADD R9, R31, 0x1, R27 ;  /* 0x000000011f091824 */ /* 0x000fe200078e021b */
[----:B---3--:R-:W-:Y:S02]  /*0830*/  @P2 LEA R40, P5, R24, R40, 0x1 ;  /* 0x0000002818282211 */ /* 0x008fe400078a08ff */
[----:B------:R-:W-:Y:S02]  /*0840*/  CS2R R22, SRZ ;  /* 0x0000000000167805 */ /* 0x000fe4000001ff00 */
[----:B------:R-:W-:Y:S02]  /*0850*/  @P1 LEA.HI.X R37, R26, R37, R21, 0x1, P4 ;  /* 0x000000251a251211 */ /* 0x000fe400020f0c15 */
[----:B------:R-:W-:-:S02]  /*0860*/  CS2R R20, SRZ ;  /* 0x0000000000147805 */ /* 0x000fc4000001ff00 */
[----:B------:R-:W-:Y:S02]  /*0870*/  @P2 LEA.HI.X R41, R24, R41, R45, 0x1, P5 ;  /* 0x0000002918292211 */ /* 0x000fe400028f0c2d */
[C---:B----4-:R-:W-:Y:S02]  /*0880*/  @P1 LEA R42, P3, R30.reuse, R28, 0x1 ;  /* 0x0000001c1e2a1211 */ /* 0x050fe400078608ff */
[----:B------:R-:W-:Y:S02]  /*0890*/  CS2R R24, SRZ ;  /* 0x0000000000187805 */ /* 0x000fe4000001ff00 */
[----:B------:R-:W-:Y:S02]  /*08a0*/  CS2R R26, SRZ ;  /* 0x00000000001a7805 */ /* 0x000fe4000001ff00 */
[----:B------:R-:W-:Y:S02]  /*08b0*/  CS2R R32, SRZ ;  /* 0x0000000000207805 */ /* 0x000fe4000001ff00 */
[----:B------:R-:W-:-:S02]  /*08c0*/  @P1 LEA.HI.X R43, R30, R29, R9, 0x1, P3 ;  /* 0x0000001d1e2b1211 */ /* 0x000fc400018f0c09 */
[----:B------:R-:W-:Y:S02]  /*08d0*/  CS2R R28, SRZ ;  /* 0x00000000001c7805 */ /* 0x000fe4000001ff00 */
[----:B------:R-:W-:Y:S02]  /*08e0*/  CS2R R30, SRZ ;  /* 0x00000000001e7805 */ /* 0x000fe4000001ff00 */
[----:B------:R-:W-:Y:S01]  /*08f0*/  CS2R R34, SRZ ;  /* 0x0000000000227805 */ /* 0x000fe2000001ff00 */
[----:B------:R0:W2:Y:S04]  /*0900*/  @P2 LDG.E.128 R20, desc[UR4][R38.64] ;  /* 0x0000000426142981 */ /* 0x0000a8000c1e1d00 */
[----:B------:R1:W3:Y:S04]  /*0910*/  @P2 LDG.E.128 R24, desc[UR4][R40.64] ;  /* 0x0000000428182981 */ /* 0x0002e8000c1e1d00 */
[----:B------:R2:W4:Y:S04]  /*0920*/  @P1 LDG.E.128 R28, desc[UR4][R36.64] ;  /* 0x00000004241c1981 */ /* 0x000528000c1e1d00 */
[----:B------:R-:W4:Y:S01]  /*0930*/  @P1 LDG.E.128 R32, desc[UR4][R42.64] ;  /* 0x000000042a201981 */ /* 0x000f22000c1e1d00 */
[----:B------:R-:W-:Y:S01]  /*0940*/  BSSY B0, `(.L_x_2984) ;  /* 0x000008d000007945 */ /* 0x000fe20003800000 */
[C---:B0-----:R-:W-:Y:S01]  /*0950*/  LOP3.LUT R38, R16.reuse, 0xffff0000, RZ, 0xc0, !PT ;  /* 0xffff000010267812 */ /* 0x041fe200078ec0ff */
[----:B------:R-:W-:Y:S01]  /*0960*/  IMAD.U32 R39, R16, 0x10000, RZ ;  /* 0x0001000010277824 */ /* 0x000fe200078e00ff */
[----:B------:R-:W-:-:S02]  /*0970*/  LOP3.LUT R9, R12, 0xffff0000, RZ, 0xc0, !PT ;  /* 0xffff00000c097812 */ /* 0x000fc400078ec0ff */
[----:B------:R-:W-:-:S03]  /*0980*/  SHF.L.U32 R12, R12, 0x10, RZ ;  /* 0x000000100c0c7819 */ /* 0x000fc600000006ff */
[----:B-1----:R-:W-:Y:S01]  /*0990*/  FMUL.FTZ R41, R9, R38 ;  /* 0x0000002609297220 */ /* 0x002fe20000410000 */
[----:B------:R-:W-:Y:S01]  /*09a0*/  SHF.L.U32 R9, R13, 0x10, RZ ;  /* 0x000000100d097819 */ /* 0x000fe200000006ff */
[----:B------:R-:W-:Y:S02]  /*09b0*/  IMAD.U32 R16, R17, 0x10000, RZ ;  /* 0x0001000011107824 */ /* 0x000fe400078e00ff */
[----:B------:R-:W-:Y:S01]  /*09c0*/  FFMA.FTZ R38, R12, R39, R41 ;  /* 0x000000270c267223 */ /* 0x000fe20000010029 */
[----:B------:R-:W-:Y:S02]  /*09d0*/  LOP3.LUT R13, R13, 0xffff0000, RZ, 0xc0, !PT ;  /* 0xffff00000d0d7812 */ /* 0x000fe400078ec0ff */
[----:B------:R-:W-:Y:S01]  /*09e0*/  LOP3.LUT R12, R17, 0xffff0000, RZ, 0xc0, !PT ;  /* 0xffff0000110c7812 */ /* 0x000fe200078ec0ff */
[----:B------:R-:W-:Y:S01]  /*09f0*/  FFMA.FTZ R38, R9, R16, R38 ;  /* 0x0000001009267223 */ /* 0x000fe20000010026 */
[----:B------:R-:W-:Y:S01]  /*0a00*/  SHF.L.U32 R9, R14, 0x10, RZ ;  /* 0x000000100e097819 */ /* 0x000fe200000006ff */
[----:B------:R-:W-:-:S02]  /*0a10*/  IMAD.U32 R16, R18, 0x10000, RZ ;  /* 0x0001000012107824 */ /* 0x000fc400078e00ff */
[----:B------:R-:W-:Y:S01]  /*0a20*/  FFMA.FTZ R12, R13, R12, R38 ;  /* 0x0000000c0d0c7223 */ /* 0x000fe20000010026 */
[----:B------:R-:W-:Y:S02]  /*0a30*/  LOP3.LUT R14, R14, 0xffff0000, RZ, 0xc0, !PT ;  /* 0xffff00000e0e7812 */ /* 0x000fe400078ec0ff */
[----:B------:R-:W-:Y:S01]  /*0a40*/  LOP3.LUT R13, R18, 0xffff0000, RZ, 0xc0, !PT ;  /* 0xffff0000120d7812 */ /* 0x000fe200078ec0ff */
[----:B------:R-:W-:Y:S01]  /*0a50*/  FFMA.FTZ R17, R9, R16, R12 ;  /* 0x0000001009117223 */ /* 0x000fe2000001000c */
[----:B------:R-:W-:Y:S01]  /*0a60*/  SHF.L.U32 R9, R15, 0x10, RZ ;  /* 0x000000100f097819 */ /* 0x000fe200000006ff */
[----:B------:R-:W-:Y:S02]  /*0a70*/  IMAD.U32 R16, R19, 0x10000, RZ ;  /* 0x0001000013107824 */ /* 0x000fe400078e00ff */
[----:B------:R-:W-:Y:S01]  /*0a80*/  FFMA.FTZ R14, R14, R13, R17 ;  /* 0x0000000d0e0e7223 */ /* 0x000fe20000010011 */
[----:B--2---:R-:W-:Y:S02]  /*0a90*/  LOP3.LUT R37, R20, 0xffff0000, RZ, 0xc0, !PT ;  /* 0xffff000014257812 */ /* 0x004fe400078ec0ff */
[----:B---3--:R-:W-:-:S02]  /*0aa0*/  LOP3.LUT R38, R24, 0xffff0000, RZ, 0xc0, !PT ;  /* 0xffff000018267812 */ /* 0x008fc400078ec0ff */
[----:B------:R-:W-:Y:S02]  /*0ab0*/  SHF.L.U32 R39, R24, 0x10, RZ ;  /* 0x0000001018277819 */ /* 0x000fe400000006ff */
[----:B----4-:R-:W-:Y:S01]  /*0ac0*/  LOP3.LUT R24, R28, 0xffff0000, RZ, 0xc0, !PT ;  /* 0xffff00001c187812 */ /* 0x010fe200078ec0ff */
[----:B------:R-:W-:Y:S01]  /*0ad0*/  FMUL.FTZ R37, R37, R38 ;  /* 0x0000002625257220 */ /* 0x000fe20000410000 */
[----:B------:R-:W-:Y:S02]  /*0ae0*/  SHF.L.U32 R36, R20, 0x10, RZ ;  /* 0x0000001014247819 */ /* 0x000fe400000006ff */
[C---:B------:R-:W-:Y:S01]  /*0af0*/  LOP3.LUT R41, R32.reuse, 0xffff0000, RZ, 0xc0, !PT ;  /* 0xffff000020297812 */ /* 0x040fe200078ec0ff */
[C---:B------:R-:W-:Y:S01]  /*0b00*/  IMAD.U32 R40, R25.reuse, 0x10000, RZ ;  /* 0x0001000019287824 */ /* 0x040fe200078e00ff */
[----:B------:R-:W-:Y:S01]  /*0b10*/  LOP3.LUT R42, R25, 0xffff0000, RZ, 0xc0, !PT ;  /* 0xffff0000192a7812 */ /* 0x000fe200078ec0ff */
[----:B------:R-:W-:Y:S01]  /*0b20*/  IMAD.U32 R25, R32, 0x10000, RZ ;  /* 0x0001000020197824 */ /* 0x000fe200078e00ff */
[----:B------:R-:W-:Y:S01]  /*0b30*/  SHF.L.U32 R28, R28, 0x10, RZ ;  /* 0x000000101c1c7819 */ /* 0x000fe200000006ff */
[----:B------:R-:W-:Y:S01]  /*0b40*/  FMUL.FTZ R41, R24, R41 ;  /* 0x0000002918297220 */ /* 0x000fe20000410000 */
[----:B------:R-:W-:Y:S01]  /*0b50*/  LOP3.LUT R12, R19, 0xffff0000, RZ, 0xc0, !PT ;  /* 0xffff0000130c7812 */ /* 0x000fe200078ec0ff */
[----:B------:R-:W-:Y:S01]  /*0b60*/  FFMA.FTZ R14, R9, R16, R14 ;  /* 0x00000010090e7223 */ /* 0x000fe2000001000e */
[----:B------:R-:W-:-:S02]  /*0b70*/  IMAD.U32 R19, R21, 0x10000, RZ ;  /* 0x0001000015137824 */ /* 0x000fc400078e00ff */
[----:B------:R-:W-:Y:S01]  /*0b80*/  FFMA.FTZ R36, R36, R39, R37 ;  /* 0x0000002724247223 */ /* 0x000fe20000010025 */
[C---:B------:R-:W-:Y:S01]  /*0b90*/  IMAD.U32 R18, R27.reuse, 0x10000, RZ ;  /* 0x000100001b127824 */ /* 0x040fe200078e00ff */
[----:B------:R-:W-:Y:S01]  /*0ba0*/  LOP3.LUT R16, R27, 0xffff0000, RZ, 0xc0, !PT ;  /* 0xffff00001b107812 */ /* 0x000fe200078ec0ff */
[----:B------:R-:W-:Y:S01]  /*0bb0*/  IMAD.U32 R27, R33, 0x10000, RZ ;  /* 0x00010000211b7824 */ /* 0x000fe200078e00ff */
[----:B------:R-:W-:Y:S01]  /*0bc0*/  SHF.L.U32 R24, R29, 0x10, RZ ;  /* 0x000000101d187819 */ /* 0x000fe200000006ff */
[----:B------:R-:W-:Y:S01]  /*0bd0*/  FFMA.FTZ R25, R28, R25, R41 ;  /* 0x000000191c197223 */ /* 0x000fe20000010029 */
[----:B------:R-:W-:Y:S01]  /*0be0*/  LOP3.LUT R21, R21, 0xffff0000, RZ, 0xc0, !PT ;  /* 0xffff000015157812 */ /* 0x000fe200078ec0ff */
[----:B------:R-:W-:Y:S01]  /*0bf0*/  FFMA.FTZ R36, R19, R40, R36 ;  /* 0x0000002813247223 */ /* 0x000fe20000010024 */
[C---:B------:R-:W-:Y:S02]  /*0c00*/  SHF.L.U32 R20, R26.reuse, 0x10, RZ ;  /* 0x000000101a147819 */ /* 0x040fe400000006ff */
[----:B------:R-:W-:Y:S01]  /*0c10*/  LOP3.LUT R17, R26, 0xffff0000, RZ, 0xc0, !PT ;  /* 0xffff00001a117812 */ /* 0x000fe200078ec0ff */
[----:B------:R-:W-:Y:S01]  /*0c20*/  FFMA.FTZ R28, R24, R27, R25 ;  /* 0x0000001b181c7223 */ /* 0x000fe20000010019 */
[----:B------:R-:W-:-:S02]  /*0c30*/  LOP3.LUT R29, R29, 0xffff0000, RZ, 0xc0, !PT ;  /* 0xffff00001d1d7812 */ /* 0x000fc400078ec0ff */
[----:B------:R-:W-:Y:S01]  /*0c40*/  LOP3.LUT R26, R33, 0xffff0000, RZ, 0xc0, !PT ;  /* 0xffff0000211a7812 */ /* 0x000fe200078ec0ff */
[----:B------:R-:W-:Y:S01]  /*0c50*/  FFMA.FTZ R36, R21, R42, R36 ;  /* 0x0000002a15247223 */ /* 0x000fe20000010024 */
[----:B------:R-:W-:Y:S01]  /*0c60*/  SHF.L.U32 R13, R22, 0x10, RZ ;  /* 0x00000010160d7819 */ /* 0x000fe200000006ff */
[----:B------:R-:W-:Y:S01]  /*0c70*/  IMAD.U32 R24, R34, 0x10000, RZ ;  /* 0x0001000022187824 */ /* 0x000fe200078e00ff */
[----:B------:R-:W-:Y:S01]  /*0c80*/  SHF.L.U32 R19, R30, 0x10, RZ ;  /* 0x000000101e137819 */ /* 0x000fe200000006ff */
[----:B------:R-:W-:Y:S01]  /*0c90*/  FFMA.FTZ R26, R29, R26, R28 ;  /* 0x0000001a1d1a7223 */ /* 0x000fe2000001001c */
[----:B------:R-:W-:Y:S01]  /*0ca0*/  LOP3.LUT R22, R22, 0xffff0000, RZ, 0xc0, !PT ;  /* 0xffff000016167812 */ /* 0x000fe200078ec0ff */
[----:B------:R-:W-:Y:S01]  /*0cb0*/  FFMA.FTZ R13, R13, R20, R36 ;  /* 0x000000140d0d7223 */ /* 0x000fe20000010024 */
[----:B------:R-:W-:Y:S01]  /*0cc0*/  LOP3.LUT R30, R30, 0xffff0000, RZ, 0xc0, !PT ;  /* 0xffff00001e1e7812 */ /* 0x000fe200078ec0ff */
[----:B------:R-:W-:Y:S01]  /*0cd0*/  FFMA.FTZ R19, R19, R24, R26 ;  /* 0x0000001813137223 */ /* 0x000fe2000001001a */
[----:B------:R-:W-:Y:S01]  /*0ce0*/  LOP3.LUT R21, R34, 0xffff0000, RZ, 0xc0, !PT ;  /* 0xffff000022157812 */ /* 0x000fe200078ec0ff */
[----:B------:R-:W-:-:S02]  /*0cf0*/  IMAD.U32 R9, R23, 0x10000, RZ ;  /* 0x0001000017097824 */ /* 0x000fc400078e00ff */
[----:B------:R-:W-:Y:S01]  /*0d00*/  FFMA.FTZ R22, R22, R17, R13 ;  /* 0x0000001116167223 */ /* 0x000fe2000001000d */
[----:B------:R-:W-:Y:S01]  /*0d10*/  SHF.L.U32 R13, R31, 0x10, RZ ;  /* 0x000000101f0d7819 */ /* 0x000fe200000006ff */
[----:B------:R-:W-:Y:S02]  /*0d20*/  IMAD.U32 R20, R35, 0x10000, RZ ;  /* 0x0001000023147824 */ /* 0x000fe400078e00ff */
[----:B------:R-:W-:Y:S01]  /*0d30*/  FFMA.FTZ R30, R30, R21, R19 ;  /* 0x000000151e1e7223 */ /* 0x000fe20000010013 */
[----:B------:R-:W-:Y:S01]  /*0d40*/  FFMA.FTZ R22, R9, R18, R22 ;  /* 0x0000001209167223 */ /* 0x000fe20000010016 */
[----:B------:R-:W-:Y:S02]  /*0d50*/  LOP3.LUT R15, R15, 0xffff0000, RZ, 0xc0, !PT ;  /* 0xffff00000f0f7812 */ /* 0x000fe400078ec0ff */
[----:B------:R-:W-:Y:S01]  /*0d60*/  LOP3.LUT R23, R23, 0xffff0000, RZ, 0xc0, !PT ;  /* 0xffff000017177812 */ /* 0x000fe200078ec0ff */
[----:B------:R-:W-:Y:S01]  /*0d70*/  FFMA.FTZ R20, R13, R20, R30 ;  /* 0x000000140d147223 */ /* 0x000fe2000001001e */
[----:B------:R-:W-:-:S02]  /*0d80*/  LOP3.LUT R31, R31, 0xffff0000, RZ, 0xc0, !PT ;  /* 0xffff00001f1f7812 */ /* 0x000fc400078ec0ff */
[----:B------:R-:W-:Y:S01]  /*0d90*/  LOP3.LUT R18, R35, 0xffff0000, RZ, 0xc0, !PT ;  /* 0xffff000023127812 */ /* 0x000fe200078ec0ff */
[----:B------:R-:W-:Y:S01]  /*0da0*/  FFMA.FTZ R14, R15, R12, R14 ;  /* 0x0000000c0f0e7223 */ /* 0x000fe2000001000e */
[----:B------:R-:W-:-:S03]  /*0db0*/  FFMA.FTZ R22, R23, R16, R22 ;  /* 0x0000001017167223 */ /* 0x000fc60000010016 */
[----:B------:R-:W-:Y:S01]  /*0dc0*/  FFMA.FTZ R20, R31, R18, R20 ;  /* 0x000000121f147223 */ /* 0x000fe20000010014 */
[----:B------:R-:W0:Y:S04]  /*0dd0*/  SHFL.BFLY PT, R9, R14, 0x4, 0x1f ;  /* 0x0c801f000e097f89 */ /* 0x000e2800000e0000 */
[----:B------:R-:W1:Y:S04]  /*0de0*/  SHFL.BFLY PT, R13, R22, 0x4, 0x1f ;  /* 0x0c801f00160d7f89 */ /* 0x000e6800000e0000 */
[----:B------:R-:W2:Y:S01]  /*0df0*/  SHFL.BFLY PT, R15, R20, 0x4, 0x1f ;  /* 0x0c801f00140f7f89 */ /* 0x000ea200000e0000 */
[----:B------:R-:W-:Y:S01]  /*0e00*/  IADD3 R21, R7, 0x5f, RZ ;  /* 0x0000005f07157810 */ /* 0x000fe20007ffe0ff */
[----:B0-----:R-:W-:Y:S01]  /*0e10*/  FADD.FTZ R9, R14, R9 ;  /* 0x000000090e097221 */ /* 0x001fe20000010000 */
[----:B-1----:R-:W-:Y:S01]  /*0e20*/  FADD.FTZ R17, R22, R13 ;  /* 0x0000000d16117221 */ /* 0x002fe20000010000 */
[----:B--2---:R-:W-:-:S03]  /*0e30*/  FADD.FTZ R19, R20, R15 ;  /* 0x0000000f14137221 */ /* 0x004fc60000010000 */
[----:B------:R-:W0:Y:S01]  /*0e40*/  SHFL.BFLY PT, R16, R9, 0x2, 0x1f ;  /* 0x0c401f0009107f89 */ /* 0x000e2200000e0000 */
[----:B------:R-:W-:Y:S01]  /*0e50*/  IMAD.HI R7, R21, 0x2aaaaaab, RZ ;  /* 0x2aaaaaab15077827 */ /* 0x000fe200078e02ff */
[----:B------:R-:W1:Y:S02]  /*0e60*/  LDC.64 R12, c[0x0][0x2d0] ;  /* 0x0000b400ff0c7b82 */ /* 0x000e640000000a00 */
[----:B------:R-:W2:Y:S04]  /*0e70*/  SHFL.BFLY PT, R18, R17, 0x2, 0x1f ;  /* 0x0c401f0011127f89 */ /* 0x000ea800000e0000 */
[----:B------:R-:W3:Y:S01]  /*0e80*/  SHFL.BFLY PT, R24, R19, 0x2, 0x1f ;  /* 0x0c401f0013187f89 */ /* 0x000ee200000e0000 */
[----:B------:R-:W-:-:S04]  /*0e90*/  SHF.R.U32.HI R14, RZ, 0x1f, R7 ;  /* 0x0000001fff0e7819 */ /* 0x000fc80000011607 */
[----:B------:R-:W-:Y:S02]  /*0ea0*/  LEA.HI.SX32 R22, R7, R14, 0x1c ;  /* 0x0000000e07167211 */ /* 0x000fe400078fe2ff */
[----:B------:R-:W4:Y:S01]  /*0eb0*/  LDC.64 R14, c[0x0][0x2d8] ;  /* 0x0000b600ff0e7b82 */ /* 0x000f220000000a00 */
[----:B------:R-:W-:Y:S02]  /*0ec0*/  IMAD.SHL.U32 R20, R0, 0x4, RZ ;  /* 0x0000000400147824 */ /* 0x000fe400078e00ff */
[----:B------:R-:W-:Y:S02]  /*0ed0*/  IMAD R23, R2, 0x1800, RZ ;  /* 0x0000180002177824 */ /* 0x000fe400078e02ff */
[----:B0-----:R-:W-:Y:S01]  /*0ee0*/  FADD.FTZ R9, R9, R16 ;  /* 0x0000001009097221 */ /* 0x001fe20000010000 */
[----:B--2---:R-:W-:Y:S01]  /*0ef0*/  FADD.FTZ R7, R17, R18 ;  /* 0x0000001211077221 */ /* 0x004fe20000010000 */
[----:B---3--:R-:W-:Y:S01]  /*0f00*/  FADD.FTZ R24, R19, R24 ;  /* 0x0000001813187221 */ /* 0x008fe20000010000 */
[----:B------:R-:W-:-:S02]  /*0f10*/  SHF.R.S32.HI R26, RZ, 0x1f, R20 ;  /* 0x0000001fff1a7819 */ /* 0x000fc40000011414 */
[----:B------:R-:W0:Y:S01]  /*0f20*/  SHFL.BFLY PT, R18, R9, 0x1, 0x1f ;  /* 0x0c201f0009127f89 */ /* 0x000e2200000e0000 */
[----:B------:R-:W-:-:S03]  /*0f30*/  IADD3 R16, P1, R23, R20, RZ ;  /* 0x0000001417107210 */ /* 0x000fc60007f3e0ff */
[----:B------:R-:W2:Y:S04]  /*0f40*/  SHFL.BFLY PT, R20, R7, 0x1, 0x1f ;  /* 0x0c201f0007147f89 */ /* 0x000ea800000e0000 */
[----:B------:R-:W3:Y:S01]  /*0f50*/  SHFL.BFLY PT, R19, R24, 0x1, 0x1f ;  /* 0x0c201f0018137f89 */ /* 0x000ee200000e0000 */
[C---:B-1----:R-:W-:Y:S01]  /*0f60*/  IMAD R28, R12.reuse, UR8, RZ ;  /* 0x000000080c1c7c24 */ /* 0x042fe2000f8e02ff */
[----:B------:R-:W-:Y:S02]  /*0f70*/  LEA.HI.X.SX32 R17, R23, R26, 0x1, P1 ;  /* 0x0000001a17117211 */ /* 0x000fe400008f0eff */
[----:B------:R-:W-:Y:S01]  /*0f80*/  ISETP.NE.AND P1, PT, R5, RZ, PT ;  /* 0x000000ff0500720c */ /* 0x000fe20003f25270 */
[----:B------:R-:W-:Y:S02]  /*0f90*/  IMAD R23, R13, UR6, R28 ;  /* 0x000000060d177c24 */ /* 0x000fe4000f8e021c */
[----:B------:R-:W-:-:S04]  /*0fa0*/  IMAD.WIDE.U32 R12, R12, UR6, R16 ;  /* 0x000000060c0c7c25 */ /* 0x000fc8000f8e0010 */
[--C-:B------:R-:W-:Y:S02]  /*0fb0*/  IMAD R22, R22, 0x60, -R21.reuse ;  /* 0x0000006016167824 */ /* 0x100fe400078e0a15 */
[----:B------:R-:W-:Y:S02]  /*0fc0*/  IMAD R21, R2, -0x60, R21 ;  /* 0xffffffa002157824 */ /* 0x000fe400078e0215 */
[----:B------:R-:W-:Y:S02]  /*0fd0*/  IMAD.IADD R13, R13, 0x1, R23 ;  /* 0x000000010d0d7824 */ /* 0x000fe400078e0217 */
[C---:B----4-:R-:W-:Y:S01]  /*0fe0*/  IMAD R16, R14.reuse, UR9, RZ ;  /* 0x000000090e107c24 */ /* 0x050fe2000f8e02ff */
[----:B------:R-:W-:Y:S01]  /*0ff0*/  IADD3 R21, R21, R22, RZ ;  /* 0x0000001615157210 */ /* 0x000fe20007ffe0ff */
[----:B------:R-:W-:-:S04]  /*1000*/  IMAD.WIDE.U32 R12, R14, UR7, R12 ;  /* 0x000000070e0c7c25 */ /* 0x000fc8000f8e000c */
[----:B------:R-:W-:Y:S01]  /*1010*/  IMAD R5, R15, UR7, R16 ;  /* 0x000000070f057c24 */ /* 0x000fe2000f8e0210 */
[----:B------:R-:W-:Y:S01]  /*1020*/  ISETP.GE.OR P0, PT, R0, R21, P0 ;  /* 0x000000150000720c */ /* 0x000fe20000706670 */
[----:B0-----:R-:W-:Y:S01]  /*1030*/  FADD.FTZ R17, R9, R18 ;  /* 0x0000001209117221 */ /* 0x001fe20000010000 */
[----:B--2---:R-:W-:Y:S01]  /*1040*/  FADD.FTZ R22, R7, R20 ;  /* 0x0000001407167221 */ /* 0x004fe20000010000 */
[----:B---3--:R-:W-:Y:S01]  /*1050*/  FADD.FTZ R24, R24, R19 ;  /* 0x0000001318187221 */ /* 0x008fe20000010000 */
[----:B------:R-:W-:Y:S01]  /*1060*/  IADD3 R5, R13, R5, RZ ;  /* 0x000000050d057210 */ /* 0x000fe20007ffe0ff */
[----:B------:R-:W-:Y:S08]  /*1070*/  @P1 BRA `(.L_x_2985) ;  /* 0x0000000000641947 */ /* 0x000ff00003800000 */
[----:B------:R-:W0:Y:S01]  /*1080*/  LDC.64 R18, c[0x0][0x278] ;  /* 0x00009e00ff127b82 */ /* 0x000e220000000a00 */
[----:B------:R-:W-:Y:S01]  /*1090*/  IMAD R14, R2, 0x60, RZ ;  /* 0x00000060020e7824 */ /* 0x000fe200078e02ff */
[----:B------:R-:W-:Y:S01]  /*10a0*/  ULDC.64 UR10, c[0x0][0x260] ;  /* 0x00009800000a7ab9 */ /* 0x000fe20000000a00 */
[-C--:B------:R-:W-:Y:S02]  /*10b0*/  ISETP.GE.AND P3, PT, R10, R3.reuse, PT ;  /* 0x000000030a00720c */ /* 0x080fe40003f66270 */
[----:B------:R-:W-:Y:S02]  /*10c0*/  ISETP.GE.AND P2, PT, R6, R3, PT ;  /* 0x000000030600720c */ /* 0x000fe40003f46270 */
[--C-:B------:R-:W-:Y:S01]  /*10d0*/  SHF.R.S32.HI R15, RZ, 0x1f, R14.reuse ;  /* 0x0000001fff0f7819 */ /* 0x100fe2000001140e */
[----:B------:R-:W1:Y:S01]  /*10e0*/  LDC.64 R20, c[0x0][0x280] ;  /* 0x0000a000ff147b82 */ /* 0x000e620000000a00 */
[C---:B0-----:R-:W-:Y:S02]  /*10f0*/  IMAD R16, R18.reuse, UR8, RZ ;  /* 0x0000000812107c24 */ /* 0x041fe4000f8e02ff */
[----:B------:R-:W-:-:S04]  /*1100*/  IMAD.WIDE.U32 R14, R18, UR6, R14 ;  /* 0x00000006120e7c25 */ /* 0x000fc8000f8e000e */
[----:B------:R-:W-:Y:S02]  /*1110*/  IMAD R7, R19, UR6, R16 ;  /* 0x0000000613077c24 */ /* 0x000fe4000f8e0210 */
[C---:B-1----:R-:W-:Y:S02]  /*1120*/  IMAD R16, R20.reuse, UR9, RZ ;  /* 0x0000000914107c24 */ /* 0x042fe4000f8e02ff */
[----:B------:R-:W-:Y:S02]  /*1130*/  IMAD.IADD R15, R15, 0x1, R7 ;  /* 0x000000010f0f7824 */ /* 0x000fe400078e0207 */
[----:B------:R-:W-:Y:S02]  /*1140*/  IMAD R9, R21, UR7, R16 ;  /* 0x0000000715097c24 */ /* 0x000fe4000f8e0210 */
[----:B------:R-:W-:-:S03]  /*1150*/  IMAD.WIDE.U32 R14, R20, UR7, R14 ;  /* 0x00000007140e7c25 */ /* 0x000fc6000f8e000e */
[----:B------:R-:W-:-:S04]  /*1160*/  IADD3 R7, P1, R10, R14, RZ ;  /* 0x0000000e0a077210 */ /* 0x000fc80007f3e0ff */
[----:B------:R-:W-:Y:S02]  /*1170*/  IADD3.X R16, R11, R15, R9, P1, !PT ;  /* 0x0000000f0b107210 */ /* 0x000fe40000ffe409 */
[C---:B------:R-:W-:Y:S02]  /*1180*/  LEA R14, P4, R7.reuse, UR10, 0x2 ;  /* 0x0000000a070e7c11 */ /* 0x040fe4000f8810ff */
[----:B------:R-:W-:Y:S02]  /*1190*/  ISETP.GE.AND P1, PT, R8, R3, PT ;  /* 0x000000030800720c */ /* 0x000fe40003f26270 */
[----:B------:R-:W-:Y:S02]  /*11a0*/  LEA.HI.X R15, R7, UR11, R16, 0x2, P4 ;  /* 0x0000000b070f7c11 */ /* 0x000fe4000a0f1410 */
[----:B------:R-:W-:Y:S02]  /*11b0*/  FSEL R3, R17, RZ, !P3 ;  /* 0x000000ff11037208 */ /* 0x000fe40005800000 */
[----:B------:R-:W-:-:S02]  /*11c0*/  FSEL R7, R22, RZ, !P2 ;  /* 0x000000ff16077208 */ /* 0x000fc40005000000 */
[----:B------:R-:W-:Y:S01]  /*11d0*/  FSEL R9, R24, RZ, !P1 ;  /* 0x000000ff18097208 */ /* 0x000fe20004800000 */
[----:B------:R0:W-:Y:S04]  /*11e0*/  STG.E desc[UR4][R14.64], R3 ;  /* 0x000000030e007986 */ /* 0x0001e8000c101904 */
[----:B------:R0:W-:Y:S04]  /*11f0*/  STG.E desc[UR4][R14.64+0x80], R7 ;  /* 0x000080070e007986 */ /* 0x0001e8000c101904 */
[----:B------:R0:W-:Y:S02]  /*1200*/  STG.E desc[UR4][R14.64+0x100], R9 ;  /* 0x000100090e007986 */ /* 0x0001e4000c101904 */
.L_x_2985:
[----:B------:R-:W-:Y:S05]  /*1210*/  BSYNC B0 ;  /* 0x0000000000007941 */ /* 0x000fea0003800000 */
.L_x_2984:
[----:B------:R-:W-:Y:S04]  /*1220*/  BSSY B0, `(.L_x_2986) ;  /* 0x0000017000007945 */ /* 0x000fe80003800000 */
[----:B------:R-:W-:Y:S05]  /*1230*/  @P0 BRA `(.L_x_2987) ;  /* 0x0000000000540947 */ /* 0x000fea0003800000 */
[----:B------:R-:W1:Y:S01]  /*1240*/  LDC.64 R10, c[0x0][0x2a8] ;  /* 0x0000aa00ff0a7b82 */ /* 0x000e620000000a00 */
[----:B0-----:R-:W-:Y:S01]  /*1250*/  IMAD R3, R2, 0x60, RZ ;  /* 0x0000006002037824 */ /* 0x001fe200078e02ff */
[----:B------:R-:W-:Y:S01]  /*1260*/  SHF.R.S32.HI R16, RZ, 0x1f, R0 ;  /* 0x0000001fff107819 */ /* 0x000fe20000011400 */
[----:B------:R-:W-:-:S03]  /*1270*/  ULDC.64 UR10, c[0x0][0x2a0] ;  /* 0x0000a800000a7ab9 */ /* 0x000fc60000000a00 */
[C---:B------:R-:W-:Y:S02]  /*1280*/  IADD3 R6, P0, R3.reuse, R0, RZ ;  /* 0x0000000003067210 */ /* 0x040fe40007f1e0ff */
[----:B------:R-:W0:Y:S02]  /*1290*/  LDC.64 R14, c[0x0][0x2b0] ;  /* 0x0000ac00ff0e7b82 */ /* 0x000e240000000a00 */
[----:B------:R-:W-:Y:S02]  /*12a0*/  LEA.HI.X.SX32 R7, R3, R16, 0x1, P0 ;  /* 0x0000001003077211 */ /* 0x000fe400000f0eff */
[----:B-----5:R-:W-:Y:S01]  /*12b0*/  FSETP.NEU.FTZ.AND P0, PT, R4, -INF , PT ;  /* 0xff8000000400780b */ /* 0x020fe20003f1d000 */
[C---:B-1----:R-:W-:Y:S02]  /*12c0*/  IMAD R8, R10.reuse, UR8, RZ ;  /* 0x000000080a087c24 */ /* 0x042fe4000f8e02ff */
[----:B------:R-:W-:-:S04]  /*12d0*/  IMAD.WIDE.U32 R6, R10, UR6, R6 ;  /* 0x000000060a067c25 */ /* 0x000fc8000f8e0006 */
[----:B------:R-:W-:Y:S02]  /*12e0*/  IMAD R3, R11, UR6, R8 ;  /* 0x000000060b037c24 */ /* 0x000fe4000f8e0208 */
[----:B0-----:R-:W-:-:S03]  /*12f0*/  IMAD R8, R14, UR9, RZ ;  /* 0x000000090e087c24 */ /* 0x001fc6000f8e02ff */
[----:B------:R-:W-:Y:S01]  /*1300*/  IADD3 R7, R7, R3, RZ ;  /* 0x0000000307077210 */ /* 0x000fe20007ffe0ff */
[----:B------:R-:W-:Y:S02]  /*1310*/  IMAD R9, R15, UR7, R8 ;  /* 0x000000070f097c24 */ /* 0x000fe4000f8e0208 */
[----:B------:R-:W-:Y:S01]  /*1320*/  FMUL.FTZ R3, R4, 1.4426950216293334961 ;  /* 0x3fb8aa3b04037820 */ /* 0x000fe20000410000 */
[----:B------:R-:W-:-:S04]  /*1330*/  IMAD.WIDE.U32 R6, R14, UR7, R6 ;  /* 0x000000070e067c25 */ /* 0x000fc8000f8e0006 */
[----:B------:R-:W-:Y:S01]  /*1340*/  FSEL R3, R3, RZ, P0 ;  /* 0x000000ff03037208 */ /* 0x000fe20000000000 */
[----:B------:R-:W-:Y:S01]  /*1350*/  IMAD.IADD R7, R7, 0x1, R9 ;  /* 0x0000000107077824 */ /* 0x000fe200078e0209 */
[----:B------:R-:W-:-:S04]  /*1360*/  LEA R8, P1, R6, UR10, 0x2 ;  /* 0x0000000a06087c11 */ /* 0x000fc8000f8210ff */
[----:B------:R-:W-:-:S05]  /*1370*/  LEA.HI.X R9, R6, UR11, R7, 0x2, P1 ;  /* 0x0000000b06097c11 */ /* 0x000fca00088f1407 */
[----:B------:R1:W-:Y:S04]  /*1380*/  STG.E desc[UR4][R8.64], R3 ;  /* 0x0000000308007986 */ /* 0x0003e8000c101904 */
.L_x_2987:
[----:B------:R-:W-:Y:S05]  /*1390*/  BSYNC B0 ;  /* 0x0000000000007941 */ /* 0x000fea0003800000 */
.L_x_2986:
[----:B------:R-:W-:Y:S01]  /*13a0*/  ULDC.64 UR12, c[0x0][0x2e8] ;  /* 0x0000ba00000c7ab9 */ /* 0x000fe20000000a00 */
[----:B------:R-:W-:Y:S01]  /*13b0*/  ULDC.64 UR10, c[0x0][0x2b8] ;  /* 0x0000ae00000a7ab9 */ /* 0x000fe20000000a00 */
[----:B------:R-:W-:Y:S02]  /*13c0*/  ISETP.NE.U32.AND P0, PT, RZ, UR12, PT ;  /* 0x0000000cff007c0c */ /* 0x000fe4000bf05070 */
[C---:B-----5:R-:W-:Y:S02]  /*13d0*/  LEA R4, P1, R12.reuse, UR10, 0x2 ;  /* 0x0000000a0c047c11 */ /* 0x060fe4000f8210ff */
[----:B------:R-:W-:Y:S02]  /*13e0*/  ISETP.NE.AND.EX P0, PT, RZ, UR13, PT, P0 ;  /* 0x0000000dff007c0c */ /* 0x000fe4000bf05300 */
[----:B------:R-:W-:Y:S02]  /*13f0*/  LEA.HI.X R5, R12, UR11, R5, 0x2, P1 ;  /* 0x0000000b0c057c11 */ /* 0x000fe400088f1405 */
[----:B------:R-:W-:-:S03]  /*1400*/  ISETP.NE.OR P0, PT, R0, RZ, !P0 ;  /* 0x000000ff0000720c */ /* 0x000fc60004705670 */
[----:B------:R2:W-:Y:S04]  /*1410*/  STG.E.128 desc[UR4][R4.64], RZ ;  /* 0x000000ff04007986 */ /* 0x0005e8000c101d04 */
[----:B------:R2:W-:Y:S04]  /*1420*/  STG.E.128 desc[UR4][R4.64+0x1000], RZ ;  /* 0x001000ff04007986 */ /* 0x0005e8000c101d04 */
[----:B------:R2:W-:Y:S04]  /*1430*/  STG.E.128 desc[UR4][R4.64+0x2000], RZ ;  /* 0x002000ff04007986 */ /* 0x0005e8000c101d04 */
[----:B------:R2:W-:Y:S04]  /*1440*/  STG.E.128 desc[UR4][R4.64+0x3000], RZ ;  /* 0x003000ff04007986 */ /* 0x0005e8000c101d04 */
[----:B------:R2:W-:Y:S04]  /*1450*/  STG.E.128 desc[UR4][R4.64+0x4000], RZ ;  /* 0x004000ff04007986 */ /* 0x0005e8000c101d04 */
[----:B------:R2:W-:Y:S01]  /*1460*/  STG.E.128 desc[UR4][R4.64+0x5000], RZ ;  /* 0x005000ff04007986 */ /* 0x0005e2000c101d04 */
[----:B------:R-:W-:Y:S05]  /*1470*/  @P0 EXIT ;  /* 0x000000000000094d */ /* 0x000fea0003800000 */
[----:B01----:R-:W0:Y:S08]  /*1480*/  LDC R3, c[0x0][0x2e0] ;  /* 0x0000b800ff037b82 */ /* 0x003e300000000800 */
[----:B------:R-:W1:Y:S08]  /*1490*/  LDC R7, c[0x0][0x220] ;  /* 0x00008800ff077b82 */ /* 0x000e700000000800 */
[----:B--2---:R-:W2:Y:S01]  /*14a0*/  LDC.64 R4, c[0x0][0x2e8] ;  /* 0x0000ba00ff047b82 */ /* 0x004ea20000000a00 */
[----:B0-----:R-:W-:-:S04]  /*14b0*/  IMAD R2, R2, R3, UR7 ;  /* 0x0000000702027e24 */ /* 0x001fc8000f8e0203 */
[----:B-1----:R-:W-:-:S04]  /*14c0*/  IMAD R3, R2, R7, UR6 ;  /* 0x0000000602037e24 */ /* 0x002fc8000f8e0207 */
[----:B--2---:R-:W-:-:S05]  /*14d0*/  IMAD.WIDE R2, R3, 0x4, R4 ;  /* 0x0000000403027825 */ /* 0x004fca00078e0204 */
[----:B------:R-:W-:Y:S01]  /*14e0*/  STG.E desc[UR4][R2.64], RZ ;  /* 0x000000ff02007986 */ /* 0x000fe2000c101904 */
[----:B------:R-:W-:Y:S05]  /*14f0*/  EXIT ;  /* 0x000000000000794d */ /* 0x000fea0003800000 */
.L_x_2988:
        /* <DEDUP_REMOVED lines=16> */
.L_x_7394:


//--------------------- .text._ZN7cutlass13device_kernelIN5flash11enable_sm90INS1_16FlashAttnBwdSm90INS1_25CollectiveMainloopBwdSm90ILi2ELi2ELi2EN4cute5tupleIJNS5_1CILi1EEES8_S8_EEENS6_IJNS7_ILi96EEENS7_ILi128EEENS7_ILi64EEEEEENS_10bfloat16_tEfNS_4arch4Sm90ELb1ELb0ELb1ELb1ELb0ELb1ELb0ELb1ELi2ELi1ELi2ELi2ELb0EEENS1_21CollectiveEpilogueBwdISD_SE_SG_Li256ELb1ELb0ELi1EEENS1_25SingleTileBwdLPTSchedulerILb1ELi128ELb0EEEEEEEEEvNT_6ParamsE --------------------------
	.section	.text._ZN7cutlass13device_kernelIN5flash11enable_sm90INS1_16FlashAttnBwdSm90INS1_25CollectiveMainloopBwdSm90ILi2ELi2ELi2EN4cute5tupleIJNS5_1CILi1EEES8_S8_EEENS6_IJNS7_ILi96EEENS7_ILi128EEENS7_ILi64EEEEEENS_10bfloat16_tEfNS_4arch4Sm90ELb1ELb0ELb1ELb1ELb0ELb1ELb0ELb1ELi2ELi1ELi2ELi2ELb0EEENS1_21CollectiveEpilogueBwdISD_SE_SG_Li256ELb1ELb0ELi1EEENS1_25SingleTileBwdLPTSchedulerILb1ELi128ELb0EEEEEEEEEvNT_6ParamsE,"ax",@progbits
	.align	128
.text._ZN7cutlass13device_kernelIN5flash11enable_sm90INS1_16FlashAttnBwdSm90INS1_25CollectiveMainloopBwdSm90ILi2ELi2ELi2EN4cute5tupleIJNS5_1CILi1EEES8_S8_EEENS6_IJNS7_ILi96EEENS7_ILi128EEENS7_ILi64EEEEEENS_10bfloat16_tEfNS_4arch4Sm90ELb1ELb0ELb1ELb1ELb0ELb1ELb0ELb1ELi2ELi1ELi2ELi2ELb0EEENS1_21CollectiveEpilogueBwdISD_SE_SG_Li256ELb1ELb0ELi1EEENS1_25SingleTileBwdLPTSchedulerILb1ELi128ELb0EEEEEEEEEvNT_6ParamsE:
        .type           _ZN7cutlass13device_kernelIN5flash11enable_sm90INS1_16FlashAttnBwdSm90INS1_25CollectiveMainloopBwdSm90ILi2ELi2ELi2EN4cute5tupleIJNS5_1CILi1EEES8_S8_EEENS6_IJNS7_ILi96EEENS7_ILi128EEENS7_ILi64EEEEEENS_10bfloat16_tEfNS_4arch4Sm90ELb1ELb0ELb1ELb1ELb0ELb1ELb0ELb1ELi2ELi1ELi2ELi2ELb0EEENS1_21CollectiveEpilogueBwdISD_SE_SG_Li256ELb1ELb0ELi1EEENS1_25SingleTileBwdLPTSchedulerILb1ELi128ELb0EEEEEEEEEvNT_6ParamsE,@function
        .size           _ZN7cutlass13device_kernelIN5flash11enable_sm90INS1_16FlashAttnBwdSm90INS1_25CollectiveMainloopBwdSm90ILi2ELi2ELi2EN4cute5tupleIJNS5_1CILi1EEES8_S8_EEENS6_IJNS7_ILi96EEENS7_ILi128EEENS7_ILi64EEEEEENS_10bfloat16_tEfNS_4arch4Sm90ELb1ELb0ELb1ELb1ELb0ELb1ELb0ELb1ELi2ELi1ELi2ELi2ELb0EEENS1_21CollectiveEpilogueBwdISD_SE_SG_Li256ELb1ELb0ELi1EEENS1_25SingleTileBwdLPTSchedulerILb1ELi128ELb0EEEEEEEEEvNT_6ParamsE,(.L_x_7395 - _ZN7cutlass13device_kernelIN5flash11enable_sm90INS1_16FlashAttnBwdSm90INS1_25CollectiveMainloopBwdSm90ILi2ELi2ELi2EN4cute5tupleIJNS5_1CILi1EEES8_S8_EEENS6_IJNS7_ILi96EEENS7_ILi128EEENS7_ILi64EEEEEENS_10bfloat16_tEfNS_4arch4Sm90ELb1ELb0ELb1ELb1ELb0ELb1ELb0ELb1ELi2ELi1ELi2ELi2ELb0EEENS1_21CollectiveEpilogueBwdISD_SE_SG_Li256ELb1ELb0ELi1EEENS1_25SingleTileBwdLPTSchedulerILb1ELi128ELb0EEEEEEEEEvNT_6ParamsE)
        .other          _ZN7cutlass13device_kernelIN5flash11enable_sm90INS1_16FlashAttnBwdSm90INS1_25CollectiveMainloopBwdSm90ILi2ELi2ELi2EN4cute5tupleIJNS5_1CILi1EEES8_S8_EEENS6_IJNS7_ILi96EEENS7_ILi128EEENS7_ILi64EEEEEENS_10bfloat16_tEfNS_4arch4Sm90ELb1ELb0ELb1ELb1ELb0ELb1ELb0ELb1ELi2ELi1ELi2ELi2ELb0EEENS1_21CollectiveEpilogueBwdISD_SE_SG_Li256ELb1ELb0ELi1EEENS1_25SingleTileBwdLPTSchedulerILb1ELi128ELb0EEEEEEEEEvNT_6ParamsE,@"STO_CUDA_ENTRY STV_DEFAULT"
_ZN7cutlass13device_kernelIN5flash11enable_sm90INS1_16FlashAttnBwdSm90INS1_25CollectiveMainloopBwdSm90ILi2ELi2ELi2EN4cute5tupleIJNS5_1CILi1EEES8_S8_EEENS6_IJNS7_ILi96EEENS7_ILi128EEENS7_ILi64EEEEEENS_10bfloat16_tEfNS_4arch4Sm90ELb1ELb0ELb1ELb1ELb0ELb1ELb0ELb1ELi2ELi1ELi2ELi2ELb0EEENS1_21CollectiveEpilogueBwdISD_SE_SG_Li256ELb1ELb0ELi1EEENS1_25SingleTileBwdLPTSchedulerILb1ELi128ELb0EEEEEEEEEvNT_6ParamsE:
        /* <DEDUP_REMOVED lines=24> */
.L_x_2990:
[----:B------:R-:W-:Y:S05]  /*0180*/  BSYNC B0 ;  /* 0x0000000000007941 */ /* 0x000fea0003800000 */
.L_x_2989:
        /* <DEDUP_REMOVED lines=37> */
.L_x_2991:
        /* <DEDUP_REMOVED lines=22> */
.L_x_2992:
[----:B------:R-:W-:Y:S01]  /*0540*/  PLOP3.LUT P0, PT, PT, PT, UP0, 0x80, 0x0 ;  /* 0x000000000000781c */ /* 0x000fe20003f0f008 */
[----:B------:R-:W-:Y:S01]  /*0550*/  NOP ;  /* 0x0000000000007918 */ /* 0x000fe20000000000 */
[----:B------:R-:W-:Y:S01]  /*0560*/  ULDC.64 UR38, c[0x0][0x208] ;  /* 0x0000820000267ab9 */ /* 0x000fe20000000a00 */
[----:B------:R-:W-:Y:S01]  /*0570*/  BSSY B6, `(.L_x_2993) ;  /* 0x0000f5b000067945 */ /* 0x000fe20003800000 */
[----:B-12-4-:R-:W-:Y:S09]  /*0580*/  BAR.SYNC.DEFER_BLOCKING 0x0 ;  /* 0x0000000000007b1d */ /* 0x016ff20000010000 */
[----:B------:R-:W-:Y:S05]  /*0590*/  @!P0 BRA `(.L_x_2994) ;  /* 0x000000b800ac8947 */ /* 0x000fea0003800000 */
.L_x_2995:
[----:B------:R-:W-:-:S08]  /*05a0*/  NOP ;  /* 0x0000000000007918 */ /* 0x000fd00000000000 */
[----:B------:R-:W1:Y:S02]  /*05b0*/  USETMAXREG.TRY_ALLOC.CTAPOOL UP0, 0xf0 ;  /* 0x000000f0000079c8 */ /* 0x000e640008000600 */
[----:B-1----:R-:W-:-:S13]  /*05c0*/  PLOP3.LUT P0, PT, PT, PT, UP0, 0x80, 0x0 ;  /* 0x000000000000781c */ /* 0x002fda0003f0f008 */
[----:B------:R-:W-:Y:S05]  /*05d0*/  @!P0 BRA `(.L_x_2995) ;  /* 0xfffffffc00f08947 */ /* 0x000fea000383ffff */
[----:B------:R-:W-:Y:S01]  /*05e0*/  LOP3.LUT R0, R0, 0x3, RZ, 0xc0, !PT ;  /* 0x0000000300007812 */ /* 0x000fe200078ec0ff */
[----:B------:R-:W1:Y:S01]  /*05f0*/  S2R R2, SR_TID.X ;  /* 0x0000000000027919 */ /* 0x000e620000002100 */
        /* <DEDUP_REMOVED lines=14> */
[----:B------:R-:W-:-:S05]  /*06e0*/  @!P0 VIADD R2, R2, 0x9 ;  /* 0x0000000902028836 */ /* 0x000fca0000000000 */
        /* <DEDUP_REMOVED lines=11> */
.L_x_2996:
[----:B------:R-:W-:Y:S01]  /*07a0*/  ULDC UR7, c[0x0][0x8c4] ;  /* 0x0002310000077ab9 */ /* 0x000fe20000000800 */
[----:B------:R-:W-:Y:S01]  /*07b0*/  UMOV UR37, UR10 ;  /* 0x0000000a00257c82 */ /* 0x000fe20008000000 */
[----:B------:R-:W-:-:S11]  /*07c0*/  UISETP.NE.AND UP0, UPT, UR7, 0x1, UPT ;  /* 0x000000010700788c */ /* 0x000fd6000bf05270 */
[----:B------:R-:W-:Y:S02]  /*07d0*/  @UP0 ULDC.64 UR8, c[0x0][0x8c8] ;  /* 0x0002320000080ab9 */ /* 0x000fe40000000a00 */
[----:B------:R-:W-:-:S04]  /*07e0*/  UIMAD.WIDE.U32 UR4, UR10, UR8, URZ ;  /* 0x000000080a0472a5 */ /* 0x000fc8000f8e003f */
[----:B------:R-:W-:-:S04]  /*07f0*/  @UP0 USHF.R.U32.HI UR37, URZ, UR9, UR5 ;  /* 0x000000093f250299 */ /* 0x000fc80008011605 */
[----:B------:R-:W-:-:S12]  /*0800*/  UIMAD UR4, UR37, UR7, URZ ;  /* 0x00000007250472a4 */ /* 0x000fd8000f8e023f */
.L_x_2997:
        /* <DEDUP_REMOVED lines=9> */
[----:B------:R-:W-:-:S03]  /*08a0*/  @UP0 USHF.R.U32.HI UR41, URZ, UR7, UR5 ;  /* 0x000000073f290299 */ /* 0x000fc60008011605 */
[----:B------:R-:W-:Y:S02]  /*08b0*/  ULDC.64 UR4, c[0x0][0x8f8] ;  /* 0x00023e0000047ab9 */ /* 0x000fe40000000a00 */
[----:B------:R-:W-:Y:S01]  /*08c0*/  ISETP.NE.U32.AND P0, PT, RZ, UR4, PT ;  /* 0x00000004ff007c0c */ /* 0x000fe2000bf05070 */
[----:B------:R-:W-:-:S03]  /*08d0*/  UIADD3 UR4, -UR41, URZ, URZ ;  /* 0x0000003f29047290 */ /* 0x000fc6000fffe13f */
[----:B------:R-:W-:Y:S01]  /*08e0*/  ISETP.NE.AND.EX P0, PT, RZ, UR5, PT, P0 ;  /* 0x00000005ff007c0c */ /* 0x000fe2000bf05300 */
[----:B------:R-:W-:-:S12]  /*08f0*/  UIMAD UR40, UR40, UR4, UR6 ;  /* 0x00000004282872a4 */ /* 0x000fd8000f8e0206 */
        /* <DEDUP_REMOVED lines=8> */
.L_x_2998:
[----:B------:R-:W-:Y:S02]  /*0980*/  ULDC.64 UR4, c[0x0][0x8f0] ;  /* 0x00023c0000047ab9 */ /* 0x000fe40000000a00 */
        /* <DEDUP_REMOVED lines=11> */
[----:B------:R-:W-:Y:S01]  /*0a40*/  UIADD3 UR4, -UR4, UR5, URZ ;  /* 0x0000000504047290 */ /* 0x000fe2000fffe13f */
[----:B------:R-:W-:Y:S11]  /*0a50*/  BRA `(.L_x_2999) ;  /* 0x0000000000047947 */ /* 0x000ff60003800000 */
.L_x_3000:
[----:B------:R-:W-:-:S05]  /*0a60*/  ULDC UR4, c[0x0][0x8ec] ;  /* 0x00023b0000047ab9 */ /* 0x000fca0000000800 */
.L_x_2999:
[----:B------:R-:W-:-:S04]  /*0a70*/  UIADD3 UR4, UR4, 0x7f, URZ ;  /* 0x0000007f04047890 */ /* 0x000fc8000fffe03f */
[----:B------:R-:W-:-:S04]  /*0a80*/  USHF.R.S32.HI UR5, URZ, 0x1f, UR4 ;  /* 0x0000001f3f057899 */ /* 0x000fc80008011404 */
[----:B------:R-:W-:-:S04]  /*0a90*/  ULEA.HI UR5, UR5, UR4, URZ, 0x7 ;  /* 0x0000000405057291 */ /* 0x000fc8000f8f383f */
[----:B------:R-:W-:-:S04]  /*0aa0*/  USHF.R.S32.HI UR5, URZ, 0x7, UR5 ;  /* 0x000000073f057899 */ /* 0x000fc80008011405 */
[----:B------:R-:W-:-:S04]  /*0ab0*/  UISETP.GE.AND UP0, UPT, UR37, UR5, UPT ;  /* 0x000000052500728c */ /* 0x000fc8000bf06270 */
[----:B------:R-:W-:-:S06]  /*0ac0*/  USEL UR41, UR41, 0xffffffff, !UP0 ;  /* 0xffffffff29297887 */ /* 0x000fcc000c000000 */
[----:B------:R-:W-:-:S13]  /*0ad0*/  ISETP.LE.AND P0, PT, RZ, UR41, PT ;  /* 0x00000029ff007c0c */ /* 0x000fda000bf03270 */
[----:B------:R-:W-:Y:S05]  /*0ae0*/  @!P0 BRA `(.L_x_3001) ;  /* 0x000000f0000c8947 */ /* 0x000fea0003800000 */
[----:B------:R-:W1:Y:S01]  /*0af0*/  S2R R0, SR_TID.X ;  /* 0x0000000000007919 */ /* 0x000e620000002100 */
[----:B------:R-:W-:Y:S01]  /*0b00*/  ULDC.64 UR4, c[0x0][0x780] ;  /* 0x0001e00000047ab9 */ /* 0x000fe20000000a00 */
[----:B------:R-:W-:Y:S01]  /*0b10*/  USHF.R.S32.HI UR46, URZ, 0x1f, UR40 ;  /* 0x0000001f3f2e7899 */ /* 0x000fe20008011428 */
[----:B------:R-:W-:Y:S01]  /*0b20*/  ISETP.NE.U32.AND P0, PT, RZ, UR4, PT ;  /* 0x00000004ff007c0c */ /* 0x000fe2000bf05070 */
[----:B------:R-:W-:-:S03]  /*0b30*/  ULDC UR42, c[0x0][0x290] ;  /* 0x0000a400002a7ab9 */ /* 0x000fc60000000800 */
[----:B------:R-:W-:Y:S01]  /*0b40*/  ISETP.NE.AND.EX P0, PT, RZ, UR5, PT, P0 ;  /* 0x00000005ff007c0c */ /* 0x000fe2000bf05300 */
[----:B-1----:R-:W-:-:S12]  /*0b50*/  VIADD R17, R0, 0xffffff80 ;  /* 0xffffff8000117836 */ /* 0x002fd80000000000 */
        /* <DEDUP_REMOVED lines=8> */
.L_x_3002:
        /* <DEDUP_REMOVED lines=14> */
.L_x_3003:
        /* <DEDUP_REMOVED lines=11> */
.L_x_3004:
        /* <DEDUP_REMOVED lines=13> */
.L_x_3005:
[----:B------:R-:W-:Y:S01]  /*0e40*/  UIADD3 UR5, UR43, -UR42, URZ ;  /* 0x8000002a2b057290 */ /* 0x000fe2000fffe03f */
[----:B------:R-:W-:Y:S01]  /*0e50*/  PLOP3.LUT P0, PT, PT, PT, PT, 0x80, 0x0 ;  /* 0x000000000000781c */ /* 0x000fe20003f0f070 */
[----:B------:R-:W-:Y:S01]  /*0e60*/  ULDC UR6, c[0x0][0x74c] ;  /* 0x0001d30000067ab9 */ /* 0x000fe20000000800 */
[----:B------:R-:W-:Y:S01]  /*0e70*/  UIADD3 UR4, UR43, 0x5f, URZ ;  /* 0x0000005f2b047890 */ /* 0x000fe2000fffe03f */
[----:B------:R-:W-:Y:S01]  /*0e80*/  CS2R R150, SRZ ;  /* 0x0000000000967805 */ /* 0x000fe2000001ff00 */
[----:B------:R-:W-:Y:S01]  /*0e90*/  ULEA UR5, UR37, UR5, 0x7 ;  /* 0x0000000525057291 */ /* 0x000fe2000f8e383f */
[----:B------:R-:W-:Y:S02]  /*0ea0*/  CS2R R148, SRZ ;  /* 0x0000000000947805 */ /* 0x000fe4000001ff00 */
[----:B------:R-:W-:Y:S02]  /*0eb0*/  CS2R R146, SRZ ;  /* 0x0000000000927805 */ /* 0x000fe4000001ff00 */
[----:B------:R-:W-:Y:S01]  /*0ec0*/  CS2R R144, SRZ ;  /* 0x0000000000907805 */ /* 0x000fe2000001ff00 */
[----:B------:R-:W-:Y:S01]  /*0ed0*/  UIADD3 UR5, UR5, -UR6, URZ ;  /* 0x8000000605057290 */ /* 0x000fe2000fffe03f */
[----:B------:R-:W-:-:S02]  /*0ee0*/  CS2R R142, SRZ ;  /* 0x00000000008e7805 */ /* 0x000fc4000001ff00 */
[----:B------:R-:W-:Y:S02]  /*0ef0*/  CS2R R140, SRZ ;  /* 0x00000000008c7805 */ /* 0x000fe4000001ff00 */
        /* <DEDUP_REMOVED lines=12> */
[----:B------:R-:W-:Y:S01]  /*0fc0*/  CS2R R126, SRZ ;  /* 0x00000000007e7805 */ /* 0x000fe2000001ff00 */
[----:B------:R-:W-:Y:S01]  /*0fd0*/  UISETP.LT.AND UP0, UPT, URZ, UR6, UPT ;  /* 0x000000063f00728c */ /* 0x000fe2000bf01270 */
[----:B------:R-:W-:-:S02]  /*0fe0*/  CS2R R124, SRZ ;  /* 0x00000000007c7805 */ /* 0x000fc4000001ff00 */
[----:B------:R-:W-:Y:S02]  /*0ff0*/  CS2R R122, SRZ ;  /* 0x00000000007a7805 */ /* 0x000fe4000001ff00 */
[----:B------:R-:W-:Y:S01]  /*1000*/  CS2R R120, SRZ ;  /* 0x0000000000787805 */ /* 0x000fe2000001ff00 */
[----:B------:R-:W-:Y:S01]  /*1010*/  USEL UR45, URZ, UR6, !UP0 ;  /* 0x000000063f2d7287 */ /* 0x000fe2000c000000 */
[----:B------:R-:W-:Y:S02]  /*1020*/  CS2R R182, SRZ ;  /* 0x0000000000b67805 */ /* 0x000fe4000001ff00 */
[----:B------:R-:W-:Y:S02]  /*1030*/  CS2R R180, SRZ ;  /* 0x0000000000b47805 */ /* 0x000fe4000001ff00 */
[----:B------:R-:W-:Y:S01]  /*1040*/  CS2R R178, SRZ ;  /* 0x0000000000b27805 */ /* 0x000fe2000001ff00 */
[----:B------:R-:W-:Y:S01]  /*1050*/  UISETP.GT.AND UP0, UPT, UR44, UR45, UPT ;  /* 0x0000002d2c00728c */ /* 0x000fe2000bf04270 */
[----:B------:R-:W-:-:S02]  /*1060*/  CS2R R176, SRZ ;  /* 0x0000000000b07805 */ /* 0x000fc4000001ff00 */
[----:B------:R-:W-:Y:S02]  /*1070*/  CS2R R174, SRZ ;  /* 0x0000000000ae7805 */ /* 0x000fe4000001ff00 */
[----:B------:R-:W-:Y:S02]  /*1080*/  CS2R R172, SRZ ;  /* 0x0000000000ac7805 */ /* 0x000fe4000001ff00 */
[----:B------:R-:W-:Y:S02]  /*1090*/  CS2R R170, SRZ ;  /* 0x0000000000aa7805 */ /* 0x000fe4000001ff00 */
[----:B------:R-:W-:Y:S02]  /*10a0*/  CS2R R168, SRZ ;  /* 0x0000000000a87805 */ /* 0x000fe4000001ff00 */
[----:B------:R-:W-:Y:S02]  /*10b0*/  PLOP3.LUT P1, PT, PT, PT, UP0, 0x80, 0x0 ;  /* 0x000000000000781c */ /* 0x000fe40003f2f008 */
        /* <DEDUP_REMOVED lines=19> */
[----:B------:R-:W-:Y:S01]  /*11f0*/  MOV R10, UR6 ;  /* 0x00000006000a7c02 */ /* 0x000fe20008000f00 */
[----:B------:R-:W-:Y:S01]  /*1200*/  IMAD.U32 R6, RZ, RZ, UR4 ;  /* 0x00000004ff067e24 */ /* 0x000fe2000f8e00ff */
[----:B------:R-:W-:Y:S01]  /*1210*/  MOV R13, RZ ;  /* 0x000000ff000d7202 */ /* 0x000fe20000000f00 */
[----:B------:R-:W-:-:S02]  /*1220*/  IMAD.U32 R7, RZ, RZ, UR5 ;  /* 0x00000005ff077e24 */ /* 0x000fc4000f8e00ff */
[----:B------:R-:W-:Y:S02]  /*1230*/  IMAD.U32 R11, RZ, RZ, UR7 ;  /* 0x00000007ff0b7e24 */ /* 0x000fe4000f8e00ff */
[----:B------:R-:W-:Y:S02]  /*1240*/  IMAD.MOV.U32 R8, RZ, RZ, 0x70 ;  /* 0x00000070ff087424 */ /* 0x000fe400078e00ff */
[----:B-1----:R-:W-:-:S07]  /*1250*/  IMAD.MOV.U32 R12, RZ, RZ, 0x1 ;  /* 0x00000001ff0c7424 */ /* 0x002fce00078e00ff */
[----:B------:R-:W-:-:S07]  /*1260*/  LEPC R20, `(.L_x_3008) ;  /* 0x000000001014794e */ /* 0x000fce0000000000 */
[----:B--2---:R-:W-:Y:S05]  /*1270*/  CALL.ABS.NOINC R14 ;  /* 0x000000000e007343 */ /* 0x004fea0003c00000 */
.L_x_3008:
        /* <DEDUP_REMOVED lines=15> */
.L_x_3007:
        /* <DEDUP_REMOVED lines=19> */
[----:B-1----:R-:W-:-:S07]  /*14a0*/  IMAD.MOV.U32 R13, RZ, RZ, RZ ;  /* 0x000000ffff0d7224 */ /* 0x002fce00078e00ff */
[----:B------:R-:W-:-:S07]  /*14b0*/  LEPC R20, `(.L_x_3010) ;  /* 0x000000001014794e */ /* 0x000fce0000000000 */
[----:B--2---:R-:W-:Y:S05]  /*14c0*/  CALL.ABS.NOINC R14 ;  /* 0x000000000e007343 */ /* 0x004fea0003c00000 */
.L_x_3010:
[----:B------:R-:W1:Y:S01]  /*14d0*/  LDC.64 R2, c[0x4][R2] ;  /* 0x0100000002027b82 */ /* 0x000e620000000a00 */
[----:B------:R-:W-:Y:S01]  /*14e0*/  ULDC.64 UR4, c[0x4][0x90] ;  /* 0x0100240000047ab9 */ /* 0x000fe20000000a00 */
[----:B------:R-:W-:Y:S01]  /*14f0*/  ULDC.64 UR6, c[0x4][0x30] ;  /* 0x01000c0000067ab9 */ /* 0x000fe20000000a00 */
[----:B------:R-:W-:Y:S01]  /*1500*/  MOV R4, UR4 ;  /* 0x0000000400047c02 */ /* 0x000fe20008000f00 */
[----:B------:R-:W-:Y:S01]  /*1510*/  IMAD.U32 R5, RZ, RZ, UR5 ;  /* 0x00000005ff057e24 */ /* 0x000fe2000f8e00ff */
[----:B------:R-:W-:Y:S01]  /*1520*/  ULDC.64 UR4, c[0x4][0x98] ;  /* 0x0100260000047ab9 */ /* 0x000fe20000000a00 */
[----:B------:R-:W-:Y:S01]  /*1530*/  MOV R10, UR6 ;  /* 0x00000006000a7c02 */ /* 0x000fe20008000f00 */
[----:B------:R-:W-:Y:S01]  /*1540*/  IMAD.U32 R6, RZ, RZ, UR4 ;  /* 0x00000004ff067e24 */ /* 0x000fe2000f8e00ff */
[----:B------:R-:W-:Y:S01]  /*1550*/  MOV R13, RZ ;  /* 0x000000ff000d7202 */ /* 0x000fe20000000f00 */
[----:B------:R-:W-:Y:S02]  /*1560*/  IMAD.U32 R7, RZ, RZ, UR5 ;  /* 0x00000005ff077e24 */ /* 0x000fe4000f8e00ff */
[----:B------:R-:W-:-:S02]  /*1570*/  IMAD.U32 R11, RZ, RZ, UR7 ;  /* 0x00000007ff0b7e24 */ /* 0x000fc4000f8e00ff */
[----:B------:R-:W-:Y:S02]  /*1580*/  IMAD.MOV.U32 R8, RZ, RZ, 0x70 ;  /* 0x00000070ff087424 */ /* 0x000fe400078e00ff */
[----:B------:R-:W-:-:S07]  /*1590*/  IMAD.MOV.U32 R12, RZ, RZ, 0x1 ;  /* 0x00000001ff0c7424 */ /* 0x000fce00078e00ff */
[----:B------:R-:W-:-:S07]  /*15a0*/  LEPC R20, `(.L_x_3009) ;  /* 0x000000001014794e */ /* 0x000fce0000000000 */
[----:B-1----:R-:W-:Y:S05]  /*15b0*/  CALL.ABS.NOINC R2 ;  /* 0x0000000002007343 */ /* 0x002fea0003c00000 */
.L_x_3009:
[----:B------:R-:W-:Y:S01]  /*15c0*/  SHF.R.S32.HI R6, RZ, 0x1f, R17 ;  /* 0x0000001fff067819 */ /* 0x000fe20000011411 */
[----:B------:R-:W-:-:S03]  /*15d0*/  UMOV UR4, 0xffffffff ;  /* 0xffffffff00047882 */ /* 0x000fc60000000000 */
[----:B------:R-:W-:-:S04]  /*15e0*/  LEA.HI R0, R6, R17, RZ, 0x7 ;  /* 0x0000001106007211 */ /* 0x000fc800078f38ff */
[----:B------:R-:W-:Y:S01]  /*15f0*/  SHF.R.S32.HI R13, RZ, 0x7, R0 ;  /* 0x00000007ff0d7819 */ /* 0x000fe20000011400 */
[----:B------:R-:W-:Y:S06]  /*1600*/  BRA.DIV UR4, `(.L_x_3011) ;  /* 0x000000e6044c7947 */ /* 0x000fec000b800000 */
[----:B------:R1:W2:Y:S02]  /*1610*/  SHFL.IDX PT, R14, R13, RZ, 0x1f ;  /* 0x00001fff0d0e7589 */ /* 0x0002a400000e0000 */
.L_x_3136:
[----:B------:R-:W-:Y:S01]  /*1620*/  SHF.L.U32 R3, RZ, 0x1f, RZ ;  /* 0x0000001fff037819 */ /* 0x000fe200000006ff */
[----:B------:R-:W-:-:S03]  /*1630*/  IMAD.SHL.U32 R2, R17, 0x40, RZ ;  /* 0x0000004011027824 */ /* 0x000fc600078e00ff */
[----:B------:R-:W3:Y:S02]  /*1640*/  SYNCS.PHASECHK.TRANS64.TRYWAIT P0, [R16+URZ+0x26800], R3 ;  /* 0x02680003100075a7 */ /* 0x000ee4000800017f */
[----:B---3--:R-:W-:Y:S05]  /*1650*/  @P0 BRA `(.L_x_3012) ;  /* 0x0000000000080947 */ /* 0x008fea0003800000 */
[----:B------:R-:W3:Y:S02]  /*1660*/  SYNCS.PHASECHK.TRANS64.TRYWAIT P0, [R16+URZ+0x26800], R3 ;  /* 0x02680003100075a7 */ /* 0x000ee4000800017f */
[----:B---3--:R-:W-:Y:S05]  /*1670*/  @!P0 BRA `(.L_x_3013) ;  /* 0x000000e4004c8947 */ /* 0x008fea0003800000 */
.L_x_3012:
[-C--:B------:R-:W-:Y:S01]  /*1680*/  LEA.HI R7, R6, R17.reuse, RZ, 0x5 ;  /* 0x0000001106077211 */ /* 0x080fe200078f28ff */
[----:B------:R-:W-:Y:S01]  /*1690*/  UIADD3 UR4, -UR42, 0x7f, UR43 ;  /* 0x0000007f2a047890 */ /* 0x000fe2000fffe12b */
[----:B---3--:R-:W-:Y:S01]  /*16a0*/  LOP3.LUT R3, R2, 0x1c0, RZ, 0xc0, !PT ;  /* 0x000001c002037812 */ /* 0x008fe200078ec0ff */
[----:B------:R-:W-:Y:S01]  /*16b0*/  ULDC UR5, c[0x0][0x74c] ;  /* 0x0001d30000057ab9 */ /* 0x000fe20000000800 */
[----:B------:R-:W-:Y:S01]  /*16c0*/  SHF.R.S32.HI R2, RZ, 0x5, R7 ;  /* 0x00000005ff027819 */ /* 0x000fe20000011407 */
[----:B------:R-:W-:Y:S01]  /*16d0*/  ULEA UR4, UR37, UR4, 0x7 ;  /* 0x0000000425047291 */ /* 0x000fe2000f8e383f */
[-C--:B------:R-:W-:Y:S02]  /*16e0*/  LEA.HI R5, R6, R17.reuse, RZ, 0x4 ;  /* 0x0000001106057211 */ /* 0x080fe400078f20ff */
[----:B------:R-:W-:Y:S02]  /*16f0*/  CS2R R150, SRZ ;  /* 0x0000000000967805 */ /* 0x000fe4000001ff00 */
[----:B------:R-:W-:Y:S01]  /*1700*/  CS2R R148, SRZ ;  /* 0x0000000000947805 */ /* 0x000fe2000001ff00 */
[----:B------:R-:W-:Y:S01]  /*1710*/  IMAD.SHL.U32 R4, R2, 0x10, RZ ;  /* 0x0000001002047824 */ /* 0x000fe200078e00ff */
[----:B------:R-:W-:Y:S01]  /*1720*/  SHF.R.S32.HI R8, RZ, 0x4, R5 ;  /* 0x00000004ff087819 */ /* 0x000fe20000011405 */
[----:B------:R-:W-:Y:S01]  /*1730*/  UIADD3 UR4, UR4, -UR5, URZ ;  /* 0x8000000504047290 */ /* 0x000fe2000fffe03f */
[----:B------:R-:W-:-:S02]  /*1740*/  LEA.HI R2, R6, R17, RZ, 0x3 ;  /* 0x0000001106027211 */ /* 0x000fc400078f18ff */
[----:B------:R-:W-:Y:S02]  /*1750*/  CS2R R146, SRZ ;  /* 0x0000000000927805 */ /* 0x000fe4000001ff00 */
[----:B------:R-:W-:Y:S01]  /*1760*/  LEA.HI R9, R5, R8, RZ, 0x1 ;  /* 0x0000000805097211 */ /* 0x000fe200078f08ff */
[----:B------:R-:W-:Y:S01]  /*1770*/  UIMAD.WIDE UR4, UR4, 0x2aaaaaab, URZ ;  /* 0x2aaaaaab040478a5 */ /* 0x000fe2000f8e023f */
[----:B------:R-:W-:Y:S02]  /*1780*/  LOP3.LUT R5, R3, 0x30, R4, 0xf8, !PT ;  /* 0x0000003003057812 */ /* 0x000fe400078ef804 */
[----:B------:R-:W-:Y:S02]  /*1790*/  CS2R R144, SRZ ;  /* 0x0000000000907805 */ /* 0x000fe4000001ff00 */
[----:B------:R-:W-:Y:S01]  /*17a0*/  SHF.R.U32.HI R4, RZ, 0x3, R3 ;  /* 0x00000003ff047819 */ /* 0x000fe20000011603 */
[----:B------:R-:W-:Y:S01]  /*17b0*/  USHF.R.U32.HI UR4, URZ, 0x1f, UR5 ;  /* 0x0000001f3f047899 */ /* 0x000fe20008011605 */
[----:B------:R-:W-:-:S02]  /*17c0*/  LOP3.LUT R5, R5, 0x8, R2, 0xf8, !PT ;  /* 0x0000000805057812 */ /* 0x000fc400078ef802 */
[----:B------:R-:W-:Y:S02]  /*17d0*/  CS2R R142, SRZ ;  /* 0x00000000008e7805 */ /* 0x000fe4000001ff00 */
[----:B------:R-:W-:Y:S01]  /*17e0*/  LOP3.LUT R9, R9, 0x7ffffe, RZ, 0xc0, !PT ;  /* 0x007ffffe09097812 */ /* 0x000fe200078ec0ff */
[----:B------:R-:W-:Y:S01]  /*17f0*/  ULEA.HI.SX32 UR4, UR5, UR4, 0x1c ;  /* 0x0000000405047291 */ /* 0x000fe2000f8fe23f */
[----:B--2---:R-:W-:Y:S02]  /*1800*/  LEA.HI R2, R14, R14, RZ, 0x1 ;  /* 0x0000000e0e027211 */ /* 0x004fe400078f08ff */
[----:B------:R-:W-:Y:S02]  /*1810*/  CS2R R140, SRZ ;  /* 0x00000000008c7805 */ /* 0x000fe4000001ff00 */
[----:B------:R-:W-:Y:S01]  /*1820*/  LOP3.LUT R4, R5, R4, RZ, 0x3c, !PT ;  /* 0x0000000405047212 */ /* 0x000fe200078e3cff */
[----:B------:R-:W-:Y:S01]  /*1830*/  IMAD.IADD R8, R8, 0x1, -R9 ;  /* 0x0000000108087824 */ /* 0x000fe200078e0a09 */
[----:B------:R-:W-:Y:S01]  /*1840*/  LOP3.LUT R5, R2, 0xfffffffe, RZ, 0xc0, !PT ;  /* 0xfffffffe02057812 */ /* 0x000fe200078ec0ff */
[----:B------:R-:W-:Y:S01]  /*1850*/  IMAD.U32 R10, RZ, RZ, UR4 ;  /* 0x00000004ff0a7e24 */ /* 0x000fe2000f8e00ff */
[----:B------:R-:W-:Y:S01]  /*1860*/  LOP3.LUT R2, R0, 0xffffff80, RZ, 0xc0, !PT ;  /* 0xffffff8000027812 */ /* 0x000fe200078ec0ff */
[----:B------:R-:W-:Y:S01]  /*1870*/  IMAD R3, R13, 0xc, R8 ;  /* 0x0000000c0d037824 */ /* 0x000fe200078e0208 */
[----:B------:R-:W-:Y:S01]  /*1880*/  MOV R9, 0x1 ;  /* 0x0000000100097802 */ /* 0x000fe20000000f00 */
[----:B------:R-:W-:Y:S01]  /*1890*/  IMAD.IADD R5, R14, 0x1, -R5 ;  /* 0x000000010e057824 */ /* 0x000fe200078e0a05 */
[----:B------:R-:W-:Y:S01]  /*18a0*/  MOV R0, RZ ;  /* 0x000000ff00007202 */ /* 0x000fe20000000f00 */
[----:B------:R-:W-:Y:S01]  /*18b0*/  IMAD.IADD R8, R17, 0x1, -R2 ;  /* 0x0000000111087824 */ /* 0x000fe200078e0a02 */
[----:B------:R-:W-:Y:S01]  /*18c0*/  VIADDMNMX R10, R10, R9, UR44, PT ;  /* 0x0000002c0a0a7e46 */ /* 0x000fe2000b800109 */
[----:B------:R-:W-:Y:S01]  /*18d0*/  IMAD.U32 R3, R3, 0x200, R4 ;  /* 0x0000020003037824 */ /* 0x000fe200078e0004 */
[----:B------:R-:W-:Y:S01]  /*18e0*/  CS2R R138, SRZ ;  /* 0x00000000008a7805 */ /* 0x000fe2000001ff00 */
[--C-:B------:R-:W-:Y:S01]  /*18f0*/  IMAD R9, R13, 0x300, R8.reuse ;  /* 0x000003000d097824 */ /* 0x100fe200078e0208 */
[----:B------:R-:W-:Y:S01]  /*1900*/  SHF.R.S32.HI R12, RZ, 0x1f, R8 ;  /* 0x0000001fff0c7819 */ /* 0x000fe20000011408 */
[----:B------:R-:W-:Y:S01]  /*1910*/  IMAD.MOV.U32 R4, RZ, RZ, RZ ;  /* 0x000000ffff047224 */ /* 0x000fe200078e00ff */
[----:B------:R2:W-:Y:S01]  /*1920*/  STL [R1+0x10], R3 ;  /* 0x0000100301007387 */ /* 0x0005e20000100800 */
[----:B------:R-:W-:Y:S01]  /*1930*/  ISETP.LE.AND P0, PT, R10, UR45, PT ;  /* 0x0000002d0a007c0c */ /* 0x000fe2000bf03270 */
[----:B------:R-:W-:Y:S01]  /*1940*/  IMAD.SHL.U32 R9, R9, 0x4, RZ ;  /* 0x0000000409097824 */ /* 0x000fe200078e00ff */
[----:B------:R-:W-:Y:S01]  /*1950*/  LEA.HI R11, R12, R8, RZ, 0x2 ;  /* 0x000000080c0b7211 */ /* 0x000fe200078f10ff */
[----:B------:R3:W-:Y:S01]  /*1960*/  STL [R1+0x14], R12 ;  /* 0x0000140c01007387 */ /* 0x0007e20000100800 */
[----:B------:R-:W-:-:S02]  /*1970*/  CS2R R136, SRZ ;  /* 0x0000000000887805 */ /* 0x000fc4000001ff00 */
[----:B------:R-:W-:Y:S02]  /*1980*/  CS2R R134, SRZ ;  /* 0x0000000000867805 */ /* 0x000fe4000001ff00 */
[----:B------:R-:W-:Y:S01]  /*1990*/  CS2R R132, SRZ ;  /* 0x0000000000847805 */ /* 0x000fe2000001ff00 */
[----:B------:R3:W-:Y:S01]  /*19a0*/  STL [R1+0x8], R11 ;  /* 0x0000080b01007387 */ /* 0x0007e20000100800 */
        /* <DEDUP_REMOVED lines=23> */
[----:B------:R-:W-:Y:S01]  /*1b20*/  LEA R2, R9, R16, 0x2 ;  /* 0x0000001009027211 */ /* 0x000fe200078e10ff */
[----:B------:R-:W-:Y:S01]  /*1b30*/  IMAD.IADD R3, R8, 0x1, -R3 ;  /* 0x0000000108037824 */ /* 0x000fe200078e0a03 */
[----:B---3--:R-:W-:Y:S06]  /*1b40*/  @P0 BRA `(.L_x_3014) ;  /* 0x00000040006c0947 */ /* 0x008fec0003800000 */
[----:B------:R-:W-:Y:S01]  /*1b50*/  LOP3.LUT R0, R7, 0xffffffe0, RZ, 0xc0, !PT ;  /* 0xffffffe007007812 */ /* 0x000fe200078ec0ff */
[----:B------:R-:W-:Y:S01]  /*1b60*/  UIMAD UR4, UR37, -0x80, UR42 ;  /* 0xffffff80250478a4 */ /* 0x000fe2000f8e022a */
[----:B------:R-:W-:Y:S02]  /*1b70*/  LEA.HI R8, R12, R8, RZ, 0x5 ;  /* 0x000000080c087211 */ /* 0x000fe400078f28ff */
[----:B------:R-:W-:Y:S01]  /*1b80*/  LEA.HI R4, R13, R13, RZ, 0x1 ;  /* 0x0000000d0d047211 */ /* 0x000fe200078f08ff */
[----:B------:R-:W-:Y:S01]  /*1b90*/  IMAD.IADD R0, R17, 0x1, -R0 ;  /* 0x0000000111007824 */ /* 0x000fe200078e0a00 */
[----:B------:R-:W-:Y:S01]  /*1ba0*/  SHF.R.S32.HI R9, RZ, 0x5, R8 ;  /* 0x00000005ff097819 */ /* 0x000fe20000011408 */
[----:B------:R-:W-:Y:S01]  /*1bb0*/  IMAD.U32 R12, RZ, RZ, UR4 ;  /* 0x00000004ff0c7e24 */ /* 0x000fe2000f8e00ff */
[----:B------:R-:W-:Y:S02]  /*1bc0*/  LOP3.LUT R8, R4, 0xfffffffe, RZ, 0xc0, !PT ;  /* 0xfffffffe04087812 */ /* 0x000fe400078ec0ff */
[----:B------:R-:W-:Y:S01]  /*1bd0*/  SHF.R.S32.HI R7, RZ, 0x1f, R0 ;  /* 0x0000001fff077819 */ /* 0x000fe20000011400 */
[----:B------:R-:W-:Y:S01]  /*1be0*/  IMAD R21, R9, -0x10, R12 ;  /* 0xfffffff009157824 */ /* 0x000fe200078e020c */
[----:B------:R-:W-:-:S02]  /*1bf0*/  IADD3 R23, R13, -R8, RZ ;  /* 0x800000080d177210 */ /* 0x000fc40007ffe0ff */
[CC--:B------:R-:W-:Y:S02]  /*1c00*/  LEA.HI R4, R7.reuse, R0.reuse, RZ, 0x2 ;  /* 0x0000000007047211 */ /* 0x0c0fe400078f10ff */
[----:B------:R-:W-:Y:S02]  /*1c10*/  LEA.HI R0, R7, R0, RZ, 0x3 ;  /* 0x0000000007007211 */ /* 0x000fe400078f18ff */
[----:B------:R-:W-:Y:S02]  /*1c20*/  SHF.R.S32.HI R7, RZ, 0x2, R4 ;  /* 0x00000002ff077819 */ /* 0x000fe40000011404 */
[--C-:B------:R-:W-:Y:S02]  /*1c30*/  SHF.R.S32.HI R15, RZ, 0x2, R11.reuse ;  /* 0x00000002ff0f7819 */ /* 0x100fe4000001140b */
[----:B------:R-:W-:Y:S01]  /*1c40*/  SHF.R.S32.HI R8, RZ, 0x1f, R11 ;  /* 0x0000001fff087819 */ /* 0x000fe2000001140b */
[C---:B------:R-:W-:Y:S01]  /*1c50*/  VIADD R11, R7.reuse, 0x8 ;  /* 0x00000008070b7836 */ /* 0x040fe20000000000 */
[----:B------:R-:W-:Y:S01]  /*1c60*/  LEA.HI R6, R6, R17, RZ, 0x2 ;  /* 0x0000001106067211 */ /* 0x000fe200078f10ff */
[----:B------:R-:W-:Y:S01]  /*1c70*/  VIADD R18, R7, 0x10 ;  /* 0x0000001007127836 */ /* 0x000fe20000000000 */
[----:B------:R-:W-:-:S02]  /*1c80*/  SHF.R.S32.HI R0, RZ, 0x3, R0 ;  /* 0x00000003ff007819 */ /* 0x000fc40000011400 */
[----:B------:R-:W-:Y:S02]  /*1c90*/  LEA.HI R12, R11, R11, RZ, 0x1 ;  /* 0x0000000b0b0c7211 */ /* 0x000fe400078f08ff */
[----:B------:R-:W-:Y:S02]  /*1ca0*/  LOP3.LUT R6, R6, 0xfffffffc, RZ, 0xc0, !PT ;  /* 0xfffffffc06067812 */ /* 0x000fe400078ec0ff */
[----:B-1----:R-:W-:Y:S02]  /*1cb0*/  SHF.R.S32.HI R13, RZ, 0x1, R12 ;  /* 0x00000001ff0d7819 */ /* 0x002fe4000001140c */
[----:B------:R-:W-:Y:S01]  /*1cc0*/  LEA.HI R9, R8, R15, RZ, 0x3 ;  /* 0x0000000f08097211 */ /* 0x000fe200078f18ff */
[----:B------:R-:W-:Y:S01]  /*1cd0*/  IMAD.IADD R6, R17, 0x1, -R6 ;  /* 0x0000000111067824 */ /* 0x000fe200078e0a06 */
[----:B------:R-:W-:Y:S01]  /*1ce0*/  LEA.HI R17, R18, R18, RZ, 0x1 ;  /* 0x0000001212117211 */ /* 0x000fe200078f08ff */
[----:B------:R-:W-:Y:S01]  /*1cf0*/  IMAD.HI R8, R0, 0x2aaaaaab, RZ ;  /* 0x2aaaaaab00087827 */ /* 0x000fe200078e02ff */
[----:B------:R-:W-:-:S02]  /*1d00*/  LOP3.LUT R22, R9, 0xfffffff8, RZ, 0xc0, !PT ;  /* 0xfffffff809167812 */ /* 0x000fc400078ec0ff */
[----:B------:R-:W-:Y:S01]  /*1d10*/  SHF.R.S32.HI R19, RZ, 0x1, R17 ;  /* 0x00000001ff137819 */ /* 0x000fe20000011411 */
[----:B------:R-:W-:Y:S01]  /*1d20*/  IMAD.HI R14, R13, 0x2aaaaaab, RZ ;  /* 0x2aaaaaab0d0e7827 */ /* 0x000fe200078e02ff */
[----:B------:R-:W-:Y:S02]  /*1d30*/  IADD3 R22, R21, R22, -R15 ;  /* 0x0000001615167210 */ /* 0x000fe40007ffe80f */
[----:B------:R-:W-:Y:S01]  /*1d40*/  LEA.HI R4, R4, R7, RZ, 0x1 ;  /* 0x0000000704047211 */ /* 0x000fe200078f08ff */
[----:B------:R-:W-:Y:S01]  /*1d50*/  IMAD.HI R20, R19, 0x2aaaaaab, RZ ;  /* 0x2aaaaaab13147827 */ /* 0x000fe200078e02ff */
[----:B------:R-:W-:Y:S02]  /*1d60*/  SHF.R.U32.HI R9, RZ, 0x1, R8 ;  /* 0x00000001ff097819 */ /* 0x000fe40000011608 */
[----:B------:R-:W-:Y:S02]  /*1d70*/  SHF.R.U32.HI R15, RZ, 0x1, R14 ;  /* 0x00000001ff0f7819 */ /* 0x000fe4000001160e */
[----:B------:R-:W-:-:S02]  /*1d80*/  LOP3.LUT R4, R4, 0xfffffffe, RZ, 0xc0, !PT ;  /* 0xfffffffe04047812 */ /* 0x000fc400078ec0ff */
[----:B------:R-:W-:Y:S02]  /*1d90*/  LEA.HI R9, R8, R9, RZ, 0x1 ;  /* 0x0000000908097211 */ /* 0x000fe400078f08ff */
[----:B------:R-:W-:Y:S02]  /*1da0*/  LEA.HI R14, R14, R15, RZ, 0x1 ;  /* 0x0000000f0e0e7211 */ /* 0x000fe400078f08ff */
[----:B------:R-:W-:Y:S01]  /*1db0*/  LOP3.LUT R12, R12, 0xfffffffe, RZ, 0xc0, !PT ;  /* 0xfffffffe0c0c7812 */ /* 0x000fe200078ec0ff */
[----:B------:R-:W-:Y:S01]  /*1dc0*/  IMAD R9, R9, -0xc, R0 ;  /* 0xfffffff409097824 */ /* 0x000fe200078e0200 */
[----:B------:R-:W-:Y:S01]  /*1dd0*/  SHF.R.U32.HI R21, RZ, 0x1, R20 ;  /* 0x00000001ff157819 */ /* 0x000fe20000011614 */
[----:B------:R-:W-:Y:S01]  /*1de0*/  IMAD R13, R14, -0xc, R13 ;  /* 0xfffffff40e0d7824 */ /* 0x000fe200078e020d */
[----:B------:R-:W-:Y:S01]  /*1df0*/  IADD3 R4, R7, -R4, RZ ;  /* 0x8000000407047210 */ /* 0x000fe20007ffe0ff */
[----:B------:R-:W-:Y:S01]  /*1e00*/  IMAD.IADD R12, R11, 0x1, -R12 ;  /* 0x000000010b0c7824 */ /* 0x000fe200078e0a0c */
[----:B------:R-:W-:Y:S01]  /*1e10*/  LEA.HI R20, R20, R21, RZ, 0x1 ;  /* 0x0000001514147211 */ /* 0x000fe200078f08ff */
[----:B------:R-:W-:Y:S01]  /*1e20*/  IMAD R7, R23, -0x40, R22 ;  /* 0xffffffc017077824 */ /* 0x000fe200078e0216 */
[----:B------:R-:W-:Y:S01]  /*1e30*/  LOP3.LUT R17, R17, 0xfffffffe, RZ, 0xc0, !PT ;  /* 0xfffffffe11117812 */ /* 0x000fe200078ec0ff */
[----:B------:R-:W-:Y:S01]  /*1e40*/  IMAD R4, R9, 0x8, R4 ;  /* 0x0000000809047824 */ /* 0x000fe200078e0204 */
[----:B------:R-:W-:Y:S01]  /*1e50*/  LEA R0, R13, R12, 0x3 ;  /* 0x0000000c0d007211 */ /* 0x000fe200078e18ff */
[----:B------:R-:W-:Y:S01]  /*1e60*/  IMAD R20, R20, -0xc, R19 ;  /* 0xfffffff414147824 */ /* 0x000fe200078e0213 */
[----:B------:R-:W-:Y:S01]  /*1e70*/  MOV R151, RZ ;  /* 0x000000ff00977202 */ /* 0x000fe20000000f00 */
[----:B------:R-:W-:Y:S01]  /*1e80*/  IMAD.IADD R17, R18, 0x1, -R17 ;  /* 0x0000000112117824 */ /* 0x000fe200078e0a11 */
[----:B------:R1:W-:Y:S03]  /*1e90*/  STL [R1+0x4], R4 ;  /* 0x0000040401007387 */ /* 0x0003e60000100800 */
[----:B------:R-:W-:Y:S01]  /*1ea0*/  IMAD R237, R20, 0x8, R17 ;  /* 0x0000000814ed7824 */ /* 0x000fe200078e0211 */
[----:B------:R2:W-:Y:S01]  /*1eb0*/  STL [R1], R0 ;  /* 0x0000000001007387 */ /* 0x0005e20000100800 */
[----:B-1----:R-:W-:-:S02]  /*1ec0*/  IMAD.MOV.U32 R4, RZ, RZ, RZ ;  /* 0x000000ffff047224 */ /* 0x002fc400078e00ff */
[----:B--2---:R-:W-:-:S07]  /*1ed0*/  IMAD.MOV.U32 R0, RZ, RZ, RZ ;  /* 0x000000ffff007224 */ /* 0x004fce00078e00ff */
.L_x_3025:
[----:B------:R-:W-:-:S06]  /*1ee0*/  ULOP3.LUT UR4, UR36, 0x1, URZ, 0xfc, !UPT ;  /* 0x0000000124047892 */ /* 0x000fcc000f8efc3f */
[----:B--2---:R-:W-:-:S05]  /*1ef0*/  IMAD.U32 R8, RZ, RZ, UR4 ;  /* 0x00000004ff087e24 */ /* 0x004fca000f8e00ff */
[----:B------:R-:W-:-:S13]  /*1f00*/  ISETP.NE.AND P0, PT, R8, 0x3, PT ;  /* 0x000000030800780c */ /* 0x000fda0003f05270 */
[----:B------:R-:W-:Y:S05]  /*1f10*/  @!P0 BRA `(.L_x_3015) ;  /* 0x0000000000048947 */ /* 0x000fea0003800000 */
[----:B------:R-:W-:Y:S01]  /*1f20*/  BPT.TRAP 0x1 ;  /* 0x000000040000795c */ /* 0x000fe20000300000 */
.L_x_3015:
[----:B------:R-:W-:Y:S01]  /*1f30*/  IMAD R8, R0, 0x8, R16 ;  /* 0x0000000800087824 */ /* 0x000fe200078e0210 */
[----:B------:R-:W-:-:S04]  /*1f40*/  SHF.L.U32 R21, R4, 0x1f, RZ ;  /* 0x0000001f04157819 */ /* 0x000fc800000006ff */
[----:B------:R1:W2:Y:S01]  /*1f50*/  SYNCS.PHASECHK.TRANS64.TRYWAIT P1, [R8+URZ+0x26810], R21 ;  /* 0x02681015080075a7 */ /* 0x0002a2000802017f */
[----:B------:R-:W-:Y:S05]  /*1f60*/  @!P0 BRA `(.L_x_3016) ;  /* 0x0000000000048947 */ /* 0x000fea0003800000 */
[----:B------:R-:W-:Y:S01]  /*1f70*/  BPT.TRAP 0x1 ;  /* 0x000000040000795c */ /* 0x000fe20000300000 */
.L_x_3016:
[----:B------:R-:W-:-:S05]  /*1f80*/  VIADD R9, R16, 0xe000 ;  /* 0x0000e00010097836 */ /* 0x000fca0000000000 */
[----:B------:R-:W-:-:S04]  /*1f90*/  SHF.R.U32.HI R9, RZ, 0x4, R9 ;  /* 0x00000004ff097819 */ /* 0x000fc80000011609 */
[----:B------:R-:W-:Y:S01]  /*1fa0*/  LOP3.LUT R9, R9, 0x3fff, RZ, 0xc0, !PT ;  /* 0x00003fff09097812 */ /* 0x000fe200078ec0ff */
[----:B--2---:R-:W-:Y:S06]  /*1fb0*/  @P1 BRA `(.L_x_3017) ;  /* 0x0000000000081947 */ /* 0x004fec0003800000 */
[----:B------:R-:W2:Y:S02]  /*1fc0*/  SYNCS.PHASECHK.TRANS64.TRYWAIT P1, [R8+URZ+0x26810], R21 ;  /* 0x02681015080075a7 */ /* 0x000ea4000802017f */
[----:B--2---:R-:W-:Y:S05]  /*1fd0*/  @!P1 BRA `(.L_x_3018) ;  /* 0x000000dc00089947 */ /* 0x004fea0003800000 */
.L_x_3017:
[----:B------:R-:W-:Y:S05]  /*1fe0*/  WARPSYNC.ALL ;  /* 0x0000000000007948 */ /* 0x000fea0003800000 */
[----:B------:R-:W-:Y:S02]  /*1ff0*/  LOP3.LUT R11, R9, 0x10000, RZ, 0xfc, !PT ;  /* 0x00010000090b7812 */ /* 0x000fe400078efcff */
[----:B------:R-:W-:Y:S01]  /*2000*/  LEA R12, R5, R16, 0xd ;  /* 0x00000010050c7211 */ /* 0x000fe200078e68ff */
[----:B------:R-:W3:Y:S03]  /*2010*/  LDL R14, [R1+0x4] ;  /* 0x00000400010e7983 */ /* 0x000ee60000100800 */
[----:B------:R-:W-:Y:S01]  /*2020*/  R2UR UR9, R12 ;  /* 0x000000000c0972ca */ /* 0x000fe200000e0000 */
[C---:B------:R-:W-:Y:S01]  /*2030*/  IMAD R11, R0.reuse, 0x300, R11 ;  /* 0x00000300000b7824 */ /* 0x040fe200078e020b */
[----:B------:R-:W4:Y:S01]  /*2040*/  LDL R13, [R1] ;  /* 0x00000000010d7983 */ /* 0x000f220000100800 */
[----:B------:R-:W-:Y:S01]  /*2050*/  WARPGROUP.ARRIVE ;  /* 0x00000000000079c5 */ /* 0x000fe20000000000 */
[----:B------:R-:W-:Y:S01]  /*2060*/  UMOV UR7, 0x40000040 ;  /* 0x4000004000077882 */ /* 0x000fe20000000000 */
[----:B------:R-:W-:Y:S01]  /*2070*/  UMOV UR5, 0x40000040 ;  /* 0x4000004000057882 */ /* 0x000fe20000000000 */
[----:B------:R-:W-:Y:S01]  /*2080*/  R2UR UR8, R11 ;  /* 0x000000000b0872ca */ /* 0x000fe200000e0000 */
[----:B------:R-:W-:-:S04]  /*2090*/  IMAD R18, R0, 0x80, R237 ;  /* 0x0000008000127824 */ /* 0x000fc800078e02ed */
[----:B------:R-:W-:Y:S02]  /*20a0*/  IMAD R19, R3, 0x2, R18 ;  /* 0x0000000203137824 */ /* 0x000fe400078e0212 */
[----:B------:R-:W-:Y:S01]  /*20b0*/  USHF.R.U32.HI UR4, URZ, 0x4, UR9 ;  /* 0x000000043f047899 */ /* 0x000fe20008011609 */
[----:B------:R-:W-:-:S03]  /*20c0*/  VIADD R18, R16, 0x1a000 ;  /* 0x0001a00010127836 */ /* 0x000fc60000000000 */
        /* <DEDUP_REMOVED lines=23> */
[C---:B---3--:R-:W-:Y:S02]  /*2240*/  IMAD R12, R0.reuse, 0x80, R14 ;  /* 0x00000080000c7824 */ /* 0x048fe400078e020e */
[----:B----4-:R-:W-:-:S03]  /*2250*/  IMAD R14, R0, 0x80, R13 ;  /* 0x00000080000e7824 */ /* 0x010fc600078e020d */
[C---:B------:R-:W-:Y:S01]  /*2260*/  LEA R11, R3.reuse, R12, 0x1 ;  /* 0x0000000c030b7211 */ /* 0x040fe200078e08ff */
[----:B------:R-:W-:-:S04]  /*2270*/  IMAD R13, R3, 0x2, R14 ;  /* 0x00000002030d7824 */ /* 0x000fc800078e020e */
[--C-:B------:R-:W-:Y:S02]  /*2280*/  IMAD R17, R11, 0x4, R16.reuse ;  /* 0x000000040b117824 */ /* 0x100fe400078e0210 */
[----:B------:R-:W-:Y:S01]  /*2290*/  IMAD R14, R19, 0x4, R16 ;  /* 0x00000004130e7824 */ /* 0x000fe200078e0210 */
[----:B------:R-:W-:Y:S01]  /*22a0*/  LEA R15, R13, R16, 0x2 ;  /* 0x000000100d0f7211 */ /* 0x000fe200078e10ff */
[--C-:B------:R-:W-:Y:S01]  /*22b0*/  IMAD R190, R11, 0x4, R18.reuse ;  /* 0x000000040bbe7824 */ /* 0x100fe200078e0212 */
[----:B------:R-:W-:Y:S01]  /*22c0*/  LEA R12, R13, R18, 0x2 ;  /* 0x000000120d0c7211 */ /* 0x000fe200078e10ff */
        /* <DEDUP_REMOVED lines=10> */
.L_x_3019:
[----:B------:R1:W1:Y:S01]  /*2370*/  SYNCS.PHASECHK.TRANS64.TRYWAIT P1, [R8+URZ+0x26830], R21 ;  /* 0x02683015080075a7 */ /* 0x000262000802017f */
[----:B------:R-:W-:Y:S05]  /*2380*/  @!P0 BRA `(.L_x_3020) ;  /* 0x0000000000048947 */ /* 0x000fea0003800000 */
[----:B------:R-:W-:Y:S01]  /*2390*/  BPT.TRAP 0x1 ;  /* 0x000000040000795c */ /* 0x000fe20000300000 */
.L_x_3020:
[----:B------:R-:W-:-:S05]  /*23a0*/  VIADD R13, R16, 0x14000 ;  /* 0x00014000100d7836 */ /* 0x000fca0000000000 */
[----:B------:R-:W-:-:S04]  /*23b0*/  SHF.R.U32.HI R13, RZ, 0x4, R13 ;  /* 0x00000004ff0d7819 */ /* 0x000fc8000001160d */
[----:B------:R-:W-:-:S04]  /*23c0*/  LOP3.LUT R13, R13, 0x3fff, RZ, 0xc0, !PT ;  /* 0x00003fff0d0d7812 */ /* 0x000fc800078ec0ff */
[----:B------:R-:W-:Y:S01]  /*23d0*/  LOP3.LUT R19, R13, 0x10000, RZ, 0xfc, !PT ;  /* 0x000100000d137812 */ /* 0x000fe200078efcff */
[----:B-1----:R-:W-:Y:S06]  /*23e0*/  @P1 BRA `(.L_x_3021) ;  /* 0x0000000000081947 */ /* 0x002fec0003800000 */
[----:B------:R-:W1:Y:S02]  /*23f0*/  SYNCS.PHASECHK.TRANS64.TRYWAIT P1, [R8+URZ+0x26830], R21 ;  /* 0x02683015080075a7 */ /* 0x000e64000802017f */
[----:B-1----:R-:W-:Y:S05]  /*2400*/  @!P1 BRA `(.L_x_3022) ;  /* 0x000000d800109947 */ /* 0x002fea0003800000 */
.L_x_3021:
        /* <DEDUP_REMOVED lines=16> */
[----:B------:R-:W-:-:S02]  /*2510*/  IMAD.MOV.U32 R92, RZ, RZ, -0x2 ;  /* 0xfffffffeff5c7424 */ /* 0x000fc400078e00ff */
[----:B------:R-:W-:Y:S01]  /*2520*/  FMUL.FTZ R192, R72, UR10 ;  /* 0x0000000a48c07c20 */ /* 0x000fe20008410000 */
[----:B------:R-:W-:Y:S01]  /*2530*/  FMUL.FTZ R18, R73, UR10 ;  /* 0x0000000a49127c20 */ /* 0x000fe20008410000 */
        /* <DEDUP_REMOVED lines=23> */
[----:B--2---:R-:W-:Y:S01]  /*26b0*/  FMUL.FTZ R21, R76, UR10 ;  /* 0x0000000a4c157c20 */ /* 0x004fe20008410000 */
[----:B------:R-:W-:Y:S01]  /*26c0*/  FMUL.FTZ R76, R83, UR10 ;  /* 0x0000000a534c7c20 */ /* 0x000fe20008410000 */
[----:B------:R-:W-:Y:S01]  /*26d0*/  FMUL.FTZ R191, R113, UR10 ;  /* 0x0000000a71bf7c20 */ /* 0x000fe20008410000 */
[----:B------:R-:W-:Y:S01]  /*26e0*/  FMUL.FTZ R80, R87, UR10 ;  /* 0x0000000a57507c20 */ /* 0x000fe20008410000 */
[----:B------:R-:W-:Y:S01]  /*26f0*/  FMUL.FTZ R83, R90, UR10 ;  /* 0x0000000a5a537c20 */ /* 0x000fe20008410000 */
[----:B------:R-:W-:Y:S01]  /*2700*/  FMUL.FTZ R87, R94, UR10 ;  /* 0x0000000a5e577c20 */ /* 0x000fe20008410000 */
[----:B------:R-:W2:Y:S01]  /*2710*/  MUFU.TANH R73, R73 ;  /* 0x0000004900497308 */ /* 0x000ea20000002400 */
[----:B------:R-:W-:Y:S01]  /*2720*/  FMUL.FTZ R90, R97, UR10 ;  /* 0x0000000a615a7c20 */ /* 0x000fe20008410000 */
[----:B------:R-:W-:Y:S01]  /*2730*/  FMUL.FTZ R81, R88, UR10 ;  /* 0x0000000a58517c20 */ /* 0x000fe20008410000 */
[----:B------:R-:W-:Y:S01]  /*2740*/  FMUL.FTZ R189, R104, UR10 ;  /* 0x0000000a68bd7c20 */ /* 0x000fe20008410000 */
[----:B------:R-:W-:Y:S01]  /*2750*/  FMUL.FTZ R88, R95, UR10 ;  /* 0x0000000a5f587c20 */ /* 0x000fe20008410000 */
[----:B---3--:R-:W3:Y:S01]  /*2760*/  SHFL.IDX PT, R104, R17, R6, 0x1f ;  /* 0x00001f0611687589 */ /* 0x008ee200000e0000 */
        /* <DEDUP_REMOVED lines=10> */
[----:B------:R-:W3:Y:S01]  /*2810*/  MUFU.TANH R77, R77 ;  /* 0x0000004d004d7308 */ /* 0x000ee20000002400 */
[----:B------:R-:W-:Y:S01]  /*2820*/  FMUL.FTZ R107, R107, UR10 ;  /* 0x0000000a6b6b7c20 */ /* 0x000fe20008410000 */
[----:B------:R-:W-:Y:S01]  /*2830*/  FMUL.FTZ R112, R112, UR10 ;  /* 0x0000000a70707c20 */ /* 0x000fe20008410000 */
[----:B------:R-:W-:Y:S01]  /*2840*/  FMUL.FTZ R110, R110, UR10 ;  /* 0x0000000a6e6e7c20 */ /* 0x000fe20008410000 */
[----:B------:R-:W-:Y:S01]  /*2850*/  FMUL.FTZ R111, R111, UR10 ;  /* 0x0000000a6f6f7c20 */ /* 0x000fe20008410000 */
[----:B------:R-:W-:Y:S01]  /*2860*/  FMUL.FTZ R114, R114, UR10 ;  /* 0x0000000a72727c20 */ /* 0x000fe20008410000 */
[----:B------:R-:W-:Y:S01]  /*2870*/  FMUL.FTZ R194, R117, UR10 ;  /* 0x0000000a75c27c20 */ /* 0x000fe20008410000 */
[----:B------:R-:W-:Y:S01]  /*2880*/  VIADD R117, R6, 0x8 ;  /* 0x0000000806757836 */ /* 0x000fe20000000000 */
[----:B------:R-:W3:Y:S01]  /*2890*/  MUFU.TANH R82, R82 ;  /* 0x0000005200527308 */ /* 0x000ee20000002400 */
[----:B------:R-:W-:Y:S01]  /*28a0*/  FMUL.FTZ R201, R119, UR10 ;  /* 0x0000000a77c97c20 */ /* 0x000fe20008410000 */
[----:B------:R-:W-:Y:S01]  /*28b0*/  FMUL.FTZ R196, R118, UR10 ;  /* 0x0000000a76c47c20 */ /* 0x000fe20008410000 */
[----:B------:R-:W-:Y:S01]  /*28c0*/  IADD3 R118, R6, 0xc, RZ ;  /* 0x0000000c06767810 */ /* 0x000fe20007ffe0ff */
[----:B------:R-:W3:Y:S01]  /*28d0*/  SHFL.IDX PT, R228, R17, R117, 0x1f ;  /* 0x00001f7511e47589 */ /* 0x000ee200000e0000 */
[----:B------:R-:W-:-:S03]  /*28e0*/  FMUL.FTZ R115, R115, UR10 ;  /* 0x0000000a73737c20 */ /* 0x000fc60008410000 */
[----:B------:R-:W3:Y:S01]  /*28f0*/  MUFU.TANH R85, R85 ;  /* 0x0000005500557308 */ /* 0x000ee20000002400 */
[----:B------:R-:W3:Y:S07]  /*2900*/  SHFL.IDX PT, R225, R17, R118, 0x1f ;  /* 0x00001f7611e17589 */ /* 0x000eee00000e0000 */
[----:B------:R-:W3:Y:S08]  /*2910*/  MUFU.TANH R86, R86 ;  /* 0x0000005600567308 */ /* 0x000ef00000002400 */
[----:B------:R-:W3:Y:S08]  /*2920*/  MUFU.TANH R185, R185 ;  /* 0x000000b900b97308 */ /* 0x000ef00000002400 */
[----:B------:R-:W-:Y:S08]  /*2930*/  MUFU.TANH R19, R19 ;  /* 0x0000001300137308 */ /* 0x000ff00000002400 */
[----:B------:R-:W3:Y:S08]  /*2940*/  MUFU.TANH R186, R186 ;  /* 0x000000ba00ba7308 */ /* 0x000ef00000002400 */
[----:B------:R-:W3:Y:S01]  /*2950*/  MUFU.TANH R20, R20 ;  /* 0x0000001400147308 */ /* 0x000ee20000002400 */
[----:B------:R-:W-:-:S02]  /*2960*/  WARPGROUP.DEPBAR.LE gsb0, 0x0 ;  /* 0x00008000000079c5 */ /* 0x000fc40000010000 */
[----:B------:R-:W-:-:S05]  /*2970*/  WARPGROUP.ARRIVE ;  /* 0x00000000000079c5 */ /* 0x000fca0000000000 */
[----:B------:R-:W3:Y:S01]  /*2980*/  MUFU.TANH R23, R23 ;  /* 0x0000001700177308 */ /* 0x000ee20000002400 */
[----:B------:R-:W-:Y:S01]  /*2990*/  HGMMA.64x96x16.F32.BF16 R24, gdesc[UR4], R24, gsb0 ;  /* 0x01600000041879f0 */ /* 0x000fe20008001818 */
[----:B------:R-:W-:Y:S02]  /*29a0*/  UIADD3 UR6, UR8, 0x4, URZ ;  /* 0x0000000408067890 */ /* 0x000fe4000fffe03f */
[----:B------:R-:W-:-:S04]  /*29b0*/  UIADD3 UR4, UR9, 0x4, URZ ;  /* 0x0000000409047890 */ /* 0x000fc8000fffe03f */
[----:B------:R-:W3:Y:S01]  /*29c0*/  MUFU.TANH R72, R72 ;  /* 0x0000004800487308 */ /* 0x000ee20000002400 */
[----:B------:R-:W-:Y:S01]  /*29d0*/  UMOV UR7, 0x40000040 ;  /* 0x4000004000077882 */ /* 0x000fe20000000000 */
[----:B------:R-:W-:-:S06]  /*29e0*/  UMOV UR5, 0x40000040 ;  /* 0x4000004000057882 */ /* 0x000fcc0000000000 */
[----:B------:R-:W3:Y:S08]  /*29f0*/  MUFU.TANH R75, R75 ;  /* 0x0000004b004b7308 */ /* 0x000ef00000002400 */
        /* <DEDUP_REMOVED lines=10> */
[----:B------:R-:W-:Y:S01]  /*2aa0*/  MUFU.TANH R88, R88 ;  /* 0x0000005800587308 */ /* 0x000fe20000002400 */
[----:B------:R-:W-:-:S02]  /*2ab0*/  WARPGROUP.DEPBAR.LE gsb0, 0x0 ;  /* 0x00008000000079c5 */ /* 0x000fc40000010000 */
[----:B------:R-:W-:-:S05]  /*2ac0*/  WARPGROUP.ARRIVE ;  /* 0x00000000000079c5 */ /* 0x000fca0000000000 */
[----:B------:R-:W3:Y:S01]  /*2ad0*/  MUFU.TANH R89, R89 ;  /* 0x0000005900597308 */ /* 0x000ee20000002400 */
[----:B------:R-:W-:Y:S01]  /*2ae0*/  HGMMA.64x96x16.F32.BF16 R24, gdesc[UR4], R24, gsb0 ;  /* 0x01600000041879f0 */ /* 0x000fe20008001818 */
[----:B------:R-:W-:Y:S02]  /*2af0*/  UIMAD UR4, UR45, -0x60, UR43 ;  /* 0xffffffa02d0478a4 */ /* 0x000fe4000f8e022b */
[----:B------:R-:W-:Y:S01]  /*2b00*/  UIADD3 UR6, UR8, 0x6, URZ ;  /* 0x0000000608067890 */ /* 0x000fe2000fffe03f */
[----:B------:R-:W-:Y:S01]  /*2b10*/  UMOV UR7, 0x40000040 ;  /* 0x4000004000077882 */ /* 0x000fe20000000000 */
[----:B------:R-:W-:Y:S02]  /*2b20*/  UMOV UR5, 0x40000040 ;  /* 0x4000004000057882 */ /* 0x000fe40000000000 */
[----:B------:R-:W-:Y:S01]  /*2b30*/  IMAD R92, R3, R92, UR4 ;  /* 0x00000004035c7e24 */ /* 0x000fe2000f8e025c */
[----:B------:R-:W-:Y:S01]  /*2b40*/  UIADD3 UR4, UR9, 0x6, URZ ;  /* 0x0000000609047890 */ /* 0x000fe2000fffe03f */
[----:B------:R-:W3:Y:S03]  /*2b50*/  MUFU.TANH R91, R91 ;  /* 0x0000005b005b7308 */ /* 0x000ee60000002400 */
[----:B------:R-:W-:-:S04]  /*2b60*/  IADD3 R92, -R7, R92, RZ ;  /* 0x0000005c075c7210 */ /* 0x000fc80007ffe1ff */
[C---:B------:R-:W-:Y:S01]  /*2b70*/  SEL R103, R92.reuse, 0x60, P2 ;  /* 0x000000605c677807 */ /* 0x040fe20001000000 */
[----:B------:R-:W-:Y:S01]  /*2b80*/  VIADD R97, R92, 0x8 ;  /* 0x000000085c617836 */ /* 0x000fe20000000000 */
[----:B------:R-:W3:Y:S02]  /*2b90*/  MUFU.TANH R90, R90 ;  /* 0x0000005a005a7308 */ /* 0x000ee40000002400 */
[C---:B------:R-:W-:Y:S02]  /*2ba0*/  ISETP.GT.AND P6, PT, R103.reuse, RZ, PT ;  /* 0x000000ff6700720c */ /* 0x040fe40003fc4270 */
[C---:B------:R-:W-:Y:S02]  /*2bb0*/  ISETP.GT.AND P5, PT, R103.reuse, 0x1, PT ;  /* 0x000000016700780c */ /* 0x040fe40003fa4270 */
[C---:B------:R-:W-:Y:S02]  /*2bc0*/  ISETP.GT.AND P4, PT, R103.reuse, 0x10, PT ;  /* 0x000000106700780c */ /* 0x040fe40003f84270 */
[----:B-1----:R-:W-:Y:S01]  /*2bd0*/  FSEL R113, R192, -INF , !P6 ;  /* 0xff800000c0717808 */ /* 0x002fe20007000000 */
[----:B------:R-:W1:Y:S01]  /*2be0*/  MUFU.TANH R184, R184 ;  /* 0x000000b800b87308 */ /* 0x000e620000002400 */
[----:B-----5:R-:W-:Y:S01]  /*2bf0*/  FSEL R197, R18, -INF , !P5 ;  /* 0xff80000012c57808 */ /* 0x020fe20006800000 */
[----:B------:R-:W-:Y:S01]  /*2c00*/  FFMA.FTZ R192, -R192, R192, 1 ;  /* 0x3f800000c0c07423 */ /* 0x000fe200000101c0 */
[----:B------:R-:W-:-:S02]  /*2c10*/  ISETP.GT.AND P6, PT, R103, 0x11, PT ;  /* 0x000000116700780c */ /* 0x000fc40003fc4270 */
[----:B------:R-:W-:Y:S02]  /*2c20*/  ISETP.GT.AND P5, PT, R103, 0x18, PT ;  /* 0x000000186700780c */ /* 0x000fe40003fa4270 */
[----:B--2---:R-:W-:Y:S01]  /*2c30*/  FSEL R94, R73, -INF , !P4 ;  /* 0xff800000495e7808 */ /* 0x004fe20006000000 */
[----:B------:R-:W2:Y:S01]  /*2c40*/  MUFU.TANH R187, R187 ;  /* 0x000000bb00bb7308 */ /* 0x000ea20000002400 */
[----:B------:R-:W-:Y:S02]  /*2c50*/  ISETP.GT.AND P4, PT, R103, 0x21, PT ;  /* 0x000000216700780c */ /* 0x000fe40003f84270 */
[----:B----4-:R-:W-:Y:S02]  /*2c60*/  FSEL R93, R74, -INF , !P6 ;  /* 0xff8000004a5d7808 */ /* 0x010fe40007000000 */
[----:B---3--:R-:W-:Y:S02]  /*2c70*/  FSEL R95, R77, -INF , !P5 ;  /* 0xff8000004d5f7808 */ /* 0x008fe40006800000 */
[C---:B------:R-:W-:Y:S01]  /*2c80*/  ISETP.GT.AND P6, PT, R103.reuse, 0x28, PT ;  /* 0x000000286700780c */ /* 0x040fe20003fc4270 */
[----:B------:R-:W3:Y:S01]  /*2c90*/  MUFU.TANH R188, R188 ;  /* 0x000000bc00bc7308 */ /* 0x000ee20000002400 */
[----:B------:R-:W-:-:S02]  /*2ca0*/  ISETP.GT.AND P5, PT, R103, 0x29, PT ;  /* 0x000000296700780c */ /* 0x000fc40003fa4270 */
[----:B------:R-:W-:Y:S02]  /*2cb0*/  FSEL R98, R82, -INF , !P4 ;  /* 0xff80000052627808 */ /* 0x000fe40006000000 */
[----:B------:R-:W-:Y:S02]  /*2cc0*/  SEL R193, R97, 0x60, P1 ;  /* 0x0000006061c17807 */ /* 0x000fe40000800000 */
[----:B------:R-:W-:Y:S01]  /*2cd0*/  ISETP.GT.AND P4, PT, R103, 0x38, PT ;  /* 0x000000386700780c */ /* 0x000fe20003f84270 */
[----:B------:R-:W4:Y:S01]  /*2ce0*/  MUFU.TANH R189, R189 ;  /* 0x000000bd00bd7308 */ /* 0x000f220000002400 */
[----:B------:R-:W-:Y:S02]  /*2cf0*/  FSEL R96, R85, -INF , !P6 ;  /* 0xff80000055607808 */ /* 0x000fe40007000000 */
[----:B------:R-:W-:Y:S02]  /*2d00*/  FSEL R97, R86, -INF , !P5 ;  /* 0xff80000056617808 */ /* 0x000fe40006800000 */
[----:B------:R-:W-:-:S02]  /*2d10*/  ISETP.GT.AND P6, PT, R103, 0x39, PT ;  /* 0x000000396700780c */ /* 0x000fc40003fc4270 */
[----:B------:R-:W-:Y:S01]  /*2d20*/  ISETP.GT.AND P5, PT, R193, RZ, PT ;  /* 0x000000ffc100720c */ /* 0x000fe20003fa4270 */
[----:B------:R-:W5:Y:S01]  /*2d30*/  MUFU.TANH R105, R105 ;  /* 0x0000006900697308 */ /* 0x000f620000002400 */
[----:B------:R-:W-:Y:S02]  /*2d40*/  FSEL R100, R185, -INF , !P4 ;  /* 0xff800000b9647808 */ /* 0x000fe40006000000 */
[----:B------:R-:W-:Y:S02]  /*2d50*/  ISETP.GT.AND P4, PT, R193, 0x1, PT ;  /* 0x00000001c100780c */ /* 0x000fe40003f84270 */
[----:B------:R-:W-:Y:S02]  /*2d60*/  FSEL R222, R186, -INF , !P6 ;  /* 0xff800000bade7808 */ /* 0x000fe40007000000 */
[----:B------:R-:W-:Y:S01]  /*2d70*/  FSEL R226, R19, -INF , !P5 ;  /* 0xff80000013e27808 */ /* 0x000fe20006800000 */
[----:B------:R-:W5:Y:S01]  /*2d80*/  MUFU.TANH R108, R108 ;  /* 0x0000006c006c7308 */ /* 0x000f620000002400 */
[----:B------:R-:W-:Y:S01]  /*2d90*/  ISETP.GT.AND P6, PT, R193, 0x8, PT ;  /* 0x00000008c100780c */ /* 0x000fe20003fc4270 */
[----:B------:R-:W-:Y:S01]  /*2da0*/  FFMA.FTZ R19, -R19, R19, 1 ;  /* 0x3f80000013137423 */ /* 0x000fe20000010113 */
[----:B------:R-:W-:-:S02]  /*2db0*/  ISETP.GT.AND P5, PT, R193, 0x9, PT ;  /* 0x00000009c100780c */ /* 0x000fc40003fa4270 */
[----:B------:R-:W-:Y:S02]  /*2dc0*/  FSEL R224, R20, -INF , !P4 ;  /* 0xff80000014e07808 */ /* 0x000fe40006000000 */
[----:B------:R-:W-:Y:S01]  /*2dd0*/  ISETP.GT.AND P4, PT, R193, 0x10, PT ;  /* 0x00000010c100780c */ /* 0x000fe20003f84270 */
[----:B------:R-:W5:Y:S01]  /*2de0*/  MUFU.TANH R109, R109 ;  /* 0x0000006d006d7308 */ /* 0x000f620000002400 */
[----:B------:R-:W-:Y:S02]  /*2df0*/  FSEL R219, R23, -INF , !P6 ;  /* 0xff80000017db7808 */ /* 0x000fe40007000000 */
[----:B------:R-:W-:Y:S02]  /*2e00*/  FSEL R221, R72, -INF , !P5 ;  /* 0xff80000048dd7808 */ /* 0x000fe40006800000 */
[----:B------:R-:W-:Y:S02]  /*2e10*/  ISETP.GT.AND P3, PT, R103, 0x8, PT ;  /* 0x000000086700780c */ /* 0x000fe40003f64270 */
[C---:B------:R-:W-:Y:S01]  /*2e20*/  ISETP.GT.AND P6, PT, R193.reuse, 0x11, PT ;  /* 0x00000011c100780c */ /* 0x040fe20003fc4270 */
[----:B------:R-:W-:Y:S01]  /*2e30*/  MUFU.TANH R106, R106 ;  /* 0x0000006a006a7308 */ /* 0x000fe20000002400 */
[----:B------:R-:W-:-:S02]  /*2e40*/  ISETP.GT.AND P5, PT, R193, 0x18, PT ;  /* 0x00000018c100780c */ /* 0x000fc40003fa4270 */
[----:B------:R-:W-:Y:S02]  /*2e50*/  FSEL R209, R75, -INF , !P4 ;  /* 0xff8000004bd17808 */ /* 0x000fe40006000000 */
[----:B------:R-:W-:Y:S02]  /*2e60*/  ISETP.GT.AND P2, PT, R103, 0x9, PT ;  /* 0x000000096700780c */ /* 0x000fe40003f44270 */
[----:B------:R-:W-:Y:S01]  /*2e70*/  ISETP.GT.AND P4, PT, R193, 0x19, PT ;  /* 0x00000019c100780c */ /* 0x000fe20003f84270 */
[----:B------:R-:W-:Y:S01]  /*2e80*/  MUFU.TANH R107, R107 ;  /* 0x0000006b006b7308 */ /* 0x000fe20000002400 */
[----:B------:R-:W-:Y:S02]  /*2e90*/  FSEL R198, R21, -INF , !P3 ;  /* 0xff80000015c67808 */ /* 0x000fe40005800000 */
[----:B------:R-:W-:Y:S02]  /*2ea0*/  FSEL R208, R76, -INF , !P6 ;  /* 0xff8000004cd07808 */ /* 0x000fe40007000000 */
[----:B------:R-:W-:-:S02]  /*2eb0*/  FSEL R205, R79, -INF , !P5 ;  /* 0xff8000004fcd7808 */ /* 0x000fc40006800000 */
[----:B------:R-:W-:Y:S01]  /*2ec0*/  ISETP.GT.AND P3, PT, R103, 0x19, PT ;  /* 0x000000196700780c */ /* 0x000fe20003f64270 */
[----:B------:R-:W5:Y:S01]  /*2ed0*/  MUFU.TANH R112, R112 ;  /* 0x0000007000707308 */ /* 0x000f620000002400 */
[C---:B------:R-:W-:Y:S01]  /*2ee0*/  ISETP.GT.AND P6, PT, R193.reuse, 0x20, PT ;  /* 0x00000020c100780c */ /* 0x040fe20003fc4270 */
[----:B------:R-:W-:Y:S02]  /*2ef0*/  WARPGROUP.DEPBAR.LE gsb0, 0x0 ;  /* 0x00008000000079c5 */ /* 0x000fe40000010000 */
[----:B------:R-:W1:Y:S01]  /*2f00*/  LDS R190, [R190+0x380] ;  /* 0x00038000bebe7984 */ /* 0x000e620000000800 */
[----:B------:R-:W-:Y:S01]  /*2f10*/  WARPGROUP.ARRIVE ;  /* 0x00000000000079c5 */ /* 0x000fe20000000000 */
[----:B------:R-:W-:Y:S02]  /*2f20*/  ISETP.GT.AND P5, PT, R193, 0x21, PT ;  /* 0x00000021c100780c */ /* 0x000fe40003fa4270 */
[----:B------:R-:W5:Y:S01]  /*2f30*/  MUFU.TANH R110, R110 ;  /* 0x0000006e006e7308 */ /* 0x000f620000002400 */
[----:B------:R-:W-:-:S02]  /*2f40*/  FSEL R200, R22, -INF , !P2 ;  /* 0xff80000016c87808 */ /* 0x000fc40005000000 */
[----:B------:R-:W-:Y:S01]  /*2f50*/  FSEL R207, R80, -INF , !P4 ;  /* 0xff80000050cf7808 */ /* 0x000fe20006000000 */
[----:B------:R-:W-:Y:S01]  /*2f60*/  HGMMA.64x96x16.F32.BF16 R24, gdesc[UR4], R24, gsb0 ;  /* 0x01600000041879f0 */ /* 0x000fe20008001818 */
[----:B------:R-:W-:Y:S01]  /*2f70*/  ULDC UR4, c[0x0][0x744] ;  /* 0x0001d10000047ab9 */ /* 0x000fe20000000800 */
[----:B------:R-:W-:Y:S01]  /*2f80*/  ISETP.GT.AND P2, PT, R103, 0x20, PT ;  /* 0x000000206700780c */ /* 0x000fe20003f44270 */
[----:B------:R-:W-:Y:S01]  /*2f90*/  FFMA.FTZ R113, R113, UR4, -R104 ;  /* 0x0000000471717c23 */ /* 0x000fe20008010868 */
[----:B------:R-:W-:Y:S01]  /*2fa0*/  ISETP.GT.AND P4, PT, R193, 0x28, PT ;  /* 0x00000028c100780c */ /* 0x000fe20003f84270 */
[----:B------:R-:W5:Y:S01]  /*2fb0*/  MUFU.TANH R111, R111 ;  /* 0x0000006f006f7308 */ /* 0x000f620000002400 */
[----:B------:R-:W-:Y:S01]  /*2fc0*/  FSEL R92, R78, -INF , !P3 ;  /* 0xff8000004e5c7808 */ /* 0x000fe20005800000 */
[----:B------:R-:W-:Y:S01]  /*2fd0*/  FFMA.FTZ R198, R198, UR4, -R228 ;  /* 0x00000004c6c67c23 */ /* 0x000fe200080108e4 */
[----:B------:R-:W-:Y:S01]  /*2fe0*/  FSEL R223, R83, -INF , !P6 ;  /* 0xff80000053df7808 */ /* 0x000fe20007000000 */
[----:B------:R-:W-:Y:S01]  /*2ff0*/  FFMA.FTZ R104, R226, UR4, -R104 ;  /* 0x00000004e2687c23 */ /* 0x000fe20008010868 */
[----:B------:R-:W-:Y:S01]  /*3000*/  FSEL R202, R84, -INF , !P5 ;  /* 0xff80000054ca7808 */ /* 0x000fe20006800000 */
[----:B------:R-:W-:Y:S01]  /*3010*/  FFMA.FTZ R221, R221, UR4, -R225 ;  /* 0x00000004dddd7c23 */ /* 0x000fe200080108e1 */
[----:B------:R-:W-:Y:S01]  /*3020*/  ISETP.GT.AND P3, PT, R103, 0x30, PT ;  /* 0x000000306700780c */ /* 0x000fe20003f64270 */
[----:B------:R-:W-:Y:S01]  /*3030*/  MUFU.EX2 R113, R113 ;  /* 0x0000007100717308 */ /* 0x000fe20000000800 */
[----:B------:R-:W-:Y:S01]  /*3040*/  ISETP.GT.AND P6, PT, R193, 0x29, PT ;  /* 0x00000029c100780c */ /* 0x000fe20003fc4270 */
[----:B------:R-:W-:Y:S01]  /*3050*/  FFMA.FTZ R219, R219, UR4, -R228 ;  /* 0x00000004dbdb7c23 */ /* 0x000fe200080108e4 */
[----:B------:R-:W-:Y:S01]  /*3060*/  ISETP.GT.AND P5, PT, R193, 0x30, PT ;  /* 0x00000030c100780c */ /* 0x000fe20003fa4270 */
[----:B------:R-:W2:Y:S01]  /*3070*/  SHFL.IDX PT, R228, R15, R117, 0x1f ;  /* 0x00001f750fe47589 */ /* 0x000ea200000e0000 */
[----:B------:R-:W-:-:S02]  /*3080*/  FSEL R206, R81, -INF , !P2 ;  /* 0xff80000051ce7808 */ /* 0x000fc40005000000 */
[----:B------:R-:W-:Y:S01]  /*3090*/  FSEL R204, R87, -INF , !P4 ;  /* 0xff80000057cc7808 */ /* 0x000fe20006000000 */
[----:B------:R-:W5:Y:S01]  /*30a0*/  MUFU.TANH R114, R114 ;  /* 0x0000007200727308 */ /* 0x000f620000002400 */
[----:B------:R-:W-:Y:S02]  /*30b0*/  ISETP.GT.AND P2, PT, R103, 0x31, PT ;  /* 0x000000316700780c */ /* 0x000fe40003f44270 */
[----:B------:R-:W-:Y:S02]  /*30c0*/  ISETP.GT.AND P4, PT, R193, 0x31, PT ;  /* 0x00000031c100780c */ /* 0x000fe40003f84270 */
[----:B------:R-:W-:Y:S02]  /*30d0*/  FSEL R230, R89, -INF , !P3 ;  /* 0xff80000059e67808 */ /* 0x000fe40005800000 */
[----:B------:R-:W-:Y:S01]  /*30e0*/  FSEL R203, R88, -INF , !P6 ;  /* 0xff80000058cb7808 */ /* 0x000fe20007000000 */
[----:B------:R-:W-:Y:S01]  /*30f0*/  MUFU.TANH R191, R191 ;  /* 0x000000bf00bf7308 */ /* 0x000fe20000002400 */
[----:B------:R-:W-:-:S02]  /*3100*/  FSEL R218, R91, -INF , !P5 ;  /* 0xff8000005bda7808 */ /* 0x000fc40006800000 */
[C---:B------:R-:W-:Y:S01]  /*3110*/  ISETP.GT.AND P1, PT, R103.reuse, 0x40, PT ;  /* 0x000000406700780c */ /* 0x040fe20003f24270 */
[----:B-1----:R-:W1:Y:S01]  /*3120*/  SHFL.IDX PT, R195, R190, R6, 0x1f ;  /* 0x00001f06bec37589 */ /* 0x002e6200000e0000 */
[----:B------:R-:W-:Y:S02]  /*3130*/  ISETP.GT.AND P3, PT, R103, 0x41, PT ;  /* 0x000000416700780c */ /* 0x000fe40003f64270 */
[C---:B------:R-:W-:Y:S01]  /*3140*/  ISETP.GT.AND P6, PT, R193.reuse, 0x38, PT ;  /* 0x00000038c100780c */ /* 0x040fe20003fc4270 */
[----:B------:R-:W-:Y:S01]  /*3150*/  MUFU.TANH R115, R115 ;  /* 0x0000007300737308 */ /* 0x000fe20000002400 */
[----:B------:R-:W-:Y:S01]  /*3160*/  ISETP.GT.AND P5, PT, R193, 0x39, PT ;  /* 0x00000039c100780c */ /* 0x000fe20003fa4270 */
[----:B------:R-:W-:Y:S01]  /*3170*/  SHFL.IDX PT, R232, R190, R118, 0x1f ;  /* 0x00001f76bee87589 */ /* 0x000fe200000e0000 */
[----:B------:R-:W-:Y:S01]  /*3180*/  FSEL R99, R90, -INF , !P2 ;  /* 0xff8000005a637808 */ /* 0x000fe20005000000 */
[----:B--2---:R-:W-:Y:S01]  /*3190*/  FFMA.FTZ R204, R204, UR4, -R228 ;  /* 0x00000004cccc7c23 */ /* 0x004fe200080108e4 */
[----:B------:R-:W-:-:S02]  /*31a0*/  FSEL R217, R184, -INF , !P4 ;  /* 0xff800000b8d97808 */ /* 0x000fc40006000000 */
[C---:B------:R-:W-:Y:S01]  /*31b0*/  ISETP.GT.AND P2, PT, R103.reuse, 0x48, PT ;  /* 0x000000486700780c */ /* 0x040fe20003f44270 */
[----:B------:R-:W-:Y:S01]  /*31c0*/  MUFU.TANH R194, R194 ;  /* 0x000000c200c27308 */ /* 0x000fe20000002400 */
[----:B------:R-:W-:Y:S02]  /*31d0*/  ISETP.GT.AND P4, PT, R103, 0x49, PT ;  /* 0x000000496700780c */ /* 0x000fe40003f84270 */
[----:B------:R-:W-:Y:S02]  /*31e0*/  FSEL R213, R187, -INF , !P6 ;  /* 0xff800000bbd57808 */ /* 0x000fe40007000000 */
[----:B---3--:R-:W-:Y:S02]  /*31f0*/  FSEL R210, R188, -INF , !P5 ;  /* 0xff800000bcd27808 */ /* 0x008fe40006800000 */
[----:B----4-:R-:W-:Y:S01]  /*3200*/  FSEL R101, R189, -INF , !P1 ;  /* 0xff800000bd657808 */ /* 0x010fe20004800000 */
[----:B------:R-:W-:Y:S01]  /*3210*/  MUFU.TANH R196, R196 ;  /* 0x000000c400c47308 */ /* 0x000fe20000002400 */
[----:B-----5:R-:W-:-:S02]  /*3220*/  FSEL R102, R105, -INF , !P3 ;  /* 0xff80000069667808 */ /* 0x020fc40005800000 */
[C---:B------:R-:W-:Y:S02]  /*3230*/  ISETP.GT.AND P6, PT, R103.reuse, 0x50, PT ;  /* 0x000000506700780c */ /* 0x040fe40003fc4270 */
[C---:B------:R-:W-:Y:S02]  /*3240*/  ISETP.GT.AND P5, PT, R103.reuse, 0x51, PT ;  /* 0x000000516700780c */ /* 0x040fe40003fa4270 */
[C---:B------:R-:W-:Y:S01]  /*3250*/  ISETP.GT.AND P1, PT, R103.reuse, 0x58, PT ;  /* 0x000000586700780c */ /* 0x040fe20003f24270 */
[----:B------:R-:W-:Y:S01]  /*3260*/  MUFU.TANH R201, R201 ;  /* 0x000000c900c97308 */ /* 0x000fe20000002400 */
[----:B------:R-:W-:Y:S02]  /*3270*/  ISETP.GT.AND P3, PT, R103, 0x59, PT ;  /* 0x000000596700780c */ /* 0x000fe40003f64270 */
[----:B------:R-:W-:Y:S02]  /*3280*/  FSEL R103, R108, -INF , !P2 ;  /* 0xff8000006c677808 */ /* 0x000fe40005000000 */
[----:B------:R-:W-:-:S02]  /*3290*/  FSEL R235, R109, -INF , !P4 ;  /* 0xff8000006deb7808 */ /* 0x000fc40006000000 */
[C---:B------:R-:W-:Y:S01]  /*32a0*/  ISETP.GT.AND P2, PT, R193.reuse, 0x40, PT ;  /* 0x00000040c100780c */ /* 0x040fe20003f44270 */
[----:B------:R-:W2:Y:S01]  /*32b0*/  MUFU.EX2 R104, R104 ;  /* 0x0000006800687308 */ /* 0x000ea20000000800 */
[----:B------:R-:W-:Y:S02]  /*32c0*/  ISETP.GT.AND P4, PT, R193, 0x41, PT ;  /* 0x00000041c100780c */ /* 0x000fe40003f84270 */
[----:B------:R-:W-:Y:S02]  /*32d0*/  FSEL R220, R112, -INF , !P6 ;  /* 0xff80000070dc7808 */ /* 0x000fe40007000000 */
[----:B------:R-:W-:Y:S02]  /*32e0*/  FSEL R214, R106, -INF , !P2 ;  /* 0xff8000006ad67808 */ /* 0x000fe40005000000 */
[----:B------:R-:W-:Y:S02]  /*32f0*/  FSEL R216, R107, -INF , !P4 ;  /* 0xff8000006bd87808 */ /* 0x000fe40006000000 */
[----:B------:R-:W-:-:S02]  /*3300*/  ISETP.GT.AND P6, PT, R193, 0x48, PT ;  /* 0x00000048c100780c */ /* 0x000fc40003fc4270 */
[C---:B------:R-:W-:Y:S02]  /*3310*/  ISETP.GT.AND P2, PT, R193.reuse, 0x49, PT ;  /* 0x00000049c100780c */ /* 0x040fe40003f44270 */
[----:B------:R-:W-:Y:S02]  /*3320*/  ISETP.GT.AND P4, PT, R193, 0x50, PT ;  /* 0x00000050c100780c */ /* 0x000fe40003f84270 */
[----:B------:R-:W-:Y:S02]  /*3330*/  FSEL R215, R110, -INF , !P6 ;  /* 0xff8000006ed77808 */ /* 0x000fe40007000000 */
[----:B------:R-:W-:Y:S02]  /*3340*/  FSEL R211, R111, -INF , !P2 ;  /* 0xff8000006fd37808 */ /* 0x000fe40005000000 */
[----:B------:R-:W-:Y:S02]  /*3350*/  FSEL R212, R114, -INF , !P4 ;  /* 0xff80000072d47808 */ /* 0x000fe40006000000 */
[----:B------:R-:W-:-:S02]  /*3360*/  ISETP.GT.AND P6, PT, R193, 0x51, PT ;  /* 0x00000051c100780c */ /* 0x000fc40003fc4270 */
[C---:B------:R-:W-:Y:S02]  /*3370*/  ISETP.GT.AND P2, PT, R193.reuse, 0x58, PT ;  /* 0x00000058c100780c */ /* 0x040fe40003f44270 */
[----:B------:R-:W-:Y:S01]  /*3380*/  ISETP.GT.AND P4, PT, R193, 0x59, PT ;  /* 0x00000059c100780c */ /* 0x000fe20003f84270 */
[----:B------:R-:W-:-:S06]  /*3390*/  FMUL.FTZ R193, R116, UR10 ;  /* 0x0000000a74c17c20 */ /* 0x000fcc0008410000 */
[----:B------:R-:W-:Y:S01]  /*33a0*/  MUFU.TANH R193, R193 ;  /* 0x000000c100c17308 */ /* 0x000fe20000002400 */
[----:B------:R-:W-:Y:S02]  /*33b0*/  WARPGROUP.DEPBAR.LE gsb0, 0x0 ;  /* 0x00008000000079c5 */ /* 0x000fe40000010000 */
[--C-:B-1----:R-:W-:Y:S01]  /*33c0*/  FADD.FTZ R24, R24, -R195.reuse ;  /* 0x800000c318187221 */ /* 0x102fe20000010000 */
[----:B------:R-:W-:Y:S01]  /*33d0*/  FADD.FTZ R195, R26, -R195 ;  /* 0x800000c31ac37221 */ /* 0x000fe20000010000 */
[----:B------:R-:W-:Y:S01]  /*33e0*/  FFMA.FTZ R26, R200, UR4, -R225 ;  /* 0x00000004c81a7c23 */ /* 0x000fe200080108e1 */
[----:B------:R-:W-:Y:S01]  /*33f0*/  IADD3 R200, R6, 0x1c, RZ ;  /* 0x0000001c06c87810 */ /* 0x000fe20007ffe0ff */
[----:B------:R-:W-:Y:S01]  /*3400*/  FMUL.FTZ R199, R113, R24 ;  /* 0x0000001871c77220 */ /* 0x000fe20000410000 */
[----:B------:R-:W-:Y:S03]  /*3410*/  SHFL.IDX PT, R225, R15, R6, 0x1f ;  /* 0x00001f060fe17589 */ /* 0x000fe600000e0000 */
[----:B------:R-:W-:Y:S01]  /*3420*/  FMUL.FTZ R116, R192, R199 ;  /* 0x000000c7c0747220 */ /* 0x000fe20000410000 */
[C---:B------:R-:W-:Y:S01]  /*3430*/  VIADD R192, R6.reuse, 0x4 ;  /* 0x0000000406c07836 */ /* 0x040fe20000000000 */
[----:B------:R-:W1:Y:S01]  /*3440*/  SHFL.IDX PT, R229, R17, R200, 0x1f ;  /* 0x00001fc811e57589 */ /* 0x000e6200000e0000 */
[----:B------:R-:W-:-:S03]  /*3450*/  VIADD R199, R6, 0x10 ;  /* 0x0000001006c77836 */ /* 0x000fc60000000000 */
[----:B------:R-:W-:Y:S01]  /*3460*/  LDS R12, [R12+0x380] ;  /* 0x000380000c0c7984 */ /* 0x000fe20000000800 */
[----:B--2---:R-:W-:Y:S01]  /*3470*/  FMUL.FTZ R195, R104, R195 ;  /* 0x000000c368c37220 */ /* 0x004fe20000410000 */
[----:B------:R-:W-:Y:S02]  /*3480*/  MUFU.EX2 R26, R26 ;  /* 0x0000001a001a7308 */ /* 0x000fe40000000800 */
[----:B------:R-:W2:Y:S04]  /*3490*/  SHFL.IDX PT, R24, R17, R192, 0x1f ;  /* 0x00001fc011187589 */ /* 0x000ea800000e0000 */
[----:B------:R-:W3:Y:S04]  /*34a0*/  SHFL.IDX PT, R227, R17, R199, 0x1f ;  /* 0x00001fc711e37589 */ /* 0x000ee800000e0000 */
[----:B------:R-:W4:Y:S04]  /*34b0*/  SHFL.IDX PT, R234, R190, R192, 0x1f ;  /* 0x00001fc0beea7589 */ /* 0x000f2800000e0000 */
[----:B------:R-:W5:Y:S01]  /*34c0*/  SHFL.IDX PT, R233, R190, R199, 0x1f ;  /* 0x00001fc7bee97589 */ /* 0x000f6200000e0000 */
[--C-:B-1----:R-:W-:Y:S01]  /*34d0*/  FFMA.FTZ R92, R92, UR4, -R229.reuse ;  /* 0x000000045c5c7c23 */ /* 0x102fe200080108e5 */
[----:B------:R-:W-:Y:S01]  /*34e0*/  FFMA.FTZ R207, R207, UR4, -R229 ;  /* 0x00000004cfcf7c23 */ /* 0x000fe200080108e5 */
[--C-:B------:R-:W-:Y:S01]  /*34f0*/  FFMA.FTZ R229, R206, UR4, -R225.reuse ;  /* 0x00000004cee57c23 */ /* 0x100fe200080108e1 */
[----:B------:R-:W-:Y:S01]  /*3500*/  FFMA.FTZ R206, R223, UR4, -R225 ;  /* 0x00000004dfce7c23 */ /* 0x000fe200080108e1 */
[----:B------:R-:W-:Y:S01]  /*3510*/  FMUL.FTZ R195, R19, R195 ;  /* 0x000000c313c37220 */ /* 0x000fe20000410000 */
[----:B------:R-:W-:Y:S01]  /*3520*/  FADD.FTZ R29, R29, -R232 ;  /* 0x800000e81d1d7221 */ /* 0x000fe20000010000 */
[--C-:B--2---:R-:W-:Y:S01]  /*3530*/  FFMA.FTZ R119, R197, UR4, -R24.reuse ;  /* 0x00000004c5777c23 */ /* 0x104fe20008010818 */
[----:B------:R-:W-:Y:S01]  /*3540*/  FFMA.FTZ R224, R224, UR4, -R24 ;  /* 0x00000004e0e07c23 */ /* 0x000fe20008010818 */
[----:B------:R-:W-:Y:S01]  /*3550*/  VIADD R197, R6, 0x14 ;  /* 0x0000001406c57836 */ /* 0x000fe20000000000 */
[----:B------:R1:W-:Y:S01]  /*3560*/  MUFU.EX2 R24, R198 ;  /* 0x000000c600187308 */ /* 0x0003e20000000800 */
[--C-:B---3--:R-:W-:Y:S01]  /*3570*/  FFMA.FTZ R94, R94, UR4, -R227.reuse ;  /* 0x000000045e5e7c23 */ /* 0x108fe200080108e3 */
[----:B------:R-:W-:-:S02]  /*3580*/  FFMA.FTZ R209, R209, UR4, -R227 ;  /* 0x00000004d1d17c23 */ /* 0x000fc400080108e3 */
[----:B------:R-:W2:Y:S04]  /*3590*/  SHFL.IDX PT, R231, R17, R197, 0x1f ;  /* 0x00001fc511e77589 */ /* 0x000ea800000e0000 */
[----:B------:R-:W3:Y:S01]  /*35a0*/  SHFL.IDX PT, R227, R15, R118, 0x1f ;  /* 0x00001f760fe37589 */ /* 0x000ee200000e0000 */
[----:B-1----:R-:W-:Y:S01]  /*35b0*/  VIADD R198, R6, 0x18 ;  /* 0x0000001806c67836 */ /* 0x002fe20000000000 */
        /* <DEDUP_REMOVED lines=17> */
[----:B------:R-:W2:Y:S02]  /*36d0*/  SHFL.IDX PT, R228, R14, R192, 0x1f ;  /* 0x00001fc00ee47589 */ /* 0x000ea400000e0000 */
[----:B------:R-:W-:Y:S01]  /*36e0*/  MUFU.EX2 R206, R206 ;  /* 0x000000ce00ce7308 */ /* 0x000fe20000000800 */
[--C-:B-1----:R-:W-:Y:S01]  /*36f0*/  FFMA.FTZ R99, R99, UR4, -R225.reuse ;  /* 0x0000000463637c23 */ /* 0x102fe200080108e1 */
[----:B------:R-:W-:Y:S01]  /*3700*/  FFMA.FTZ R217, R217, UR4, -R225 ;  /* 0x00000004d9d97c23 */ /* 0x000fe200080108e1 */
[----:B------:R-:W1:Y:S01]  /*3710*/  SHFL.IDX PT, R227, R14, R117, 0x1f ;  /* 0x00001f750ee37589 */ /* 0x000e6200000e0000 */
[--C-:B------:R-:W-:Y:S01]  /*3720*/  FFMA.FTZ R95, R95, UR4, -R226.reuse ;  /* 0x000000045f5f7c23 */ /* 0x100fe200080108e2 */
[----:B------:R-:W-:-:S02]  /*3730*/  FFMA.FTZ R205, R205, UR4, -R226 ;  /* 0x00000004cdcd7c23 */ /* 0x000fc400080108e2 */
[----:B------:R-:W3:Y:S01]  /*3740*/  SHFL.IDX PT, R225, R14, R199, 0x1f ;  /* 0x00001fc70ee17589 */ /* 0x000ee200000e0000 */
[----:B------:R-:W-:Y:S01]  /*3750*/  MUFU.EX2 R204, R204 ;  /* 0x000000cc00cc7308 */ /* 0x000fe20000000800 */
[--C-:B------:R-:W-:Y:S01]  /*3760*/  FFMA.FTZ R223, R98, UR4, -R17.reuse ;  /* 0x0000000462df7c23 */ /* 0x100fe20008010811 */
[----:B------:R-:W-:Y:S01]  /*3770*/  FFMA.FTZ R202, R202, UR4, -R17 ;  /* 0x00000004caca7c23 */ /* 0x000fe20008010811 */
[----:B------:R-:W4:Y:S04]  /*3780*/  SHFL.IDX PT, R226, R15, R199, 0x1f ;  /* 0x00001fc70fe27589 */ /* 0x000f2800000e0000 */
[----:B------:R-:W5:Y:S01]  /*3790*/  SHFL.IDX PT, R98, R15, R198, 0x1f ;  /* 0x00001fc60f627589 */ /* 0x000f6200000e0000 */
[----:B------:R1:W-:Y:S01]  /*37a0*/  MUFU.EX2 R96, R223 ;  /* 0x000000df00607308 */ /* 0x0003e20000000800 */
[----:B--2---:R-:W-:-:S07]  /*37b0*/  FFMA.FTZ R102, R102, UR4, -R228 ;  /* 0x0000000466667c23 */ /* 0x004fce00080108e4 */
[----:B------:R2:W-:Y:S01]  /*37c0*/  MUFU.EX2 R17, R229 ;  /* 0x000000e500117308 */ /* 0x0005e20000000800 */
[----:B-1----:R-:W1:Y:S01]  /*37d0*/  SHFL.IDX PT, R223, R14, R6, 0x1f ;  /* 0x00001f060edf7589 */ /* 0x002e6200000e0000 */
[----:B------:R-:W-:Y:S01]  /*37e0*/  FFMA.FTZ R216, R216, UR4, -R228 ;  /* 0x00000004d8d87c23 */ /* 0x000fe200080108e4 */
[--C-:B------:R-:W-:Y:S01]  /*37f0*/  FFMA.FTZ R103, R103, UR4, -R227.reuse ;  /* 0x0000000467677c23 */ /* 0x100fe200080108e3 */
[----:B------:R-:W-:Y:S01]  /*3800*/  FFMA.FTZ R215, R215, UR4, -R227 ;  /* 0x00000004d7d77c23 */ /* 0x000fe200080108e3 */
[----:B------:R-:W-:Y:S01]  /*3810*/  FSEL R228, R191, -INF , !P5 ;  /* 0xff800000bfe47808 */ /* 0x000fe20006800000 */
[----:B------:R-:W-:Y:S01]  /*3820*/  SHFL.IDX PT, R227, R14, R198, 0x1f ;  /* 0x00001fc60ee37589 */ /* 0x000fe200000e0000 */
[--C-:B---3--:R-:W-:Y:S01]  /*3830*/  FFMA.FTZ R220, R220, UR4, -R225.reuse ;  /* 0x00000004dcdc7c23 */ /* 0x108fe200080108e1 */
[----:B------:R-:W-:Y:S01]  /*3840*/  FFMA.FTZ R212, R212, UR4, -R225 ;  /* 0x00000004d4d47c23 */ /* 0x000fe200080108e1 */
[----:B------:R-:W-:Y:S01]  /*3850*/  FSEL R225, R194, -INF , !P3 ;  /* 0xff800000c2e17808 */ /* 0x000fe20005800000 */
[----:B--2---:R2:W3:Y:S01]  /*3860*/  SHFL.IDX PT, R229, R15, R200, 0x1f ;  /* 0x00001fc80fe57589 */ /* 0x0044e200000e0000 */
[--C-:B----4-:R-:W-:Y:S01]  /*3870*/  FFMA.FTZ R230, R230, UR4, -R226.reuse ;  /* 0x00000004e6e67c23 */ /* 0x110fe200080108e2 */
[----:B------:R-:W-:Y:S01]  /*3880*/  FFMA.FTZ R218, R218, UR4, -R226 ;  /* 0x00000004dada7c23 */ /* 0x000fe200080108e2 */
[----:B------:R-:W4:Y:S01]  /*3890*/  MUFU.EX2 R31, R219 ;  /* 0x000000db001f7308 */ /* 0x000f220000000800 */
[----:B------:R-:W4:Y:S01]  /*38a0*/  SHFL.IDX PT, R226, R14, R118, 0x1f ;  /* 0x00001f760ee27589 */ /* 0x000f2200000e0000 */
[--C-:B-----5:R-:W-:Y:S01]  /*38b0*/  FFMA.FTZ R100, R100, UR4, -R98.reuse ;  /* 0x0000000464647c23 */ /* 0x120fe20008010862 */
[----:B------:R-:W-:-:S05]  /*38c0*/  FFMA.FTZ R213, R213, UR4, -R98 ;  /* 0x00000004d5d57c23 */ /* 0x000fca0008010862 */
[----:B------:R5:W-:Y:S01]  /*38d0*/  MUFU.EX2 R98, R230 ;  /* 0x000000e600627308 */ /* 0x000be20000000800 */
[--C-:B-1----:R-:W-:Y:S01]  /*38e0*/  FFMA.FTZ R101, R101, UR4, -R223.reuse ;  /* 0x0000000465657c23 */ /* 0x102fe200080108df */
[----:B------:R-:W-:Y:S02]  /*38f0*/  FFMA.FTZ R214, R214, UR4, -R223 ;  /* 0x00000004d6d67c23 */ /* 0x000fe400080108df */
[----:B------:R-:W1:Y:S04]  /*3900*/  SHFL.IDX PT, R223, R14, R197, 0x1f ;  /* 0x00001fc50edf7589 */ /* 0x000e6800000e0000 */
[----:B--2---:R2:W-:Y:S01]  /*3910*/  MUFU.EX2 R15, R231 ;  /* 0x000000e7000f7308 */ /* 0x0045e20000000800 */
[----:B-----5:R-:W-:Y:S01]  /*3920*/  FSEL R230, R115, -INF , !P6 ;  /* 0xff80000073e67808 */ /* 0x020fe20007000000 */
[--C-:B---3--:R-:W-:Y:S01]  /*3930*/  FFMA.FTZ R222, R222, UR4, -R229.reuse ;  /* 0x00000004dede7c23 */ /* 0x108fe200080108e5 */
[----:B------:R-:W-:Y:S01]  /*3940*/  FFMA.FTZ R210, R210, UR4, -R229 ;  /* 0x00000004d2d27c23 */ /* 0x000fe200080108e5 */
[----:B------:R-:W-:Y:S01]  /*3950*/  FSEL R229, R201, -INF , !P4 ;  /* 0xff800000c9e57808 */ /* 0x000fe20006000000 */
[----:B------:R-:W-:Y:S01]  /*3960*/  FMUL.FTZ R32, R94, R32 ;  /* 0x000000205e207220 */ /* 0x000fe20000410000 */
[--C-:B----4-:R-:W-:Y:S01]  /*3970*/  FFMA.FTZ R235, R235, UR4, -R226.reuse ;  /* 0x00000004ebeb7c23 */ /* 0x110fe200080108e2 */
[----:B------:R-:W-:Y:S01]  /*3980*/  FFMA.FTZ R211, R211, UR4, -R226 ;  /* 0x00000004d3d37c23 */ /* 0x000fe200080108e2 */
[----:B--2---:R-:W-:Y:S01]  /*3990*/  SHFL.IDX PT, R231, R190, R117, 0x1f ;  /* 0x00001f75bee77589 */ /* 0x004fe200000e0000 */
[----:B------:R-:W2:Y:S03]  /*39a0*/  MUFU.EX2 R209, R209 ;  /* 0x000000d100d17308 */ /* 0x000ea60000000800 */
[----:B------:R3:W4:Y:S05]  /*39b0*/  SHFL.IDX PT, R226, R14, R200, 0x1f ;  /* 0x00001fc80ee27589 */ /* 0x00072a00000e0000 */
[----:B------:R5:W-:Y:S08]  /*39c0*/  MUFU.EX2 R13, R235 ;  /* 0x000000eb000d7308 */ /* 0x000bf00000000800 */
[----:B---3--:R1:W-:Y:S01]  /*39d0*/  MUFU.EX2 R14, R222 ;  /* 0x000000de000e7308 */ /* 0x0083e20000000800 */
[----:B-----5:R-:W3:Y:S07]  /*39e0*/  LDL R235, [R1+0x10] ;  /* 0x0000100001eb7983 */ /* 0x020eee0000100800 */
[----:B------:R-:W5:Y:S01]  /*39f0*/  MUFU.EX2 R93, R93 ;  /* 0x0000005d005d7308 */ /* 0x000f620000000800 */
[--C-:B-1----:R-:W-:Y:S01]  /*3a00*/  FFMA.FTZ R222, R228, UR4, -R223.reuse ;  /* 0x00000004e4de7c23 */ /* 0x102fe200080108df */
[----:B------:R-:W-:Y:S01]  /*3a10*/  FFMA.FTZ R223, R230, UR4, -R223 ;  /* 0x00000004e6df7c23 */ /* 0x000fe200080108df */
[----:B------:R-:W-:Y:S01]  /*3a20*/  FSEL R228, R193, -INF , !P1 ;  /* 0xff800000c1e47808 */ /* 0x000fe20004800000 */
[--C-:B----4-:R-:W-:Y:S01]  /*3a30*/  FFMA.FTZ R225, R225, UR4, -R226.reuse ;  /* 0x00000004e1e17c23 */ /* 0x110fe200080108e2 */
[----:B------:R-:W-:Y:S01]  /*3a40*/  FSEL R230, R196, -INF , !P2 ;  /* 0xff800000c4e67808 */ /* 0x000fe20005000000 */
[----:B------:R-:W-:-:S02]  /*3a50*/  FFMA.FTZ R226, R229, UR4, -R226 ;  /* 0x00000004e5e27c23 */ /* 0x000fc400080108e2 */
[--C-:B------:R-:W-:Y:S01]  /*3a60*/  FFMA.FTZ R228, R228, UR4, -R227.reuse ;  /* 0x00000004e4e47c23 */ /* 0x100fe200080108e3 */
[----:B------:R-:W-:Y:S01]  /*3a70*/  SHFL.IDX PT, R229, R190, R198, 0x1f ;  /* 0x00001fc6bee57589 */ /* 0x000fe200000e0000 */
[----:B------:R-:W-:Y:S01]  /*3a80*/  FFMA.FTZ R227, R230, UR4, -R227 ;  /* 0x00000004e6e37c23 */ /* 0x000fe200080108e3 */
[----:B------:R-:W1:Y:S02]  /*3a90*/  MUFU.EX2 R208, R208 ;  /* 0x000000d000d07308 */ /* 0x000e640000000800 */
[----:B------:R-:W-:Y:S04]  /*3aa0*/  SHFL.IDX PT, R230, R190, R197, 0x1f ;  /* 0x00001fc5bee67589 */ /* 0x000fe800000e0000 */
[----:B------:R-:W4:Y:S01]  /*3ab0*/  SHFL.IDX PT, R190, R190, R200, 0x1f ;  /* 0x00001fc8bebe7589 */ /* 0x000f2200000e0000 */
[--C-:B------:R-:W-:Y:S01]  /*3ac0*/  FADD.FTZ R28, R28, -R231.reuse ;  /* 0x800000e71c1c7221 */ /* 0x100fe20000010000 */
[----:B------:R-:W-:Y:S01]  /*3ad0*/  FADD.FTZ R30, R30, -R231 ;  /* 0x800000e71e1e7221 */ /* 0x000fe20000010000 */
[----:B------:R-:W1:Y:S01]  /*3ae0*/  MUFU.EX2 R95, R95 ;  /* 0x0000005f005f7308 */ /* 0x000e620000000800 */
[----:B------:R-:W-:-:S07]  /*3af0*/  FFMA.FTZ R219, -R18, R18, 1 ;  /* 0x3f80000012db7423 */ /* 0x000fce0000010112 */
[----:B------:R-:W-:Y:S08]  /*3b00*/  MUFU.EX2 R97, R97 ;  /* 0x0000006100617308 */ /* 0x000ff00000000800 */
[----:B------:R-:W-:Y:S01]  /*3b10*/  MUFU.EX2 R99, R99 ;  /* 0x0000006300637308 */ /* 0x000fe20000000800 */
[--C-:B----4-:R-:W-:Y:S01]  /*3b20*/  FADD.FTZ R37, R37, -R190.reuse ;  /* 0x800000be25257221 */ /* 0x110fe20000010000 */
        /* <DEDUP_REMOVED lines=12> */
[----:B------:R-:W-:Y:S01]  /*3bf0*/  FFMA.FTZ R30, -R72, R72, 1 ;  /* 0x3f800000481e7423 */ /* 0x000fe20000010148 */
[----:B------:R-:W-:Y:S01]  /*3c00*/  FMUL.FTZ R29, R29, R32 ;  /* 0x000000201d1d7220 */ /* 0x000fe20000410000 */
[----:B------:R-:W-:Y:S01]  /*3c10*/  FFMA.FTZ R32, -R75, R75, 1 ;  /* 0x3f8000004b207423 */ /* 0x000fe2000001014b */
[----:B------:R-:W-:Y:S01]  /*3c20*/  SHFL.IDX PT, R72, R12, R118, 0x1f ;  /* 0x00001f760c487589 */ /* 0x000fe200000e0000 */
[----:B------:R-:W-:Y:S03]  /*3c30*/  MUFU.EX2 R202, R202 ;  /* 0x000000ca00ca7308 */ /* 0x000fe60000000800 */
[----:B------:R-:W4:Y:S01]  /*3c40*/  SHFL.IDX PT, R75, R12, R198, 0x1f ;  /* 0x00001fc60c4b7589 */ /* 0x000f2200000e0000 */
[--C-:B------:R-:W-:Y:S01]  /*3c50*/  FADD.FTZ R33, R33, -R230.reuse ;  /* 0x800000e621217221 */ /* 0x100fe20000010000 */
[----:B------:R-:W-:Y:S01]  /*3c60*/  FADD.FTZ R35, R35, -R230 ;  /* 0x800000e623237221 */ /* 0x000fe20000010000 */
[----:B------:R-:W-:Y:S01]  /*3c70*/  FADD.FTZ R36, R36, -R229 ;  /* 0x800000e524247221 */ /* 0x000fe20000010000 */
[----:B--2---:R-:W-:Y:S01]  /*3c80*/  FMUL.FTZ R73, R209, R34 ;  /* 0x00000022d1497220 */ /* 0x004fe20000410000 */
[----:B------:R-:W-:Y:S01]  /*3c90*/  FFMA.FTZ R34, -R74, R74, 1 ;  /* 0x3f8000004a227423 */ /* 0x000fe2000001014a */
[----:B-----5:R-:W-:Y:S01]  /*3ca0*/  FMUL.FTZ R33, R93, R33 ;  /* 0x000000215d217220 */ /* 0x020fe20000410000 */
[----:B------:R-:W2:Y:S01]  /*3cb0*/  MUFU.EX2 R18, R221 ;  /* 0x000000dd00127308 */ /* 0x000ea20000000800 */
[----:B-1----:R-:W-:Y:S01]  /*3cc0*/  FMUL.FTZ R35, R208, R35 ;  /* 0x00000023d0237220 */ /* 0x002fe20000410000 */
        /* <DEDUP_REMOVED lines=8> */
[----:B------:R-:W1:Y:S01]  /*3d50*/  SHFL.IDX PT, R73, R12, R6, 0x1f ;  /* 0x00001f060c497589 */ /* 0x000e6200000e0000 */
[----:B------:R-:W-:Y:S03]  /*3d60*/  MUFU.EX2 R203, R203 ;  /* 0x000000cb00cb7308 */ /* 0x000fe60000000800 */
[----:B------:R-:W-:Y:S04]  /*3d70*/  SHFL.IDX PT, R28, R12, R192, 0x1f ;  /* 0x00001fc00c1c7589 */ /* 0x000fe800000e0000 */
[----:B------:R-:W5:Y:S01]  /*3d80*/  SHFL.IDX PT, R79, R12, R117, 0x1f ;  /* 0x00001f750c4f7589 */ /* 0x000f6200000e0000 */
[----:B----4-:R-:W-:Y:S01]  /*3d90*/  FADD.FTZ R54, R54, -R75 ;  /* 0x8000004b36367221 */ /* 0x010fe20000010000 */
[----:B------:R-:W-:Y:S01]  /*3da0*/  FFMA.FTZ R87, -R87, R87, 1 ;  /* 0x3f80000057577423 */ /* 0x000fe20000010157 */
[----:B------:R-:W-:Y:S01]  /*3db0*/  MUFU.EX2 R218, R218 ;  /* 0x000000da00da7308 */ /* 0x000fe20000000800 */
[----:B------:R-:W4:Y:S04]  /*3dc0*/  SHFL.IDX PT, R77, R12, R199, 0x1f ;  /* 0x00001fc70c4d7589 */ /* 0x000f2800000e0000 */
[----:B------:R-:W-:Y:S03]  /*3dd0*/  SHFL.IDX PT, R76, R12, R197, 0x1f ;  /* 0x00001fc50c4c7589 */ /* 0x000fe600000e0000 */
[----:B------:R-:W-:Y:S01]  /*3de0*/  MUFU.EX2 R92, R92 ;  /* 0x0000005c005c7308 */ /* 0x000fe20000000800 */
[----:B------:R2:W-:Y:S01]  /*3df0*/  SHFL.IDX PT, R74, R12, R200, 0x1f ;  /* 0x00001fc80c4a7589 */ /* 0x0005e200000e0000 */
[----:B------:R-:W-:Y:S01]  /*3e00*/  FFMA.FTZ R83, -R83, R83, 1 ;  /* 0x3f80000053537423 */ /* 0x000fe20000010153 */
[----:B------:R-:W-:-:S05]  /*3e10*/  FFMA.FTZ R84, -R84, R84, 1 ;  /* 0x3f80000054547423 */ /* 0x000fca0000010154 */
[----:B------:R-:W-:Y:S01]  /*3e20*/  MUFU.EX2 R100, R100 ;  /* 0x0000006400647308 */ /* 0x000fe20000000800 */
[----:B--2---:R-:W-:Y:S01]  /*3e30*/  FADD.FTZ R12, R45, -R72 ;  /* 0x800000482d0c7221 */ /* 0x004fe20000010000 */
[----:B------:R-:W-:Y:S02]  /*3e40*/  FADD.FTZ R45, R52, -R75 ;  /* 0x8000004b342d7221 */ /* 0x000fe40000010000 */
[----:B------:R-:W2:Y:S01]  /*3e50*/  LDS R75, [R11+0x380] ;  /* 0x000380000b4b7984 */ /* 0x000ea20000000800 */
[----:B------:R-:W-:-:S03]  /*3e60*/  FMUL.FTZ R27, R18, R232 ;  /* 0x000000e8121b7220 */ /* 0x000fc60000410000 */
[----:B------:R-:W-:Y:S01]  /*3e70*/  MUFU.EX2 R213, R213 ;  /* 0x000000d500d57308 */ /* 0x000fe20000000800 */
[----:B------:R-:W-:-:S07]  /*3e80*/  FMUL.FTZ R30, R30, R27 ;  /* 0x0000001b1e1e7220 */ /* 0x000fce0000410000 */
[----:B------:R-:W4:Y:S01]  /*3e90*/  MUFU.EX2 R27, R205 ;  /* 0x000000cd001b7308 */ /* 0x000f220000000800 */
[----:B------:R-:W-:Y:S01]  /*3ea0*/  FADD.FTZ R38, R38, -R229 ;  /* 0x800000e526267221 */ /* 0x000fe20000010000 */
[--C-:B-1----:R-:W-:Y:S01]  /*3eb0*/  FADD.FTZ R40, R40, -R73.reuse ;  /* 0x8000004928287221 */ /* 0x102fe20000010000 */
[----:B------:R-:W-:Y:S01]  /*3ec0*/  FADD.FTZ R73, R42, -R73 ;  /* 0x800000492a497221 */ /* 0x000fe20000010000 */
[----:B------:R-:W-:Y:S01]  /*3ed0*/  FMUL.FTZ R39, R207, R39 ;  /* 0x00000027cf277220 */ /* 0x000fe20000410000 */
[----:B------:R-:W-:Y:S01]  /*3ee0*/  FADD.FTZ R72, R47, -R72 ;  /* 0x800000482f487221 */ /* 0x000fe20000010000 */
[--C-:B-----5:R-:W-:Y:S01]  /*3ef0*/  FADD.FTZ R44, R44, -R79.reuse ;  /* 0x8000004f2c2c7221 */ /* 0x120fe20000010000 */
[----:B------:R-:W-:Y:S01]  /*3f00*/  FFMA.FTZ R42, -R81, R81, 1 ;  /* 0x3f800000512a7423 */ /* 0x000fe20000010151 */
[----:B------:R-:W-:Y:S01]  /*3f10*/  FMUL.FTZ R47, R17, R40 ;  /* 0x00000028112f7220 */ /* 0x000fe20000410000 */
[----:B------:R-:W-:Y:S01]  /*3f20*/  FADD.FTZ R79, R46, -R79 ;  /* 0x8000004f2e4f7221 */ /* 0x000fe20000010000 */
[----:B------:R-:W1:Y:S01]  /*3f30*/  MUFU.EX2 R101, R101 ;  /* 0x0000006500657308 */ /* 0x000e620000000800 */
[----:B----4-:R-:W-:-:S07]  /*3f40*/  FMUL.FTZ R38, R27, R38 ;  /* 0x000000261b267220 */ /* 0x010fce0000410000 */
[----:B------:R-:W-:Y:S01]  /*3f50*/  MUFU.EX2 R217, R217 ;  /* 0x000000d900d97308 */ /* 0x000fe20000000800 */
[----:B------:R-:W-:Y:S01]  /*3f60*/  FMUL.FTZ R35, R35, R38 ;  /* 0x0000002623237220 */ /* 0x000fe20000410000 */
[----:B------:R-:W-:Y:S01]  /*3f70*/  FFMA.FTZ R38, -R80, R80, 1 ;  /* 0x3f80000050267423 */ /* 0x000fe20000010150 */
[----:B------:R-:W-:Y:S01]  /*3f80*/  FMUL.FTZ R40, R206, R73 ;  /* 0x00000049ce287220 */ /* 0x000fe20000410000 */
[----:B------:R-:W-:Y:S01]  /*3f90*/  FMUL.FTZ R42, R42, R47 ;  /* 0x0000002f2a2a7220 */ /* 0x000fe20000410000 */
[----:B------:R-:W-:Y:S01]  /*3fa0*/  FMUL.FTZ R46, R15, R44 ;  /* 0x0000002c0f2e7220 */ /* 0x000fe20000410000 */
[----:B------:R-:W-:Y:S01]  /*3fb0*/  FMUL.FTZ R38, R38, R39 ;  /* 0x0000002726267220 */ /* 0x000fe20000410000 */
[----:B------:R-:W-:Y:S01]  /*3fc0*/  FADD.FTZ R39, R48, -R77 ;  /* 0x8000004d30277221 */ /* 0x000fe20000010000 */
[----:B------:R-:W-:Y:S01]  /*3fd0*/  FMUL.FTZ R48, R204, R79 ;  /* 0x0000004fcc307220 */ /* 0x000fe20000410000 */
[----:B------:R-:W-:Y:S01]  /*3fe0*/  MUFU.EX2 R103, R103 ;  /* 0x0000006700677308 */ /* 0x000fe20000000800 */
[----:B--2---:R-:W2:Y:S01]  /*3ff0*/  SHFL.IDX PT, R73, R75, R6, 0x1f ;  /* 0x00001f064b497589 */ /* 0x004ea200000e0000 */
[----:B------:R-:W-:Y:S01]  /*4000*/  FFMA.FTZ R44, -R86, R86, 1 ;  /* 0x3f800000562c7423 */ /* 0x000fe20000010156 */
[----:B------:R-:W-:Y:S01]  /*4010*/  FMUL.FTZ R47, R97, R12 ;  /* 0x0000000c612f7220 */ /* 0x000fe20000410000 */
[--C-:B------:R-:W-:Y:S01]  /*4020*/  FADD.FTZ R41, R41, -R28.reuse ;  /* 0x8000001c29297221 */ /* 0x100fe20000010000 */
[----:B------:R-:W4:Y:S01]  /*4030*/  SHFL.IDX PT, R118, R75, R118, 0x1f ;  /* 0x00001f764b767589 */ /* 0x000f2200000e0000 */
[----:B------:R-:W-:Y:S01]  /*4040*/  FADD.FTZ R43, R43, -R28 ;  /* 0x8000001c2b2b7221 */ /* 0x000fe20000010000 */
[----:B------:R-:W-:Y:S01]  /*4050*/  FADD.FTZ R28, R49, -R76 ;  /* 0x8000004c311c7221 */ /* 0x000fe20000010000 */
[----:B------:R-:W-:Y:S01]  /*4060*/  FMUL.FTZ R12, R87, R48 ;  /* 0x00000030570c7220 */ /* 0x000fe20000410000 */
[----:B------:R-:W5:Y:S01]  /*4070*/  SHFL.IDX PT, R192, R75, R192, 0x1f ;  /* 0x00001fc04bc07589 */ /* 0x000f6200000e0000 */
[----:B------:R-:W-:Y:S01]  /*4080*/  FMUL.FTZ R44, R44, R47 ;  /* 0x0000002f2c2c7220 */ /* 0x000fe20000410000 */
[----:B------:R-:W-:Y:S01]  /*4090*/  FFMA.FTZ R47, -R89, R89, 1 ;  /* 0x3f800000592f7423 */ /* 0x000fe20000010159 */
[----:B------:R-:W-:Y:S01]  /*40a0*/  FMUL.FTZ R48, R98, R39 ;  /* 0x0000002762307220 */ /* 0x000fe20000410000 */
[----:B------:R-:W-:Y:S01]  /*40b0*/  FMUL.FTZ R43, R202, R43 ;  /* 0x0000002bca2b7220 */ /* 0x000fe20000410000 */
[----:B------:R-:W-:Y:S01]  /*40c0*/  FMUL.FTZ R39, R99, R28 ;  /* 0x0000001c63277220 */ /* 0x000fe20000410000 */
[----:B------:R-:W-:Y:S01]  /*40d0*/  FMUL.FTZ R72, R203, R72 ;  /* 0x00000048cb487220 */ /* 0x000fe20000410000 */
[----:B------:R-:W-:Y:S01]  /*40e0*/  FMUL.FTZ R47, R47, R48 ;  /* 0x000000302f2f7220 */ /* 0x000fe20000410000 */
[----:B------:R-:W5:Y:S01]  /*40f0*/  SHFL.IDX PT, R117, R75, R117, 0x1f ;  /* 0x00001f754b757589 */ /* 0x000f6200000e0000 */
[----:B------:R-:W-:Y:S01]  /*4100*/  FFMA.FTZ R49, -R88, R88, 1 ;  /* 0x3f80000058317423 */ /* 0x000fe20000010158 */
[----:B------:R-:W-:Y:S01]  /*4110*/  FFMA.FTZ R48, -R90, R90, 1 ;  /* 0x3f8000005a307423 */ /* 0x000fe2000001015a */
[----:B------:R-:W5:Y:S01]  /*4120*/  MUFU.EX2 R214, R214 ;  /* 0x000000d600d67308 */ /* 0x000f620000000800 */
[----:B------:R-:W5:Y:S01]  /*4130*/  SHFL.IDX PT, R199, R75, R199, 0x1f ;  /* 0x00001fc74bc77589 */ /* 0x000f6200000e0000 */
[----:B------:R-:W-:-:S03]  /*4140*/  FMUL.FTZ R11, R84, R43 ;  /* 0x0000002b540b7220 */ /* 0x000fc60000410000 */
[----:B------:R-:W5:Y:S01]  /*4150*/  SHFL.IDX PT, R28, R75, R197, 0x1f ;  /* 0x00001fc54b1c7589 */ /* 0x000f6200000e0000 */
[----:B------:R-:W-:Y:S01]  /*4160*/  FMUL.FTZ R40, R83, R40 ;  /* 0x0000002853287220 */ /* 0x000fe20000410000 */
[----:B------:R-:W-:Y:S01]  /*4170*/  FFMA.FTZ R43, -R85, R85, 1 ;  /* 0x3f800000552b7423 */ /* 0x000fe20000010155 */
[----:B------:R-:W-:Y:S01]  /*4180*/  FADD.FTZ R77, R50, -R77 ;  /* 0x8000004d324d7221 */ /* 0x000fe20000010000 */
[----:B------:R-:W-:Y:S01]  /*4190*/  FMUL.FTZ R49, R49, R72 ;  /* 0x0000004831317220 */ /* 0x000fe20000410000 */
[----:B------:R-:W-:Y:S01]  /*41a0*/  FMUL.FTZ R48, R48, R39 ;  /* 0x0000002730307220 */ /* 0x000fe20000410000 */
[----:B------:R-:W3:Y:S01]  /*41b0*/  SHFL.IDX PT, R83, R75, R198, 0x1f ;  /* 0x00001fc64b537589 */ /* 0x000ee200000e0000 */
[----:B------:R-:W5:Y:S03]  /*41c0*/  MUFU.EX2 R39, R216 ;  /* 0x000000d800277308 */ /* 0x000f660000000800 */
[----:B------:R-:W3:Y:S01]  /*41d0*/  SHFL.IDX PT, R200, R75, R200, 0x1f ;  /* 0x00001fc84bc87589 */ /* 0x000ee200000e0000 */
[----:B------:R-:W-:Y:S01]  /*41e0*/  FMUL.FTZ R43, R43, R46 ;  /* 0x0000002e2b2b7220 */ /* 0x000fe20000410000 */
[----:B------:R-:W-:-:S03]  /*41f0*/  FFMA.FTZ R46, -R91, R91, 1 ;  /* 0x3f8000005b2e7423 */ /* 0x000fc6000001015b */
[----:B------:R-:W5:Y:S01]  /*4200*/  MUFU.EX2 R72, R211 ;  /* 0x000000d300487308 */ /* 0x000f620000000800 */
[----:B------:R-:W-:Y:S01]  /*4210*/  FMUL.FTZ R77, R218, R77 ;  /* 0x0000004dda4d7220 */ /* 0x000fe20000410000 */
[----:B------:R-:W-:Y:S01]  /*4220*/  FFMA.FTZ R78, -R78, R78, 1 ;  /* 0x3f8000004e4e7423 */ /* 0x000fe2000001014e */
[----:B------:R-:W-:-:S05]  /*4230*/  FMUL.FTZ R37, R92, R37 ;  /* 0x000000255c257220 */ /* 0x000fca0000410000 */
[----:B------:R-:W5:Y:S01]  /*4240*/  MUFU.EX2 R210, R210 ;  /* 0x000000d200d27308 */ /* 0x000f620000000800 */
[----:B------:R-:W-:Y:S01]  /*4250*/  FFMA.FTZ R50, -R185, R185, 1 ;  /* 0x3f800000b9327423 */ /* 0x000fe200000101b9 */
[----:B------:R-:W-:Y:S01]  /*4260*/  FMUL.FTZ R45, R100, R45 ;  /* 0x0000002d642d7220 */ /* 0x000fe20000410000 */
[----:B------:R-:W-:Y:S01]  /*4270*/  FMUL.FTZ R46, R46, R77 ;  /* 0x0000004d2e2e7220 */ /* 0x000fe20000410000 */
[----:B------:R-:W-:Y:S01]  /*4280*/  FFMA.FTZ R187, -R187, R187, 1 ;  /* 0x3f800000bbbb7423 */ /* 0x000fe200000101bb */
[----:B------:R-:W-:Y:S01]  /*4290*/  FMUL.FTZ R54, R213, R54 ;  /* 0x00000036d5367220 */ /* 0x000fe20000410000 */
[--C-:B--2---:R-:W-:Y:S02]  /*42a0*/  FADD.FTZ R56, R56, -R73.reuse ;  /* 0x8000004938387221 */ /* 0x104fe40000010000 */
[----:B------:R-:W2:Y:S01]  /*42b0*/  MUFU.EX2 R220, R220 ;  /* 0x000000dc00dc7308 */ /* 0x000ea20000000800 */
[----:B------:R-:W-:Y:S01]  /*42c0*/  FADD.FTZ R77, R58, -R73 ;  /* 0x800000493a4d7221 */ /* 0x000fe20000010000 */
[----:B------:R-:W-:Y:S01]  /*42d0*/  FMUL.FTZ R37, R78, R37 ;  /* 0x000000254e257220 */ /* 0x000fe20000410000 */
[----:B------:R-:W-:-:S05]  /*42e0*/  FMUL.FTZ R50, R50, R45 ;  /* 0x0000002d32327220 */ /* 0x000fca0000410000 */
[----:B------:R-:W2:Y:S01]  /*42f0*/  MUFU.EX2 R222, R222 ;  /* 0x000000de00de7308 */ /* 0x000ea20000000800 */
[----:B----4-:R-:W-:Y:S01]  /*4300*/  FADD.FTZ R78, R61, -R118 ;  /* 0x800000763d4e7221 */ /* 0x010fe20000010000 */
[----:B------:R-:W-:Y:S01]  /*4310*/  FMUL.FTZ R45, R187, R54 ;  /* 0x00000036bb2d7220 */ /* 0x000fe20000410000 */
[----:B-1----:R-:W-:-:S05]  /*4320*/  FMUL.FTZ R61, R101, R56 ;  /* 0x00000038653d7220 */ /* 0x002fca0000410000 */
[----:B------:R-:W1:Y:S01]  /*4330*/  MUFU.EX2 R119, R119 ;  /* 0x0000007700777308 */ /* 0x000e620000000800 */
[----:B-----5:R-:W-:Y:S01]  /*4340*/  FADD.FTZ R79, R57, -R192 ;  /* 0x800000c0394f7221 */ /* 0x020fe20000010000 */
[----:B------:R-:W-:Y:S01]  /*4350*/  FFMA.FTZ R54, -R189, R189, 1 ;  /* 0x3f800000bd367423 */ /* 0x000fe200000101bd */
[----:B------:R-:W-:Y:S01]  /*4360*/  FFMA.FTZ R73, -R106, R106, 1 ;  /* 0x3f8000006a497423 */ /* 0x000fe2000001016a */
[----:B------:R-:W-:-:S04]  /*4370*/  FMUL.FTZ R56, R214, R77 ;  /* 0x0000004dd6387220 */ /* 0x000fc80000410000 */
[----:B------:R-:W4:Y:S01]  /*4380*/  MUFU.EX2 R102, R102 ;  /* 0x0000006600667308 */ /* 0x000f220000000800 */
[----:B------:R-:W-:Y:S01]  /*4390*/  FADD.FTZ R76, R51, -R76 ;  /* 0x8000004c334c7221 */ /* 0x000fe20000010000 */
[----:B------:R-:W-:Y:S01]  /*43a0*/  FADD.FTZ R192, R59, -R192 ;  /* 0x800000c03bc07221 */ /* 0x000fe20000010000 */
[----:B------:R-:W-:Y:S01]  /*43b0*/  FADD.FTZ R81, R63, -R118 ;  /* 0x800000763f517221 */ /* 0x000fe20000010000 */
[----:B------:R-:W-:-:S04]  /*43c0*/  FADD.FTZ R55, R55, -R74 ;  /* 0x8000004a37377221 */ /* 0x000fc80000010000 */
[----:B------:R-:W-:Y:S01]  /*43d0*/  MUFU.EX2 R228, R228 ;  /* 0x000000e400e47308 */ /* 0x000fe20000000800 */
[----:B------:R-:W-:Y:S01]  /*43e0*/  FADD.FTZ R53, R53, -R74 ;  /* 0x8000004a35357221 */ /* 0x000fe20000010000 */
[----:B------:R-:W-:-:S06]  /*43f0*/  FMUL.FTZ R54, R54, R61 ;  /* 0x0000003d36367220 */ /* 0x000fcc0000410000 */
[----:B------:R-:W-:Y:S01]  /*4400*/  MUFU.EX2 R225, R225 ;  /* 0x000000e100e17308 */ /* 0x000fe20000000800 */
[----:B------:R-:W-:-:S07]  /*4410*/  FMUL.FTZ R73, R73, R56 ;  /* 0x0000003849497220 */ /* 0x000fce0000410000 */
[----:B------:R-:W5:Y:S01]  /*4420*/  MUFU.EX2 R215, R215 ;  /* 0x000000d700d77308 */ /* 0x000f620000000800 */
[----:B------:R-:W-:Y:S01]  /*4430*/  FFMA.FTZ R51, -R184, R184, 1 ;  /* 0x3f800000b8337423 */ /* 0x000fe200000101b8 */
[----:B------:R-:W-:-:S06]  /*4440*/  FMUL.FTZ R76, R217, R76 ;  /* 0x0000004cd94c7220 */ /* 0x000fcc0000410000 */
[----:B------:R-:W5:Y:S01]  /*4450*/  MUFU.EX2 R212, R212 ;  /* 0x000000d400d47308 */ /* 0x000f620000000800 */
[----:B------:R-:W-:Y:S01]  /*4460*/  FFMA.FTZ R74, -R107, R107, 1 ;  /* 0x3f8000006b4a7423 */ /* 0x000fe2000001016b */
[----:B------:R-:W-:-:S06]  /*4470*/  FMUL.FTZ R61, R39, R192 ;  /* 0x000000c0273d7220 */ /* 0x000fcc0000410000 */
[----:B------:R-:W5:Y:S01]  /*4480*/  MUFU.EX2 R223, R223 ;  /* 0x000000df00df7308 */ /* 0x000f620000000800 */
[----:B------:R-:W-:Y:S01]  /*4490*/  FFMA.FTZ R111, -R111, R111, 1 ;  /* 0x3f8000006f6f7423 */ /* 0x000fe2000001016f */
[----:B------:R-:W-:-:S06]  /*44a0*/  FMUL.FTZ R56, R72, R81 ;  /* 0x0000005148387220 */ /* 0x000fcc0000410000 */
[----:B------:R-:W5:Y:S01]  /*44b0*/  MUFU.EX2 R227, R227 ;  /* 0x000000e300e37308 */ /* 0x000f620000000800 */
[----:B------:R-:W-:-:S07]  /*44c0*/  FFMA.FTZ R52, -R188, R188, 1 ;  /* 0x3f800000bc347423 */ /* 0x000fce00000101bc */
[----:B------:R-:W5:Y:S01]  /*44d0*/  MUFU.EX2 R226, R226 ;  /* 0x000000e200e27308 */ /* 0x000f620000000800 */
[----:B------:R-:W-:Y:S01]  /*44e0*/  FMUL.FTZ R55, R210, R55 ;  /* 0x00000037d2377220 */ /* 0x000fe20000410000 */
[----:B------:R-:W-:Y:S01]  /*44f0*/  FADD.FTZ R60, R60, -R117 ;  /* 0x800000753c3c7221 */ /* 0x000fe20000010000 */
[----:B------:R-:W-:Y:S01]  /*4500*/  FADD.FTZ R57, R64, -R199 ;  /* 0x800000c740397221 */ /* 0x000fe20000010000 */
[----:B------:R-:W-:Y:S01]  /*4510*/  FADD.FTZ R65, R65, -R28 ;  /* 0x8000001c41417221 */ /* 0x000fe20000010000 */
[----:B------:R-:W-:Y:S01]  /*4520*/  FADD.FTZ R25, R25, -R234 ;  /* 0x800000ea19197221 */ /* 0x000fe20000010000 */
[----:B------:R-:W-:Y:S01]  /*4530*/  FMUL.FTZ R51, R51, R76 ;  /* 0x0000004c33337220 */ /* 0x000fe20000410000 */
[----:B------:R-:W-:Y:S01]  /*4540*/  FMUL.FTZ R74, R74, R61 ;  /* 0x0000003d4a4a7220 */ /* 0x000fe20000410000 */
[----:B------:R-:W-:Y:S01]  /*4550*/  FMUL.FTZ R111, R111, R56 ;  /* 0x000000386f6f7220 */ /* 0x000fe20000410000 */
[----:B------:R-:W-:Y:S01]  /*4560*/  FMUL.FTZ R52, R52, R55 ;  /* 0x0000003734347220 */ /* 0x000fe20000410000 */
[----:B------:R-:W-:Y:S01]  /*4570*/  FADD.FTZ R64, R67, -R28 ;  /* 0x8000001c43407221 */ /* 0x000fe20000010000 */
[----:B------:R-:W-:Y:S01]  /*4580*/  FFMA.FTZ R76, -R108, R108, 1 ;  /* 0x3f8000006c4c7423 */ /* 0x000fe2000001016c */
[----:B------:R-:W-:Y:S01]  /*4590*/  FMUL.FTZ R61, R103, R60 ;  /* 0x0000003c673d7220 */ /* 0x000fe20000410000 */
[----:B------:R-:W-:Y:S01]  /*45a0*/  FFMA.FTZ R112, -R112, R112, 1 ;  /* 0x3f80000070707423 */ /* 0x000fe20000010170 */
[----:B------:R-:W-:Y:S01]  /*45b0*/  FFMA.FTZ R191, -R191, R191, 1 ;  /* 0x3f800000bfbf7423 */ /* 0x000fe200000101bf */
[----:B--2---:R-:W-:Y:S01]  /*45c0*/  FMUL.FTZ R57, R220, R57 ;  /* 0x00000039dc397220 */ /* 0x004fe20000410000 */
[----:B------:R-:W-:Y:S01]  /*45d0*/  FMUL.FTZ R56, R222, R65 ;  /* 0x00000041de387220 */ /* 0x000fe20000410000 */
[----:B-1----:R-:W-:Y:S01]  /*45e0*/  FMUL.FTZ R224, R119, R25 ;  /* 0x0000001977e07220 */ /* 0x002fe20000410000 */
[----:B------:R-:W-:Y:S01]  /*45f0*/  FADD.FTZ R62, R62, -R117 ;  /* 0x800000753e3e7221 */ /* 0x000fe20000010000 */
[----:B---3--:R-:W-:Y:S01]  /*4600*/  FADD.FTZ R55, R68, -R83 ;  /* 0x8000005344377221 */ /* 0x008fe20000010000 */
        /* <DEDUP_REMOVED lines=9> */
[----:B----4-:R-:W-:Y:S01]  /*46a0*/  FMUL.FTZ R58, R102, R79 ;  /* 0x0000004f663a7220 */ /* 0x010fe20000410000 */
[----:B------:R-:W-:Y:S01]  /*46b0*/  FMUL.FTZ R76, R76, R61 ;  /* 0x0000003d4c4c7220 */ /* 0x000fe20000410000 */
[----:B------:R-:W-:Y:S01]  /*46c0*/  FMUL.FTZ R112, R112, R57 ;  /* 0x0000003970707220 */ /* 0x000fe20000410000 */
[----:B------:R-:W-:Y:S01]  /*46d0*/  FMUL.FTZ R191, R191, R56 ;  /* 0x00000038bfbf7220 */ /* 0x000fe20000410000 */
[----:B------:R-:W-:Y:S01]  /*46e0*/  FMUL.FTZ R25, R219, R224 ;  /* 0x000000e0db197220 */ /* 0x000fe20000410000 */
[----:B------:R-:W-:Y:S01]  /*46f0*/  FFMA.FTZ R109, -R109, R109, 1 ;  /* 0x3f8000006d6d7423 */ /* 0x000fe2000001016d */
[----:B------:R-:W-:Y:S01]  /*4700*/  FFMA.FTZ R110, -R110, R110, 1 ;  /* 0x3f8000006e6e7423 */ /* 0x000fe2000001016e */
[----:B-----5:R-:W-:Y:S01]  /*4710*/  FMUL.FTZ R63, R215, R62 ;  /* 0x0000003ed73f7220 */ /* 0x020fe20000410000 */
        /* <DEDUP_REMOVED lines=114> */
[----:B------:R-:W-:-:S04]  /*4e40*/  VIADD R12, R16, 0x1a800 ;  /* 0x0001a800100c7836 */ /* 0x000fc80000000000 */
        /* <DEDUP_REMOVED lines=168> */
.L_x_3023:
[----:B------:R-:W-:Y:S01]  /*58d0*/  IMAD R9, R0, 0x300, R9 ;  /* 0x0000030000097824 */ /* 0x000fe200078e0209 */
        /* <DEDUP_REMOVED lines=55> */
.L_x_3024:
[----:B------:R-:W-:Y:S01]  /*5c50*/  UIADD3 UR45, UR45, 0x1, URZ ;  /* 0x000000012d2d7890 */ /* 0x000fe2000fffe03f */
[----:B------:R-:W-:Y:S01]  /*5c60*/  VIADD R8, R8, 0x26820 ;  /* 0x0002682008087836 */ /* 0x000fe20000000000 */
[----:B------:R-:W-:-:S04]  /*5c70*/  IADD3 R0, R0, 0x1, RZ ;  /* 0x0000000100007810 */ /* 0x000fc80007ffe0ff */
[----:B------:R-:W-:Y:S02]  /*5c80*/  ISETP.LE.AND P1, PT, R10, UR45, PT ;  /* 0x0000002d0a007c0c */ /* 0x000fe4000bf23270 */
[C---:B------:R-:W-:Y:S02]  /*5c90*/  ISETP.NE.AND P0, PT, R0.reuse, 0x2, PT ;  /* 0x000000020000780c */ /* 0x040fe40003f05270 */
[----:B------:R-:W-:Y:S02]  /*5ca0*/  PRMT R8, RZ, 0x654, R8 ;  /* 0x00000654ff087816 */ /* 0x000fe40000000008 */
[----:B-1----:R-:W-:Y:S02]  /*5cb0*/  SEL R9, RZ, 0x1, P0 ;  /* 0x00000001ff097807 */ /* 0x002fe40000000000 */
[----:B------:R2:W-:Y:S01]  /*5cc0*/  SYNCS.ARRIVE.TRANS64.RED.A1T0 RZ, [R8+URZ], RZ ;  /* 0x000000ff08ff79a7 */ /* 0x0005e2000810043f */
[----:B------:R-:W-:Y:S02]  /*5cd0*/  SEL R0, R0, RZ, P0 ;  /* 0x000000ff00007207 */ /* 0x000fe40000000000 */
[----:B------:R-:W-:-:S02]  /*5ce0*/  LOP3.LUT R4, R4, R9, RZ, 0x3c, !PT ;  /* 0x0000000904047212 */ /* 0x000fc400078e3cff */
[----:B------:R-:W-:Y:S05]  /*5cf0*/  @!P1 BRA `(.L_x_3025) ;  /* 0xffffffc000789947 */ /* 0x000fea000383ffff */
.L_x_3014:
[----:B------:R-:W-:-:S06]  /*5d00*/  UISETP.GE.AND UP0, UPT, UR45, UR44, UPT ;  /* 0x0000002c2d00728c */ /* 0x000fcc000bf06270 */
[----:B------:R-:W-:-:S13]  /*5d10*/  PLOP3.LUT P0, PT, PT, PT, UP0, 0x80, 0x0 ;  /* 0x000000000000781c */ /* 0x000fda0003f0f008 */
[----:B------:R-:W-:Y:S05]  /*5d20*/  @P0 BRA `(.L_x_3026) ;  /* 0x0000004000580947 */ /* 0x000fea0003800000 */
[----:B------:R-:W3:Y:S04]  /*5d30*/  LDL.LU R14, [R1+0x14] ;  /* 0x00001400010e7983 */ /* 0x000ee80000300800 */
[----:B------:R-:W4:Y:S01]  /*5d40*/  LDL.LU R12, [R1+0x8] ;  /* 0x00000800010c7983 */ /* 0x000f220000300800 */
[----:B------:R-:W-:Y:S01]  /*5d50*/  UIMAD UR4, UR37, -0x80, UR42 ;  /* 0xffffff80250478a4 */ /* 0x000fe2000f8e022a */
[----:B------:R-:W-:Y:S01]  /*5d60*/  IMAD.MOV.U32 R185, RZ, RZ, 0x40000040 ;  /* 0x40000040ffb97424 */ /* 0x000fe200078e00ff */
[----:B------:R-:W-:Y:S01]  /*5d70*/  MOV R189, 0x40000040 ;  /* 0x4000004000bd7802 */ /* 0x000fe20000000f00 */
[----:B------:R-:W5:Y:S01]  /*5d80*/  S2R R6, SR_TID.X ;  /* 0x0000000000067919 */ /* 0x000f620000002100 */
[----:B------:R-:W-:Y:S02]  /*5d90*/  IMAD.MOV.U32 R187, RZ, RZ, 0x40000040 ;  /* 0x40000040ffbb7424 */ /* 0x000fe400078e00ff */
[----:B------:R-:W-:-:S02]  /*5da0*/  IMAD.MOV.U32 R191, RZ, RZ, 0x40000040 ;  /* 0x40000040ffbf7424 */ /* 0x000fc400078e00ff */
[----:B------:R-:W-:Y:S02]  /*5db0*/  IMAD.MOV.U32 R193, RZ, RZ, 0x40000040 ;  /* 0x40000040ffc17424 */ /* 0x000fe400078e00ff */
[----:B-----5:R-:W-:-:S05]  /*5dc0*/  VIADD R6, R6, 0xffffff80 ;  /* 0xffffff8006067836 */ /* 0x020fca0000000000 */
[----:B------:R-:W-:-:S04]  /*5dd0*/  SHF.R.S32.HI R7, RZ, 0x1f, R6 ;  /* 0x0000001fff077819 */ /* 0x000fc80000011406 */
[CC--:B------:R-:W-:Y:S02]  /*5de0*/  LEA.HI R9, R7.reuse, R6.reuse, RZ, 0x5 ;  /* 0x0000000607097211 */ /* 0x0c0fe400078f28ff */
[-C--:B--2---:R-:W-:Y:S02]  /*5df0*/  LEA.HI R8, R7, R6.reuse, RZ, 0x7 ;  /* 0x0000000607087211 */ /* 0x084fe400078f38ff */
[----:B------:R-:W-:Y:S02]  /*5e00*/  LOP3.LUT R9, R9, 0xffffffe0, RZ, 0xc0, !PT ;  /* 0xffffffe009097812 */ /* 0x000fe400078ec0ff */
[----:B------:R-:W-:Y:S02]  /*5e10*/  LEA.HI R11, R7, R6, RZ, 0x2 ;  /* 0x00000006070b7211 */ /* 0x000fe400078f10ff */
[----:B------:R-:W-:Y:S01]  /*5e20*/  LOP3.LUT R7, R8, 0xffffff80, RZ, 0xc0, !PT ;  /* 0xffffff8008077812 */ /* 0x000fe200078ec0ff */
[----:B------:R-:W-:Y:S01]  /*5e30*/  IMAD.IADD R10, R6, 0x1, -R9 ;  /* 0x00000001060a7824 */ /* 0x000fe200078e0a09 */
[----:B-1----:R-:W-:-:S02]  /*5e40*/  LOP3.LUT R13, R11, 0xfffffffc, RZ, 0xc0, !PT ;  /* 0xfffffffc0b0d7812 */ /* 0x002fc400078ec0ff */
[----:B------:R-:W-:Y:S01]  /*5e50*/  SHF.R.S32.HI R8, RZ, 0x7, R8 ;  /* 0x00000007ff087819 */ /* 0x000fe20000011408 */
[C---:B------:R-:W-:Y:S01]  /*5e60*/  IMAD.IADD R9, R6.reuse, 0x1, -R7 ;  /* 0x0000000106097824 */ /* 0x040fe200078e0a07 */
[----:B------:R-:W-:Y:S02]  /*5e70*/  SHF.R.S32.HI R11, RZ, 0x1f, R10 ;  /* 0x0000001fff0b7819 */ /* 0x000fe4000001140a */
[----:B------:R-:W-:Y:S02]  /*5e80*/  IADD3 R7, R6, -R13, RZ ;  /* 0x8000000d06077210 */ /* 0x000fe40007ffe0ff */
[CC--:B------:R-:W-:Y:S02]  /*5e90*/  LEA.HI R6, R11.reuse, R10.reuse, RZ, 0x3 ;  /* 0x0000000a0b067211 */ /* 0x0c0fe400078f18ff */
[----:B------:R-:W-:Y:S02]  /*5ea0*/  LEA.HI R10, R11, R10, RZ, 0x2 ;  /* 0x0000000a0b0a7211 */ /* 0x000fe400078f10ff */
[----:B------:R-:W-:-:S02]  /*5eb0*/  SHF.R.S32.HI R6, RZ, 0x3, R6 ;  /* 0x00000003ff067819 */ /* 0x000fc40000011406 */
[----:B---3--:R-:W-:Y:S01]  /*5ec0*/  LEA.HI R9, R14, R9, RZ, 0x5 ;  /* 0x000000090e097211 */ /* 0x008fe200078f28ff */
[----:B------:R-:W-:-:S03]  /*5ed0*/  IMAD.U32 R14, RZ, RZ, UR4 ;  /* 0x00000004ff0e7e24 */ /* 0x000fc6000f8e00ff */
[----:B------:R-:W-:Y:S02]  /*5ee0*/  SHF.R.S32.HI R13, RZ, 0x5, R9 ;  /* 0x00000005ff0d7819 */ /* 0x000fe40000011409 */
[----:B------:R-:W-:Y:S02]  /*5ef0*/  SHF.R.S32.HI R9, RZ, 0x2, R10 ;  /* 0x00000002ff097819 */ /* 0x000fe4000001140a */
[----:B----4-:R-:W-:Y:S01]  /*5f00*/  SHF.R.S32.HI R11, RZ, 0x2, R12 ;  /* 0x00000002ff0b7819 */ /* 0x010fe2000001140c */
[----:B------:R-:W-:Y:S01]  /*5f10*/  IMAD R17, R13, -0x10, R14 ;  /* 0xfffffff00d117824 */ /* 0x000fe200078e020e */
[----:B------:R-:W-:Y:S01]  /*5f20*/  SHF.R.S32.HI R12, RZ, 0x1f, R12 ;  /* 0x0000001fff0c7819 */ /* 0x000fe2000001140c */
[C---:B------:R-:W-:Y:S01]  /*5f30*/  VIADD R13, R9.reuse, 0x8 ;  /* 0x00000008090d7836 */ /* 0x040fe20000000000 */
[----:B------:R-:W-:Y:S01]  /*5f40*/  LEA.HI R14, R8, R8, RZ, 0x1 ;  /* 0x00000008080e7211 */ /* 0x000fe200078f08ff */
[----:B------:R-:W-:Y:S01]  /*5f50*/  VIADD R19, R9, 0x10 ;  /* 0x0000001009137836 */ /* 0x000fe20000000000 */
[----:B------:R-:W-:-:S02]  /*5f60*/  LEA.HI R12, R12, R11, RZ, 0x3 ;  /* 0x0000000b0c0c7211 */ /* 0x000fc400078f18ff */
[----:B------:R-:W-:Y:S02]  /*5f70*/  LOP3.LUT R15, R14, 0xfffffffe, RZ, 0xc0, !PT ;  /* 0xfffffffe0e0f7812 */ /* 0x000fe400078ec0ff */
[----:B------:R-:W-:Y:S02]  /*5f80*/  LEA.HI R14, R13, R13, RZ, 0x1 ;  /* 0x0000000d0d0e7211 */ /* 0x000fe400078f08ff */
[----:B------:R-:W-:Y:S02]  /*5f90*/  LOP3.LUT R12, R12, 0xfffffff8, RZ, 0xc0, !PT ;  /* 0xfffffff80c0c7812 */ /* 0x000fe400078ec0ff */
[----:B------:R-:W-:Y:S02]  /*5fa0*/  IADD3 R8, R8, -R15, RZ ;  /* 0x8000000f08087210 */ /* 0x000fe40007ffe0ff */
[----:B------:R-:W-:Y:S02]  /*5fb0*/  SHF.R.S32.HI R15, RZ, 0x1, R14 ;  /* 0x00000001ff0f7819 */ /* 0x000fe4000001140e */
[----:B------:R-:W-:Y:S01]  /*5fc0*/  IADD3 R23, R17, R12, -R11 ;  /* 0x0000000c11177210 */ /* 0x000fe20007ffe80b */
[----:B------:R-:W-:Y:S01]  /*5fd0*/  IMAD.HI R11, R6, 0x2aaaaaab, RZ ;  /* 0x2aaaaaab060b7827 */ /* 0x000fe200078e02ff */
[----:B------:R-:W-:-:S02]  /*5fe0*/  LEA.HI R10, R10, R9, RZ, 0x1 ;  /* 0x000000090a0a7211 */ /* 0x000fc400078f08ff */
[----:B------:R-:W-:Y:S01]  /*5ff0*/  LEA.HI R20, R19, R19, RZ, 0x1 ;  /* 0x0000001313147211 */ /* 0x000fe200078f08ff */
[----:B------:R-:W-:Y:S01]  /*6000*/  IMAD.HI R17, R15, 0x2aaaaaab, RZ ;  /* 0x2aaaaaab0f117827 */ /* 0x000fe200078e02ff */
[----:B------:R-:W-:Y:S02]  /*6010*/  SHF.R.U32.HI R12, RZ, 0x1, R11 ;  /* 0x00000001ff0c7819 */ /* 0x000fe4000001160b */
[----:B------:R-:W-:Y:S01]  /*6020*/  LOP3.LUT R10, R10, 0xfffffffe, RZ, 0xc0, !PT ;  /* 0xfffffffe0a0a7812 */ /* 0x000fe200078ec0ff */
[----:B------:R-:W-:Y:S01]  /*6030*/  IMAD R8, R8, -0x40, R23 ;  /* 0xffffffc008087824 */ /* 0x000fe200078e0217 */
[----:B------:R-:W-:Y:S02]  /*6040*/  SHF.R.U32.HI R18, RZ, 0x1, R17 ;  /* 0x00000001ff127819 */ /* 0x000fe40000011611 */
[----:B------:R-:W-:Y:S01]  /*6050*/  LEA.HI R11, R11, R12, RZ, 0x1 ;  /* 0x0000000c0b0b7211 */ /* 0x000fe200078f08ff */
[----:B------:R-:W-:Y:S01]  /*6060*/  IMAD.IADD R10, R9, 0x1, -R10 ;  /* 0x00000001090a7824 */ /* 0x000fe200078e0a0a */
[----:B------:R-:W-:-:S02]  /*6070*/  LEA.HI R18, R17, R18, RZ, 0x1 ;  /* 0x0000001211127211 */ /* 0x000fc400078f08ff */
[----:B------:R-:W-:Y:S01]  /*6080*/  LOP3.LUT R14, R14, 0xfffffffe, RZ, 0xc0, !PT ;  /* 0xfffffffe0e0e7812 */ /* 0x000fe200078ec0ff */
[----:B------:R-:W-:Y:S01]  /*6090*/  IMAD R11, R11, -0xc, R6 ;  /* 0xfffffff40b0b7824 */ /* 0x000fe200078e0206 */
[----:B------:R-:W-:Y:S01]  /*60a0*/  SHF.R.S32.HI R21, RZ, 0x1, R20 ;  /* 0x00000001ff157819 */ /* 0x000fe20000011414 */
[----:B------:R-:W-:Y:S01]  /*60b0*/  IMAD R15, R18, -0xc, R15 ;  /* 0xfffffff4120f7824 */ /* 0x000fe200078e020f */
[----:B------:R-:W-:Y:S01]  /*60c0*/  LOP3.LUT R20, R20, 0xfffffffe, RZ, 0xc0, !PT ;  /* 0xfffffffe14147812 */ /* 0x000fe200078ec0ff */
[----:B------:R-:W-:Y:S01]  /*60d0*/  IMAD.IADD R14, R13, 0x1, -R14 ;  /* 0x000000010d0e7824 */ /* 0x000fe200078e0a0e */
[----:B------:R-:W-:Y:S01]  /*60e0*/  LEA R10, R11, R10, 0x3 ;  /* 0x0000000a0b0a7211 */ /* 0x000fe200078e18ff */
[----:B------:R-:W-:-:S04]  /*60f0*/  IMAD.HI R22, R21, 0x2aaaaaab, RZ ;  /* 0x2aaaaaab15167827 */ /* 0x000fc800078e02ff */
[----:B------:R-:W-:Y:S01]  /*6100*/  IMAD R9, R15, 0x8, R14 ;  /* 0x000000080f097824 */ /* 0x000fe200078e020e */
[----:B------:R-:W-:Y:S01]  /*6110*/  SHF.R.U32.HI R23, RZ, 0x1, R22 ;  /* 0x00000001ff177819 */ /* 0x000fe20000011616 */
[C-C-:B------:R-:W-:Y:S01]  /*6120*/  IMAD R6, R5.reuse, 0x800, R16.reuse ;  /* 0x0000080005067824 */ /* 0x140fe200078e0210 */
[----:B------:R-:W-:Y:S01]  /*6130*/  STL [R1+0x20], R10 ;  /* 0x0000200a01007387 */ /* 0x000fe20000100800 */
[----:B------:R-:W-:Y:S01]  /*6140*/  IMAD R5, R5, 0x2000, R16 ;  /* 0x0000200005057824 */ /* 0x000fe200078e0210 */
[----:B------:R-:W-:Y:S01]  /*6150*/  LEA.HI R22, R22, R23, RZ, 0x1 ;  /* 0x0000001716167211 */ /* 0x000fe200078f08ff */
[----:B------:R-:W-:Y:S01]  /*6160*/  VIADD R6, R6, 0x1a800 ;  /* 0x0001a80006067836 */ /* 0x000fe20000000000 */
[----:B------:R1:W-:Y:S01]  /*6170*/  STL [R1+0x1c], R9 ;  /* 0x00001c0901007387 */ /* 0x0003e20000100800 */
[----:B------:R-:W-:Y:S01]  /*6180*/  IMAD.IADD R20, R19, 0x1, -R20 ;  /* 0x0000000113147824 */ /* 0x000fe200078e0a14 */
[----:B------:R-:W-:Y:S01]  /*6190*/  MOV R23, 0x40000040 ;  /* 0x4000004000177802 */ /* 0x000fe20000000f00 */
[----:B------:R-:W-:Y:S01]  /*61a0*/  IMAD R21, R22, -0xc, R21 ;  /* 0xfffffff416157824 */ /* 0x000fe200078e0215 */
[----:B------:R-:W-:-:S04]  /*61b0*/  SHF.R.U32.HI R6, RZ, 0x4, R6 ;  /* 0x00000004ff067819 */ /* 0x000fc80000011606 */
[----:B------:R-:W-:Y:S01]  /*61c0*/  LOP3.LUT R6, R6, 0x3fff, RZ, 0xc0, !PT ;  /* 0x00003fff06067812 */ /* 0x000fe200078ec0ff */
[----:B-1----:R-:W-:Y:S01]  /*61d0*/  VIADD R9, R5, 0x4000 ;  /* 0x0000400005097836 */ /* 0x002fe20000000000 */
[----:B------:R-:W-:Y:S02]  /*61e0*/  SHF.R.U32.HI R5, RZ, 0x4, R5 ;  /* 0x00000004ff057819 */ /* 0x000fe40000011605 */
[----:B------:R-:W-:Y:S02]  /*61f0*/  LEA R10, R21, R20, 0x3 ;  /* 0x00000014150a7211 */ /* 0x000fe400078e18ff */
[----:B------:R-:W-:Y:S02]  /*6200*/  SHF.R.U32.HI R9, RZ, 0x4, R9 ;  /* 0x00000004ff097819 */ /* 0x000fe40000011609 */
[----:B------:R-:W-:Y:S01]  /*6210*/  LOP3.LUT R5, R5, 0x3fff, RZ, 0xc0, !PT ;  /* 0x00003fff05057812 */ /* 0x000fe200078ec0ff */
[----:B------:R-:W-:Y:S01]  /*6220*/  STL [R1+0x14], R10 ;  /* 0x0000140a01007387 */ /* 0x000fe20000100800 */
[----:B------:R-:W-:-:S02]  /*6230*/  LOP3.LUT R9, R9, 0x3fff, RZ, 0xc0, !PT ;  /* 0x00003fff09097812 */ /* 0x000fc400078ec0ff */
[----:B------:R-:W-:Y:S02]  /*6240*/  LOP3.LUT R11, R5, 0x10000, RZ, 0xfc, !PT ;  /* 0x00010000050b7812 */ /* 0x000fe400078efcff */
[----:B------:R-:W-:Y:S02]  /*6250*/  LOP3.LUT R6, R6, 0x10000, RZ, 0xfc, !PT ;  /* 0x0001000006067812 */ /* 0x000fe400078efcff */
[----:B------:R-:W-:Y:S01]  /*6260*/  LOP3.LUT R5, R9, 0x10000, RZ, 0xfc, !PT ;  /* 0x0001000009057812 */ /* 0x000fe200078efcff */
[----:B------:R-:W-:Y:S01]  /*6270*/  STL [R1+0xc], R11 ;  /* 0x00000c0b01007387 */ /* 0x000fe20000100800 */
[----:B------:R-:W-:Y:S01]  /*6280*/  IADD3 R9, R7, 0x8, RZ ;  /* 0x0000000807097810 */ /* 0x000fe20007ffe0ff */
[----:B------:R-:W-:Y:S01]  /*6290*/  VIADD R22, R11, 0x2 ;  /* 0x000000020b167836 */ /* 0x000fe20000000000 */
[C---:B------:R-:W-:Y:S01]  /*62a0*/  IADD3 R190, R5.reuse, 0x4, RZ ;  /* 0x0000000405be7810 */ /* 0x040fe20007ffe0ff */
[----:B------:R1:W-:Y:S01]  /*62b0*/  STL [R1+0x18], R6 ;  /* 0x0000180601007387 */ /* 0x0003e20000100800 */
[----:B------:R-:W-:Y:S01]  /*62c0*/  VIADD R188, R5, 0x2 ;  /* 0x0000000205bc7836 */ /* 0x000fe20000000000 */
[----:B------:R-:W-:Y:S01]  /*62d0*/  IADD3 R184, R11, 0x4, RZ ;  /* 0x000000040bb87810 */ /* 0x000fe20007ffe0ff */
[----:B------:R-:W-:Y:S01]  /*62e0*/  VIADD R192, R5, 0x6 ;  /* 0x0000000605c07836 */ /* 0x000fe20000000000 */
[----:B------:R2:W-:Y:S01]  /*62f0*/  STL [R1+0x8], R5 ;  /* 0x0000080501007387 */ /* 0x0005e20000100800 */
[----:B------:R-:W-:Y:S01]  /*6300*/  VIADD R186, R11, 0x6 ;  /* 0x000000060bba7836 */ /* 0x000fe20000000000 */
[C---:B------:R-:W-:Y:S01]  /*6310*/  IADD3 R9, R7.reuse, 0x14, RZ ;  /* 0x0000001407097810 */ /* 0x040fe20007ffe0ff */
[----:B-1----:R-:W-:-:S02]  /*6320*/  VIADD R6, R7, 0xc ;  /* 0x0000000c07067836 */ /* 0x002fc40000000000 */
[C---:B------:R-:W-:Y:S02]  /*6330*/  VIADD R6, R7.reuse, 0x18 ;  /* 0x0000001807067836 */ /* 0x040fe40000000000 */
[C---:B--2---:R-:W-:Y:S02]  /*6340*/  VIADD R5, R7.reuse, 0x4 ;  /* 0x0000000407057836 */ /* 0x044fe40000000000 */
[C---:B------:R-:W-:Y:S02]  /*6350*/  VIADD R5, R7.reuse, 0x10 ;  /* 0x0000001007057836 */ /* 0x040fe40000000000 */
[----:B------:R-:W-:-:S07]  /*6360*/  VIADD R5, R7, 0x1c ;  /* 0x0000001c07057836 */ /* 0x000fce0000000000 */
.L_x_3037:
[----:B------:R-:W-:-:S04]  /*6370*/  MOV R5, UR36 ;  /* 0x0000002400057c02 */ /* 0x000fc80008000f00 */
[----:B------:R-:W-:-:S04]  /*6380*/  LOP3.LUT R5, R5, 0x1, RZ, 0xfc, !PT ;  /* 0x0000000105057812 */ /* 0x000fc800078efcff */
[----:B------:R-:W-:-:S13]  /*6390*/  ISETP.NE.AND P0, PT, R5, 0x3, PT ;  /* 0x000000030500780c */ /* 0x000fda0003f05270 */
[----:B--2---:R-:W-:Y:S05]  /*63a0*/  @!P0 BRA `(.L_x_3027) ;  /* 0x0000000000048947 */ /* 0x004fea0003800000 */
[----:B------:R-:W-:Y:S01]  /*63b0*/  BPT.TRAP 0x1 ;  /* 0x000000040000795c */ /* 0x000fe20000300000 */
.L_x_3027:
[----:B------:R-:W-:Y:S01]  /*63c0*/  IMAD R5, R0, 0x8, R16 ;  /* 0x0000000800057824 */ /* 0x000fe200078e0210 */
[----:B------:R-:W-:-:S04]  /*63d0*/  SHF.L.U32 R18, R4, 0x1f, RZ ;  /* 0x0000001f04127819 */ /* 0x000fc800000006ff */
[----:B------:R1:W2:Y:S01]  /*63e0*/  SYNCS.PHASECHK.TRANS64.TRYWAIT P1, [R5+URZ+0x26810], R18 ;  /* 0x02681012050075a7 */ /* 0x0002a2000802017f */
[----:B------:R-:W-:Y:S05]  /*63f0*/  @!P0 BRA `(.L_x_3028) ;  /* 0x0000000000048947 */ /* 0x000fea0003800000 */
[----:B------:R-:W-:Y:S01]  /*6400*/  BPT.TRAP 0x1 ;  /* 0x000000040000795c */ /* 0x000fe20000300000 */
.L_x_3028:
[----:B------:R-:W-:-:S05]  /*6410*/  VIADD R6, R16, 0xe000 ;  /* 0x0000e00010067836 */ /* 0x000fca0000000000 */
[----:B------:R-:W-:-:S04]  /*6420*/  SHF.R.U32.HI R6, RZ, 0x4, R6 ;  /* 0x00000004ff067819 */ /* 0x000fc80000011606 */
[----:B------:R-:W-:-:S04]  /*6430*/  LOP3.LUT R6, R6, 0x3fff, RZ, 0xc0, !PT ;  /* 0x00003fff06067812 */ /* 0x000fc800078ec0ff */
[----:B------:R-:W-:Y:S01]  /*6440*/  LOP3.LUT R9, R6, 0x10000, RZ, 0xfc, !PT ;  /* 0x0001000006097812 */ /* 0x000fe200078efcff */
[----:B--2---:R-:W-:Y:S06]  /*6450*/  @P1 BRA `(.L_x_3029) ;  /* 0x0000000000081947 */ /* 0x004fec0003800000 */
[----:B------:R-:W2:Y:S02]  /*6460*/  SYNCS.PHASECHK.TRANS64.TRYWAIT P1, [R5+URZ+0x26810], R18 ;  /* 0x02681012050075a7 */ /* 0x000ea4000802017f */
[----:B--2---:R-:W-:Y:S05]  /*6470*/  @!P1 BRA `(.L_x_3030) ;  /* 0x0000009800089947 */ /* 0x004fea0003800000 */
.L_x_3029:
        /* <DEDUP_REMOVED lines=21> */
[----:B--2---:R-:W-:Y:S01]  /*65d0*/  IMAD R14, R0, 0x80, R11 ;  /* 0x00000080000e7824 */ /* 0x004fe200078e020b */
[----:B------:R-:W-:Y:S01]  /*65e0*/  IADD3 R10, R16, 0x1a000, RZ ;  /* 0x0001a000100a7810 */ /* 0x000fe20007ffe0ff */
        /* <DEDUP_REMOVED lines=31> */
.L_x_3031:
[----:B------:R1:W1:Y:S01]  /*67e0*/  SYNCS.PHASECHK.TRANS64.TRYWAIT P1, [R5+URZ+0x26830], R18 ;  /* 0x02683012050075a7 */ /* 0x000262000802017f */
[----:B------:R-:W-:Y:S05]  /*67f0*/  @!P0 BRA `(.L_x_3032) ;  /* 0x0000000000048947 */ /* 0x000fea0003800000 */
[----:B------:R-:W-:Y:S01]  /*6800*/  BPT.TRAP 0x1 ;  /* 0x000000040000795c */ /* 0x000fe20000300000 */
.L_x_3032:
        /* <DEDUP_REMOVED lines=8> */
.L_x_3033:
        /* <DEDUP_REMOVED lines=9> */
[C---:B------:R-:W-:Y:S01]  /*6920*/  IADD3 R233, R7.reuse, 0x8, RZ ;  /* 0x0000000807e97810 */ /* 0x040fe20007ffe0ff */
[C---:B------:R-:W-:Y:S01]  /*6930*/  VIADD R229, R7.reuse, 0xc ;  /* 0x0000000c07e57836 */ /* 0x040fe20000000000 */
[----:B------:R1:W-:Y:S01]  /*6940*/  STL [R1+0x28], R3 ;  /* 0x0000280301007387 */ /* 0x0003e20000100800 */
[C---:B------:R-:W-:Y:S01]  /*6950*/  VIADD R217, R7.reuse, 0x10 ;  /* 0x0000001007d97836 */ /* 0x040fe20000000000 */
[C---:B------:R-:W-:Y:S01]  /*6960*/  IADD3 R230, R7.reuse, 0x14, RZ ;  /* 0x0000001407e67810 */ /* 0x040fe20007ffe0ff */
[C---:B------:R-:W-:Y:S01]  /*6970*/  VIADD R231, R7.reuse, 0x18 ;  /* 0x0000001807e77836 */ /* 0x040fe20000000000 */
[----:B------:R1:W-:Y:S01]  /*6980*/  STL [R1+0x24], R2 ;  /* 0x0000240201007387 */ /* 0x0003e20000100800 */
[C---:B------:R-:W-:Y:S01]  /*6990*/  VIADD R219, R7.reuse, 0x1c ;  /* 0x0000001c07db7836 */ /* 0x040fe20000000000 */
[----:B------:R-:W-:Y:S01]  /*69a0*/  ISETP.GT.AND P1, PT, R8, 0x8, PT ;  /* 0x000000080800780c */ /* 0x000fe20003f24270 */
[----:B------:R-:W-:Y:S01]  /*69b0*/  IMAD R236, R0, 0x300, R11 ;  /* 0x0000030000ec7824 */ /* 0x000fe200078e020b */
[----:B------:R-:W-:Y:S01]  /*69c0*/  ISETP.GT.AND P2, PT, R8, RZ, PT ;  /* 0x000000ff0800720c */ /* 0x000fe20003f44270 */
[----:B--2---:R-:W-:Y:S01]  /*69d0*/  SHFL.IDX PT, R204, R198, R231, 0x1f ;  /* 0x00001fe7c6cc7589 */ /* 0x004fe200000e0000 */
[----:B------:R-:W-:-:S03]  /*69e0*/  VIADD R11, R7, 0x1c ;  /* 0x0000001c070b7836 */ /* 0x000fc60000000000 */
[----:B---3--:R-:W-:Y:S04]  /*69f0*/  SHFL.IDX PT, R224, R13, R233, 0x1f ;  /* 0x00001fe90de07589 */ /* 0x008fe800000e0000 */
[----:B------:R-:W-:Y:S04]  /*6a00*/  SHFL.IDX PT, R213, R13, R217, 0x1f ;  /* 0x00001fd90dd57589 */ /* 0x000fe800000e0000 */
[----:B------:R-:W-:Y:S04]  /*6a10*/  SHFL.IDX PT, R214, R13, R229, 0x1f ;  /* 0x00001fe50dd67589 */ /* 0x000fe800000e0000 */
[----:B------:R-:W-:Y:S04]  /*6a20*/  SHFL.IDX PT, R209, R13, R219, 0x1f ;  /* 0x00001fdb0dd17589 */ /* 0x000fe800000e0000 */
[----:B----4-:R-:W-:Y:S04]  /*6a30*/  SHFL.IDX PT, R206, R12, R7, 0x1f ;  /* 0x00001f070cce7589 */ /* 0x010fe800000e0000 */
[----:B------:R-:W-:Y:S04]  /*6a40*/  SHFL.IDX PT, R212, R12, R232, 0x1f ;  /* 0x00001fe80cd47589 */ /* 0x000fe800000e0000 */
        /* <DEDUP_REMOVED lines=14> */
[----:B------:R-:W2:Y:S01]  /*6b30*/  SHFL.IDX PT, R87, R198, R7, 0x1f ;  /* 0x00001f07c6577589 */ /* 0x000ea200000e0000 */
        /* <DEDUP_REMOVED lines=11> */
[----:B------:R-:W4:Y:S01]  /*6bf0*/  SHFL.IDX PT, R88, R198, R232, 0x1f ;  /* 0x00001fe8c6587589 */ /* 0x000f2200000e0000 */
[----:B------:R-:W-:Y:S01]  /*6c00*/  FMUL.FTZ R19, R80, UR5 ;  /* 0x0000000550137c20 */ /* 0x000fe20008410000 */
[----:B------:R-:W-:Y:S01]  /*6c10*/  FMUL.FTZ R20, R81, UR5 ;  /* 0x0000000551147c20 */ /* 0x000fe20008410000 */
[----:B------:R-:W-:Y:S01]  /*6c20*/  FMUL.FTZ R72, R83, UR5 ;  /* 0x0000000553487c20 */ /* 0x000fe20008410000 */
[----:B------:R-:W4:Y:S01]  /*6c30*/  SHFL.IDX PT, R93, R198, R229, 0x1f ;  /* 0x00001fe5c65d7589 */ /* 0x000f2200000e0000 */
[----:B-1----:R1:W2:Y:S01]  /*6c40*/  MUFU.TANH R3, R73 ;  /* 0x0000004900037308 */ /* 0x0022a20000002400 */
[----:B------:R-:W-:Y:S01]  /*6c50*/  FMUL.FTZ R80, R91, UR5 ;  /* 0x000000055b507c20 */ /* 0x000fe20008410000 */
[----:B------:R-:W-:Y:S01]  /*6c60*/  FMUL.FTZ R81, R92, UR5 ;  /* 0x000000055c517c20 */ /* 0x000fe20008410000 */
[----:B------:R-:W4:Y:S01]  /*6c70*/  SHFL.IDX PT, R90, R198, R233, 0x1f ;  /* 0x00001fe9c65a7589 */ /* 0x000f2200000e0000 */
[----:B------:R-:W-:Y:S01]  /*6c80*/  FMUL.FTZ R74, R85, UR5 ;  /* 0x00000005554a7c20 */ /* 0x000fe20008410000 */
[----:B------:R-:W-:Y:S01]  /*6c90*/  FMUL.FTZ R195, R97, UR5 ;  /* 0x0000000561c37c20 */ /* 0x000fe20008410000 */
[----:B------:R-:W-:Y:S01]  /*6ca0*/  FMUL.FTZ R78, R89, UR5 ;  /* 0x00000005594e7c20 */ /* 0x000fe20008410000 */
[----:B------:R-:W4:Y:S01]  /*6cb0*/  SHFL.IDX PT, R91, R198, R217, 0x1f ;  /* 0x00001fd9c65b7589 */ /* 0x000f2200000e0000 */
[----:B------:R2:W4:Y:S01]  /*6cc0*/  MUFU.TANH R2, R75 ;  /* 0x0000004b00027308 */ /* 0x0005220000002400 */
[----:B-1----:R-:W-:Y:S01]  /*6cd0*/  FMUL.FTZ R73, R84, UR5 ;  /* 0x0000000554497c20 */ /* 0x002fe20008410000 */
[----:B---3--:R-:W-:Y:S01]  /*6ce0*/  FSEL R85, R14, -INF , P2 ;  /* 0xff8000000e557808 */ /* 0x008fe20001000000 */
[----:B------:R-:W1:Y:S01]  /*6cf0*/  SHFL.IDX PT, R92, R198, R230, 0x1f ;  /* 0x00001fe6c65c7589 */ /* 0x000e6200000e0000 */
[----:B------:R-:W-:Y:S01]  /*6d00*/  FMUL.FTZ R83, R94, UR5 ;  /* 0x000000055e537c20 */ /* 0x000fe20008410000 */
[----:B------:R-:W-:Y:S01]  /*6d10*/  FMUL.FTZ R196, R117, UR5 ;  /* 0x0000000575c47c20 */ /* 0x000fe20008410000 */
[----:B------:R-:W-:Y:S01]  /*6d20*/  FMUL.FTZ R197, R118, UR5 ;  /* 0x0000000576c57c20 */ /* 0x000fe20008410000 */
[----:B------:R-:W3:Y:S01]  /*6d30*/  SHFL.IDX PT, R97, R198, R219, 0x1f ;  /* 0x00001fdbc6617589 */ /* 0x000ee200000e0000 */
[----:B------:R-:W-:Y:S01]  /*6d40*/  MUFU.TANH R235, R235 ;  /* 0x000000eb00eb7308 */ /* 0x000fe20000002400 */
[----:B--2---:R-:W-:Y:S01]  /*6d50*/  FMUL.FTZ R75, R86, UR5 ;  /* 0x00000005564b7c20 */ /* 0x004fe20008410000 */
[----:B------:R-:W-:Y:S01]  /*6d60*/  FSEL R86, R15, -INF , P1 ;  /* 0xff8000000f567808 */ /* 0x000fe20000800000 */
[----:B------:R-:W2:Y:S01]  /*6d70*/  SHFL.IDX PT, R94, R13, R7, 0x1f ;  /* 0x00001f070d5e7589 */ /* 0x000ea200000e0000 */
[----:B------:R-:W-:Y:S01]  /*6d80*/  FSEL R117, R3, -INF , P2 ;  /* 0xff80000003757808 */ /* 0x000fe20001000000 */
[----:B------:R-:W-:Y:S01]  /*6d90*/  FMUL.FTZ R194, R96, UR5 ;  /* 0x0000000560c27c20 */ /* 0x000fe20008410000 */
[----:B------:R-:W-:Y:S01]  /*6da0*/  FMUL.FTZ R84, R95, UR5 ;  /* 0x000000055f547c20 */ /* 0x000fe20008410000 */
[----:B------:R-:W2:Y:S01]  /*6db0*/  SHFL.IDX PT, R96, R13, R232, 0x1f ;  /* 0x00001fe80d607589 */ /* 0x000ea200000e0000 */
[----:B------:R-:W1:Y:S01]  /*6dc0*/  MUFU.TANH R18, R18 ;  /* 0x0000001200127308 */ /* 0x000e620000002400 */
[----:B----4-:R-:W-:Y:S01]  /*6dd0*/  FSEL R89, R2, -INF , P1 ;  /* 0xff80000002597808 */ /* 0x010fe20000800000 */
        /* <DEDUP_REMOVED lines=15> */
[----:B-1----:R-:W-:Y:S01]  /*6ed0*/  FSEL R208, R18, -INF , P1 ;  /* 0xff80000012d07808 */ /* 0x002fe20000800000 */
[----:B------:R-:W-:Y:S01]  /*6ee0*/  FMUL.FTZ R111, R111, UR5 ;  /* 0x000000056f6f7c20 */ /* 0x000fe20008410000 */
[----:B------:R-:W-:Y:S01]  /*6ef0*/  FMUL.FTZ R112, R112, UR5 ;  /* 0x0000000570707c20 */ /* 0x000fe20008410000 */
[----:B------:R-:W-:Y:S01]  /*6f00*/  FMUL.FTZ R114, R114, UR5 ;  /* 0x0000000572727c20 */ /* 0x000fe20008410000 */
[----:B------:R-:W-:Y:S01]  /*6f10*/  FMUL.FTZ R113, R113, UR5 ;  /* 0x0000000571717c20 */ /* 0x000fe20008410000 */
[----:B------:R-:W-:Y:S01]  /*6f20*/  FMUL.FTZ R115, R115, UR5 ;  /* 0x0000000573737c20 */ /* 0x000fe20008410000 */
[----:B------:R-:W-:Y:S01]  /*6f30*/  SHFL.IDX PT, R217, R12, R217, 0x1f ;  /* 0x00001fd90cd97589 */ /* 0x000fe200000e0000 */
[----:B------:R-:W1:Y:S01]  /*6f40*/  MUFU.TANH R19, R19 ;  /* 0x0000001300137308 */ /* 0x000e620000002400 */
[----:B------:R-:W-:Y:S01]  /*6f50*/  FMUL.FTZ R116, R116, UR5 ;  /* 0x0000000574747c20 */ /* 0x000fe20008410000 */
[----:B------:R-:W-:-:S06]  /*6f60*/  FMUL.FTZ R119, R119, UR5 ;  /* 0x0000000577777c20 */ /* 0x000fcc0008410000 */
[----:B------:R-:W2:Y:S08]  /*6f70*/  MUFU.TANH R20, R20 ;  /* 0x0000001400147308 */ /* 0x000eb00000002400 */
[----:B------:R-:W2:Y:S08]  /*6f80*/  MUFU.TANH R21, R21 ;  /* 0x0000001500157308 */ /* 0x000eb00000002400 */
[----:B------:R-:W2:Y:S01]  /*6f90*/  MUFU.TANH R72, R72 ;  /* 0x0000004800487308 */ /* 0x000ea20000002400 */
        /* <DEDUP_REMOVED lines=8> */
[----:B------:R-:W-:Y:S02]  /*7020*/  ULDC UR4, c[0x0][0x744] ;  /* 0x0001d10000047ab9 */ /* 0x000fe40000000800 */
[----:B------:R-:W2:Y:S01]  /*7030*/  MUFU.TANH R74, R74 ;  /* 0x0000004a004a7308 */ /* 0x000ea20000002400 */
[--C-:B------:R-:W-:Y:S01]  /*7040*/  FFMA.FTZ R199, R86, UR4, -R87.reuse ;  /* 0x0000000456c77c23 */ /* 0x100fe20008010857 */
[----:B------:R-:W-:Y:S01]  /*7050*/  FFMA.FTZ R118, R85, UR4, -R87 ;  /* 0x0000000455767c23 */ /* 0x000fe20008010857 */
[----:B------:R-:W-:Y:S01]  /*7060*/  FSEL R86, R235, -INF , P2 ;  /* 0xff800000eb567808 */ /* 0x000fe20001000000 */
[--C-:B------:R-:W-:Y:S01]  /*7070*/  FFMA.FTZ R117, R117, UR4, -R88.reuse ;  /* 0x0000000475757c23 */ /* 0x100fe20008010858 */
[----:B----4-:R-:W-:Y:S01]  /*7080*/  FSEL R87, R237, -INF , P2 ;  /* 0xff800000ed577808 */ /* 0x010fe20001000000 */
[----:B------:R-:W-:Y:S01]  /*7090*/  FFMA.FTZ R89, R89, UR4, -R88 ;  /* 0x0000000459597c23 */ /* 0x000fe20008010858 */
[----:B---3--:R-:W-:Y:S01]  /*70a0*/  FSEL R85, R17, -INF , P1 ;  /* 0xff80000011557808 */ /* 0x008fe20000800000 */
[----:B------:R-:W3:Y:S01]  /*70b0*/  MUFU.TANH R75, R75 ;  /* 0x0000004b004b7308 */ /* 0x000ee20000002400 */
[--C-:B------:R-:W-:Y:S01]  /*70c0*/  FFMA.FTZ R86, R86, UR4, -R93.reuse ;  /* 0x0000000456567c23 */ /* 0x100fe2000801085d */
[----:B------:R-:W-:Y:S01]  /*70d0*/  FFMA.FTZ R208, R208, UR4, -R93 ;  /* 0x00000004d0d07c23 */ /* 0x000fe2000801085d */
[--C-:B------:R-:W-:Y:S01]  /*70e0*/  FFMA.FTZ R87, R87, UR4, -R90.reuse ;  /* 0x0000000457577c23 */ /* 0x100fe2000801085a */
[----:B------:R-:W-:Y:S01]  /*70f0*/  FFMA.FTZ R85, R85, UR4, -R90 ;  /* 0x0000000455557c23 */ /* 0x000fe2000801085a */
[----:B-1----:R-:W-:-:S02]  /*7100*/  FSEL R88, R19, -INF , P2 ;  /* 0xff80000013587808 */ /* 0x002fc40001000000 */
[----:B--2---:R-:W-:Y:S01]  /*7110*/  FSEL R93, R20, -INF , P2 ;  /* 0xff800000145d7808 */ /* 0x004fe20001000000 */
[----:B------:R-:W1:Y:S01]  /*7120*/  MUFU.TANH R76, R76 ;  /* 0x0000004c004c7308 */ /* 0x000e620000002400 */
[----:B------:R-:W-:Y:S01]  /*7130*/  FSEL R90, R21, -INF , P1 ;  /* 0xff800000155a7808 */ /* 0x000fe20000800000 */
[--C-:B------:R-:W-:Y:S01]  /*7140*/  FFMA.FTZ R203, R88, UR4, -R91.reuse ;  /* 0x0000000458cb7c23 */ /* 0x100fe2000801085b */
[----:B------:R-:W-:Y:S01]  /*7150*/  FSEL R95, R72, -INF , P1 ;  /* 0xff800000485f7808 */ /* 0x000fe20000800000 */
[--C-:B------:R-:W-:Y:S01]  /*7160*/  FFMA.FTZ R93, R93, UR4, -R92.reuse ;  /* 0x000000045d5d7c23 */ /* 0x100fe2000801085c */
[----:B------:R-:W-:Y:S01]  /*7170*/  FSEL R207, R73, -INF , P2 ;  /* 0xff80000049cf7808 */ /* 0x000fe20001000000 */
[----:B------:R-:W-:Y:S01]  /*7180*/  FFMA.FTZ R91, R90, UR4, -R91 ;  /* 0x000000045a5b7c23 */ /* 0x000fe2000801085b */
[----:B------:R-:W-:Y:S01]  /*7190*/  FSEL R90, R74, -INF , P2 ;  /* 0xff8000004a5a7808 */ /* 0x000fe20001000000 */
[----:B------:R-:W2:Y:S01]  /*71a0*/  MUFU.TANH R77, R77 ;  /* 0x0000004d004d7308 */ /* 0x000ea20000002400 */
[----:B------:R-:W-:Y:S01]  /*71b0*/  FFMA.FTZ R92, R95, UR4, -R92 ;  /* 0x000000045f5c7c23 */ /* 0x000fe2000801085c */
[----:B---3--:R-:W-:Y:S01]  /*71c0*/  FSEL R95, R75, -INF , P1 ;  /* 0xff8000004b5f7808 */ /* 0x008fe20000800000 */
[----:B------:R-:W-:Y:S01]  /*71d0*/  FFMA.FTZ R207, R207, UR4, -R204 ;  /* 0x00000004cfcf7c23 */ /* 0x000fe200080108cc */
[----:B------:R-:W-:-:S03]  /*71e0*/  FFMA.FTZ R90, R90, UR4, -R97 ;  /* 0x000000045a5a7c23 */ /* 0x000fc60008010861 */
[----:B------:R-:W-:Y:S01]  /*71f0*/  FFMA.FTZ R204, R95, UR4, -R204 ;  /* 0x000000045fcc7c23 */ /* 0x000fe200080108cc */
[----:B------:R-:W3:Y:S01]  /*7200*/  MUFU.TANH R79, R79 ;  /* 0x0000004f004f7308 */ /* 0x000ee20000002400 */
[----:B-1----:R-:W-:-:S05]  /*7210*/  FSEL R198, R76, -INF , P1 ;  /* 0xff8000004cc67808 */ /* 0x002fca0000800000 */
[----:B------:R-:W-:Y:S02]  /*7220*/  FFMA.FTZ R97, R198, UR4, -R97 ;  /* 0x00000004c6617c23 */ /* 0x000fe40008010861 */
[----:B------:R-:W-:Y:S01]  /*7230*/  MUFU.TANH R78, R78 ;  /* 0x0000004e004e7308 */ /* 0x000fe20000002400 */
[----:B--2---:R-:W-:Y:S01]  /*7240*/  FSEL R95, R77, -INF , P2 ;  /* 0xff8000004d5f7808 */ /* 0x004fe20001000000 */
[----:B------:R-:W1:Y:S04]  /*7250*/  SHFL.IDX PT, R198, R13, R230, 0x1f ;  /* 0x00001fe60dc67589 */ /* 0x000e6800000e0000 */
[----:B------:R-:W-:Y:S02]  /*7260*/  FFMA.FTZ R216, R95, UR4, -R94 ;  /* 0x000000045fd87c23 */ /* 0x000fe4000801085e */
[----:B------:R-:W-:Y:S01]  /*7270*/  MUFU.TANH R81, R81 ;  /* 0x0000005100517308 */ /* 0x000fe20000002400 */
[----:B---3--:R-:W-:-:S05]  /*7280*/  FSEL R201, R79, -INF , P1 ;  /* 0xff8000004fc97808 */ /* 0x008fca0000800000 */
[----:B------:R-:W-:Y:S02]  /*7290*/  FFMA.FTZ R94, R201, UR4, -R94 ;  /* 0x00000004c95e7c23 */ /* 0x000fe4000801085e */
[----:B------:R-:W2:Y:S01]  /*72a0*/  MUFU.TANH R80, R80 ;  /* 0x0000005000507308 */ /* 0x000ea20000002400 */
[----:B------:R-:W3:Y:S07]  /*72b0*/  SHFL.IDX PT, R201, R13, R231, 0x1f ;  /* 0x00001fe70dc97589 */ /* 0x000eee00000e0000 */
[----:B------:R-:W4:Y:S08]  /*72c0*/  MUFU.TANH R194, R194 ;  /* 0x000000c200c27308 */ /* 0x000f300000002400 */
[----:B------:R-:W1:Y:S01]  /*72d0*/  MUFU.TANH R82, R82 ;  /* 0x0000005200527308 */ /* 0x000e620000002400 */
[----:B--2---:R-:W-:-:S07]  /*72e0*/  FSEL R205, R80, -INF , P1 ;  /* 0xff80000050cd7808 */ /* 0x004fce0000800000 */
[----:B------:R-:W-:Y:S01]  /*72f0*/  MUFU.TANH R84, R84 ;  /* 0x0000005400547308 */ /* 0x000fe20000002400 */
[----:B----4-:R-:W-:-:S05]  /*7300*/  FSEL R202, R194, -INF , P2 ;  /* 0xff800000c2ca7808 */ /* 0x010fca0001000000 */
[----:B------:R-:W-:Y:S01]  /*7310*/  FFMA.FTZ R223, R202, UR4, -R213 ;  /* 0x00000004cadf7c23 */ /* 0x000fe200080108d5 */
[----:B------:R-:W-:Y:S01]  /*7320*/  FFMA.FTZ R202, -R14, R14, 1 ;  /* 0x3f8000000eca7423 */ /* 0x000fe2000001010e */
[----:B------:R-:W2:Y:S01]  /*7330*/  MUFU.TANH R83, R83 ;  /* 0x0000005300537308 */ /* 0x000ea20000002400 */
[----:B-1----:R-:W-:-:S05]  /*7340*/  FSEL R225, R82, -INF , P2 ;  /* 0xff80000052e17808 */ /* 0x002fca0001000000 */
[----:B------:R-:W-:Y:S01]  /*7350*/  FFMA.FTZ R225, R225, UR4, -R214 ;  /* 0x00000004e1e17c23 */ /* 0x000fe200080108d6 */
[----:B------:R-:W-:Y:S02]  /*7360*/  WARPGROUP.DEPBAR.LE gsb0, 0x0 ;  /* 0x00008000000079c5 */ /* 0x000fe40000010000 */
[----:B------:R-:W-:Y:S01]  /*7370*/  WARPGROUP.ARRIVE ;  /* 0x00000000000079c5 */ /* 0x000fe20000000000 */
[----:B------:R-:W-:Y:S05]  /*7380*/  MUFU.EX2 R118, R118 ;  /* 0x0000007600767308 */ /* 0x000fea0000000800 */
[----:B------:R-:W-:Y:S01]  /*7390*/  HGMMA.64x96x16.F32.BF16 R24, gdesc[UR8], R24, gsb0 ;  /* 0x01600000081879f0 */ /* 0x000fe20008001818 */
[----:B------:R-:W-:Y:S01]  /*73a0*/  R2UR UR8, R192 ;  /* 0x00000000c00872ca */ /* 0x000fe200000e0000 */
[----:B------:R-:W-:Y:S01]  /*73b0*/  UMOV UR10, UR6 ;  /* 0x00000006000a7c82 */ /* 0x000fe20008000000 */
[----:B------:R-:W-:Y:S01]  /*73c0*/  R2UR UR9, R193 ;  /* 0x00000000c10972ca */ /* 0x000fe200000e0000 */
[----:B------:R-:W-:Y:S01]  /*73d0*/  UMOV UR11, 0x40000040 ;  /* 0x40000040000b7882 */ /* 0x000fe20000000000 */
[----:B------:R1:W-:Y:S08]  /*73e0*/  MUFU.EX2 R88, R199 ;  /* 0x000000c700587308 */ /* 0x0003f00000000800 */
[----:B------:R-:W4:Y:S01]  /*73f0*/  MUFU.TANH R195, R195 ;  /* 0x000000c300c37308 */ /* 0x000f220000002400 */
[----:B-1----:R-:W-:-:S05]  /*7400*/  FSEL R199, R78, -INF , P2 ;  /* 0xff8000004ec77808 */ /* 0x002fca0001000000 */
[--C-:B------:R-:W-:Y:S01]  /*7410*/  FFMA.FTZ R95, R199, UR4, -R96.reuse ;  /* 0x00000004c75f7c23 */ /* 0x100fe20008010860 */
[----:B------:R-:W-:Y:S01]  /*7420*/  FSEL R199, R81, -INF , P2 ;  /* 0xff80000051c77808 */ /* 0x000fe20001000000 */
[----:B------:R-:W1:Y:S01]  /*7430*/  MUFU.TANH R98, R98 ;  /* 0x0000006200627308 */ /* 0x000e620000002400 */
[----:B------:R-:W-:Y:S01]  /*7440*/  FFMA.FTZ R96, R205, UR4, -R96 ;  /* 0x00000004cd607c23 */ /* 0x000fe20008010860 */
[----:B--2---:R-:W-:Y:S02]  /*7450*/  FSEL R205, R83, -INF , P1 ;  /* 0xff80000053cd7808 */ /* 0x004fe40000800000 */
[--C-:B------:R-:W-:Y:S01]  /*7460*/  FFMA.FTZ R226, R199, UR4, -R224.reuse ;  /* 0x00000004c7e27c23 */ /* 0x100fe200080108e0 */
[----:B------:R-:W-:Y:S02]  /*7470*/  FSEL R199, R84, -INF , P1 ;  /* 0xff80000054c77808 */ /* 0x000fe40000800000 */
[----:B------:R-:W-:Y:S01]  /*7480*/  FFMA.FTZ R224, R205, UR4, -R224 ;  /* 0x00000004cde07c23 */ /* 0x000fe200080108e0 */
[----:B------:R-:W2:Y:S02]  /*7490*/  MUFU.TANH R99, R99 ;  /* 0x0000006300637308 */ /* 0x000ea40000002400 */
[----:B------:R-:W-:Y:S01]  /*74a0*/  FFMA.FTZ R214, R199, UR4, -R214 ;  /* 0x00000004c7d67c23 */ /* 0x000fe200080108d6 */
[----:B----4-:R-:W-:-:S05]  /*74b0*/  FSEL R199, R195, -INF , P2 ;  /* 0xff800000c3c77808 */ /* 0x010fca0001000000 */
[----:B------:R-:W4:Y:S01]  /*74c0*/  MUFU.TANH R101, R101 ;  /* 0x0000006500657308 */ /* 0x000f220000002400 */
[----:B-1----:R-:W-:Y:S01]  /*74d0*/  FSEL R200, R98, -INF , P1 ;  /* 0xff80000062c87808 */ /* 0x002fe20000800000 */
[----:B------:R-:W-:-:S04]  /*74e0*/  FFMA.FTZ R199, R199, UR4, -R198 ;  /* 0x00000004c7c77c23 */ /* 0x000fc800080108c6 */
[----:B------:R-:W-:Y:S02]  /*74f0*/  FFMA.FTZ R213, R200, UR4, -R213 ;  /* 0x00000004c8d57c23 */ /* 0x000fe400080108d5 */
[----:B------:R-:W-:Y:S01]  /*7500*/  MUFU.TANH R103, R103 ;  /* 0x0000006700677308 */ /* 0x000fe20000002400 */
[----:B--2---:R-:W-:-:S05]  /*7510*/  FSEL R205, R99, -INF , P1 ;  /* 0xff80000063cd7808 */ /* 0x004fca0000800000 */
[----:B------:R-:W-:Y:S02]  /*7520*/  FFMA.FTZ R198, R205, UR4, -R198 ;  /* 0x00000004cdc67c23 */ /* 0x000fe400080108c6 */
[----:B------:R-:W1:Y:S01]  /*7530*/  MUFU.TANH R100, R100 ;  /* 0x0000006400647308 */ /* 0x000e620000002400 */
[----:B----4-:R-:W-:-:S05]  /*7540*/  FSEL R210, R101, -INF , P2 ;  /* 0xff80000065d27808 */ /* 0x010fca0001000000 */
[----:B------:R-:W-:Y:S02]  /*7550*/  FFMA.FTZ R210, R210, UR4, -R209 ;  /* 0x00000004d2d27c23 */ /* 0x000fe400080108d1 */
[----:B------:R-:W2:Y:S08]  /*7560*/  MUFU.TANH R102, R102 ;  /* 0x0000006600667308 */ /* 0x000eb00000002400 */
[----:B------:R-:W-:Y:S01]  /*7570*/  MUFU.TANH R104, R104 ;  /* 0x0000006800687308 */ /* 0x000fe20000002400 */
[----:B-1----:R-:W-:-:S05]  /*7580*/  FSEL R200, R100, -INF , P2 ;  /* 0xff80000064c87808 */ /* 0x002fca0001000000 */
[----:B---3--:R-:W-:Y:S02]  /*7590*/  FFMA.FTZ R200, R200, UR4, -R201 ;  /* 0x00000004c8c87c23 */ /* 0x008fe400080108c9 */
[----:B------:R-:W-:Y:S01]  /*75a0*/  MUFU.TANH R106, R106 ;  /* 0x0000006a006a7308 */ /* 0x000fe20000002400 */
[----:B--2---:R-:W-:-:S05]  /*75b0*/  FSEL R205, R102, -INF , P1 ;  /* 0xff80000066cd7808 */ /* 0x004fca0000800000 */
[----:B------:R-:W-:Y:S02]  /*75c0*/  FFMA.FTZ R201, R205, UR4, -R201 ;  /* 0x00000004cdc97c23 */ /* 0x000fe400080108c9 */
[----:B------:R-:W1:Y:S08]  /*75d0*/  MUFU.TANH R105, R105 ;  /* 0x0000006900697308 */ /* 0x000e700000002400 */
[----:B------:R-:W-:Y:S08]  /*75e0*/  MUFU.TANH R107, R107 ;  /* 0x0000006b006b7308 */ /* 0x000ff00000002400 */
[----:B------:R2:W-:Y:S01]  /*75f0*/  MUFU.EX2 R13, R208 ;  /* 0x000000d0000d7308 */ /* 0x0005e20000000800 */
[----:B------:R-:W-:-:S02]  /*7600*/  WARPGROUP.DEPBAR.LE gsb0, 0x0 ;  /* 0x00008000000079c5 */ /* 0x000fc40000010000 */
[----:B------:R-:W-:Y:S01]  /*7610*/  WARPGROUP.ARRIVE ;  /* 0x00000000000079c5 */ /* 0x000fe20000000000 */
[----:B-1----:R-:W-:-:S04]  /*7620*/  FSEL R205, R105, -INF , P2 ;  /* 0xff80000069cd7808 */ /* 0x002fc80001000000 */
[----:B------:R-:W1:Y:S01]  /*7630*/  MUFU.TANH R108, R108 ;  /* 0x0000006c006c7308 */ /* 0x000e620000002400 */
[----:B------:R-:W-:Y:S01]  /*7640*/  HGMMA.64x96x16.F32.BF16 R24, gdesc[UR8], R24, gsb0 ;  /* 0x01600000081879f0 */ /* 0x000fe20008001818 */
[----:B--2---:R-:W2:Y:S01]  /*7650*/  SHFL.IDX PT, R208, R12, R233, 0x1f ;  /* 0x00001fe90cd07589 */ /* 0x004ea200000e0000 */
[----:B------:R-:W-:-:S05]  /*7660*/  FFMA.FTZ R205, R205, UR4, -R212 ;  /* 0x00000004cdcd7c23 */ /* 0x000fca00080108d4 */
[----:B------:R-:W-:Y:S08]  /*7670*/  MUFU.TANH R110, R110 ;  /* 0x0000006e006e7308 */ /* 0x000ff00000002400 */
[----:B------:R3:W-:Y:S01]  /*7680*/  MUFU.EX2 R14, R203 ;  /* 0x000000cb000e7308 */ /* 0x0007e20000000800 */
[----:B-1----:R-:W-:-:S07]  /*7690*/  FSEL R211, R108, -INF , P2 ;  /* 0xff8000006cd37808 */ /* 0x002fce0001000000 */
[----:B------:R-:W-:Y:S01]  /*76a0*/  MUFU.TANH R109, R109 ;  /* 0x0000006d006d7308 */ /* 0x000fe20000002400 */
[----:B---3--:R-:W-:Y:S01]  /*76b0*/  FSEL R203, R104, -INF , P2 ;  /* 0xff80000068cb7808 */ /* 0x008fe20001000000 */
[----:B--2---:R-:W-:-:S04]  /*76c0*/  FFMA.FTZ R211, R211, UR4, -R208 ;  /* 0x00000004d3d37c23 */ /* 0x004fc800080108d0 */
[----:B------:R-:W-:Y:S02]  /*76d0*/  FFMA.FTZ R203, R203, UR4, -R206 ;  /* 0x00000004cbcb7c23 */ /* 0x000fe400080108ce */
[----:B------:R-:W-:Y:S08]  /*76e0*/  MUFU.TANH R111, R111 ;  /* 0x0000006f006f7308 */ /* 0x000ff00000002400 */
[----:B------:R-:W1:Y:S08]  /*76f0*/  MUFU.TANH R112, R112 ;  /* 0x0000007000707308 */ /* 0x000e700000002400 */
[----:B------:R-:W-:Y:S08]  /*7700*/  MUFU.TANH R114, R114 ;  /* 0x0000007200727308 */ /* 0x000ff00000002400 */
[----:B------:R-:W2:Y:S01]  /*7710*/  MUFU.TANH R113, R113 ;  /* 0x0000007100717308 */ /* 0x000ea20000002400 */
[----:B-1----:R-:W-:-:S05]  /*7720*/  FSEL R219, R112, -INF , P2 ;  /* 0xff80000070db7808 */ /* 0x002fca0001000000 */
[----:B------:R-:W-:Y:S02]  /*7730*/  FFMA.FTZ R219, R219, UR4, -R217 ;  /* 0x00000004dbdb7c23 */ /* 0x000fe400080108d9 */
[----:B------:R-:W1:Y:S08]  /*7740*/  MUFU.TANH R115, R115 ;  /* 0x0000007300737308 */ /* 0x000e700000002400 */
[----:B------:R-:W-:Y:S01]  /*7750*/  MUFU.TANH R116, R116 ;  /* 0x0000007400747308 */ /* 0x000fe20000002400 */
[----:B--2---:R-:W-:-:S05]  /*7760*/  FSEL R222, R113, -INF , P2 ;  /* 0xff80000071de7808 */ /* 0x004fca0001000000 */
[----:B------:R-:W-:Y:S02]  /*7770*/  FFMA.FTZ R222, R222, UR4, -R218 ;  /* 0x00000004dede7c23 */ /* 0x000fe400080108da */
[----:B------:R-:W-:Y:S01]  /*7780*/  MUFU.TANH R197, R197 ;  /* 0x000000c500c57308 */ /* 0x000fe20000002400 */
[----:B-1----:R-:W-:-:S07]  /*7790*/  FSEL R221, R115, -INF , P1 ;  /* 0xff80000073dd7808 */ /* 0x002fce0000800000 */
[----:B------:R-:W-:Y:S08]  /*77a0*/  MUFU.TANH R196, R196 ;  /* 0x000000c400c47308 */ /* 0x000ff00000002400 */
[----:B------:R-:W1:Y:S01]  /*77b0*/  MUFU.TANH R119, R119 ;  /* 0x0000007700777308 */ /* 0x000e620000002400 */
[----:B------:R-:W-:Y:S02]  /*77c0*/  WARPGROUP.DEPBAR.LE gsb0, 0x0 ;  /* 0x00008000000079c5 */ /* 0x000fe40000010000 */
[----:B------:R-:W2:Y:S05]  /*77d0*/  LDS R227, [R227+0x380] ;  /* 0x00038000e3e37984 */ /* 0x000eaa0000000800 */
[----:B------:R-:W-:Y:S01]  /*77e0*/  MUFU.EX2 R117, R117 ;  /* 0x0000007500757308 */ /* 0x000fe20000000800 */
[----:B-1----:R-:W-:-:S07]  /*77f0*/  FSEL R228, R119, -INF , P1 ;  /* 0xff80000077e47808 */ /* 0x002fce0000800000 */
[----:B------:R-:W1:Y:S08]  /*7800*/  MUFU.EX2 R93, R93 ;  /* 0x0000005d005d7308 */ /* 0x000e700000000800 */
[----:B------:R-:W3:Y:S01]  /*7810*/  MUFU.EX2 R92, R92 ;  /* 0x0000005c005c7308 */ /* 0x000ee20000000800 */
[----:B------:R-:W-:Y:S01]  /*7820*/  FFMA.FTZ R20, -R20, R20, 1 ;  /* 0x3f80000014147423 */ /* 0x000fe20000010114 */
[----:B------:R-:W-:-:S06]  /*7830*/  FFMA.FTZ R72, -R72, R72, 1 ;  /* 0x3f80000048487423 */ /* 0x000fcc0000010148 */
[----:B------:R-:W4:Y:S08]  /*7840*/  MUFU.EX2 R87, R87 ;  /* 0x0000005700577308 */ /* 0x000f300000000800 */
[----:B------:R-:W4:Y:S01]  /*7850*/  MUFU.EX2 R86, R86 ;  /* 0x0000005600567308 */ /* 0x000f220000000800 */
[----:B--2---:R-:W2:Y:S07]  /*7860*/  SHFL.IDX PT, R234, R227, R7, 0x1f ;  /* 0x00001f07e3ea7589 */ /* 0x004eae00000e0000 */
[----:B------:R-:W-:Y:S01]  /*7870*/  MUFU.EX2 R91, R91 ;  /* 0x0000005b005b7308 */ /* 0x000fe20000000800 */
[----:B------:R-:W-:Y:S04]  /*7880*/  SHFL.IDX PT, R232, R227, R232, 0x1f ;  /* 0x00001fe8e3e87589 */ /* 0x000fe800000e0000 */
[----:B------:R-:W1:Y:S01]  /*7890*/  SHFL.IDX PT, R233, R227, R233, 0x1f ;  /* 0x00001fe9e3e97589 */ /* 0x000e6200000e0000 */
[----:B------:R-:W-:Y:S01]  /*78a0*/  FFMA.FTZ R237, -R237, R237, 1 ;  /* 0x3f800000eded7423 */ /* 0x000fe200000101ed */
[----:B------:R-:W-:Y:S01]  /*78b0*/  FFMA.FTZ R235, -R235, R235, 1 ;  /* 0x3f800000ebeb7423 */ /* 0x000fe200000101eb */
[----:B------:R-:W-:Y:S01]  /*78c0*/  FFMA.FTZ R18, -R18, R18, 1 ;  /* 0x3f80000012127423 */ /* 0x000fe20000010112 */
[----:B------:R-:W3:Y:S01]  /*78d0*/  SHFL.IDX PT, R229, R227, R229, 0x1f ;  /* 0x00001fe5e3e57589 */ /* 0x000ee200000e0000 */
[----:B------:R-:W-:Y:S01]  /*78e0*/  FFMA.FTZ R19, -R19, R19, 1 ;  /* 0x3f80000013137423 */ /* 0x000fe20000010113 */
[----:B------:R-:W-:Y:S02]  /*78f0*/  MUFU.EX2 R89, R89 ;  /* 0x0000005900597308 */ /* 0x000fe40000000800 */
[----:B------:R-:W4:Y:S06]  /*7900*/  SHFL.IDX PT, R230, R227, R230, 0x1f ;  /* 0x00001fe6e3e67589 */ /* 0x000f2c00000e0000 */
[----:B------:R-:W-:Y:S01]  /*7910*/  MUFU.EX2 R85, R85 ;  /* 0x0000005500557308 */ /* 0x000fe20000000800 */
[--C-:B--2---:R-:W-:Y:S01]  /*7920*/  FADD.FTZ R24, R24, -R234.reuse ;  /* 0x800000ea18187221 */ /* 0x104fe20000010000 */
[----:B------:R-:W-:-:S03]  /*7930*/  FADD.FTZ R234, R26, -R234 ;  /* 0x800000ea1aea7221 */ /* 0x000fc60000010000 */
[----:B------:R-:W-:Y:S01]  /*7940*/  FMUL.FTZ R24, R118, R24 ;  /* 0x0000001876187220 */ /* 0x000fe20000410000 */
[----:B------:R-:W-:Y:S02]  /*7950*/  FMUL.FTZ R234, R88, R234 ;  /* 0x000000ea58ea7220 */ /* 0x000fe40000410000 */
[----:B------:R2:W2:Y:S01]  /*7960*/  MUFU.EX2 R26, R207 ;  /* 0x000000cf001a7308 */ /* 0x0004a20000000800 */
[----:B------:R-:W-:Y:S01]  /*7970*/  FMUL.FTZ R202, R202, R24 ;  /* 0x00000018caca7220 */ /* 0x000fe20000410000 */
[----:B------:R-:W-:Y:S01]  /*7980*/  FSEL R24, R103, -INF , P1 ;  /* 0xff80000067187808 */ /* 0x000fe20000800000 */
[----:B------:R-:W-:Y:S01]  /*7990*/  FFMA.FTZ R84, -R84, R84, 1 ;  /* 0x3f80000054547423 */ /* 0x000fe20000010154 */
[----:B-1----:R-:W-:Y:S01]  /*79a0*/  FADD.FTZ R28, R28, -R233 ;  /* 0x800000e91c1c7221 */ /* 0x002fe20000010000 */
[--C-:B---3--:R-:W-:Y:S01]  /*79b0*/  FADD.FTZ R29, R29, -R229.reuse ;  /* 0x800000e51d1d7221 */ /* 0x108fe20000010000 */
[----:B------:R-:W-:Y:S01]  /*79c0*/  FADD.FTZ R31, R31, -R229 ;  /* 0x800000e51f1f7221 */ /* 0x000fe20000010000 */
[----:B------:R-:W-:Y:S01]  /*79d0*/  FFMA.FTZ R209, R24, UR4, -R209 ;  /* 0x0000000418d17c23 */ /* 0x000fe200080108d1 */
[----:B------:R-:W-:Y:S01]  /*79e0*/  FSEL R24, R106, -INF , P1 ;  /* 0xff8000006a187808 */ /* 0x000fe20000800000 */
[--C-:B----4-:R-:W-:Y:S01]  /*79f0*/  FADD.FTZ R33, R33, -R230.reuse ;  /* 0x800000e621217221 */ /* 0x110fe20000010000 */
[----:B--2---:R-:W-:Y:S01]  /*7a00*/  FSEL R207, R109, -INF , P2 ;  /* 0xff8000006dcf7808 */ /* 0x004fe20001000000 */
[----:B------:R-:W-:Y:S01]  /*7a10*/  FADD.FTZ R35, R35, -R230 ;  /* 0x800000e623237221 */ /* 0x000fe20000010000 */
[----:B------:R-:W-:Y:S01]  /*7a20*/  MUFU.EX2 R97, R97 ;  /* 0x0000006100617308 */ /* 0x000fe20000000800 */
[----:B------:R-:W-:Y:S01]  /*7a30*/  FFMA.FTZ R206, R24, UR4, -R206 ;  /* 0x0000000418ce7c23 */ /* 0x000fe200080108ce */
[----:B------:R-:W-:Y:S01]  /*7a40*/  FSEL R24, R107, -INF , P1 ;  /* 0xff8000006b187808 */ /* 0x000fe20000800000 */
[----:B------:R-:W-:Y:S01]  /*7a50*/  FFMA.FTZ R207, R207, UR4, -R215 ;  /* 0x00000004cfcf7c23 */ /* 0x000fe200080108d7 */
[----:B------:R-:W-:-:S03]  /*7a60*/  FADD.FTZ R30, R30, -R233 ;  /* 0x800000e91e1e7221 */ /* 0x000fc60000010000 */
[----:B------:R-:W-:Y:S01]  /*7a70*/  FFMA.FTZ R212, R24, UR4, -R212 ;  /* 0x0000000418d47c23 */ /* 0x000fe200080108d4 */
[----:B------:R-:W-:Y:S01]  /*7a80*/  FSEL R24, R110, -INF , P1 ;  /* 0xff8000006e187808 */ /* 0x000fe20000800000 */
[----:B------:R-:W-:Y:S04]  /*7a90*/  MUFU.EX2 R95, R95 ;  /* 0x0000005f005f7308 */ /* 0x000fe80000000800 */
[----:B------:R-:W-:-:S04]  /*7aa0*/  FFMA.FTZ R208, R24, UR4, -R208 ;  /* 0x0000000418d07c23 */ /* 0x000fc800080108d0 */
[----:B------:R1:W2:Y:S01]  /*7ab0*/  MUFU.EX2 R24, R204 ;  /* 0x000000cc00187308 */ /* 0x0002a20000000800 */
[----:B------:R-:W-:-:S07]  /*7ac0*/  FFMA.FTZ R17, -R17, R17, 1 ;  /* 0x3f80000011117423 */ /* 0x000fce0000010111 */
[----:B------:R-:W-:Y:S01]  /*7ad0*/  MUFU.EX2 R94, R94 ;  /* 0x0000005e005e7308 */ /* 0x000fe20000000800 */
[----:B-1----:R-:W-:-:S05]  /*7ae0*/  FSEL R204, R111, -INF , P1 ;  /* 0xff8000006fcc7808 */ /* 0x002fca0000800000 */
[----:B------:R-:W-:Y:S02]  /*7af0*/  FFMA.FTZ R204, R204, UR4, -R215 ;  /* 0x00000004cccc7c23 */ /* 0x000fe400080108d7 */
[----:B------:R1:W3:Y:S01]  /*7b00*/  SHFL.IDX PT, R215, R12, R231, 0x1f ;  /* 0x00001fe70cd77589 */ /* 0x0002e200000e0000 */
[----:B------:R-:W-:Y:S03]  /*7b10*/  MUFU.EX2 R96, R96 ;  /* 0x0000006000607308 */ /* 0x000fe60000000800 */
[----:B------:R-:W4:Y:S05]  /*7b20*/  SHFL.IDX PT, R231, R227, R231, 0x1f ;  /* 0x00001fe7e3e77589 */ /* 0x000f2a00000e0000 */
[----:B------:R-:W2:Y:S01]  /*7b30*/  MUFU.EX2 R90, R90 ;  /* 0x0000005a005a7308 */ /* 0x000ea20000000800 */
[----:B-1----:R-:W-:-:S05]  /*7b40*/  FSEL R12, R114, -INF , P1 ;  /* 0xff800000720c7808 */ /* 0x002fca0000800000 */
[----:B------:R-:W-:Y:S02]  /*7b50*/  FFMA.FTZ R217, R12, UR4, -R217 ;  /* 0x000000040cd97c23 */ /* 0x000fe400080108d9 */
[----:B------:R1:W-:Y:S02]  /*7b60*/  MUFU.EX2 R12, R216 ;  /* 0x000000d8000c7308 */ /* 0x0003e40000000800 */
[----:B-1----:R-:W-:Y:S01]  /*7b70*/  FFMA.FTZ R216, R221, UR4, -R218 ;  /* 0x00000004ddd87c23 */ /* 0x002fe200080108da */
[----:B------:R-:W-:Y:S01]  /*7b80*/  FSEL R218, R116, -INF , P2 ;  /* 0xff80000074da7808 */ /* 0x000fe20001000000 */
[----:B------:R-:W-:Y:S01]  /*7b90*/  FMUL.FTZ R33, R93, R33 ;  /* 0x000000215d217220 */ /* 0x000fe20000410000 */
[----:B------:R-:W-:Y:S01]  /*7ba0*/  FSEL R221, R197, -INF , P1 ;  /* 0xff800000c5dd7808 */ /* 0x000fe20000800000 */
[----:B------:R-:W-:Y:S01]  /*7bb0*/  FMUL.FTZ R35, R92, R35 ;  /* 0x000000235c237220 */ /* 0x000fe20000410000 */
[----:B------:R-:W-:Y:S02]  /*7bc0*/  VIADD R230, R7, 0xc ;  /* 0x0000000c07e67836 */ /* 0x000fe40000000000 */
[--C-:B---3--:R-:W-:Y:S01]  /*7bd0*/  FFMA.FTZ R218, R218, UR4, -R215.reuse ;  /* 0x00000004dada7c23 */ /* 0x108fe200080108d7 */
[----:B------:R-:W-:Y:S01]  /*7be0*/  FMUL.FTZ R28, R87, R28 ;  /* 0x0000001c571c7220 */ /* 0x000fe20000410000 */
[----:B------:R-:W-:Y:S01]  /*7bf0*/  FFMA.FTZ R215, R221, UR4, -R215 ;  /* 0x00000004ddd77c23 */ /* 0x000fe200080108d7 */
[----:B------:R-:W-:Y:S01]  /*7c00*/  FSEL R221, R196, -INF , P2 ;  /* 0xff800000c4dd7808 */ /* 0x000fe20001000000 */
[----:B------:R-:W-:Y:S01]  /*7c10*/  FMUL.FTZ R29, R86, R29 ;  /* 0x0000001d561d7220 */ /* 0x000fe20000410000 */
[--C-:B----4-:R-:W-:Y:S01]  /*7c20*/  FADD.FTZ R38, R38, -R231.reuse ;  /* 0x800000e726267221 */ /* 0x110fe20000010000 */
[----:B------:R-:W-:-:S02]  /*7c30*/  FADD.FTZ R36, R36, -R231 ;  /* 0x800000e724247221 */ /* 0x000fc40000010000 */
[--C-:B------:R-:W-:Y:S01]  /*7c40*/  FFMA.FTZ R221, R221, UR4, -R220.reuse ;  /* 0x00000004dddd7c23 */ /* 0x100fe200080108dc */
[----:B------:R-:W-:Y:S01]  /*7c50*/  FFMA.FTZ R220, R228, UR4, -R220 ;  /* 0x00000004e4dc7c23 */ /* 0x000fe200080108dc */
[C---:B------:R-:W-:Y:S01]  /*7c60*/  IADD3 R228, R7.reuse, 0x10, RZ ;  /* 0x0000001007e47810 */ /* 0x040fe20007ffe0ff */
[----:B------:R-:W-:Y:S01]  /*7c70*/  FMUL.FTZ R33, R20, R33 ;  /* 0x0000002114217220 */ /* 0x000fe20000410000 */
[C---:B------:R-:W-:Y:S02]  /*7c80*/  IADD3 R231, R7.reuse, 0x8, RZ ;  /* 0x0000000807e77810 */ /* 0x040fe40007ffe0ff */
[----:B------:R-:W-:Y:S02]  /*7c90*/  IADD3 R229, R7, 0x14, RZ ;  /* 0x0000001407e57810 */ /* 0x000fe40007ffe0ff */
[----:B------:R-:W1:Y:S01]  /*7ca0*/  SHFL.IDX PT, R228, R227, R228, 0x1f ;  /* 0x00001fe4e3e47589 */ /* 0x000e6200000e0000 */
[----:B------:R-:W-:Y:S01]  /*7cb0*/  FMUL.FTZ R36, R26, R36 ;  /* 0x000000241a247220 */ /* 0x000fe20000410000 */
[----:B------:R-:W-:Y:S01]  /*7cc0*/  FMUL.FTZ R30, R85, R30 ;  /* 0x0000001e551e7220 */ /* 0x000fe20000410000 */
[----:B------:R-:W-:Y:S01]  /*7cd0*/  VIADD R233, R7, 0x18 ;  /* 0x0000001807e97836 */ /* 0x000fe20000000000 */
[----:B------:R3:W4:Y:S01]  /*7ce0*/  SHFL.IDX PT, R227, R227, R11, 0x1f ;  /* 0x00001f0be3e37589 */ /* 0x00072200000e0000 */
[----:B------:R-:W-:Y:S01]  /*7cf0*/  FFMA.FTZ R78, -R78, R78, 1 ;  /* 0x3f8000004e4e7423 */ /* 0x000fe2000001014e */
[----:B------:R-:W-:Y:S01]  /*7d00*/  FFMA.FTZ R79, -R79, R79, 1 ;  /* 0x3f8000004f4f7423 */ /* 0x000fe2000001014f */
[----:B------:R-:W-:Y:S01]  /*7d10*/  FFMA.FTZ R80, -R80, R80, 1 ;  /* 0x3f80000050507423 */ /* 0x000fe20000010150 */
[----:B------:R-:W-:Y:S01]  /*7d20*/  FFMA.FTZ R74, -R74, R74, 1 ;  /* 0x3f8000004a4a7423 */ /* 0x000fe2000001014a */
[----:B------:R-:W-:Y:S01]  /*7d30*/  MUFU.EX2 R201, R201 ;  /* 0x000000c900c97308 */ /* 0x000fe20000000800 */
[----:B------:R-:W-:-:S07]  /*7d40*/  FFMA.FTZ R195, -R195, R195, 1 ;  /* 0x3f800000c3c37423 */ /* 0x000fce00000101c3 */
[----:B------:R-:W-:Y:S01]  /*7d50*/  MUFU.EX2 R210, R210 ;  /* 0x000000d200d27308 */ /* 0x000fe20000000800 */
[----:B------:R-:W-:-:S07]  /*7d60*/  FMUL.FTZ R20, R72, R35 ;  /* 0x0000002348147220 */ /* 0x000fce0000410000 */
[----:B------:R-:W-:Y:S01]  /*7d70*/  MUFU.EX2 R209, R209 ;  /* 0x000000d100d17308 */ /* 0x000fe20000000800 */
[----:B-1----:R-:W-:-:S07]  /*7d80*/  FADD.FTZ R34, R34, -R228 ;  /* 0x800000e422227221 */ /* 0x002fce0000010000 */
[----:B------:R-:W-:Y:S01]  /*7d90*/  MUFU.EX2 R205, R205 ;  /* 0x000000cd00cd7308 */ /* 0x000fe20000000800 */
[----:B------:R-:W-:-:S07]  /*7da0*/  FFMA.FTZ R101, -R101, R101, 1 ;  /* 0x3f80000065657423 */ /* 0x000fce0000010165 */
[----:B------:R-:W-:Y:S08]  /*7db0*/  MUFU.EX2 R212, R212 ;  /* 0x000000d400d47308 */ /* 0x000ff00000000800 */
        /* <DEDUP_REMOVED lines=19> */
[----:B---3--:R1:W-:Y:S01]  /*7ef0*/  MUFU.EX2 R11, R226 ;  /* 0x000000e2000b7308 */ /* 0x0083e20000000800 */
[--C-:B----4-:R-:W-:Y:S01]  /*7f00*/  FADD.FTZ R37, R37, -R227.reuse ;  /* 0x800000e325257221 */ /* 0x110fe20000010000 */
[----:B------:R-:W-:Y:S01]  /*7f10*/  FADD.FTZ R39, R39, -R227 ;  /* 0x800000e327277221 */ /* 0x000fe20000010000 */
[----:B------:R-:W-:Y:S01]  /*7f20*/  FFMA.FTZ R119, -R119, R119, 1 ;  /* 0x3f80000077777423 */ /* 0x000fe20000010177 */
[----:B------:R-:W-:Y:S01]  /*7f30*/  R2UR UR4, R236 ;  /* 0x00000000ec0472ca */ /* 0x000fe200000e0000 */
[----:B-1----:R-:W-:-:S03]  /*7f40*/  FFMA.FTZ R226, -R15, R15, 1 ;  /* 0x3f8000000fe27423 */ /* 0x002fc6000001010f */
[----:B------:R1:W-:Y:S02]  /*7f50*/  MUFU.EX2 R15, R224 ;  /* 0x000000e0000f7308 */ /* 0x0003e40000000800 */
[----:B-1----:R-:W-:Y:S01]  /*7f60*/  FMUL.FTZ R224, R226, R234 ;  /* 0x000000eae2e07220 */ /* 0x002fe20000410000 */
[----:B------:R-:W-:Y:S01]  /*7f70*/  FADD.FTZ R226, R25, -R232 ;  /* 0x800000e819e27221 */ /* 0x000fe20000010000 */
[----:B------:R-:W-:-:S04]  /*7f80*/  FFMA.FTZ R35, -R73, R73, 1 ;  /* 0x3f80000049237423 */ /* 0x000fc80000010149 */
[----:B------:R1:W-:Y:S01]  /*7f90*/  MUFU.EX2 R25, R225 ;  /* 0x000000e100197308 */ /* 0x0003e20000000800 */
[----:B------:R-:W-:-:S07]  /*7fa0*/  FADD.FTZ R232, R27, -R232 ;  /* 0x800000e81be87221 */ /* 0x000fce0000010000 */
[----:B------:R3:W4:Y:S01]  /*7fb0*/  MUFU.EX2 R27, R214 ;  /* 0x000000d6001b7308 */ /* 0x0007220000000800 */
[----:B-1----:R-:W-:-:S07]  /*7fc0*/  FADD.FTZ R225, R32, -R228 ;  /* 0x800000e420e17221 */ /* 0x002fce0000010000 */
[----:B------:R1:W4:Y:S01]  /*7fd0*/  MUFU.EX2 R32, R223 ;  /* 0x000000df00207308 */ /* 0x0003220000000800 */
[----:B---3--:R-:W-:Y:S01]  /*7fe0*/  FFMA.FTZ R214, -R3, R3, 1 ;  /* 0x3f80000003d67423 */ /* 0x008fe20000010103 */
[----:B------:R-:W-:Y:S01]  /*7ff0*/  FFMA.FTZ R227, -R2, R2, 1 ;  /* 0x3f80000002e37423 */ /* 0x000fe20000010102 */
[----:B------:R3:W5:Y:S04]  /*8000*/  LDL.LU R3, [R1+0x28] ;  /* 0x0000280001037983 */ /* 0x0007680000300800 */
[----:B------:R3:W5:Y:S01]  /*8010*/  LDL.LU R2, [R1+0x24] ;  /* 0x0000240001027983 */ /* 0x0007620000300800 */
[----:B------:R-:W-:Y:S01]  /*8020*/  FMUL.FTZ R34, R91, R34 ;  /* 0x000000225b227220 */ /* 0x000fe20000410000 */
[----:B-1----:R-:W-:Y:S01]  /*8030*/  FMUL.FTZ R223, R117, R226 ;  /* 0x000000e275df7220 */ /* 0x002fe20000410000 */
[----:B------:R-:W-:Y:S01]  /*8040*/  FMUL.FTZ R232, R89, R232 ;  /* 0x000000e859e87220 */ /* 0x000fe20000410000 */
[----:B------:R1:W3:Y:S01]  /*8050*/  LDS R226, [R9+0x380] ;  /* 0x0003800009e27984 */ /* 0x0002e20000000800 */
[----:B--2---:R-:W-:Y:S01]  /*8060*/  FMUL.FTZ R72, R24, R38 ;  /* 0x0000002618487220 */ /* 0x004fe20000410000 */
[----:B------:R-:W-:Y:S01]  /*8070*/  FMUL.FTZ R223, R214, R223 ;  /* 0x000000dfd6df7220 */ /* 0x000fe20000410000 */
[----:B------:R-:W-:Y:S01]  /*8080*/  FMUL.FTZ R214, R227, R232 ;  /* 0x000000e8e3d67220 */ /* 0x000fe20000410000 */
[----:B------:R-:W-:-:S02]  /*8090*/  VIADD R232, R7, 0x4 ;  /* 0x0000000407e87836 */ /* 0x000fc40000000000 */
[----:B------:R-:W-:Y:S01]  /*80a0*/  FMUL.FTZ R35, R35, R36 ;  /* 0x0000002423237220 */ /* 0x000fe20000410000 */
[----:B------:R-:W-:Y:S02]  /*80b0*/  VIADD R228, R7, 0x10 ;  /* 0x0000001007e47836 */ /* 0x000fe40000000000 */
[----:B------:R-:W-:Y:S01]  /*80c0*/  FFMA.FTZ R36, -R76, R76, 1 ;  /* 0x3f8000004c247423 */ /* 0x000fe2000001014c */
[----:B-1----:R1:W-:Y:S01]  /*80d0*/  MUFU.EX2 R9, R213 ;  /* 0x000000d500097308 */ /* 0x0023e20000000800 */
[----:B------:R-:W-:Y:S01]  /*80e0*/  FMUL.FTZ R39, R97, R39 ;  /* 0x0000002761277220 */ /* 0x000fe20000410000 */
[----:B------:R-:W-:Y:S02]  /*80f0*/  VIADD R234, R7, 0x1c ;  /* 0x0000001c07ea7836 */ /* 0x000fe40000000000 */
[----:B------:R-:W-:Y:S01]  /*8100*/  FMUL.FTZ R30, R17, R30 ;  /* 0x0000001e111e7220 */ /* 0x000fe20000410000 */
[----:B------:R-:W-:Y:S01]  /*8110*/  FMUL.FTZ R37, R90, R37 ;  /* 0x000000255a257220 */ /* 0x000fe20000410000 */
[----:B------:R-:W-:Y:S01]  /*8120*/  FMUL.FTZ R36, R36, R39 ;  /* 0x0000002724247220 */ /* 0x000fe20000410000 */
[----:B------:R-:W-:Y:S01]  /*8130*/  FFMA.FTZ R39, -R77, R77, 1 ;  /* 0x3f8000004d277423 */ /* 0x000fe2000001014d */
[----:B------:R-:W2:Y:S01]  /*8140*/  MUFU.EX2 R17, R199 ;  /* 0x000000c700117308 */ /* 0x000ea20000000800 */
[----:B-1----:R-:W-:Y:S01]  /*8150*/  FMUL.FTZ R213, R237, R28 ;  /* 0x0000001cedd57220 */ /* 0x002fe20000410000 */
[----:B------:R-:W-:Y:S01]  /*8160*/  FMUL.FTZ R28, R13, R31 ;  /* 0x0000001f0d1c7220 */ /* 0x000fe20000410000 */
[----:B------:R-:W-:Y:S01]  /*8170*/  FMUL.FTZ R31, R235, R29 ;  /* 0x0000001deb1f7220 */ /* 0x000fe20000410000 */
[----:B------:R-:W-:-:S02]  /*8180*/  FMUL.FTZ R37, R74, R37 ;  /* 0x000000254a257220 */ /* 0x000fc40000410000 */
[----:B------:R-:W-:Y:S01]  /*8190*/  FMUL.FTZ R29, R18, R28 ;  /* 0x0000001c121d7220 */ /* 0x000fe20000410000 */
[----:B------:R-:W-:Y:S01]  /*81a0*/  FFMA.FTZ R28, -R21, R21, 1 ;  /* 0x3f800000151c7423 */ /* 0x000fe20000010115 */
[----:B------:R-:W-:Y:S01]  /*81b0*/  FMUL.FTZ R21, R14, R225 ;  /* 0x000000e10e157220 */ /* 0x000fe20000410000 */
[----:B------:R1:W2:Y:S03]  /*81c0*/  MUFU.EX2 R18, R198 ;  /* 0x000000c600127308 */ /* 0x0002a60000000800 */
[----:B------:R-:W-:Y:S01]  /*81d0*/  FMUL.FTZ R21, R19, R21 ;  /* 0x0000001513157220 */ /* 0x000fe20000410000 */
[----:B------:R-:W-:Y:S01]  /*81e0*/  FMUL.FTZ R19, R28, R34 ;  /* 0x000000221c137220 */ /* 0x000fe20000410000 */
[----:B------:R-:W-:-:S04]  /*81f0*/  FFMA.FTZ R34, -R75, R75, 1 ;  /* 0x3f8000004b227423 */ /* 0x000fc8000001014b */
[----:B------:R-:W-:Y:S01]  /*8200*/  FMUL.FTZ R34, R34, R72 ;  /* 0x0000004822227220 */ /* 0x000fe20000410000 */
[----:B---3--:R-:W3:Y:S04]  /*8210*/  SHFL.IDX PT, R73, R226, R230, 0x1f ;  /* 0x00001fe6e2497589 */ /* 0x008ee800000e0000 */
[----:B------:R-:W2:Y:S04]  /*8220*/  SHFL.IDX PT, R28, R226, R7, 0x1f ;  /* 0x00001f07e21c7589 */ /* 0x000ea800000e0000 */
[----:B------:R-:W2:Y:S04]  /*8230*/  SHFL.IDX PT, R38, R226, R232, 0x1f ;  /* 0x00001fe8e2267589 */ /* 0x000ea800000e0000 */
[----:B------:R-:W2:Y:S04]  /*8240*/  SHFL.IDX PT, R72, R226, R231, 0x1f ;  /* 0x00001fe7e2487589 */ /* 0x000ea800000e0000 */
[----:B------:R-:W2:Y:S04]  /*8250*/  SHFL.IDX PT, R75, R226, R228, 0x1f ;  /* 0x00001fe4e24b7589 */ /* 0x000ea800000e0000 */
[----:B-1----:R-:W1:Y:S01]  /*8260*/  SHFL.IDX PT, R198, R226, R229, 0x1f ;  /* 0x00001fe5e2c67589 */ /* 0x002e6200000e0000 */
[----:B---3--:R-:W-:-:S03]  /*8270*/  FADD.FTZ R47, R47, -R73 ;  /* 0x800000492f2f7221 */ /* 0x008fc60000010000 */
[----:B------:R-:W3:Y:S01]  /*8280*/  SHFL.IDX PT, R199, R226, R233, 0x1f ;  /* 0x00001fe9e2c77589 */ /* 0x000ee200000e0000 */
[----:B------:R-:W-:Y:S01]  /*8290*/  FADD.FTZ R45, R45, -R73 ;  /* 0x800000492d2d7221 */ /* 0x000fe20000010000 */
[----:B----4-:R-:W-:Y:S01]  /*82a0*/  FMUL.FTZ R47, R27, R47 ;  /* 0x0000002f1b2f7220 */ /* 0x010fe20000410000 */
[--C-:B--2---:R-:W-:Y:S01]  /*82b0*/  FADD.FTZ R40, R40, -R28.reuse ;  /* 0x8000001c28287221 */ /* 0x104fe20000010000 */
[----:B------:R-:W-:Y:S01]  /*82c0*/  FADD.FTZ R28, R42, -R28 ;  /* 0x8000001c2a1c7221 */ /* 0x000fe20000010000 */
[----:B------:R-:W2:Y:S01]  /*82d0*/  SHFL.IDX PT, R226, R226, R234, 0x1f ;  /* 0x00001feae2e27589 */ /* 0x000ea200000e0000 */
[----:B------:R-:W-:Y:S01]  /*82e0*/  FMUL.FTZ R47, R84, R47 ;  /* 0x0000002f542f7220 */ /* 0x000fe20000410000 */
[----:B------:R-:W-:Y:S01]  /*82f0*/  FADD.FTZ R41, R41, -R38 ;  /* 0x8000002629297221 */ /* 0x000fe20000010000 */
[----:B------:R-:W-:Y:S01]  /*8300*/  FMUL.FTZ R40, R12, R40 ;  /* 0x000000280c287220 */ /* 0x000fe20000410000 */
[----:B------:R-:W4:Y:S01]  /*8310*/  LDL R84, [R1+0x10] ;  /* 0x0000100001547983 */ /* 0x000f220000100800 */
[----:B------:R-:W-:Y:S01]  /*8320*/  FADD.FTZ R46, R46, -R72 ;  /* 0x800000482e2e7221 */ /* 0x000fe20000010000 */
[----:B------:R-:W-:Y:S01]  /*8330*/  FMUL.FTZ R41, R95, R41 ;  /* 0x000000295f297220 */ /* 0x000fe20000410000 */
[----:B------:R-:W-:Y:S01]  /*8340*/  FADD.FTZ R38, R43, -R38 ;  /* 0x800000262b267221 */ /* 0x000fe20000010000 */
[----:B------:R1:W2:Y:S01]  /*8350*/  LDS R42, [R10+0x380] ;  /* 0x000380000a2a7984 */ /* 0x0002a20000000800 */
[----:B------:R-:W-:Y:S01]  /*8360*/  FMUL.FTZ R39, R39, R40 ;  /* 0x0000002827277220 */ /* 0x000fe20000410000 */
[----:B------:R-:W-:Y:S01]  /*8370*/  FMUL.FTZ R40, R78, R41 ;  /* 0x000000294e287220 */ /* 0x000fe20000410000 */
[--C-:B------:R-:W-:Y:S01]  /*8380*/  FADD.FTZ R48, R48, -R75.reuse ;  /* 0x8000004b30307221 */ /* 0x100fe20000010000 */
[----:B------:R-:W-:Y:S01]  /*8390*/  FFMA.FTZ R41, -R83, R83, 1 ;  /* 0x3f80000053297423 */ /* 0x000fe20000010153 */
[----:B------:R-:W-:Y:S01]  /*83a0*/  FMUL.FTZ R46, R15, R46 ;  /* 0x0000002e0f2e7220 */ /* 0x000fe20000410000 */
[----:B------:R-:W-:Y:S01]  /*83b0*/  FMUL.FTZ R28, R94, R28 ;  /* 0x0000001c5e1c7220 */ /* 0x000fe20000410000 */
[----:B------:R-:W-:Y:S01]  /*83c0*/  FMUL.FTZ R43, R96, R38 ;  /* 0x00000026602b7220 */ /* 0x000fe20000410000 */
[----:B------:R-:W-:Y:S01]  /*83d0*/  FADD.FTZ R44, R44, -R72 ;  /* 0x800000482c2c7221 */ /* 0x000fe20000010000 */
[----:B------:R-:W-:Y:S01]  /*83e0*/  FMUL.FTZ R41, R41, R46 ;  /* 0x0000002e29297220 */ /* 0x000fe20000410000 */
[----:B------:R-:W-:Y:S01]  /*83f0*/  FMUL.FTZ R73, R32, R48 ;  /* 0x0000003020497220 */ /* 0x000fe20000410000 */
[----:B-1----:R-:W-:Y:S01]  /*8400*/  FMUL.FTZ R10, R79, R28 ;  /* 0x0000001c4f0a7220 */ /* 0x002fe20000410000 */
[----:B------:R-:W-:Y:S01]  /*8410*/  FMUL.FTZ R38, R80, R43 ;  /* 0x0000002b50267220 */ /* 0x000fe20000410000 */
[----:B------:R-:W-:Y:S01]  /*8420*/  FFMA.FTZ R46, -R194, R194, 1 ;  /* 0x3f800000c22e7423 */ /* 0x000fe200000101c2 */
[----:B------:R-:W-:Y:S01]  /*8430*/  FFMA.FTZ R43, -R81, R81, 1 ;  /* 0x3f800000512b7423 */ /* 0x000fe20000010151 */
[----:B------:R-:W-:Y:S01]  /*8440*/  FMUL.FTZ R28, R11, R44 ;  /* 0x0000002c0b1c7220 */ /* 0x000fe20000410000 */
[----:B------:R-:W-:Y:S01]  /*8450*/  FADD.FTZ R49, R49, -R198 ;  /* 0x800000c631317221 */ /* 0x000fe20000010000 */
[----:B------:R-:W-:Y:S01]  /*8460*/  FMUL.FTZ R46, R46, R73 ;  /* 0x000000492e2e7220 */ /* 0x000fe20000410000 */
[----:B------:R-:W-:Y:S01]  /*8470*/  FADD.FTZ R50, R50, -R75 ;  /* 0x8000004b32327221 */ /* 0x000fe20000010000 */
[----:B------:R-:W-:Y:S01]  /*8480*/  FMUL.FTZ R43, R43, R28 ;  /* 0x0000001c2b2b7220 */ /* 0x000fe20000410000 */
[----:B------:R-:W-:Y:S01]  /*8490*/  FMUL.FTZ R28, R17, R49 ;  /* 0x00000031111c7220 */ /* 0x000fe20000410000 */
[--C-:B---3--:R-:W-:Y:S01]  /*84a0*/  FADD.FTZ R54, R54, -R199.reuse ;  /* 0x800000c736367221 */ /* 0x108fe20000010000 */
[--C-:B--2---:R-:W-:Y:S01]  /*84b0*/  FADD.FTZ R53, R53, -R226.reuse ;  /* 0x800000e235357221 */ /* 0x104fe20000010000 */
[----:B------:R-:W-:Y:S01]  /*84c0*/  FADD.FTZ R55, R55, -R226 ;  /* 0x800000e237377221 */ /* 0x000fe20000010000 */
[----:B------:R-:W-:Y:S01]  /*84d0*/  FMUL.FTZ R49, R195, R28 ;  /* 0x0000001cc3317220 */ /* 0x000fe20000410000 */
[----:B------:R-:W-:Y:S01]  /*84e0*/  FADD.FTZ R51, R51, -R198 ;  /* 0x800000c633337221 */ /* 0x000fe20000010000 */
[----:B------:R-:W1:Y:S01]  /*84f0*/  MUFU.EX2 R221, R221 ;  /* 0x000000dd00dd7308 */ /* 0x000e620000000800 */
[----:B------:R-:W-:Y:S01]  /*8500*/  FFMA.FTZ R48, -R99, R99, 1 ;  /* 0x3f80000063307423 */ /* 0x000fe20000010163 */
[----:B------:R-:W-:Y:S01]  /*8510*/  FFMA.FTZ R44, -R82, R82, 1 ;  /* 0x3f800000522c7423 */ /* 0x000fe20000010152 */
[----:B------:R-:W-:Y:S01]  /*8520*/  FMUL.FTZ R45, R25, R45 ;  /* 0x0000002d192d7220 */ /* 0x000fe20000410000 */
[----:B------:R-:W-:Y:S01]  /*8530*/  FADD.FTZ R52, R52, -R199 ;  /* 0x800000c734347221 */ /* 0x000fe20000010000 */
[----:B------:R-:W2:Y:S04]  /*8540*/  SHFL.IDX PT, R79, R42, R7, 0x1f ;  /* 0x00001f072a4f7589 */ /* 0x000ea800000e0000 */
[----:B------:R-:W3:Y:S04]  /*8550*/  SHFL.IDX PT, R76, R42, R232, 0x1f ;  /* 0x00001fe82a4c7589 */ /* 0x000ee800000e0000 */
[----:B------:R-:W1:Y:S04]  /*8560*/  SHFL.IDX PT, R74, R42, R230, 0x1f ;  /* 0x00001fe62a4a7589 */ /* 0x000e6800000e0000 */
[----:B------:R-:W1:Y:S04]  /*8570*/  SHFL.IDX PT, R77, R42, R231, 0x1f ;  /* 0x00001fe72a4d7589 */ /* 0x000e6800000e0000 */
[----:B------:R-:W1:Y:S04]  /*8580*/  SHFL.IDX PT, R73, R42, R233, 0x1f ;  /* 0x00001fe92a497589 */ /* 0x000e6800000e0000 */
[----:B------:R-:W1:Y:S04]  /*8590*/  SHFL.IDX PT, R75, R42, R228, 0x1f ;  /* 0x00001fe42a4b7589 */ /* 0x000e6800000e0000 */
[----:B------:R-:W-:Y:S01]  /*85a0*/  SHFL.IDX PT, R72, R42, R234, 0x1f ;  /* 0x00001fea2a487589 */ /* 0x000fe200000e0000 */
[----:B------:R-:W-:Y:S01]  /*85b0*/  FMUL.FTZ R83, R201, R54 ;  /* 0x00000036c9537220 */ /* 0x000fe20000410000 */
[----:B------:R-:W-:Y:S01]  /*85c0*/  MUFU.EX2 R220, R220 ;  /* 0x000000dc00dc7308 */ /* 0x000fe20000000800 */
[----:B------:R-:W-:Y:S01]  /*85d0*/  FMUL.FTZ R50, R9, R50 ;  /* 0x0000003209327220 */ /* 0x000fe20000410000 */
[----:B------:R1:W1:Y:S01]  /*85e0*/  SHFL.IDX PT, R28, R42, R229, 0x1f ;  /* 0x00001fe52a1c7589 */ /* 0x00026200000e0000 */
[----:B------:R-:W-:Y:S01]  /*85f0*/  FMUL.FTZ R54, R210, R53 ;  /* 0x00000035d2367220 */ /* 0x000fe20000410000 */
[----:B------:R-:W-:Y:S01]  /*8600*/  FMUL.FTZ R78, R209, R55 ;  /* 0x00000037d14e7220 */ /* 0x000fe20000410000 */
[----:B------:R-:W-:Y:S01]  /*8610*/  FMUL.FTZ R51, R18, R51 ;  /* 0x0000003312337220 */ /* 0x000fe20000410000 */
[----:B------:R-:W-:Y:S01]  /*8620*/  FMUL.FTZ R44, R44, R45 ;  /* 0x0000002d2c2c7220 */ /* 0x000fe20000410000 */
[----:B------:R-:W-:Y:S01]  /*8630*/  FMUL.FTZ R53, R101, R54 ;  /* 0x0000003665357220 */ /* 0x000fe20000410000 */
[--C-:B--2---:R-:W-:Y:S01]  /*8640*/  FADD.FTZ R54, R56, -R79.reuse ;  /* 0x8000004f38367221 */ /* 0x104fe20000010000 */
[--C-:B---3--:R-:W-:Y:S01]  /*8650*/  FADD.FTZ R56, R57, -R76.reuse ;  /* 0x8000004c39387221 */ /* 0x108fe20000010000 */
[----:B------:R-:W-:Y:S01]  /*8660*/  FADD.FTZ R55, R58, -R79 ;  /* 0x8000004f3a377221 */ /* 0x000fe20000010000 */
[----:B------:R-:W-:Y:S01]  /*8670*/  FADD.FTZ R59, R59, -R76 ;  /* 0x8000004c3b3b7221 */ /* 0x000fe20000010000 */
[----:B-1----:R-:W1:Y:S01]  /*8680*/  MUFU.EX2 R42, R216 ;  /* 0x000000d8002a7308 */ /* 0x002e620000000800 */
[--C-:B------:R-:W-:Y:S01]  /*8690*/  FADD.FTZ R58, R61, -R74.reuse ;  /* 0x8000004a3d3a7221 */ /* 0x100fe20000010000 */
[----:B------:R-:W-:Y:S01]  /*86a0*/  FADD.FTZ R60, R60, -R77 ;  /* 0x8000004d3c3c7221 */ /* 0x000fe20000010000 */
[--C-:B------:R-:W-:Y:S01]  /*86b0*/  FADD.FTZ R57, R68, -R73.reuse ;  /* 0x8000004944397221 */ /* 0x100fe20000010000 */
[----:B------:R-:W-:Y:S01]  /*86c0*/  FADD.FTZ R70, R70, -R73 ;  /* 0x8000004946467221 */ /* 0x000fe20000010000 */
[----:B------:R-:W-:Y:S01]  /*86d0*/  FADD.FTZ R77, R62, -R77 ;  /* 0x8000004d3e4d7221 */ /* 0x000fe20000010000 */
[----:B------:R-:W-:Y:S01]  /*86e0*/  FFMA.FTZ R73, -R105, R105, 1 ;  /* 0x3f80000069497423 */ /* 0x000fe20000010169 */
[----:B------:R-:W-:Y:S01]  /*86f0*/  FMUL.FTZ R56, R205, R56 ;  /* 0x00000038cd387220 */ /* 0x000fe20000410000 */
[----:B------:R-:W-:Y:S01]  /*8700*/  FMUL.FTZ R48, R48, R51 ;  /* 0x0000003330307220 */ /* 0x000fe20000410000 */
[----:B------:R-:W-:Y:S01]  /*8710*/  FADD.FTZ R63, R63, -R74 ;  /* 0x8000004a3f3f7221 */ /* 0x000fe20000010000 */
[----:B------:R-:W-:Y:S01]  /*8720*/  FMUL.FTZ R62, R212, R59 ;  /* 0x0000003bd43e7220 */ /* 0x000fe20000410000 */
[----:B------:R-:W-:Y:S01]  /*8730*/  FFMA.FTZ R51, -R103, R103, 1 ;  /* 0x3f80000067337423 */ /* 0x000fe20000010167 */
[----:B------:R-:W-:Y:S01]  /*8740*/  FFMA.FTZ R76, -R109, R109, 1 ;  /* 0x3f8000006d4c7423 */ /* 0x000fe2000001016d */
[----:B------:R-:W-:Y:S01]  /*8750*/  FMUL.FTZ R59, R207, R58 ;  /* 0x0000003acf3b7220 */ /* 0x000fe20000410000 */
[--C-:B------:R-:W-:Y:S01]  /*8760*/  FADD.FTZ R64, R64, -R75.reuse ;  /* 0x8000004b40407221 */ /* 0x100fe20000010000 */
[----:B------:R-:W-:Y:S01]  /*8770*/  FMUL.FTZ R73, R73, R56 ;  /* 0x0000003849497220 */ /* 0x000fe20000410000 */
[----:B------:R-:W-:Y:S01]  /*8780*/  FFMA.FTZ R74, -R110, R110, 1 ;  /* 0x3f8000006e4a7423 */ /* 0x000fe2000001016e */
[----:B------:R-:W-:Y:S01]  /*8790*/  FMUL.FTZ R77, R208, R77 ;  /* 0x0000004dd04d7220 */ /* 0x000fe20000410000 */
[----:B------:R-:W-:Y:S01]  /*87a0*/  FMUL.FTZ R56, R204, R63 ;  /* 0x0000003fcc387220 */ /* 0x000fe20000410000 */
[----:B------:R-:W-:Y:S01]  /*87b0*/  FFMA.FTZ R45, -R98, R98, 1 ;  /* 0x3f800000622d7423 */ /* 0x000fe20000010162 */
[----:B------:R-:W-:Y:S01]  /*87c0*/  FMUL.FTZ R51, R51, R78 ;  /* 0x0000004e33337220 */ /* 0x000fe20000410000 */
[--C-:B------:R-:W-:Y:S01]  /*87d0*/  FADD.FTZ R65, R65, -R28.reuse ;  /* 0x8000001c41417221 */ /* 0x100fe20000010000 */
[----:B------:R-:W-:Y:S01]  /*87e0*/  FMUL.FTZ R76, R76, R59 ;  /* 0x0000003b4c4c7220 */ /* 0x000fe20000410000 */
[----:B------:R-:W-:Y:S01]  /*87f0*/  FADD.FTZ R67, R67, -R28 ;  /* 0x8000001c43437221 */ /* 0x000fe20000010000 */
[----:B------:R-:W-:Y:S01]  /*8800*/  FFMA.FTZ R78, -R112, R112, 1 ;  /* 0x3f800000704e7423 */ /* 0x000fe20000010170 */
[----:B------:R-:W-:Y:S01]  /*8810*/  FMUL.FTZ R59, R219, R64 ;  /* 0x00000040db3b7220 */ /* 0x000fe20000410000 */
[----:B------:R-:W-:Y:S01]  /*8820*/  FMUL.FTZ R81, R200, R52 ;  /* 0x00000034c8517220 */ /* 0x000fe20000410000 */
[--C-:B------:R-:W-:Y:S01]  /*8830*/  FADD.FTZ R28, R69, -R72.reuse ;  /* 0x80000048451c7221 */ /* 0x100fe20000010000 */
[----:B------:R-:W-:Y:S01]  /*8840*/  FMUL.FTZ R74, R74, R77 ;  /* 0x0000004d4a4a7220 */ /* 0x000fe20000410000 */
[----:B------:R-:W-:Y:S01]  /*8850*/  FADD.FTZ R66, R66, -R75 ;  /* 0x8000004b42427221 */ /* 0x000fe20000010000 */
[----:B------:R-:W-:Y:S01]  /*8860*/  FADD.FTZ R71, R71, -R72 ;  /* 0x8000004847477221 */ /* 0x000fe20000010000 */
        /* <DEDUP_REMOVED lines=14> */
[----:B------:R-:W-:Y:S01]  /*8950*/  FFMA.FTZ R79, -R114, R114, 1 ;  /* 0x3f800000724f7423 */ /* 0x000fe20000010172 */
[----:B------:R-:W-:Y:S01]  /*8960*/  FFMA.FTZ R81, -R113, R113, 1 ;  /* 0x3f80000071517423 */ /* 0x000fe20000010171 */
[----:B------:R-:W-:Y:S01]  /*8970*/  FFMA.FTZ R80, -R115, R115, 1 ;  /* 0x3f80000073507423 */ /* 0x000fe20000010173 */
[----:B------:R-:W-:Y:S01]  /*8980*/  FMUL.FTZ R66, R217, R66 ;  /* 0x00000042d9427220 */ /* 0x000fe20000410000 */
        /* <DEDUP_REMOVED lines=266> */
.L_x_3035:
        /* <DEDUP_REMOVED lines=43> */
[----:B-----5:R2:W-:Y:S04]  /*9ce0*/  STS.128 [R2+0x8000], R40 ;  /* 0x0080002802007388 */ /* 0x0205e80000000c00 */
        /* <DEDUP_REMOVED lines=14> */
.L_x_3036:
[----:B------:R-:W-:Y:S01]  /*9dd0*/  UIADD3 UR45, UR45, 0x1, URZ ;  /* 0x000000012d2d7890 */ /* 0x000fe2000fffe03f */
[----:B------:R-:W-:Y:S02]  /*9de0*/  VIADD R5, R5, 0x26820 ;  /* 0x0002682005057836 */ /* 0x000fe40000000000 */
[----:B------:R-:W-:Y:S01]  /*9df0*/  VIADD R0, R0, 0x1 ;  /* 0x0000000100007836 */ /* 0x000fe20000000000 */
[----:B------:R-:W-:Y:S02]  /*9e00*/  UISETP.GE.AND UP0, UPT, UR45, UR44, UPT ;  /* 0x0000002c2d00728c */ /* 0x000fe4000bf06270 */
[----:B------:R-:W-:Y:S02]  /*9e10*/  PRMT R5, RZ, 0x654, R5 ;  /* 0x00000654ff057816 */ /* 0x000fe40000000005 */
[C---:B------:R-:W-:Y:S02]  /*9e20*/  ISETP.NE.AND P0, PT, R0.reuse, 0x2, PT ;  /* 0x000000020000780c */ /* 0x040fe40003f05270 */
[----:B------:R-:W-:Y:S01]  /*9e30*/  PLOP3.LUT P1, PT, PT, PT, UP0, 0x80, 0x0 ;  /* 0x000000000000781c */ /* 0x000fe20003f2f008 */
[----:B------:R1:W-:Y:S01]  /*9e40*/  SYNCS.ARRIVE.TRANS64.RED.A1T0 RZ, [R5+URZ], RZ ;  /* 0x000000ff05ff79a7 */ /* 0x0003e2000810043f */
[----:B------:R-:W-:-:S02]  /*9e50*/  SEL R0, R0, RZ, P0 ;  /* 0x000000ff00007207 */ /* 0x000fc40000000000 */
[----:B-1----:R-:W-:-:S04]  /*9e60*/  SEL R5, RZ, 0x1, P0 ;  /* 0x00000001ff057807 */ /* 0x002fc80000000000 */
[----:B------:R-:W-:-:S05]  /*9e70*/  LOP3.LUT R4, R4, R5, RZ, 0x3c, !PT ;  /* 0x0000000504047212 */ /* 0x000fca00078e3cff */
[----:B------:R-:W-:Y:S05]  /*9e80*/  @!P1 BRA `(.L_x_3037) ;  /* 0xffffffc400389947 */ /* 0x000fea000383ffff */
.L_x_3026:
        /* <DEDUP_REMOVED lines=34> */
.L_x_3006:
[----:B------:R-:W-:Y:S05]  /*a0b0*/  @P0 BRA `(.L_x_3038) ;  /* 0x0000001000ac0947 */ /* 0x000fea0003800000 */
[----:B------:R-:W1:Y:S01]  /*a0c0*/  S2R R0, SR_TID.X ;  /* 0x0000000000007919 */ /* 0x000e620000002100 */
[----:B------:R-:W3:Y:S01]  /*a0d0*/  S2UR UR5, SR_CgaCtaId ;  /* 0x00000000000579c3 */ /* 0x000ee20000008800 */
[----:B------:R-:W-:Y:S01]  /*a0e0*/  UMOV UR4, 0x400 ;  /* 0x0000040000047882 */ /* 0x000fe20000000000 */
[----:B------:R-:W-:-:S06]  /*a0f0*/  F2FP.BF16.F32.PACK_AB R152, R153, R152 ;  /* 0x000000989998723e */ /* 0x000fcc00000010ff */
[----:B------:R-:W-:Y:S01]  /*a100*/  BAR.SYNC.DEFER_BLOCKING 0x1, 0x100 ;  /* 0x0044000000007b1d */ /* 0x000fe20000010000 */
[----:B------:R-:W-:Y:S02]  /*a110*/  F2FP.BF16.F32.PACK_AB R153, R155, R154 ;  /* 0x0000009a9b99723e */ /* 0x000fe400000010ff */
[----:B------:R-:W-:Y:S02]  /*a120*/  F2FP.BF16.F32.PACK_AB R160, R161, R160 ;  /* 0x000000a0a1a0723e */ /* 0x000fe400000010ff */
[----:B------:R-:W-:Y:S01]  /*a130*/  F2FP.BF16.F32.PACK_AB R154, R157, R156 ;  /* 0x0000009c9d9a723e */ /* 0x000fe200000010ff */
[----:B------:R-:W-:Y:S01]  /*a140*/  ULDC.64 UR8, c[0x0][0x878] ;  /* 0x00021e0000087ab9 */ /* 0x000fe20000000a00 */
[----:B------:R-:W-:Y:S01]  /*a150*/  F2FP.BF16.F32.PACK_AB R155, R159, R158 ;  /* 0x0000009e9f9b723e */ /* 0x000fe200000010ff */
[----:B------:R-:W-:Y:S01]  /*a160*/  UISETP.NE.U32.AND UP0, UPT, UR8, URZ, UPT ;  /* 0x0000003f0800728c */ /* 0x000fe2000bf05070 */
[----:B------:R-:W-:Y:S02]  /*a170*/  F2FP.BF16.F32.PACK_AB R161, R163, R162 ;  /* 0x000000a2a3a1723e */ /* 0x000fe400000010ff */
[----:B------:R-:W-:Y:S01]  /*a180*/  F2FP.BF16.F32.PACK_AB R168, R169, R168 ;  /* 0x000000a8a9a8723e */ /* 0x000fe200000010ff */
[----:B------:R-:W-:Y:S01]  /*a190*/  UISETP.NE.AND.EX UP0, UPT, UR9, URZ, UPT, UP0 ;  /* 0x0000003f0900728c */ /* 0x000fe2000bf05300 */
[----:B------:R-:W-:-:S02]  /*a1a0*/  F2FP.BF16.F32.PACK_AB R162, R165, R164 ;  /* 0x000000a4a5a2723e */ /* 0x000fc400000010ff */
        /* <DEDUP_REMOVED lines=8> */
[----:B-1----:R-:W-:Y:S02]  /*a230*/  IADD3 R13, R0, -0x80, RZ ;  /* 0xffffff80000d7810 */ /* 0x002fe40007ffe0ff */
[----:B------:R-:W-:Y:S02]  /*a240*/  F2FP.BF16.F32.PACK_AB R120, R121, R120 ;  /* 0x000000787978723e */ /* 0x000fe400000010ff */
[----:B--2---:R-:W-:Y:S02]  /*a250*/  SHF.R.S32.HI R10, RZ, 0x1f, R13 ;  /* 0x0000001fff0a7819 */ /* 0x004fe4000001140d */
        /* <DEDUP_REMOVED lines=21> */
[----:B------:R-:W-:Y:S01]  /*a3b0*/  R2P PR, R5, 0x6 ;  /* 0x0000000605007804 */ /* 0x000fe20000000000 */
[----:B------:R-:W-:Y:S01]  /*a3c0*/  IMAD.MOV.U32 R5, RZ, RZ, 0x40 ;  /* 0x00000040ff057424 */ /* 0x000fe200078e00ff */
[----:B------:R-:W-:Y:S02]  /*a3d0*/  LOP3.LUT R0, R0, 0x1c0, RZ, 0xc0, !PT ;  /* 0x000001c000007812 */ /* 0x000fe400078ec0ff */
[----:B------:R-:W-:Y:S02]  /*a3e0*/  F2FP.BF16.F32.PACK_AB R131, R135, R134 ;  /* 0x000000868783723e */ /* 0x000fe400000010ff */
[----:B------:R-:W-:-:S02]  /*a3f0*/  LOP3.LUT R7, R0, 0x8, R7, 0xf8, !PT ;  /* 0x0000000800077812 */ /* 0x000fc400078ef807 */
[----:B------:R-:W-:Y:S01]  /*a400*/  SHF.R.U32.HI R2, RZ, 0x3, R0 ;  /* 0x00000003ff027819 */ /* 0x000fe20000011600 */
[----:B------:R-:W-:Y:S01]  /*a410*/  IMAD.SHL.U32 R0, R4, 0x20, RZ ;  /* 0x0000002004007824 */ /* 0x000fe200078e00ff */
[----:B------:R-:W-:Y:S02]  /*a420*/  SEL R5, R5, 0xffffffc0, !P2 ;  /* 0xffffffc005057807 */ /* 0x000fe40005000000 */
[----:B------:R-:W-:Y:S02]  /*a430*/  LOP3.LUT R2, R7, R2, RZ, 0x3c, !PT ;  /* 0x0000000207027212 */ /* 0x000fe400078e3cff */
[----:B------:R-:W-:Y:S02]  /*a440*/  LOP3.LUT R0, R0, 0x7ffffc00, RZ, 0xc0, !PT ;  /* 0x7ffffc0000007812 */ /* 0x000fe400078ec0ff */
[----:B------:R-:W-:Y:S02]  /*a450*/  F2FP.BF16.F32.PACK_AB R137, R139, R138 ;  /* 0x0000008a8b89723e */ /* 0x000fe400000010ff */
[----:B------:R-:W-:-:S02]  /*a460*/  IADD3 R0, R2, R3, R0 ;  /* 0x0000000302007210 */ /* 0x000fc40007ffe000 */
[----:B------:R-:W-:Y:S02]  /*a470*/  MOV R3, 0x20 ;  /* 0x0000002000037802 */ /* 0x000fe40000000f00 */
        /* <DEDUP_REMOVED lines=15> */
[----:B------:R-:W-:Y:S02]  /*a570*/  ISETP.NE.U32.AND P4, PT, RZ, UR4, PT ;  /* 0x00000004ff007c0c */ /* 0x000fe4000bf85070 */
[----:B------:R-:W-:Y:S01]  /*a580*/  PLOP3.LUT P1, PT, PT, PT, UP0, 0x80, 0x0 ;  /* 0x000000000000781c */ /* 0x000fe20003f2f008 */
[----:B------:R1:W-:Y:S01]  /*a590*/  STSM.16.M88.4 [R0], R120 ;  /* 0x0000007800007844 */ /* 0x0003e20000000200 */
[----:B------:R-:W-:Y:S01]  /*a5a0*/  ISETP.NE.AND.EX P4, PT, RZ, UR5, PT, P4 ;  /* 0x00000005ff007c0c */ /* 0x000fe2000bf85340 */
[----:B------:R-:W-:-:S02]  /*a5b0*/  ULDC.64 UR4, c[0x0][0x870] ;  /* 0x00021c0000047ab9 */ /* 0x000fc40000000a00 */
[----:B------:R2:W-:Y:S01]  /*a5c0*/  STSM.16.M88.4 [R2+-0x4000], R128 ;  /* 0xffc0008002007844 */ /* 0x0005e20000000200 */
[----:B------:R-:W-:-:S03]  /*a5d0*/  UIMAD.WIDE UR4, UR41, 0x4, UR4 ;  /* 0x00000004290478a5 */ /* 0x000fc6000f8e0204 */
[----:B------:R-:W-:Y:S03]  /*a5e0*/  STSM.16.M88.4 [R8+-0x4000], R136 ;  /* 0xffc0008808007844 */ /* 0x000fe60000000200 */
[----:B------:R-:W-:Y:S01]  /*a5f0*/  MOV R4, UR4 ;  /* 0x0000000400047c02 */ /* 0x000fe20008000f00 */
[----:B------:R3:W-:Y:S01]  /*a600*/  STSM.16.M88.4 [R3+-0x4000], R144 ;  /* 0xffc0009003007844 */ /* 0x0007e20000000200 */
[----:B------:R-:W-:Y:S01]  /*a610*/  IMAD.U32 R5, RZ, RZ, UR5 ;  /* 0x00000005ff057e24 */ /* 0x000fe2000f8e00ff */
[----:B------:R-:W-:Y:S01]  /*a620*/  @UP0 ULDC.64 UR4, c[0x0][0x878] ;  /* 0x00021e0000040ab9 */ /* 0x000fe20000000a00 */
[----:B------:R-:W-:Y:S01]  /*a630*/  BAR.SYNC.DEFER_BLOCKING 0x1, 0x100 ;  /* 0x0044000000007b1d */ /* 0x000fe20000010000 */
[----:B------:R-:W-:-:S06]  /*a640*/  @UP0 UIMAD.WIDE UR4, UR41, 0x4, UR4 ;  /* 0x00000004290408a5 */ /* 0x000fcc000f8e0204 */
[----:B------:R-:W-:Y:S01]  /*a650*/  IMAD.U32 R6, RZ, RZ, UR4 ;  /* 0x00000004ff067e24 */ /* 0x000fe2000f8e00ff */
[----:B------:R-:W-:Y:S01]  /*a660*/  MOV R7, UR5 ;  /* 0x0000000500077c02 */ /* 0x000fe20008000f00 */
[----:B------:R-:W4:Y:S04]  /*a670*/  @P4 LDG.E R9, desc[UR38][R4.64] ;  /* 0x0000002604094981 */ /* 0x000f28000c1e1900 */
[----:B------:R5:W4:Y:S01]  /*a680*/  @P1 LDG.E R6, desc[UR38][R6.64] ;  /* 0x0000002606061981 */ /* 0x000b22000c1e1900 */
[----:B------:R-:W-:Y:S01]  /*a690*/  LEA.HI R19, R10, R13, RZ, 0x3 ;  /* 0x0000000d0a137211 */ /* 0x000fe200078f18ff */
[----:B------:R-:W-:-:S03]  /*a6a0*/  ULDC UR4, c[0x0][0x808] ;  /* 0x0002020000047ab9 */ /* 0x000fc60000000800 */
[----:B-1----:R-:W-:Y:S02]  /*a6b0*/  LOP3.LUT R0, R19, 0x1ffffff8, RZ, 0xc0, !PT ;  /* 0x1ffffff813007812 */ /* 0x002fe400078ec0ff */
[----:B------:R-:W-:-:S03]  /*a6c0*/  SHF.R.S32.HI R19, RZ, 0x3, R19 ;  /* 0x00000003ff137819 */ /* 0x000fc60000011413 */
[----:B------:R-:W-:Y:S01]  /*a6d0*/  IMAD.IADD R0, R13, 0x1, -R0 ;  /* 0x000000010d007824 */ /* 0x000fe200078e0a00 */
[----:B-----5:R-:W-:Y:S01]  /*a6e0*/  LEA.HI R7, R10, R13, RZ, 0x6 ;  /* 0x0000000d0a077211 */ /* 0x020fe200078f30ff */
[----:B--2---:R-:W-:-:S03]  /*a6f0*/  IMAD.SHL.U32 R2, R19, 0x40, RZ ;  /* 0x0000004013027824 */ /* 0x004fc600078e00ff */
[----:B------:R-:W-:Y:S01]  /*a700*/  SHF.L.U32 R20, R0, 0x3, RZ ;  /* 0x0000000300147819 */ /* 0x000fe200000006ff */
[----:B------:R-:W-:Y:S01]  /*a710*/  IMAD.SHL.U32 R7, R7, 0x8, RZ ;  /* 0x0000000807077824 */ /* 0x000fe200078e00ff */
[----:B------:R-:W-:Y:S02]  /*a720*/  LOP3.LUT R11, R2, 0x1c0, RZ, 0xc0, !PT ;  /* 0x000001c0020b7812 */ /* 0x000fe400078ec0ff */
[----:B---3--:R-:W-:Y:S02]  /*a730*/  CS2R R2, SRZ ;  /* 0x0000000000027805 */ /* 0x008fe4000001ff00 */
[----:B------:R-:W-:Y:S02]  /*a740*/  LOP3.LUT R0, R11, 0x38, R20, 0xf8, !PT ;  /* 0x000000380b007812 */ /* 0x000fe400078ef814 */
[----:B------:R-:W-:-:S04]  /*a750*/  SHF.R.U32.HI R11, RZ, 0x3, R11 ;  /* 0x00000003ff0b7819 */ /* 0x000fc8000001160b */
[----:B------:R-:W-:-:S04]  /*a760*/  LOP3.LUT R0, R0, R11, RZ, 0x3c, !PT ;  /* 0x0000000b00007212 */ /* 0x000fc800078e3cff */
[----:B------:R-:W-:Y:S01]  /*a770*/  LOP3.LUT R0, R0, 0x7ffffe00, R7, 0xf8, !PT ;  /* 0x7ffffe0000007812 */ /* 0x000fe200078ef807 */
[--C-:B----4-:R-:W-:Y:S01]  /*a780*/  @P4 IMAD.MOV.U32 R2, RZ, RZ, R9.reuse ;  /* 0x000000ffff024224 */ /* 0x110fe200078e0009 */
[----:B------:R-:W-:Y:S02]  /*a790*/  @P4 SHF.R.S32.HI R3, RZ, 0x1f, R9 ;  /* 0x0000001fff034819 */ /* 0x000fe40000011409 */
[----:B------:R-:W-:Y:S02]  /*a7a0*/  @P1 R2UR UR4, R6 ;  /* 0x00000000060412ca */ /* 0x000fe400000e0000 */
[----:B------:R-:W-:Y:S01]  /*a7b0*/  IADD3 R16, P0, R19, R2, RZ ;  /* 0x0000000213107210 */ /* 0x000fe20007f1e0ff */
[----:B------:R-:W-:-:S12]  /*a7c0*/  @P1 BRA `(.L_x_3039) ;  /* 0x0000000000181947 */ /* 0x000fd80003800000 */
[----:B------:R-:W-:Y:S05]  /*a7d0*/  @!P4 BRA `(.L_x_3039) ;  /* 0x000000000014c947 */ /* 0x000fea0003800000 */
[----:B------:R-:W2:Y:S04]  /*a7e0*/  LDG.E R7, desc[UR38][R4.64] ;  /* 0x0000002604077981 */ /* 0x000ea8000c1e1900 */
[----:B------:R-:W3:Y:S01]  /*a7f0*/  LDG.E R6, desc[UR38][R4.64+0x4] ;  /* 0x0000042604067981 */ /* 0x000ee2000c1e1900 */
[----:B--2---:R-:W-:Y:S02]  /*a800*/  R2UR UR5, R7 ;  /* 0x00000000070572ca */ /* 0x004fe400000e0000 */
[----:B---3--:R-:W-:-:S13]  /*a810*/  R2UR UR4, R6 ;  /* 0x00000000060472ca */ /* 0x008fda00000e0000 */
[----:B------:R-:W-:-:S12]  /*a820*/  UIADD3 UR4, -UR5, UR4, URZ ;  /* 0x0000000405047290 */ /* 0x000fd8000fffe13f */
.L_x_3039:
[----:B------:R-:W-:Y:S01]  /*a830*/  LEA R0, R0, UR6, 0x1 ;  /* 0x0000000600007c11 */ /* 0x000fe2000f8e08ff */
[----:B------:R-:W1:Y:S01]  /*a840*/  LDC R31, c[0x0][0x83c] ;  /* 0x00020f00ff1f7b82 */ /* 0x000e620000000800 */
[----:B------:R-:W-:Y:S01]  /*a850*/  UIMAD UR4, UR37, -0x80, UR4 ;  /* 0xffffff80250478a4 */ /* 0x000fe2000f8e0204 */
[C---:B------:R-:W-:Y:S01]  /*a860*/  VIADD R2, R19.reuse, 0x20 ;  /* 0x0000002013027836 */ /* 0x040fe20000000000 */
[----:B------:R-:W-:Y:S01]  /*a870*/  USHF.R.S32.HI UR5, URZ, 0x1f, UR41 ;  /* 0x0000001f3f057899 */ /* 0x000fe20008011429 */
[----:B------:R2:W3:Y:S01]  /*a880*/  LDS.128 R12, [R0+0x1000] ;  /* 0x00100000000c7984 */ /* 0x0004e20000000c00 */
[----:B------:R-:W-:Y:S01]  /*a890*/  ULDC.64 UR6, c[0x0][0x850] ;  /* 0x0002140000067ab9 */ /* 0x000fe20000000a00 */
[C---:B------:R-:W-:Y:S01]  /*a8a0*/  LEA.HI.X.SX32 R17, R19.reuse, R3, 0x1, P0 ;  /* 0x0000000313117211 */ /* 0x040fe200000f0eff */
[----:B------:R-:W-:Y:S01]  /*a8b0*/  IMAD.U32 R3, RZ, RZ, UR6 ;  /* 0x00000006ff037e24 */ /* 0x000fe2000f8e00ff */
[----:B------:R2:W4:Y:S01]  /*a8c0*/  LDS.128 R8, [R0+0x2000] ;  /* 0x0020000000087984 */ /* 0x0005220000000c00 */
[----:B------:R-:W-:Y:S01]  /*a8d0*/  MOV R22, UR4 ;  /* 0x0000000400167c02 */ /* 0x000fe20008000f00 */
[----:B------:R-:W-:Y:S01]  /*a8e0*/  UIMAD UR4, UR46, UR6, URZ ;  /* 0x000000062e0472a4 */ /* 0x000fe2000f8e023f */
[--C-:B------:R-:W-:Y:S01]  /*a8f0*/  SHF.R.S32.HI R21, RZ, 0x1f, R20.reuse ;  /* 0x0000001fff157819 */ /* 0x100fe20000011414 */
[----:B------:R2:W2:Y:S01]  /*a900*/  LDS.128 R4, [R0+0x3000] ;  /* 0x0030000000047984 */ /* 0x0004a20000000c00 */
[----:B------:R-:W-:Y:S01]  /*a910*/  VIMNMX R22, R22, 0x80, PT ;  /* 0x0000008016167848 */ /* 0x000fe20003fe0100 */
[----:B------:R-:W2:Y:S01]  /*a920*/  LDC R33, c[0x0][0x80c] ;  /* 0x00020300ff217b82 */ /* 0x000ea20000000800 */
[----:B------:R-:W-:Y:S01]  /*a930*/  IMAD.U32 R30, RZ, RZ, UR5 ;  /* 0x00000005ff1e7e24 */ /* 0x000fe2000f8e00ff */
[----:B------:R-:W-:Y:S01]  /*a940*/  UIMAD UR4, UR40, UR7, UR4 ;  /* 0x00000007280472a4 */ /* 0x000fe2000f8e0204 */
[-C--:B------:R-:W-:Y:S01]  /*a950*/  ISETP.GE.AND P3, PT, R19, R22.reuse, PT ;  /* 0x000000161300720c */ /* 0x080fe20003f66270 */
[----:B------:R-:W-:Y:S01]  /*a960*/  IMAD.U32 R27, RZ, RZ, UR37 ;  /* 0x00000025ff1b7e24 */ /* 0x000fe2000f8e00ff */
[-C--:B------:R-:W-:Y:S01]  /*a970*/  ISETP.GE.AND P2, PT, R2, R22.reuse, PT ;  /* 0x000000160200720c */ /* 0x080fe20003f46270 */
[----:B------:R-:W-:Y:S01]  /*a980*/  IMAD.WIDE.U32 R2, R3, UR40, R20 ;  /* 0x0000002803027c25 */ /* 0x000fe2000f8e0014 */
[C---:B------:R-:W-:Y:S01]  /*a990*/  IADD3 R18, R19.reuse, 0x40, RZ ;  /* 0x0000004013127810 */ /* 0x040fe20007ffe0ff */
[----:B------:R-:W-:Y:S01]  /*a9a0*/  BSSY B0, `(.L_x_3040) ;  /* 0x000001c000007945 */ /* 0x000fe20003800000 */
[----:B------:R-:W-:Y:S01]  /*a9b0*/  SEL R30, R30, RZ, !P4 ;  /* 0x000000ff1e1e7207 */ /* 0x000fe20006000000 */
[----:B------:R-:W-:Y:S01]  /*a9c0*/  VIADD R19, R19, 0x60 ;  /* 0x0000006013137836 */ /* 0x000fe20000000000 */
[----:B-1----:R-:W-:Y:S01]  /*a9d0*/  ISETP.GE.OR P6, PT, R20, R31, P3 ;  /* 0x0000001f1400720c */ /* 0x002fe20001fc6670 */
[----:B------:R-:W-:Y:S01]  /*a9e0*/  IMAD.WIDE R26, R27, 0x80, R16 ;  /* 0x000000801b1a7825 */ /* 0x000fe200078e0210 */
[----:B------:R-:W-:Y:S01]  /*a9f0*/  IADD3 R3, R3, UR4, RZ ;  /* 0x0000000403037c10 */ /* 0x000fe2000fffe0ff */
[----:B------:R-:W-:Y:S01]  /*aa00*/  ULDC.64 UR4, c[0x0][0x858] ;  /* 0x0002160000047ab9 */ /* 0x000fe20000000a00 */
[----:B------:R-:W-:Y:S01]  /*aa10*/  ISETP.GE.AND P1, PT, R18, R22, PT ;  /* 0x000000161200720c */ /* 0x000fe20003f26270 */
[----:B------:R-:W-:Y:S01]  /*aa20*/  IMAD R18, R30, UR4, RZ ;  /* 0x000000041e127c24 */ /* 0x000fe2000f8e02ff */
[----:B------:R-:W-:-:S02]  /*aa30*/  SEL R35, RZ, UR41, P4 ;  /* 0x00000029ff237c07 */ /* 0x000fc4000a000000 */
[----:B------:R-:W-:Y:S02]  /*aa40*/  ISETP.GE.AND P0, PT, R19, R22, PT ;  /* 0x000000161300720c */ /* 0x000fe40003f06270 */
[CC--:B------:R-:W-:Y:S01]  /*aa50*/  ISETP.GE.OR P5, PT, R20.reuse, R31.reuse, P2 ;  /* 0x0000001f1400720c */ /* 0x0c0fe200017a6670 */
[C---:B------:R-:W-:Y:S01]  /*aa60*/  IMAD R23, R35.reuse, UR5, R18 ;  /* 0x0000000523177c24 */ /* 0x040fe2000f8e0212 */
[----:B------:R-:W-:Y:S01]  /*aa70*/  ISETP.GE.OR P4, PT, R20, R31, P1 ;  /* 0x0000001f1400720c */ /* 0x000fe20000f86670 */
[----:B------:R-:W-:-:S04]  /*aa80*/  IMAD.WIDE.U32 R28, R35, UR4, R2 ;  /* 0x00000004231c7c25 */ /* 0x000fc8000f8e0002 */
        /* <DEDUP_REMOVED lines=13> */
.L_x_3041:
[----:B------:R-:W-:Y:S05]  /*ab60*/  BSYNC B0 ;  /* 0x0000000000007941 */ /* 0x000fea0003800000 */
.L_x_3040:
[----:B-1----:R1:W2:Y:S01]  /*ab70*/  LDS.128 R16, [R0+0x5000] ;  /* 0x0050000000107984 */ /* 0x0022a20000000c00 */
[----:B------:R-:W-:Y:S01]  /*ab80*/  BSSY B0, `(.L_x_3042) ;  /* 0x0000010000007945 */ /* 0x000fe20003800000 */
[----:B------:R-:W-:-:S03]  /*ab90*/  ISETP.GE.OR P6, PT, R20, R31, P0 ;  /* 0x0000001f1400720c */ /* 0x000fc600007c6670 */
[----:B------:R-:W-:Y:S10]  /*aba0*/  @P5 BRA `(.L_x_3043) ;  /* 0x0000000000345947 */ /* 0x000ff40003800000 */
[----:B------:R-:W-:Y:S01]  /*abb0*/  IADD3 R25, P5, R26, 0x20, RZ ;  /* 0x000000201a197810 */ /* 0x000fe20007fbe0ff */
[----:B------:R-:W-:Y:S01]  /*abc0*/  ULDC.64 UR4, c[0x0][0x848] ;  /* 0x0002120000047ab9 */ /* 0x000fe20000000a00 */
[----:B------:R-:W-:-:S03]  /*abd0*/  IMAD.MOV.U32 R3, RZ, RZ, R23 ;  /* 0x000000ffff037224 */ /* 0x000fc600078e0017 */
[----:B------:R-:W-:-:S04]  /*abe0*/  IMAD.X R2, RZ, RZ, R27, P5 ;  /* 0x000000ffff027224 */ /* 0x000fc800028e061b */
[----:B------:R-:W-:Y:S01]  /*abf0*/  IMAD R24, R2, UR4, RZ ;  /* 0x0000000402187c24 */ /* 0x000fe2000f8e02ff */
[----:B------:R-:W-:-:S05]  /*ac00*/  MOV R2, R28 ;  /* 0x0000001c00027202 */ /* 0x000fca0000000f00 */
[----:B------:R-:W-:-:S04]  /*ac10*/  IMAD.WIDE.U32 R2, R25, UR4, R2 ;  /* 0x0000000419027c25 */ /* 0x000fc8000f8e0002 */
[----:B------:R-:W-:Y:S01]  /*ac20*/  IMAD R25, R25, UR5, R24 ;  /* 0x0000000519197c24 */ /* 0x000fe2000f8e0218 */
[----:B------:R-:W-:Y:S02]  /*ac30*/  ULDC.64 UR4, c[0x0][0x830] ;  /* 0x00020c0000047ab9 */ /* 0x000fe40000000a00 */
[----:B------:R-:W-:Y:S01]  /*ac40*/  LEA R24, P5, R2, UR4, 0x1 ;  /* 0x0000000402187c11 */ /* 0x000fe2000f8a08ff */
[----:B------:R-:W-:-:S05]  /*ac50*/  IMAD.IADD R3, R3, 0x1, R25 ;  /* 0x0000000103037824 */ /* 0x000fca00078e0219 */
[----:B------:R-:W-:-:S05]  /*ac60*/  LEA.HI.X R25, R2, UR5, R3, 0x1, P5 ;  /* 0x0000000502197c11 */ /* 0x000fca000a8f0c03 */
[----:B--2---:R3:W-:Y:S02]  /*ac70*/  STG.E.128 desc[UR38][R24.64], R16 ;  /* 0x0000001018007986 */ /* 0x0047e4000c101d26 */
.L_x_3043:
[----:B------:R-:W-:Y:S05]  /*ac80*/  BSYNC B0 ;  /* 0x0000000000007941 */ /* 0x000fea0003800000 */
.L_x_3042:
[----:B--23--:R2:W3:Y:S01]  /*ac90*/  LDS.128 R16, [R0+0x6000] ;  /* 0x0060000000107984 */ /* 0x00c4e20000000c00 */
[----:B------:R-:W-:Y:S04]  /*aca0*/  BSSY B0, `(.L_x_3044) ;  /* 0x000000f000007945 */ /* 0x000fe80003800000 */
[----:B------:R-:W-:Y:S05]  /*acb0*/  @P4 BRA `(.L_x_3045) ;  /* 0x0000000000344947 */ /* 0x000fea0003800000 */
[----:B------:R-:W-:Y:S01]  /*acc0*/  IADD3 R25, P4, R26, 0x40, RZ ;  /* 0x000000401a197810 */ /* 0x000fe20007f9e0ff */
[----:B------:R-:W-:Y:S01]  /*acd0*/  ULDC.64 UR4, c[0x0][0x848] ;  /* 0x0002120000047ab9 */ /* 0x000fe20000000a00 */
[----:B------:R-:W-:Y:S02]  /*ace0*/  IMAD.MOV.U32 R3, RZ, RZ, R23 ;  /* 0x000000ffff037224 */ /* 0x000fe400078e0017 */
[----:B------:R-:W-:-:S05]  /*acf0*/  IADD3.X R2, RZ, R27, RZ, P4, !PT ;  /* 0x0000001bff027210 */ /* 0x000fca00027fe4ff */
[----:B------:R-:W-:Y:S02]  /*ad00*/  IMAD R24, R2, UR4, RZ ;  /* 0x0000000402187c24 */ /* 0x000fe4000f8e02ff */
[----:B------:R-:W-:-:S04]  /*ad10*/  IMAD.MOV.U32 R2, RZ, RZ, R28 ;  /* 0x000000ffff027224 */ /* 0x000fc800078e001c */
[----:B------:R-:W-:-:S04]  /*ad20*/  IMAD.WIDE.U32 R2, R25, UR4, R2 ;  /* 0x0000000419027c25 */ /* 0x000fc8000f8e0002 */
[----:B------:R-:W-:Y:S01]  /*ad30*/  IMAD R25, R25, UR5, R24 ;  /* 0x0000000519197c24 */ /* 0x000fe2000f8e0218 */
[----:B------:R-:W-:Y:S02]  /*ad40*/  ULDC.64 UR4, c[0x0][0x830] ;  /* 0x00020c0000047ab9 */ /* 0x000fe40000000a00 */
[----:B------:R-:W-:Y:S02]  /*ad50*/  LEA R24, P4, R2, UR4, 0x1 ;  /* 0x0000000402187c11 */ /* 0x000fe4000f8808ff */
[----:B------:R-:W-:-:S04]  /*ad60*/  IADD3 R3, R3, R25, RZ ;  /* 0x0000001903037210 */ /* 0x000fc80007ffe0ff */
[----:B------:R-:W-:-:S05]  /*ad70*/  LEA.HI.X R25, R2, UR5, R3, 0x1, P4 ;  /* 0x0000000502197c11 */ /* 0x000fca000a0f0c03 */
[----:B---3--:R4:W-:Y:S02]  /*ad80*/  STG.E.128 desc[UR38][R24.64], R16 ;  /* 0x0000001018007986 */ /* 0x0089e4000c101d26 */
.L_x_3045:
[----:B------:R-:W-:Y:S05]  /*ad90*/  BSYNC B0 ;  /* 0x0000000000007941 */ /* 0x000fea0003800000 */
.L_x_3044:
[----:B---34-:R3:W4:Y:S01]  /*ada0*/  LDS.128 R16, [R0+0x7000] ;  /* 0x0070000000107984 */ /* 0x0187220000000c00 */
[----:B------:R-:W-:Y:S04]  /*adb0*/  BSSY B0, `(.L_x_3046) ;  /* 0x000000f000007945 */ /* 0x000fe80003800000 */
[----:B------:R-:W-:Y:S05]  /*adc0*/  @P6 BRA `(.L_x_3047) ;  /* 0x0000000000346947 */ /* 0x000fea0003800000 */
[----:B------:R-:W-:Y:S01]  /*add0*/  IADD3 R25, P4, R26, 0x60, RZ ;  /* 0x000000601a197810 */ /* 0x000fe20007f9e0ff */
[----:B------:R-:W-:Y:S01]  /*ade0*/  ULDC.64 UR4, c[0x0][0x848] ;  /* 0x0002120000047ab9 */ /* 0x000fe20000000a00 */
[----:B------:R-:W-:-:S03]  /*adf0*/  MOV R3, R23 ;  /* 0x0000001700037202 */ /* 0x000fc60000000f00 */
[----:B------:R-:W-:-:S04]  /*ae00*/  IMAD.X R2, RZ, RZ, R27, P4 ;  /* 0x000000ffff027224 */ /* 0x000fc800020e061b */
[----:B------:R-:W-:Y:S02]  /*ae10*/  IMAD R22, R2, UR4, RZ ;  /* 0x0000000402167c24 */ /* 0x000fe4000f8e02ff */
[----:B------:R-:W-:-:S04]  /*ae20*/  IMAD.MOV.U32 R2, RZ, RZ, R28 ;  /* 0x000000ffff027224 */ /* 0x000fc800078e001c */
[----:B------:R-:W-:-:S04]  /*ae30*/  IMAD.WIDE.U32 R2, R25, UR4, R2 ;  /* 0x0000000419027c25 */ /* 0x000fc8000f8e0002 */
[----:B------:R-:W-:Y:S01]  /*ae40*/  IMAD R25, R25, UR5, R22 ;  /* 0x0000000519197c24 */ /* 0x000fe2000f8e0216 */
[----:B------:R-:W-:Y:S02]  /*ae50*/  ULDC.64 UR4, c[0x0][0x830] ;  /* 0x00020c0000047ab9 */ /* 0x000fe40000000a00 */
[----:B------:R-:W-:Y:S01]  /*ae60*/  LEA R22, P4, R2, UR4, 0x1 ;  /* 0x0000000402167c11 */ /* 0x000fe2000f8808ff */
[----:B------:R-:W-:-:S05]  /*ae70*/  IMAD.IADD R3, R3, 0x1, R25 ;  /* 0x0000000103037824 */ /* 0x000fca00078e0219 */
[----:B------:R-:W-:-:S05]  /*ae80*/  LEA.HI.X R23, R2, UR5, R3, 0x1, P4 ;  /* 0x0000000502177c11 */ /* 0x000fca000a0f0c03 */
[----:B----4-:R4:W-:Y:S02]  /*ae90*/  STG.E.128 desc[UR38][R22.64], R16 ;  /* 0x0000001016007986 */ /* 0x0109e4000c101d26 */
.L_x_3047:
[----:B------:R-:W-:Y:S05]  /*aea0*/  BSYNC B0 ;  /* 0x0000000000007941 */ /* 0x000fea0003800000 */
.L_x_3046:
[----:B----4-:R4:W1:Y:S01]  /*aeb0*/  LDS.128 R16, [R0] ;  /* 0x0000000000107984 */ /* 0x0108620000000c00 */
[----:B------:R-:W-:Y:S01]  /*aec0*/  ULDC.64 UR6, c[0x0][0x820] ;  /* 0x0002080000067ab9 */ /* 0x000fe20000000a00 */
[CC--:B------:R-:W-:Y:S01]  /*aed0*/  ISETP.GE.OR P3, PT, R20.reuse, R33.reuse, P3 ;  /* 0x000000211400720c */ /* 0x0c0fe20001f66670 */
[----:B------:R-:W-:Y:S02]  /*aee0*/  UIMAD UR4, UR46, UR6, URZ ;  /* 0x000000062e0472a4 */ /* 0x000fe4000f8e023f */
[----:B------:R-:W-:Y:S01]  /*aef0*/  IMAD.U32 R3, RZ, RZ, UR6 ;  /* 0x00000006ff037e24 */ /* 0x000fe2000f8e00ff */
[----:B------:R-:W-:Y:S01]  /*af00*/  BSSY B0, `(.L_x_3048) ;  /* 0x0000017000007945 */ /* 0x000fe20003800000 */
[CC--:B------:R-:W-:Y:S01]  /*af10*/  ISETP.GE.OR P2, PT, R20.reuse, R33.reuse, P2 ;  /* 0x000000211400720c */ /* 0x0c0fe20001746670 */
[----:B------:R-:W-:Y:S02]  /*af20*/  UIMAD UR4, UR40, UR7, UR4 ;  /* 0x00000007280472a4 */ /* 0x000fe4000f8e0204 */
[----:B------:R-:W-:Y:S01]  /*af30*/  IMAD.WIDE.U32 R2, R3, UR40, R20 ;  /* 0x0000002803027c25 */ /* 0x000fe2000f8e0014 */
[----:B------:R-:W-:-:S02]  /*af40*/  ISETP.GE.OR P1, PT, R20, R33, P1 ;  /* 0x000000211400720c */ /* 0x000fc40000f26670 */
[----:B------:R-:W-:Y:S02]  /*af50*/  ISETP.GE.OR P0, PT, R20, R33, P0 ;  /* 0x000000211400720c */ /* 0x000fe40000706670 */
[----:B------:R-:W-:Y:S01]  /*af60*/  IADD3 R3, R3, UR4, RZ ;  /* 0x0000000403037c10 */ /* 0x000fe2000fffe0ff */
[----:B------:R-:W-:Y:S02]  /*af70*/  ULDC.64 UR4, c[0x0][0x828] ;  /* 0x00020a0000047ab9 */ /* 0x000fe40000000a00 */
[----:B------:R-:W-:Y:S02]  /*af80*/  IMAD R21, R30, UR4, RZ ;  /* 0x000000041e157c24 */ /* 0x000fe4000f8e02ff */
[----:B------:R-:W-:-:S04]  /*af90*/  IMAD.WIDE.U32 R24, R35, UR4, R2 ;  /* 0x0000000423187c25 */ /* 0x000fc8000f8e0002 */
[----:B------:R-:W-:-:S04]  /*afa0*/  IMAD R21, R35, UR5, R21 ;  /* 0x0000000523157c24 */ /* 0x000fc8000f8e0215 */
[----:B------:R-:W-:Y:S01]  /*afb0*/  IMAD.IADD R21, R25, 0x1, R21 ;  /* 0x0000000119157824 */ /* 0x000fe200078e0215 */
[----:B----4-:R-:W-:Y:S06]  /*afc0*/  @P3 BRA `(.L_x_3049) ;  /* 0x0000000000283947 */ /* 0x010fec0003800000 */
        /* <DEDUP_REMOVED lines=10> */
.L_x_3049:
[----:B------:R-:W-:Y:S05]  /*b070*/  BSYNC B0 ;  /* 0x0000000000007941 */ /* 0x000fea0003800000 */
.L_x_3048:
[----:B------:R-:W-:Y:S04]  /*b080*/  BSSY B0, `(.L_x_3050) ;  /* 0x000000f000007945 */ /* 0x000fe80003800000 */
[----:B------:R-:W-:Y:S05]  /*b090*/  @P2 BRA `(.L_x_3051) ;  /* 0x0000000000342947 */ /* 0x000fea0003800000 */
[----:B-1--4-:R-:W-:Y:S01]  /*b0a0*/  IADD3 R17, P2, R26, 0x20, RZ ;  /* 0x000000201a117810 */ /* 0x012fe20007f5e0ff */
[----:B------:R-:W-:Y:S01]  /*b0b0*/  ULDC.64 UR4, c[0x0][0x818] ;  /* 0x0002060000047ab9 */ /* 0x000fe20000000a00 */
[----:B------:R-:W-:Y:S01]  /*b0c0*/  MOV R3, R21 ;  /* 0x0000001500037202 */ /* 0x000fe20000000f00 */
[----:B------:R-:W-:Y:S02]  /*b0d0*/  IMAD.MOV.U32 R2, RZ, RZ, R24 ;  /* 0x000000ffff027224 */ /* 0x000fe400078e0018 */
[----:B--23--:R-:W-:Y:S02]  /*b0e0*/  IMAD.X R0, RZ, RZ, R27, P2 ;  /* 0x000000ffff007224 */ /* 0x00cfe400010e061b */
        /* <DEDUP_REMOVED lines=8> */
.L_x_3051:
[----:B------:R-:W-:Y:S05]  /*b170*/  BSYNC B0 ;  /* 0x0000000000007941 */ /* 0x000fea0003800000 */
.L_x_3050:
[----:B------:R-:W-:Y:S04]  /*b180*/  BSSY B0, `(.L_x_3052) ;  /* 0x000000f000007945 */ /* 0x000fe80003800000 */
[----:B------:R-:W-:Y:S05]  /*b190*/  @P1 BRA `(.L_x_3053) ;  /* 0x0000000000341947 */ /* 0x000fea0003800000 */
[----:B-1----:R-:W-:Y:S01]  /*b1a0*/  IADD3 R13, P1, R26, 0x40, RZ ;  /* 0x000000401a0d7810 */ /* 0x002fe20007f3e0ff */
        /* <DEDUP_REMOVED lines=12> */
.L_x_3053:
[----:B------:R-:W-:Y:S05]  /*b270*/  BSYNC B0 ;  /* 0x0000000000007941 */ /* 0x000fea0003800000 */
.L_x_3052:
[----:B------:R-:W-:Y:S05]  /*b280*/  @P0 BRA `(.L_x_3001) ;  /* 0x0000004800240947 */ /* 0x000fea0003800000 */
[----:B-1----:R-:W-:Y:S01]  /*b290*/  IADD3 R9, P0, R26, 0x60, RZ ;  /* 0x000000601a097810 */ /* 0x002fe20007f1e0ff */
[----:B------:R-:W-:Y:S01]  /*b2a0*/  ULDC.64 UR4, c[0x0][0x818] ;  /* 0x0002060000047ab9 */ /* 0x000fe20000000a00 */
[----:B------:R-:W-:Y:S02]  /*b2b0*/  IMAD.MOV.U32 R2, RZ, RZ, R24 ;  /* 0x000000ffff027224 */ /* 0x000fe400078e0018 */
[----:B--23--:R-:W-:Y:S01]  /*b2c0*/  IADD3.X R0, RZ, R27, RZ, P0, !PT ;  /* 0x0000001bff007210 */ /* 0x00cfe200007fe4ff */
        /* <DEDUP_REMOVED lines=8> */
[----:B------:R1:W-:Y:S01]  /*b350*/  STG.E.128 desc[UR38][R8.64], R4 ;  /* 0x0000000408007986 */ /* 0x0003e2000c101d26 */
[----:B------:R-:W-:Y:S05]  /*b360*/  BRA `(.L_x_3001) ;  /* 0x0000004400ec7947 */ /* 0x000fea0003800000 */
.L_x_3038:
[----:B------:R-:W-:Y:S01]  /*b370*/  ULDC.64 UR4, c[0x0][0x870] ;  /* 0x00021c0000047ab9 */ /* 0x000fe20000000a00 */
[----:B------:R-:W-:Y:S01]  /*b380*/  ULDC.64 UR6, c[0x0][0x870] ;  /* 0x00021c0000067ab9 */ /* 0x000fe20000000a00 */
[----:B------:R-:W-:Y:S01]  /*b390*/  UIMAD.WIDE UR4, UR41, 0x4, UR4 ;  /* 0x00000004290478a5 */ /* 0x000fe2000f8e0204 */
[----:B------:R-:W-:-:S04]  /*b3a0*/  ISETP.NE.U32.AND P0, PT, RZ, UR6, PT ;  /* 0x00000006ff007c0c */ /* 0x000fc8000bf05070 */
[----:B------:R-:W-:Y:S01]  /*b3b0*/  ISETP.NE.AND.EX P4, PT, RZ, UR7, PT, P0 ;  /* 0x00000007ff007c0c */ /* 0x000fe2000bf85300 */
[----:B------:R-:W-:Y:S02]  /*b3c0*/  IMAD.U32 R4, RZ, RZ, UR4 ;  /* 0x00000004ff047e24 */ /* 0x000fe4000f8e00ff */
[----:B------:R-:W-:Y:S01]  /*b3d0*/  IMAD.U32 R5, RZ, RZ, UR5 ;  /* 0x00000005ff057e24 */ /* 0x000fe2000f8e00ff */
[----:B------:R-:W-:Y:S02]  /*b3e0*/  ULDC.64 UR4, c[0x0][0x878] ;  /* 0x00021e0000047ab9 */ /* 0x000fe40000000a00 */
[----:B------:R-:W-:-:S04]  /*b3f0*/  UISETP.NE.U32.AND UP0, UPT, UR4, URZ, UPT ;  /* 0x0000003f0400728c */ /* 0x000fc8000bf05070 */
[----:B------:R-:W-:-:S03]  /*b400*/  UISETP.NE.AND.EX UP0, UPT, UR5, URZ, UPT, UP0 ;  /* 0x0000003f0500728c */ /* 0x000fc6000bf05300 */
[----:B--2---:R-:W2:Y:S01]  /*b410*/  @P4 LDG.E R9, desc[UR38][R4.64] ;  /* 0x0000002604094981 */ /* 0x004ea2000c1e1900 */
[----:B------:R-:W-:Y:S02]  /*b420*/  ULDC UR6, c[0x0][0x808] ;  /* 0x0002020000067ab9 */ /* 0x000fe40000000800 */
[----:B------:R-:W-:Y:S02]  /*b430*/  PLOP3.LUT P1, PT, PT, PT, UP0, 0x80, 0x0 ;  /* 0x000000000000781c */ /* 0x000fe40003f2f008 */
[----:B------:R-:W-:-:S03]  /*b440*/  MOV R0, UR6 ;  /* 0x0000000600007c02 */ /* 0x000fc60008000f00 */
[----:B------:R-:W-:Y:S02]  /*b450*/  @UP0 ULDC.64 UR4, c[0x0][0x878] ;  /* 0x00021e0000040ab9 */ /* 0x000fe40000000a00 */
[----:B------:R-:W-:-:S06]  /*b460*/  @UP0 UIMAD.WIDE UR4, UR41, 0x4, UR4 ;  /* 0x00000004290408a5 */ /* 0x000fcc000f8e0204 */
[----:B------:R-:W-:Y:S02]  /*b470*/  IMAD.U32 R6, RZ, RZ, UR4 ;  /* 0x00000004ff067e24 */ /* 0x000fe4000f8e00ff */
[----:B------:R-:W-:-:S05]  /*b480*/  IMAD.U32 R7, RZ, RZ, UR5 ;  /* 0x00000005ff077e24 */ /* 0x000fca000f8e00ff */
[----:B------:R3:W5:Y:S01]  /*b490*/  @P1 LDG.E R0, desc[UR38][R6.64] ;  /* 0x0000002606001981 */ /* 0x000762000c1e1900 */
[----:B------:R-:W4:Y:S02]  /*b4a0*/  S2R R2, SR_TID.X ;  /* 0x0000000000027919 */ /* 0x000f240000002100 */
[----:B----4-:R-:W-:Y:S02]  /*b4b0*/  IADD3 R8, R2, -0x80, RZ ;  /* 0xffffff8002087810 */ /* 0x010fe40007ffe0ff */
[----:B------:R-:W-:Y:S02]  /*b4c0*/  CS2R R2, SRZ ;  /* 0x0000000000027805 */ /* 0x000fe4000001ff00 */
[----:B------:R-:W-:-:S04]  /*b4d0*/  SHF.R.S32.HI R11, RZ, 0x1f, R8 ;  /* 0x0000001fff0b7819 */ /* 0x000fc80000011408 */
[----:B------:R-:W-:-:S04]  /*b4e0*/  LEA.HI R11, R11, R8, RZ, 0x3 ;  /* 0x000000080b0b7211 */ /* 0x000fc800078f18ff */
[----:B-1----:R-:W-:Y:S02]  /*b4f0*/  SHF.R.S32.HI R13, RZ, 0x3, R11 ;  /* 0x00000003ff0d7819 */ /* 0x002fe4000001140b */
[----:B------:R-:W-:-:S05]  /*b500*/  LOP3.LUT R11, R11, 0x1ffffff8, RZ, 0xc0, !PT ;  /* 0x1ffffff80b0b7812 */ /* 0x000fca00078ec0ff */
[----:B------:R-:W-:Y:S02]  /*b510*/  IMAD.IADD R11, R8, 0x1, -R11 ;  /* 0x00000001080b7824 */ /* 0x000fe400078e0a0b */
[--C-:B--2---:R-:W-:Y:S01]  /*b520*/  @P4 IMAD.MOV.U32 R2, RZ, RZ, R9.reuse ;  /* 0x000000ffff024224 */ /* 0x104fe200078e0009 */
[----:B------:R-:W-:Y:S02]  /*b530*/  @P4 SHF.R.S32.HI R3, RZ, 0x1f, R9 ;  /* 0x0000001fff034819 */ /* 0x000fe40000011409 */
[----:B------:R-:W-:Y:S02]  /*b540*/  MOV R9, UR37 ;  /* 0x0000002500097c02 */ /* 0x000fe40008000f00 */
[----:B------:R-:W-:-:S04]  /*b550*/  IADD3 R2, P0, R13, R2, RZ ;  /* 0x000000020d027210 */ /* 0x000fc80007f1e0ff */
[----:B------:R-:W-:Y:S01]  /*b560*/  LEA.HI.X.SX32 R3, R13, R3, 0x1, P0 ;  /* 0x000000030d037211 */ /* 0x000fe200000f0eff */
[----:B---3--:R-:W-:Y:S08]  /*b570*/  @P1 BRA `(.L_x_3054) ;  /* 0x0000000000101947 */ /* 0x008ff00003800000 */
[----:B------:R-:W-:Y:S05]  /*b580*/  @!P4 BRA `(.L_x_3054) ;  /* 0x00000000000cc947 */ /* 0x000fea0003800000 */
[----:B------:R-:W2:Y:S04]  /*b590*/  LDG.E R7, desc[UR38][R4.64] ;  /* 0x0000002604077981 */ /* 0x000ea8000c1e1900 */
[----:B-----5:R-:W2:Y:S02]  /*b5a0*/  LDG.E R0, desc[UR38][R4.64+0x4] ;  /* 0x0000042604007981 */ /* 0x020ea4000c1e1900 */
[----:B--2---:R-:W-:-:S07]  /*b5b0*/  IMAD.IADD R0, R0, 0x1, -R7 ;  /* 0x0000000100007824 */ /* 0x004fce00078e0a07 */
.L_x_3054:
[----:B------:R-:W1:Y:S01]  /*b5c0*/  LDC R17, c[0x0][0x80c] ;  /* 0x00020300ff117b82 */ /* 0x000e620000000800 */
[----:B------:R-:W-:Y:S01]  /*b5d0*/  IMAD.SHL.U32 R10, R11, 0x8, RZ ;  /* 0x000000080b0a7824 */ /* 0x000fe200078e00ff */
[----:B------:R-:W-:Y:S01]  /*b5e0*/  USHF.R.S32.HI UR5, URZ, 0x1f, UR41 ;  /* 0x0000001f3f057899 */ /* 0x000fe20008011429 */
[----:B-----5:R-:W-:Y:S01]  /*b5f0*/  IMAD R0, R9, -0x80, R0 ;  /* 0xffffff8009007824 */ /* 0x020fe200078e0200 */
[----:B------:R-:W-:Y:S01]  /*b600*/  ULDC.64 UR6, c[0x0][0x820] ;  /* 0x0002080000067ab9 */ /* 0x000fe20000000a00 */
[C---:B------:R-:W-:Y:S01]  /*b610*/  IADD3 R5, R13.reuse, 0x20, RZ ;  /* 0x000000200d057810 */ /* 0x040fe20007ffe0ff */
[----:B------:R-:W-:Y:S01]  /*b620*/  UIMAD UR4, UR46, UR6, URZ ;  /* 0x000000062e0472a4 */ /* 0x000fe2000f8e023f */
[--C-:B------:R-:W-:Y:S01]  /*b630*/  SHF.R.S32.HI R11, RZ, 0x1f, R10.reuse ;  /* 0x0000001fff0b7819 */ /* 0x100fe2000001140a */
[----:B------:R-:W2:Y:S01]  /*b640*/  LDC R19, c[0x0][0x83c] ;  /* 0x00020f00ff137b82 */ /* 0x000ea20000000800 */
[----:B------:R-:W-:Y:S01]  /*b650*/  IMAD.U32 R7, RZ, RZ, UR6 ;  /* 0x00000006ff077e24 */ /* 0x000fe2000f8e00ff */
[-C--:B------:R-:W-:Y:S01]  /*b660*/  ISETP.GE.AND P3, PT, R13, R0.reuse, PT ;  /* 0x000000000d00720c */ /* 0x080fe20003f66270 */
[----:B------:R-:W-:Y:S01]  /*b670*/  IMAD.U32 R12, RZ, RZ, UR5 ;  /* 0x00000005ff0c7e24 */ /* 0x000fe2000f8e00ff */
[----:B------:R-:W-:Y:S01]  /*b680*/  UIMAD UR4, UR40, UR7, UR4 ;  /* 0x00000007280472a4 */ /* 0x000fe2000f8e0204 */
[----:B------:R-:W-:Y:S01]  /*b690*/  ISETP.GE.AND P2, PT, R5, R0, PT ;  /* 0x000000000500720c */ /* 0x000fe20003f46270 */
[----:B------:R-:W-:Y:S01]  /*b6a0*/  IMAD.WIDE.U32 R4, R7, UR40, R10 ;  /* 0x0000002807047c25 */ /* 0x000fe2000f8e000a */
[----:B------:R-:W-:Y:S01]  /*b6b0*/  SEL R15, RZ, UR41, P4 ;  /* 0x00000029ff0f7c07 */ /* 0x000fe2000a000000 */
[----:B------:R-:W-:Y:S01]  /*b6c0*/  BSSY B0, `(.L_x_3055) ;  /* 0x000001c000007945 */ /* 0x000fe20003800000 */
[----:B------:R-:W-:Y:S01]  /*b6d0*/  SEL R12, R12, RZ, !P4 ;  /* 0x000000ff0c0c7207 */ /* 0x000fe20006000000 */
[C---:B------:R-:W-:Y:S01]  /*b6e0*/  VIADD R7, R13.reuse, 0x40 ;  /* 0x000000400d077836 */ /* 0x040fe20000000000 */
[----:B------:R-:W-:Y:S01]  /*b6f0*/  IADD3 R13, R13, 0x60, RZ ;  /* 0x000000600d0d7810 */ /* 0x000fe20007ffe0ff */
[----:B------:R-:W-:Y:S01]  /*b700*/  VIADD R5, R5, UR4 ;  /* 0x0000000405057c36 */ /* 0x000fe20008000000 */
[----:B------:R-:W-:-:S02]  /*b710*/  ULDC.64 UR4, c[0x0][0x828] ;  /* 0x00020a0000047ab9 */ /* 0x000fc40000000a00 */
[-C--:B------:R-:W-:Y:S01]  /*b720*/  ISETP.GE.AND P1, PT, R7, R0.reuse, PT ;  /* 0x000000000700720c */ /* 0x080fe20003f26270 */
[----:B------:R-:W-:Y:S01]  /*b730*/  IMAD.WIDE.U32 R8, R15, UR4, R4 ;  /* 0x000000040f087c25 */ /* 0x000fe2000f8e0004 */
[-C--:B-1----:R-:W-:Y:S02]  /*b740*/  ISETP.GE.OR P6, PT, R10, R17.reuse, P3 ;  /* 0x000000110a00720c */ /* 0x082fe40001fc6670 */
[----:B------:R-:W-:Y:S01]  /*b750*/  ISETP.GE.AND P0, PT, R13, R0, PT ;  /* 0x000000000d00720c */ /* 0x000fe20003f06270 */
[----:B------:R-:W-:Y:S01]  /*b760*/  IMAD R0, R12, UR4, RZ ;  /* 0x000000040c007c24 */ /* 0x000fe2000f8e02ff */
[----:B------:R-:W-:Y:S02]  /*b770*/  MOV R7, UR37 ;  /* 0x0000002500077c02 */ /* 0x000fe40008000f00 */
[CC--:B------:R-:W-:Y:S01]  /*b780*/  ISETP.GE.OR P5, PT, R10.reuse, R17.reuse, P2 ;  /* 0x000000110a00720c */ /* 0x0c0fe200017a6670 */
[----:B------:R-:W-:Y:S01]  /*b790*/  IMAD R13, R15, UR5, R0 ;  /* 0x000000050f0d7c24 */ /* 0x000fe2000f8e0200 */
[----:B------:R-:W-:Y:S01]  /*b7a0*/  ISETP.GE.OR P4, PT, R10, R17, P1 ;  /* 0x000000110a00720c */ /* 0x000fe20000f86670 */
[----:B------:R-:W-:-:S04]  /*b7b0*/  IMAD.WIDE R6, R7, 0x80, R2 ;  /* 0x0000008007067825 */ /* 0x000fc800078e0202 */
[----:B------:R-:W-:Y:S01]  /*b7c0*/  IMAD.IADD R5, R9, 0x1, R13 ;  /* 0x0000000109057824 */ /* 0x000fe200078e020d */
[----:B--2---:R-:W-:Y:S07]  /*b7d0*/  @P6 BRA `(.L_x_3056) ;  /* 0x0000000000286947 */ /* 0x004fee0003800000 */
        /* <DEDUP_REMOVED lines=10> */
.L_x_3056:
[----:B------:R-:W-:Y:S05]  /*b880*/  BSYNC B0 ;  /* 0x0000000000007941 */ /* 0x000fea0003800000 */
.L_x_3055:
        /* <DEDUP_REMOVED lines=16> */
.L_x_3058:
[----:B------:R-:W-:Y:S05]  /*b990*/  BSYNC B0 ;  /* 0x0000000000007941 */ /* 0x000fea0003800000 */
.L_x_3057:
        /* <DEDUP_REMOVED lines=15> */
.L_x_3060:
[----:B------:R-:W-:Y:S05]  /*ba90*/  BSYNC B0 ;  /* 0x0000000000007941 */ /* 0x000fea0003800000 */
.L_x_3059:
        /* <DEDUP_REMOVED lines=15> */
.L_x_3062:
[----:B------:R-:W-:Y:S05]  /*bb90*/  BSYNC B0 ;  /* 0x0000000000007941 */ /* 0x000fea0003800000 */
.L_x_3061:
        /* <DEDUP_REMOVED lines=9> */
[----:B------:R-:W-:Y:S01]  /*bc30*/  ISETP.GE.OR P0, PT, R10, R19, P0 ;  /* 0x000000130a00720c */ /* 0x000fe20000706670 */
[----:B------:R-:W-:Y:S01]  /*bc40*/  VIADD R3, R3, UR4 ;  /* 0x0000000403037c36 */ /* 0x000fe20008000000 */
[----:B------:R-:W-:Y:S02]  /*bc50*/  ULDC.64 UR4, c[0x0][0x858] ;  /* 0x0002160000047ab9 */ /* 0x000fe40000000a00 */
[----:B------:R-:W-:Y:S02]  /*bc60*/  IMAD R0, R12, UR4, RZ ;  /* 0x000000040c007c24 */ /* 0x000fe4000f8e02ff */
[----:B------:R-:W-:-:S04]  /*bc70*/  IMAD.WIDE.U32 R8, R15, UR4, R2 ;  /* 0x000000040f087c25 */ /* 0x000fc8000f8e0002 */
[----:B----4-:R-:W-:-:S05]  /*bc80*/  IMAD R5, R15, UR5, R0 ;  /* 0x000000050f057c24 */ /* 0x010fca000f8e0200 */
        /* <DEDUP_REMOVED lines=12> */
.L_x_3064:
[----:B------:R-:W-:Y:S05]  /*bd50*/  BSYNC B0 ;  /* 0x0000000000007941 */ /* 0x000fea0003800000 */
.L_x_3063:
        /* <DEDUP_REMOVED lines=15> */
.L_x_3066:
[----:B------:R-:W-:Y:S05]  /*be50*/  BSYNC B0 ;  /* 0x0000000000007941 */ /* 0x000fea0003800000 */
.L_x_3065:
        /* <DEDUP_REMOVED lines=15> */
.L_x_3068:
[----:B------:R-:W-:Y:S05]  /*bf50*/  BSYNC B0 ;  /* 0x0000000000007941 */ /* 0x000fea0003800000 */
.L_x_3067:
        /* <DEDUP_REMOVED lines=15> */
.L_x_2994:
        /* <DEDUP_REMOVED lines=29> */
.L_x_3070:
[----:B------:R-:W-:Y:S01]  /*c220*/  ULDC UR9, c[0x0][0x8c4] ;  /* 0x0002310000097ab9 */ /* 0x000fe20000000800 */
[----:B------:R-:W-:Y:S01]  /*c230*/  UMOV UR6, UR8 ;  /* 0x0000000800067c82 */ /* 0x000fe20008000000 */
[----:B------:R-:W-:-:S11]  /*c240*/  UISETP.NE.AND UP0, UPT, UR9, 0x1, UPT ;  /* 0x000000010900788c */ /* 0x000fd6000bf05270 */
[----:B------:R-:W-:Y:S02]  /*c250*/  @UP0 ULDC.64 UR10, c[0x0][0x8c8] ;  /* 0x00023200000a0ab9 */ /* 0x000fe40000000a00 */
[----:B------:R-:W-:-:S04]  /*c260*/  UIMAD.WIDE.U32 UR4, UR8, UR10, URZ ;  /* 0x0000000a080472a5 */ /* 0x000fc8000f8e003f */
[----:B------:R-:W-:-:S04]  /*c270*/  @UP0 USHF.R.U32.HI UR6, URZ, UR11, UR5 ;  /* 0x0000000b3f060299 */ /* 0x000fc80008011605 */
[----:B------:R-:W-:-:S12]  /*c280*/  UIMAD UR4, UR6, UR9, URZ ;  /* 0x00000009060472a4 */ /* 0x000fd8000f8e023f */
.L_x_3071:
        /* <DEDUP_REMOVED lines=10> */
[----:B------:R-:W-:Y:S01]  /*c330*/  ULDC.64 UR4, c[0x0][0x8f8] ;  /* 0x00023e0000047ab9 */ /* 0x000fe20000000a00 */
[----:B------:R-:W-:Y:S01]  /*c340*/  UIADD3 UR7, -UR10, URZ, URZ ;  /* 0x0000003f0a077290 */ /* 0x000fe2000fffe13f */
[----:B------:R-:W-:-:S03]  /*c350*/  ISETP.NE.U32.AND P0, PT, RZ, UR4, PT ;  /* 0x00000004ff007c0c */ /* 0x000fc6000bf05070 */
[----:B------:R-:W-:Y:S01]  /*c360*/  UIMAD UR7, UR9, UR7, UR8 ;  /* 0x00000007090772a4 */ /* 0x000fe2000f8e0208 */
        /* <DEDUP_REMOVED lines=9> */
.L_x_3072:
        /* <DEDUP_REMOVED lines=11> */
[----:B------:R-:W-:Y:S01]  /*c4b0*/  R2UR UR4, R0 ;  /* 0x00000000000472ca */ /* 0x000fe200000e0000 */
[----:B------:R-:W-:-:S14]  /*c4c0*/  BRA `(.L_x_3073) ;  /* 0x0000000000047947 */ /* 0x000fdc0003800000 */
.L_x_3074:
[----:B------:R-:W-:-:S05]  /*c4d0*/  ULDC UR4, c[0x0][0x8ec] ;  /* 0x00023b0000047ab9 */ /* 0x000fca0000000800 */
.L_x_3073:
        /* <DEDUP_REMOVED lines=8> */
[----:B------:R-:W-:Y:S01]  /*c560*/  ULDC.64 UR4, c[0x0][0x770] ;  /* 0x0001dc0000047ab9 */ /* 0x000fe20000000a00 */
[----:B------:R-:W-:Y:S01]  /*c570*/  ULDC.64 UR12, c[0x0][0x788] ;  /* 0x0001e200000c7ab9 */ /* 0x000fe20000000a00 */
[----:B------:R-:W-:-:S04]  /*c580*/  UISETP.NE.U32.AND UP0, UPT, UR4, URZ, UPT ;  /* 0x0000003f0400728c */ /* 0x000fc8000bf05070 */
        /* <DEDUP_REMOVED lines=18> */
[----:B------:R-:W-:-:S11]  /*c6b0*/  USHF.R.S32.HI UR16, URZ, 0x1f, UR7 ;  /* 0x0000001f3f107899 */ /* 0x000fd60008011407 */
[----:B--2---:R-:W-:Y:S02]  /*c6c0*/  @P0 R2UR UR4, R0 ;  /* 0x00000000000402ca */ /* 0x004fe400000e0000 */
[----:B------:R-:W-:-:S04]  /*c6d0*/  ISETP.NE.U32.AND P0, PT, RZ, UR12, PT ;  /* 0x0000000cff007c0c */ /* 0x000fc8000bf05070 */
[----:B------:R-:W-:-:S07]  /*c6e0*/  ISETP.NE.AND.EX P0, PT, RZ, UR13, PT, P0 ;  /* 0x0000000dff007c0c */ /* 0x000fce000bf05300 */
[----:B------:R-:W-:-:S04]  /*c6f0*/  @UP0 UIMAD UR4, UR10, 0x60, UR4 ;  /* 0x000000600a0408a4 */ /* 0x000fc8000f8e0204 */
[----:B------:R-:W-:-:S04]  /*c700*/  UIMAD.WIDE UR4, UR4, 0x2aaaaaab, URZ ;  /* 0x2aaaaaab040478a5 */ /* 0x000fc8000f8e023f */
[----:B------:R-:W-:-:S04]  /*c710*/  @UP0 USHF.R.U32.HI UR4, URZ, 0x1f, UR5 ;  /* 0x0000001f3f040899 */ /* 0x000fc80008011605 */
[----:B------:R-:W-:Y:S01]  /*c720*/  @UP0 ULEA.HI.SX32 UR4, UR5, UR4, 0x1c ;  /* 0x0000000405040291 */ /* 0x000fe2000f8fe23f */
[----:B---3--:R-:W-:-:S03]  /*c730*/  @P2 R2UR UR11, R4 ;  /* 0x00000000040b22ca */ /* 0x008fc600000e0000 */
[----:B------:R-:W-:-:S04]  /*c740*/  @UP0 UIMAD UR9, UR4, 0x1800, URZ ;  /* 0x00001800040908a4 */ /* 0x000fc8000f8e023f */
[----:B------:R-:W-:Y:S01]  /*c750*/  @UP0 USHF.R.S32.HI UR12, URZ, 0x1f, UR9 ;  /* 0x0000001f3f0c0899 */ /* 0x000fe20008011409 */
[----:B------:R-:W-:Y:S11]  /*c760*/  @P2 BRA `(.L_x_3075) ;  /* 0x0000000000142947 */ /* 0x000ff60003800000 */
[----:B------:R-:W-:Y:S05]  /*c770*/  @!P1 BRA `(.L_x_3075) ;  /* 0x0000000000109947 */ /* 0x000fea0003800000 */
[----:B------:R-:W2:Y:S04]  /*c780*/  LDG.E R5, desc[UR38][R2.64] ;  /* 0x0000002602057981 */ /* 0x000ea8000c1e1900 */
[----:B------:R-:W2:Y:S02]  /*c790*/  LDG.E R0, desc[UR38][R2.64+0x4] ;  /* 0x0000042602007981 */ /* 0x000ea4000c1e1900 */
[----:B--2---:R-:W-:-:S04]  /*c7a0*/  IADD3 R0, -R5, R0, RZ ;  /* 0x0000000005007210 */ /* 0x004fc80007ffe1ff */
[----:B------:R-:W-:-:S15]  /*c7b0*/  R2UR UR11, R0 ;  /* 0x00000000000b72ca */ /* 0x000fde00000e0000 */
.L_x_3075:
        /* <DEDUP_REMOVED lines=13> */
.L_x_3076:
        /* <DEDUP_REMOVED lines=12> */
.L_x_3077:
[----:B------:R-:W-:Y:S01]  /*c950*/  ULEA UR6, UR6, UR11, 0x7 ;  /* 0x0000000b06067291 */ /* 0x000fe2000f8e383f */
[----:B------:R-:W-:-:S03]  /*c960*/  ULDC UR9, c[0x0][0x74c] ;  /* 0x0001d30000097ab9 */ /* 0x000fc60000000800 */
[----:B------:R-:W-:Y:S02]  /*c970*/  UIADD3 UR6, UR6, -UR9, -UR8 ;  /* 0x8000000906067290 */ /* 0x000fe4000fffe808 */
[----:B------:R-:W-:Y:S02]  /*c980*/  UIADD3 UR8, UR11, 0x5f, URZ ;  /* 0x0000005f0b087890 */ /* 0x000fe4000fffe03f */
[----:B------:R-:W-:Y:S02]  /*c990*/  UIMAD.WIDE UR12, UR6, 0x2aaaaaab, URZ ;  /* 0x2aaaaaab060c78a5 */ /* 0x000fe4000f8e023f */
[----:B------:R-:W-:Y:S02]  /*c9a0*/  UIMAD.WIDE UR8, UR8, 0x2aaaaaab, URZ ;  /* 0x2aaaaaab080878a5 */ /* 0x000fe4000f8e023f */
[----:B------:R-:W-:Y:S02]  /*c9b0*/  USHF.R.U32.HI UR6, URZ, 0x1f, UR13 ;  /* 0x0000001f3f067899 */ /* 0x000fe4000801160d */
[----:B------:R-:W-:-:S02]  /*c9c0*/  USHF.R.U32.HI UR12, URZ, 0x1f, UR9 ;  /* 0x0000001f3f0c7899 */ /* 0x000fc40008011609 */
[----:B------:R-:W-:Y:S02]  /*c9d0*/  ULEA.HI.SX32 UR6, UR13, UR6, 0x1c ;  /* 0x000000060d067291 */ /* 0x000fe4000f8fe23f */
[----:B------:R-:W-:Y:S02]  /*c9e0*/  ULEA.HI.SX32 UR12, UR9, UR12, 0x1c ;  /* 0x0000000c090c7291 */ /* 0x000fe4000f8fe23f */
[----:B------:R-:W-:-:S04]  /*c9f0*/  UISETP.LT.AND UP1, UPT, URZ, UR6, UPT ;  /* 0x000000063f00728c */ /* 0x000fc8000bf21270 */
[----:B------:R-:W-:-:S04]  /*ca00*/  USEL UR13, URZ, UR6, !UP1 ;  /* 0x000000063f0d7287 */ /* 0x000fc8000c800000 */
[----:B------:R-:W-:-:S06]  /*ca10*/  UISETP.GT.AND UP1, UPT, UR12, UR13, UPT ;  /* 0x0000000d0c00728c */ /* 0x000fcc000bf24270 */
[----:B------:R-:W-:-:S13]  /*ca20*/  PLOP3.LUT P0, PT, PT, PT, UP1, 0x80, 0x0 ;  /* 0x000000000000781c */ /* 0x000fda0003f0f018 */
[----:B------:R-:W-:Y:S05]  /*ca30*/  @!P0 BRA `(.L_x_3001) ;  /* 0x0000003000388947 */ /* 0x000fea0003800000 */
[----:B------:R-:W-:Y:S01]  /*ca40*/  ULDC.64 UR14, c[0x0][0x2d8] ;  /* 0x0000b600000e7ab9 */ /* 0x000fe20000000a00 */
[----:B------:R-:W-:Y:S02]  /*ca50*/  USHF.R.S32.HI UR11, URZ, 0x1f, UR10 ;  /* 0x0000001f3f0b7899 */ /* 0x000fe4000801140a */
[----:B------:R-:W-:Y:S02]  /*ca60*/  UIMAD UR6, UR16, UR14, URZ ;  /* 0x0000000e100672a4 */ /* 0x000fe4000f8e023f */
[----:B------:R-:W-:Y:S02]  /*ca70*/  UIMAD.WIDE.U32 UR8, UR7, UR14, URZ ;  /* 0x0000000e070872a5 */ /* 0x000fe4000f8e003f */
[----:B------:R-:W-:Y:S02]  /*ca80*/  UIMAD UR15, UR7, UR15, UR6 ;  /* 0x0000000f070f72a4 */ /* 0x000fe4000f8e0206 */
[----:B------:R-:W-:Y:S02]  /*ca90*/  UIADD3 UR6, UR12, -UR13, URZ ;  /* 0x8000000d0c067290 */ /* 0x000fe4000fffe03f */
[----:B------:R-:W-:-:S02]  /*caa0*/  USEL UR7, UR10, URZ, !UP0 ;  /* 0x0000003f0a077287 */ /* 0x000fc4000c000000 */
[----:B------:R-:W-:Y:S02]  /*cab0*/  ULOP3.LUT UR6, UR6, 0x1, URZ, 0xc0, !UPT ;  /* 0x0000000106067892 */ /* 0x000fe4000f8ec03f */
[----:B------:R-:W-:Y:S02]  /*cac0*/  USEL UR14, UR11, URZ, !UP0 ;  /* 0x0000003f0b0e7287 */ /* 0x000fe4000c000000 */
[----:B------:R-:W-:Y:S02]  /*cad0*/  UISETP.NE.U32.AND UP0, UPT, UR6, 0x1, UPT ;  /* 0x000000010600788c */ /* 0x000fe4000bf05070 */
[----:B------:R-:W-:Y:S02]  /*cae0*/  UIADD3 UR10, UP1, UR4, UR8, URZ ;  /* 0x00000008040a7290 */ /* 0x000fe4000ff3e03f */
[----:B------:R-:W-:Y:S02]  /*caf0*/  UIADD3 UR15, UR9, UR15, URZ ;  /* 0x0000000f090f7290 */ /* 0x000fe4000fffe03f */
[----:B------:R-:W-:Y:S01]  /*cb00*/  PLOP3.LUT P1, PT, PT, PT, UP0, 0x80, 0x0 ;  /* 0x000000000000781c */ /* 0x000fe20003f2f008 */
[----:B------:R-:W-:Y:S01]  /*cb10*/  ULDC.64 UR28, c[0x0][0x2e0] ;  /* 0x0000b800001c7ab9 */ /* 0x000fe20000000a00 */
[----:B------:R-:W-:-:S02]  /*cb20*/  UIADD3.X UR11, UR5, UR15, URZ, UP1, !UPT ;  /* 0x0000000f050b7290 */ /* 0x000fc40008ffe43f */
[----:B------:R-:W-:Y:S02]  /*cb30*/  UIMAD UR14, UR14, UR28, URZ ;  /* 0x0000001c0e0e72a4 */ /* 0x000fe4000f8e023f */
[----:B------:R-:W-:Y:S02]  /*cb40*/  UIMAD.WIDE.U32 UR10, UR7, UR28, UR10 ;  /* 0x0000001c070a72a5 */ /* 0x000fe4000f8e000a */
[----:B------:R-:W-:Y:S01]  /*cb50*/  UIMAD UR14, UR7, UR29, UR14 ;  /* 0x0000001d070e72a4 */ /* 0x000fe2000f8e020e */
[----:B------:R-:W-:-:S03]  /*cb60*/  ELECT P0, URZ, PT ;  /* 0x00000000003f782f */ /* 0x000fc60003800000 */
[----:B------:R-:W-:Y:S01]  /*cb70*/  UIADD3 UR27, UR11, UR14, URZ ;  /* 0x0000000e0b1b7290 */ /* 0x000fe2000fffe03f */
[----:B------:R-:W-:Y:S11]  /*cb80*/  @P1 BRA `(.L_x_3078) ;  /* 0x0000000000bc1947 */ /* 0x000ff60003800000 */
        /* <DEDUP_REMOVED lines=18> */
.L_x_3080:
[----:B------:R-:W-:Y:S05]  /*ccb0*/  BSYNC B0 ;  /* 0x0000000000007941 */ /* 0x000fea0003800000 */
.L_x_3079:
        /* <DEDUP_REMOVED lines=19> */
.L_x_3082:
[----:B------:R-:W-:Y:S05]  /*cdf0*/  BSYNC B0 ;  /* 0x0000000000007941 */ /* 0x000fea0003800000 */
.L_x_3081:
[----:B------:R-:W-:Y:S06]  /*ce00*/  BAR.ARV 0xa, 0xa0 ;  /* 0x0282800000007b1d */ /* 0x000fec0000002000 */
[----:B------:R-:W-:Y:S04]  /*ce10*/  BSSY B0, `(.L_x_3083) ;  /* 0x0000003000007945 */ /* 0x000fe80003800000 */
[----:B------:R-:W-:Y:S05]  /*ce20*/  @!P0 BRA `(.L_x_3084) ;  /* 0x0000000000048947 */ /* 0x000fea0003800000 */
[----:B------:R-:W-:-:S04]  /*ce30*/  DEPBAR.LE SB0, 0x0 ;  /* 0x000080000000791a */ /* 0x000fc80000000000 */
.L_x_3084:
[----:B------:R-:W-:Y:S05]  /*ce40*/  BSYNC B0 ;  /* 0x0000000000007941 */ /* 0x000fea0003800000 */
.L_x_3083:
[----:B------:R-:W-:Y:S06]  /*ce50*/  BAR.ARV 0xb, 0xa0 ;  /* 0x02c2800000007b1d */ /* 0x000fec0000002000 */
[----:B------:R-:W-:Y:S01]  /*ce60*/  UIADD3 UR18, UR13, 0x1, URZ ;  /* 0x000000010d127890 */ /* 0x000fe2000fffe03f */
[----:B------:R-:W-:Y:S11]  /*ce70*/  BRA `(.L_x_3085) ;  /* 0x0000000000047947 */ /* 0x000ff60003800000 */
.L_x_3078:
[----:B------:R-:W-:-:S05]  /*ce80*/  UMOV UR18, UR13 ;  /* 0x0000000d00127c82 */ /* 0x000fca0008000000 */
.L_x_3085:
[----:B------:R-:W-:-:S04]  /*ce90*/  UIADD3 UR6, UR13, 0x1, URZ ;  /* 0x000000010d067890 */ /* 0x000fc8000fffe03f */
[----:B------:R-:W-:-:S06]  /*cea0*/  UISETP.NE.AND UP0, UPT, UR12, UR6, UPT ;  /* 0x000000060c00728c */ /* 0x000fcc000bf05270 */
[----:B------:R-:W-:-:S13]  /*ceb0*/  PLOP3.LUT P1, PT, PT, PT, UP0, 0x80, 0x0 ;  /* 0x000000000000781c */ /* 0x000fda0003f2f008 */
[----:B------:R-:W-:Y:S05]  /*cec0*/  @!P1 BRA `(.L_x_3001) ;  /* 0x0000002c00149947 */ /* 0x000fea0003800000 */
[----:B------:R-:W-:Y:S01]  /*ced0*/  UMOV UR16, UR8 ;  /* 0x0000000800107c82 */ /* 0x000fe20008000000 */
[----:B------:R-:W-:Y:S01]  /*cee0*/  UMOV UR17, UR15 ;  /* 0x0000000f00117c82 */ /* 0x000fe20008000000 */
[----:B------:R-:W-:Y:S01]  /*cef0*/  ULDC.64 UR20, c[0x0][0x2c0] ;  /* 0x0000b00000147ab9 */ /* 0x000fe20000000a00 */
[----:B------:R-:W-:Y:S02]  /*cf00*/  UIMAD.WIDE.U32 UR16, UR7, UR28, UR16 ;  /* 0x0000001c071072a5 */ /* 0x000fe4000f8e0010 */
[----:B------:R-:W-:Y:S02]  /*cf10*/  UIMAD UR19, UR18, 0x1800, URZ ;  /* 0x00001800121378a4 */ /* 0x000fe4000f8e023f */
[----:B------:R-:W-:Y:S01]  /*cf20*/  UIADD3 UR25, UP0, UR4, UR16, URZ ;  /* 0x0000001004197290 */ /* 0x000fe2000ff1e03f */
[----:B------:R-:W-:Y:S01]  /*cf30*/  UMOV UR6, URZ ;  /* 0x0000003f00067c82 */ /* 0x000fe20008000000 */
[----:B------:R-:W-:Y:S02]  /*cf40*/  ULDC.64 UR30, c[0x0][0x2c0] ;  /* 0x0000b000001e7ab9 */ /* 0x000fe40000000a00 */
[----:B------:R-:W-:-:S02]  /*cf50*/  UIADD3.X UR16, UR5, UR14, UR17, UP0, !UPT ;  /* 0x0000000e05107290 */ /* 0x000fc400087fe411 */
[----:B------:R-:W-:Y:S01]  /*cf60*/  ULEA UR24, UP0, UR25, UR20, 0x2 ;  /* 0x0000001419187291 */ /* 0x000fe2000f80103f */
[----:B------:R-:W-:-:S03]  /*cf70*/  UMOV UR26, UR19 ;  /* 0x00000013001a7c82 */ /* 0x000fc60008000000 */
[----:B------:R-:W-:Y:S02]  /*cf80*/  ULEA.HI.X UR25, UR25, UR21, UR16, 0x2, UP0 ;  /* 0x0000001519197291 */ /* 0x000fe400080f1410 */
[----:B------:R-:W-:Y:S02]  /*cf90*/  UIADD3 UR20, UP0, UR24, 0x3000, URZ ;  /* 0x0000300018147890 */ /* 0x000fe4000ff1e03f */
[----:B------:R-:W-:Y:S02]  /*cfa0*/  UIADD3 UR22, UP1, UR24, 0x6000, URZ ;  /* 0x0000600018167890 */ /* 0x000fe4000ff3e03f */
[----:B------:R-:W-:Y:S02]  /*cfb0*/  UIADD3 UR24, UP2, UR24, 0x9000, URZ ;  /* 0x0000900018187890 */ /* 0x000fe4000ff5e03f */
[----:B------:R-:W-:Y:S02]  /*cfc0*/  UIADD3.X UR21, URZ, UR25, URZ, UP0, !UPT ;  /* 0x000000193f157290 */ /* 0x000fe400087fe43f */
[----:B------:R-:W-:-:S02]  /*cfd0*/  UIADD3.X UR23, URZ, UR25, URZ, UP1, !UPT ;  /* 0x000000193f177290 */ /* 0x000fc40008ffe43f */
[----:B------:R-:W-:-:S12]  /*cfe0*/  UIADD3.X UR25, URZ, UR25, URZ, UP2, !UPT ;  /* 0x000000193f197290 */ /* 0x000fd800097fe43f */
.L_x_3098:
        /* <DEDUP_REMOVED lines=12> */
[----:B------:R-:W-:-:S04]  /*d0b0*/  ULEA UR40, UP0, UR41, UR30, 0x2 ;  /* 0x0000001e29287291 */ /* 0x000fc8000f80103f */
[----:B------:R-:W-:-:S03]  /*d0c0*/  ULEA.HI.X UR41, UR41, UR31, UR42, 0x2, UP0 ;  /* 0x0000001f29297291 */ /* 0x000fc600080f142a */
[----:B------:R-:W-:Y:S01]  /*d0d0*/  UMOV UR42, 0x0 ;  /* 0x00000000002a7882 */ /* 0x000fe20000000000 */
[----:B-1----:R-:W-:-:S03]  /*d0e0*/  ULEA UR29, UR37, UR29, 0x18 ;  /* 0x0000001d251d7291 */ /* 0x002fc6000f8ec03f */
[----:B------:R-:W-:Y:S01]  /*d0f0*/  UMOV UR37, 0x300 ;  /* 0x0000030000257882 */ /* 0x000fe20000000000 */
[----:B------:R-:W-:-:S09]  /*d100*/  UIADD3 UR29, UR29, 0x8000, URZ ;  /* 0x000080001d1d7890 */ /* 0x000fd2000fffe03f */
[----:B------:R1:W-:Y:S02]  /*d110*/  UBLKRED.G.S.ADD.F32.RN [UR40], [UR29], UR37, desc[UR42] ;  /* 0x00002a281d0073bb */ /* 0x0003e400080a1425 */
[----:B-1----:R0:W-:Y:S02]  /*d120*/  UTMACMDFLUSH ;  /* 0x00000000000079b7 */ /* 0x0021e40000000000 */
.L_x_3087:
[----:B------:R-:W-:Y:S05]  /*d130*/  BSYNC B0 ;  /* 0x0000000000007941 */ /* 0x000fea0003800000 */
.L_x_3086:
        /* <DEDUP_REMOVED lines=13> */
.L_x_3089:
[----:B------:R-:W-:Y:S05]  /*d210*/  BSYNC B0 ;  /* 0x0000000000007941 */ /* 0x000fea0003800000 */
.L_x_3088:
[----:B------:R-:W-:Y:S06]  /*d220*/  BAR.ARV 0xa, 0xa0 ;  /* 0x0282800000007b1d */ /* 0x000fec0000002000 */
[----:B------:R-:W-:Y:S04]  /*d230*/  BSSY B0, `(.L_x_3090) ;  /* 0x0000003000007945 */ /* 0x000fe80003800000 */
[----:B------:R-:W-:Y:S05]  /*d240*/  @!P0 BRA `(.L_x_3091) ;  /* 0x0000000000048947 */ /* 0x000fea0003800000 */
[----:B------:R-:W-:-:S04]  /*d250*/  DEPBAR.LE SB0, 0x0 ;  /* 0x000080000000791a */ /* 0x000fc80000000000 */
.L_x_3091:
[----:B------:R-:W-:Y:S05]  /*d260*/  BSYNC B0 ;  /* 0x0000000000007941 */ /* 0x000fea0003800000 */
.L_x_3090:
        /* <DEDUP_REMOVED lines=13> */
.L_x_3093:
[----:B------:R-:W-:Y:S05]  /*d340*/  BSYNC B0 ;  /* 0x0000000000007941 */ /* 0x000fea0003800000 */
.L_x_3092:
        /* <DEDUP_REMOVED lines=13> */
.L_x_3095:
[----:B------:R-:W-:Y:S05]  /*d420*/  BSYNC B0 ;  /* 0x0000000000007941 */ /* 0x000fea0003800000 */
.L_x_3094:
[----:B------:R-:W-:Y:S01]  /*d430*/  UIADD3 UR18, UR18, 0x2, URZ ;  /* 0x0000000212127890 */ /* 0x000fe2000fffe03f */
[----:B------:R-:W-:Y:S06]  /*d440*/  BAR.ARV 0xa, 0xa0 ;  /* 0x0282800000007b1d */ /* 0x000fec0000002000 */
[----:B------:R-:W-:Y:S01]  /*d450*/  UISETP.GE.AND UP0, UPT, UR18, UR12, UPT ;  /* 0x0000000c1200728c */ /* 0x000fe2000bf06270 */
[----:B------:R-:W-:Y:S04]  /*d460*/  BSSY B0, `(.L_x_3096) ;  /* 0x0000003000007945 */ /* 0x000fe80003800000 */
[----:B------:R-:W-:Y:S06]  /*d470*/  @!P0 BRA `(.L_x_3097) ;  /* 0x0000000000048947 */ /* 0x000fec0003800000 */
[----:B------:R-:W-:-:S04]  /*d480*/  DEPBAR.LE SB0, 0x0 ;  /* 0x000080000000791a */ /* 0x000fc80000000000 */
.L_x_3097:
[----:B------:R-:W-:Y:S05]  /*d490*/  BSYNC B0 ;  /* 0x0000000000007941 */ /* 0x000fea0003800000 */
.L_x_3096:
[----:B------:R-:W-:Y:S06]  /*d4a0*/  BAR.ARV 0xb, 0xa0 ;  /* 0x02c2800000007b1d */ /* 0x000fec0000002000 */
[----:B------:R-:W-:Y:S01]  /*d4b0*/  PLOP3.LUT P1, PT, PT, PT, UP0, 0x80, 0x0 ;  /* 0x000000000000781c */ /* 0x000fe20003f2f008 */
[----:B------:R-:W-:Y:S02]  /*d4c0*/  UIADD3 UR26, UR26, 0x3000, URZ ;  /* 0x000030001a1a7890 */ /* 0x000fe4000fffe03f */
[----:B------:R-:W-:-:S10]  /*d4d0*/  UIADD3 UR6, UR6, 0x3000, URZ ;  /* 0x0000300006067890 */ /* 0x000fd4000fffe03f */
[----:B------:R-:W-:Y:S05]  /*d4e0*/  @!P1 BRA `(.L_x_3098) ;  /* 0xfffffff800c09947 */ /* 0x000fea000383ffff */
[----:B------:R-:W-:Y:S05]  /*d4f0*/  BRA `(.L_x_3001) ;  /* 0x0000002400887947 */ /* 0x000fea0003800000 */
.L_x_3069:
[----:B------:R-:W1:Y:S01]  /*d500*/  S2UR UR7, SR_CTAID.X ;  /* 0x00000000000779c3 */ /* 0x000e620000002500 */
[----:B------:R-:W-:Y:S02]  /*d510*/  ULDC UR8, c[0x0][0x8d0] ;  /* 0x0002340000087ab9 */ /* 0x000fe40000000800 */
[----:B------:R-:W-:-:S11]  /*d520*/  UISETP.NE.AND UP0, UPT, UR8, 0x1, UPT ;  /* 0x000000010800788c */ /* 0x000fd6000bf05270 */
[----:B------:R-:W-:Y:S01]  /*d530*/  @UP0 ULDC UR4, c[0x0][0x8d4] ;  /* 0x0002350000040ab9 */ /* 0x000fe20000000800 */
[----:B------:R-:W-:Y:S01]  /*d540*/  @UP0 ULDC UR9, c[0x0][0x8d8] ;  /* 0x0002360000090ab9 */ /* 0x000fe20000000800 */
[----:B-1----:R-:W-:Y:S02]  /*d550*/  UIMAD.WIDE.U32 UR4, UR7, UR4, URZ ;  /* 0x00000004070472a5 */ /* 0x002fe4000f8e003f */
[----:B------:R-:W-:Y:S02]  /*d560*/  UMOV UR6, UR7 ;  /* 0x0000000700067c82 */ /* 0x000fe40008000000 */
[----:B------:R-:W-:-:S03]  /*d570*/  @UP0 USHF.R.U32.HI UR6, URZ, UR9, UR5 ;  /* 0x000000093f060299 */ /* 0x000fc60008011605 */
[----:B------:R-:W-:Y:S02]  /*d580*/  ULDC UR4, c[0x0][0x8e8] ;  /* 0x00023a0000047ab9 */ /* 0x000fe40000000800 */
[----:B------:R-:W-:Y:S02]  /*d590*/  UISETP.GE.AND UP0, UPT, UR6, UR4, UPT ;  /* 0x000000040600728c */ /* 0x000fe4000bf06270 */
[----:B------:R-:W-:-:S04]  /*d5a0*/  UIADD3 UR4, -UR6, URZ, URZ ;  /* 0x0000003f06047290 */ /* 0x000fc8000fffe13f */
[----:B------:R-:W-:Y:S01]  /*d5b0*/  PLOP3.LUT P0, PT, PT, PT, UP0, 0x80, 0x0 ;  /* 0x000000000000781c */ /* 0x000fe20003f0f008 */
[----:B------:R-:W-:-:S12]  /*d5c0*/  UIMAD UR8, UR8, UR4, UR7 ;  /* 0x00000004080872a4 */ /* 0x000fd8000f8e0207 */
        /* <DEDUP_REMOVED lines=9> */
.L_x_3099:
[----:B------:R-:W-:Y:S01]  /*d660*/  ULDC UR9, c[0x0][0x8c4] ;  /* 0x0002310000097ab9 */ /* 0x000fe20000000800 */
[----:B------:R-:W-:Y:S01]  /*d670*/  UMOV UR7, UR8 ;  /* 0x0000000800077c82 */ /* 0x000fe20008000000 */
[----:B------:R-:W-:-:S11]  /*d680*/  UISETP.NE.AND UP0, UPT, UR9, 0x1, UPT ;  /* 0x000000010900788c */ /* 0x000fd6000bf05270 */
[----:B------:R-:W-:Y:S02]  /*d690*/  @UP0 ULDC.64 UR10, c[0x0][0x8c8] ;  /* 0x00023200000a0ab9 */ /* 0x000fe40000000a00 */
[----:B------:R-:W-:-:S04]  /*d6a0*/  UIMAD.WIDE.U32 UR4, UR8, UR10, URZ ;  /* 0x0000000a080472a5 */ /* 0x000fc8000f8e003f */
[----:B------:R-:W-:-:S04]  /*d6b0*/  @UP0 USHF.R.U32.HI UR7, URZ, UR11, UR5 ;  /* 0x0000000b3f070299 */ /* 0x000fc80008011605 */
[----:B------:R-:W-:-:S12]  /*d6c0*/  UIMAD UR4, UR7, UR9, URZ ;  /* 0x00000009070472a4 */ /* 0x000fd8000f8e023f */
.L_x_3100:
        /* <DEDUP_REMOVED lines=23> */
.L_x_3101:
        /* <DEDUP_REMOVED lines=14> */
.L_x_3103:
[----:B------:R-:W-:-:S05]  /*d920*/  ULDC UR4, c[0x0][0x8ec] ;  /* 0x00023b0000047ab9 */ /* 0x000fca0000000800 */
.L_x_3102:
[----:B------:R-:W-:Y:S01]  /*d930*/  UIADD3 UR4, UR4, 0x7f, URZ ;  /* 0x0000007f04047890 */ /* 0x000fe2000fffe03f */
[----:B------:R-:W-:Y:S02]  /*d940*/  IMAD.MOV.U32 R10, RZ, RZ, 0x1 ;  /* 0x00000001ff0a7424 */ /* 0x000fe400078e00ff */
[----:B------:R-:W-:Y:S01]  /*d950*/  IMAD.MOV.U32 R2, RZ, RZ, RZ ;  /* 0x000000ffff027224 */ /* 0x000fe200078e00ff */
        /* <DEDUP_REMOVED lines=13> */
[----:B------:R-:W1:Y:S02]  /*da30*/  LDC R0, c[0x0][0x280] ;  /* 0x0000a000ff007b82 */ /* 0x000e640000000800 */
[----:B------:R-:W-:Y:S01]  /*da40*/  MOV R2, UR8 ;  /* 0x0000000800027c02 */ /* 0x000fe20008000f00 */
[----:B------:R-:W-:Y:S01]  /*da50*/  IMAD.U32 R3, RZ, RZ, UR9 ;  /* 0x00000009ff037e24 */ /* 0x000fe2000f8e00ff */
[----:B------:R-:W-:Y:S01]  /*da60*/  PLOP3.LUT P1, PT, PT, PT, UP1, 0x80, 0x0 ;  /* 0x000000000000781c */ /* 0x000fe20003f2f018 */
[----:B------:R-:W-:Y:S01]  /*da70*/  UISETP.NE.U32.AND UP0, UPT, UR4, URZ, UPT ;  /* 0x0000003f0400728c */ /* 0x000fe2000bf05070 */
[----:B------:R-:W-:Y:S01]  /*da80*/  ULDC.64 UR14, c[0x0][0x778] ;  /* 0x0001de00000e7ab9 */ /* 0x000fe20000000a00 */
[----:B------:R-:W-:-:S10]  /*da90*/  ULDC.64 UR18, c[0x0][0x788] ;  /* 0x0001e20000127ab9 */ /* 0x000fd40000000a00 */
[----:B------:R-:W2:Y:S01]  /*daa0*/  @P1 LDG.E R6, desc[UR38][R2.64] ;  /* 0x0000002602061981 */ /* 0x000ea2000c1e1900 */
[----:B------:R-:W-:Y:S02]  /*dab0*/  UISETP.NE.AND.EX UP0, UPT, UR5, URZ, UPT, UP0 ;  /* 0x0000003f0500728c */ /* 0x000fe4000bf05300 */
[----:B------:R-:W-:Y:S01]  /*dac0*/  UIMAD.WIDE UR14, UR13, 0x4, UR14 ;  /* 0x000000040d0e78a5 */ /* 0x000fe2000f8e020e */
[----:B------:R3:W4:Y:S01]  /*dad0*/  @P1 LDG.E R4, desc[UR38][R2.64] ;  /* 0x0000002602041981 */ /* 0x000722000c1e1900 */
[----:B------:R-:W-:Y:S02]  /*dae0*/  ULDC.64 UR4, c[0x0][0x780] ;  /* 0x0001e00000047ab9 */ /* 0x000fe40000000a00 */
[----:B------:R-:W-:Y:S01]  /*daf0*/  UISETP.NE.U32.AND UP2, UPT, UR4, URZ, UPT ;  /* 0x0000003f0400728c */ /* 0x000fe2000bf45070 */
[----:B------:R-:W-:-:S03]  /*db00*/  PLOP3.LUT P2, PT, PT, PT, UP0, 0x80, 0x0 ;  /* 0x000000000000781c */ /* 0x000fc60003f4f008 */
[----:B------:R-:W-:Y:S01]  /*db10*/  UISETP.NE.AND.EX UP2, UPT, UR5, URZ, UPT, UP2 ;  /* 0x0000003f0500728c */ /* 0x000fe2000bf45320 */
[----:B---3--:R-:W-:Y:S01]  /*db20*/  IMAD.U32 R2, RZ, RZ, UR14 ;  /* 0x0000000eff027e24 */ /* 0x008fe2000f8e00ff */
[----:B------:R-:W-:-:S04]  /*db30*/  MOV R3, UR15 ;  /* 0x0000000f00037c02 */ /* 0x000fc80008000f00 */
[----:B------:R-:W-:-:S04]  /*db40*/  PLOP3.LUT P3, PT, PT, PT, UP2, 0x80, 0x0 ;  /* 0x000000000000781c */ /* 0x000fc80003f6f028 */
[----:B------:R3:W4:Y:S01]  /*db50*/  @P2 LDG.E R5, desc[UR38][R2.64] ;  /* 0x0000002602052981 */ /* 0x000722000c1e1900 */
[----:B------:R-:W-:Y:S02]  /*db60*/  @UP2 ULDC.64 UR4, c[0x0][0x780] ;  /* 0x0001e00000042ab9 */ /* 0x000fe40000000a00 */
[----:B------:R-:W-:-:S06]  /*db70*/  @UP2 UIMAD.WIDE UR4, UR13, 0x4, UR4 ;  /* 0x000000040d0428a5 */ /* 0x000fcc000f8e0204 */
[----:B---3--:R-:W-:Y:S02]  /*db80*/  IMAD.U32 R2, RZ, RZ, UR4 ;  /* 0x00000004ff027e24 */ /* 0x008fe4000f8e00ff */
[----:B------:R-:W-:-:S05]  /*db90*/  IMAD.U32 R3, RZ, RZ, UR5 ;  /* 0x00000005ff037e24 */ /* 0x000fca000f8e00ff */
[----:B-1----:R1:W5:Y:S01]  /*dba0*/  @P3 LDG.E R0, desc[UR38][R2.64] ;  /* 0x0000002602003981 */ /* 0x002362000c1e1900 */
[----:B------:R-:W-:Y:S01]  /*dbb0*/  ISETP.NE.U32.AND P0, PT, RZ, UR18, PT ;  /* 0x00000012ff007c0c */ /* 0x000fe2000bf05070 */
[----:B------:R-:W-:Y:S01]  /*dbc0*/  UMOV UR6, URZ ;  /* 0x0000003f00067c82 */ /* 0x000fe20008000000 */
[----:B------:R-:W-:Y:S01]  /*dbd0*/  UMOV UR11, URZ ;  /* 0x0000003f000b7c82 */ /* 0x000fe20008000000 */
[----:B------:R-:W-:Y:S01]  /*dbe0*/  ULDC UR18, c[0x0][0x290] ;  /* 0x0000a40000127ab9 */ /* 0x000fe20000000800 */
[----:B------:R-:W-:Y:S02]  /*dbf0*/  ISETP.NE.AND.EX P0, PT, RZ, UR19, PT, P0 ;  /* 0x00000013ff007c0c */ /* 0x000fe4000bf05300 */
[----:B--2---:R-:W-:-:S13]  /*dc00*/  @P1 R2UR UR4, R6 ;  /* 0x00000000060412ca */ /* 0x004fda00000e0000 */
[----:B------:R-:W-:-:S04]  /*dc10*/  @UP1 UIMAD UR4, UR13, 0x60, UR4 ;  /* 0x000000600d0418a4 */ /* 0x000fc8000f8e0204 */
[----:B------:R-:W-:-:S04]  /*dc20*/  UIMAD.WIDE UR4, UR4, 0x2aaaaaab, URZ ;  /* 0x2aaaaaab040478a5 */ /* 0x000fc8000f8e023f */
[----:B------:R-:W-:-:S04]  /*dc30*/  @UP1 USHF.R.U32.HI UR4, URZ, 0x1f, UR5 ;  /* 0x0000001f3f041899 */ /* 0x000fc80008011605 */
[----:B------:R-:W-:-:S04]  /*dc40*/  @UP1 ULEA.HI.SX32 UR4, UR5, UR4, 0x1c ;  /* 0x0000000405041291 */ /* 0x000fc8000f8fe23f */
[----:B------:R-:W-:Y:S01]  /*dc50*/  @UP1 UIMAD UR10, UR4, 0x60, URZ ;  /* 0x00000060040a18a4 */ /* 0x000fe2000f8e023f */
[----:B----4-:R-:W-:Y:S02]  /*dc60*/  @P1 R2UR UR6, R4 ;  /* 0x00000000040612ca */ /* 0x010fe400000e0000 */
[----:B------:R-:W-:Y:S01]  /*dc70*/  @P2 R2UR UR11, R5 ;  /* 0x00000000050b22ca */ /* 0x000fe200000e0000 */
[----:B------:R-:W-:Y:S01]  /*dc80*/  @UP1 USHF.R.S32.HI UR12, URZ, 0x1f, UR10 ;  /* 0x0000001f3f0c1899 */ /* 0x000fe2000801140a */
[----:B-1----:R-:W-:-:S13]  /*dc90*/  @P3 BRA `(.L_x_3105) ;  /* 0x0000000000183947 */ /* 0x002fda0003800000 */
[----:B------:R-:W-:Y:S05]  /*dca0*/  @!P1 BRA `(.L_x_3105) ;  /* 0x0000000000149947 */ /* 0x000fea0003800000 */
[----:B------:R-:W-:Y:S01]  /*dcb0*/  MOV R2, UR8 ;  /* 0x0000000800027c02 */ /* 0x000fe20008000f00 */
[----:B------:R-:W-:-:S05]  /*dcc0*/  IMAD.U32 R3, RZ, RZ, UR9 ;  /* 0x00000009ff037e24 */ /* 0x000fca000f8e00ff */
[----:B------:R-:W2:Y:S04]  /*dcd0*/  LDG.E R5, desc[UR38][R2.64] ;  /* 0x0000002602057981 */ /* 0x000ea8000c1e1900 */
[----:B-----5:R-:W2:Y:S02]  /*dce0*/  LDG.E R0, desc[UR38][R2.64+0x4] ;  /* 0x0000042602007981 */ /* 0x020ea4000c1e1900 */
[----:B--2---:R-:W-:-:S07]  /*dcf0*/  IMAD.IADD R0, R0, 0x1, -R5 ;  /* 0x0000000100007824 */ /* 0x004fce00078e0a05 */
.L_x_3105:
[----:B------:R-:W-:Y:S01]  /*dd00*/  UMOV UR4, URZ ;  /* 0x0000003f00047c82 */ /* 0x000fe20008000000 */
[----:B------:R-:W-:Y:S01]  /*dd10*/  UMOV UR5, URZ ;  /* 0x0000003f00057c82 */ /* 0x000fe20008000000 */
[----:B------:R-:W-:Y:S01]  /*dd20*/  MOV R4, UR18 ;  /* 0x0000001200047c02 */ /* 0x000fe20008000f00 */
[----:B------:R-:W-:Y:S01]  /*dd30*/  @UP1 UMOV UR4, UR10 ;  /* 0x0000000a00041c82 */ /* 0x000fe20008000000 */
[----:B------:R-:W-:Y:S01]  /*dd40*/  @UP1 UMOV UR5, UR12 ;  /* 0x0000000c00051c82 */ /* 0x000fe20008000000 */
[----:B------:R-:W-:Y:S05]  /*dd50*/  @!P0 BRA `(.L_x_3106) ;  /* 0x0000000000188947 */ /* 0x000fea0003800000 */
[----:B------:R-:W-:Y:S02]  /*dd60*/  ULDC.64 UR8, c[0x0][0x788] ;  /* 0x0001e20000087ab9 */ /* 0x000fe40000000a00 */
[----:B------:R-:W-:-:S06]  /*dd70*/  UIMAD.WIDE UR8, UR13, 0x4, UR8 ;  /* 0x000000040d0878a5 */ /* 0x000fcc000f8e0208 */
[----:B------:R-:W-:Y:S02]  /*dd80*/  IMAD.U32 R2, RZ, RZ, UR8 ;  /* 0x00000008ff027e24 */ /* 0x000fe4000f8e00ff */
[----:B------:R-:W-:-:S05]  /*dd90*/  IMAD.U32 R3, RZ, RZ, UR9 ;  /* 0x00000009ff037e24 */ /* 0x000fca000f8e00ff */
[----:B------:R1:W5:Y:S01]  /*dda0*/  LDG.E R4, desc[UR38][R2.64] ;  /* 0x0000002602047981 */ /* 0x000362000c1e1900 */
[----:B------:R-:W-:Y:S05]  /*ddb0*/  BRA `(.L_x_3107) ;  /* 0x0000000000187947 */ /* 0x000fea0003800000 */
.L_x_3106:
[----:B------:R-:W-:Y:S05]  /*ddc0*/  @!P2 BRA `(.L_x_3107) ;  /* 0x000000000014a947 */ /* 0x000fea0003800000 */
[----:B------:R-:W-:Y:S01]  /*ddd0*/  MOV R2, UR14 ;  /* 0x0000000e00027c02 */ /* 0x000fe20008000f00 */
[----:B------:R-:W-:-:S05]  /*dde0*/  IMAD.U32 R3, RZ, RZ, UR15 ;  /* 0x0000000fff037e24 */ /* 0x000fca000f8e00ff */
[----:B------:R-:W2:Y:S04]  /*ddf0*/  LDG.E R5, desc[UR38][R2.64] ;  /* 0x0000002602057981 */ /* 0x000ea8000c1e1900 */
[----:B------:R-:W2:Y:S02]  /*de00*/  LDG.E R4, desc[UR38][R2.64+0x4] ;  /* 0x0000042602047981 */ /* 0x000ea4000c1e1900 */
[----:B--2---:R-:W-:-:S07]  /*de10*/  IMAD.IADD R4, R4, 0x1, -R5 ;  /* 0x0000000104047824 */ /* 0x004fce00078e0a05 */
.L_x_3107:
[----:B-1----:R-:W-:Y:S01]  /*de20*/  MOV R3, UR7 ;  /* 0x0000000700037c02 */ /* 0x002fe20008000f00 */
[----:B------:R-:W-:-:S04]  /*de30*/  ULDC UR8, c[0x0][0x74c] ;  /* 0x0001d30000087ab9 */ /* 0x000fc80000000800 */
[----:B-----5:R-:W-:Y:S02]  /*de40*/  IMAD R3, R3, 0x80, R0 ;  /* 0x0000008003037824 */ /* 0x020fe400078e0200 */
[----:B------:R-:W-:-:S03]  /*de50*/  VIADD R0, R0, 0x5f ;  /* 0x0000005f00007836 */ /* 0x000fc60000000000 */
[----:B------:R-:W-:Y:S01]  /*de60*/  IADD3 R3, R3, -UR8, -R4 ;  /* 0x8000000803037c10 */ /* 0x000fe2000fffe804 */
[----:B------:R-:W-:-:S04]  /*de70*/  IMAD.HI R0, R0, 0x2aaaaaab, RZ ;  /* 0x2aaaaaab00007827 */ /* 0x000fc800078e02ff */
[----:B------:R-:W-:-:S05]  /*de80*/  IMAD.HI R3, R3, 0x2aaaaaab, RZ ;  /* 0x2aaaaaab03037827 */ /* 0x000fca00078e02ff */
[----:B------:R-:W-:-:S04]  /*de90*/  SHF.R.U32.HI R2, RZ, 0x1f, R3 ;  /* 0x0000001fff027819 */ /* 0x000fc80000011603 */
[----:B------:R-:W-:Y:S02]  /*dea0*/  LEA.HI.SX32 R2, R3, R2, 0x1c ;  /* 0x0000000203027211 */ /* 0x000fe400078fe2ff */
[----:B------:R-:W-:Y:S02]  /*deb0*/  SHF.R.U32.HI R3, RZ, 0x1f, R0 ;  /* 0x0000001fff037819 */ /* 0x000fe40000011600 */
[----:B------:R-:W-:Y:S02]  /*dec0*/  VIMNMX R4, RZ, R2, !PT ;  /* 0x00000002ff047248 */ /* 0x000fe40007fe0100 */
[----:B------:R-:W-:Y:S02]  /*ded0*/  LEA.HI.SX32 R0, R0, R3, 0x1c ;  /* 0x0000000300007211 */ /* 0x000fe400078fe2ff */
[----:B------:R-:W-:Y:S02]  /*dee0*/  MOV R2, RZ ;  /* 0x000000ff00027202 */ /* 0x000fe40000000f00 */
[----:B------:R-:W-:-:S13]  /*def0*/  ISETP.GT.AND P0, PT, R0, R4, PT ;  /* 0x000000040000720c */ /* 0x000fda0003f04270 */
[----:B------:R-:W-:Y:S05]  /*df00*/  @!P0 BRA `(.L_x_3104) ;  /* 0x0000001800708947 */ /* 0x000fea0003800000 */
[----:B------:R-:W-:Y:S01]  /*df10*/  USHF.R.S32.HI UR10, URZ, 0x1f, UR20 ;  /* 0x0000001f3f0a7899 */ /* 0x000fe20008011414 */
[----:B------:R-:W-:Y:S01]  /*df20*/  BSSY B0, `(.L_x_3104) ;  /* 0x000019a000007945 */ /* 0x000fe20003800000 */
[----:B------:R-:W-:Y:S01]  /*df30*/  UISETP.NE.U32.AND UP1, UPT, UR16, URZ, UPT ;  /* 0x0000003f1000728c */ /* 0x000fe2000bf25070 */
[----:B------:R-:W-:Y:S01]  /*df40*/  IMAD.MOV.U32 R2, RZ, RZ, RZ ;  /* 0x000000ffff027224 */ /* 0x000fe200078e00ff */
[----:B------:R-:W-:Y:S01]  /*df50*/  ULDC.64 UR14, c[0x0][0x718] ;  /* 0x0001c600000e7ab9 */ /* 0x000fe20000000a00 */
[----:B------:R-:W-:Y:S01]  /*df60*/  UMOV UR8, UR4 ;  /* 0x0000000400087c82 */ /* 0x000fe20008000000 */
[----:B------:R-:W-:Y:S02]  /*df70*/  UIMAD UR12, UR10, UR14, URZ ;  /* 0x0000000e0a0c72a4 */ /* 0x000fe4000f8e023f */
[----:B------:R-:W-:Y:S02]  /*df80*/  UISETP.NE.AND.EX UP1, UPT, UR17, URZ, UPT, UP1 ;  /* 0x0000003f1100728c */ /* 0x000fe4000bf25310 */
[----:B------:R-:W-:Y:S01]  /*df90*/  UIMAD UR12, UR20, UR15, UR12 ;  /* 0x0000000f140c72a4 */ /* 0x000fe2000f8e020c */
[----:B------:R-:W-:-:S02]  /*dfa0*/  ULDC.64 UR16, c[0x0][0x730] ;  /* 0x0001cc0000107ab9 */ /* 0x000fc40000000a00 */
[----:B------:R-:W-:Y:S01]  /*dfb0*/  ULDC UR15, c[0x0][0x2e8] ;  /* 0x0000ba00000f7ab9 */ /* 0x000fe20000000800 */
[----:B------:R-:W-:Y:S01]  /*dfc0*/  UIMAD UR10, UR10, UR16, URZ ;  /* 0x000000100a0a72a4 */ /* 0x000fe2000f8e023f */
[----:B------:R-:W-:Y:S01]  /*dfd0*/  UMOV UR9, UR5 ;  /* 0x0000000500097c82 */ /* 0x000fe20008000000 */
[----:B------:R-:W-:Y:S02]  /*dfe0*/  UISETP.NE.AND UP2, UPT, UR15, 0x1, UPT ;  /* 0x000000010f00788c */ /* 0x000fe4000bf45270 */
[----:B------:R-:W-:Y:S02]  /*dff0*/  UIMAD.WIDE.U32 UR4, UR20, UR14, UR8 ;  /* 0x0000000e140472a5 */ /* 0x000fe4000f8e0008 */
[----:B------:R-:W-:Y:S02]  /*e000*/  UIMAD.WIDE.U32 UR8, UR20, UR16, UR8 ;  /* 0x00000010140872a5 */ /* 0x000fe4000f8e0008 */
[----:B------:R-:W-:Y:S02]  /*e010*/  UIMAD UR14, UR20, UR17, UR10 ;  /* 0x00000011140e72a4 */ /* 0x000fe4000f8e020a */
[----:B------:R-:W-:Y:S01]  /*e020*/  USHF.R.S32.HI UR10, URZ, 0x1f, UR13 ;  /* 0x0000001f3f0a7899 */ /* 0x000fe2000801140d */
[----:B------:R-:W-:Y:S01]  /*e030*/  ELECT P0, URZ, PT ;  /* 0x00000000003f782f */ /* 0x000fe20003800000 */
[----:B------:R-:W-:-:S02]  /*e040*/  USEL UR21, UR13, URZ, !UP1 ;  /* 0x0000003f0d157287 */ /* 0x000fc4000c800000 */
[----:B------:R-:W-:Y:S01]  /*e050*/  UIADD3 UR9, UR9, UR14, URZ ;  /* 0x0000000e09097290 */ /* 0x000fe2000fffe03f */
[----:B------:R-:W-:Y:S01]  /*e060*/  ULDC.64 UR18, c[0x0][0x738] ;  /* 0x0001ce0000127ab9 */ /* 0x000fe20000000a00 */
[----:B------:R-:W-:Y:S01]  /*e070*/  USEL UR10, UR10, URZ, !UP1 ;  /* 0x0000003f0a0a7287 */ /* 0x000fe2000c800000 */
[----:B------:R-:W-:Y:S01]  /*e080*/  ULDC.64 UR16, c[0x0][0x720] ;  /* 0x0001c80000107ab9 */ /* 0x000fe20000000a00 */
[----:B------:R-:W-:Y:S02]  /*e090*/  UIMAD.WIDE.U32 UR14, UR18, UR21, UR8 ;  /* 0x00000015120e72a5 */ /* 0x000fe4000f8e0008 */
[----:B------:R-:W-:Y:S01]  /*e0a0*/  UIADD3 UR23, UR5, UR12, URZ ;  /* 0x0000000c05177290 */ /* 0x000fe2000fffe03f */
[----:B------:R-:W-:Y:S01]  /*e0b0*/  @UP2 ULDC UR8, c[0x0][0x2ec] ;  /* 0x0000bb0000082ab9 */ /* 0x000fe20000000800 */
[----:B------:R-:W-:Y:S02]  /*e0c0*/  UIMAD UR5, UR10, UR16, URZ ;  /* 0x000000100a0572a4 */ /* 0x000fe4000f8e023f */
[----:B------:R-:W-:-:S02]  /*e0d0*/  UIMAD UR10, UR10, UR18, URZ ;  /* 0x000000120a0a72a4 */ /* 0x000fc4000f8e023f */
[----:B------:R-:W-:Y:S02]  /*e0e0*/  UIMAD.WIDE.U32 UR8, UR20, UR8, URZ ;  /* 0x00000008140872a5 */ /* 0x000fe4000f8e003f */
[----:B------:R-:W-:Y:S01]  /*e0f0*/  ULEA UR11, UR7, UR11, 0x7 ;  /* 0x0000000b070b7291 */ /* 0x000fe2000f8e383f */
[----:B------:R-:W-:Y:S02]  /*e100*/  UMOV UR22, UR4 ;  /* 0x0000000400167c82 */ /* 0x000fe40008000000 */
[----:B------:R-:W-:Y:S01]  /*e110*/  @UP2 ULDC UR7, c[0x0][0x2f0] ;  /* 0x0000bc0000072ab9 */ /* 0x000fe20000000800 */
[----:B------:R-:W-:Y:S01]  /*e120*/  UMOV UR12, UR20 ;  /* 0x00000014000c7c82 */ /* 0x000fe20008000000 */
[----:B------:R-:W-:Y:S02]  /*e130*/  UIMAD UR5, UR17, UR21, UR5 ;  /* 0x00000015110572a4 */ /* 0x000fe4000f8e0205 */
[----:B------:R-:W-:Y:S02]  /*e140*/  UIMAD.WIDE.U32 UR22, UR16, UR21, UR22 ;  /* 0x00000015101672a5 */ /* 0x000fe4000f8e0016 */
[----:B------:R-:W-:-:S02]  /*e150*/  UIMAD UR4, UR19, UR21, UR10 ;  /* 0x00000015130472a4 */ /* 0x000fc4000f8e020a */
        /* <DEDUP_REMOVED lines=10> */
.L_x_3137:
[----:B------:R-:W2:Y:S01]  /*e200*/  S2R R3, SR_TID.X ;  /* 0x0000000000037919 */ /* 0x000ea20000002100 */
[----:B------:R-:W-:Y:S01]  /*e210*/  MOV R14, UR5 ;  /* 0x00000005000e7c02 */ /* 0x000fe20008000f00 */
[----:B------:R-:W-:Y:S02]  /*e220*/  IMAD.U32 R11, RZ, RZ, UR4 ;  /* 0x00000004ff0b7e24 */ /* 0x000fe4000f8e00ff */
[----:B------:R-:W-:Y:S02]  /*e230*/  IMAD.MOV.U32 R10, RZ, RZ, 0x1 ;  /* 0x00000001ff0a7424 */ /* 0x000fe400078e00ff */
[----:B------:R-:W-:Y:S01]  /*e240*/  VIADD R14, R14, UR23 ;  /* 0x000000170e0e7c36 */ /* 0x000fe20008000000 */
[----:B------:R-:W-:Y:S02]  /*e250*/  IADD3 R11, R11, UR15, RZ ;  /* 0x0000000f0b0b7c10 */ /* 0x000fe4000fffe0ff */
        /* <DEDUP_REMOVED lines=9> */
.L_x_3110:
[----:B------:R-:W-:Y:S01]  /*e2f0*/  R2UR UR19, R4 ;  /* 0x00000000041372ca */ /* 0x000fe200000e0000 */
[----:B------:R-:W2:Y:S01]  /*e300*/  LDC.64 R12, c[0x0][0x198] ;  /* 0x00006600ff0c7b82 */ /* 0x000ea20000000a00 */
[----:B------:R-:W-:Y:S01]  /*e310*/  ULDC.64 UR8, c[0x0][0x700] ;  /* 0x0001c00000087ab9 */ /* 0x000fe20000000a00 */
[----:B------:R-:W-:Y:S01]  /*e320*/  UMOV UR34, 0x0 ;  /* 0x0000000000227882 */ /* 0x000fe20000000000 */
[----:B------:R-:W-:Y:S01]  /*e330*/  IMAD.U32 R9, RZ, RZ, UR8 ;  /* 0x00000008ff097e24 */ /* 0x000fe2000f8e00ff */
[----:B------:R-:W-:Y:S01]  /*e340*/  MOV R8, UR9 ;  /* 0x0000000900087c02 */ /* 0x000fe20008000f00 */
[----:B------:R-:W-:Y:S01]  /*e350*/  UMOV UR35, 0x14f00000 ;  /* 0x14f0000000237882 */ /* 0x000fe20000000000 */
[----:B------:R-:W-:Y:S01]  /*e360*/  R2UR UR8, R15 ;  /* 0x000000000f0872ca */ /* 0x000fe200000e0000 */
[----:B------:R-:W-:Y:S01]  /*e370*/  UMOV UR18, URZ ;  /* 0x0000003f00127c82 */ /* 0x000fe20008000000 */
[----:B------:R-:W-:Y:S01]  /*e380*/  UMOV UR40, 0x0 ;  /* 0x0000000000287882 */ /* 0x000fe20000000000 */
[----:B------:R-:W-:Y:S01]  /*e390*/  UMOV UR41, 0x10000000 ;  /* 0x1000000000297882 */ /* 0x000fe20000000000 */
[----:B------:R-:W-:Y:S01]  /*e3a0*/  UMOV UR10, UR18 ;  /* 0x00000012000a7c82 */ /* 0x000fe20008000000 */
[----:B------:R-:W-:Y:S01]  /*e3b0*/  UMOV UR27, UR11 ;  /* 0x0000000b001b7c82 */ /* 0x000fe20008000000 */
[----:B------:R-:W-:Y:S01]  /*e3c0*/  UIMAD UR19, UR19, 0x60, URZ ;  /* 0x00000060131378a4 */ /* 0x000fe2000f8e023f */
[----:B------:R-:W-:Y:S01]  /*e3d0*/  UMOV UR28, UR12 ;  /* 0x0000000c001c7c82 */ /* 0x000fe20008000000 */
[----:B------:R-:W-:-:S02]  /*e3e0*/  UMOV UR29, UR13 ;  /* 0x0000000d001d7c82 */ /* 0x000fc40008000000 */
[----:B------:R-:W-:Y:S02]  /*e3f0*/  UIADD3 UR7, UP0, UR19, UR22, URZ ;  /* 0x0000001613077290 */ /* 0x000fe4000ff1e03f */
[----:B------:R-:W-:Y:S01]  /*e400*/  MOV R3, UR19 ;  /* 0x0000001300037c02 */ /* 0x000fe20008000f00 */
[----:B------:R-:W-:Y:S02]  /*e410*/  UIADD3 UR16, UR8, 0xe000, URZ ;  /* 0x0000e00008107890 */ /* 0x000fe4000fffe03f */
[----:B------:R-:W-:Y:S01]  /*e420*/  UIADD3 UR17, UR8, 0x26810, URZ ;  /* 0x0002681008117890 */ /* 0x000fe2000fffe03f */
[----:B------:R-:W-:Y:S01]  /*e430*/  PLOP3.LUT P1, PT, PT, PT, UP0, 0x80, 0x0 ;  /* 0x000000000000781c */ /* 0x000fe20003f2f008 */
[----:B-1----:R-:W-:Y:S01]  /*e440*/  IMAD.U32 R2, RZ, RZ, UR7 ;  /* 0x00000007ff027e24 */ /* 0x002fe2000f8e00ff */
[----:B------:R-:W-:Y:S01]  /*e450*/  UIADD3 UR19, UR19, UR6, URZ ;  /* 0x0000000613137290 */ /* 0x000fe2000fffe03f */
[----:B--2---:R-:W-:Y:S01]  /*e460*/  IMAD.MOV.U32 R7, RZ, RZ, R12 ;  /* 0x000000ffff077224 */ /* 0x004fe200078e000c */
[----:B------:R-:W-:Y:S01]  /*e470*/  LEA.HI.X.SX32 R3, R3, R14, 0x1, P1 ;  /* 0x0000000e03037211 */ /* 0x000fe200008f0eff */
[----:B------:R-:W-:Y:S01]  /*e480*/  IMAD.MOV.U32 R6, RZ, RZ, R13 ;  /* 0x000000ffff067224 */ /* 0x000fe200078e000d */
[----:B------:R-:W-:Y:S01]  /*e490*/  LEA R5, P1, R2, R9, 0x2 ;  /* 0x0000000902057211 */ /* 0x000fe200078210ff */
[----:B------:R-:W-:Y:S01]  /*e4a0*/  VIADD R13, R0, 0xffffffff ;  /* 0xffffffff000d7836 */ /* 0x000fe20000000000 */
[----:B------:R-:W-:Y:S01]  /*e4b0*/  UIADD3 UR42, UR8, 0x1a000, URZ ;  /* 0x0001a000082a7890 */ /* 0x000fe2000fffe03f */
[----:B------:R-:W-:Y:S01]  /*e4c0*/  MOV R12, 0x8000 ;  /* 0x00008000000c7802 */ /* 0x000fe20000000f00 */
[----:B------:R-:W-:Y:S01]  /*e4d0*/  UIADD3 UR9, UR8, 0x26800, URZ ;  /* 0x0002680008097890 */ /* 0x000fe2000fffe03f */
[----:B------:R-:W-:Y:S01]  /*e4e0*/  LEA.HI.X R2, R2, R8, R3, 0x2, P1 ;  /* 0x0000000802027211 */ /* 0x000fe200008f1403 */
[----:B------:R1:W-:Y:S01]  /*e4f0*/  STL [R1+0x8], R13 ;  /* 0x0000080d01007387 */ /* 0x0003e20000100800 */
[----:B------:R-:W-:Y:S01]  /*e500*/  R2UR UR30, R5 ;  /* 0x00000000051e72ca */ /* 0x000fe200000e0000 */
[----:B------:R-:W-:Y:S01]  /*e510*/  UIADD3 UR24, UR8, 0x4000, URZ ;  /* 0x0000400008187890 */ /* 0x000fe2000fffe03f */
[----:B------:R-:W-:Y:S01]  /*e520*/  R2UR UR31, R2 ;  /* 0x00000000021f72ca */ /* 0x000fe200000e0000 */
[----:B------:R1:W-:Y:S01]  /*e530*/  STL [R1], RZ ;  /* 0x000000ff01007387 */ /* 0x0003e20000100800 */
[C---:B------:R-:W-:Y:S01]  /*e540*/  IADD3 R2, P1, R7.reuse, 0x2f0, RZ ;  /* 0x000002f007027810 */ /* 0x040fe20007f3e0ff */
[----:B------:R-:W-:Y:S01]  /*e550*/  UMOV UR7, 0x18 ;  /* 0x0000001800077882 */ /* 0x000fe20000000000 */
[----:B------:R-:W-:Y:S01]  /*e560*/  UMOV UR43, UR17 ;  /* 0x00000011002b7c82 */ /* 0x000fe20008000000 */
[----:B------:R-:W-:Y:S01]  /*e570*/  UMOV UR26, UR18 ;  /* 0x00000012001a7c82 */ /* 0x000fe20008000000 */
[----:B------:R-:W-:Y:S01]  /*e580*/  R2UR UR44, R2 ;  /* 0x00000000022c72ca */ /* 0x000fe200000e0000 */
[----:B------:R-:W-:Y:S01]  /*e590*/  UMOV UR25, UR9 ;  /* 0x0000000900197c82 */ /* 0x000fe20008000000 */
[----:B------:R-:W-:-:S04]  /*e5a0*/  IADD3 R2, P2, R7, 0x3f0, RZ ;  /* 0x000003f007027810 */ /* 0x000fc80007f5e0ff */
[----:B------:R-:W-:Y:S01]  /*e5b0*/  R2UR UR46, R2 ;  /* 0x00000000022e72ca */ /* 0x000fe200000e0000 */
[----:B------:R-:W-:Y:S01]  /*e5c0*/  IMAD.X R5, RZ, RZ, R6, P2 ;  /* 0x000000ffff057224 */ /* 0x000fe200010e0606 */
[----:B------:R-:W-:-:S04]  /*e5d0*/  IADD3.X R2, RZ, R6, RZ, P1, !PT ;  /* 0x00000006ff027210 */ /* 0x000fc80000ffe4ff */
[----:B------:R-:W-:Y:S02]  /*e5e0*/  R2UR UR45, R2 ;  /* 0x00000000022d72ca */ /* 0x000fe400000e0000 */
[----:B------:R-:W-:Y:S02]  /*e5f0*/  IADD3 R2, P1, R7, 0xf0, RZ ;  /* 0x000000f007027810 */ /* 0x000fe40007f3e0ff */
[----:B------:R-:W-:Y:S02]  /*e600*/  R2UR UR47, R5 ;  /* 0x00000000052f72ca */ /* 0x000fe400000e0000 */
[----:B------:R-:W-:Y:S01]  /*e610*/  R2UR UR32, R2 ;  /* 0x00000000022072ca */ /* 0x000fe200000e0000 */
[----:B------:R-:W-:Y:S01]  /*e620*/  IMAD.X R3, RZ, RZ, R6, P1 ;  /* 0x000000ffff037224 */ /* 0x000fe200008e0606 */
[----:B------:R-:W-:-:S04]  /*e630*/  ISETP.GE.AND P1, PT, R4, R13, PT ;  /* 0x0000000d0400720c */ /* 0x000fc80003f26270 */
[----:B------:R-:W-:-:S13]  /*e640*/  R2UR UR33, R3 ;  /* 0x00000000032172ca */ /* 0x000fda00000e0000 */
[----:B------:R1:W-:Y:S01]  /*e650*/  UTMALDG.4D [UR16], [UR32], desc[UR34] ;  /* 0x00002210200075b4 */ /* 0x0003e20008019000 */
[----:B------:R1:W-:Y:S01]  /*e660*/  UBLKCP.S.G [UR42], [UR30], UR7 ;  /* 0x0000002a1e0073ba */ /* 0x0003e20008000207 */
[----:B------:R1:W-:Y:S01]  /*e670*/  SYNCS.ARRIVE.TRANS64 RZ, [R15+URZ+0x26800], R12 ;  /* 0x0268000c0fff79a7 */ /* 0x0003e2000800003f */
[----:B------:R1:W-:Y:S01]  /*e680*/  UTMALDG.4D [UR8], [UR44], desc[UR40] ;  /* 0x000028082c0075b4 */ /* 0x0003e20008019000 */
[----:B------:R1:W-:Y:S01]  /*e690*/  UTMALDG.4D [UR24], [UR46], desc[UR40] ;  /* 0x000028182e0075b4 */ /* 0x0003e20008019000 */
[----:B------:R-:W-:Y:S05]  /*e6a0*/  @P1 BRA `(.L_x_3111) ;  /* 0x0000000c00bc1947 */ /* 0x000fea0003800000 */
[----:B------:R-:W-:Y:S01]  /*e6b0*/  LOP3.LUT R5, RZ, R4, RZ, 0x33, !PT ;  /* 0x00000004ff057212 */ /* 0x000fe200078e33ff */
[----:B------:R-:W-:-:S04]  /*e6c0*/  IMAD.MOV.U32 R10, RZ, RZ, 0x1 ;  /* 0x00000001ff0a7424 */ /* 0x000fc800078e00ff */
[C---:B------:R-:W-:Y:S01]  /*e6d0*/  IMAD.IADD R16, R0.reuse, 0x1, R5 ;  /* 0x0000000100107824 */ /* 0x040fe200078e0205 */
[----:B------:R-:W-:Y:S01]  /*e6e0*/  IADD3 R5, R0, -0x2, RZ ;  /* 0xfffffffe00057810 */ /* 0x000fe20007ffe0ff */
[----:B------:R-:W-:-:S03]  /*e6f0*/  IMAD.MOV.U32 R0, RZ, RZ, R4 ;  /* 0x000000ffff007224 */ /* 0x000fc600078e0004 */
[----:B------:R-:W-:Y:S02]  /*e700*/  ISETP.NE.AND P1, PT, R5, R4, PT ;  /* 0x000000040500720c */ /* 0x000fe40003f25270 */
[----:B------:R-:W-:-:S05]  /*e710*/  LOP3.LUT R5, R16, 0x1, RZ, 0xc0, !PT ;  /* 0x0000000110057812 */ /* 0x000fca00078ec0ff */
[----:B------:R2:W-:Y:S06]  /*e720*/  STL [R1+0xc], R5 ;  /* 0x00000c0501007387 */ /* 0x0005ec0000100800 */
[----:B------:R-:W-:Y:S05]  /*e730*/  @!P1 BRA `(.L_x_3112) ;  /* 0x00000008005c9947 */ /* 0x000fea0003800000 */
[----:B------:R-:W-:Y:S01]  /*e740*/  IADD3 R16, R16, -R5, RZ ;  /* 0x8000000510107210 */ /* 0x000fe20007ffe0ff */
[----:B------:R-:W-:Y:S02]  /*e750*/  IMAD.MOV.U32 R0, RZ, RZ, R4 ;  /* 0x000000ffff007224 */ /* 0x000fe400078e0004 */
[----:B------:R-:W-:-:S07]  /*e760*/  IMAD.MOV.U32 R10, RZ, RZ, 0x1 ;  /* 0x00000001ff0a7424 */ /* 0x000fce00078e00ff */
.L_x_3121:
[----:B-123--:R-:W-:-:S04]  /*e770*/  SHF.L.U32 R17, R10, 0x1f, RZ ;  /* 0x0000001f0a117819 */ /* 0x00efc800000006ff */
[----:B------:R-:W3:Y:S02]  /*e780*/  SYNCS.PHASECHK.TRANS64.TRYWAIT P1, [R15+URZ+0x26840], R17 ;  /* 0x026840110f0075a7 */ /* 0x000ee4000802017f */
[----:B---3--:R-:W-:Y:S05]  /*e790*/  @!P1 BRA `(.L_x_3113) ;  /* 0x00000014007c9947 */ /* 0x008fea0003800000 */
.L_x_3138:
[----:B------:R-:W-:Y:S05]  /*e7a0*/  @P0 BRA `(.L_x_3114) ;  /* 0x00000000001c0947 */ /* 0x000fea0003800000 */
[----:B------:R-:W4:Y:S02]  /*e7b0*/  S2R R2, SR_TID.X ;  /* 0x0000000000027919 */ /* 0x000f240000002100 */
[----:B----4-:R-:W-:Y:S02]  /*e7c0*/  LOP3.LUT R3, R2, 0x1f, RZ, 0xc0, !PT ;  /* 0x0000001f02037812 */ /* 0x010fe400078ec0ff */
[----:B------:R-:W-:Y:S02]  /*e7d0*/  MOV R2, 0x3180 ;  /* 0x0000318000027802 */ /* 0x000fe40000000f00 */
[----:B------:R-:W-:Y:S02]  /*e7e0*/  ISETP.NE.AND P1, PT, R3, RZ, PT ;  /* 0x000000ff0300720c */ /* 0x000fe40003f25270 */
[----:B------:R4:W-:Y:S11]  /*e7f0*/  SYNCS.ARRIVE.TRANS64 RZ, [R15+URZ+0x26830], R2 ;  /* 0x026830020fff79a7 */ /* 0x0009f6000800003f */
[----:B----4-:R-:W-:Y:S05]  /*e800*/  @!P1 BRA `(.L_x_3114) ;  /* 0x0000000000049947 */ /* 0x010fea0003800000 */
[----:B-1----:R-:W-:Y:S01]  /*e810*/  BPT.TRAP 0x1 ;  /* 0x000000040000795c */ /* 0x002fe20000300000 */
.L_x_3114:
[----:B-1----:R-:W1:Y:S01]  /*e820*/  LDC.64 R12, c[0x0][0x728] ;  /* 0x0001ca00ff0c7b82 */ /* 0x002e620000000a00 */
[----:B------:R-:W-:Y:S01]  /*e830*/  IMAD R18, R0, 0x60, RZ ;  /* 0x0000006000127824 */ /* 0x000fe200078e02ff */
[----:B------:R-:W-:Y:S01]  /*e840*/  R2UR UR8, R15 ;  /* 0x000000000f0872ca */ /* 0x000fe200000e0000 */
[----:B------:R-:W-:Y:S01]  /*e850*/  UMOV UR28, 0x0 ;  /* 0x00000000001c7882 */ /* 0x000fe20000000000 */
[----:B------:R-:W-:Y:S01]  /*e860*/  UMOV UR29, 0x14f00000 ;  /* 0x14f00000001d7882 */ /* 0x000fe20000000000 */
[----:B------:R-:W-:Y:S01]  /*e870*/  UMOV UR18, URZ ;  /* 0x0000003f00127c82 */ /* 0x000fe20008000000 */
[C---:B------:R-:W-:Y:S01]  /*e880*/  IADD3 R2, P1, R18.reuse, UR14, RZ ;  /* 0x0000000e12027c10 */ /* 0x040fe2000ff3e0ff */
[----:B------:R-:W-:Y:S01]  /*e890*/  UMOV UR7, 0x18 ;  /* 0x0000001800077882 */ /* 0x000fe20000000000 */
[----:B--2---:R-:W2:Y:S01]  /*e8a0*/  LDC.64 R4, c[0x0][0x198] ;  /* 0x00006600ff047b82 */ /* 0x004ea20000000a00 */
[----:B------:R-:W-:-:S06]  /*e8b0*/  R2UR UR19, R18 ;  /* 0x00000000121372ca */ /* 0x000fcc00000e0000 */
[----:B------:R-:W-:Y:S02]  /*e8c0*/  UIADD3 UR16, UR8, 0x14000, URZ ;  /* 0x0001400008107890 */ /* 0x000fe4000fffe03f */
[----:B------:R-:W-:Y:S02]  /*e8d0*/  UIADD3 UR17, UR8, 0x26830, URZ ;  /* 0x0002683008117890 */ /* 0x000fe4000fffe03f */
[----:B------:R-:W-:-:S03]  /*e8e0*/  UIADD3 UR8, UR8, 0x1a380, URZ ;  /* 0x0001a38008087890 */ /* 0x000fc6000fffe03f */
[----:B------:R-:W-:Y:S01]  /*e8f0*/  UIADD3 UR19, UR19, UR6, URZ ;  /* 0x0000000613137290 */ /* 0x000fe2000fffe03f */
[----:B-1----:R-:W-:Y:S01]  /*e900*/  LEA R3, P2, R2, R12, 0x2 ;  /* 0x0000000c02037211 */ /* 0x002fe200078410ff */
[----:B------:R-:W-:-:S03]  /*e910*/  UMOV UR9, UR17 ;  /* 0x0000001100097c82 */ /* 0x000fc60008000000 */
[----:B------:R-:W-:Y:S02]  /*e920*/  R2UR UR24, R3 ;  /* 0x00000000031872ca */ /* 0x000fe400000e0000 */
[----:B------:R-:W-:Y:S01]  /*e930*/  LEA.HI.X.SX32 R3, R18, R11, 0x1, P1 ;  /* 0x0000000b12037211 */ /* 0x000fe200008f0eff */
[----:B--2---:R-:W-:Y:S02]  /*e940*/  IMAD.MOV.U32 R7, RZ, RZ, R4 ;  /* 0x000000ffff077224 */ /* 0x004fe400078e0004 */
        /* <DEDUP_REMOVED lines=9> */
[----:B------:R-:W2:Y:S02]  /*e9e0*/  SYNCS.PHASECHK.TRANS64.TRYWAIT P1, [R15+URZ+0x26828], R17 ;  /* 0x026828110f0075a7 */ /* 0x000ea4000802017f */
[----:B-12---:R-:W-:Y:S05]  /*e9f0*/  @!P1 BRA `(.L_x_3115) ;  /* 0x0000001000f89947 */ /* 0x006fea0003800000 */
.L_x_3139:
        /* <DEDUP_REMOVED lines=8> */
.L_x_3116:
[----:B------:R-:W-:Y:S01]  /*ea80*/  VIADD R19, R18, 0x60 ;  /* 0x0000006012137836 */ /* 0x000fe20000000000 */
[----:B------:R-:W-:Y:S01]  /*ea90*/  ULDC.64 UR8, c[0x0][0x700] ;  /* 0x0001c00000087ab9 */ /* 0x000fe20000000a00 */
[----:B------:R-:W-:Y:S01]  /*eaa0*/  R2UR UR26, R15 ;  /* 0x000000000f1a72ca */ /* 0x000fe200000e0000 */
[----:B------:R-:W-:Y:S01]  /*eab0*/  IMAD.U32 R8, RZ, RZ, UR9 ;  /* 0x00000009ff087e24 */ /* 0x000fe2000f8e00ff */
[----:B------:R-:W-:Y:S01]  /*eac0*/  MOV R9, UR8 ;  /* 0x0000000800097c02 */ /* 0x000fe20008000f00 */
[C---:B------:R-:W-:Y:S01]  /*ead0*/  VIADD R21, R19.reuse, UR6 ;  /* 0x0000000613157c36 */ /* 0x040fe20008000000 */
[----:B------:R-:W-:Y:S01]  /*eae0*/  IADD3 R2, P1, R19, UR22, RZ ;  /* 0x0000001613027c10 */ /* 0x000fe2000ff3e0ff */
[----:B------:R-:W-:Y:S01]  /*eaf0*/  UMOV UR24, 0x0 ;  /* 0x0000000000187882 */ /* 0x000fe20000000000 */
[----:B------:R-:W-:Y:S01]  /*eb00*/  SHF.R.S32.HI R20, RZ, 0x1f, R19 ;  /* 0x0000001fff147819 */ /* 0x000fe20000011413 */
[----:B------:R-:W-:Y:S01]  /*eb10*/  UMOV UR25, 0x14f00000 ;  /* 0x14f0000000197882 */ /* 0x000fe20000000000 */
[----:B------:R-:W-:Y:S01]  /*eb20*/  LEA R3, P2, R2, R9, 0x2 ;  /* 0x0000000902037211 */ /* 0x000fe200078410ff */
[----:B------:R-:W-:Y:S01]  /*eb30*/  UMOV UR18, URZ ;  /* 0x0000003f00127c82 */ /* 0x000fe20008000000 */
[----:B------:R-:W-:Y:S01]  /*eb40*/  R2UR UR19, R21 ;  /* 0x00000000151372ca */ /* 0x000fe200000e0000 */
[----:B------:R-:W-:Y:S01]  /*eb50*/  UMOV UR7, 0x18 ;  /* 0x0000001800077882 */ /* 0x000fe20000000000 */
[----:B------:R-:W-:Y:S01]  /*eb60*/  R2UR UR28, R3 ;  /* 0x00000000031c72ca */ /* 0x000fe200000e0000 */
[----:B------:R-:W-:Y:S01]  /*eb70*/  IMAD.X R3, R20, 0x1, R14, P1 ;  /* 0x0000000114037824 */ /* 0x000fe200008e060e */
[----:B------:R-:W-:-:S02]  /*eb80*/  UIADD3 UR16, UR26, 0x11000, URZ ;  /* 0x000110001a107890 */ /* 0x000fc4000fffe03f */
[----:B------:R-:W-:Y:S02]  /*eb90*/  UIADD3 UR17, UR26, 0x26818, URZ ;  /* 0x000268181a117890 */ /* 0x000fe4000fffe03f */
[----:B------:R-:W-:Y:S01]  /*eba0*/  LEA.HI.X R3, R2, R8, R3, 0x2, P2 ;  /* 0x0000000802037211 */ /* 0x000fe200010f1403 */
[----:B------:R-:W-:Y:S01]  /*ebb0*/  UIADD3 UR26, UR26, 0x1a200, URZ ;  /* 0x0001a2001a1a7890 */ /* 0x000fe2000fffe03f */
[----:B------:R-:W-:Y:S02]  /*ebc0*/  IADD3 R2, P1, R7, 0xf0, RZ ;  /* 0x000000f007027810 */ /* 0x000fe40007f3e0ff */
[----:B------:R-:W-:Y:S01]  /*ebd0*/  R2UR UR29, R3 ;  /* 0x00000000031d72ca */ /* 0x000fe200000e0000 */
[----:B------:R-:W-:Y:S01]  /*ebe0*/  UMOV UR27, UR17 ;  /* 0x00000011001b7c82 */ /* 0x000fe20008000000 */
[----:B------:R-:W-:Y:S02]  /*ebf0*/  IADD3.X R3, RZ, R6, RZ, P1, !PT ;  /* 0x00000006ff037210 */ /* 0x000fe40000ffe4ff */
[----:B------:R-:W-:-:S02]  /*ec00*/  R2UR UR8, R2 ;  /* 0x00000000020872ca */ /* 0x000fc400000e0000 */
[----:B------:R-:W-:-:S13]  /*ec10*/  R2UR UR9, R3 ;  /* 0x00000000030972ca */ /* 0x000fda00000e0000 */
[----:B------:R2:W-:Y:S01]  /*ec20*/  UTMALDG.4D [UR16], [UR8], desc[UR24] ;  /* 0x00001810080075b4 */ /* 0x0005e20008019000 */
[----:B------:R2:W-:Y:S01]  /*ec30*/  UBLKCP.S.G [UR26], [UR28], UR7 ;  /* 0x0000001a1c0073ba */ /* 0x0005e20008000207 */
[----:B------:R-:W4:Y:S02]  /*ec40*/  SYNCS.PHASECHK.TRANS64.TRYWAIT P1, [R15+URZ+0x26848], R17 ;  /* 0x026848110f0075a7 */ /* 0x000f24000802017f */
[----:B--2-4-:R-:W-:Y:S05]  /*ec50*/  @!P1 BRA `(.L_x_3117) ;  /* 0x0000001000749947 */ /* 0x014fea0003800000 */
.L_x_3140:
        /* <DEDUP_REMOVED lines=8> */
.L_x_3118:
        /* <DEDUP_REMOVED lines=24> */
.L_x_3142:
        /* <DEDUP_REMOVED lines=8> */
.L_x_3120:
        /* <DEDUP_REMOVED lines=8> */
[----:B------:R-:W-:-:S05]  /*ef60*/  VIADD R0, R0, 0x2 ;  /* 0x0000000200007836 */ /* 0x000fca0000000000 */
[----:B------:R-:W-:Y:S02]  /*ef70*/  UIADD3 UR19, UR19, 0xc0, URZ ;  /* 0x000000c013137890 */ /* 0x000fe4000fffe03f */
[----:B------:R-:W-:Y:S02]  /*ef80*/  UIADD3 UR16, UR26, 0xe000, URZ ;  /* 0x0000e0001a107890 */ /* 0x000fe4000fffe03f */
[----:B------:R-:W-:Y:S02]  /*ef90*/  UIADD3 UR7, UP0, UR19, UR22, URZ ;  /* 0x0000001613077290 */ /* 0x000fe4000ff1e03f */
[----:B------:R-:W-:Y:S02]  /*efa0*/  UIADD3 UR17, UR26, 0x26810, URZ ;  /* 0x000268101a117890 */ /* 0x000fe4000fffe03f */
[----:B------:R-:W-:Y:S02]  /*efb0*/  UIADD3 UR26, UR26, 0x1a000, URZ ;  /* 0x0001a0001a1a7890 */ /* 0x000fe4000fffe03f */
[----:B------:R-:W-:Y:S01]  /*efc0*/  IMAD.U32 R5, RZ, RZ, UR7 ;  /* 0x00000007ff057e24 */ /* 0x000fe2000f8e00ff */
[----:B------:R-:W-:Y:S01]  /*efd0*/  PLOP3.LUT P2, PT, PT, PT, UP0, 0x80, 0x0 ;  /* 0x000000000000781c */ /* 0x000fe20003f4f008 */
[----:B------:R-:W-:Y:S01]  /*efe0*/  UMOV UR7, 0x18 ;  /* 0x0000001800077882 */ /* 0x000fe20000000000 */
[----:B------:R-:W-:-:S02]  /*eff0*/  UMOV UR27, UR17 ;  /* 0x00000011001b7c82 */ /* 0x000fc40008000000 */
[----:B----4-:R-:W-:-:S04]  /*f000*/  LEA R4, P1, R5, R9, 0x2 ;  /* 0x0000000905047211 */ /* 0x010fc800078210ff */
[----:B------:R-:W-:Y:S02]  /*f010*/  R2UR UR28, R4 ;  /* 0x00000000041c72ca */ /* 0x000fe400000e0000 */
[----:B------:R-:W-:Y:S01]  /*f020*/  MOV R4, UR19 ;  /* 0x0000001300047c02 */ /* 0x000fe20008000f00 */
[----:B------:R-:W-:-:S03]  /*f030*/  UIADD3 UR19, UR19, UR6, URZ ;  /* 0x0000000613137290 */ /* 0x000fc6000fffe03f */
[----:B------:R-:W-:-:S04]  /*f040*/  LEA.HI.X.SX32 R4, R4, R14, 0x1, P2 ;  /* 0x0000000e04047211 */ /* 0x000fc800010f0eff */
[----:B------:R-:W-:Y:S02]  /*f050*/  LEA.HI.X R4, R5, R8, R4, 0x2, P1 ;  /* 0x0000000805047211 */ /* 0x000fe400008f1404 */
[----:B------:R-:W-:Y:S01]  /*f060*/  ISETP.NE.AND P1, PT, R16, RZ, PT ;  /* 0x000000ff1000720c */ /* 0x000fe20003f25270 */
[----:B------:R4:W-:Y:S01]  /*f070*/  UTMALDG.4D [UR16], [UR8], desc[UR24] ;  /* 0x00001810080075b4 */ /* 0x0009e20008019000 */
[----:B------:R-:W-:-:S13]  /*f080*/  R2UR UR29, R4 ;  /* 0x00000000041d72ca */ /* 0x000fda00000e0000 */
[----:B------:R4:W-:Y:S02]  /*f090*/  UBLKCP.S.G [UR26], [UR28], UR7 ;  /* 0x0000001a1c0073ba */ /* 0x0009e40008000207 */
[----:B----4-:R-:W-:Y:S05]  /*f0a0*/  @P1 BRA `(.L_x_3121) ;  /* 0xfffffff400b01947 */ /* 0x010fea000383ffff */
.L_x_3112:
[----:B------:R-:W4:Y:S02]  /*f0b0*/  LDL.LU R4, [R1+0xc] ;  /* 0x00000c0001047983 */ /* 0x000f240000300800 */
[----:B----4-:R-:W-:Y:S02]  /*f0c0*/  ISETP.NE.AND P1, PT, R4, RZ, PT ;  /* 0x000000ff0400720c */ /* 0x010fe40003f25270 */
[----:B------:R4:W5:Y:S11]  /*f0d0*/  LDL R4, [R1+0x8] ;  /* 0x0000080001047983 */ /* 0x0009760000100800 */
[----:B----4-:R-:W-:Y:S05]  /*f0e0*/  @!P1 BRA `(.L_x_3111) ;  /* 0x00000004002c9947 */ /* 0x010fea0003800000 */
[----:B-1----:R-:W-:-:S04]  /*f0f0*/  SHF.L.U32 R12, R10, 0x1f, RZ ;  /* 0x0000001f0a0c7819 */ /* 0x002fc800000006ff */
[----:B------:R-:W1:Y:S02]  /*f100*/  SYNCS.PHASECHK.TRANS64.TRYWAIT P1, [R15+URZ+0x26840], R12 ;  /* 0x0268400c0f0075a7 */ /* 0x000e64000802017f */
[----:B-1----:R-:W-:Y:S05]  /*f110*/  @!P1 BRA `(.L_x_3122) ;  /* 0x0000000c00709947 */ /* 0x002fea0003800000 */
.L_x_3143:
[----:B------:R-:W-:Y:S05]  /*f120*/  @P0 BRA `(.L_x_3123) ;  /* 0x00000000001c0947 */ /* 0x000fea0003800000 */
[----:B-----5:R-:W2:Y:S02]  /*f130*/  S2R R4, SR_TID.X ;  /* 0x0000000000047919 */ /* 0x020ea40000002100 */
[----:B--2---:R-:W-:Y:S02]  /*f140*/  LOP3.LUT R5, R4, 0x1f, RZ, 0xc0, !PT ;  /* 0x0000001f04057812 */ /* 0x004fe400078ec0ff */
[----:B------:R-:W-:Y:S02]  /*f150*/  MOV R4, 0x3180 ;  /* 0x0000318000047802 */ /* 0x000fe40000000f00 */
[----:B------:R-:W-:Y:S02]  /*f160*/  ISETP.NE.AND P1, PT, R5, RZ, PT ;  /* 0x000000ff0500720c */ /* 0x000fe40003f25270 */
[----:B------:R4:W-:Y:S11]  /*f170*/  SYNCS.ARRIVE.TRANS64 RZ, [R15+URZ+0x26830], R4 ;  /* 0x026830040fff79a7 */ /* 0x0009f6000800003f */
[----:B----4-:R-:W-:Y:S05]  /*f180*/  @!P1 BRA `(.L_x_3123) ;  /* 0x0000000000049947 */ /* 0x010fea0003800000 */
[----:B------:R-:W-:Y:S01]  /*f190*/  BPT.TRAP 0x1 ;  /* 0x000000040000795c */ /* 0x000fe20000300000 */
.L_x_3123:
[----:B--2--5:R-:W2:Y:S01]  /*f1a0*/  LDC.64 R4, c[0x0][0x728] ;  /* 0x0001ca00ff047b82 */ /* 0x024ea20000000a00 */
[----:B------:R-:W-:Y:S01]  /*f1b0*/  IMAD R0, R0, 0x60, RZ ;  /* 0x0000006000007824 */ /* 0x000fe200078e02ff */
        /* <DEDUP_REMOVED lines=23> */
[----:B------:R-:W4:Y:S02]  /*f330*/  SYNCS.PHASECHK.TRANS64.TRYWAIT P1, [R15+URZ+0x26828], R12 ;  /* 0x0268280c0f0075a7 */ /* 0x000f24000802017f */
[----:B--2-4-:R-:W-:Y:S05]  /*f340*/  @!P1 BRA `(.L_x_3124) ;  /* 0x0000000800f89947 */ /* 0x014fea0003800000 */
.L_x_3144:
[----:B------:R-:W-:Y:S05]  /*f350*/  @P0 BRA `(.L_x_3125) ;  /* 0x00000000001c0947 */ /* 0x000fea0003800000 */
[----:B------:R-:W4:Y:S02]  /*f360*/  S2R R4, SR_TID.X ;  /* 0x0000000000047919 */ /* 0x000f240000002100 */
[----:B----4-:R-:W-:Y:S01]  /*f370*/  LOP3.LUT R5, R4, 0x1f, RZ, 0xc0, !PT ;  /* 0x0000001f04057812 */ /* 0x010fe200078ec0ff */
[----:B------:R-:W-:-:S03]  /*f380*/  IMAD.MOV.U32 R4, RZ, RZ, 0x3180 ;  /* 0x00003180ff047424 */ /* 0x000fc600078e00ff */
[----:B------:R-:W-:Y:S01]  /*f390*/  ISETP.NE.AND P0, PT, R5, RZ, PT ;  /* 0x000000ff0500720c */ /* 0x000fe20003f05270 */
[----:B------:R4:W-:-:S12]  /*f3a0*/  SYNCS.ARRIVE.TRANS64 RZ, [R15+URZ+0x26818], R4 ;  /* 0x026818040fff79a7 */ /* 0x0009d8000800003f */
[----:B----4-:R-:W-:Y:S05]  /*f3b0*/  @!P0 BRA `(.L_x_3125) ;  /* 0x0000000000048947 */ /* 0x010fea0003800000 */
[----:B------:R-:W-:Y:S01]  /*f3c0*/  BPT.TRAP 0x1 ;  /* 0x000000040000795c */ /* 0x000fe20000300000 */
.L_x_3125:
[----:B------:R-:W-:Y:S01]  /*f3d0*/  R2UR UR19, R0 ;  /* 0x00000000001372ca */ /* 0x000fe200000e0000 */
[----:B------:R-:W-:Y:S01]  /*f3e0*/  UMOV UR24, 0x0 ;  /* 0x0000000000187882 */ /* 0x000fe20000000000 */
[----:B------:R-:W-:Y:S01]  /*f3f0*/  R2UR UR26, R15 ;  /* 0x000000000f1a72ca */ /* 0x000fe200000e0000 */
[----:B------:R-:W-:Y:S01]  /*f400*/  UMOV UR25, 0x14f00000 ;  /* 0x14f0000000197882 */ /* 0x000fe20000000000 */
[----:B------:R-:W-:Y:S01]  /*f410*/  R2UR UR8, R2 ;  /* 0x00000000020872ca */ /* 0x000fe200000e0000 */
[----:B------:R-:W-:Y:S01]  /*f420*/  UMOV UR18, URZ ;  /* 0x0000003f00127c82 */ /* 0x000fe20008000000 */
[----:B------:R-:W-:Y:S01]  /*f430*/  R2UR UR9, R3 ;  /* 0x00000000030972ca */ /* 0x000fe200000e0000 */
[----:B------:R4:W5:Y:S06]  /*f440*/  LDL.LU R4, [R1+0x8] ;  /* 0x0000080001047983 */ /* 0x00096c0000300800 */
[----:B------:R-:W-:-:S02]  /*f450*/  UIADD3 UR19, UR19, 0x60, URZ ;  /* 0x0000006013137890 */ /* 0x000fc4000fffe03f */
[----:B------:R-:W-:Y:S02]  /*f460*/  UIADD3 UR16, UR26, 0x11000, URZ ;  /* 0x000110001a107890 */ /* 0x000fe4000fffe03f */
[----:B------:R-:W-:Y:S02]  /*f470*/  UIADD3 UR7, UP0, UR19, UR22, URZ ;  /* 0x0000001613077290 */ /* 0x000fe4000ff1e03f */
[----:B------:R-:W-:Y:S01]  /*f480*/  MOV R5, UR19 ;  /* 0x0000001300057c02 */ /* 0x000fe20008000f00 */
[----:B------:R-:W-:Y:S02]  /*f490*/  UIADD3 UR17, UR26, 0x26818, URZ ;  /* 0x000268181a117890 */ /* 0x000fe4000fffe03f */
[----:B------:R-:W-:Y:S01]  /*f4a0*/  UIADD3 UR19, UR19, UR6, URZ ;  /* 0x0000000613137290 */ /* 0x000fe2000fffe03f */
[----:B------:R-:W-:Y:S01]  /*f4b0*/  PLOP3.LUT P0, PT, PT, PT, UP0, 0x80, 0x0 ;  /* 0x000000000000781c */ /* 0x000fe20003f0f008 */
[----:B------:R-:W-:Y:S01]  /*f4c0*/  IMAD.U32 R0, RZ, RZ, UR7 ;  /* 0x00000007ff007e24 */ /* 0x000fe2000f8e00ff */
[----:B------:R-:W-:-:S02]  /*f4d0*/  UIADD3 UR26, UR26, 0x1a200, URZ ;  /* 0x0001a2001a1a7890 */ /* 0x000fc4000fffe03f */
[----:B------:R-:W-:Y:S01]  /*f4e0*/  LEA.HI.X.SX32 R5, R5, R14, 0x1, P0 ;  /* 0x0000000e05057211 */ /* 0x000fe200000f0eff */
[----:B------:R-:W-:Y:S01]  /*f4f0*/  UMOV UR27, UR17 ;  /* 0x00000011001b7c82 */ /* 0x000fe20008000000 */
[C---:B------:R-:W-:Y:S01]  /*f500*/  LEA R9, P0, R0.reuse, R9, 0x2 ;  /* 0x0000000900097211 */ /* 0x040fe200078010ff */
[----:B------:R-:W-:Y:S01]  /*f510*/  UMOV UR7, 0x18 ;  /* 0x0000001800077882 */ /* 0x000fe20000000000 */
[----:B------:R4:W-:Y:S02]  /*f520*/  UTMALDG.4D [UR16], [UR8], desc[UR24] ;  /* 0x00001810080075b4 */ /* 0x0009e40008019000 */
[----:B------:R-:W-:Y:S02]  /*f530*/  LEA.HI.X R8, R0, R8, R5, 0x2, P0 ;  /* 0x0000000800087211 */ /* 0x000fe400000f1405 */
[----:B------:R-:W-:Y:S02]  /*f540*/  R2UR UR28, R9 ;  /* 0x00000000091c72ca */ /* 0x000fe400000e0000 */
[----:B------:R-:W-:Y:S01]  /*f550*/  R2UR UR29, R8 ;  /* 0x00000000081d72ca */ /* 0x000fe200000e0000 */
[----:B------:R-:W-:-:S05]  /*f560*/  IMAD.MOV.U32 R0, RZ, RZ, 0x1 ;  /* 0x00000001ff007424 */ /* 0x000fca00078e00ff */
[----:B------:R4:W-:Y:S07]  /*f570*/  STL [R1], R0 ;  /* 0x0000000001007387 */ /* 0x0009ee0000100800 */
[----:B------:R4:W-:Y:S01]  /*f580*/  UBLKCP.S.G [UR26], [UR28], UR7 ;  /* 0x0000001a1c0073ba */ /* 0x0009e20008000207 */
[----:B------:R-:W-:Y:S01]  /*f590*/  NOP ;  /* 0x0000000000007918 */ /* 0x000fe20000000000 */
.L_x_3111:
[----:B----4-:R-:W4:Y:S01]  /*f5a0*/  LDL R0, [R1] ;  /* 0x0000000001007983 */ /* 0x010f220000100800 */
[----:B------:R-:W2:Y:S02]  /*f5b0*/  S2R R2, SR_TID.X ;  /* 0x0000000000027919 */ /* 0x000ea40000002100 */
[----:B--2---:R-:W-:-:S04]  /*f5c0*/  LOP3.LUT R2, R2, 0x7f, RZ, 0xc0, !PT ;  /* 0x0000007f02027812 */ /* 0x004fc800078ec0ff */
[----:B------:R-:W-:Y:S02]  /*f5d0*/  ISETP.NE.AND P1, PT, R2, RZ, PT ;  /* 0x000000ff0200720c */ /* 0x000fe40003f25270 */
[----:B----4-:R-:W-:Y:S02]  /*f5e0*/  LEA R3, R0, R15, 0x3 ;  /* 0x0000000f00037211 */ /* 0x010fe400078e18ff */
[----:B------:R-:W-:-:S04]  /*f5f0*/  SHF.L.U32 R0, R10, 0x1f, RZ ;  /* 0x0000001f0a007819 */ /* 0x000fc800000006ff */
[----:B------:R-:W2:Y:S02]  /*f600*/  SYNCS.PHASECHK.TRANS64.TRYWAIT P0, [R3+URZ+0x26840], R0 ;  /* 0x02684000030075a7 */ /* 0x000ea4000800017f */
[----:B--2---:R-:W-:Y:S05]  /*f610*/  @!P0 BRA `(.L_x_3126) ;  /* 0x0000000800588947 */ /* 0x004fea0003800000 */
.L_x_3145:
[----:B------:R-:W-:Y:S05]  /*f620*/  @P1 BRA `(.L_x_3127) ;  /* 0x0000000000181947 */ /* 0x000fea0003800000 */
[----:B------:R-:W4:Y:S01]  /*f630*/  S2R R2, SR_TID.X ;  /* 0x0000000000027919 */ /* 0x000f220000002100 */
[----:B--2---:R-:W-:-:S04]  /*f640*/  IMAD.MOV.U32 R0, RZ, RZ, 0x3180 ;  /* 0x00003180ff007424 */ /* 0x004fc800078e00ff */
[----:B------:R2:W-:Y:S01]  /*f650*/  SYNCS.ARRIVE.TRANS64 RZ, [R3+URZ+0x26830], R0 ;  /* 0x0268300003ff79a7 */ /* 0x0005e2000800003f */
[----:B----4-:R-:W-:-:S13]  /*f660*/  LOP3.LUT P0, RZ, R2, 0x1f, RZ, 0xc0, !PT ;  /* 0x0000001f02ff7812 */ /* 0x010fda000780c0ff */
[----:B--2---:R-:W-:Y:S05]  /*f670*/  @!P0 BRA `(.L_x_3127) ;  /* 0x0000000000048947 */ /* 0x004fea0003800000 */
[----:B-1----:R-:W-:Y:S01]  /*f680*/  BPT.TRAP 0x1 ;  /* 0x000000040000795c */ /* 0x002fe20000300000 */
.L_x_3127:
[----:B------:R-:W2:Y:S01]  /*f690*/  LDL.LU R2, [R1] ;  /* 0x0000000001027983 */ /* 0x000ea20000300800 */
[----:B-1---5:R-:W-:Y:S01]  /*f6a0*/  R2UR UR19, R4 ;  /* 0x00000000041372ca */ /* 0x022fe200000e0000 */
[----:B------:R-:W-:Y:S01]  /*f6b0*/  ULDC.64 UR26, c[0x0][0x728] ;  /* 0x0001ca00001a7ab9 */ /* 0x000fe20000000a00 */
[----:B------:R-:W-:Y:S01]  /*f6c0*/  R2UR UR9, R11 ;  /* 0x000000000b0972ca */ /* 0x000fe200000e0000 */
[----:B------:R-:W-:Y:S01]  /*f6d0*/  UMOV UR18, URZ ;  /* 0x0000003f00127c82 */ /* 0x000fe20008000000 */
[----:B------:R-:W-:Y:S02]  /*f6e0*/  R2UR UR17, R3 ;  /* 0x00000000031172ca */ /* 0x000fe400000e0000 */
[----:B------:R-:W-:-:S04]  /*f6f0*/  IADD3 R7, P0, R7, 0x1f0, RZ ;  /* 0x000001f007077810 */ /* 0x000fc80007f1e0ff */
[----:B------:R-:W-:Y:S02]  /*f700*/  IADD3.X R6, RZ, R6, RZ, P0, !PT ;  /* 0x00000006ff067210 */ /* 0x000fe400007fe4ff */
[----:B------:R-:W-:Y:S01]  /*f710*/  R2UR UR24, R7 ;  /* 0x00000000071872ca */ /* 0x000fe200000e0000 */
[----:B------:R-:W-:Y:S01]  /*f720*/  UIMAD UR19, UR19, 0x60, URZ ;  /* 0x00000060131378a4 */ /* 0x000fe2000f8e023f */
[----:B------:R-:W-:-:S03]  /*f730*/  R2UR UR25, R6 ;  /* 0x00000000061972ca */ /* 0x000fc600000e0000 */
[----:B------:R-:W-:Y:S02]  /*f740*/  UIADD3 UR10, UP0, UR19, UR14, URZ ;  /* 0x0000000e130a7290 */ /* 0x000fe4000ff1e03f */
[----:B------:R-:W-:Y:S02]  /*f750*/  UIADD3 UR17, UR17, 0x26830, URZ ;  /* 0x0002683011117890 */ /* 0x000fe4000fffe03f */
[----:B------:R-:W-:Y:S02]  /*f760*/  ULEA.HI.X.SX32 UR9, UR19, UR9, 0x1, UP0 ;  /* 0x0000000913097291 */ /* 0x000fe400080f0e3f */
[----:B------:R-:W-:Y:S02]  /*f770*/  ULEA UR8, UP0, UR10, UR26, 0x2 ;  /* 0x0000001a0a087291 */ /* 0x000fe4000f80103f */
[----:B------:R-:W-:Y:S02]  /*f780*/  UIADD3 UR19, UR19, UR6, URZ ;  /* 0x0000000613137290 */ /* 0x000fe4000fffe03f */
[----:B------:R-:W-:Y:S01]  /*f790*/  ULEA.HI.X UR9, UR10, UR27, UR9, 0x2, UP0 ;  /* 0x0000001b0a097291 */ /* 0x000fe200080f1409 */
[----:B------:R-:W-:-:S02]  /*f7a0*/  UMOV UR26, 0x0 ;  /* 0x00000000001a7882 */ /* 0x000fc40000000000 */
[----:B------:R-:W-:Y:S01]  /*f7b0*/  UMOV UR27, 0x14f00000 ;  /* 0x14f00000001b7882 */ /* 0x000fe20000000000 */
[----:B------:R-:W-:Y:S01]  /*f7c0*/  UMOV UR29, UR17 ;  /* 0x00000011001d7c82 */ /* 0x000fe20008000000 */
[C-C-:B--2---:R-:W-:Y:S02]  /*f7d0*/  IMAD R0, R2.reuse, 0x3000, R15.reuse ;  /* 0x0000300002007824 */ /* 0x144fe400078e020f */
[C---:B---3--:R-:W-:Y:S02]  /*f7e0*/  IMAD R15, R2.reuse, 0x200, R15 ;  /* 0x00000200020f7824 */ /* 0x048fe400078e020f */
[----:B------:R-:W-:Y:S01]  /*f7f0*/  VIADD R2, R2, 0x1 ;  /* 0x0000000102027836 */ /* 0x000fe20000000000 */
[----:B------:R-:W-:Y:S02]  /*f800*/  R2UR UR16, R0 ;  /* 0x00000000001072ca */ /* 0x000fe400000e0000 */
[----:B------:R-:W-:Y:S02]  /*f810*/  R2UR UR7, R15 ;  /* 0x000000000f0772ca */ /* 0x000fe400000e0000 */
[----:B------:R-:W-:-:S04]  /*f820*/  ISETP.NE.AND P0, PT, R2, 0x2, PT ;  /* 0x000000020200780c */ /* 0x000fc80003f05270 */
[----:B------:R-:W-:Y:S02]  /*f830*/  SEL R3, RZ, 0x1, P0 ;  /* 0x00000001ff037807 */ /* 0x000fe40000000000 */
[----:B------:R-:W-:Y:S02]  /*f840*/  SEL R2, R2, RZ, P0 ;  /* 0x000000ff02027207 */ /* 0x000fe40000000000 */
[----:B------:R-:W-:Y:S01]  /*f850*/  LOP3.LUT R10, R10, R3, RZ, 0x3c, !PT ;  /* 0x000000030a0a7212 */ /* 0x000fe200078e3cff */
[----:B------:R-:W-:Y:S02]  /*f860*/  UIADD3 UR16, UR16, 0x14000, URZ ;  /* 0x0001400010107890 */ /* 0x000fe4000fffe03f */
[----:B------:R-:W-:-:S03]  /*f870*/  UIADD3 UR28, UR7, 0x1a380, URZ ;  /* 0x0001a380071c7890 */ /* 0x000fc6000fffe03f */
[----:B------:R-:W-:-:S04]  /*f880*/  UMOV UR7, 0x18 ;  /* 0x0000001800077882 */ /* 0x000fc80000000000 */
[----:B------:R1:W-:Y:S02]  /*f890*/  UTMALDG.4D [UR16], [UR24], desc[UR26] ;  /* 0x00001a10180075b4 */ /* 0x0003e40008019000 */
[----:B------:R1:W-:Y:S02]  /*f8a0*/  UBLKCP.S.G [UR28], [UR8], UR7 ;  /* 0x0000001c080073ba */ /* 0x0003e40008000207 */
[----:B-1----:R-:W-:Y:S01]  /*f8b0*/  NOP ;  /* 0x0000000000007918 */ /* 0x002fe20000000000 */
.L_x_3108:
[----:B------:R-:W-:Y:S05]  /*f8c0*/  BSYNC B0 ;  /* 0x0000000000007941 */ /* 0x000fea0003800000 */
.L_x_3104:
[----:B------:R-:W-:-:S03]  /*f8d0*/  UMOV UR7, 0xffffffff ;  /* 0xffffffff00077882 */ /* 0x000fc60000000000 */
[----:B------:R-:W-:Y:S05]  /*f8e0*/  BRA.DIV UR7, `(.L_x_3128) ;  /* 0x0000000607b87947 */ /* 0x000fea000b800000 */
[----:B------:R-:W-:-:S13]  /*f8f0*/  ELECT P6, URZ, PT ;  /* 0x00000000003f782f */ /* 0x000fda00038c0000 */
.L_x_3148:
[----:B------:R-:W-:Y:S05]  /*f900*/  @!P6 BRA `(.L_x_3001) ;  /* 0x000000000084e947 */ /* 0x000fea0003800000 */
[----:B------:R-:W-:-:S06]  /*f910*/  ULOP3.LUT UR7, UR36, 0x2, URZ, 0xfc, !UPT ;  /* 0x0000000224077892 */ /* 0x000fcc000f8efc3f */
[----:B------:R-:W-:-:S05]  /*f920*/  IMAD.U32 R0, RZ, RZ, UR7 ;  /* 0x00000007ff007e24 */ /* 0x000fca000f8e00ff */
[----:B------:R-:W-:-:S13]  /*f930*/  ISETP.NE.AND P2, PT, R0, 0x3, PT ;  /* 0x000000030000780c */ /* 0x000fda0003f45270 */
[----:B------:R-:W-:Y:S05]  /*f940*/  @!P2 BRA `(.L_x_3129) ;  /* 0x000000000004a947 */ /* 0x000fea0003800000 */
[----:B------:R-:W-:Y:S01]  /*f950*/  BPT.TRAP 0x1 ;  /* 0x000000040000795c */ /* 0x000fe20000300000 */
.L_x_3129:
        /* <DEDUP_REMOVED lines=15> */
.L_x_3149:
[----:B------:R-:W2:Y:S02]  /*fa50*/  SYNCS.PHASECHK.TRANS64.TRYWAIT P0, [R3+URZ], R0 ;  /* 0x00000000030075a7 */ /* 0x000ea4000800017f */
[----:B--2---:R-:W-:Y:S05]  /*fa60*/  @!P0 BRA `(.L_x_3131) ;  /* 0x00000004008c8947 */ /* 0x004fea0003800000 */
.L_x_3150:
[----:B------:R-:W-:Y:S05]  /*fa70*/  @!P2 BRA `(.L_x_3132) ;  /* 0x000000000004a947 */ /* 0x000fea0003800000 */
[----:B------:R-:W-:Y:S01]  /*fa80*/  BPT.TRAP 0x1 ;  /* 0x000000040000795c */ /* 0x000fe20000300000 */
.L_x_3132:
[----:B--2---:R-:W-:-:S04]  /*fa90*/  VIADD R3, R8, 0x26840 ;  /* 0x0002684008037836 */ /* 0x004fc80000000000 */
[----:B------:R-:W-:-:S04]  /*faa0*/  IMAD R5, R2, 0x8, R3 ;  /* 0x0000000802057824 */ /* 0x000fc800078e0203 */
[----:B------:R-:W2:Y:S02]  /*fab0*/  SYNCS.PHASECHK.TRANS64.TRYWAIT P0, [R5+URZ], R4 ;  /* 0x00000004050075a7 */ /* 0x000ea4000800017f */
[----:B--2---:R-:W-:Y:S05]  /*fac0*/  @!P0 BRA `(.L_x_3133) ;  /* 0x0000000400888947 */ /* 0x004fea0003800000 */
.L_x_3151:
[----:B------:R-:W-:-:S07]  /*fad0*/  LEA R3, R6, R3, 0x3 ;  /* 0x0000000306037211 */ /* 0x000fce00078e18ff */
.L_x_3134:
[----:B---3--:R3:W4:Y:S02]  /*fae0*/  SYNCS.PHASECHK.TRANS64.TRYWAIT P0, [R3+URZ], R0 ;  /* 0x00000000030075a7 */ /* 0x008724000800017f */
[----:B----4-:R-:W-:Y:S05]  /*faf0*/  @!P0 NANOSLEEP.SYNCS 0x989680 ;  /* 0x009896800000895d */ /* 0x010fea0003900000 */
[----:B------:R-:W4:Y:S02]  /*fb00*/  @!P0 SYNCS.PHASECHK.TRANS64 P0, [R3+URZ], R0 ;  /* 0x00000000030085a7 */ /* 0x000f24000800007f */
[----:B----4-:R-:W-:Y:S05]  /*fb10*/  @!P0 BRA `(.L_x_3134) ;  /* 0xfffffffc00f08947 */ /* 0x010fea000383ffff */
.L_x_3001:
[----:B------:R-:W-:Y:S05]  /*fb20*/  BSYNC B6 ;  /* 0x0000000000067941 */ /* 0x000fea0003800000 */
.L_x_2993:
[----:B------:R-:W-:Y:S05]  /*fb30*/  EXIT ;  /* 0x000000000000794d */ /* 0x000fea0003800000 */
.L_x_3011:
[----:B------:R-:W-:Y:S01]  /*fb40*/  IMAD.MOV.U32 R12, RZ, RZ, RZ ;  /* 0x000000ffff0c7224 */ /* 0x000fe200078e00ff */
[----:B------:R-:W-:Y:S01]  /*fb50*/  MOV R15, 0xffffffff ;  /* 0xffffffff000f7802 */ /* 0x000fe20000000f00 */
[----:B------:R-:W-:-:S07]  /*fb60*/  IMAD.MOV.U32 R11, RZ, RZ, 0x1f ;  /* 0x0000001fff0b7424 */ /* 0x000fce00078e00ff */
[----:B------:R-:W-:Y:S05]  /*fb70*/  WARPSYNC.COLLECTIVE R15, `(.L_x_3135) ;  /* 0x000000000f087348 */ /* 0x000fea0003c00000 */
[----:B------:R1:W2:Y:S02]  /*fb80*/  SHFL.IDX P6, R14, R13, R12, R11 ;  /* 0x0000000c0d0e7389 */ /* 0x0002a400000c000b */
[----:B-12---:R-:W-:Y:S01]  /*fb90*/  ENDCOLLECTIVE ;  /* 0x000000000000791b */ /* 0x006fe20003800000 */
.L_x_3135:
[----:B------:R-:W-:Y:S05]  /*fba0*/  BRA `(.L_x_3136) ;  /* 0xffffff18009c7947 */ /* 0x000fea000383ffff */
.L_x_3013:
[----:B---3--:R3:W4:Y:S02]  /*fbb0*/  SYNCS.PHASECHK.TRANS64.TRYWAIT P0, [R16+URZ+0x26800], R3 ;  /* 0x02680003100075a7 */ /* 0x008724000800017f */
[----:B----4-:R-:W-:Y:S05]  /*fbc0*/  @!P0 NANOSLEEP.SYNCS 0x989680 ;  /* 0x009896800000895d */ /* 0x010fea0003900000 */
[----:B------:R-:W4:Y:S02]  /*fbd0*/  @!P0 SYNCS.PHASECHK.TRANS64 P0, [R16+URZ+0x26800], R3 ;  /* 0x02680003100085a7 */ /* 0x000f24000800007f */
[----:B----4-:R-:W-:Y:S05]  /*fbe0*/  @!P0 BRA `(.L_x_3013) ;  /* 0xfffffffc00f08947 */ /* 0x010fea000383ffff */
[----:B------:R-:W-:Y:S05]  /*fbf0*/  BRA `(.L_x_3012) ;  /* 0xffffff1800a07947 */ /* 0x000fea000383ffff */
.L_x_3018:
[----:B--2---:R2:W3:Y:S02]  /*fc00*/  SYNCS.PHASECHK.TRANS64.TRYWAIT P1, [R8+URZ+0x26810], R21 ;  /* 0x02681015080075a7 */ /* 0x0044e4000802017f */
[----:B---3--:R-:W-:Y:S05]  /*fc10*/  @!P1 NANOSLEEP.SYNCS 0x989680 ;  /* 0x009896800000995d */ /* 0x008fea0003900000 */
[----:B------:R-:W3:Y:S02]  /*fc20*/  @!P1 SYNCS.PHASECHK.TRANS64 P1, [R8+URZ+0x26810], R21 ;  /* 0x02681015080095a7 */ /* 0x000ee4000802007f */
[----:B---3--:R-:W-:Y:S05]  /*fc30*/  @!P1 BRA `(.L_x_3018) ;  /* 0xfffffffc00f09947 */ /* 0x008fea000383ffff */
[----:B------:R-:W-:Y:S05]  /*fc40*/  BRA `(.L_x_3017) ;  /* 0xffffff2000e47947 */ /* 0x000fea000383ffff */
.L_x_3022:
[----:B------:R1:W1:Y:S02]  /*fc50*/  SYNCS.PHASECHK.TRANS64.TRYWAIT P1, [R8+URZ+0x26830], R21 ;  /* 0x02683015080075a7 */ /* 0x000264000802017f */
[----:B-1----:R-:W-:Y:S05]  /*fc60*/  @!P1 NANOSLEEP.SYNCS 0x989680 ;  /* 0x009896800000995d */ /* 0x002fea0003900000 */
[----:B------:R-:W1:Y:S02]  /*fc70*/  @!P1 SYNCS.PHASECHK.TRANS64 P1, [R8+URZ+0x26830], R21 ;  /* 0x02683015080095a7 */ /* 0x000e64000802007f */
[----:B-1----:R-:W-:Y:S05]  /*fc80*/  @!P1 BRA `(.L_x_3022) ;  /* 0xfffffffc00f09947 */ /* 0x002fea000383ffff */
[----:B------:R-:W-:Y:S05]  /*fc90*/  BRA `(.L_x_3021) ;  /* 0xffffff2400dc7947 */ /* 0x000fea000383ffff */
.L_x_3030:
[----:B--2---:R2:W3:Y:S02]  /*fca0*/  SYNCS.PHASECHK.TRANS64.TRYWAIT P1, [R5+URZ+0x26810], R18 ;  /* 0x02681012050075a7 */ /* 0x0044e4000802017f */
[----:B---3--:R-:W-:Y:S05]  /*fcb0*/  @!P1 NANOSLEEP.SYNCS 0x989680 ;  /* 0x009896800000995d */ /* 0x008fea0003900000 */
[----:B------:R-:W3:Y:S02]  /*fcc0*/  @!P1 SYNCS.PHASECHK.TRANS64 P1, [R5+URZ+0x26810], R18 ;  /* 0x02681012050095a7 */ /* 0x000ee4000802007f */
[----:B---3--:R-:W-:Y:S05]  /*fcd0*/  @!P1 BRA `(.L_x_3030) ;  /* 0xfffffffc00f09947 */ /* 0x008fea000383ffff */
[----:B------:R-:W-:Y:S05]  /*fce0*/  BRA `(.L_x_3029) ;  /* 0xffffff6400e47947 */ /* 0x000fea000383ffff */
.L_x_3034:
[----:B------:R1:W1:Y:S02]  /*fcf0*/  SYNCS.PHASECHK.TRANS64.TRYWAIT P1, [R5+URZ+0x26830], R18 ;  /* 0x02683012050075a7 */ /* 0x000264000802017f */
[----:B-1----:R-:W-:Y:S05]  /*fd00*/  @!P1 NANOSLEEP.SYNCS 0x989680 ;  /* 0x009896800000995d */ /* 0x002fea0003900000 */
[----:B------:R-:W1:Y:S02]  /*fd10*/  @!P1 SYNCS.PHASECHK.TRANS64 P1, [R5+URZ+0x26830], R18 ;  /* 0x02683012050095a7 */ /* 0x000e64000802007f */
[----:B-1----:R-:W-:Y:S05]  /*fd20*/  @!P1 BRA `(.L_x_3034) ;  /* 0xfffffffc00f09947 */ /* 0x002fea000383ffff */
[----:B------:R-:W-:Y:S05]  /*fd30*/  BRA `(.L_x_3033) ;  /* 0xffffff6800d47947 */ /* 0x000fea000383ffff */
.L_x_3109:
[----:B-1----:R1:W2:Y:S02]  /*fd40*/  SYNCS.PHASECHK.TRANS64.TRYWAIT P0, [R15+URZ+0x26820], R2 ;  /* 0x026820020f0075a7 */ /* 0x0022a4000800017f */
[----:B--2---:R-:W-:Y:S05]  /*fd50*/  @!P0 NANOSLEEP.SYNCS 0x989680 ;  /* 0x009896800000895d */ /* 0x004fea0003900000 */
[----:B------:R-:W2:Y:S02]  /*fd60*/  @!P0 SYNCS.PHASECHK.TRANS64 P0, [R15+URZ+0x26820], R2 ;  /* 0x026820020f0085a7 */ /* 0x000ea4000800007f */
[----:B--2---:R-:W-:Y:S05]  /*fd70*/  @!P0 BRA `(.L_x_3109) ;  /* 0xfffffffc00f08947 */ /* 0x004fea000383ffff */
[----:B------:R-:W-:Y:S05]  /*fd80*/  BRA `(.L_x_3137) ;  /* 0xffffffe4001c7947 */ /* 0x000fea000383ffff */
.L_x_3113:
[----:B---3--:R3:W4:Y:S02]  /*fd90*/  SYNCS.PHASECHK.TRANS64.TRYWAIT P1, [R15+URZ+0x26840], R17 ;  /* 0x026840110f0075a7 */ /* 0x008724000802017f */
[----:B----4-:R-:W-:Y:S05]  /*fda0*/  @!P1 NANOSLEEP.SYNCS 0x989680 ;  /* 0x009896800000995d */ /* 0x010fea0003900000 */
[----:B------:R-:W4:Y:S02]  /*fdb0*/  @!P1 SYNCS.PHASECHK.TRANS64 P1, [R15+URZ+0x26840], R17 ;  /* 0x026840110f0095a7 */ /* 0x000f24000802007f */
[----:B----4-:R-:W-:Y:S05]  /*fdc0*/  @!P1 BRA `(.L_x_3113) ;  /* 0xfffffffc00f09947 */ /* 0x010fea000383ffff */
[----:B------:R-:W-:Y:S05]  /*fdd0*/  BRA `(.L_x_3138) ;  /* 0xffffffe800707947 */ /* 0x000fea000383ffff */
.L_x_3115:
[----:B-1----:R1:W2:Y:S02]  /*fde0*/  SYNCS.PHASECHK.TRANS64.TRYWAIT P1, [R15+URZ+0x26828], R17 ;  /* 0x026828110f0075a7 */ /* 0x0022a4000802017f */
[----:B--2---:R-:W-:Y:S05]  /*fdf0*/  @!P1 NANOSLEEP.SYNCS 0x989680 ;  /* 0x009896800000995d */ /* 0x004fea0003900000 */
[----:B------:R-:W2:Y:S02]  /*fe00*/  @!P1 SYNCS.PHASECHK.TRANS64 P1, [R15+URZ+0x26828], R17 ;  /* 0x026828110f0095a7 */ /* 0x000ea4000802007f */
[----:B--2---:R-:W-:Y:S05]  /*fe10*/  @!P1 BRA `(.L_x_3115) ;  /* 0xfffffffc00f09947 */ /* 0x004fea000383ffff */
[----:B------:R-:W-:Y:S05]  /*fe20*/  BRA `(.L_x_3139) ;  /* 0xffffffe800f47947 */ /* 0x000fea000383ffff */
.L_x_3117:
[----:B--2---:R2:W4:Y:S02]  /*fe30*/  SYNCS.PHASECHK.TRANS64.TRYWAIT P1, [R15+URZ+0x26848], R17 ;  /* 0x026848110f0075a7 */ /* 0x004524000802017f */
[----:B----4-:R-:W-:Y:S05]  /*fe40*/  @!P1 NANOSLEEP.SYNCS 0x989680 ;  /* 0x009896800000995d */ /* 0x010fea0003900000 */
[----:B------:R-:W4:Y:S02]  /*fe50*/  @!P1 SYNCS.PHASECHK.TRANS64 P1, [R15+URZ+0x26848], R17 ;  /* 0x026848110f0095a7 */ /* 0x000f24000802007f */
[----:B----4-:R-:W-:Y:S05]  /*fe60*/  @!P1 BRA `(.L_x_3117) ;  /* 0xfffffffc00f09947 */ /* 0x010fea000383ffff */
[----:B------:R-:W-:Y:S05]  /*fe70*/  BRA `(.L_x_3140) ;  /* 0xffffffec00787947 */ /* 0x000fea000383ffff */
.L_x_3119:
[----:B------:R-:W-:-:S07]  /*fe80*/  SHF.L.U32 R4, R10, 0x1f, RZ ;  /* 0x0000001f0a047819 */ /* 0x000fce00000006ff */
.L_x_3141:
[----:B----4-:R4:W1:Y:S02]  /*fe90*/  SYNCS.PHASECHK.TRANS64.TRYWAIT P1, [R15+URZ+0x26820], R4 ;  /* 0x026820040f0075a7 */ /* 0x010864000802017f */
[----:B-1----:R-:W-:Y:S05]  /*fea0*/  @!P1 NANOSLEEP.SYNCS 0x989680 ;  /* 0x009896800000995d */ /* 0x002fea0003900000 */
[----:B------:R-:W1:Y:S02]  /*feb0*/  @!P1 SYNCS.PHASECHK.TRANS64 P1, [R15+URZ+0x26820], R4 ;  /* 0x026820040f0095a7 */ /* 0x000e64000802007f */
[----:B-1----:R-:W-:Y:S05]  /*fec0*/  @!P1 BRA `(.L_x_3141) ;  /* 0xfffffffc00f09947 */ /* 0x002fea000383ffff */
[----:B------:R-:W-:Y:S05]  /*fed0*/  BRA `(.L_x_3142) ;  /* 0xffffffec00e07947 */ /* 0x000fea000383ffff */
.L_x_3122:
[----:B-1----:R1:W4:Y:S02]  /*fee0*/  SYNCS.PHASECHK.TRANS64.TRYWAIT P1, [R15+URZ+0x26840], R12 ;  /* 0x0268400c0f0075a7 */ /* 0x002324000802017f */
[----:B----4-:R-:W-:Y:S05]  /*fef0*/  @!P1 NANOSLEEP.SYNCS 0x989680 ;  /* 0x009896800000995d */ /* 0x010fea0003900000 */
[----:B------:R-:W4:Y:S02]  /*ff00*/  @!P1 SYNCS.PHASECHK.TRANS64 P1, [R15+URZ+0x26840], R12 ;  /* 0x0268400c0f0095a7 */ /* 0x000f24000802007f */
[----:B----4-:R-:W-:Y:S05]  /*ff10*/  @!P1 BRA `(.L_x_3122) ;  /* 0xfffffffc00f09947 */ /* 0x010fea000383ffff */
[----:B------:R-:W-:Y:S05]  /*ff20*/  BRA `(.L_x_3143) ;  /* 0xfffffff0007c7947 */ /* 0x000fea000383ffff */
.L_x_3124:
[----:B--2---:R2:W4:Y:S02]  /*ff30*/  SYNCS.PHASECHK.TRANS64.TRYWAIT P1, [R15+URZ+0x26828], R12 ;  /* 0x0268280c0f0075a7 */ /* 0x004524000802017f */
[----:B----4-:R-:W-:Y:S05]  /*ff40*/  @!P1 NANOSLEEP.SYNCS 0x989680 ;  /* 0x009896800000995d */ /* 0x010fea0003900000 */
[----:B------:R-:W4:Y:S02]  /*ff50*/  @!P1 SYNCS.PHASECHK.TRANS64 P1, [R15+URZ+0x26828], R12 ;  /* 0x0268280c0f0095a7 */ /* 0x000f24000802007f */
[----:B----4-:R-:W-:Y:S05]  /*ff60*/  @!P1 BRA `(.L_x_3124) ;  /* 0xfffffffc00f09947 */ /* 0x010fea000383ffff */
[----:B------:R-:W-:Y:S05]  /*ff70*/  BRA `(.L_x_3144) ;  /* 0xfffffff000f47947 */ /* 0x000fea000383ffff */
.L_x_3126:
[----:B--2---:R2:W4:Y:S02]  /*ff80*/  SYNCS.PHASECHK.TRANS64.TRYWAIT P0, [R3+URZ+0x26840], R0 ;  /* 0x02684000030075a7 */ /* 0x004524000800017f */
[----:B----4-:R-:W-:Y:S05]  /*ff90*/  @!P0 NANOSLEEP.SYNCS 0x989680 ;  /* 0x009896800000895d */ /* 0x010fea0003900000 */
[----:B------:R-:W4:Y:S02]  /*ffa0*/  @!P0 SYNCS.PHASECHK.TRANS64 P0, [R3+URZ+0x26840], R0 ;  /* 0x02684000030085a7 */ /* 0x000f24000800007f */
[----:B----4-:R-:W-:Y:S05]  /*ffb0*/  @!P0 BRA `(.L_x_3126) ;  /* 0xfffffffc00f08947 */ /* 0x010fea000383ffff */
[----:B------:R-:W-:Y:S05]  /*ffc0*/  BRA `(.L_x_3145) ;  /* 0xfffffff400947947 */ /* 0x000fea000383ffff */
.L_x_3128:
[----:B------:R-:W-:Y:S01]  /*ffd0*/  BSSY B0, `(.L_x_3146) ;  /* 0x0000006000007945 */ /* 0x000fe20003800000 */
[----:B------:R-:W-:-:S07]  /*ffe0*/  IMAD.MOV.U32 R15, RZ, RZ, -0x1 ;  /* 0xffffffffff0f7424 */ /* 0x000fce00078e00ff */
[----:B------:R-:W-:Y:S05]  /*fff0*/  WARPSYNC.COLLECTIVE R15, `(.L_x_3147) ;  /* 0x000000000f0c7348 */ /* 0x000fea0003c00000 */
[----:B------:R-:W-:Y:S02]  /*10000*/  ELECT P6, UR62, PT ;  /* 0x00000000003e782f */ /* 0x000fe400038c0000 */
[----:B------:R-:W-:Y:S01]  /*10010*/  MOV R14, UR62 ;  /* 0x0000003e000e7c02 */ /* 0x000fe20008000f00 */
[----:B------:R-:W-:Y:S10]  /*10020*/  ENDCOLLECTIVE ;  /* 0x000000000000791b */ /* 0x000ff40003800000 */
.L_x_3147:
[----:B------:R-:W-:Y:S05]  /*10030*/  BSYNC B0 ;  /* 0x0000000000007941 */ /* 0x000fea0003800000 */
.L_x_3146:
[----:B------:R-:W-:Y:S05]  /*10040*/  BRA `(.L_x_3148) ;  /* 0xfffffff8002c7947 */ /* 0x000fea000383ffff */
.L_x_3130:
[----:B-1----:R1:W2:Y:S02]  /*10050*/  SYNCS.PHASECHK.TRANS64.TRYWAIT P0, [R7+URZ], R4 ;  /* 0x00000004070075a7 */ /* 0x0022a4000800017f */
[----:B--2---:R-:W-:Y:S05]  /*10060*/  @!P0 NANOSLEEP.SYNCS 0x989680 ;  /* 0x009896800000895d */ /* 0x004fea0003900000 */
[----:B------:R-:W2:Y:S02]  /*10070*/  @!P0 SYNCS.PHASECHK.TRANS64 P0, [R7+URZ], R4 ;  /* 0x00000004070085a7 */ /* 0x000ea4000800007f */
[----:B--2---:R-:W-:Y:S05]  /*10080*/  @!P0 BRA `(.L_x_3130) ;  /* 0xfffffffc00f08947 */ /* 0x004fea000383ffff */
[----:B------:R-:W-:Y:S05]  /*10090*/  BRA `(.L_x_3149) ;  /* 0xfffffff8006c7947 */ /* 0x000fea000383ffff */
.L_x_3131:
[----:B--2---:R2:W3:Y:S02]  /*100a0*/  SYNCS.PHASECHK.TRANS64.TRYWAIT P0, [R3+URZ], R0 ;  /* 0x00000000030075a7 */ /* 0x0044e4000800017f */
[----:B---3--:R-:W-:Y:S05]  /*100b0*/  @!P0 NANOSLEEP.SYNCS 0x989680 ;  /* 0x009896800000895d */ /* 0x008fea0003900000 */
[----:B------:R-:W3:Y:S02]  /*100c0*/  @!P0 SYNCS.PHASECHK.TRANS64 P0, [R3+URZ], R0 ;  /* 0x00000000030085a7 */ /* 0x000ee4000800007f */
[----:B---3--:R-:W-:Y:S05]  /*100d0*/  @!P0 BRA `(.L_x_3131) ;  /* 0xfffffffc00f08947 */ /* 0x008fea000383ffff */
[----:B------:R-:W-:Y:S05]  /*100e0*/  BRA `(.L_x_3150) ;  /* 0xfffffff800607947 */ /* 0x000fea000383ffff */
.L_x_3133:
[----:B--2---:R2:W3:Y:S02]  /*100f0*/  SYNCS.PHASECHK.TRANS64.TRYWAIT P0, [R5+URZ], R4 ;  /* 0x00000004050075a7 */ /* 0x0044e4000800017f */
[----:B---3--:R-:W-:Y:S05]  /*10100*/  @!P0 NANOSLEEP.SYNCS 0x989680 ;  /* 0x009896800000895d */ /* 0x008fea0003900000 */
[----:B------:R-:W3:Y:S02]  /*10110*/  @!P0 SYNCS.PHASECHK.TRANS64 P0, [R5+URZ], R4 ;  /* 0x00000004050085a7 */ /* 0x000ee4000800007f */
[----:B---3--:R-:W-:Y:S05]  /*10120*/  @!P0 BRA `(.L_x_3133) ;  /* 0xfffffffc00f08947 */ /* 0x008fea000383ffff */
[----:B------:R-:W-:Y:S05]  /*10130*/  BRA `(.L_x_3151) ;  /* 0xfffffff800647947 */ /* 0x000fea000383ffff */
.L_x_3152:
        /* <DEDUP_REMOVED lines=12> */
.L_x_7395:


//--------------------- .text._ZN7cutlass13device_kernelIN5flash11enable_sm90INS1_16FlashAttnBwdSm90INS1_25CollectiveMainloopBwdSm90ILi2ELi2ELi2EN4cute5tupleIJNS5_1CILi1EEES8_S8_EEENS6_IJNS7_ILi96EEENS7_ILi128EEENS7_ILi64EEEEEENS_10bfloat16_tEfNS_4arch4Sm90ELb1ELb0ELb1ELb1ELb1ELb1ELb0ELb1ELi2ELi1ELi2ELi2ELb0EEENS1_21CollectiveEpilogueBwdISD_SE_SG_Li256ELb1ELb0ELi1EEENS1_25SingleTileBwdLPTSchedulerILb1ELi128ELb1EEEEEEEEEvNT_6ParamsE --------------------------
	.section	.text._ZN7cutlass13device_kernelIN5flash11enable_sm90INS1_16FlashAttnBwdSm90INS1_25CollectiveMainloopBwdSm90ILi2ELi2ELi2EN4cute5tupleIJNS5_1CILi1EEES8_S8_EEENS6_IJNS7_ILi96EEENS7_ILi128EEENS7_ILi64EEEEEENS_10bfloat16_tEfNS_4arch4Sm90ELb1ELb0ELb1ELb1ELb1ELb1ELb0ELb1ELi2ELi1ELi2ELi2ELb0EEENS1_21CollectiveEpilogueBwdISD_SE_SG_Li256ELb1ELb0ELi1EEENS1_25SingleTileBwdLPTSchedulerILb1ELi128ELb1EEEEEEEEEvNT_6ParamsE,"ax",@progbits
	.align	128
.text._ZN7cutlass13device_kernelIN5flash11enable_sm90INS1_16FlashAttnBwdSm90INS1_25CollectiveMainloopBwdSm90ILi2ELi2ELi2EN4cute5tupleIJNS5_1CILi1EEES8_S8_EEENS6_IJNS7_ILi96EEENS7_ILi128EEENS7_ILi64EEEEEENS_10bfloat16_tEfNS_4arch4Sm90ELb1ELb0ELb1ELb1ELb1ELb1ELb0ELb1ELi2ELi1ELi2ELi2ELb0EEENS1_21CollectiveEpilogueBwdISD_SE_SG_Li256ELb1ELb0ELi1EEENS1_25SingleTileBwdLPTSchedulerILb1ELi128ELb1EEEEEEEEEvNT_6ParamsE:
        .type           _ZN7cutlass13device_kernelIN5flash11enable_sm90INS1_16FlashAttnBwdSm90INS1_25CollectiveMainloopBwdSm90ILi2ELi2ELi2EN4cute5tupleIJNS5_1CILi1EEES8_S8_EEENS6_IJNS7_ILi96EEENS7_ILi128EEENS7_ILi64EEEEEENS_10bfloat16_tEfNS_4arch4Sm90ELb1ELb0ELb1ELb1ELb1ELb1ELb0ELb1ELi2ELi1ELi2ELi2ELb0EEENS1_21CollectiveEpilogueBwdISD_SE_SG_Li256ELb1ELb0ELi1EEENS1_25SingleTileBwdLPTSchedulerILb1ELi128ELb1EEEEEEEEEvNT_6ParamsE,@function
        .size           _ZN7cutlass13device_kernelIN5flash11enable_sm90INS1_16FlashAttnBwdSm90INS1_25CollectiveMainloopBwdSm90ILi2ELi2ELi2EN4cute5tupleIJNS5_1CILi1EEES8_S8_EEENS6_IJNS7_ILi96EEENS7_ILi128EEENS7_ILi64EEEEEENS_10bfloat16_tEfNS_4arch4Sm90ELb1ELb0ELb1ELb1ELb1ELb1ELb0ELb1ELi2ELi1ELi2ELi2ELb0EEENS1_21CollectiveEpilogueBwdISD_SE_SG_Li256ELb1ELb0ELi1EEENS1_25SingleTileBwdLPTSchedulerILb1ELi128ELb1EEEEEEEEEvNT_6ParamsE,(.L_x_7396 - _ZN7cutlass13device_kernelIN5flash11enable_sm90INS1_16FlashAttnBwdSm90INS1_25CollectiveMainloopBwdSm90ILi2ELi2ELi2EN4cute5tupleIJNS5_1CILi1EEES8_S8_EEENS6_IJNS7_ILi96EEENS7_ILi128EEENS7_ILi64EEEEEENS_10bfloat16_tEfNS_4arch4Sm90ELb1ELb0ELb1ELb1ELb1ELb1ELb0ELb1ELi2ELi1ELi2ELi2ELb0EEENS1_21CollectiveEpilogueBwdISD_SE_SG_Li256ELb1ELb0ELi1EEENS1_25SingleTileBwdLPTSchedulerILb1ELi128ELb1EEEEEEEEEvNT_6ParamsE)
        .other          _ZN7cutlass13device_kernelIN5flash11enable_sm90INS1_16FlashAttnBwdSm90INS1_25CollectiveMainloopBwdSm90ILi2ELi2ELi2EN4cute5tupleIJNS5_1CILi1EEES8_S8_EEENS6_IJNS7_ILi96EEENS7_ILi128EEENS7_ILi64EEEEEENS_10bfloat16_tEfNS_4arch4Sm90ELb1ELb0ELb1ELb1ELb1ELb1ELb0ELb1ELi2ELi1ELi2ELi2ELb0EEENS1_21CollectiveEpilogueBwdISD_SE_SG_Li256ELb1ELb0ELi1EEENS1_25SingleTileBwdLPTSchedulerILb1ELi128ELb1EEEEEEEEEvNT_6ParamsE,@"STO_CUDA_ENTRY STV_DEFAULT"
_ZN7cutlass13device_kernelIN5flash11enable_sm90INS1_16FlashAttnBwdSm90INS1_25CollectiveMainloopBwdSm90ILi2ELi2ELi2EN4cute5tupleIJNS5_1CILi1EEES8_S8_EEENS6_IJNS7_ILi96EEENS7_ILi128EEENS7_ILi64EEEEEENS_10bfloat16_tEfNS_4arch4Sm90ELb1ELb0ELb1ELb1ELb1ELb1ELb0ELb1ELi2ELi1ELi2ELi2ELb0EEENS1_21CollectiveEpilogueBwdISD_SE_SG_Li256ELb1ELb0ELi1EEENS1_25SingleTileBwdLPTSchedulerILb1ELi128ELb1EEEEEEEEEvNT_6ParamsE:
        /* <DEDUP_REMOVED lines=24> */
.L_x_3154:
[----:B------:R-:W-:Y:S05]  /*0180*/  BSYNC B0 ;  /* 0x0000000000007941 */ /* 0x000fea0003800000 */
.L_x_3153:
        /* <DEDUP_REMOVED lines=37> */
.L_x_3155:
        /* <DEDUP_REMOVED lines=22> */
.L_x_3156:
[----:B------:R-:W-:Y:S01]  /*0540*/  PLOP3.LUT P0, PT, PT, PT, UP0, 0x80, 0x0 ;  /* 0x000000000000781c */ /* 0x000fe20003f0f008 */
[----:B------:R-:W-:Y:S01]  /*0550*/  NOP ;  /* 0x0000000000007918 */ /* 0x000fe20000000000 */
[----:B------:R-:W-:Y:S01]  /*0560*/  ULDC.64 UR38, c[0x0][0x208] ;  /* 0x0000820000267ab9 */ /* 0x000fe20000000a00 */
[----:B------:R-:W-:Y:S01]  /*0570*/  BSSY B6, `(.L_x_3157) ;  /* 0x0000fec000067945 */ /* 0x000fe20003800000 */
[----:B-12-4-:R-:W-:Y:S09]  /*0580*/  BAR.SYNC.DEFER_BLOCKING 0x0 ;  /* 0x0000000000007b1d */ /* 0x016ff20000010000 */
[----:B------:R-:W-:Y:S05]  /*0590*/  @!P0 BRA `(.L_x_3158) ;  /* 0x000000b800b48947 */ /* 0x000fea0003800000 */
.L_x_3159:
        /* <DEDUP_REMOVED lines=32> */
.L_x_3160:
[----:B------:R-:W-:Y:S01]  /*07a0*/  ULDC UR8, c[0x0][0x8c4] ;  /* 0x0002310000087ab9 */ /* 0x000fe20000000800 */
[----:B------:R-:W-:Y:S01]  /*07b0*/  UMOV UR7, UR9 ;  /* 0x0000000900077c82 */ /* 0x000fe20008000000 */
[----:B------:R-:W-:-:S11]  /*07c0*/  UISETP.NE.AND UP0, UPT, UR8, 0x1, UPT ;  /* 0x000000010800788c */ /* 0x000fd6000bf05270 */
[----:B------:R-:W-:Y:S02]  /*07d0*/  @UP0 ULDC.64 UR10, c[0x0][0x8c8] ;  /* 0x00023200000a0ab9 */ /* 0x000fe40000000a00 */
[----:B------:R-:W-:-:S04]  /*07e0*/  UIMAD.WIDE.U32 UR4, UR9, UR10, URZ ;  /* 0x0000000a090472a5 */ /* 0x000fc8000f8e003f */
[----:B------:R-:W-:-:S04]  /*07f0*/  @UP0 USHF.R.U32.HI UR7, URZ, UR11, UR5 ;  /* 0x0000000b3f070299 */ /* 0x000fc80008011605 */
[----:B------:R-:W-:-:S12]  /*0800*/  UIMAD UR4, UR7, UR8, URZ ;  /* 0x00000008070472a4 */ /* 0x000fd8000f8e023f */
.L_x_3161:
        /* <DEDUP_REMOVED lines=23> */
.L_x_3162:
        /* <DEDUP_REMOVED lines=14> */
.L_x_3164:
[----:B------:R-:W-:-:S05]  /*0a60*/  ULDC UR4, c[0x0][0x8ec] ;  /* 0x00023b0000047ab9 */ /* 0x000fca0000000800 */
.L_x_3163:
[----:B------:R-:W-:Y:S02]  /*0a70*/  UIADD3 UR4, UR4, 0x7f, URZ ;  /* 0x0000007f04047890 */ /* 0x000fe4000fffe03f */
[----:B------:R-:W-:Y:S02]  /*0a80*/  ULOP3.LUT UR41, URZ, UR7, URZ, 0x33, !UPT ;  /* 0x000000073f297292 */ /* 0x000fe4000f8e333f */
[----:B------:R-:W-:-:S04]  /*0a90*/  USHF.R.S32.HI UR5, URZ, 0x1f, UR4 ;  /* 0x0000001f3f057899 */ /* 0x000fc80008011404 */
[----:B------:R-:W-:-:S04]  /*0aa0*/  ULEA.HI UR5, UR5, UR4, URZ, 0x7 ;  /* 0x0000000405057291 */ /* 0x000fc8000f8f383f */
[----:B------:R-:W-:-:S04]  /*0ab0*/  USHF.R.S32.HI UR5, URZ, 0x7, UR5 ;  /* 0x000000073f057899 */ /* 0x000fc80008011405 */
[----:B------:R-:W-:Y:S02]  /*0ac0*/  UISETP.GT.AND UP0, UPT, UR5, UR7, UPT ;  /* 0x000000070500728c */ /* 0x000fe4000bf04270 */
[----:B------:R-:W-:Y:S02]  /*0ad0*/  UIADD3 UR41, UR5, UR41, URZ ;  /* 0x0000002905297290 */ /* 0x000fe4000fffe03f */
[----:B------:R-:W-:-:S06]  /*0ae0*/  USEL UR40, UR40, 0xffffffff, UP0 ;  /* 0xffffffff28287887 */ /* 0x000fcc0008000000 */
        /* <DEDUP_REMOVED lines=17> */
.L_x_3166:
        /* <DEDUP_REMOVED lines=14> */
.L_x_3167:
        /* <DEDUP_REMOVED lines=11> */
.L_x_3168:
        /* <DEDUP_REMOVED lines=13> */
.L_x_3169:
        /* <DEDUP_REMOVED lines=68> */
.L_x_3172:
        /* <DEDUP_REMOVED lines=15> */
.L_x_3171:
        /* <DEDUP_REMOVED lines=22> */
.L_x_3174:
        /* <DEDUP_REMOVED lines=15> */
.L_x_3173:
[----:B------:R-:W-:Y:S01]  /*15e0*/  SHF.R.S32.HI R6, RZ, 0x1f, R17 ;  /* 0x0000001fff067819 */ /* 0x000fe20000011411 */
[----:B------:R-:W-:-:S03]  /*15f0*/  UMOV UR4, 0xffffffff ;  /* 0xffffffff00047882 */ /* 0x000fc60000000000 */
[----:B------:R-:W-:-:S04]  /*1600*/  LEA.HI R0, R6, R17, RZ, 0x7 ;  /* 0x0000001106007211 */ /* 0x000fc800078f38ff */
[----:B------:R-:W-:Y:S01]  /*1610*/  SHF.R.S32.HI R13, RZ, 0x7, R0 ;  /* 0x00000007ff0d7819 */ /* 0x000fe20000011400 */
[----:B------:R-:W-:Y:S06]  /*1620*/  BRA.DIV UR4, `(.L_x_3175) ;  /* 0x000000ee04887947 */ /* 0x000fec000b800000 */
[----:B------:R1:W2:Y:S02]  /*1630*/  SHFL.IDX PT, R14, R13, RZ, 0x1f ;  /* 0x00001fff0d0e7589 */ /* 0x0002a400000e0000 */
.L_x_3318:
[----:B------:R-:W-:Y:S01]  /*1640*/  SHF.L.U32 R3, RZ, 0x1f, RZ ;  /* 0x0000001fff037819 */ /* 0x000fe200000006ff */
[----:B------:R-:W-:-:S03]  /*1650*/  IMAD.SHL.U32 R2, R17, 0x40, RZ ;  /* 0x0000004011027824 */ /* 0x000fc600078e00ff */
[----:B------:R-:W3:Y:S02]  /*1660*/  SYNCS.PHASECHK.TRANS64.TRYWAIT P0, [R16+URZ+0x26800], R3 ;  /* 0x02680003100075a7 */ /* 0x000ee4000800017f */
[----:B---3--:R-:W-:Y:S05]  /*1670*/  @P0 BRA `(.L_x_3176) ;  /* 0x0000000000080947 */ /* 0x008fea0003800000 */
[----:B------:R-:W3:Y:S02]  /*1680*/  SYNCS.PHASECHK.TRANS64.TRYWAIT P0, [R16+URZ+0x26800], R3 ;  /* 0x02680003100075a7 */ /* 0x000ee4000800017f */
[----:B---3--:R-:W-:Y:S05]  /*1690*/  @!P0 BRA `(.L_x_3177) ;  /* 0x000000ec00888947 */ /* 0x008fea0003800000 */
.L_x_3176:
        /* <DEDUP_REMOVED lines=134> */
.L_x_3189:
[----:B------:R-:W-:-:S06]  /*1f00*/  ULOP3.LUT UR4, UR36, 0x1, URZ, 0xfc, !UPT ;  /* 0x0000000124047892 */ /* 0x000fcc000f8efc3f */
[----:B--2---:R-:W-:-:S05]  /*1f10*/  IMAD.U32 R8, RZ, RZ, UR4 ;  /* 0x00000004ff087e24 */ /* 0x004fca000f8e00ff */
[----:B------:R-:W-:-:S13]  /*1f20*/  ISETP.NE.AND P0, PT, R8, 0x3, PT ;  /* 0x000000030800780c */ /* 0x000fda0003f05270 */
[----:B------:R-:W-:Y:S05]  /*1f30*/  @!P0 BRA `(.L_x_3179) ;  /* 0x0000000000048947 */ /* 0x000fea0003800000 */
[----:B------:R-:W-:Y:S01]  /*1f40*/  BPT.TRAP 0x1 ;  /* 0x000000040000795c */ /* 0x000fe20000300000 */
.L_x_3179:
[----:B------:R-:W-:Y:S01]  /*1f50*/  IMAD R8, R0, 0x8, R16 ;  /* 0x0000000800087824 */ /* 0x000fe200078e0210 */
[----:B------:R-:W-:-:S04]  /*1f60*/  SHF.L.U32 R21, R4, 0x1f, RZ ;  /* 0x0000001f04157819 */ /* 0x000fc800000006ff */
[----:B------:R1:W2:Y:S01]  /*1f70*/  SYNCS.PHASECHK.TRANS64.TRYWAIT P1, [R8+URZ+0x26810], R21 ;  /* 0x02681015080075a7 */ /* 0x0002a2000802017f */
[----:B------:R-:W-:Y:S05]  /*1f80*/  @!P0 BRA `(.L_x_3180) ;  /* 0x0000000000048947 */ /* 0x000fea0003800000 */
[----:B------:R-:W-:Y:S01]  /*1f90*/  BPT.TRAP 0x1 ;  /* 0x000000040000795c */ /* 0x000fe20000300000 */
.L_x_3180:
[----:B------:R-:W-:-:S05]  /*1fa0*/  VIADD R9, R16, 0xe000 ;  /* 0x0000e00010097836 */ /* 0x000fca0000000000 */
[----:B------:R-:W-:-:S04]  /*1fb0*/  SHF.R.U32.HI R9, RZ, 0x4, R9 ;  /* 0x00000004ff097819 */ /* 0x000fc80000011609 */
[----:B------:R-:W-:Y:S01]  /*1fc0*/  LOP3.LUT R9, R9, 0x3fff, RZ, 0xc0, !PT ;  /* 0x00003fff09097812 */ /* 0x000fe200078ec0ff */
[----:B--2---:R-:W-:Y:S06]  /*1fd0*/  @P1 BRA `(.L_x_3181) ;  /* 0x0000000000081947 */ /* 0x004fec0003800000 */
[----:B------:R-:W2:Y:S02]  /*1fe0*/  SYNCS.PHASECHK.TRANS64.TRYWAIT P1, [R8+URZ+0x26810], R21 ;  /* 0x02681015080075a7 */ /* 0x000ea4000802017f */
[----:B--2---:R-:W-:Y:S05]  /*1ff0*/  @!P1 BRA `(.L_x_3182) ;  /* 0x000000e400449947 */ /* 0x004fea0003800000 */
.L_x_3181:
        /* <DEDUP_REMOVED lines=57> */
.L_x_3183:
[----:B------:R1:W1:Y:S01]  /*2390*/  SYNCS.PHASECHK.TRANS64.TRYWAIT P1, [R8+URZ+0x26830], R21 ;  /* 0x02683015080075a7 */ /* 0x000262000802017f */
[----:B------:R-:W-:Y:S05]  /*23a0*/  @!P0 BRA `(.L_x_3184) ;  /* 0x0000000000048947 */ /* 0x000fea0003800000 */
[----:B------:R-:W-:Y:S01]  /*23b0*/  BPT.TRAP 0x1 ;  /* 0x000000040000795c */ /* 0x000fe20000300000 */
.L_x_3184:
[----:B------:R-:W-:-:S05]  /*23c0*/  VIADD R13, R16, 0x14000 ;  /* 0x00014000100d7836 */ /* 0x000fca0000000000 */
[----:B------:R-:W-:-:S04]  /*23d0*/  SHF.R.U32.HI R13, RZ, 0x4, R13 ;  /* 0x00000004ff0d7819 */ /* 0x000fc8000001160d */
[----:B------:R-:W-:-:S04]  /*23e0*/  LOP3.LUT R13, R13, 0x3fff, RZ, 0xc0, !PT ;  /* 0x00003fff0d0d7812 */ /* 0x000fc800078ec0ff */
[----:B------:R-:W-:Y:S01]  /*23f0*/  LOP3.LUT R19, R13, 0x10000, RZ, 0xfc, !PT ;  /* 0x000100000d137812 */ /* 0x000fe200078efcff */
[----:B-1----:R-:W-:Y:S06]  /*2400*/  @P1 BRA `(.L_x_3185) ;  /* 0x0000000000081947 */ /* 0x002fec0003800000 */
[----:B------:R-:W1:Y:S02]  /*2410*/  SYNCS.PHASECHK.TRANS64.TRYWAIT P1, [R8+URZ+0x26830], R21 ;  /* 0x02683015080075a7 */ /* 0x000e64000802017f */
[----:B-1----:R-:W-:Y:S05]  /*2420*/  @!P1 BRA `(.L_x_3186) ;  /* 0x000000e0004c9947 */ /* 0x002fea0003800000 */
.L_x_3185:
        /* <DEDUP_REMOVED lines=844> */
.L_x_3187:
        /* <DEDUP_REMOVED lines=56> */
.L_x_3188:
        /* <DEDUP_REMOVED lines=11> */
.L_x_3178:
        /* <DEDUP_REMOVED lines=88> */
[----:B------:R-:W-:Y:S01]  /*62a0*/  VIADD R9, R7, 0x8 ;  /* 0x0000000807097836 */ /* 0x000fe20000000000 */
[C---:B------:R-:W-:Y:S01]  /*62b0*/  IADD3 R184, R11.reuse, 0x4, RZ ;  /* 0x000000040bb87810 */ /* 0x040fe20007ffe0ff */
[----:B------:R-:W-:Y:S01]  /*62c0*/  VIADD R22, R11, 0x2 ;  /* 0x000000020b167836 */ /* 0x000fe20000000000 */
[----:B------:R1:W-:Y:S01]  /*62d0*/  STL [R1+0x18], R6 ;  /* 0x0000180601007387 */ /* 0x0003e20000100800 */
[C---:B------:R-:W-:Y:S01]  /*62e0*/  VIADD R188, R5.reuse, 0x2 ;  /* 0x0000000205bc7836 */ /* 0x040fe20000000000 */
[C---:B------:R-:W-:Y:S01]  /*62f0*/  IADD3 R192, R5.reuse, 0x6, RZ ;  /* 0x0000000605c07810 */ /* 0x040fe20007ffe0ff */
[----:B------:R-:W-:Y:S01]  /*6300*/  VIADD R190, R5, 0x4 ;  /* 0x0000000405be7836 */ /* 0x000fe20000000000 */
[----:B------:R2:W-:Y:S01]  /*6310*/  STL [R1+0x8], R5 ;  /* 0x0000080501007387 */ /* 0x0005e20000100800 */
[----:B------:R-:W-:-:S02]  /*6320*/  VIADD R186, R11, 0x6 ;  /* 0x000000060bba7836 */ /* 0x000fc40000000000 */
[C---:B------:R-:W-:Y:S02]  /*6330*/  VIADD R9, R7.reuse, 0x14 ;  /* 0x0000001407097836 */ /* 0x040fe40000000000 */
[C---:B-1----:R-:W-:Y:S02]  /*6340*/  VIADD R6, R7.reuse, 0xc ;  /* 0x0000000c07067836 */ /* 0x042fe40000000000 */
[C---:B------:R-:W-:Y:S02]  /*6350*/  VIADD R6, R7.reuse, 0x18 ;  /* 0x0000001807067836 */ /* 0x040fe40000000000 */
[C---:B--2---:R-:W-:Y:S01]  /*6360*/  VIADD R5, R7.reuse, 0x4 ;  /* 0x0000000407057836 */ /* 0x044fe20000000000 */
[C---:B------:R-:W-:Y:S01]  /*6370*/  IADD3 R5, R7.reuse, 0x10, RZ ;  /* 0x0000001007057810 */ /* 0x040fe20007ffe0ff */
[----:B------:R-:W-:-:S07]  /*6380*/  VIADD R5, R7, 0x1c ;  /* 0x0000001c07057836 */ /* 0x000fce0000000000 */
.L_x_3201:
[----:B------:R-:W-:-:S05]  /*6390*/  IMAD.U32 R5, RZ, RZ, UR36 ;  /* 0x00000024ff057e24 */ /* 0x000fca000f8e00ff */
[----:B------:R-:W-:-:S04]  /*63a0*/  LOP3.LUT R5, R5, 0x1, RZ, 0xfc, !PT ;  /* 0x0000000105057812 */ /* 0x000fc800078efcff */
[----:B------:R-:W-:-:S13]  /*63b0*/  ISETP.NE.AND P0, PT, R5, 0x3, PT ;  /* 0x000000030500780c */ /* 0x000fda0003f05270 */
[----:B--2---:R-:W-:Y:S05]  /*63c0*/  @!P0 BRA `(.L_x_3191) ;  /* 0x0000000000048947 */ /* 0x004fea0003800000 */
[----:B------:R-:W-:Y:S01]  /*63d0*/  BPT.TRAP 0x1 ;  /* 0x000000040000795c */ /* 0x000fe20000300000 */
.L_x_3191:
[----:B------:R-:W-:Y:S01]  /*63e0*/  IMAD R5, R0, 0x8, R16 ;  /* 0x0000000800057824 */ /* 0x000fe200078e0210 */
[----:B------:R-:W-:-:S04]  /*63f0*/  SHF.L.U32 R18, R4, 0x1f, RZ ;  /* 0x0000001f04127819 */ /* 0x000fc800000006ff */
[----:B------:R1:W2:Y:S01]  /*6400*/  SYNCS.PHASECHK.TRANS64.TRYWAIT P1, [R5+URZ+0x26810], R18 ;  /* 0x02681012050075a7 */ /* 0x0002a2000802017f */
[----:B------:R-:W-:Y:S05]  /*6410*/  @!P0 BRA `(.L_x_3192) ;  /* 0x0000000000048947 */ /* 0x000fea0003800000 */
[----:B------:R-:W-:Y:S01]  /*6420*/  BPT.TRAP 0x1 ;  /* 0x000000040000795c */ /* 0x000fe20000300000 */
.L_x_3192:
[----:B------:R-:W-:-:S04]  /*6430*/  IADD3 R6, R16, 0xe000, RZ ;  /* 0x0000e00010067810 */ /* 0x000fc80007ffe0ff */
[----:B------:R-:W-:-:S04]  /*6440*/  SHF.R.U32.HI R6, RZ, 0x4, R6 ;  /* 0x00000004ff067819 */ /* 0x000fc80000011606 */
[----:B------:R-:W-:-:S04]  /*6450*/  LOP3.LUT R6, R6, 0x3fff, RZ, 0xc0, !PT ;  /* 0x00003fff06067812 */ /* 0x000fc800078ec0ff */
[----:B------:R-:W-:Y:S01]  /*6460*/  LOP3.LUT R9, R6, 0x10000, RZ, 0xfc, !PT ;  /* 0x0001000006097812 */ /* 0x000fe200078efcff */
[----:B--2---:R-:W-:Y:S06]  /*6470*/  @P1 BRA `(.L_x_3193) ;  /* 0x0000000000081947 */ /* 0x004fec0003800000 */
[----:B------:R-:W2:Y:S02]  /*6480*/  SYNCS.PHASECHK.TRANS64.TRYWAIT P1, [R5+URZ+0x26810], R18 ;  /* 0x02681012050075a7 */ /* 0x000ea4000802017f */
[----:B--2---:R-:W-:Y:S05]  /*6490*/  @!P1 BRA `(.L_x_3194) ;  /* 0x000000a000449947 */ /* 0x004fea0003800000 */
.L_x_3193:
        /* <DEDUP_REMOVED lines=13> */
[----:B---3--:R-:W-:Y:S01]  /*6570*/  R2UR UR4, R13 ;  /* 0x000000000d0472ca */ /* 0x008fe200000e0000 */
[----:B----4-:R-:W-:-:S12]  /*6580*/  IMAD R10, R0, 0x80, R10 ;  /* 0x00000080000a7824 */ /* 0x010fd800078e020a */
        /* <DEDUP_REMOVED lines=11> */
[----:B------:R-:W-:-:S02]  /*6640*/  IMAD R11, R3, 0x2, R14 ;  /* 0x00000002030b7824 */ /* 0x000fc400078e020e */
[--C-:B------:R-:W-:Y:S01]  /*6650*/  IMAD R198, R227, 0x4, R16.reuse ;  /* 0x00000004e3c67824 */ /* 0x100fe200078e0210 */
[----:B------:R-:W-:Y:S01]  /*6660*/  LEA R13, R9, R16, 0x2 ;  /* 0x00000010090d7211 */ /* 0x000fe200078e10ff */
[----:B------:R-:W-:Y:S02]  /*6670*/  IMAD R12, R11, 0x4, R16 ;  /* 0x000000040b0c7824 */ /* 0x000fe400078e0210 */
[----:B------:R-:W-:-:S04]  /*6680*/  VIADD R10, R16, 0x1a000 ;  /* 0x0001a000100a7836 */ /* 0x000fc80000000000 */
[--C-:B------:R-:W-:Y:S01]  /*6690*/  IMAD R227, R227, 0x4, R10.reuse ;  /* 0x00000004e3e37824 */ /* 0x100fe200078e020a */
[----:B------:R-:W-:Y:S01]  /*66a0*/  LEA R9, R9, R10, 0x2 ;  /* 0x0000000a09097211 */ /* 0x000fe200078e10ff */
        /* <DEDUP_REMOVED lines=21> */
.L_x_3195:
[----:B------:R1:W1:Y:S01]  /*6800*/  SYNCS.PHASECHK.TRANS64.TRYWAIT P1, [R5+URZ+0x26830], R18 ;  /* 0x02683012050075a7 */ /* 0x000262000802017f */
[----:B------:R-:W-:Y:S05]  /*6810*/  @!P0 BRA `(.L_x_3196) ;  /* 0x0000000000048947 */ /* 0x000fea0003800000 */
[----:B------:R-:W-:Y:S01]  /*6820*/  BPT.TRAP 0x1 ;  /* 0x000000040000795c */ /* 0x000fe20000300000 */
.L_x_3196:
        /* <DEDUP_REMOVED lines=8> */
.L_x_3197:
        /* <DEDUP_REMOVED lines=317> */
[C---:B------:R-:W-:Y:S02]  /*7c80*/  VIADD R228, R7.reuse, 0x10 ;  /* 0x0000001007e47836 */ /* 0x040fe40000000000 */
[----:B------:R-:W-:Y:S01]  /*7c90*/  FMUL.FTZ R33, R20, R33 ;  /* 0x0000002114217220 */ /* 0x000fe20000410000 */
[C---:B------:R-:W-:Y:S01]  /*7ca0*/  VIADD R231, R7.reuse, 0x8 ;  /* 0x0000000807e77836 */ /* 0x040fe20000000000 */
[----:B------:R-:W-:Y:S01]  /*7cb0*/  IADD3 R229, R7, 0x14, RZ ;  /* 0x0000001407e57810 */ /* 0x000fe20007ffe0ff */
[----:B------:R-:W-:Y:S01]  /*7cc0*/  FMUL.FTZ R36, R26, R36 ;  /* 0x000000241a247220 */ /* 0x000fe20000410000 */
[----:B------:R-:W-:Y:S01]  /*7cd0*/  FMUL.FTZ R30, R85, R30 ;  /* 0x0000001e551e7220 */ /* 0x000fe20000410000 */
[----:B------:R-:W1:Y:S01]  /*7ce0*/  SHFL.IDX PT, R228, R227, R228, 0x1f ;  /* 0x00001fe4e3e47589 */ /* 0x000e6200000e0000 */
[----:B------:R-:W-:-:S02]  /*7cf0*/  VIADD R233, R7, 0x18 ;  /* 0x0000001807e97836 */ /* 0x000fc40000000000 */
[----:B------:R-:W-:Y:S01]  /*7d00*/  FFMA.FTZ R78, -R78, R78, 1 ;  /* 0x3f8000004e4e7423 */ /* 0x000fe2000001014e */
[----:B------:R-:W-:Y:S01]  /*7d10*/  FFMA.FTZ R79, -R79, R79, 1 ;  /* 0x3f8000004f4f7423 */ /* 0x000fe2000001014f */
[----:B------:R3:W4:Y:S01]  /*7d20*/  SHFL.IDX PT, R227, R227, R11, 0x1f ;  /* 0x00001f0be3e37589 */ /* 0x00072200000e0000 */
[----:B------:R-:W-:Y:S01]  /*7d30*/  FFMA.FTZ R80, -R80, R80, 1 ;  /* 0x3f80000050507423 */ /* 0x000fe20000010150 */
[----:B------:R-:W-:Y:S01]  /*7d40*/  FFMA.FTZ R74, -R74, R74, 1 ;  /* 0x3f8000004a4a7423 */ /* 0x000fe2000001014a */
[----:B------:R-:W-:Y:S01]  /*7d50*/  MUFU.EX2 R201, R201 ;  /* 0x000000c900c97308 */ /* 0x000fe20000000800 */
[----:B------:R-:W-:-:S07]  /*7d60*/  FFMA.FTZ R195, -R195, R195, 1 ;  /* 0x3f800000c3c37423 */ /* 0x000fce00000101c3 */
[----:B------:R-:W-:Y:S08]  /*7d70*/  MUFU.EX2 R210, R210 ;  /* 0x000000d200d27308 */ /* 0x000ff00000000800 */
[----:B------:R-:W-:Y:S01]  /*7d80*/  MUFU.EX2 R209, R209 ;  /* 0x000000d100d17308 */ /* 0x000fe20000000800 */
[----:B------:R-:W-:Y:S01]  /*7d90*/  FMUL.FTZ R20, R72, R35 ;  /* 0x0000002348147220 */ /* 0x000fe20000410000 */
[----:B-1----:R-:W-:-:S06]  /*7da0*/  FADD.FTZ R34, R34, -R228 ;  /* 0x800000e422227221 */ /* 0x002fcc0000010000 */
        /* <DEDUP_REMOVED lines=48> */
[C---:B------:R-:W-:Y:S01]  /*80b0*/  IADD3 R232, R7.reuse, 0x4, RZ ;  /* 0x0000000407e87810 */ /* 0x040fe20007ffe0ff */
[----:B------:R-:W-:-:S02]  /*80c0*/  VIADD R228, R7, 0x10 ;  /* 0x0000001007e47836 */ /* 0x000fc40000000000 */
[----:B------:R-:W-:Y:S01]  /*80d0*/  FMUL.FTZ R35, R35, R36 ;  /* 0x0000002423237220 */ /* 0x000fe20000410000 */
        /* <DEDUP_REMOVED lines=89> */
[----:B------:R-:W-:Y:S01]  /*8670*/  FADD.FTZ R55, R58, -R79 ;  /* 0x8000004f3a377221 */ /* 0x000fe20000010000 */
[--C-:B---3--:R-:W-:Y:S01]  /*8680*/  FADD.FTZ R56, R57, -R76.reuse ;  /* 0x8000004c39387221 */ /* 0x108fe20000010000 */
[----:B------:R-:W-:Y:S01]  /*8690*/  FADD.FTZ R59, R59, -R76 ;  /* 0x8000004c3b3b7221 */ /* 0x000fe20000010000 */
[----:B-1----:R-:W1:Y:S01]  /*86a0*/  MUFU.EX2 R42, R216 ;  /* 0x000000d8002a7308 */ /* 0x002e620000000800 */
[--C-:B------:R-:W-:Y:S01]  /*86b0*/  FADD.FTZ R58, R61, -R74.reuse ;  /* 0x8000004a3d3a7221 */ /* 0x100fe20000010000 */
[--C-:B------:R-:W-:Y:S01]  /*86c0*/  FADD.FTZ R60, R60, -R77.reuse ;  /* 0x8000004d3c3c7221 */ /* 0x100fe20000010000 */
[----:B------:R-:W-:Y:S01]  /*86d0*/  FADD.FTZ R77, R62, -R77 ;  /* 0x8000004d3e4d7221 */ /* 0x000fe20000010000 */
[--C-:B------:R-:W-:Y:S01]  /*86e0*/  FADD.FTZ R57, R68, -R73.reuse ;  /* 0x8000004944397221 */ /* 0x100fe20000010000 */
[----:B------:R-:W-:Y:S01]  /*86f0*/  FADD.FTZ R70, R70, -R73 ;  /* 0x8000004946467221 */ /* 0x000fe20000010000 */
[----:B------:R-:W-:Y:S01]  /*8700*/  FMUL.FTZ R48, R48, R51 ;  /* 0x0000003330307220 */ /* 0x000fe20000410000 */
[----:B------:R-:W-:Y:S01]  /*8710*/  FFMA.FTZ R73, -R105, R105, 1 ;  /* 0x3f80000069497423 */ /* 0x000fe20000010169 */
[----:B------:R-:W-:Y:S01]  /*8720*/  FMUL.FTZ R56, R205, R56 ;  /* 0x00000038cd387220 */ /* 0x000fe20000410000 */
[----:B------:R-:W-:Y:S01]  /*8730*/  FMUL.FTZ R62, R212, R59 ;  /* 0x0000003bd43e7220 */ /* 0x000fe20000410000 */
[----:B------:R-:W-:Y:S01]  /*8740*/  FFMA.FTZ R51, -R103, R103, 1 ;  /* 0x3f80000067337423 */ /* 0x000fe20000010167 */
[----:B------:R-:W-:Y:S01]  /*8750*/  FADD.FTZ R63, R63, -R74 ;  /* 0x8000004a3f3f7221 */ /* 0x000fe20000010000 */
[----:B------:R-:W-:Y:S01]  /*8760*/  FFMA.FTZ R76, -R109, R109, 1 ;  /* 0x3f8000006d4c7423 */ /* 0x000fe2000001016d */
[----:B------:R-:W-:Y:S01]  /*8770*/  FMUL.FTZ R59, R207, R58 ;  /* 0x0000003acf3b7220 */ /* 0x000fe20000410000 */
[--C-:B------:R-:W-:Y:S01]  /*8780*/  FADD.FTZ R64, R64, -R75.reuse ;  /* 0x8000004b40407221 */ /* 0x100fe20000010000 */
[----:B------:R-:W-:Y:S01]  /*8790*/  FMUL.FTZ R73, R73, R56 ;  /* 0x0000003849497220 */ /* 0x000fe20000410000 */
[----:B------:R-:W-:Y:S01]  /*87a0*/  FFMA.FTZ R74, -R110, R110, 1 ;  /* 0x3f8000006e4a7423 */ /* 0x000fe2000001016e */
[----:B------:R-:W-:Y:S01]  /*87b0*/  FMUL.FTZ R77, R208, R77 ;  /* 0x0000004dd04d7220 */ /* 0x000fe20000410000 */
[----:B------:R-:W-:Y:S01]  /*87c0*/  FFMA.FTZ R45, -R98, R98, 1 ;  /* 0x3f800000622d7423 */ /* 0x000fe20000010162 */
        /* <DEDUP_REMOVED lines=8> */
[--C-:B------:R-:W-:Y:S01]  /*8850*/  FADD.FTZ R28, R69, -R72.reuse ;  /* 0x80000048451c7221 */ /* 0x100fe20000010000 */
        /* <DEDUP_REMOVED lines=16> */
[----:B------:R-:W-:Y:S01]  /*8960*/  F2FP.BF16.F32.PACK_AB R65, R20, R19 ;  /* 0x000000131441723e */ /* 0x000fe200000010ff */
        /* <DEDUP_REMOVED lines=270> */
.L_x_3199:
        /* <DEDUP_REMOVED lines=58> */
.L_x_3200:
[----:B------:R-:W-:Y:S01]  /*9df0*/  UIADD3 UR45, UR45, 0x1, URZ ;  /* 0x000000012d2d7890 */ /* 0x000fe2000fffe03f */
[----:B------:R-:W-:Y:S01]  /*9e00*/  VIADD R5, R5, 0x26820 ;  /* 0x0002682005057836 */ /* 0x000fe20000000000 */
[----:B------:R-:W-:Y:S02]  /*9e10*/  IADD3 R0, R0, 0x1, RZ ;  /* 0x0000000100007810 */ /* 0x000fe40007ffe0ff */
        /* <DEDUP_REMOVED lines=9> */
.L_x_3190:
        /* <DEDUP_REMOVED lines=34> */
.L_x_3170:
        /* <DEDUP_REMOVED lines=24> */
[----:B-1----:R-:W-:Y:S01]  /*a250*/  VIADD R13, R0, 0xffffff80 ;  /* 0xffffff80000d7836 */ /* 0x002fe20000000000 */
[----:B------:R-:W-:-:S02]  /*a260*/  F2FP.BF16.F32.PACK_AB R120, R121, R120 ;  /* 0x000000787978723e */ /* 0x000fc400000010ff */
[----:B------:R-:W-:Y:S02]  /*a270*/  F2FP.BF16.F32.PACK_AB R178, R181, R180 ;  /* 0x000000b4b5b2723e */ /* 0x000fe400000010ff */
[----:B--2---:R-:W-:Y:S02]  /*a280*/  SHF.R.S32.HI R10, RZ, 0x1f, R13 ;  /* 0x0000001fff0a7819 */ /* 0x004fe4000001140d */
        /* <DEDUP_REMOVED lines=47> */
[----:B------:R-:W-:Y:S01]  /*a580*/  ISETP.NE.U32.AND P4, PT, RZ, UR4, PT ;  /* 0x00000004ff007c0c */ /* 0x000fe2000bf85070 */
[----:B------:R-:W-:Y:S01]  /*a590*/  STSM.16.M88.4 [R3], R176 ;  /* 0x000000b003007844 */ /* 0x000fe20000000200 */
[----:B------:R-:W-:Y:S02]  /*a5a0*/  PLOP3.LUT P1, PT, PT, PT, UP0, 0x80, 0x0 ;  /* 0x000000000000781c */ /* 0x000fe40003f2f008 */
[----:B------:R-:W-:Y:S01]  /*a5b0*/  ISETP.NE.AND.EX P4, PT, RZ, UR5, PT, P4 ;  /* 0x00000005ff007c0c */ /* 0x000fe2000bf85340 */
[----:B------:R1:W-:Y:S01]  /*a5c0*/  STSM.16.M88.4 [R0], R120 ;  /* 0x0000007800007844 */ /* 0x0003e20000000200 */
[----:B------:R-:W-:-:S02]  /*a5d0*/  ULDC.64 UR4, c[0x0][0x870] ;  /* 0x00021c0000047ab9 */ /* 0x000fc40000000a00 */
[----:B------:R-:W-:Y:S01]  /*a5e0*/  UIMAD.WIDE UR4, UR40, 0x4, UR4 ;  /* 0x00000004280478a5 */ /* 0x000fe2000f8e0204 */
[----:B------:R2:W-:Y:S04]  /*a5f0*/  STSM.16.M88.4 [R2+-0x4000], R128 ;  /* 0xffc0008002007844 */ /* 0x0005e80000000200 */
[----:B------:R-:W-:Y:S01]  /*a600*/  STSM.16.M88.4 [R8+-0x4000], R136 ;  /* 0xffc0008808007844 */ /* 0x000fe20000000200 */
[----:B------:R-:W-:Y:S02]  /*a610*/  IMAD.U32 R4, RZ, RZ, UR4 ;  /* 0x00000004ff047e24 */ /* 0x000fe4000f8e00ff */
[----:B------:R-:W-:Y:S01]  /*a620*/  IMAD.U32 R5, RZ, RZ, UR5 ;  /* 0x00000005ff057e24 */ /* 0x000fe2000f8e00ff */
[----:B------:R3:W-:Y:S01]  /*a630*/  STSM.16.M88.4 [R3+-0x4000], R144 ;  /* 0xffc0009003007844 */ /* 0x0007e20000000200 */
[----:B------:R-:W-:Y:S01]  /*a640*/  @UP0 ULDC.64 UR4, c[0x0][0x878] ;  /* 0x00021e0000040ab9 */ /* 0x000fe20000000a00 */
[----:B------:R-:W-:Y:S01]  /*a650*/  BAR.SYNC.DEFER_BLOCKING 0x1, 0x100 ;  /* 0x0044000000007b1d */ /* 0x000fe20000010000 */
[----:B------:R-:W-:-:S06]  /*a660*/  @UP0 UIMAD.WIDE UR4, UR40, 0x4, UR4 ;  /* 0x00000004280408a5 */ /* 0x000fcc000f8e0204 */
[----:B------:R-:W-:Y:S01]  /*a670*/  MOV R6, UR4 ;  /* 0x0000000400067c02 */ /* 0x000fe20008000f00 */
[----:B------:R-:W-:Y:S01]  /*a680*/  IMAD.U32 R7, RZ, RZ, UR5 ;  /* 0x00000005ff077e24 */ /* 0x000fe2000f8e00ff */
        /* <DEDUP_REMOVED lines=28> */
.L_x_3203:
[----:B------:R-:W-:Y:S01]  /*a850*/  LEA R0, R0, UR6, 0x1 ;  /* 0x0000000600007c11 */ /* 0x000fe2000f8e08ff */
[----:B------:R-:W1:Y:S01]  /*a860*/  LDC R31, c[0x0][0x83c] ;  /* 0x00020f00ff1f7b82 */ /* 0x000e620000000800 */
[----:B------:R-:W-:Y:S01]  /*a870*/  UIMAD UR4, UR41, -0x80, UR4 ;  /* 0xffffff80290478a4 */ /* 0x000fe2000f8e0204 */
[C---:B------:R-:W-:Y:S01]  /*a880*/  LEA.HI.X.SX32 R17, R19.reuse, R3, 0x1, P0 ;  /* 0x0000000313117211 */ /* 0x040fe200000f0eff */
[----:B------:R-:W-:Y:S01]  /*a890*/  ULDC.64 UR6, c[0x0][0x850] ;  /* 0x0002140000067ab9 */ /* 0x000fe20000000a00 */
[----:B------:R2:W3:Y:S01]  /*a8a0*/  LDS.128 R12, [R0+0x1000] ;  /* 0x00100000000c7984 */ /* 0x0004e20000000c00 */
[----:B------:R-:W-:Y:S01]  /*a8b0*/  USHF.R.S32.HI UR5, URZ, 0x1f, UR40 ;  /* 0x0000001f3f057899 */ /* 0x000fe20008011428 */
[C---:B------:R-:W-:Y:S01]  /*a8c0*/  IADD3 R2, R19.reuse, 0x20, RZ ;  /* 0x0000002013027810 */ /* 0x040fe20007ffe0ff */
[----:B------:R-:W-:Y:S01]  /*a8d0*/  IMAD.U32 R22, RZ, RZ, UR4 ;  /* 0x00000004ff167e24 */ /* 0x000fe2000f8e00ff */
[----:B------:R2:W4:Y:S01]  /*a8e0*/  LDS.128 R8, [R0+0x2000] ;  /* 0x0020000000087984 */ /* 0x0005220000000c00 */
[----:B------:R-:W-:Y:S01]  /*a8f0*/  UIMAD UR4, UR46, UR6, URZ ;  /* 0x000000062e0472a4 */ /* 0x000fe2000f8e023f */
[--C-:B------:R-:W-:Y:S01]  /*a900*/  SHF.R.S32.HI R21, RZ, 0x1f, R20.reuse ;  /* 0x0000001fff157819 */ /* 0x100fe20000011414 */
[----:B------:R-:W2:Y:S01]  /*a910*/  LDC R33, c[0x0][0x80c] ;  /* 0x00020300ff217b82 */ /* 0x000ea20000000800 */
[----:B------:R1:W2:Y:S01]  /*a920*/  LDS.128 R4, [R0+0x3000] ;  /* 0x0030000000047984 */ /* 0x0002a20000000c00 */
[----:B------:R-:W-:Y:S01]  /*a930*/  VIMNMX R22, R22, 0x80, PT ;  /* 0x0000008016167848 */ /* 0x000fe20003fe0100 */
[----:B------:R-:W-:Y:S01]  /*a940*/  IMAD.U32 R3, RZ, RZ, UR6 ;  /* 0x00000006ff037e24 */ /* 0x000fe2000f8e00ff */
[----:B------:R-:W-:Y:S01]  /*a950*/  UIMAD UR4, UR37, UR7, UR4 ;  /* 0x00000007250472a4 */ /* 0x000fe2000f8e0204 */
[----:B------:R-:W-:Y:S01]  /*a960*/  MOV R30, UR5 ;  /* 0x00000005001e7c02 */ /* 0x000fe20008000f00 */
[C---:B------:R-:W-:Y:S01]  /*a970*/  VIADD R18, R19.reuse, 0x40 ;  /* 0x0000004013127836 */ /* 0x040fe20000000000 */
[CC--:B------:R-:W-:Y:S01]  /*a980*/  ISETP.GE.AND P3, PT, R19.reuse, R22.reuse, PT ;  /* 0x000000161300720c */ /* 0x0c0fe20003f66270 */
[----:B------:R-:W-:Y:S01]  /*a990*/  VIADD R19, R19, 0x60 ;  /* 0x0000006013137836 */ /* 0x000fe20000000000 */
[-C--:B------:R-:W-:Y:S01]  /*a9a0*/  ISETP.GE.AND P2, PT, R2, R22.reuse, PT ;  /* 0x000000160200720c */ /* 0x080fe20003f46270 */
[----:B------:R-:W-:Y:S01]  /*a9b0*/  IMAD.WIDE.U32 R2, R3, UR37, R20 ;  /* 0x0000002503027c25 */ /* 0x000fe2000f8e0014 */
[----:B------:R-:W-:Y:S01]  /*a9c0*/  SEL R30, R30, RZ, !P4 ;  /* 0x000000ff1e1e7207 */ /* 0x000fe20006000000 */
[----:B------:R-:W-:Y:S01]  /*a9d0*/  BSSY B0, `(.L_x_3204) ;  /* 0x000001b000007945 */ /* 0x000fe20003800000 */
[----:B-1----:R-:W-:Y:S01]  /*a9e0*/  ISETP.GE.OR P6, PT, R20, R31, P3 ;  /* 0x0000001f1400720c */ /* 0x002fe20001fc6670 */
[----:B------:R-:W-:Y:S01]  /*a9f0*/  VIADD R3, R3, UR4 ;  /* 0x0000000403037c36 */ /* 0x000fe20008000000 */
[----:B------:R-:W-:Y:S01]  /*aa00*/  ULDC.64 UR4, c[0x0][0x858] ;  /* 0x0002160000047ab9 */ /* 0x000fe20000000a00 */
[-C--:B------:R-:W-:Y:S01]  /*aa10*/  ISETP.GE.AND P1, PT, R18, R22.reuse, PT ;  /* 0x000000161200720c */ /* 0x080fe20003f26270 */
[----:B------:R-:W-:Y:S01]  /*aa20*/  IMAD R18, R30, UR4, RZ ;  /* 0x000000041e127c24 */ /* 0x000fe2000f8e02ff */
[----:B------:R-:W-:Y:S01]  /*aa30*/  SEL R35, RZ, UR40, P4 ;  /* 0x00000028ff237c07 */ /* 0x000fe2000a000000 */
[----:B------:R-:W-:Y:S01]  /*aa40*/  IMAD.U32 R27, RZ, RZ, UR41 ;  /* 0x00000029ff1b7e24 */ /* 0x000fe2000f8e00ff */
[----:B------:R-:W-:-:S02]  /*aa50*/  ISETP.GE.AND P0, PT, R19, R22, PT ;  /* 0x000000161300720c */ /* 0x000fc40003f06270 */
[CC--:B------:R-:W-:Y:S01]  /*aa60*/  ISETP.GE.OR P5, PT, R20.reuse, R31.reuse, P2 ;  /* 0x0000001f1400720c */ /* 0x0c0fe200017a6670 */
[C---:B------:R-:W-:Y:S01]  /*aa70*/  IMAD R23, R35.reuse, UR5, R18 ;  /* 0x0000000523177c24 */ /* 0x040fe2000f8e0212 */
[----:B------:R-:W-:Y:S01]  /*aa80*/  ISETP.GE.OR P4, PT, R20, R31, P1 ;  /* 0x0000001f1400720c */ /* 0x000fe20000f86670 */
[----:B------:R-:W-:-:S04]  /*aa90*/  IMAD.WIDE.U32 R28, R35, UR4, R2 ;  /* 0x00000004231c7c25 */ /* 0x000fc8000f8e0002 */
[----:B------:R-:W-:-:S04]  /*aaa0*/  IMAD.WIDE R26, R27, 0x80, R16 ;  /* 0x000000801b1a7825 */ /* 0x000fc800078e0210 */
[----:B------:R-:W-:Y:S01]  /*aab0*/  IMAD.IADD R23, R29, 0x1, R23 ;  /* 0x000000011d177824 */ /* 0x000fe200078e0217 */
[----:B--234-:R-:W-:Y:S06]  /*aac0*/  @P6 BRA `(.L_x_3205) ;  /* 0x00000000002c6947 */ /* 0x01cfec0003800000 */
        /* <DEDUP_REMOVED lines=11> */
.L_x_3205:
[----:B------:R-:W-:Y:S05]  /*ab80*/  BSYNC B0 ;  /* 0x0000000000007941 */ /* 0x000fea0003800000 */
.L_x_3204:
[----:B-1----:R1:W2:Y:S01]  /*ab90*/  LDS.128 R16, [R0+0x5000] ;  /* 0x0050000000107984 */ /* 0x0022a20000000c00 */
[----:B------:R-:W-:Y:S01]  /*aba0*/  BSSY B0, `(.L_x_3206) ;  /* 0x0000010000007945 */ /* 0x000fe20003800000 */
[----:B------:R-:W-:-:S03]  /*abb0*/  ISETP.GE.OR P6, PT, R20, R31, P0 ;  /* 0x0000001f1400720c */ /* 0x000fc600007c6670 */
[----:B------:R-:W-:Y:S10]  /*abc0*/  @P5 BRA `(.L_x_3207) ;  /* 0x0000000000345947 */ /* 0x000ff40003800000 */
        /* <DEDUP_REMOVED lines=12> */
[----:B--2---:R3:W-:Y:S02]  /*ac90*/  STG.E.128 desc[UR38][R24.64], R16 ;  /* 0x0000001018007986 */ /* 0x0047e4000c101d26 */
.L_x_3207:
[----:B------:R-:W-:Y:S05]  /*aca0*/  BSYNC B0 ;  /* 0x0000000000007941 */ /* 0x000fea0003800000 */
.L_x_3206:
[----:B--23--:R2:W3:Y:S01]  /*acb0*/  LDS.128 R16, [R0+0x6000] ;  /* 0x0060000000107984 */ /* 0x00c4e20000000c00 */
        /* <DEDUP_REMOVED lines=14> */
[----:B---3--:R4:W-:Y:S02]  /*ada0*/  STG.E.128 desc[UR38][R24.64], R16 ;  /* 0x0000001018007986 */ /* 0x0089e4000c101d26 */
.L_x_3209:
[----:B------:R-:W-:Y:S05]  /*adb0*/  BSYNC B0 ;  /* 0x0000000000007941 */ /* 0x000fea0003800000 */
.L_x_3208:
        /* <DEDUP_REMOVED lines=16> */
.L_x_3211:
[----:B------:R-:W-:Y:S05]  /*aec0*/  BSYNC B0 ;  /* 0x0000000000007941 */ /* 0x000fea0003800000 */
.L_x_3210:
        /* <DEDUP_REMOVED lines=15> */
[----:B------:R-:W-:-:S05]  /*afc0*/  IMAD R21, R35, UR5, R21 ;  /* 0x0000000523157c24 */ /* 0x000fca000f8e0215 */
[----:B------:R-:W-:Y:S01]  /*afd0*/  IADD3 R21, R25, R21, RZ ;  /* 0x0000001519157210 */ /* 0x000fe20007ffe0ff */
[----:B----4-:R-:W-:Y:S06]  /*afe0*/  @P3 BRA `(.L_x_3213) ;  /* 0x0000000000283947 */ /* 0x010fec0003800000 */
        /* <DEDUP_REMOVED lines=10> */
.L_x_3213:
[----:B------:R-:W-:Y:S05]  /*b090*/  BSYNC B0 ;  /* 0x0000000000007941 */ /* 0x000fea0003800000 */
.L_x_3212:
        /* <DEDUP_REMOVED lines=15> */
.L_x_3215:
[----:B------:R-:W-:Y:S05]  /*b190*/  BSYNC B0 ;  /* 0x0000000000007941 */ /* 0x000fea0003800000 */
.L_x_3214:
        /* <DEDUP_REMOVED lines=15> */
.L_x_3217:
[----:B------:R-:W-:Y:S05]  /*b290*/  BSYNC B0 ;  /* 0x0000000000007941 */ /* 0x000fea0003800000 */
.L_x_3216:
        /* <DEDUP_REMOVED lines=15> */
.L_x_3202:
        /* <DEDUP_REMOVED lines=9> */
[----:B------:R-:W-:-:S04]  /*b420*/  UISETP.NE.AND.EX UP0, UPT, UR5, URZ, UPT, UP0 ;  /* 0x0000003f0500728c */ /* 0x000fc8000bf05300 */
[----:B--2---:R-:W2:Y:S01]  /*b430*/  @P4 LDG.E R9, desc[UR38][R4.64] ;  /* 0x0000002604094981 */ /* 0x004ea2000c1e1900 */
[----:B------:R-:W-:Y:S01]  /*b440*/  ULDC UR6, c[0x0][0x808] ;  /* 0x0002020000067ab9 */ /* 0x000fe20000000800 */
[----:B------:R-:W-:Y:S01]  /*b450*/  PLOP3.LUT P1, PT, PT, PT, UP0, 0x80, 0x0 ;  /* 0x000000000000781c */ /* 0x000fe20003f2f008 */
[----:B------:R-:W-:-:S04]  /*b460*/  IMAD.U32 R0, RZ, RZ, UR6 ;  /* 0x00000006ff007e24 */ /* 0x000fc8000f8e00ff */
        /* <DEDUP_REMOVED lines=14> */
[----:B------:R-:W-:Y:S01]  /*b550*/  @P4 SHF.R.S32.HI R3, RZ, 0x1f, R9 ;  /* 0x0000001fff034819 */ /* 0x000fe20000011409 */
[----:B------:R-:W-:-:S03]  /*b560*/  IMAD.U32 R9, RZ, RZ, UR41 ;  /* 0x00000029ff097e24 */ /* 0x000fc6000f8e00ff */
[----:B------:R-:W-:-:S04]  /*b570*/  IADD3 R2, P0, R13, R2, RZ ;  /* 0x000000020d027210 */ /* 0x000fc80007f1e0ff */
[----:B------:R-:W-:Y:S01]  /*b580*/  LEA.HI.X.SX32 R3, R13, R3, 0x1, P0 ;  /* 0x000000030d037211 */ /* 0x000fe200000f0eff */
[----:B---3--:R-:W-:Y:S08]  /*b590*/  @P1 BRA `(.L_x_3218) ;  /* 0x0000000000101947 */ /* 0x008ff00003800000 */
[----:B------:R-:W-:Y:S05]  /*b5a0*/  @!P4 BRA `(.L_x_3218) ;  /* 0x00000000000cc947 */ /* 0x000fea0003800000 */
[----:B------:R-:W2:Y:S04]  /*b5b0*/  LDG.E R7, desc[UR38][R4.64] ;  /* 0x0000002604077981 */ /* 0x000ea8000c1e1900 */
[----:B-----5:R-:W2:Y:S02]  /*b5c0*/  LDG.E R0, desc[UR38][R4.64+0x4] ;  /* 0x0000042604007981 */ /* 0x020ea4000c1e1900 */
[----:B--2---:R-:W-:-:S07]  /*b5d0*/  IADD3 R0, -R7, R0, RZ ;  /* 0x0000000007007210 */ /* 0x004fce0007ffe1ff */
.L_x_3218:
[----:B------:R-:W1:Y:S01]  /*b5e0*/  LDC R17, c[0x0][0x80c] ;  /* 0x00020300ff117b82 */ /* 0x000e620000000800 */
[----:B------:R-:W-:Y:S01]  /*b5f0*/  IMAD.SHL.U32 R10, R11, 0x8, RZ ;  /* 0x000000080b0a7824 */ /* 0x000fe200078e00ff */
[----:B------:R-:W-:Y:S01]  /*b600*/  USHF.R.S32.HI UR5, URZ, 0x1f, UR40 ;  /* 0x0000001f3f057899 */ /* 0x000fe20008011428 */
[----:B-----5:R-:W-:Y:S01]  /*b610*/  IMAD R0, R9, -0x80, R0 ;  /* 0xffffff8009007824 */ /* 0x020fe200078e0200 */
[----:B------:R-:W-:Y:S01]  /*b620*/  ULDC.64 UR6, c[0x0][0x820] ;  /* 0x0002080000067ab9 */ /* 0x000fe20000000a00 */
[C---:B------:R-:W-:Y:S01]  /*b630*/  VIADD R5, R13.reuse, 0x20 ;  /* 0x000000200d057836 */ /* 0x040fe20000000000 */
[----:B------:R-:W-:Y:S01]  /*b640*/  UIMAD UR4, UR46, UR6, URZ ;  /* 0x000000062e0472a4 */ /* 0x000fe2000f8e023f */
[--C-:B------:R-:W-:Y:S01]  /*b650*/  SHF.R.S32.HI R11, RZ, 0x1f, R10.reuse ;  /* 0x0000001fff0b7819 */ /* 0x100fe2000001140a */
[----:B------:R-:W-:Y:S01]  /*b660*/  IMAD.U32 R7, RZ, RZ, UR6 ;  /* 0x00000006ff077e24 */ /* 0x000fe2000f8e00ff */
[----:B------:R-:W2:Y:S01]  /*b670*/  LDC R19, c[0x0][0x83c] ;  /* 0x00020f00ff137b82 */ /* 0x000ea20000000800 */
[-C--:B------:R-:W-:Y:S01]  /*b680*/  ISETP.GE.AND P3, PT, R13, R0.reuse, PT ;  /* 0x000000000d00720c */ /* 0x080fe20003f66270 */
[----:B------:R-:W-:Y:S01]  /*b690*/  IMAD.U32 R12, RZ, RZ, UR5 ;  /* 0x00000005ff0c7e24 */ /* 0x000fe2000f8e00ff */
[----:B------:R-:W-:Y:S01]  /*b6a0*/  UIMAD UR4, UR37, UR7, UR4 ;  /* 0x00000007250472a4 */ /* 0x000fe2000f8e0204 */
[-C--:B------:R-:W-:Y:S01]  /*b6b0*/  ISETP.GE.AND P2, PT, R5, R0.reuse, PT ;  /* 0x000000000500720c */ /* 0x080fe20003f46270 */
[----:B------:R-:W-:Y:S01]  /*b6c0*/  IMAD.WIDE.U32 R4, R7, UR37, R10 ;  /* 0x0000002507047c25 */ /* 0x000fe2000f8e000a */
[C---:B------:R-:W-:Y:S01]  /*b6d0*/  IADD3 R7, R13.reuse, 0x40, RZ ;  /* 0x000000400d077810 */ /* 0x040fe20007ffe0ff */
[----:B------:R-:W-:Y:S01]  /*b6e0*/  BSSY B0, `(.L_x_3219) ;  /* 0x000001c000007945 */ /* 0x000fe20003800000 */
[----:B------:R-:W-:Y:S01]  /*b6f0*/  SEL R12, R12, RZ, !P4 ;  /* 0x000000ff0c0c7207 */ /* 0x000fe20006000000 */
[----:B------:R-:W-:Y:S01]  /*b700*/  VIADD R13, R13, 0x60 ;  /* 0x000000600d0d7836 */ /* 0x000fe20000000000 */
[----:B------:R-:W-:Y:S01]  /*b710*/  ISETP.GE.AND P1, PT, R7, R0, PT ;  /* 0x000000000700720c */ /* 0x000fe20003f26270 */
[----:B------:R-:W-:Y:S01]  /*b720*/  VIADD R5, R5, UR4 ;  /* 0x0000000405057c36 */ /* 0x000fe20008000000 */
[----:B------:R-:W-:Y:S01]  /*b730*/  ULDC.64 UR4, c[0x0][0x828] ;  /* 0x00020a0000047ab9 */ /* 0x000fe20000000a00 */
[----:B------:R-:W-:-:S02]  /*b740*/  SEL R15, RZ, UR40, P4 ;  /* 0x00000028ff0f7c07 */ /* 0x000fc4000a000000 */
[-C--:B-1----:R-:W-:Y:S02]  /*b750*/  ISETP.GE.OR P6, PT, R10, R17.reuse, P3 ;  /* 0x000000110a00720c */ /* 0x082fe40001fc6670 */
[----:B------:R-:W-:Y:S01]  /*b760*/  ISETP.GE.AND P0, PT, R13, R0, PT ;  /* 0x000000000d00720c */ /* 0x000fe20003f06270 */
[----:B------:R-:W-:Y:S01]  /*b770*/  IMAD R0, R12, UR4, RZ ;  /* 0x000000040c007c24 */ /* 0x000fe2000f8e02ff */
[----:B------:R-:W-:Y:S01]  /*b780*/  MOV R7, UR41 ;  /* 0x0000002900077c02 */ /* 0x000fe20008000f00 */
[C---:B------:R-:W-:Y:S01]  /*b790*/  IMAD.WIDE.U32 R8, R15.reuse, UR4, R4 ;  /* 0x000000040f087c25 */ /* 0x040fe2000f8e0004 */
[CC--:B------:R-:W-:Y:S02]  /*b7a0*/  ISETP.GE.OR P5, PT, R10.reuse, R17.reuse, P2 ;  /* 0x000000110a00720c */ /* 0x0c0fe400017a6670 */
[----:B------:R-:W-:Y:S01]  /*b7b0*/  ISETP.GE.OR P4, PT, R10, R17, P1 ;  /* 0x000000110a00720c */ /* 0x000fe20000f86670 */
[----:B------:R-:W-:Y:S02]  /*b7c0*/  IMAD R13, R15, UR5, R0 ;  /* 0x000000050f0d7c24 */ /* 0x000fe4000f8e0200 */
[----:B------:R-:W-:-:S04]  /*b7d0*/  IMAD.WIDE R6, R7, 0x80, R2 ;  /* 0x0000008007067825 */ /* 0x000fc800078e0202 */
[----:B------:R-:W-:Y:S01]  /*b7e0*/  IMAD.IADD R5, R9, 0x1, R13 ;  /* 0x0000000109057824 */ /* 0x000fe200078e020d */
        /* <DEDUP_REMOVED lines=11> */
.L_x_3220:
[----:B------:R-:W-:Y:S05]  /*b8a0*/  BSYNC B0 ;  /* 0x0000000000007941 */ /* 0x000fea0003800000 */
.L_x_3219:
        /* <DEDUP_REMOVED lines=16> */
.L_x_3222:
[----:B------:R-:W-:Y:S05]  /*b9b0*/  BSYNC B0 ;  /* 0x0000000000007941 */ /* 0x000fea0003800000 */
.L_x_3221:
        /* <DEDUP_REMOVED lines=11> */
[----:B--2---:R-:W-:Y:S01]  /*ba70*/  LEA R16, P4, R2, UR4, 0x1 ;  /* 0x0000000402107c11 */ /* 0x004fe2000f8808ff */
[----:B------:R-:W-:-:S05]  /*ba80*/  IMAD.IADD R3, R3, 0x1, R13 ;  /* 0x0000000103037824 */ /* 0x000fca00078e020d */
[----:B------:R-:W-:-:S05]  /*ba90*/  LEA.HI.X R17, R2, UR5, R3, 0x1, P4 ;  /* 0x0000000502117c11 */ /* 0x000fca000a0f0c03 */
[----:B------:R3:W-:Y:S02]  /*baa0*/  STG.E.128 desc[UR38][R16.64], RZ ;  /* 0x000000ff10007986 */ /* 0x0007e4000c101d26 */
.L_x_3224:
[----:B------:R-:W-:Y:S05]  /*bab0*/  BSYNC B0 ;  /* 0x0000000000007941 */ /* 0x000fea0003800000 */
.L_x_3223:
        /* <DEDUP_REMOVED lines=15> */
.L_x_3226:
[----:B------:R-:W-:Y:S05]  /*bbb0*/  BSYNC B0 ;  /* 0x0000000000007941 */ /* 0x000fea0003800000 */
.L_x_3225:
[----:B------:R-:W-:Y:S01]  /*bbc0*/  ULDC.64 UR6, c[0x0][0x850] ;  /* 0x0002140000067ab9 */ /* 0x000fe20000000a00 */
[CC--:B------:R-:W-:Y:S01]  /*bbd0*/  ISETP.GE.OR P3, PT, R10.reuse, R19.reuse, P3 ;  /* 0x000000130a00720c */ /* 0x0c0fe20001f66670 */
[----:B------:R-:W-:Y:S02]  /*bbe0*/  UIMAD UR4, UR46, UR6, URZ ;  /* 0x000000062e0472a4 */ /* 0x000fe4000f8e023f */
[----:B------:R-:W-:Y:S01]  /*bbf0*/  MOV R3, UR6 ;  /* 0x0000000600037c02 */ /* 0x000fe20008000f00 */
[----:B------:R-:W-:Y:S01]  /*bc00*/  BSSY B0, `(.L_x_3227) ;  /* 0x0000017000007945 */ /* 0x000fe20003800000 */
[CC--:B------:R-:W-:Y:S01]  /*bc10*/  ISETP.GE.OR P2, PT, R10.reuse, R19.reuse, P2 ;  /* 0x000000130a00720c */ /* 0x0c0fe20001746670 */
[----:B------:R-:W-:Y:S01]  /*bc20*/  UIMAD UR4, UR37, UR7, UR4 ;  /* 0x00000007250472a4 */ /* 0x000fe2000f8e0204 */
[CC--:B------:R-:W-:Y:S01]  /*bc30*/  ISETP.GE.OR P1, PT, R10.reuse, R19.reuse, P1 ;  /* 0x000000130a00720c */ /* 0x0c0fe20000f26670 */
[----:B------:R-:W-:Y:S01]  /*bc40*/  IMAD.WIDE.U32 R2, R3, UR37, R10 ;  /* 0x0000002503027c25 */ /* 0x000fe2000f8e000a */
[----:B------:R-:W-:-:S03]  /*bc50*/  ISETP.GE.OR P0, PT, R10, R19, P0 ;  /* 0x000000130a00720c */ /* 0x000fc60000706670 */
[----:B------:R-:W-:Y:S01]  /*bc60*/  VIADD R3, R3, UR4 ;  /* 0x0000000403037c36 */ /* 0x000fe20008000000 */
[----:B------:R-:W-:Y:S02]  /*bc70*/  ULDC.64 UR4, c[0x0][0x858] ;  /* 0x0002160000047ab9 */ /* 0x000fe40000000a00 */
[----:B------:R-:W-:Y:S02]  /*bc80*/  IMAD R0, R12, UR4, RZ ;  /* 0x000000040c007c24 */ /* 0x000fe4000f8e02ff */
[----:B------:R-:W-:-:S04]  /*bc90*/  IMAD.WIDE.U32 R8, R15, UR4, R2 ;  /* 0x000000040f087c25 */ /* 0x000fc8000f8e0002 */
[----:B----4-:R-:W-:-:S04]  /*bca0*/  IMAD R5, R15, UR5, R0 ;  /* 0x000000050f057c24 */ /* 0x010fc8000f8e0200 */
        /* <DEDUP_REMOVED lines=12> */
.L_x_3228:
[----:B------:R-:W-:Y:S05]  /*bd70*/  BSYNC B0 ;  /* 0x0000000000007941 */ /* 0x000fea0003800000 */
.L_x_3227:
[----:B------:R-:W-:Y:S04]  /*bd80*/  BSSY B0, `(.L_x_3229) ;  /* 0x000000f000007945 */ /* 0x000fe80003800000 */
[----:B------:R-:W-:Y:S05]  /*bd90*/  @P2 BRA `(.L_x_3230) ;  /* 0x0000000000342947 */ /* 0x000fea0003800000 */
[----:B----4-:R-:W-:Y:S01]  /*bda0*/  IADD3 R11, P2, R6, 0x20, RZ ;  /* 0x00000020060b7810 */ /* 0x010fe20007f5e0ff */
        /* <DEDUP_REMOVED lines=12> */
.L_x_3230:
[----:B------:R-:W-:Y:S05]  /*be70*/  BSYNC B0 ;  /* 0x0000000000007941 */ /* 0x000fea0003800000 */
.L_x_3229:
        /* <DEDUP_REMOVED lines=15> */
.L_x_3232:
[----:B------:R-:W-:Y:S05]  /*bf70*/  BSYNC B0 ;  /* 0x0000000000007941 */ /* 0x000fea0003800000 */
.L_x_3231:
        /* <DEDUP_REMOVED lines=15> */
.L_x_3158:
        /* <DEDUP_REMOVED lines=29> */
.L_x_3234:
[----:B------:R-:W-:Y:S01]  /*c240*/  ULDC UR9, c[0x0][0x8c4] ;  /* 0x0002310000097ab9 */ /* 0x000fe20000000800 */
[----:B------:R-:W-:Y:S01]  /*c250*/  UMOV UR7, UR8 ;  /* 0x0000000800077c82 */ /* 0x000fe20008000000 */
[----:B------:R-:W-:-:S11]  /*c260*/  UISETP.NE.AND UP0, UPT, UR9, 0x1, UPT ;  /* 0x000000010900788c */ /* 0x000fd6000bf05270 */
[----:B------:R-:W-:Y:S02]  /*c270*/  @UP0 ULDC.64 UR10, c[0x0][0x8c8] ;  /* 0x00023200000a0ab9 */ /* 0x000fe40000000a00 */
[----:B------:R-:W-:-:S04]  /*c280*/  UIMAD.WIDE.U32 UR4, UR8, UR10, URZ ;  /* 0x0000000a080472a5 */ /* 0x000fc8000f8e003f */
[----:B------:R-:W-:-:S04]  /*c290*/  @UP0 USHF.R.U32.HI UR7, URZ, UR11, UR5 ;  /* 0x0000000b3f070299 */ /* 0x000fc80008011605 */
[----:B------:R-:W-:-:S12]  /*c2a0*/  UIMAD UR4, UR7, UR9, URZ ;  /* 0x00000009070472a4 */ /* 0x000fd8000f8e023f */
.L_x_3235:
        /* <DEDUP_REMOVED lines=23> */
.L_x_3236:
        /* <DEDUP_REMOVED lines=9> */
[----:B------:R-:W2:Y:S02]  /*c4b0*/  LDG.E R5, desc[UR38][R2.64+0x4] ;  /* 0x0000042602057981 */ /* 0x000ea4000c1e1900 */
[----:B--2---:R-:W-:-:S04]  /*c4c0*/  IADD3 R0, -R0, R5, RZ ;  /* 0x0000000500007210 */ /* 0x004fc80007ffe1ff */
[----:B------:R-:W-:Y:S01]  /*c4d0*/  R2UR UR4, R0 ;  /* 0x00000000000472ca */ /* 0x000fe200000e0000 */
[----:B------:R-:W-:-:S14]  /*c4e0*/  BRA `(.L_x_3237) ;  /* 0x0000000000047947 */ /* 0x000fdc0003800000 */
.L_x_3238:
[----:B------:R-:W-:-:S05]  /*c4f0*/  ULDC UR4, c[0x0][0x8ec] ;  /* 0x00023b0000047ab9 */ /* 0x000fca0000000800 */
.L_x_3237:
[----:B------:R-:W-:-:S04]  /*c500*/  UIADD3 UR4, UR4, 0x7f, URZ ;  /* 0x0000007f04047890 */ /* 0x000fc8000fffe03f */
[----:B------:R-:W-:-:S04]  /*c510*/  USHF.R.S32.HI UR5, URZ, 0x1f, UR4 ;  /* 0x0000001f3f057899 */ /* 0x000fc80008011404 */
[----:B------:R-:W-:-:S04]  /*c520*/  ULEA.HI UR5, UR5, UR4, URZ, 0x7 ;  /* 0x0000000405057291 */ /* 0x000fc8000f8f383f */
[----:B------:R-:W-:-:S04]  /*c530*/  USHF.R.S32.HI UR5, URZ, 0x7, UR5 ;  /* 0x000000073f057899 */ /* 0x000fc80008011405 */
[----:B------:R-:W-:Y:S02]  /*c540*/  UISETP.GT.AND UP0, UPT, UR5, UR7, UPT ;  /* 0x000000070500728c */ /* 0x000fe4000bf04270 */
[----:B------:R-:W-:Y:S02]  /*c550*/  ULOP3.LUT UR7, URZ, UR7, URZ, 0x33, !UPT ;  /* 0x000000073f077292 */ /* 0x000fe4000f8e333f */
[----:B------:R-:W-:Y:S02]  /*c560*/  USEL UR10, UR10, 0xffffffff, UP0 ;  /* 0xffffffff0a0a7887 */ /* 0x000fe40008000000 */
[----:B------:R-:W-:-:S04]  /*c570*/  UIADD3 UR7, UR5, UR7, URZ ;  /* 0x0000000705077290 */ /* 0x000fc8000fffe03f */
        /* <DEDUP_REMOVED lines=13> */
[----:B------:R-:W-:-:S04]  /*c650*/  UISETP.NE.U32.AND UP1, UPT, UR4, URZ, UPT ;  /* 0x0000003f0400728c */ /* 0x000fc8000bf25070 */
        /* <DEDUP_REMOVED lines=16> */
[----:B------:R-:W-:-:S04]  /*c760*/  @UP0 ULEA.HI.SX32 UR4, UR5, UR4, 0x1c ;  /* 0x0000000405040291 */ /* 0x000fc8000f8fe23f */
[----:B------:R-:W-:Y:S01]  /*c770*/  @UP0 UIMAD UR8, UR4, 0x1800, URZ ;  /* 0x00001800040808a4 */ /* 0x000fe2000f8e023f */
[----:B---3--:R-:W-:-:S03]  /*c780*/  @P2 R2UR UR14, R4 ;  /* 0x00000000040e22ca */ /* 0x008fc600000e0000 */
[----:B------:R-:W-:Y:S01]  /*c790*/  @UP0 USHF.R.S32.HI UR9, URZ, 0x1f, UR8 ;  /* 0x0000001f3f090899 */ /* 0x000fe20008011408 */
[----:B------:R-:W-:Y:S11]  /*c7a0*/  @P2 BRA `(.L_x_3239) ;  /* 0x0000000000142947 */ /* 0x000ff60003800000 */
[----:B------:R-:W-:Y:S05]  /*c7b0*/  @!P1 BRA `(.L_x_3239) ;  /* 0x0000000000109947 */ /* 0x000fea0003800000 */
[----:B------:R-:W2:Y:S04]  /*c7c0*/  LDG.E R5, desc[UR38][R2.64] ;  /* 0x0000002602057981 */ /* 0x000ea8000c1e1900 */
[----:B------:R-:W2:Y:S02]  /*c7d0*/  LDG.E R0, desc[UR38][R2.64+0x4] ;  /* 0x0000042602007981 */ /* 0x000ea4000c1e1900 */
[----:B--2---:R-:W-:-:S05]  /*c7e0*/  IMAD.IADD R0, R0, 0x1, -R5 ;  /* 0x0000000100007824 */ /* 0x004fca00078e0a05 */
[----:B------:R-:W-:-:S15]  /*c7f0*/  R2UR UR14, R0 ;  /* 0x00000000000e72ca */ /* 0x000fde00000e0000 */
.L_x_3239:
        /* <DEDUP_REMOVED lines=13> */
.L_x_3240:
        /* <DEDUP_REMOVED lines=12> */
.L_x_3241:
[----:B------:R-:W-:Y:S01]  /*c990*/  ULEA UR8, UR7, UR14, 0x7 ;  /* 0x0000000e07087291 */ /* 0x000fe2000f8e383f */
[----:B------:R-:W-:-:S03]  /*c9a0*/  ULDC UR9, c[0x0][0x74c] ;  /* 0x0001d30000097ab9 */ /* 0x000fc60000000800 */
[----:B------:R-:W-:-:S04]  /*c9b0*/  UIADD3 UR8, UR8, -UR9, -UR11 ;  /* 0x8000000908087290 */ /* 0x000fc8000fffe80b */
        /* <DEDUP_REMOVED lines=12> */
[----:B------:R-:W-:Y:S01]  /*ca80*/  ULDC.64 UR18, c[0x0][0x2d8] ;  /* 0x0000b60000127ab9 */ /* 0x000fe20000000a00 */
[----:B------:R-:W1:Y:S01]  /*ca90*/  S2R R0, SR_TID.X ;  /* 0x0000000000007919 */ /* 0x000e620000002100 */
[----:B------:R-:W-:Y:S01]  /*caa0*/  UIMAD UR16, UR20, UR18, URZ ;  /* 0x00000012141072a4 */ /* 0x000fe2000f8e023f */
[----:B------:R-:W-:Y:S01]  /*cab0*/  LOP3.LUT R8, RZ, UR7, RZ, 0x33, !PT ;  /* 0x00000007ff087c12 */ /* 0x000fe2000f8e33ff */
[----:B------:R-:W-:Y:S02]  /*cac0*/  USHF.R.S32.HI UR15, URZ, 0x1f, UR10 ;  /* 0x0000001f3f0f7899 */ /* 0x000fe4000801140a */
[----:B------:R-:W-:Y:S02]  /*cad0*/  UIMAD UR17, UR6, UR19, UR16 ;  /* 0x00000013061172a4 */ /* 0x000fe4000f8e0210 */
[----:B------:R-:W-:Y:S02]  /*cae0*/  UIADD3 UR19, UR11, 0x7f, URZ ;  /* 0x0000007f0b137890 */ /* 0x000fe4000fffe03f */
[----:B------:R-:W-:Y:S01]  /*caf0*/  UIMAD.WIDE.U32 UR8, UR6, UR18, URZ ;  /* 0x00000012060872a5 */ /* 0x000fe2000f8e003f */
[----:B------:R-:W-:Y:S01]  /*cb00*/  ULDC UR21, c[0x0][0x288] ;  /* 0x0000a20000157ab9 */ /* 0x000fe20000000800 */
[----:B------:R-:W-:-:S02]  /*cb10*/  UIADD3 UR16, UR12, -UR13, URZ ;  /* 0x8000000d0c107290 */ /* 0x000fc4000fffe03f */
[----:B------:R-:W-:Y:S01]  /*cb20*/  UIADD3 UR14, UR11, 0xdf, -UR14 ;  /* 0x000000df0b0e7890 */ /* 0x000fe2000fffe80e */
[----:B------:R-:W-:Y:S01]  /*cb30*/  ULDC UR22, c[0x0][0x760] ;  /* 0x0001d80000167ab9 */ /* 0x000fe20000000800 */
[----:B------:R-:W-:Y:S02]  /*cb40*/  USEL UR29, UR10, URZ, !UP0 ;  /* 0x0000003f0a1d7287 */ /* 0x000fe4000c000000 */
[----:B------:R-:W-:Y:S02]  /*cb50*/  USEL UR23, UR15, URZ, !UP0 ;  /* 0x0000003f0f177287 */ /* 0x000fe4000c000000 */
[----:B------:R-:W-:Y:S02]  /*cb60*/  UIMAD UR18, UR10, UR21, URZ ;  /* 0x000000150a1272a4 */ /* 0x000fe4000f8e023f */
[----:B------:R-:W-:Y:S02]  /*cb70*/  USHF.R.S32.HI UR11, URZ, 0x1f, UR19 ;  /* 0x0000001f3f0b7899 */ /* 0x000fe40008011413 */
[----:B------:R-:W-:-:S02]  /*cb80*/  UIMAD UR15, UR21, UR22, URZ ;  /* 0x00000016150f72a4 */ /* 0x000fc4000f8e023f */
[----:B------:R-:W-:Y:S02]  /*cb90*/  UIADD3 UR10, UP0, UR4, UR8, URZ ;  /* 0x00000008040a7290 */ /* 0x000fe4000ff1e03f */
[----:B------:R-:W-:Y:S02]  /*cba0*/  UIADD3 UR17, UR9, UR17, URZ ;  /* 0x0000001109117290 */ /* 0x000fe4000fffe03f */
[----:B------:R-:W-:Y:S01]  /*cbb0*/  ULOP3.LUT UR21, UR16, 0x1, URZ, 0xc0, !UPT ;  /* 0x0000000110157892 */ /* 0x000fe2000f8ec03f */
[----:B-1----:R-:W-:Y:S01]  /*cbc0*/  LOP3.LUT R0, R0, 0x1f, RZ, 0xc0, !PT ;  /* 0x0000001f00007812 */ /* 0x002fe200078ec0ff */
[----:B------:R-:W-:Y:S02]  /*cbd0*/  ULEA.HI UR22, UR11, UR19, URZ, 0x7 ;  /* 0x000000130b167291 */ /* 0x000fe4000f8f383f */
[----:B------:R-:W-:Y:S02]  /*cbe0*/  UIADD3.X UR11, UR5, UR17, URZ, UP0, !UPT ;  /* 0x00000011050b7290 */ /* 0x000fe400087fe43f */
[----:B------:R-:W-:Y:S01]  /*cbf0*/  UISETP.NE.U32.AND UP0, UPT, UR21, 0x1, UPT ;  /* 0x000000011500788c */ /* 0x000fe2000bf05070 */
[----:B------:R-:W-:Y:S01]  /*cc00*/  ULDC.64 UR30, c[0x0][0x2e0] ;  /* 0x0000b800001e7ab9 */ /* 0x000fe20000000a00 */
[----:B------:R-:W-:-:S02]  /*cc10*/  UIADD3 UR16, UP1, UR6, UR18, URZ ;  /* 0x0000001206107290 */ /* 0x000fc4000ff3e03f */
[----:B------:R-:W-:Y:S02]  /*cc20*/  UIMAD UR6, UR23, UR30, URZ ;  /* 0x0000001e170672a4 */ /* 0x000fe4000f8e023f */
[----:B------:R-:W-:Y:S01]  /*cc30*/  PLOP3.LUT P1, PT, PT, PT, UP0, 0x80, 0x0 ;  /* 0x000000000000781c */ /* 0x000fe20003f2f008 */
[----:B------:R-:W-:Y:S02]  /*cc40*/  UIMAD.WIDE.U32 UR10, UR29, UR30, UR10 ;  /* 0x0000001e1d0a72a5 */ /* 0x000fe4000f8e000a */
[----:B------:R-:W-:Y:S01]  /*cc50*/  UIMAD UR21, UR29, UR31, UR6 ;  /* 0x0000001f1d1572a4 */ /* 0x000fe2000f8e0206 */
[----:B------:R-:W-:Y:S01]  /*cc60*/  ELECT P0, URZ, PT ;  /* 0x00000000003f782f */ /* 0x000fe20003800000 */
[----:B------:R-:W-:Y:S02]  /*cc70*/  ULEA.HI.X.SX32 UR20, UR18, UR20, 0x1, UP1 ;  /* 0x0000001412147291 */ /* 0x000fe400088f0e3f */
[----:B------:R-:W-:Y:S02]  /*cc80*/  USHF.R.S32.HI UR22, URZ, 0x7, UR22 ;  /* 0x000000073f167899 */ /* 0x000fe40008011416 */
[----:B------:R-:W-:-:S04]  /*cc90*/  UIADD3 UR32, UR11, UR21, URZ ;  /* 0x000000150b207290 */ /* 0x000fc8000fffe03f */
[----:B------:R-:W-:Y:S08]  /*cca0*/  @P1 BRA `(.L_x_3242) ;  /* 0x0000000400881947 */ /* 0x000ff00003800000 */
        /* <DEDUP_REMOVED lines=18> */
.L_x_3245:
[----:B------:R-:W2:Y:S04]  /*cdd0*/  LDG.E.STRONG.GPU R4, desc[UR38][R2.64] ;  /* 0x0000002602047981 */ /* 0x000ea8000c1ef900 */
[----:B--2---:R-:W-:Y:S01]  /*cde0*/  CCTL.IVALL ;  /* 0x00000000ff00798f */ /* 0x004fe20002000000 */
[----:B------:R-:W-:Y:S05]  /*cdf0*/  YIELD ;  /* 0x0000000000007946 */ /* 0x000fea0003800000 */
[----:B------:R-:W-:-:S13]  /*ce00*/  ISETP.NE.AND P1, PT, R4, R5, PT ;  /* 0x000000050400720c */ /* 0x000fda0003f25270 */
[----:B------:R-:W-:Y:S05]  /*ce10*/  @P1 BRA `(.L_x_3245) ;  /* 0xfffffffc00ec1947 */ /* 0x000fea000383ffff */
.L_x_3244:
[----:B------:R-:W-:Y:S05]  /*ce20*/  BSYNC B0 ;  /* 0x0000000000007941 */ /* 0x000fea0003800000 */
.L_x_3243:
[----:B------:R-:W-:-:S03]  /*ce30*/  UMOV UR6, 0xffffffff ;  /* 0xffffffff00067882 */ /* 0x000fc60000000000 */
[----:B------:R-:W-:Y:S05]  /*ce40*/  BRA.DIV UR6, `(.L_x_3246) ;  /* 0x0000003a06007947 */ /* 0x000fea000b800000 */
[----:B------:R-:W-:Y:S01]  /*ce50*/  NOP ;  /* 0x0000000000007918 */ /* 0x000fe20000000000 */
.L_x_3321:
        /* <DEDUP_REMOVED lines=22> */
.L_x_3248:
[----:B------:R-:W-:Y:S05]  /*cfc0*/  BSYNC B0 ;  /* 0x0000000000007941 */ /* 0x000fea0003800000 */
.L_x_3247:
        /* <DEDUP_REMOVED lines=9> */
[----:B------:R-:W-:Y:S02]  /*d060*/  UIADD3 UR24, UP0, UR6, UR10, URZ ;  /* 0x0000000a06187290 */ /* 0x000fe4000ff1e03f */
[----:B-1----:R-:W-:Y:S02]  /*d070*/  ULEA UR23, UR23, UR7, 0x18 ;  /* 0x0000000717177291 */ /* 0x002fe4000f8ec03f */
[----:B------:R-:W-:Y:S02]  /*d080*/  ULEA.HI.X.SX32 UR7, UR6, UR32, 0x1, UP0 ;  /* 0x0000002006077291 */ /* 0x000fe400080f0e3f */
        /* <DEDUP_REMOVED lines=8> */
.L_x_3250:
[----:B------:R-:W-:Y:S05]  /*d110*/  BSYNC B0 ;  /* 0x0000000000007941 */ /* 0x000fea0003800000 */
.L_x_3249:
[----:B------:R-:W-:Y:S06]  /*d120*/  BAR.ARV 0xa, 0xa0 ;  /* 0x0282800000007b1d */ /* 0x000fec0000002000 */
[----:B------:R-:W-:Y:S04]  /*d130*/  BSSY B0, `(.L_x_3251) ;  /* 0x0000003000007945 */ /* 0x000fe80003800000 */
[----:B------:R-:W-:Y:S05]  /*d140*/  @!P0 BRA `(.L_x_3252) ;  /* 0x0000000000048947 */ /* 0x000fea0003800000 */
[----:B------:R-:W-:-:S04]  /*d150*/  DEPBAR.LE SB0, 0x0 ;  /* 0x000080000000791a */ /* 0x000fc80000000000 */
.L_x_3252:
[----:B------:R-:W-:Y:S05]  /*d160*/  BSYNC B0 ;  /* 0x0000000000007941 */ /* 0x000fea0003800000 */
.L_x_3251:
        /* <DEDUP_REMOVED lines=19> */
.L_x_3254:
[----:B------:R-:W-:Y:S05]  /*d2a0*/  BSYNC B0 ;  /* 0x0000000000007941 */ /* 0x000fea0003800000 */
.L_x_3253:
[----:B------:R-:W-:Y:S01]  /*d2b0*/  UIADD3 UR7, UR13, 0x1, URZ ;  /* 0x000000010d077890 */ /* 0x000fe2000fffe03f */
[----:B------:R-:W-:Y:S11]  /*d2c0*/  BRA `(.L_x_3255) ;  /* 0x0000000000047947 */ /* 0x000ff60003800000 */
.L_x_3242:
[----:B------:R-:W-:-:S05]  /*d2d0*/  UMOV UR7, UR13 ;  /* 0x0000000d00077c82 */ /* 0x000fca0008000000 */
.L_x_3255:
[----:B------:R-:W-:-:S04]  /*d2e0*/  UIADD3 UR6, UR13, 0x1, URZ ;  /* 0x000000010d067890 */ /* 0x000fc8000fffe03f */
[----:B------:R-:W-:-:S06]  /*d2f0*/  UISETP.NE.AND UP0, UPT, UR12, UR6, UPT ;  /* 0x000000060c00728c */ /* 0x000fcc000bf05270 */
[----:B------:R-:W-:-:S13]  /*d300*/  PLOP3.LUT P1, PT, PT, PT, UP0, 0x80, 0x0 ;  /* 0x000000000000781c */ /* 0x000fda0003f2f008 */
[----:B------:R-:W-:Y:S05]  /*d310*/  @!P1 BRA `(.L_x_3165) ;  /* 0x0000003000449947 */ /* 0x000fea0003800000 */
[----:B------:R-:W-:Y:S01]  /*d320*/  UMOV UR18, UR8 ;  /* 0x0000000800127c82 */ /* 0x000fe20008000000 */
[----:B------:R-:W-:Y:S01]  /*d330*/  UMOV UR19, UR17 ;  /* 0x0000001100137c82 */ /* 0x000fe20008000000 */
[----:B------:R-:W-:Y:S01]  /*d340*/  ULDC.64 UR24, c[0x0][0x2c0] ;  /* 0x0000b00000187ab9 */ /* 0x000fe20000000a00 */
[----:B------:R-:W-:Y:S01]  /*d350*/  UIMAD.WIDE.U32 UR18, UR29, UR30, UR18 ;  /* 0x0000001e1d1272a5 */ /* 0x000fe2000f8e0012 */
[----:B------:R-:W-:Y:S01]  /*d360*/  UMOV UR23, UR7 ;  /* 0x0000000700177c82 */ /* 0x000fe20008000000 */
[----:B------:R-:W-:Y:S02]  /*d370*/  UMOV UR6, URZ ;  /* 0x0000003f00067c82 */ /* 0x000fe40008000000 */
[----:B------:R-:W-:-:S04]  /*d380*/  UIADD3 UR27, UP0, UR4, UR18, URZ ;  /* 0x00000012041b7290 */ /* 0x000fc8000ff1e03f */
[----:B------:R-:W-:Y:S02]  /*d390*/  UIADD3.X UR18, UR5, UR21, UR19, UP0, !UPT ;  /* 0x0000001505127290 */ /* 0x000fe400087fe413 */
[----:B------:R-:W-:-:S04]  /*d3a0*/  ULEA UR26, UP0, UR27, UR24, 0x2 ;  /* 0x000000181b1a7291 */ /* 0x000fc8000f80103f */
[----:B------:R-:W-:Y:S02]  /*d3b0*/  ULEA.HI.X UR27, UR27, UR25, UR18, 0x2, UP0 ;  /* 0x000000191b1b7291 */ /* 0x000fe400080f1412 */
[----:B------:R-:W-:-:S04]  /*d3c0*/  UIADD3 UR26, UP0, UR26, 0x3000, URZ ;  /* 0x000030001a1a7890 */ /* 0x000fc8000ff1e03f */
[----:B------:R-:W-:-:S12]  /*d3d0*/  UIADD3.X UR27, URZ, UR27, URZ, UP0, !UPT ;  /* 0x0000001b3f1b7290 */ /* 0x000fd800087fe43f */
.L_x_3280:
        /* <DEDUP_REMOVED lines=18> */
.L_x_3258:
[----:B------:R-:W2:Y:S04]  /*d500*/  LDG.E.STRONG.GPU R4, desc[UR38][R2.64] ;  /* 0x0000002602047981 */ /* 0x000ea8000c1ef900 */
[----:B--2---:R-:W-:Y:S01]  /*d510*/  CCTL.IVALL ;  /* 0x00000000ff00798f */ /* 0x004fe20002000000 */
[----:B------:R-:W-:Y:S05]  /*d520*/  YIELD ;  /* 0x0000000000007946 */ /* 0x000fea0003800000 */
[----:B------:R-:W-:-:S13]  /*d530*/  ISETP.NE.AND P1, PT, R4, R5, PT ;  /* 0x000000050400720c */ /* 0x000fda0003f25270 */
[----:B------:R-:W-:Y:S05]  /*d540*/  @P1 BRA `(.L_x_3258) ;  /* 0xfffffffc00ec1947 */ /* 0x000fea000383ffff */
.L_x_3257:
[----:B------:R-:W-:Y:S05]  /*d550*/  BSYNC B0 ;  /* 0x0000000000007941 */ /* 0x000fea0003800000 */
.L_x_3256:
[----:B------:R-:W-:-:S03]  /*d560*/  UMOV UR24, 0xffffffff ;  /* 0xffffffff00187882 */ /* 0x000fc60000000000 */
[----:B------:R-:W-:Y:S05]  /*d570*/  BRA.DIV UR24, `(.L_x_3259) ;  /* 0x0000003218507947 */ /* 0x000fea000b800000 */
[----:B------:R-:W-:Y:S01]  /*d580*/  NOP ;  /* 0x0000000000007918 */ /* 0x000fe20000000000 */
.L_x_3324:
        /* <DEDUP_REMOVED lines=17> */
[----:B------:R1:W-:Y:S02]  /*d6a0*/  UBLKRED.G.S.ADD.F32.RN [UR24], [UR33], UR31, desc[UR40] ;  /* 0x00002818210073bb */ /* 0x0003e400080a141f */
[----:B-1----:R0:W-:Y:S02]  /*d6b0*/  UTMACMDFLUSH ;  /* 0x00000000000079b7 */ /* 0x0021e40000000000 */
.L_x_3261:
[----:B------:R-:W-:Y:S05]  /*d6c0*/  BSYNC B0 ;  /* 0x0000000000007941 */ /* 0x000fea0003800000 */
.L_x_3260:
        /* <DEDUP_REMOVED lines=15> */
.L_x_3263:
[----:B------:R-:W-:Y:S05]  /*d7c0*/  BSYNC B0 ;  /* 0x0000000000007941 */ /* 0x000fea0003800000 */
.L_x_3262:
[----:B------:R-:W-:Y:S06]  /*d7d0*/  BAR.ARV 0xa, 0xa0 ;  /* 0x0282800000007b1d */ /* 0x000fec0000002000 */
[----:B------:R-:W-:Y:S04]  /*d7e0*/  BSSY B0, `(.L_x_3264) ;  /* 0x0000003000007945 */ /* 0x000fe80003800000 */
[----:B------:R-:W-:Y:S05]  /*d7f0*/  @!P0 BRA `(.L_x_3265) ;  /* 0x0000000000048947 */ /* 0x000fea0003800000 */
[----:B------:R-:W-:-:S04]  /*d800*/  DEPBAR.LE SB0, 0x0 ;  /* 0x000080000000791a */ /* 0x000fc80000000000 */
.L_x_3265:
[----:B------:R-:W-:Y:S05]  /*d810*/  BSYNC B0 ;  /* 0x0000000000007941 */ /* 0x000fea0003800000 */
.L_x_3264:
        /* <DEDUP_REMOVED lines=19> */
.L_x_3267:
[----:B------:R-:W-:Y:S05]  /*d950*/  BSYNC B0 ;  /* 0x0000000000007941 */ /* 0x000fea0003800000 */
.L_x_3266:
        /* <DEDUP_REMOVED lines=16> */
.L_x_3270:
[----:B------:R-:W2:Y:S04]  /*da60*/  LDG.E.STRONG.GPU R4, desc[UR38][R2.64] ;  /* 0x0000002602047981 */ /* 0x000ea8000c1ef900 */
[----:B--2---:R-:W-:Y:S01]  /*da70*/  CCTL.IVALL ;  /* 0x00000000ff00798f */ /* 0x004fe20002000000 */
[----:B------:R-:W-:Y:S05]  /*da80*/  YIELD ;  /* 0x0000000000007946 */ /* 0x000fea0003800000 */
[----:B------:R-:W-:-:S13]  /*da90*/  ISETP.NE.AND P1, PT, R4, R5, PT ;  /* 0x000000050400720c */ /* 0x000fda0003f25270 */
[----:B------:R-:W-:Y:S05]  /*daa0*/  @P1 BRA `(.L_x_3270) ;  /* 0xfffffffc00ec1947 */ /* 0x000fea000383ffff */
.L_x_3269:
[----:B------:R-:W-:Y:S05]  /*dab0*/  BSYNC B0 ;  /* 0x0000000000007941 */ /* 0x000fea0003800000 */
.L_x_3268:
[----:B------:R-:W-:-:S03]  /*dac0*/  UMOV UR18, 0xffffffff ;  /* 0xffffffff00127882 */ /* 0x000fc60000000000 */
[----:B------:R-:W-:Y:S05]  /*dad0*/  BRA.DIV UR18, `(.L_x_3271) ;  /* 0x0000002e12147947 */ /* 0x000fea000b800000 */
[----:B------:R-:W-:Y:S01]  /*dae0*/  NOP ;  /* 0x0000000000007918 */ /* 0x000fe20000000000 */
.L_x_3327:
        /* <DEDUP_REMOVED lines=15> */
.L_x_3273:
[----:B------:R-:W-:Y:S05]  /*dbe0*/  BSYNC B0 ;  /* 0x0000000000007941 */ /* 0x000fea0003800000 */
.L_x_3272:
        /* <DEDUP_REMOVED lines=15> */
.L_x_3275:
[----:B------:R-:W-:Y:S05]  /*dce0*/  BSYNC B0 ;  /* 0x0000000000007941 */ /* 0x000fea0003800000 */
.L_x_3274:
[----:B------:R-:W-:Y:S06]  /*dcf0*/  BAR.ARV 0xa, 0xa0 ;  /* 0x0282800000007b1d */ /* 0x000fec0000002000 */
[----:B------:R-:W-:Y:S04]  /*dd00*/  BSSY B0, `(.L_x_3276) ;  /* 0x0000003000007945 */ /* 0x000fe80003800000 */
[----:B------:R-:W-:Y:S05]  /*dd10*/  @!P0 BRA `(.L_x_3277) ;  /* 0x0000000000048947 */ /* 0x000fea0003800000 */
[----:B------:R-:W-:-:S04]  /*dd20*/  DEPBAR.LE SB0, 0x0 ;  /* 0x000080000000791a */ /* 0x000fc80000000000 */
.L_x_3277:
[----:B------:R-:W-:Y:S05]  /*dd30*/  BSYNC B0 ;  /* 0x0000000000007941 */ /* 0x000fea0003800000 */
.L_x_3276:
        /* <DEDUP_REMOVED lines=19> */
.L_x_3279:
[----:B------:R-:W-:Y:S05]  /*de70*/  BSYNC B0 ;  /* 0x0000000000007941 */ /* 0x000fea0003800000 */
.L_x_3278:
[----:B------:R-:W-:Y:S02]  /*de80*/  UIADD3 UR7, UR7, 0x2, URZ ;  /* 0x0000000207077890 */ /* 0x000fe4000fffe03f */
[----:B------:R-:W-:Y:S02]  /*de90*/  UIADD3 UR6, UR6, 0x3000, URZ ;  /* 0x0000300006067890 */ /* 0x000fe4000fffe03f */
[----:B------:R-:W-:-:S06]  /*dea0*/  UISETP.GE.AND UP0, UPT, UR7, UR12, UPT ;  /* 0x0000000c0700728c */ /* 0x000fcc000bf06270 */
[----:B------:R-:W-:-:S13]  /*deb0*/  PLOP3.LUT P1, PT, PT, PT, UP0, 0x80, 0x0 ;  /* 0x000000000000781c */ /* 0x000fda0003f2f008 */
[----:B------:R-:W-:Y:S05]  /*dec0*/  @!P1 BRA `(.L_x_3280) ;  /* 0xfffffff400449947 */ /* 0x000fea000383ffff */
[----:B------:R-:W-:Y:S05]  /*ded0*/  BRA `(.L_x_3165) ;  /* 0x0000002400547947 */ /* 0x000fea0003800000 */
.L_x_3233:
[----:B------:R-:W1:Y:S01]  /*dee0*/  LDC R5, c[0x0][0x8d0] ;  /* 0x00023400ff057b82 */ /* 0x000e620000000800 */
[----:B------:R-:W2:Y:S01]  /*def0*/  S2R R3, SR_CTAID.X ;  /* 0x0000000000037919 */ /* 0x000ea20000002500 */
[----:B------:R-:W-:Y:S01]  /*df00*/  ULDC UR4, c[0x0][0x8e8] ;  /* 0x00023a0000047ab9 */ /* 0x000fe20000000800 */
[----:B-1----:R-:W-:Y:S02]  /*df10*/  ISETP.NE.AND P0, PT, R5, 0x1, PT ;  /* 0x000000010500780c */ /* 0x002fe40003f05270 */
[----:B--2---:R-:W-:-:S11]  /*df20*/  MOV R2, R3 ;  /* 0x0000000300027202 */ /* 0x004fd60000000f00 */
[----:B------:R-:W1:Y:S08]  /*df30*/  @P0 LDC R0, c[0x0][0x8d4] ;  /* 0x00023500ff000b82 */ /* 0x000e700000000800 */
[----:B------:R-:W2:Y:S01]  /*df40*/  @P0 LDC R7, c[0x0][0x8d8] ;  /* 0x00023600ff070b82 */ /* 0x000ea20000000800 */
[----:B-1----:R-:W-:-:S05]  /*df50*/  @P0 IMAD.HI.U32 R0, R3, R0, RZ ;  /* 0x0000000003000227 */ /* 0x002fca00078e00ff */
[----:B--2---:R-:W-:-:S04]  /*df60*/  @P0 SHF.R.U32.HI R2, RZ, R7, R0 ;  /* 0x00000007ff020219 */ /* 0x004fc80000011600 */
[----:B------:R-:W-:Y:S01]  /*df70*/  ISETP.GE.AND P0, PT, R2, UR4, PT ;  /* 0x0000000402007c0c */ /* 0x000fe2000bf06270 */
[----:B------:R-:W-:-:S04]  /*df80*/  IMAD.MOV R0, RZ, RZ, -R2 ;  /* 0x000000ffff007224 */ /* 0x000fc800078e0a02 */
[----:B------:R-:W-:-:S08]  /*df90*/  IMAD R5, R5, R0, R3 ;  /* 0x0000000005057224 */ /* 0x000fd000078e0203 */
[----:B------:R-:W-:Y:S05]  /*dfa0*/  @!P0 BRA `(.L_x_3281) ;  /* 0x0000000000208947 */ /* 0x000fea0003800000 */
[----:B------:R-:W1:Y:S01]  /*dfb0*/  LDC R3, c[0x0][0x8dc] ;  /* 0x00023700ff037b82 */ /* 0x000e620000000800 */
[----:B------:R-:W-:Y:S01]  /*dfc0*/  IMAD.MOV.U32 R0, RZ, RZ, R5 ;  /* 0x000000ffff007224 */ /* 0x000fe200078e0005 */
[----:B-1----:R-:W-:-:S13]  /*dfd0*/  ISETP.NE.AND P0, PT, R3, 0x1, PT ;  /* 0x000000010300780c */ /* 0x002fda0003f05270 */
[----:B------:R-:W1:Y:S02]  /*dfe0*/  @P0 LDC.64 R6, c[0x0][0x8e0] ;  /* 0x00023800ff060b82 */ /* 0x000e640000000a00 */
[----:B-1----:R-:W-:-:S05]  /*dff0*/  @P0 IMAD.HI.U32 R4, R5, R6, RZ ;  /* 0x0000000605040227 */ /* 0x002fca00078e00ff */
[----:B------:R-:W-:-:S05]  /*e000*/  @P0 SHF.R.U32.HI R0, RZ, R7, R4 ;  /* 0x00000007ff000219 */ /* 0x000fca0000011604 */
[----:B------:R-:W-:Y:S01]  /*e010*/  IMAD R3, R0, R3, RZ ;  /* 0x0000000300037224 */ /* 0x000fe200078e02ff */
[----:B------:R-:W-:Y:S06]  /*e020*/  BRA `(.L_x_3282) ;  /* 0x00000000001c7947 */ /* 0x000fec0003800000 */
.L_x_3281:
[----:B------:R-:W1:Y:S01]  /*e030*/  LDC R3, c[0x0][0x8c4] ;  /* 0x00023100ff037b82 */ /* 0x000e620000000800 */
[----:B------:R-:W-:Y:S02]  /*e040*/  MOV R0, R5 ;  /* 0x0000000500007202 */ /* 0x000fe40000000f00 */
[----:B-1----:R-:W-:-:S13]  /*e050*/  ISETP.NE.AND P0, PT, R3, 0x1, PT ;  /* 0x000000010300780c */ /* 0x002fda0003f05270 */
[----:B------:R-:W1:Y:S02]  /*e060*/  @P0 LDC.64 R6, c[0x0][0x8c8] ;  /* 0x00023200ff060b82 */ /* 0x000e640000000a00 */
[----:B-1----:R-:W-:-:S05]  /*e070*/  @P0 IMAD.HI.U32 R4, R5, R6, RZ ;  /* 0x0000000605040227 */ /* 0x002fca00078e00ff */
[----:B------:R-:W-:-:S05]  /*e080*/  @P0 SHF.R.U32.HI R0, RZ, R7, R4 ;  /* 0x00000007ff000219 */ /* 0x000fca0000011604 */
[----:B------:R-:W-:-:S07]  /*e090*/  IMAD R3, R0, R3, RZ ;  /* 0x0000000300037224 */ /* 0x000fce00078e02ff */
.L_x_3282:
[----:B------:R-:W1:Y:S01]  /*e0a0*/  LDC R8, c[0x0][0x8b8] ;  /* 0x00022e00ff087b82 */ /* 0x000e620000000800 */
[----:B------:R-:W-:Y:S01]  /*e0b0*/  IMAD.IADD R3, R5, 0x1, -R3 ;  /* 0x0000000105037824 */ /* 0x000fe200078e0a03 */
[----:B------:R-:W-:-:S06]  /*e0c0*/  ULDC.64 UR6, c[0x0][0x8f8] ;  /* 0x00023e0000067ab9 */ /* 0x000fcc0000000a00 */
[----:B------:R-:W2:Y:S01]  /*e0d0*/  LDC R4, c[0x0][0x8c4] ;  /* 0x00023100ff047b82 */ /* 0x000ea20000000800 */
[C---:B-1----:R-:W-:Y:S02]  /*e0e0*/  ISETP.NE.AND P0, PT, R8.reuse, 0x1, PT ;  /* 0x000000010800780c */ /* 0x042fe40003f05270 */
[----:B------:R-:W-:Y:S01]  /*e0f0*/  R2UR UR20, R8 ;  /* 0x00000000081472ca */ /* 0x000fe200000e0000 */
[----:B--2---:R-:W-:-:S04]  /*e100*/  IMAD R3, R2, R4, R3 ;  /* 0x0000000402037224 */ /* 0x004fc800078e0203 */
[----:B------:R-:W-:-:S06]  /*e110*/  IMAD.MOV.U32 R13, RZ, RZ, R3 ;  /* 0x000000ffff0d7224 */ /* 0x000fcc00078e0003 */
[----:B------:R-:W1:Y:S01]  /*e120*/  @P0 LDC R6, c[0x0][0x8bc] ;  /* 0x00022f00ff060b82 */ /* 0x000e620000000800 */
[----:B------:R-:W-:-:S07]  /*e130*/  R2UR UR5, R3 ;  /* 0x00000000030572ca */ /* 0x000fce00000e0000 */
[----:B------:R-:W2:Y:S01]  /*e140*/  @P0 LDC R7, c[0x0][0x8c0] ;  /* 0x00023000ff070b82 */ /* 0x000ea20000000800 */
[----:B-1----:R-:W-:-:S05]  /*e150*/  @P0 IMAD.HI.U32 R2, R3, R6, RZ ;  /* 0x0000000603020227 */ /* 0x002fca00078e00ff */
[----:B--2---:R-:W-:Y:S02]  /*e160*/  @P0 SHF.R.U32.HI R13, RZ, R7, R2 ;  /* 0x00000007ff0d0219 */ /* 0x004fe40000011602 */
[----:B------:R-:W-:Y:S02]  /*e170*/  ISETP.NE.U32.AND P0, PT, RZ, UR6, PT ;  /* 0x00000006ff007c0c */ /* 0x000fe4000bf05070 */
[----:B------:R-:W-:Y:S02]  /*e180*/  IADD3 R2, -R13, RZ, RZ ;  /* 0x000000ff0d027210 */ /* 0x000fe40007ffe1ff */
[----:B------:R-:W-:Y:S02]  /*e190*/  ISETP.NE.AND.EX P0, PT, RZ, UR7, PT, P0 ;  /* 0x00000007ff007c0c */ /* 0x000fe4000bf05300 */
[----:B------:R-:W-:-:S13]  /*e1a0*/  R2UR UR4, R2 ;  /* 0x00000000020472ca */ /* 0x000fda00000e0000 */
[----:B------:R-:W-:Y:S01]  /*e1b0*/  UIMAD UR20, UR20, UR4, UR5 ;  /* 0x00000004141472a4 */ /* 0x000fe2000f8e0205 */
[----:B------:R-:W-:Y:S11]  /*e1c0*/  @!P0 BRA `(.L_x_3283) ;  /* 0x0000000000108947 */ /* 0x000ff60003800000 */
[----:B------:R-:W1:Y:S02]  /*e1d0*/  LDC.64 R2, c[0x0][0x8f8] ;  /* 0x00023e00ff027b82 */ /* 0x000e640000000a00 */
[----:B-1----:R-:W-:-:S05]  /*e1e0*/  IMAD.WIDE R2, R13, 0x4, R2 ;  /* 0x000000040d027825 */ /* 0x002fca00078e0202 */
[----:B------:R2:W5:Y:S01]  /*e1f0*/  LDG.E R4, desc[UR38][R2.64] ;  /* 0x0000002602047981 */ /* 0x000562000c1e1900 */
[----:B------:R-:W-:Y:S05]  /*e200*/  BRA `(.L_x_3284) ;  /* 0x00000000002c7947 */ /* 0x000fea0003800000 */
.L_x_3283:
        /* <DEDUP_REMOVED lines=8> */
[----:B--2---:R-:W-:Y:S01]  /*e290*/  IMAD.IADD R4, R5, 0x1, -R4 ;  /* 0x0000000105047824 */ /* 0x004fe200078e0a04 */
[----:B------:R-:W-:Y:S06]  /*e2a0*/  BRA `(.L_x_3284) ;  /* 0x0000000000047947 */ /* 0x000fec0003800000 */
.L_x_3285:
[----:B------:R-:W1:Y:S02]  /*e2b0*/  LDC R4, c[0x0][0x8ec] ;  /* 0x00023b00ff047b82 */ /* 0x000e640000000800 */
.L_x_3284:
[----:B-1---5:R-:W-:Y:S01]  /*e2c0*/  VIADD R4, R4, 0x7f ;  /* 0x0000007f04047836 */ /* 0x022fe20000000000 */
[----:B------:R-:W-:Y:S01]  /*e2d0*/  LOP3.LUT R12, R0, 0x1ffffff, RZ, 0x3c, !PT ;  /* 0x01ffffff000c7812 */ /* 0x000fe200078e3cff */
[----:B------:R-:W-:Y:S02]  /*e2e0*/  IMAD.MOV.U32 R10, RZ, RZ, 0x1 ;  /* 0x00000001ff0a7424 */ /* 0x000fe400078e00ff */
[----:B--2---:R-:W-:Y:S01]  /*e2f0*/  IMAD.MOV.U32 R2, RZ, RZ, RZ ;  /* 0x000000ffff027224 */ /* 0x004fe200078e00ff */
[----:B------:R-:W-:-:S04]  /*e300*/  SHF.R.S32.HI R3, RZ, 0x1f, R4 ;  /* 0x0000001fff037819 */ /* 0x000fc80000011404 */
[----:B------:R-:W-:-:S04]  /*e310*/  LEA.HI R3, R3, R4, RZ, 0x7 ;  /* 0x0000000403037211 */ /* 0x000fc800078f38ff */
[----:B------:R-:W-:-:S04]  /*e320*/  SHF.R.S32.HI R3, RZ, 0x7, R3 ;  /* 0x00000007ff037819 */ /* 0x000fc80000011403 */
[C---:B------:R-:W-:Y:S02]  /*e330*/  ISETP.GT.AND P0, PT, R3.reuse, R0, PT ;  /* 0x000000000300720c */ /* 0x040fe40003f04270 */
[----:B------:R-:W-:Y:S02]  /*e340*/  IADD3 R12, R3, R12, RZ ;  /* 0x0000000c030c7210 */ /* 0x000fe40007ffe0ff */
[----:B------:R-:W-:-:S04]  /*e350*/  SEL R13, R13, 0xffffffff, P0 ;  /* 0xffffffff0d0d7807 */ /* 0x000fc80000000000 */
[----:B------:R-:W-:-:S13]  /*e360*/  ISETP.GE.AND P0, PT, R13, RZ, PT ;  /* 0x000000ff0d00720c */ /* 0x000fda0003f06270 */
[----:B------:R-:W-:Y:S05]  /*e370*/  @!P0 BRA `(.L_x_3286) ;  /* 0x0000001c00988947 */ /* 0x000fea0003800000 */
[----:B------:R-:W1:Y:S08]  /*e380*/  LDC.64 R8, c[0x0][0x770] ;  /* 0x0001dc00ff087b82 */ /* 0x000e700000000a00 */
[----:B------:R-:W2:Y:S08]  /*e390*/  LDC.64 R6, c[0x0][0x780] ;  /* 0x0001e000ff067b82 */ /* 0x000eb00000000a00 */
[----:B------:R-:W3:Y:S01]  /*e3a0*/  LDC.64 R4, c[0x0][0x770] ;  /* 0x0001dc00ff047b82 */ /* 0x000ee20000000a00 */
[----:B-1----:R-:W-:-:S07]  /*e3b0*/  ISETP.NE.U32.AND P0, PT, R8, RZ, PT ;  /* 0x000000ff0800720c */ /* 0x002fce0003f05070 */
[----:B------:R-:W1:Y:S01]  /*e3c0*/  LDC.64 R2, c[0x0][0x778] ;  /* 0x0001de00ff027b82 */ /* 0x000e620000000a00 */
[----:B------:R-:W-:Y:S02]  /*e3d0*/  ISETP.NE.AND.EX P0, PT, R9, RZ, PT, P0 ;  /* 0x000000ff0900720c */ /* 0x000fe40003f05300 */
[----:B--2---:R-:W-:-:S05]  /*e3e0*/  ISETP.NE.U32.AND P1, PT, R6, RZ, PT ;  /* 0x000000ff0600720c */ /* 0x004fca0003f25070 */
[----:B------:R-:W2:Y:S01]  /*e3f0*/  LDC.64 R16, c[0x0][0x778] ;  /* 0x0001de00ff107b82 */ /* 0x000ea20000000a00 */
[----:B------:R-:W-:Y:S01]  /*e400*/  ISETP.NE.AND.EX P1, PT, R7, RZ, PT, P1 ;  /* 0x000000ff0700720c */ /* 0x000fe20003f25310 */
[----:B---3--:R-:W-:-:S04]  /*e410*/  IMAD.WIDE R4, R13, 0x4, R4 ;  /* 0x000000040d047825 */ /* 0x008fc800078e0204 */
[----:B------:R-:W-:Y:S01]  /*e420*/  VOTEU.ANY UP0, P0 ;  /* 0x00000000003f7886 */ /* 0x000fe20000000100 */
[----:B------:R-:W-:Y:S01]  /*e430*/  PLOP3.LUT P2, PT, PT, PT, UP0, 0x80, 0x0 ;  /* 0x000000000000781c */ /* 0x000fe20003f4f008 */
[----:B------:R-:W3:Y:S08]  /*e440*/  LDC R0, c[0x0][0x280] ;  /* 0x0000a000ff007b82 */ /* 0x000ef00000000800 */
[----:B------:R-:W4:Y:S04]  /*e450*/  @P1 LDC.64 R6, c[0x0][0x780] ;  /* 0x0001e000ff061b82 */ /* 0x000f280000000a00 */
[----:B------:R-:W3:Y:S01]  /*e460*/  @P2 LDG.E R14, desc[UR38][R4.64] ;  /* 0x00000026040e2981 */ /* 0x000ee2000c1e1900 */
[----:B-1----:R-:W-:-:S02]  /*e470*/  ISETP.NE.U32.AND P0, PT, R2, RZ, PT ;  /* 0x000000ff0200720c */ /* 0x002fc40003f05070 */
[----:B------:R-:W-:Y:S01]  /*e480*/  MOV R11, RZ ;  /* 0x000000ff000b7202 */ /* 0x000fe20000000f00 */
[----:B------:R1:W5:Y:S01]  /*e490*/  @P2 LDG.E R15, desc[UR38][R4.64] ;  /* 0x00000026040f2981 */ /* 0x000362000c1e1900 */
[----:B------:R-:W-:Y:S01]  /*e4a0*/  ISETP.NE.AND.EX P0, PT, R3, RZ, PT, P0 ;  /* 0x000000ff0300720c */ /* 0x000fe20003f05300 */
[----:B--2---:R-:W-:-:S12]  /*e4b0*/  IMAD.WIDE R2, R13, 0x4, R16 ;  /* 0x000000040d027825 */ /* 0x004fd800078e0210 */
[----:B------:R1:W5:Y:S01]  /*e4c0*/  @P0 LDG.E R11, desc[UR38][R2.64] ;  /* 0x00000026020b0981 */ /* 0x000362000c1e1900 */
[----:B----4-:R-:W-:-:S05]  /*e4d0*/  @P1 IMAD.WIDE R6, R13, 0x4, R6 ;  /* 0x000000040d061825 */ /* 0x010fca00078e0206 */
[----:B---3--:R1:W5:Y:S01]  /*e4e0*/  @P1 LDG.E R0, desc[UR38][R6.64] ;  /* 0x0000002606001981 */ /* 0x008362000c1e1900 */
[----:B------:R-:W-:-:S05]  /*e4f0*/  @P2 IMAD R14, R13, 0x60, R14 ;  /* 0x000000600d0e2824 */ /* 0x000fca00078e020e */
[----:B------:R-:W-:-:S13]  /*e500*/  @P2 R2UR UR4, R14 ;  /* 0x000000000e0422ca */ /* 0x000fda00000e0000 */
[----:B------:R-:W-:Y:S01]  /*e510*/  UIMAD.WIDE UR4, UR4, 0x2aaaaaab, URZ ;  /* 0x2aaaaaab040478a5 */ /* 0x000fe2000f8e023f */
[----:B-1----:R-:W-:Y:S11]  /*e520*/  @P1 BRA `(.L_x_3287) ;  /* 0x0000000000101947 */ /* 0x002ff60003800000 */
[----:B------:R-:W-:Y:S05]  /*e530*/  @!P2 BRA `(.L_x_3287) ;  /* 0x00000000000ca947 */ /* 0x000fea0003800000 */
[----:B------:R-:W2:Y:S04]  /*e540*/  LDG.E R7, desc[UR38][R4.64] ;  /* 0x0000002604077981 */ /* 0x000ea8000c1e1900 */
[----:B-----5:R-:W2:Y:S02]  /*e550*/  LDG.E R0, desc[UR38][R4.64+0x4] ;  /* 0x0000042604007981 */ /* 0x020ea4000c1e1900 */
[----:B--2---:R-:W-:-:S07]  /*e560*/  IMAD.IADD R0, R0, 0x1, -R7 ;  /* 0x0000000100007824 */ /* 0x004fce00078e0a07 */
.L_x_3287:
[----:B------:R-:W-:Y:S01]  /*e570*/  @UP0 USHF.R.U32.HI UR4, URZ, 0x1f, UR5 ;  /* 0x0000001f3f040899 */ /* 0x000fe20008011605 */
[----:B------:R-:W-:Y:S01]  /*e580*/  ULDC.64 UR8, c[0x0][0x788] ;  /* 0x0001e20000087ab9 */ /* 0x000fe20000000a00 */
[----:B------:R-:W-:Y:S01]  /*e590*/  UMOV UR6, URZ ;  /* 0x0000003f00067c82 */ /* 0x000fe20008000000 */
[----:B------:R-:W-:Y:S01]  /*e5a0*/  ISETP.NE.U32.AND P1, PT, RZ, UR8, PT ;  /* 0x00000008ff007c0c */ /* 0x000fe2000bf25070 */
[----:B------:R-:W-:Y:S01]  /*e5b0*/  @UP0 ULEA.HI.SX32 UR4, UR5, UR4, 0x1c ;  /* 0x0000000405040291 */ /* 0x000fe2000f8fe23f */
[----:B-----5:R-:W-:Y:S02]  /*e5c0*/  @P2 R2UR UR6, R15 ;  /* 0x000000000f0622ca */ /* 0x020fe400000e0000 */
[----:B------:R-:W-:Y:S01]  /*e5d0*/  ISETP.NE.AND.EX P1, PT, RZ, UR9, PT, P1 ;  /* 0x00000009ff007c0c */ /* 0x000fe2000bf25310 */
[----:B------:R-:W-:Y:S01]  /*e5e0*/  @UP0 UIMAD UR7, UR4, 0x60, URZ ;  /* 0x00000060040708a4 */ /* 0x000fe2000f8e023f */
[----:B------:R-:W-:Y:S02]  /*e5f0*/  ULDC UR9, c[0x0][0x290] ;  /* 0x0000a40000097ab9 */ /* 0x000fe40000000800 */
[----:B------:R-:W-:Y:S01]  /*e600*/  UMOV UR4, URZ ;  /* 0x0000003f00047c82 */ /* 0x000fe20008000000 */
[----:B------:R-:W-:Y:S01]  /*e610*/  @UP0 USHF.R.S32.HI UR8, URZ, 0x1f, UR7 ;  /* 0x0000001f3f080899 */ /* 0x000fe20008011407 */
[----:B------:R-:W-:Y:S01]  /*e620*/  IMAD.U32 R4, RZ, RZ, UR9 ;  /* 0x00000009ff047e24 */ /* 0x000fe2000f8e00ff */
[----:B------:R-:W-:Y:S01]  /*e630*/  UMOV UR5, URZ ;  /* 0x0000003f00057c82 */ /* 0x000fe20008000000 */
[----:B------:R-:W-:-:S04]  /*e640*/  @UP0 UMOV UR4, UR7 ;  /* 0x0000000700040c82 */ /* 0x000fc80008000000 */
[----:B------:R-:W-:Y:S01]  /*e650*/  @UP0 UMOV UR5, UR8 ;  /* 0x0000000800050c82 */ /* 0x000fe20008000000 */
[----:B------:R-:W-:Y:S05]  /*e660*/  @!P1 BRA `(.L_x_3288) ;  /* 0x0000000000109947 */ /* 0x000fea0003800000 */
[----:B------:R-:W1:Y:S02]  /*e670*/  LDC.64 R2, c[0x0][0x788] ;  /* 0x0001e200ff027b82 */ /* 0x000e640000000a00 */
[----:B-1----:R-:W-:-:S05]  /*e680*/  IMAD.WIDE R2, R13, 0x4, R2 ;  /* 0x000000040d027825 */ /* 0x002fca00078e0202 */
[----:B------:R1:W5:Y:S01]  /*e690*/  LDG.E R4, desc[UR38][R2.64] ;  /* 0x0000002602047981 */ /* 0x000362000c1e1900 */
[----:B------:R-:W-:Y:S05]  /*e6a0*/  BRA `(.L_x_3289) ;  /* 0x0000000000107947 */ /* 0x000fea0003800000 */
.L_x_3288:
[----:B------:R-:W-:Y:S05]  /*e6b0*/  @!P0 BRA `(.L_x_3289) ;  /* 0x00000000000c8947 */ /* 0x000fea0003800000 */
[----:B------:R-:W2:Y:S04]  /*e6c0*/  LDG.E R5, desc[UR38][R2.64] ;  /* 0x0000002602057981 */ /* 0x000ea8000c1e1900 */
[----:B------:R-:W2:Y:S02]  /*e6d0*/  LDG.E R4, desc[UR38][R2.64+0x4] ;  /* 0x0000042602047981 */ /* 0x000ea4000c1e1900 */
[----:B--2---:R-:W-:-:S07]  /*e6e0*/  IADD3 R4, -R5, R4, RZ ;  /* 0x0000000405047210 */ /* 0x004fce0007ffe1ff */
.L_x_3289:
[----:B-1----:R-:W-:Y:S01]  /*e6f0*/  IMAD R3, R12, 0x80, R0 ;  /* 0x000000800c037824 */ /* 0x002fe200078e0200 */
[----:B------:R-:W-:Y:S01]  /*e700*/  ULDC UR7, c[0x0][0x74c] ;  /* 0x0001d30000077ab9 */ /* 0x000fe20000000800 */
[----:B------:R-:W-:-:S03]  /*e710*/  VIADD R0, R0, 0x5f ;  /* 0x0000005f00007836 */ /* 0x000fc60000000000 */
[----:B-----5:R-:W-:Y:S01]  /*e720*/  IADD3 R3, R3, -UR7, -R4 ;  /* 0x8000000703037c10 */ /* 0x020fe2000fffe804 */
        /* <DEDUP_REMOVED lines=10> */
[----:B------:R-:W-:Y:S01]  /*e7d0*/  ISETP.NE.U32.AND P1, PT, R8, RZ, PT ;  /* 0x000000ff0800720c */ /* 0x000fe20003f25070 */
[----:B------:R-:W-:Y:S01]  /*e7e0*/  USHF.R.S32.HI UR7, URZ, 0x1f, UR20 ;  /* 0x0000001f3f077899 */ /* 0x000fe20008011414 */
[----:B------:R-:W-:Y:S01]  /*e7f0*/  SHF.R.S32.HI R2, RZ, 0x1f, R13 ;  /* 0x0000001fff027819 */ /* 0x000fe2000001140d */
[----:B------:R-:W-:Y:S01]  /*e800*/  ULDC.64 UR10, c[0x0][0x718] ;  /* 0x0001c600000a7ab9 */ /* 0x000fe20000000a00 */
[----:B------:R-:W-:Y:S01]  /*e810*/  ISETP.NE.AND.EX P1, PT, R9, RZ, PT, P1 ;  /* 0x000000ff0900720c */ /* 0x000fe20003f25310 */
[----:B------:R-:W-:Y:S01]  /*e820*/  UMOV UR8, UR4 ;  /* 0x0000000400087c82 */ /* 0x000fe20008000000 */
[----:B------:R-:W-:Y:S01]  /*e830*/  UMOV UR9, UR5 ;  /* 0x0000000500097c82 */ /* 0x000fe20008000000 */
[----:B------:R-:W-:Y:S01]  /*e840*/  R2UR UR21, R13 ;  /* 0x000000000d1572ca */ /* 0x000fe200000e0000 */
[----:B------:R-:W-:Y:S01]  /*e850*/  UIMAD.WIDE.U32 UR4, UR20, UR10, UR8 ;  /* 0x0000000a140472a5 */ /* 0x000fe2000f8e0008 */
[----:B------:R-:W-:Y:S01]  /*e860*/  SEL R2, R2, RZ, !P1 ;  /* 0x000000ff02027207 */ /* 0x000fe20004800000 */
[----:B------:R-:W-:Y:S01]  /*e870*/  UIMAD UR10, UR7, UR10, URZ ;  /* 0x0000000a070a72a4 */ /* 0x000fe2000f8e023f */
[----:B------:R-:W-:Y:S01]  /*e880*/  R2UR UR18, R12 ;  /* 0x000000000c1272ca */ /* 0x000fe200000e0000 */
[----:B------:R-:W-:Y:S01]  /*e890*/  ULDC.64 UR14, c[0x0][0x730] ;  /* 0x0001cc00000e7ab9 */ /* 0x000fe20000000a00 */
[----:B------:R-:W-:Y:S01]  /*e8a0*/  R2UR UR12, R2 ;  /* 0x00000000020c72ca */ /* 0x000fe200000e0000 */
[----:B------:R-:W-:Y:S01]  /*e8b0*/  UIMAD UR7, UR7, UR14, URZ ;  /* 0x0000000e070772a4 */ /* 0x000fe2000f8e023f */
[----:B------:R-:W-:Y:S01]  /*e8c0*/  R2UR UR19, R11 ;  /* 0x000000000b1372ca */ /* 0x000fe200000e0000 */
[----:B------:R-:W-:Y:S01]  /*e8d0*/  UIMAD UR10, UR20, UR11, UR10 ;  /* 0x0000000b140a72a4 */ /* 0x000fe2000f8e020a */
[----:B------:R-:W-:Y:S01]  /*e8e0*/  SEL R13, R13, RZ, !P0 ;  /* 0x000000ff0d0d7207 */ /* 0x000fe20004000000 */
[----:B------:R-:W-:Y:S01]  /*e8f0*/  UIMAD.WIDE.U32 UR8, UR20, UR14, UR8 ;  /* 0x0000000e140872a5 */ /* 0x000fe2000f8e0008 */
[----:B------:R-:W-:Y:S01]  /*e900*/  BSSY B0, `(.L_x_3286) ;  /* 0x000018d000007945 */ /* 0x000fe20003800000 */
[----:B------:R-:W-:Y:S01]  /*e910*/  ULDC UR11, c[0x0][0x2e8] ;  /* 0x0000ba00000b7ab9 */ /* 0x000fe20000000800 */
[----:B------:R-:W-:Y:S01]  /*e920*/  UIMAD UR7, UR20, UR15, UR7 ;  /* 0x0000000f140772a4 */ /* 0x000fe2000f8e0207 */
[----:B------:R-:W-:Y:S01]  /*e930*/  R2UR UR13, R13 ;  /* 0x000000000d0d72ca */ /* 0x000fe200000e0000 */
[----:B------:R-:W-:Y:S01]  /*e940*/  UISETP.NE.AND UP0, UPT, UR11, 0x1, UPT ;  /* 0x000000010b00788c */ /* 0x000fe2000bf05270 */
[----:B------:R-:W-:Y:S01]  /*e950*/  IMAD.MOV.U32 R2, RZ, RZ, RZ ;  /* 0x000000ffff027224 */ /* 0x000fe200078e00ff */
[----:B------:R-:W-:Y:S01]  /*e960*/  ULDC.64 UR14, c[0x0][0x720] ;  /* 0x0001c800000e7ab9 */ /* 0x000fe20000000a00 */
[----:B------:R-:W-:Y:S01]  /*e970*/  VOTEU.ANY UP1, P1 ;  /* 0x00000000003f7886 */ /* 0x000fe20000820100 */
[----:B------:R-:W-:-:S02]  /*e980*/  UIADD3 UR5, UR5, UR10, URZ ;  /* 0x0000000a05057290 */ /* 0x000fc4000fffe03f */
[----:B------:R-:W-:Y:S02]  /*e990*/  UIADD3 UR9, UR9, UR7, URZ ;  /* 0x0000000709097290 */ /* 0x000fe4000fffe03f */
[----:B------:R-:W-:Y:S02]  /*e9a0*/  USEL UR21, UR21, URZ, !UP1 ;  /* 0x0000003f15157287 */ /* 0x000fe4000c800000 */
[----:B------:R-:W-:Y:S01]  /*e9b0*/  UIMAD UR7, UR12, UR14, URZ ;  /* 0x0000000e0c0772a4 */ /* 0x000fe2000f8e023f */
[----:B------:R-:W-:Y:S01]  /*e9c0*/  ELECT P0, URZ, PT ;  /* 0x00000000003f782f */ /* 0x000fe20003800000 */
[----:B------:R-:W-:Y:S01]  /*e9d0*/  ULDC.64 UR16, c[0x0][0x738] ;  /* 0x0001ce0000107ab9 */ /* 0x000fe20000000a00 */
[----:B------:R-:W-:Y:S02]  /*e9e0*/  UIMAD.WIDE.U32 UR22, UR14, UR21, UR4 ;  /* 0x000000150e1672a5 */ /* 0x000fe4000f8e0004 */
[----:B------:R-:W-:Y:S02]  /*e9f0*/  UIMAD UR5, UR15, UR21, UR7 ;  /* 0x000000150f0572a4 */ /* 0x000fe4000f8e0207 */
[----:B------:R-:W-:-:S02]  /*ea00*/  UIMAD.WIDE.U32 UR14, UR16, UR21, UR8 ;  /* 0x00000015100e72a5 */ /* 0x000fc4000f8e0008 */
[----:B------:R-:W-:Y:S01]  /*ea10*/  UIMAD UR10, UR12, UR16, URZ ;  /* 0x000000100c0a72a4 */ /* 0x000fe2000f8e023f */
[----:B------:R-:W-:Y:S01]  /*ea20*/  @UP0 ULDC UR8, c[0x0][0x2ec] ;  /* 0x0000bb0000080ab9 */ /* 0x000fe20000000800 */
[----:B------:R-:W-:Y:S01]  /*ea30*/  @UP0 ULDC UR7, c[0x0][0x2f0] ;  /* 0x0000bc0000070ab9 */ /* 0x000fe20000000800 */
[----:B------:R-:W-:Y:S02]  /*ea40*/  UIMAD.WIDE.U32 UR8, UR20, UR8, URZ ;  /* 0x00000008140872a5 */ /* 0x000fe4000f8e003f */
[----:B------:R-:W-:Y:S01]  /*ea50*/  UMOV UR12, UR20 ;  /* 0x00000014000c7c82 */ /* 0x000fe20008000000 */
[----:B------:R-:W-:Y:S02]  /*ea60*/  UIMAD UR4, UR17, UR21, UR10 ;  /* 0x00000015110472a4 */ /* 0x000fe4000f8e020a */
[----:B------:R-:W-:Y:S02]  /*ea70*/  ULEA UR11, UR18, UR19, 0x7 ;  /* 0x00000013120b7291 */ /* 0x000fe4000f8e383f */
        /* <DEDUP_REMOVED lines=9> */
.L_x_3328:
        /* <DEDUP_REMOVED lines=15> */
.L_x_3292:
        /* <DEDUP_REMOVED lines=72> */
.L_x_3303:
[----:B-123--:R-:W-:-:S04]  /*f080*/  SHF.L.U32 R17, R10, 0x1f, RZ ;  /* 0x0000001f0a117819 */ /* 0x00efc800000006ff */
[----:B------:R-:W3:Y:S02]  /*f090*/  SYNCS.PHASECHK.TRANS64.TRYWAIT P1, [R15+URZ+0x26840], R17 ;  /* 0x026840110f0075a7 */ /* 0x000ee4000802017f */
[----:B---3--:R-:W-:Y:S05]  /*f0a0*/  @!P1 BRA `(.L_x_3295) ;  /* 0x0000001400d09947 */ /* 0x008fea0003800000 */
.L_x_3329:
        /* <DEDUP_REMOVED lines=8> */
.L_x_3296:
        /* <DEDUP_REMOVED lines=30> */
.L_x_3330:
        /* <DEDUP_REMOVED lines=8> */
.L_x_3298:
        /* <DEDUP_REMOVED lines=30> */
.L_x_3331:
        /* <DEDUP_REMOVED lines=8> */
.L_x_3300:
        /* <DEDUP_REMOVED lines=24> */
.L_x_3333:
        /* <DEDUP_REMOVED lines=8> */
.L_x_3302:
        /* <DEDUP_REMOVED lines=14> */
[----:B----4-:R-:W-:Y:S01]  /*f8d0*/  IMAD.U32 R4, RZ, RZ, UR7 ;  /* 0x00000007ff047e24 */ /* 0x010fe2000f8e00ff */
[----:B------:R-:W-:Y:S01]  /*f8e0*/  PLOP3.LUT P2, PT, PT, PT, UP0, 0x80, 0x0 ;  /* 0x000000000000781c */ /* 0x000fe20003f4f008 */
[----:B------:R-:W-:Y:S01]  /*f8f0*/  UMOV UR7, 0x18 ;  /* 0x0000001800077882 */ /* 0x000fe20000000000 */
[----:B------:R-:W-:-:S02]  /*f900*/  UMOV UR27, UR17 ;  /* 0x00000011001b7c82 */ /* 0x000fc40008000000 */
[----:B------:R-:W-:-:S04]  /*f910*/  LEA R5, P1, R4, R9, 0x2 ;  /* 0x0000000904057211 */ /* 0x000fc800078210ff */
        /* <DEDUP_REMOVED lines=10> */
.L_x_3294:
[----:B------:R-:W4:Y:S02]  /*f9c0*/  LDL.LU R4, [R1+0xc] ;  /* 0x00000c0001047983 */ /* 0x000f240000300800 */
[----:B----4-:R-:W-:Y:S02]  /*f9d0*/  ISETP.NE.AND P1, PT, R4, RZ, PT ;  /* 0x000000ff0400720c */ /* 0x010fe40003f25270 */
[----:B------:R4:W5:Y:S11]  /*f9e0*/  LDL R4, [R1+0x8] ;  /* 0x0000080001047983 */ /* 0x0009760000100800 */
[----:B----4-:R-:W-:Y:S05]  /*f9f0*/  @!P1 BRA `(.L_x_3293) ;  /* 0x00000004002c9947 */ /* 0x010fea0003800000 */
[----:B-1----:R-:W-:-:S04]  /*fa00*/  SHF.L.U32 R12, R10, 0x1f, RZ ;  /* 0x0000001f0a0c7819 */ /* 0x002fc800000006ff */
[----:B------:R-:W1:Y:S02]  /*fa10*/  SYNCS.PHASECHK.TRANS64.TRYWAIT P1, [R15+URZ+0x26840], R12 ;  /* 0x0268400c0f0075a7 */ /* 0x000e64000802017f */
[----:B-1----:R-:W-:Y:S05]  /*fa20*/  @!P1 BRA `(.L_x_3304) ;  /* 0x0000000c00c49947 */ /* 0x002fea0003800000 */
.L_x_3334:
        /* <DEDUP_REMOVED lines=8> */
.L_x_3305:
        /* <DEDUP_REMOVED lines=27> */
.L_x_3335:
        /* <DEDUP_REMOVED lines=8> */
.L_x_3307:
        /* <DEDUP_REMOVED lines=29> */
.L_x_3293:
        /* <DEDUP_REMOVED lines=8> */
.L_x_3336:
[----:B------:R-:W-:Y:S05]  /*ff30*/  @P1 BRA `(.L_x_3309) ;  /* 0x0000000000181947 */ /* 0x000fea0003800000 */
[----:B------:R-:W4:Y:S01]  /*ff40*/  S2R R2, SR_TID.X ;  /* 0x0000000000027919 */ /* 0x000f220000002100 */
[----:B--2---:R-:W-:-:S04]  /*ff50*/  IMAD.MOV.U32 R0, RZ, RZ, 0x3180 ;  /* 0x00003180ff007424 */ /* 0x004fc800078e00ff */
[----:B------:R2:W-:Y:S01]  /*ff60*/  SYNCS.ARRIVE.TRANS64 RZ, [R3+URZ+0x26830], R0 ;  /* 0x0268300003ff79a7 */ /* 0x0005e2000800003f */
[----:B----4-:R-:W-:-:S13]  /*ff70*/  LOP3.LUT P0, RZ, R2, 0x1f, RZ, 0xc0, !PT ;  /* 0x0000001f02ff7812 */ /* 0x010fda000780c0ff */
[----:B--2---:R-:W-:Y:S05]  /*ff80*/  @!P0 BRA `(.L_x_3309) ;  /* 0x0000000000048947 */ /* 0x004fea0003800000 */
[----:B-1----:R-:W-:Y:S01]  /*ff90*/  BPT.TRAP 0x1 ;  /* 0x000000040000795c */ /* 0x002fe20000300000 */
.L_x_3309:
        /* <DEDUP_REMOVED lines=35> */
.L_x_3290:
[----:B------:R-:W-:Y:S05]  /*101d0*/  BSYNC B0 ;  /* 0x0000000000007941 */ /* 0x000fea0003800000 */
.L_x_3286:
[----:B------:R-:W-:-:S03]  /*101e0*/  UMOV UR7, 0xffffffff ;  /* 0xffffffff00077882 */ /* 0x000fc60000000000 */
[----:B------:R-:W-:Y:S05]  /*101f0*/  BRA.DIV UR7, `(.L_x_3310) ;  /* 0x0000000a070c7947 */ /* 0x000fea000b800000 */
[----:B------:R-:W-:-:S13]  /*10200*/  ELECT P6, URZ, PT ;  /* 0x00000000003f782f */ /* 0x000fda00038c0000 */
.L_x_3339:
[----:B------:R-:W-:Y:S05]  /*10210*/  @!P6 BRA `(.L_x_3165) ;  /* 0x000000000084e947 */ /* 0x000fea0003800000 */
[----:B------:R-:W-:-:S06]  /*10220*/  ULOP3.LUT UR7, UR36, 0x2, URZ, 0xfc, !UPT ;  /* 0x0000000224077892 */ /* 0x000fcc000f8efc3f */
[----:B------:R-:W-:-:S05]  /*10230*/  IMAD.U32 R0, RZ, RZ, UR7 ;  /* 0x00000007ff007e24 */ /* 0x000fca000f8e00ff */
[----:B------:R-:W-:-:S13]  /*10240*/  ISETP.NE.AND P2, PT, R0, 0x3, PT ;  /* 0x000000030000780c */ /* 0x000fda0003f45270 */
[----:B------:R-:W-:Y:S05]  /*10250*/  @!P2 BRA `(.L_x_3311) ;  /* 0x000000000004a947 */ /* 0x000fea0003800000 */
[----:B------:R-:W-:Y:S01]  /*10260*/  BPT.TRAP 0x1 ;  /* 0x000000040000795c */ /* 0x000fe20000300000 */
.L_x_3311:
        /* <DEDUP_REMOVED lines=15> */
.L_x_3340:
[----:B------:R-:W2:Y:S02]  /*10360*/  SYNCS.PHASECHK.TRANS64.TRYWAIT P0, [R3+URZ], R0 ;  /* 0x00000000030075a7 */ /* 0x000ea4000800017f */
[----:B--2---:R-:W-:Y:S05]  /*10370*/  @!P0 BRA `(.L_x_3313) ;  /* 0x0000000400e08947 */ /* 0x004fea0003800000 */
.L_x_3341:
[----:B------:R-:W-:Y:S05]  /*10380*/  @!P2 BRA `(.L_x_3314) ;  /* 0x000000000004a947 */ /* 0x000fea0003800000 */
[----:B------:R-:W-:Y:S01]  /*10390*/  BPT.TRAP 0x1 ;  /* 0x000000040000795c */ /* 0x000fe20000300000 */
.L_x_3314:
[----:B--2---:R-:W-:-:S04]  /*103a0*/  VIADD R3, R8, 0x26840 ;  /* 0x0002684008037836 */ /* 0x004fc80000000000 */
[----:B------:R-:W-:-:S04]  /*103b0*/  IMAD R5, R2, 0x8, R3 ;  /* 0x0000000802057824 */ /* 0x000fc800078e0203 */
[----:B------:R-:W2:Y:S02]  /*103c0*/  SYNCS.PHASECHK.TRANS64.TRYWAIT P0, [R5+URZ], R4 ;  /* 0x00000004050075a7 */ /* 0x000ea4000800017f */
[----:B--2---:R-:W-:Y:S05]  /*103d0*/  @!P0 BRA `(.L_x_3315) ;  /* 0x0000000400dc8947 */ /* 0x004fea0003800000 */
.L_x_3342:
[----:B------:R-:W-:-:S07]  /*103e0*/  LEA R3, R6, R3, 0x3 ;  /* 0x0000000306037211 */ /* 0x000fce00078e18ff */
.L_x_3316:
[----:B---3--:R3:W4:Y:S02]  /*103f0*/  SYNCS.PHASECHK.TRANS64.TRYWAIT P0, [R3+URZ], R0 ;  /* 0x00000000030075a7 */ /* 0x008724000800017f */
[----:B----4-:R-:W-:Y:S05]  /*10400*/  @!P0 NANOSLEEP.SYNCS 0x989680 ;  /* 0x009896800000895d */ /* 0x010fea0003900000 */
[----:B------:R-:W4:Y:S02]  /*10410*/  @!P0 SYNCS.PHASECHK.TRANS64 P0, [R3+URZ], R0 ;  /* 0x00000000030085a7 */ /* 0x000f24000800007f */
[----:B----4-:R-:W-:Y:S05]  /*10420*/  @!P0 BRA `(.L_x_3316) ;  /* 0xfffffffc00f08947 */ /* 0x010fea000383ffff */
.L_x_3165:
[----:B------:R-:W-:Y:S05]  /*10430*/  BSYNC B6 ;  /* 0x0000000000067941 */ /* 0x000fea0003800000 */
.L_x_3157:
[----:B------:R-:W-:Y:S05]  /*10440*/  EXIT ;  /* 0x000000000000794d */ /* 0x000fea0003800000 */
.L_x_3175:
[----:B------:R-:W-:Y:S01]  /*10450*/  IMAD.MOV.U32 R12, RZ, RZ, RZ ;  /* 0x000000ffff0c7224 */ /* 0x000fe200078e00ff */
[----:B------:R-:W-:Y:S01]  /*10460*/  MOV R15, 0xffffffff ;  /* 0xffffffff000f7802 */ /* 0x000fe20000000f00 */
[----:B------:R-:W-:-:S07]  /*10470*/  IMAD.MOV.U32 R11, RZ, RZ, 0x1f ;  /* 0x0000001fff0b7424 */ /* 0x000fce00078e00ff */
[----:B------:R-:W-:Y:S05]  /*10480*/  WARPSYNC.COLLECTIVE R15, `(.L_x_3317) ;  /* 0x000000000f087348 */ /* 0x000fea0003c00000 */
[----:B------:R1:W2:Y:S02]  /*10490*/  SHFL.IDX P6, R14, R13, R12, R11 ;  /* 0x0000000c0d0e7389 */ /* 0x0002a400000c000b */
[----:B-12---:R-:W-:Y:S01]  /*104a0*/  ENDCOLLECTIVE ;  /* 0x000000000000791b */ /* 0x006fe20003800000 */
.L_x_3317:
[----:B------:R-:W-:Y:S05]  /*104b0*/  BRA `(.L_x_3318) ;  /* 0xffffff1000607947 */ /* 0x000fea000383ffff */
.L_x_3177:
[----:B---3--:R3:W4:Y:S02]  /*104c0*/  SYNCS.PHASECHK.TRANS64.TRYWAIT P0, [R16+URZ+0x26800], R3 ;  /* 0x02680003100075a7 */ /* 0x008724000800017f */
[----:B----4-:R-:W-:Y:S05]  /*104d0*/  @!P0 NANOSLEEP.SYNCS 0x989680 ;  /* 0x009896800000895d */ /* 0x010fea0003900000 */
[----:B------:R-:W4:Y:S02]  /*104e0*/  @!P0 SYNCS.PHASECHK.TRANS64 P0, [R16+URZ+0x26800], R3 ;  /* 0x02680003100085a7 */ /* 0x000f24000800007f */
[----:B----4-:R-:W-:Y:S05]  /*104f0*/  @!P0 BRA `(.L_x_3177) ;  /* 0xfffffffc00f08947 */ /* 0x010fea000383ffff */
[----:B------:R-:W-:Y:S05]  /*10500*/  BRA `(.L_x_3176) ;  /* 0xffffff1000647947 */ /* 0x000fea000383ffff */
.L_x_3182:
[----:B--2---:R2:W3:Y:S02]  /*10510*/  SYNCS.PHASECHK.TRANS64.TRYWAIT P1, [R8+URZ+0x26810], R21 ;  /* 0x02681015080075a7 */ /* 0x0044e4000802017f */
[----:B---3--:R-:W-:Y:S05]  /*10520*/  @!P1 NANOSLEEP.SYNCS 0x989680 ;  /* 0x009896800000995d */ /* 0x008fea0003900000 */
[----:B------:R-:W3:Y:S02]  /*10530*/  @!P1 SYNCS.PHASECHK.TRANS64 P1, [R8+URZ+0x26810], R21 ;  /* 0x02681015080095a7 */ /* 0x000ee4000802007f */
[----:B---3--:R-:W-:Y:S05]  /*10540*/  @!P1 BRA `(.L_x_3182) ;  /* 0xfffffffc00f09947 */ /* 0x008fea000383ffff */
[----:B------:R-:W-:Y:S05]  /*10550*/  BRA `(.L_x_3181) ;  /* 0xffffff1800a87947 */ /* 0x000fea000383ffff */
.L_x_3186:
[----:B------:R1:W1:Y:S02]  /*10560*/  SYNCS.PHASECHK.TRANS64.TRYWAIT P1, [R8+URZ+0x26830], R21 ;  /* 0x02683015080075a7 */ /* 0x000264000802017f */
[----:B-1----:R-:W-:Y:S05]  /*10570*/  @!P1 NANOSLEEP.SYNCS 0x989680 ;  /* 0x009896800000995d */ /* 0x002fea0003900000 */
[----:B------:R-:W1:Y:S02]  /*10580*/  @!P1 SYNCS.PHASECHK.TRANS64 P1, [R8+URZ+0x26830], R21 ;  /* 0x02683015080095a7 */ /* 0x000e64000802007f */
[----:B-1----:R-:W-:Y:S05]  /*10590*/  @!P1 BRA `(.L_x_3186) ;  /* 0xfffffffc00f09947 */ /* 0x002fea000383ffff */
[----:B------:R-:W-:Y:S05]  /*105a0*/  BRA `(.L_x_3185) ;  /* 0xffffff1c00a07947 */ /* 0x000fea000383ffff */
.L_x_3194:
[----:B--2---:R2:W3:Y:S02]  /*105b0*/  SYNCS.PHASECHK.TRANS64.TRYWAIT P1, [R5+URZ+0x26810], R18 ;  /* 0x02681012050075a7 */ /* 0x0044e4000802017f */
[----:B---3--:R-:W-:Y:S05]  /*105c0*/  @!P1 NANOSLEEP.SYNCS 0x989680 ;  /* 0x009896800000995d */ /* 0x008fea0003900000 */
[----:B------:R-:W3:Y:S02]  /*105d0*/  @!P1 SYNCS.PHASECHK.TRANS64 P1, [R5+URZ+0x26810], R18 ;  /* 0x02681012050095a7 */ /* 0x000ee4000802007f */
[----:B---3--:R-:W-:Y:S05]  /*105e0*/  @!P1 BRA `(.L_x_3194) ;  /* 0xfffffffc00f09947 */ /* 0x008fea000383ffff */
[----:B------:R-:W-:Y:S05]  /*105f0*/  BRA `(.L_x_3193) ;  /* 0xffffff5c00a87947 */ /* 0x000fea000383ffff */
.L_x_3198:
[----:B------:R1:W1:Y:S02]  /*10600*/  SYNCS.PHASECHK.TRANS64.TRYWAIT P1, [R5+URZ+0x26830], R18 ;  /* 0x02683012050075a7 */ /* 0x000264000802017f */
[----:B-1----:R-:W-:Y:S05]  /*10610*/  @!P1 NANOSLEEP.SYNCS 0x989680 ;  /* 0x009896800000995d */ /* 0x002fea0003900000 */
[----:B------:R-:W1:Y:S02]  /*10620*/  @!P1 SYNCS.PHASECHK.TRANS64 P1, [R5+URZ+0x26830], R18 ;  /* 0x02683012050095a7 */ /* 0x000e64000802007f */
[----:B-1----:R-:W-:Y:S05]  /*10630*/  @!P1 BRA `(.L_x_3198) ;  /* 0xfffffffc00f09947 */ /* 0x002fea000383ffff */
[----:B------:R-:W-:Y:S05]  /*10640*/  BRA `(.L_x_3197) ;  /* 0xffffff6000987947 */ /* 0x000fea000383ffff */
.L_x_3246:
[----:B------:R-:W-:Y:S01]  /*10650*/  BSSY B0, `(.L_x_3319) ;  /* 0x0000005000007945 */ /* 0x000fe20003800000 */
[----:B------:R-:W-:-:S07]  /*10660*/  IMAD.MOV.U32 R15, RZ, RZ, -0x1 ;  /* 0xffffffffff0f7424 */ /* 0x000fce00078e00ff */
[----:B------:R-:W-:Y:S05]  /*10670*/  WARPSYNC.COLLECTIVE R15, `(.L_x_3320) ;  /* 0x000000000f087348 */ /* 0x000fea0003c00000 */
[----:B------:R-:W-:Y:S01]  /*10680*/  NOP ;  /* 0x0000000000007918 */ /* 0x000fe20000000000 */
[----:B------:R-:W-:Y:S01]  /*10690*/  ENDCOLLECTIVE ;  /* 0x000000000000791b */ /* 0x000fe20003800000 */
.L_x_3320:
[----:B------:R-:W-:Y:S05]  /*106a0*/  BSYNC B0 ;  /* 0x0000000000007941 */ /* 0x000fea0003800000 */
.L_x_3319:
[----:B------:R-:W-:Y:S05]  /*106b0*/  BRA `(.L_x_3321) ;  /* 0xffffffc400e87947 */ /* 0x000fea000383ffff */
.L_x_3259:
[----:B------:R-:W-:Y:S01]  /*106c0*/  BSSY B0, `(.L_x_3322) ;  /* 0x0000005000007945 */ /* 0x000fe20003800000 */
[----:B------:R-:W-:-:S07]  /*106d0*/  IMAD.MOV.U32 R15, RZ, RZ, -0x1 ;  /* 0xffffffffff0f7424 */ /* 0x000fce00078e00ff */
[----:B------:R-:W-:Y:S05]  /*106e0*/  WARPSYNC.COLLECTIVE R15, `(.L_x_3323) ;  /* 0x000000000f087348 */ /* 0x000fea0003c00000 */
[----:B------:R-:W-:Y:S01]  /*106f0*/  NOP ;  /* 0x0000000000007918 */ /* 0x000fe20000000000 */
[----:B------:R-:W-:Y:S01]  /*10700*/  ENDCOLLECTIVE ;  /* 0x000000000000791b */ /* 0x000fe20003800000 */
.L_x_3323:
[----:B------:R-:W-:Y:S05]  /*10710*/  BSYNC B0 ;  /* 0x0000000000007941 */ /* 0x000fea0003800000 */
.L_x_3322:
[----:B------:R-:W-:Y:S05]  /*10720*/  BRA `(.L_x_3324) ;  /* 0xffffffcc00987947 */ /* 0x000fea000383ffff */
.L_x_3271:
[----:B------:R-:W-:Y:S01]  /*10730*/  BSSY B0, `(.L_x_3325) ;  /* 0x0000005000007945 */ /* 0x000fe20003800000 */
[----:B------:R-:W-:-:S07]  /*10740*/  MOV R15, 0xffffffff ;  /* 0xffffffff000f7802 */ /* 0x000fce0000000f00 */
[----:B------:R-:W-:Y:S05]  /*10750*/  WARPSYNC.COLLECTIVE R15, `(.L_x_3326) ;  /* 0x000000000f087348 */ /* 0x000fea0003c00000 */
[----:B------:R-:W-:Y:S01]  /*10760*/  NOP ;  /* 0x0000000000007918 */ /* 0x000fe20000000000 */
[----:B------:R-:W-:Y:S01]  /*10770*/  ENDCOLLECTIVE ;  /* 0x000000000000791b */ /* 0x000fe20003800000 */
.L_x_3326:
[----:B------:R-:W-:Y:S05]  /*10780*/  BSYNC B0 ;  /* 0x0000000000007941 */ /* 0x000fea0003800000 */
.L_x_3325:
[----:B------:R-:W-:Y:S05]  /*10790*/  BRA `(.L_x_3327) ;  /* 0xffffffd000d47947 */ /* 0x000fea000383ffff */
.L_x_3291:
[----:B-1----:R1:W2:Y:S02]  /*107a0*/  SYNCS.PHASECHK.TRANS64.TRYWAIT P0, [R15+URZ+0x26820], R2 ;  /* 0x026820020f0075a7 */ /* 0x0022a4000800017f */
[----:B--2---:R-:W-:Y:S05]  /*107b0*/  @!P0 NANOSLEEP.SYNCS 0x989680 ;  /* 0x009896800000895d */ /* 0x004fea0003900000 */
[----:B------:R-:W2:Y:S02]  /*107c0*/  @!P0 SYNCS.PHASECHK.TRANS64 P0, [R15+URZ+0x26820], R2 ;  /* 0x026820020f0085a7 */ /* 0x000ea4000800007f */
[----:B--2---:R-:W-:Y:S05]  /*107d0*/  @!P0 BRA `(.L_x_3291) ;  /* 0xfffffffc00f08947 */ /* 0x004fea000383ffff */
[----:B------:R-:W-:Y:S05]  /*107e0*/  BRA `(.L_x_3328) ;  /* 0xffffffe000c87947 */ /* 0x000fea000383ffff */
.L_x_3295:
[----:B---3--:R3:W4:Y:S02]  /*107f0*/  SYNCS.PHASECHK.TRANS64.TRYWAIT P1, [R15+URZ+0x26840], R17 ;  /* 0x026840110f0075a7 */ /* 0x008724000802017f */
[----:B----4-:R-:W-:Y:S05]  /*10800*/  @!P1 NANOSLEEP.SYNCS 0x989680 ;  /* 0x009896800000995d */ /* 0x010fea0003900000 */
[----:B------:R-:W4:Y:S02]  /*10810*/  @!P1 SYNCS.PHASECHK.TRANS64 P1, [R15+URZ+0x26840], R17 ;  /* 0x026840110f0095a7 */ /* 0x000f24000802007f */
[----:B----4-:R-:W-:Y:S05]  /*10820*/  @!P1 BRA `(.L_x_3295) ;  /* 0xfffffffc00f09947 */ /* 0x010fea000383ffff */
[----:B------:R-:W-:Y:S05]  /*10830*/  BRA `(.L_x_3329) ;  /* 0xffffffe8001c7947 */ /* 0x000fea000383ffff */
.L_x_3297:
[----:B-1----:R1:W2:Y:S02]  /*10840*/  SYNCS.PHASECHK.TRANS64.TRYWAIT P1, [R15+URZ+0x26828], R17 ;  /* 0x026828110f0075a7 */ /* 0x0022a4000802017f */
[----:B--2---:R-:W-:Y:S05]  /*10850*/  @!P1 NANOSLEEP.SYNCS 0x989680 ;  /* 0x009896800000995d */ /* 0x004fea0003900000 */
[----:B------:R-:W2:Y:S02]  /*10860*/  @!P1 SYNCS.PHASECHK.TRANS64 P1, [R15+URZ+0x26828], R17 ;  /* 0x026828110f0095a7 */ /* 0x000ea4000802007f */
[----:B--2---:R-:W-:Y:S05]  /*10870*/  @!P1 BRA `(.L_x_3297) ;  /* 0xfffffffc00f09947 */ /* 0x004fea000383ffff */
[----:B------:R-:W-:Y:S05]  /*10880*/  BRA `(.L_x_3330) ;  /* 0xffffffe800a07947 */ /* 0x000fea000383ffff */
.L_x_3299:
[----:B--2---:R2:W4:Y:S02]  /*10890*/  SYNCS.PHASECHK.TRANS64.TRYWAIT P1, [R15+URZ+0x26848], R17 ;  /* 0x026848110f0075a7 */ /* 0x004524000802017f */
[----:B----4-:R-:W-:Y:S05]  /*108a0*/  @!P1 NANOSLEEP.SYNCS 0x989680 ;  /* 0x009896800000995d */ /* 0x010fea0003900000 */
[----:B------:R-:W4:Y:S02]  /*108b0*/  @!P1 SYNCS.PHASECHK.TRANS64 P1, [R15+URZ+0x26848], R17 ;  /* 0x026848110f0095a7 */ /* 0x000f24000802007f */
[----:B----4-:R-:W-:Y:S05]  /*108c0*/  @!P1 BRA `(.L_x_3299) ;  /* 0xfffffffc00f09947 */ /* 0x010fea000383ffff */
[----:B------:R-:W-:Y:S05]  /*108d0*/  BRA `(.L_x_3331) ;  /* 0xffffffec00247947 */ /* 0x000fea000383ffff */
.L_x_3301:
[----:B------:R-:W-:-:S07]  /*108e0*/  SHF.L.U32 R4, R10, 0x1f, RZ ;  /* 0x0000001f0a047819 */ /* 0x000fce00000006ff */
.L_x_3332:
[----:B----4-:R4:W1:Y:S02]  /*108f0*/  SYNCS.PHASECHK.TRANS64.TRYWAIT P1, [R15+URZ+0x26820], R4 ;  /* 0x026820040f0075a7 */ /* 0x010864000802017f */
[----:B-1----:R-:W-:Y:S05]  /*10900*/  @!P1 NANOSLEEP.SYNCS 0x989680 ;  /* 0x009896800000995d */ /* 0x002fea0003900000 */
[----:B------:R-:W1:Y:S02]  /*10910*/  @!P1 SYNCS.PHASECHK.TRANS64 P1, [R15+URZ+0x26820], R4 ;  /* 0x026820040f0095a7 */ /* 0x000e64000802007f */
[----:B-1----:R-:W-:Y:S05]  /*10920*/  @!P1 BRA `(.L_x_3332) ;  /* 0xfffffffc00f09947 */ /* 0x002fea000383ffff */
[----:B------:R-:W-:Y:S05]  /*10930*/  BRA `(.L_x_3333) ;  /* 0xffffffec008c7947 */ /* 0x000fea000383ffff */
.L_x_3304:
[----:B-1----:R1:W4:Y:S02]  /*10940*/  SYNCS.PHASECHK.TRANS64.TRYWAIT P1, [R15+URZ+0x26840], R12 ;  /* 0x0268400c0f0075a7 */ /* 0x002324000802017f */
[----:B----4-:R-:W-:Y:S05]  /*10950*/  @!P1 NANOSLEEP.SYNCS 0x989680 ;  /* 0x009896800000995d */ /* 0x010fea0003900000 */
[----:B------:R-:W4:Y:S02]  /*10960*/  @!P1 SYNCS.PHASECHK.TRANS64 P1, [R15+URZ+0x26840], R12 ;  /* 0x0268400c0f0095a7 */ /* 0x000f24000802007f */
[----:B----4-:R-:W-:Y:S05]  /*10970*/  @!P1 BRA `(.L_x_3304) ;  /* 0xfffffffc00f09947 */ /* 0x010fea000383ffff */
[----:B------:R-:W-:Y:S05]  /*10980*/  BRA `(.L_x_3334) ;  /* 0xfffffff000287947 */ /* 0x000fea000383ffff */
.L_x_3306:
[----:B--2---:R2:W4:Y:S02]  /*10990*/  SYNCS.PHASECHK.TRANS64.TRYWAIT P1, [R15+URZ+0x26828], R12 ;  /* 0x0268280c0f0075a7 */ /* 0x004524000802017f */
[----:B----4-:R-:W-:Y:S05]  /*109a0*/  @!P1 NANOSLEEP.SYNCS 0x989680 ;  /* 0x009896800000995d */ /* 0x010fea0003900000 */
[----:B------:R-:W4:Y:S02]  /*109b0*/  @!P1 SYNCS.PHASECHK.TRANS64 P1, [R15+URZ+0x26828], R12 ;  /* 0x0268280c0f0095a7 */ /* 0x000f24000802007f */
[----:B----4-:R-:W-:Y:S05]  /*109c0*/  @!P1 BRA `(.L_x_3306) ;  /* 0xfffffffc00f09947 */ /* 0x010fea000383ffff */
[----:B------:R-:W-:Y:S05]  /*109d0*/  BRA `(.L_x_3335) ;  /* 0xfffffff000a07947 */ /* 0x000fea000383ffff */
.L_x_3308:
[----:B--2---:R2:W4:Y:S02]  /*109e0*/  SYNCS.PHASECHK.TRANS64.TRYWAIT P0, [R3+URZ+0x26840], R0 ;  /* 0x02684000030075a7 */ /* 0x004524000800017f */
[----:B----4-:R-:W-:Y:S05]  /*109f0*/  @!P0 NANOSLEEP.SYNCS 0x989680 ;  /* 0x009896800000895d */ /* 0x010fea0003900000 */
[----:B------:R-:W4:Y:S02]  /*10a00*/  @!P0 SYNCS.PHASECHK.TRANS64 P0, [R3+URZ+0x26840], R0 ;  /* 0x02684000030085a7 */ /* 0x000f24000800007f */
[----:B----4-:R-:W-:Y:S05]  /*10a10*/  @!P0 BRA `(.L_x_3308) ;  /* 0xfffffffc00f08947 */ /* 0x010fea000383ffff */
[----:B------:R-:W-:Y:S05]  /*10a20*/  BRA `(.L_x_3336) ;  /* 0xfffffff400407947 */ /* 0x000fea000383ffff */
.L_x_3310:
[----:B------:R-:W-:Y:S01]  /*10a30*/  BSSY B0, `(.L_x_3337) ;  /* 0x0000006000007945 */ /* 0x000fe20003800000 */
[----:B------:R-:W-:-:S07]  /*10a40*/  IMAD.MOV.U32 R15, RZ, RZ, -0x1 ;  /* 0xffffffffff0f7424 */ /* 0x000fce00078e00ff */
[----:B------:R-:W-:Y:S05]  /*10a50*/  WARPSYNC.COLLECTIVE R15, `(.L_x_3338) ;  /* 0x000000000f0c7348 */ /* 0x000fea0003c00000 */
[----:B------:R-:W-:Y:S02]  /*10a60*/  ELECT P6, UR62, PT ;  /* 0x00000000003e782f */ /* 0x000fe400038c0000 */
[----:B------:R-:W-:Y:S01]  /*10a70*/  MOV R14, UR62 ;  /* 0x0000003e000e7c02 */ /* 0x000fe20008000f00 */
[----:B------:R-:W-:Y:S10]  /*10a80*/  ENDCOLLECTIVE ;  /* 0x000000000000791b */ /* 0x000ff40003800000 */
.L_x_3338:
[----:B------:R-:W-:Y:S05]  /*10a90*/  BSYNC B0 ;  /* 0x0000000000007941 */ /* 0x000fea0003800000 */
.L_x_3337:
[----:B------:R-:W-:Y:S05]  /*10aa0*/  BRA `(.L_x_3339) ;  /* 0xfffffff400d87947 */ /* 0x000fea000383ffff */
.L_x_3312:
[----:B-1----:R1:W2:Y:S02]  /*10ab0*/  SYNCS.PHASECHK.TRANS64.TRYWAIT P0, [R7+URZ], R4 ;  /* 0x00000004070075a7 */ /* 0x0022a4000800017f */
[----:B--2---:R-:W-:Y:S05]  /*10ac0*/  @!P0 NANOSLEEP.SYNCS 0x989680 ;  /* 0x009896800000895d */ /* 0x004fea0003900000 */
[----:B------:R-:W2:Y:S02]  /*10ad0*/  @!P0 SYNCS.PHASECHK.TRANS64 P0, [R7+URZ], R4 ;  /* 0x00000004070085a7 */ /* 0x000ea4000800007f */
[----:B--2---:R-:W-:Y:S05]  /*10ae0*/  @!P0 BRA `(.L_x_3312) ;  /* 0xfffffffc00f08947 */ /* 0x004fea000383ffff */
[----:B------:R-:W-:Y:S05]  /*10af0*/  BRA `(.L_x_3340) ;  /* 0xfffffff800187947 */ /* 0x000fea000383ffff */
.L_x_3313:
[----:B--2---:R2:W3:Y:S02]  /*10b00*/  SYNCS.PHASECHK.TRANS64.TRYWAIT P0, [R3+URZ], R0 ;  /* 0x00000000030075a7 */ /* 0x0044e4000800017f */
[----:B---3--:R-:W-:Y:S05]  /*10b10*/  @!P0 NANOSLEEP.SYNCS 0x989680 ;  /* 0x009896800000895d */ /* 0x008fea0003900000 */
[----:B------:R-:W3:Y:S02]  /*10b20*/  @!P0 SYNCS.PHASECHK.TRANS64 P0, [R3+URZ], R0 ;  /* 0x00000000030085a7 */ /* 0x000ee4000800007f */
[----:B---3--:R-:W-:Y:S05]  /*10b30*/  @!P0 BRA `(.L_x_3313) ;  /* 0xfffffffc00f08947 */ /* 0x008fea000383ffff */
[----:B------:R-:W-:Y:S05]  /*10b40*/  BRA `(.L_x_3341) ;  /* 0xfffffff8000c7947 */ /* 0x000fea000383ffff */
.L_x_3315:
[----:B--2---:R2:W3:Y:S02]  /*10b50*/  SYNCS.PHASECHK.TRANS64.TRYWAIT P0, [R5+URZ], R4 ;  /* 0x00000004050075a7 */ /* 0x0044e4000800017f */
[----:B---3--:R-:W-:Y:S05]  /*10b60*/  @!P0 NANOSLEEP.SYNCS 0x989680 ;  /* 0x009896800000895d */ /* 0x008fea0003900000 */
[----:B------:R-:W3:Y:S02]  /*10b70*/  @!P0 SYNCS.PHASECHK.TRANS64 P0, [R5+URZ], R4 ;  /* 0x00000004050085a7 */ /* 0x000ee4000800007f */
[----:B---3--:R-:W-:Y:S05]  /*10b80*/  @!P0 BRA `(.L_x_3315) ;  /* 0xfffffffc00f08947 */ /* 0x008fea000383ffff */
[----:B------:R-:W-:Y:S05]  /*10b90*/  BRA `(.L_x_3342) ;  /* 0xfffffff800107947 */ /* 0x000fea000383ffff */
.L_x_3343:
        /* <DEDUP_REMOVED lines=14> */
.L_x_7396:


//--------------------- .text._ZN7cutlass13device_kernelIN5flash11enable_sm90INS1_16FlashAttnBwdSm90INS1_25CollectiveMainloopBwdSm90ILi2ELi2ELi2EN4cute5tupleIJNS5_1CILi1EEES8_S8_EEENS6_IJNS7_ILi96EEENS7_ILi128EEENS7_ILi64EEEEEENS_10bfloat16_tEfNS_4arch4Sm90ELb1ELb0ELb1ELb1ELb0ELb1ELb0ELb1ELi2ELi1ELi2ELi2ELb0EEENS1_24CollectiveEpilogueBwdGQAISD_fSG_Li256ELb1ELb0EEENS1_25SingleTileBwdLPTSchedulerILb1ELi128ELb0EEEEEEEEEvNT_6ParamsE --------------------------
	.section	.text._ZN7cutlass13device_kernelIN5flash11enable_sm90INS1_16FlashAttnBwdSm90INS1_25CollectiveMainloopBwdSm90ILi2ELi2ELi2EN4cute5tupleIJNS5_1CILi1EEES8_S8_EEENS6_IJNS7_ILi96EEENS7_ILi128EEENS7_ILi64EEEEEENS_10bfloat16_tEfNS_4arch4Sm90ELb1ELb0ELb1ELb1ELb0ELb1ELb0ELb1ELi2ELi1ELi2ELi2ELb0EEENS1_24CollectiveEpilogueBwdGQAISD_fSG_Li256ELb1ELb0EEENS1_25SingleTileBwdLPTSchedulerILb1ELi128ELb0EEEEEEEEEvNT_6ParamsE,"ax",@progbits
	.align	128
.text._ZN7cutlass13device_kernelIN5flash11enable_sm90INS1_16FlashAttnBwdSm90INS1_25CollectiveMainloopBwdSm90ILi2ELi2ELi2EN4cute5tupleIJNS5_1CILi1EEES8_S8_EEENS6_IJNS7_ILi96EEENS7_ILi128EEENS7_ILi64EEEEEENS_10bfloat16_tEfNS_4arch4Sm90ELb1ELb0ELb1ELb1ELb0ELb1ELb0ELb1ELi2ELi1ELi2ELi2ELb0EEENS1_24CollectiveEpilogueBwdGQAISD_fSG_Li256ELb1ELb0EEENS1_25SingleTileBwdLPTSchedulerILb1ELi128ELb0EEEEEEEEEvNT_6ParamsE:
        .type           _ZN7cutlass13device_kernelIN5flash11enable_sm90INS1_16FlashAttnBwdSm90INS1_25CollectiveMainloopBwdSm90ILi2ELi2ELi2EN4cute5tupleIJNS5_1CILi1EEES8_S8_EEENS6_IJNS7_ILi96EEENS7_ILi128EEENS7_ILi64EEEEEENS_10bfloat16_tEfNS_4arch4Sm90ELb1ELb0ELb1ELb1ELb0ELb1ELb0ELb1ELi2ELi1ELi2ELi2ELb0EEENS1_24CollectiveEpilogueBwdGQAISD_fSG_Li256ELb1ELb0EEENS1_25SingleTileBwdLPTSchedulerILb1ELi128ELb0EEEEEEEEEvNT_6ParamsE,@function
        .size           _ZN7cutlass13device_kernelIN5flash11enable_sm90INS1_16FlashAttnBwdSm90INS1_25CollectiveMainloopBwdSm90ILi2ELi2ELi2EN4cute5tupleIJNS5_1CILi1EEES8_S8_EEENS6_IJNS7_ILi96EEENS7_ILi128EEENS7_ILi64EEEEEENS_10bfloat16_tEfNS_4arch4Sm90ELb1ELb0ELb1ELb1ELb0ELb1ELb0ELb1ELi2ELi1ELi2ELi2ELb0EEENS1_24CollectiveEpilogueBwdGQAISD_fSG_Li256ELb1ELb0EEENS1_25SingleTileBwdLPTSchedulerILb1ELi128ELb0EEEEEEEEEvNT_6ParamsE,(.L_x_7397 - _ZN7cutlass13device_kernelIN5flash11enable_sm90INS1_16FlashAttnBwdSm90INS1_25CollectiveMainloopBwdSm90ILi2ELi2ELi2EN4cute5tupleIJNS5_1CILi1EEES8_S8_EEENS6_IJNS7_ILi96EEENS7_ILi128EEENS7_ILi64EEEEEENS_10bfloat16_tEfNS_4arch4Sm90ELb1ELb0ELb1ELb1ELb0ELb1ELb0ELb1ELi2ELi1ELi2ELi2ELb0EEENS1_24CollectiveEpilogueBwdGQAISD_fSG_Li256ELb1ELb0EEENS1_25SingleTileBwdLPTSchedulerILb1ELi128ELb0EEEEEEEEEvNT_6ParamsE)
        .other          _ZN7cutlass13device_kernelIN5flash11enable_sm90INS1_16FlashAttnBwdSm90INS1_25CollectiveMainloopBwdSm90ILi2ELi2ELi2EN4cute5tupleIJNS5_1CILi1EEES8_S8_EEENS6_IJNS7_ILi96EEENS7_ILi128EEENS7_ILi64EEEEEENS_10bfloat16_tEfNS_4arch4Sm90ELb1ELb0ELb1ELb1ELb0ELb1ELb0ELb1ELi2ELi1ELi2ELi2ELb0EEENS1_24CollectiveEpilogueBwdGQAISD_fSG_Li256ELb1ELb0EEENS1_25SingleTileBwdLPTSchedulerILb1ELi128ELb0EEEEEEEEEvNT_6ParamsE,@"STO_CUDA_ENTRY STV_DEFAULT"
_ZN7cutlass13device_kernelIN5flash11enable_sm90INS1_16FlashAttnBwdSm90INS1_25CollectiveMainloopBwdSm90ILi2ELi2ELi2EN4cute5tupleIJNS5_1CILi1EEES8_S8_EEENS6_IJNS7_ILi96EEENS7_ILi128EEENS7_ILi64EEEEEENS_10bfloat16_tEfNS_4arch4Sm90ELb1ELb0ELb1ELb1ELb0ELb1ELb0ELb1ELi2ELi1ELi2ELi2ELb0EEENS1_24CollectiveEpilogueBwdGQAISD_fSG_Li256ELb1ELb0EEENS1_25SingleTileBwdLPTSchedulerILb1ELi128ELb0EEEEEEEEEvNT_6ParamsE:
        /* <DEDUP_REMOVED lines=23> */
.L_x_3345:
[----:B------:R-:W-:Y:S05]  /*0170*/  BSYNC B0 ;  /* 0x0000000000007941 */ /* 0x000fea0003800000 */
.L_x_3344:
        /* <DEDUP_REMOVED lines=34> */
.L_x_3346:
        /* <DEDUP_REMOVED lines=22> */
.L_x_3347:
        /* <DEDUP_REMOVED lines=9> */
.L_x_3350:
        /* <DEDUP_REMOVED lines=24> */
[----:B------:R-:W1:Y:S01]  /*0710*/  LDC R2, c[0x0][0x8e4] ;  /* 0x00023900ff027b82 */ /* 0x000e620000000800 */
[----:B------:R-:W-:Y:S02]  /*0720*/  MOV R3, UR4 ;  /* 0x0000000400037c02 */ /* 0x000fe40008000f00 */
[----:B-1----:R-:W-:-:S13]  /*0730*/  ISETP.NE.AND P0, PT, R2, 0x1, PT ;  /* 0x000000010200780c */ /* 0x002fda0003f05270 */
[----:B------:R-:W1:Y:S02]  /*0740*/  @P0 LDC.64 R4, c[0x0][0x8e8] ;  /* 0x00023a00ff040b82 */ /* 0x000e640000000a00 */
[----:B-1----:R-:W-:-:S05]  /*0750*/  @P0 IMAD.HI.U32 R0, R4, UR4, RZ ;  /* 0x0000000404000c27 */ /* 0x002fca000f8e00ff */
[----:B------:R-:W-:-:S05]  /*0760*/  @P0 SHF.R.U32.HI R3, RZ, R5, R0 ;  /* 0x00000005ff030219 */ /* 0x000fca0000011600 */
[----:B------:R1:W-:Y:S01]  /*0770*/  STL [R1+0x30], R3 ;  /* 0x0000300301007387 */ /* 0x0003e20000100800 */
[----:B------:R-:W-:Y:S01]  /*0780*/  IMAD R0, R3, R2, RZ ;  /* 0x0000000203007224 */ /* 0x000fe200078e02ff */
[----:B------:R-:W-:Y:S06]  /*0790*/  BRA `(.L_x_3352) ;  /* 0x0000000000207947 */ /* 0x000fec0003800000 */
.L_x_3351:
        /* <DEDUP_REMOVED lines=8> */
.L_x_3352:
[----:B------:R-:W3:Y:S01]  /*0820*/  LDC R2, c[0x0][0x8c0] ;  /* 0x00023000ff027b82 */ /* 0x000ee20000000800 */
[----:B------:R-:W-:Y:S01]  /*0830*/  IADD3 R0, -R0, UR4, RZ ;  /* 0x0000000400007c10 */ /* 0x000fe2000fffe1ff */
[----:B------:R-:W-:Y:S02]  /*0840*/  ULDC.64 UR4, c[0x0][0x900] ;  /* 0x0002400000047ab9 */ /* 0x000fe40000000a00 */
[----:B------:R-:W-:-:S04]  /*0850*/  ISETP.NE.U32.AND P0, PT, RZ, UR4, PT ;  /* 0x00000004ff007c0c */ /* 0x000fc8000bf05070 */
[----:B------:R-:W4:Y:S01]  /*0860*/  LDC R5, c[0x0][0x8cc] ;  /* 0x00023300ff057b82 */ /* 0x000f220000000800 */
[----:B------:R-:W-:Y:S02]  /*0870*/  ISETP.NE.AND.EX P0, PT, RZ, UR5, PT, P0 ;  /* 0x00000005ff007c0c */ /* 0x000fe4000bf05300 */
[----:B---3--:R-:W-:Y:S01]  /*0880*/  ISETP.NE.AND P1, PT, R2, 0x1, PT ;  /* 0x000000010200780c */ /* 0x008fe20003f25270 */
[----:B----4-:R-:W-:-:S04]  /*0890*/  IMAD R4, R5, UR6, R0 ;  /* 0x0000000605047c24 */ /* 0x010fc8000f8e0200 */
[----:B------:R-:W-:-:S08]  /*08a0*/  IMAD.MOV.U32 R5, RZ, RZ, R4 ;  /* 0x000000ffff057224 */ /* 0x000fd000078e0004 */
[----:B-12---:R-:W1:Y:S08]  /*08b0*/  @P1 LDC R3, c[0x0][0x8c4] ;  /* 0x00023100ff031b82 */ /* 0x006e700000000800 */
[----:B------:R-:W2:Y:S01]  /*08c0*/  @P1 LDC R7, c[0x0][0x8c8] ;  /* 0x00023200ff071b82 */ /* 0x000ea20000000800 */
[----:B-1----:R-:W-:-:S05]  /*08d0*/  @P1 IMAD.HI.U32 R0, R4, R3, RZ ;  /* 0x0000000304001227 */ /* 0x002fca00078e00ff */
[----:B--2---:R-:W-:-:S05]  /*08e0*/  @P1 SHF.R.U32.HI R5, RZ, R7, R0 ;  /* 0x00000007ff051219 */ /* 0x004fca0000011600 */
[----:B------:R-:W-:-:S04]  /*08f0*/  IMAD.MOV R3, RZ, RZ, -R5 ;  /* 0x000000ffff037224 */ /* 0x000fc800078e0a05 */
[----:B------:R-:W-:-:S05]  /*0900*/  IMAD R0, R2, R3, R4 ;  /* 0x0000000302007224 */ /* 0x000fca00078e0204 */
[----:B------:R1:W-:Y:S01]  /*0910*/  STL [R1+0x38], R0 ;  /* 0x0000380001007387 */ /* 0x0003e20000100800 */
[----:B------:R-:W-:Y:S05]  /*0920*/  @!P0 BRA `(.L_x_3353) ;  /* 0x0000000000108947 */ /* 0x000fea0003800000 */
[----:B------:R-:W2:Y:S02]  /*0930*/  LDC.64 R2, c[0x0][0x900] ;  /* 0x00024000ff027b82 */ /* 0x000ea40000000a00 */
[----:B--2---:R-:W-:-:S05]  /*0940*/  IMAD.WIDE R2, R5, 0x4, R2 ;  /* 0x0000000405027825 */ /* 0x004fca00078e0202 */
[----:B-1----:R2:W5:Y:S01]  /*0950*/  LDG.E R0, desc[UR36][R2.64] ;  /* 0x0000002402007981 */ /* 0x002562000c1e1900 */
[----:B------:R-:W-:Y:S05]  /*0960*/  BRA `(.L_x_3354) ;  /* 0x00000000002c7947 */ /* 0x000fea0003800000 */
.L_x_3353:
[----:B------:R-:W-:Y:S02]  /*0970*/  ULDC.64 UR4, c[0x0][0x8f8] ;  /* 0x00023e0000047ab9 */ /* 0x000fe40000000a00 */
[----:B------:R-:W-:-:S04]  /*0980*/  ISETP.NE.U32.AND P0, PT, RZ, UR4, PT ;  /* 0x00000004ff007c0c */ /* 0x000fc8000bf05070 */
[----:B------:R-:W-:-:S13]  /*0990*/  ISETP.NE.AND.EX P0, PT, RZ, UR5, PT, P0 ;  /* 0x00000005ff007c0c */ /* 0x000fda000bf05300 */
[----:B------:R-:W-:Y:S05]  /*09a0*/  @!P0 BRA `(.L_x_3355) ;  /* 0x0000000000188947 */ /* 0x000fea0003800000 */
[----:B------:R-:W2:Y:S02]  /*09b0*/  LDC.64 R2, c[0x0][0x8f8] ;  /* 0x00023e00ff027b82 */ /* 0x000ea40000000a00 */
[----:B--2---:R-:W-:-:S05]  /*09c0*/  IMAD.WIDE R2, R5, 0x4, R2 ;  /* 0x0000000405027825 */ /* 0x004fca00078e0202 */
[----:B-1----:R-:W2:Y:S04]  /*09d0*/  LDG.E R0, desc[UR36][R2.64] ;  /* 0x0000002402007981 */ /* 0x002ea8000c1e1900 */
[----:B------:R-:W2:Y:S02]  /*09e0*/  LDG.E R7, desc[UR36][R2.64+0x4] ;  /* 0x0000042402077981 */ /* 0x000ea4000c1e1900 */
[----:B--2---:R-:W-:Y:S01]  /*09f0*/  IADD3 R0, -R0, R7, RZ ;  /* 0x0000000700007210 */ /* 0x004fe20007ffe1ff */
[----:B------:R-:W-:Y:S06]  /*0a00*/  BRA `(.L_x_3354) ;  /* 0x0000000000047947 */ /* 0x000fec0003800000 */
.L_x_3355:
[----:B-1----:R-:W1:Y:S02]  /*0a10*/  LDC R0, c[0x0][0x8f4] ;  /* 0x00023d00ff007b82 */ /* 0x002e640000000800 */
.L_x_3354:
[----:B------:R-:W3:Y:S01]  /*0a20*/  LDL R4, [R1+0x30] ;  /* 0x0000300001047983 */ /* 0x000ee20000100800 */
[----:B-1---5:R-:W-:-:S05]  /*0a30*/  VIADD R0, R0, 0x7f ;  /* 0x0000007f00007836 */ /* 0x022fca0000000000 */
[----:B--2---:R-:W-:-:S04]  /*0a40*/  SHF.R.S32.HI R3, RZ, 0x1f, R0 ;  /* 0x0000001fff037819 */ /* 0x004fc80000011400 */
[----:B------:R-:W-:-:S04]  /*0a50*/  LEA.HI R3, R3, R0, RZ, 0x7 ;  /* 0x0000000003037211 */ /* 0x000fc800078f38ff */
[----:B------:R-:W-:-:S04]  /*0a60*/  SHF.R.S32.HI R3, RZ, 0x7, R3 ;  /* 0x00000007ff037819 */ /* 0x000fc80000011403 */
[----:B---3--:R-:W-:-:S04]  /*0a70*/  ISETP.GE.AND P0, PT, R4, R3, PT ;  /* 0x000000030400720c */ /* 0x008fc80003f06270 */
[----:B------:R-:W-:-:S04]  /*0a80*/  SEL R6, R5, 0xffffffff, !P0 ;  /* 0xffffffff05067807 */ /* 0x000fc80004000000 */
[----:B------:R-:W-:Y:S01]  /*0a90*/  ISETP.GE.AND P0, PT, R6, RZ, PT ;  /* 0x000000ff0600720c */ /* 0x000fe20003f06270 */
[----:B------:R1:W-:-:S12]  /*0aa0*/  STL [R1+0x34], R6 ;  /* 0x0000340601007387 */ /* 0x0003d80000100800 */
[----:B-1----:R-:W-:Y:S05]  /*0ab0*/  @!P0 BRA `(.L_x_3356) ;  /* 0x000000d800748947 */ /* 0x002fea0003800000 */
[----:B------:R-:W1:Y:S01]  /*0ac0*/  LDC R0, c[0x0][0x290] ;  /* 0x0000a400ff007b82 */ /* 0x000e620000000800 */
[----:B------:R-:W2:Y:S01]  /*0ad0*/  S2R R2, SR_TID.X ;  /* 0x0000000000027919 */ /* 0x000ea20000002100 */
[----:B------:R-:W-:Y:S02]  /*0ae0*/  ULDC.64 UR4, c[0x0][0x780] ;  /* 0x0001e00000047ab9 */ /* 0x000fe40000000a00 */
[----:B------:R-:W-:-:S04]  /*0af0*/  ISETP.NE.U32.AND P0, PT, RZ, UR4, PT ;  /* 0x00000004ff007c0c */ /* 0x000fc8000bf05070 */
[----:B------:R-:W-:Y:S01]  /*0b00*/  ISETP.NE.AND.EX P0, PT, RZ, UR5, PT, P0 ;  /* 0x00000005ff007c0c */ /* 0x000fe2000bf05300 */
[----:B-1----:R1:W-:Y:S01]  /*0b10*/  STL [R1+0x10], R0 ;  /* 0x0000100001007387 */ /* 0x0023e20000100800 */
[----:B--2---:R-:W-:-:S11]  /*0b20*/  VIADD R18, R2, 0xffffff80 ;  /* 0xffffff8002127836 */ /* 0x004fd60000000000 */
[----:B------:R-:W-:Y:S05]  /*0b30*/  @!P0 BRA `(.L_x_3357) ;  /* 0x0000000000108947 */ /* 0x000fea0003800000 */
[----:B------:R-:W2:Y:S02]  /*0b40*/  LDC.64 R236, c[0x0][0x780] ;  /* 0x0001e000ffec7b82 */ /* 0x000ea40000000a00 */
[----:B--2---:R-:W-:-:S06]  /*0b50*/  IMAD.WIDE R236, R6, 0x4, R236 ;  /* 0x0000000406ec7825 */ /* 0x004fcc00078e02ec */
[----:B------:R2:W5:Y:S01]  /*0b60*/  LDG.E R236, desc[UR36][R236.64] ;  /* 0x00000024ecec7981 */ /* 0x000562000c1e1900 */
[----:B------:R-:W-:Y:S05]  /*0b70*/  BRA `(.L_x_3358) ;  /* 0x0000000000287947 */ /* 0x000fea0003800000 */
.L_x_3357:
[----:B------:R-:W-:Y:S01]  /*0b80*/  ULDC.64 UR4, c[0x0][0x770] ;  /* 0x0001dc0000047ab9 */ /* 0x000fe20000000a00 */
[----:B------:R-:W3:Y:S01]  /*0b90*/  LDC R236, c[0x0][0x280] ;  /* 0x0000a000ffec7b82 */ /* 0x000ee20000000800 */
[----:B------:R-:W-:-:S04]  /*0ba0*/  ISETP.NE.U32.AND P0, PT, RZ, UR4, PT ;  /* 0x00000004ff007c0c */ /* 0x000fc8000bf05070 */
[----:B------:R-:W-:-:S13]  /*0bb0*/  ISETP.NE.AND.EX P0, PT, RZ, UR5, PT, P0 ;  /* 0x00000005ff007c0c */ /* 0x000fda000bf05300 */
[----:B------:R-:W-:Y:S05]  /*0bc0*/  @!P0 BRA `(.L_x_3358) ;  /* 0x0000000000148947 */ /* 0x000fea0003800000 */
[----:B------:R-:W2:Y:S02]  /*0bd0*/  LDC.64 R2, c[0x0][0x770] ;  /* 0x0001dc00ff027b82 */ /* 0x000ea40000000a00 */
[----:B--2---:R-:W-:-:S05]  /*0be0*/  IMAD.WIDE R2, R6, 0x4, R2 ;  /* 0x0000000406027825 */ /* 0x004fca00078e0202 */
[----:B---3--:R-:W2:Y:S04]  /*0bf0*/  LDG.E R236, desc[UR36][R2.64] ;  /* 0x0000002402ec7981 */ /* 0x008ea8000c1e1900 */
[----:B------:R-:W2:Y:S02]  /*0c00*/  LDG.E R5, desc[UR36][R2.64+0x4] ;  /* 0x0000042402057981 */ /* 0x000ea4000c1e1900 */
[----:B--2---:R-:W-:-:S07]  /*0c10*/  IMAD.IADD R236, R5, 0x1, -R236 ;  /* 0x0000000105ec7824 */ /* 0x004fce00078e0aec */
.L_x_3358:
[----:B------:R-:W-:Y:S02]  /*0c20*/  ULDC.64 UR4, c[0x0][0x788] ;  /* 0x0001e20000047ab9 */ /* 0x000fe40000000a00 */
[----:B------:R-:W-:-:S04]  /*0c30*/  ISETP.NE.U32.AND P0, PT, RZ, UR4, PT ;  /* 0x00000004ff007c0c */ /* 0x000fc8000bf05070 */
[----:B------:R-:W-:-:S13]  /*0c40*/  ISETP.NE.AND.EX P0, PT, RZ, UR5, PT, P0 ;  /* 0x00000005ff007c0c */ /* 0x000fda000bf05300 */
[----:B------:R-:W-:Y:S05]  /*0c50*/  @!P0 BRA `(.L_x_3359) ;  /* 0x0000000000148947 */ /* 0x000fea0003800000 */
[----:B------:R-:W4:Y:S02]  /*0c60*/  LDC.64 R2, c[0x0][0x788] ;  /* 0x0001e200ff027b82 */ /* 0x000f240000000a00 */
[----:B----4-:R-:W-:-:S05]  /*0c70*/  IMAD.WIDE R2, R6, 0x4, R2 ;  /* 0x0000000406027825 */ /* 0x010fca00078e0202 */
[----:B-1----:R-:W4:Y:S04]  /*0c80*/  LDG.E R0, desc[UR36][R2.64] ;  /* 0x0000002402007981 */ /* 0x002f28000c1e1900 */
[----:B----4-:R1:W-:Y:S01]  /*0c90*/  STL [R1+0x10], R0 ;  /* 0x0000100001007387 */ /* 0x0103e20000100800 */
[----:B------:R-:W-:Y:S05]  /*0ca0*/  BRA `(.L_x_3360) ;  /* 0x0000000000287947 */ /* 0x000fea0003800000 */
.L_x_3359:
[----:B------:R-:W-:Y:S02]  /*0cb0*/  ULDC.64 UR4, c[0x0][0x778] ;  /* 0x0001de0000047ab9 */ /* 0x000fe40000000a00 */
[----:B------:R-:W-:-:S04]  /*0cc0*/  ISETP.NE.U32.AND P0, PT, RZ, UR4, PT ;  /* 0x00000004ff007c0c */ /* 0x000fc8000bf05070 */
[----:B------:R-:W-:-:S13]  /*0cd0*/  ISETP.NE.AND.EX P0, PT, RZ, UR5, PT, P0 ;  /* 0x00000005ff007c0c */ /* 0x000fda000bf05300 */
[----:B------:R-:W-:Y:S05]  /*0ce0*/  @!P0 BRA `(.L_x_3360) ;  /* 0x0000000000188947 */ /* 0x000fea0003800000 */
[----:B------:R-:W4:Y:S02]  /*0cf0*/  LDC.64 R2, c[0x0][0x778] ;  /* 0x0001de00ff027b82 */ /* 0x000f240000000a00 */
[----:B----4-:R-:W-:-:S05]  /*0d00*/  IMAD.WIDE R2, R6, 0x4, R2 ;  /* 0x0000000406027825 */ /* 0x010fca00078e0202 */
[----:B-1----:R-:W4:Y:S04]  /*0d10*/  LDG.E R0, desc[UR36][R2.64] ;  /* 0x0000002402007981 */ /* 0x002f28000c1e1900 */
[----:B------:R-:W4:Y:S02]  /*0d20*/  LDG.E R5, desc[UR36][R2.64+0x4] ;  /* 0x0000042402057981 */ /* 0x000f24000c1e1900 */
[----:B----4-:R-:W-:-:S05]  /*0d30*/  IADD3 R0, -R0, R5, RZ ;  /* 0x0000000500007210 */ /* 0x010fca0007ffe1ff */
[----:B------:R4:W-:Y:S02]  /*0d40*/  STL [R1+0x10], R0 ;  /* 0x0000100001007387 */ /* 0x0009e40000100800 */
.L_x_3360:
[----:B-1--4-:R-:W3:Y:S01]  /*0d50*/  LDL R0, [R1+0x10] ;  /* 0x0000100001007983 */ /* 0x012ee20000100800 */
[----:B------:R-:W1:Y:S01]  /*0d60*/  LDC R3, c[0x0][0x74c] ;  /* 0x0001d300ff037b82 */ /* 0x000e620000000800 */
[----:B------:R-:W-:Y:S02]  /*0d70*/  PLOP3.LUT P0, PT, PT, PT, PT, 0x80, 0x0 ;  /* 0x000000000000781c */ /* 0x000fe40003f0f070 */
        /* <DEDUP_REMOVED lines=32> */
[----:B---3-5:R-:W-:-:S04]  /*0f80*/  IMAD.IADD R0, R236, 0x1, -R0 ;  /* 0x00000001ec007824 */ /* 0x028fc800078e0a00 */
[----:B------:R-:W-:Y:S02]  /*0f90*/  IMAD R2, R4, 0x80, R0 ;  /* 0x0000008004027824 */ /* 0x000fe400078e0200 */
[----:B------:R-:W-:-:S03]  /*0fa0*/  VIADD R0, R236, 0x5f ;  /* 0x0000005fec007836 */ /* 0x000fc60000000000 */
[----:B-1----:R-:W-:Y:S01]  /*0fb0*/  IADD3 R2, R2, -R3, RZ ;  /* 0x8000000302027210 */ /* 0x002fe20007ffe0ff */
        /* <DEDUP_REMOVED lines=10> */
[----:B------:R-:W-:-:S04]  /*1060*/  MOV R0, RZ ;  /* 0x000000ff00007202 */ /* 0x000fc80000000f00 */
[----:B------:R-:W-:-:S13]  /*1070*/  LOP3.LUT P0, RZ, R0, 0x3ff, RZ, 0xc0, !PT ;  /* 0x000003ff00ff7812 */ /* 0x000fda000780c0ff */
[----:B------:R-:W-:Y:S05]  /*1080*/  @!P0 BRA `(.L_x_3362) ;  /* 0x00000000007c8947 */ /* 0x000fea0003800000 */
[----:B------:R-:W-:Y:S01]  /*1090*/  MOV R2, 0x0 ;  /* 0x0000000000027802 */ /* 0x000fe20000000f00 */
[----:B------:R-:W-:Y:S01]  /*10a0*/  ULDC.64 UR4, c[0x4][0x90] ;  /* 0x0100240000047ab9 */ /* 0x000fe20000000a00 */
[----:B------:R-:W-:Y:S01]  /*10b0*/  ULDC.64 UR6, c[0x4][0x28] ;  /* 0x01000a0000067ab9 */ /* 0x000fe20000000a00 */
[----:B------:R-:W-:Y:S01]  /*10c0*/  IMAD.U32 R4, RZ, RZ, UR4 ;  /* 0x00000004ff047e24 */ /* 0x000fe2000f8e00ff */
[----:B------:R1:W3:Y:S01]  /*10d0*/  LDC.64 R14, c[0x4][R2] ;  /* 0x01000000020e7b82 */ /* 0x0002e20000000a00 */
        /* <DEDUP_REMOVED lines=10> */
[----:B--23--:R-:W-:Y:S05]  /*1180*/  CALL.ABS.NOINC R14 ;  /* 0x000000000e007343 */ /* 0x00cfea0003c00000 */
.L_x_3363:
        /* <DEDUP_REMOVED lines=15> */
.L_x_3362:
        /* <DEDUP_REMOVED lines=21> */
[----:B--23--:R-:W-:Y:S05]  /*13d0*/  CALL.ABS.NOINC R14 ;  /* 0x000000000e007343 */ /* 0x00cfea0003c00000 */
.L_x_3365:
        /* <DEDUP_REMOVED lines=15> */
.L_x_3364:
[----:B------:R-:W-:Y:S01]  /*14d0*/  SHF.R.S32.HI R7, RZ, 0x1f, R18 ;  /* 0x0000001fff077819 */ /* 0x000fe20000011412 */
[----:B------:R-:W-:-:S03]  /*14e0*/  UMOV UR4, 0xffffffff ;  /* 0xffffffff00047882 */ /* 0x000fc60000000000 */
[----:B------:R-:W-:-:S04]  /*14f0*/  LEA.HI R0, R7, R18, RZ, 0x7 ;  /* 0x0000001207007211 */ /* 0x000fc800078f38ff */
[----:B------:R-:W-:Y:S01]  /*1500*/  SHF.R.S32.HI R13, RZ, 0x7, R0 ;  /* 0x00000007ff0d7819 */ /* 0x000fe20000011400 */
[----:B------:R-:W-:Y:S06]  /*1510*/  BRA.DIV UR4, `(.L_x_3366) ;  /* 0x000000ce04e47947 */ /* 0x000fec000b800000 */
[----:B------:R1:W3:Y:S02]  /*1520*/  SHFL.IDX PT, R14, R13, RZ, 0x1f ;  /* 0x00001fff0d0e7589 */ /* 0x0002e400000e0000 */
.L_x_3464:
[----:B------:R-:W-:Y:S02]  /*1530*/  SHF.L.U32 R2, RZ, 0x1f, RZ ;  /* 0x0000001fff027819 */ /* 0x000fe400000006ff */
[CC--:B------:R-:W-:Y:S02]  /*1540*/  LEA.HI R8, R7.reuse, R18.reuse, RZ, 0x5 ;  /* 0x0000001207087211 */ /* 0x0c0fe400078f28ff */
[----:B------:R-:W4:Y:S01]  /*1550*/  SYNCS.PHASECHK.TRANS64.TRYWAIT P0, [R17+URZ+0x26800], R2 ;  /* 0x02680002110075a7 */ /* 0x000f22000800017f */
[----:B------:R-:W-:Y:S01]  /*1560*/  LEA.HI R5, R7, R18, RZ, 0x4 ;  /* 0x0000001207057211 */ /* 0x000fe200078f20ff */
[----:B----4-:R-:W-:Y:S06]  /*1570*/  @P0 BRA `(.L_x_3367) ;  /* 0x0000000000080947 */ /* 0x010fec0003800000 */
[----:B------:R-:W4:Y:S02]  /*1580*/  SYNCS.PHASECHK.TRANS64.TRYWAIT P0, [R17+URZ+0x26800], R2 ;  /* 0x02680002110075a7 */ /* 0x000f24000800017f */
[----:B----4-:R-:W-:Y:S05]  /*1590*/  @!P0 BRA `(.L_x_3368) ;  /* 0x000000cc00e08947 */ /* 0x010fea0003800000 */
.L_x_3367:
[----:B------:R-:W5:Y:S04]  /*15a0*/  LDL R12, [R1+0x10] ;  /* 0x00001000010c7983 */ /* 0x000f680000100800 */
[----:B------:R-:W2:Y:S01]  /*15b0*/  LDL R11, [R1+0x30] ;  /* 0x00003000010b7983 */ /* 0x000ea20000100800 */
[----:B----4-:R-:W-:Y:S01]  /*15c0*/  SHF.R.S32.HI R2, RZ, 0x5, R8 ;  /* 0x00000005ff027819 */ /* 0x010fe20000011408 */
[----:B------:R-:W-:Y:S01]  /*15d0*/  IMAD.SHL.U32 R3, R18, 0x40, RZ ;  /* 0x0000004012037824 */ /* 0x000fe200078e00ff */
[----:B------:R-:W-:Y:S01]  /*15e0*/  SHF.R.S32.HI R6, RZ, 0x4, R5 ;  /* 0x00000004ff067819 */ /* 0x000fe20000011405 */
[----:B------:R-:W4:Y:S01]  /*15f0*/  LDL R15, [R1+0x2c] ;  /* 0x00002c00010f7983 */ /* 0x000f220000100800 */
[----:B------:R-:W-:Y:S01]  /*1600*/  ULDC UR4, c[0x0][0x74c] ;  /* 0x0001d30000047ab9 */ /* 0x000fe20000000800 */
[----:B------:R-:W-:Y:S01]  /*1610*/  IMAD.SHL.U32 R4, R2, 0x10, RZ ;  /* 0x0000001002047824 */ /* 0x000fe200078e00ff */
[----:B------:R-:W-:-:S02]  /*1620*/  LEA.HI R9, R5, R6, RZ, 0x1 ;  /* 0x0000000605097211 */ /* 0x000fc400078f08ff */
[----:B------:R-:W-:Y:S02]  /*1630*/  LOP3.LUT R3, R3, 0x1c0, RZ, 0xc0, !PT ;  /* 0x000001c003037812 */ /* 0x000fe400078ec0ff */
[----:B------:R-:W-:Y:S02]  /*1640*/  LOP3.LUT R9, R9, 0x7ffffe, RZ, 0xc0, !PT ;  /* 0x007ffffe09097812 */ /* 0x000fe400078ec0ff */
[----:B------:R-:W-:Y:S02]  /*1650*/  LEA.HI R2, R7, R18, RZ, 0x3 ;  /* 0x0000001207027211 */ /* 0x000fe400078f18ff */
[----:B------:R-:W-:Y:S01]  /*1660*/  LOP3.LUT R5, R3, 0x30, R4, 0xf8, !PT ;  /* 0x0000003003057812 */ /* 0x000fe200078ef804 */
[----:B------:R-:W-:Y:S01]  /*1670*/  IMAD.IADD R6, R6, 0x1, -R9 ;  /* 0x0000000106067824 */ /* 0x000fe200078e0a09 */
[----:B------:R-:W-:Y:S02]  /*1680*/  SHF.R.U32.HI R3, RZ, 0x3, R3 ;  /* 0x00000003ff037819 */ /* 0x000fe40000011603 */
[----:B------:R-:W-:Y:S01]  /*1690*/  LOP3.LUT R4, R5, 0x8, R2, 0xf8, !PT ;  /* 0x0000000805047812 */ /* 0x000fe200078ef802 */
[----:B------:R-:W-:Y:S01]  /*16a0*/  IMAD R6, R13, 0xc, R6 ;  /* 0x0000000c0d067824 */ /* 0x000fe200078e0206 */
[----:B---3--:R-:W-:-:S02]  /*16b0*/  LEA.HI R2, R14, R14, RZ, 0x1 ;  /* 0x0000000e0e027211 */ /* 0x008fc400078f08ff */
[----:B------:R-:W-:Y:S02]  /*16c0*/  LOP3.LUT R3, R4, R3, RZ, 0x3c, !PT ;  /* 0x0000000304037212 */ /* 0x000fe400078e3cff */
[----:B------:R-:W-:Y:S02]  /*16d0*/  LOP3.LUT R5, R2, 0xfffffffe, RZ, 0xc0, !PT ;  /* 0xfffffffe02057812 */ /* 0x000fe400078ec0ff */
[----:B------:R-:W-:Y:S02]  /*16e0*/  LEA R2, R6, R3, 0x9 ;  /* 0x0000000306027211 */ /* 0x000fe400078e48ff */
[----:B------:R-:W-:Y:S01]  /*16f0*/  LOP3.LUT R3, R0, 0xffffff80, RZ, 0xc0, !PT ;  /* 0xffffff8000037812 */ /* 0x000fe200078ec0ff */
[----:B------:R-:W-:-:S04]  /*1700*/  IMAD.IADD R5, R14, 0x1, -R5 ;  /* 0x000000010e057824 */ /* 0x000fc800078e0a05 */
[----:B------:R-:W-:-:S05]  /*1710*/  IMAD.IADD R6, R18, 0x1, -R3 ;  /* 0x0000000112067824 */ /* 0x000fca00078e0a03 */
[--C-:B------:R-:W-:Y:S01]  /*1720*/  SHF.R.S32.HI R14, RZ, 0x1f, R6.reuse ;  /* 0x0000001fff0e7819 */ /* 0x100fe20000011406 */
[----:B------:R3:W-:Y:S04]  /*1730*/  STL [R1+0x18], R2 ;  /* 0x0000180201007387 */ /* 0x0007e80000100800 */
[----:B------:R1:W-:Y:S01]  /*1740*/  STL [R1+0x20], R14 ;  /* 0x0000200e01007387 */ /* 0x0003e20000100800 */
[----:B---3--:R-:W-:-:S05]  /*1750*/  IMAD R2, R13, 0x300, R6 ;  /* 0x000003000d027824 */ /* 0x008fca00078e0206 */
[----:B------:R-:W-:Y:S01]  /*1760*/  SHF.L.U32 R2, R2, 0x2, RZ ;  /* 0x0000000202027819 */ /* 0x000fe200000006ff */
        /* <DEDUP_REMOVED lines=34> */
[----:B------:R-:W-:Y:S01]  /*1990*/  IMAD R2, R2, 0x4, R17 ;  /* 0x0000000402027824 */ /* 0x000fe200078e0211 */
[----:B-----5:R-:W-:-:S04]  /*19a0*/  IADD3 R10, -R12, 0x7f, R236 ;  /* 0x0000007f0c0a7810 */ /* 0x020fc80007ffe1ec */
[----:B--2---:R-:W-:-:S05]  /*19b0*/  LEA R10, R11, R10, 0x7 ;  /* 0x0000000a0b0a7211 */ /* 0x004fca00078e38ff */
[----:B------:R-:W-:-:S04]  /*19c0*/  VIADD R10, R10, -UR4 ;  /* 0x800000040a0a7c36 */ /* 0x000fc80008000000 */
[----:B------:R-:W-:-:S05]  /*19d0*/  IMAD.HI R10, R10, 0x2aaaaaab, RZ ;  /* 0x2aaaaaab0a0a7827 */ /* 0x000fca00078e02ff */
[----:B------:R-:W-:-:S04]  /*19e0*/  SHF.R.U32.HI R9, RZ, 0x1f, R10 ;  /* 0x0000001fff097819 */ /* 0x000fc8000001160a */
[----:B------:R-:W-:Y:S02]  /*19f0*/  LEA.HI.SX32 R9, R10, R9, 0x1c ;  /* 0x000000090a097211 */ /* 0x000fe400078fe2ff */
[----:B------:R-:W-:Y:S02]  /*1a00*/  LEA.HI R10, R14, R6, RZ, 0x2 ;  /* 0x000000060e0a7211 */ /* 0x000fe400078f10ff */
[----:B----4-:R-:W-:-:S03]  /*1a10*/  VIADDMNMX R237, R9, 0x1, R15, PT ;  /* 0x0000000109ed7846 */ /* 0x010fc6000380010f */
[----:B------:R1:W-:Y:S01]  /*1a20*/  STL [R1+0x14], R10 ;  /* 0x0000140a01007387 */ /* 0x0003e20000100800 */
[----:B------:R-:W-:Y:S02]  /*1a30*/  ISETP.GE.AND P0, PT, R16, R237, PT ;  /* 0x000000ed1000720c */ /* 0x000fe40003f06270 */
[----:B------:R-:W-:-:S05]  /*1a40*/  LOP3.LUT R3, R10, 0xfffffffc, RZ, 0xc0, !PT ;  /* 0xfffffffc0a037812 */ /* 0x000fca00078ec0ff */
[----:B------:R-:W-:-:S06]  /*1a50*/  IMAD.IADD R3, R6, 0x1, -R3 ;  /* 0x0000000106037824 */ /* 0x000fcc00078e0a03 */
[----:B-1----:R-:W-:Y:S05]  /*1a60*/  @P0 BRA `(.L_x_3369) ;  /* 0x0000004000e80947 */ /* 0x002fea0003800000 */
        /* <DEDUP_REMOVED lines=12> */
[----:B------:R-:W-:Y:S02]  /*1b30*/  IADD3 R22, R13, -R6, RZ ;  /* 0x800000060d167210 */ /* 0x000fe40007ffe0ff */
[----:B------:R-:W-:Y:S02]  /*1b40*/  CS2R R144, SRZ ;  /* 0x0000000000907805 */ /* 0x000fe4000001ff00 */
        /* <DEDUP_REMOVED lines=8> */
[----:B------:R-:W-:Y:S01]  /*1bd0*/  LOP3.LUT R9, R6, 0xfffffffc, RZ, 0xc0, !PT ;  /* 0xfffffffc06097812 */ /* 0x000fe200078ec0ff */
[C---:B------:R-:W-:Y:S01]  /*1be0*/  VIADD R8, R11.reuse, 0x8 ;  /* 0x000000080b087836 */ /* 0x040fe20000000000 */
[--C-:B------:R-:W-:Y:S01]  /*1bf0*/  SHF.R.S32.HI R14, RZ, 0x2, R10.reuse ;  /* 0x00000002ff0e7819 */ /* 0x100fe2000001140a */
[----:B------:R-:W-:Y:S01]  /*1c00*/  VIADD R15, R11, 0x10 ;  /* 0x000000100b0f7836 */ /* 0x000fe20000000000 */
        /* <DEDUP_REMOVED lines=18> */
[----:B------:R-:W-:Y:S01]  /*1d30*/  IADD3 R23, R23, R21, -R14 ;  /* 0x0000001517177210 */ /* 0x000fe20007ffe80e */
[----:B------:R-:W-:Y:S01]  /*1d40*/  IMAD.HI R20, R19, 0x2aaaaaab, RZ ;  /* 0x2aaaaaab13147827 */ /* 0x000fe200078e02ff */
[----:B------:R-:W-:Y:S02]  /*1d50*/  LOP3.LUT R4, R4, 0xfffffffe, RZ, 0xc0, !PT ;  /* 0xfffffffe04047812 */ /* 0x000fe400078ec0ff */
[----:B------:R-:W-:Y:S02]  /*1d60*/  CS2R R122, SRZ ;  /* 0x00000000007a7805 */ /* 0x000fe4000001ff00 */
[----:B------:R-:W-:Y:S02]  /*1d70*/  SHF.R.U32.HI R7, RZ, 0x1, R6 ;  /* 0x00000001ff077819 */ /* 0x000fe40000011606 */
[----:B------:R-:W-:Y:S02]  /*1d80*/  CS2R R120, SRZ ;  /* 0x0000000000787805 */ /* 0x000fe4000001ff00 */
[----:B------:R-:W-:-:S02]  /*1d90*/  SHF.R.U32.HI R14, RZ, 0x1, R13 ;  /* 0x00000001ff0e7819 */ /* 0x000fc4000001160d */
[----:B------:R-:W-:Y:S02]  /*1da0*/  CS2R R182, SRZ ;  /* 0x0000000000b67805 */ /* 0x000fe4000001ff00 */
[----:B------:R-:W-:Y:S02]  /*1db0*/  SHF.R.U32.HI R21, RZ, 0x1, R20 ;  /* 0x00000001ff157819 */ /* 0x000fe40000011614 */
[----:B------:R-:W-:Y:S02]  /*1dc0*/  CS2R R180, SRZ ;  /* 0x0000000000b47805 */ /* 0x000fe4000001ff00 */
[----:B------:R-:W-:Y:S02]  /*1dd0*/  IADD3 R4, R11, -R4, RZ ;  /* 0x800000040b047210 */ /* 0x000fe40007ffe0ff */
[----:B------:R-:W-:Y:S02]  /*1de0*/  CS2R R178, SRZ ;  /* 0x0000000000b27805 */ /* 0x000fe4000001ff00 */
[----:B------:R-:W-:-:S02]  /*1df0*/  LEA.HI R7, R6, R7, RZ, 0x1 ;  /* 0x0000000706077211 */ /* 0x000fc400078f08ff */
[----:B------:R-:W-:Y:S02]  /*1e00*/  CS2R R176, SRZ ;  /* 0x0000000000b07805 */ /* 0x000fe4000001ff00 */
[----:B------:R-:W-:Y:S02]  /*1e10*/  LEA.HI R13, R13, R14, RZ, 0x1 ;  /* 0x0000000e0d0d7211 */ /* 0x000fe400078f08ff */
[----:B------:R-:W-:Y:S02]  /*1e20*/  CS2R R174, SRZ ;  /* 0x0000000000ae7805 */ /* 0x000fe4000001ff00 */
[----:B------:R-:W-:Y:S01]  /*1e30*/  LOP3.LUT R11, R10, 0xfffffffe, RZ, 0xc0, !PT ;  /* 0xfffffffe0a0b7812 */ /* 0x000fe200078ec0ff */
[----:B------:R-:W-:Y:S01]  /*1e40*/  IMAD R7, R7, -0xc, R0 ;  /* 0xfffffff407077824 */ /* 0x000fe200078e0200 */
[----:B------:R-:W-:Y:S01]  /*1e50*/  LEA.HI R20, R20, R21, RZ, 0x1 ;  /* 0x0000001514147211 */ /* 0x000fe200078f08ff */
[----:B------:R-:W-:Y:S01]  /*1e60*/  IMAD R12, R13, -0xc, R12 ;  /* 0xfffffff40d0c7824 */ /* 0x000fe200078e020c */
[----:B------:R-:W-:Y:S01]  /*1e70*/  LOP3.LUT R18, R18, 0xfffffffe, RZ, 0xc0, !PT ;  /* 0xfffffffe12127812 */ /* 0x000fe200078ec0ff */
[----:B------:R-:W-:Y:S01]  /*1e80*/  IMAD.IADD R11, R8, 0x1, -R11 ;  /* 0x00000001080b7824 */ /* 0x000fe200078e0a0b */
[----:B------:R-:W-:Y:S01]  /*1e90*/  CS2R R172, SRZ ;  /* 0x0000000000ac7805 */ /* 0x000fe2000001ff00 */
[----:B------:R-:W-:Y:S01]  /*1ea0*/  IMAD R19, R20, -0xc, R19 ;  /* 0xfffffff414137824 */ /* 0x000fe200078e0213 */
[----:B------:R-:W-:Y:S01]  /*1eb0*/  CS2R R170, SRZ ;  /* 0x0000000000aa7805 */ /* 0x000fe2000001ff00 */
[----:B------:R-:W-:Y:S01]  /*1ec0*/  IMAD.IADD R18, R15, 0x1, -R18 ;  /* 0x000000010f127824 */ /* 0x000fe200078e0a12 */
[----:B------:R-:W-:Y:S01]  /*1ed0*/  LEA R0, R12, R11, 0x3 ;  /* 0x0000000b0c007211 */ /* 0x000fe200078e18ff */
[----:B------:R-:W-:Y:S01]  /*1ee0*/  IMAD R4, R7, 0x8, R4 ;  /* 0x0000000807047824 */ /* 0x000fe200078e0204 */
[----:B------:R-:W-:Y:S01]  /*1ef0*/  CS2R R168, SRZ ;  /* 0x0000000000a87805 */ /* 0x000fe2000001ff00 */
[----:B------:R-:W-:Y:S01]  /*1f00*/  IMAD R6, R19, 0x8, R18 ;  /* 0x0000000813067824 */ /* 0x000fe200078e0212 */
[----:B------:R-:W-:Y:S01]  /*1f10*/  CS2R R166, SRZ ;  /* 0x0000000000a67805 */ /* 0x000fe2000001ff00 */
[----:B------:R-:W-:Y:S01]  /*1f20*/  IMAD R8, R22, -0x40, R23 ;  /* 0xffffffc016087824 */ /* 0x000fe200078e0217 */
[----:B------:R1:W-:Y:S01]  /*1f30*/  STL [R1+0x8], R4 ;  /* 0x0000080401007387 */ /* 0x0003e20000100800 */
[----:B------:R-:W-:-:S02]  /*1f40*/  CS2R R164, SRZ ;  /* 0x0000000000a47805 */ /* 0x000fc4000001ff00 */
[----:B------:R-:W-:Y:S02]  /*1f50*/  CS2R R162, SRZ ;  /* 0x0000000000a27805 */ /* 0x000fe4000001ff00 */
[----:B------:R-:W-:Y:S01]  /*1f60*/  CS2R R160, SRZ ;  /* 0x0000000000a07805 */ /* 0x000fe2000001ff00 */
[----:B------:R2:W-:Y:S01]  /*1f70*/  STL [R1+0x4], R0 ;  /* 0x0000040001007387 */ /* 0x0005e20000100800 */
[----:B------:R-:W-:Y:S02]  /*1f80*/  CS2R R158, SRZ ;  /* 0x00000000009e7805 */ /* 0x000fe4000001ff00 */
[----:B------:R-:W-:Y:S02]  /*1f90*/  CS2R R156, SRZ ;  /* 0x00000000009c7805 */ /* 0x000fe4000001ff00 */
[----:B------:R-:W-:Y:S01]  /*1fa0*/  CS2R R154, SRZ ;  /* 0x00000000009a7805 */ /* 0x000fe2000001ff00 */
[----:B------:R3:W-:Y:S01]  /*1fb0*/  STL [R1], R6 ;  /* 0x0000000601007387 */ /* 0x0007e20000100800 */
[----:B------:R-:W-:Y:S01]  /*1fc0*/  CS2R R152, SRZ ;  /* 0x0000000000987805 */ /* 0x000fe2000001ff00 */
[----:B-1----:R-:W-:-:S02]  /*1fd0*/  IMAD.MOV.U32 R4, RZ, RZ, RZ ;  /* 0x000000ffff047224 */ /* 0x002fc400078e00ff */
[----:B--2---:R-:W-:-:S07]  /*1fe0*/  IMAD.MOV.U32 R0, RZ, RZ, RZ ;  /* 0x000000ffff007224 */ /* 0x004fce00078e00ff */
.L_x_3380:
[----:B-1-3--:R-:W2:Y:S02]  /*1ff0*/  LDL R6, [R1+0xc] ;  /* 0x00000c0001067983 */ /* 0x00aea40000100800 */
[----:B--2---:R-:W-:-:S04]  /*2000*/  LOP3.LUT R6, R6, 0x1, RZ, 0xfc, !PT ;  /* 0x0000000106067812 */ /* 0x004fc800078efcff */
[----:B------:R-:W-:-:S13]  /*2010*/  ISETP.NE.AND P0, PT, R6, 0x3, PT ;  /* 0x000000030600780c */ /* 0x000fda0003f05270 */
[----:B------:R-:W-:Y:S05]  /*2020*/  @!P0 BRA `(.L_x_3370) ;  /* 0x0000000000048947 */ /* 0x000fea0003800000 */
[----:B------:R-:W-:Y:S01]  /*2030*/  BPT.TRAP 0x1 ;  /* 0x000000040000795c */ /* 0x000fe20000300000 */
.L_x_3370:
[----:B------:R-:W-:Y:S02]  /*2040*/  LEA R6, R0, R17, 0x3 ;  /* 0x0000001100067211 */ /* 0x000fe400078e18ff */
[----:B------:R-:W-:-:S04]  /*2050*/  SHF.L.U32 R19, R4, 0x1f, RZ ;  /* 0x0000001f04137819 */ /* 0x000fc800000006ff */
[----:B------:R1:W2:Y:S01]  /*2060*/  SYNCS.PHASECHK.TRANS64.TRYWAIT P1, [R6+URZ+0x26810], R19 ;  /* 0x02681013060075a7 */ /* 0x0002a2000802017f */
[----:B------:R-:W-:Y:S05]  /*2070*/  @!P0 BRA `(.L_x_3371) ;  /* 0x0000000000048947 */ /* 0x000fea0003800000 */
[----:B------:R-:W-:Y:S01]  /*2080*/  BPT.TRAP 0x1 ;  /* 0x000000040000795c */ /* 0x000fe20000300000 */
.L_x_3371:
[----:B------:R-:W-:-:S05]  /*2090*/  VIADD R7, R17, 0xe000 ;  /* 0x0000e00011077836 */ /* 0x000fca0000000000 */
[----:B------:R-:W-:-:S04]  /*20a0*/  SHF.R.U32.HI R7, RZ, 0x4, R7 ;  /* 0x00000004ff077819 */ /* 0x000fc80000011607 */
[----:B------:R-:W-:Y:S01]  /*20b0*/  LOP3.LUT R7, R7, 0x3fff, RZ, 0xc0, !PT ;  /* 0x00003fff07077812 */ /* 0x000fe200078ec0ff */
[----:B--2---:R-:W-:Y:S06]  /*20c0*/  @P1 BRA `(.L_x_3372) ;  /* 0x0000000000081947 */ /* 0x004fec0003800000 */
[----:B------:R-:W2:Y:S02]  /*20d0*/  SYNCS.PHASECHK.TRANS64.TRYWAIT P1, [R6+URZ+0x26810], R19 ;  /* 0x02681013060075a7 */ /* 0x000ea4000802017f */
[----:B--2---:R-:W-:Y:S05]  /*20e0*/  @!P1 BRA `(.L_x_3373) ;  /* 0x000000c400209947 */ /* 0x004fea0003800000 */
.L_x_3372:
[----:B------:R-:W-:Y:S05]  /*20f0*/  WARPSYNC.ALL ;  /* 0x0000000000007948 */ /* 0x000fea0003800000 */
[----:B------:R-:W-:Y:S01]  /*2100*/  LOP3.LUT R11, R7, 0x10000, RZ, 0xfc, !PT ;  /* 0x00010000070b7812 */ /* 0x000fe200078efcff */
[----:B------:R-:W-:Y:S01]  /*2110*/  IMAD R10, R5, 0x2000, R17 ;  /* 0x00002000050a7824 */ /* 0x000fe200078e0211 */
[----:B------:R-:W3:Y:S04]  /*2120*/  LDL R14, [R1+0x8] ;  /* 0x00000800010e7983 */ /* 0x000ee80000100800 */
[----:B------:R-:W-:Y:S01]  /*2130*/  R2UR UR9, R10 ;  /* 0x000000000a0972ca */ /* 0x000fe200000e0000 */
[----:B------:R-:W-:Y:S01]  /*2140*/  IMAD R11, R0, 0x300, R11 ;  /* 0x00000300000b7824 */ /* 0x000fe200078e020b */
[----:B------:R-:W4:Y:S04]  /*2150*/  LDL R13, [R1] ;  /* 0x00000000010d7983 */ /* 0x000f280000100800 */
[----:B------:R-:W-:Y:S01]  /*2160*/  R2UR UR8, R11 ;  /* 0x000000000b0872ca */ /* 0x000fe200000e0000 */
[----:B------:R-:W5:Y:S06]  /*2170*/  LDL R12, [R1+0x4] ;  /* 0x00000400010c7983 */ /* 0x000f6c0000100800 */
        /* <DEDUP_REMOVED lines=30> */
[C---:B---3--:R-:W-:Y:S01]  /*2360*/  IMAD R10, R0.reuse, 0x80, R14 ;  /* 0x00000080000a7824 */ /* 0x048fe200078e020e */
[C---:B-----5:R-:W-:Y:S01]  /*2370*/  LEA R12, R0.reuse, R12, 0x7 ;  /* 0x0000000c000c7211 */ /* 0x060fe200078e38ff */
[----:B----4-:R-:W-:Y:S02]  /*2380*/  IMAD R14, R0, 0x80, R13 ;  /* 0x00000080000e7824 */ /* 0x010fe400078e020d */
[C---:B------:R-:W-:Y:S02]  /*2390*/  IMAD R10, R3.reuse, 0x2, R10 ;  /* 0x00000002030a7824 */ /* 0x040fe400078e020a */
[C---:B------:R-:W-:Y:S01]  /*23a0*/  IMAD R18, R3.reuse, 0x2, R12 ;  /* 0x0000000203127824 */ /* 0x040fe200078e020c */
[----:B------:R-:W-:Y:S01]  /*23b0*/  LEA R20, R3, R14, 0x1 ;  /* 0x0000000e03147211 */ /* 0x000fe200078e08ff */
[--C-:B------:R-:W-:Y:S02]  /*23c0*/  IMAD R14, R10, 0x4, R17.reuse ;  /* 0x000000040a0e7824 */ /* 0x100fe400078e0211 */
[----:B------:R-:W-:-:S02]  /*23d0*/  IMAD R12, R18, 0x4, R17 ;  /* 0x00000004120c7824 */ /* 0x000fc400078e0211 */
[----:B------:R-:W-:Y:S01]  /*23e0*/  IMAD R15, R20, 0x4, R17 ;  /* 0x00000004140f7824 */ /* 0x000fe200078e0211 */
[----:B------:R-:W-:-:S05]  /*23f0*/  IADD3 R13, R17, 0x1a000, RZ ;  /* 0x0001a000110d7810 */ /* 0x000fca0007ffe0ff */
[--C-:B------:R-:W-:Y:S02]  /*2400*/  IMAD R184, R10, 0x4, R13.reuse ;  /* 0x000000040ab87824 */ /* 0x100fe400078e020d */
[--C-:B------:R-:W-:Y:S02]  /*2410*/  IMAD R11, R18, 0x4, R13.reuse ;  /* 0x00000004120b7824 */ /* 0x100fe400078e020d */
[----:B------:R-:W-:Y:S01]  /*2420*/  IMAD R13, R20, 0x4, R13 ;  /* 0x00000004140d7824 */ /* 0x000fe200078e020d */
[----:B------:R-:W-:Y:S02]  /*2430*/  WARPGROUP.DEPBAR.LE gsb0, 0x0 ;  /* 0x00008000000079c5 */ /* 0x000fe40000010000 */
[----:B------:R-:W3:Y:S04]  /*2440*/  LDS R14, [R14+0x1a000] ;  /* 0x01a000000e0e7984 */ /* 0x000ee80000000800 */
[----:B------:R-:W4:Y:S04]  /*2450*/  LDS R12, [R12+0x1a000] ;  /* 0x01a000000c0c7984 */ /* 0x000f280000000800 */
[----:B------:R-:W1:Y:S01]  /*2460*/  LDS R15, [R15+0x1a000] ;  /* 0x01a000000f0f7984 */ /* 0x000e620000000800 */
[----:B------:R-:W-:Y:S05]  /*2470*/  @!P0 BRA `(.L_x_3374) ;  /* 0x0000000000048947 */ /* 0x000fea0003800000 */
[----:B------:R-:W-:Y:S01]  /*2480*/  BPT.TRAP 0x1 ;  /* 0x000000040000795c */ /* 0x000fe20000300000 */
.L_x_3374:
[----:B------:R1:W1:Y:S01]  /*2490*/  SYNCS.PHASECHK.TRANS64.TRYWAIT P1, [R6+URZ+0x26830], R19 ;  /* 0x02683013060075a7 */ /* 0x000262000802017f */
[----:B------:R-:W-:Y:S05]  /*24a0*/  @!P0 BRA `(.L_x_3375) ;  /* 0x0000000000048947 */ /* 0x000fea0003800000 */
[----:B------:R-:W-:Y:S01]  /*24b0*/  BPT.TRAP 0x1 ;  /* 0x000000040000795c */ /* 0x000fe20000300000 */
.L_x_3375:
[----:B------:R-:W-:-:S04]  /*24c0*/  IADD3 R10, R17, 0x14000, RZ ;  /* 0x00014000110a7810 */ /* 0x000fc80007ffe0ff */
[----:B------:R-:W-:-:S04]  /*24d0*/  SHF.R.U32.HI R10, RZ, 0x4, R10 ;  /* 0x00000004ff0a7819 */ /* 0x000fc8000001160a */
[----:B------:R-:W-:-:S04]  /*24e0*/  LOP3.LUT R10, R10, 0x3fff, RZ, 0xc0, !PT ;  /* 0x00003fff0a0a7812 */ /* 0x000fc800078ec0ff */
[----:B------:R-:W-:Y:S01]  /*24f0*/  LOP3.LUT R21, R10, 0x10000, RZ, 0xfc, !PT ;  /* 0x000100000a157812 */ /* 0x000fe200078efcff */
[----:B-1----:R-:W-:Y:S06]  /*2500*/  @P1 BRA `(.L_x_3376) ;  /* 0x0000000000081947 */ /* 0x002fec0003800000 */
[----:B------:R-:W1:Y:S02]  /*2510*/  SYNCS.PHASECHK.TRANS64.TRYWAIT P1, [R6+URZ+0x26830], R19 ;  /* 0x02683013060075a7 */ /* 0x000e64000802017f */
[----:B-1----:R-:W-:Y:S05]  /*2520*/  @!P1 BRA `(.L_x_3377) ;  /* 0x000000c000249947 */ /* 0x002fea0003800000 */
.L_x_3376:
        /* <DEDUP_REMOVED lines=11> */
[----:B---3--:R-:W1:Y:S01]  /*25e0*/  SHFL.IDX PT, R227, R14, R9, 0x1f ;  /* 0x00001f090ee37589 */ /* 0x008e6200000e0000 */
[----:B------:R-:W-:Y:S01]  /*25f0*/  ULOP3.LUT UR9, UR9, 0x10000, URZ, 0xfc, !UPT ;  /* 0x0001000009097892 */ /* 0x000fe2000f8efc3f */
[----:B------:R-:W-:Y:S01]  /*2600*/  FMUL.FTZ R22, R77, UR10 ;  /* 0x0000000a4d167c20 */ /* 0x000fe20008410000 */
[----:B------:R-:W-:Y:S01]  /*2610*/  FMUL.FTZ R77, R84, UR10 ;  /* 0x0000000a544d7c20 */ /* 0x000fe20008410000 */
[----:B------:R-:W-:Y:S01]  /*2620*/  FMUL.FTZ R84, R91, UR10 ;  /* 0x0000000a5b547c20 */ /* 0x000fe20008410000 */
[----:B------:R-:W-:Y:S01]  /*2630*/  FMUL.FTZ R91, R98, UR10 ;  /* 0x0000000a625b7c20 */ /* 0x000fe20008410000 */
[----:B------:R-:W-:Y:S01]  /*2640*/  FMUL.FTZ R23, R78, UR10 ;  /* 0x0000000a4e177c20 */ /* 0x000fe20008410000 */
[----:B------:R-:W-:Y:S01]  /*2650*/  IMAD R98, R16, -0x60, R236 ;  /* 0xffffffa010627824 */ /* 0x000fe200078e02ec */
        /* <DEDUP_REMOVED lines=10> */
[----:B------:R-:W-:-:S02]  /*2700*/  IMAD R99, R3, -0x2, R98 ;  /* 0xfffffffe03637824 */ /* 0x000fc400078e0262 */
[----:B------:R-:W-:Y:S01]  /*2710*/  FMUL.FTZ R235, R73, UR10 ;  /* 0x0000000a49eb7c20 */ /* 0x000fe20008410000 */
[----:B------:R-:W-:Y:S01]  /*2720*/  FMUL.FTZ R18, R72, UR10 ;  /* 0x0000000a48127c20 */ /* 0x000fe20008410000 */
[----:B------:R-:W-:Y:S01]  /*2730*/  FMUL.FTZ R73, R80, UR10 ;  /* 0x0000000a50497c20 */ /* 0x000fe20008410000 */
[----:B------:R-:W-:Y:S02]  /*2740*/  IMAD.IADD R99, R99, 0x1, -R8 ;  /* 0x0000000163637824 */ /* 0x000fe400078e0a08 */
[----:B------:R-:W-:Y:S01]  /*2750*/  FMUL.FTZ R20, R75, UR10 ;  /* 0x0000000a4b147c20 */ /* 0x000fe20008410000 */
[----:B--2---:R-:W-:Y:S01]  /*2760*/  FMUL.FTZ R19, R74, UR10 ;  /* 0x0000000a4a137c20 */ /* 0x004fe20008410000 */
[----:B------:R-:W-:Y:S01]  /*2770*/  FMUL.FTZ R75, R82, UR10 ;  /* 0x0000000a524b7c20 */ /* 0x000fe20008410000 */
[C---:B------:R-:W-:Y:S01]  /*2780*/  VIADD R222, R99.reuse, 0x8 ;  /* 0x0000000863de7836 */ /* 0x040fe20000000000 */
[----:B------:R-:W-:Y:S01]  /*2790*/  SEL R208, R99, 0x60, P2 ;  /* 0x0000006063d07807 */ /* 0x000fe20001000000 */
        /* <DEDUP_REMOVED lines=11> */
[----:B------:R-:W-:Y:S01]  /*2850*/  ISETP.GT.AND P6, PT, R208, RZ, PT ;  /* 0x000000ffd000720c */ /* 0x000fe20003fc4270 */
[----:B------:R-:W-:Y:S01]  /*2860*/  FMUL.FTZ R21, R76, UR10 ;  /* 0x0000000a4c157c20 */ /* 0x000fe20008410000 */
[C---:B------:R-:W-:Y:S01]  /*2870*/  ISETP.GT.AND P4, PT, R208.reuse, 0x10, PT ;  /* 0x00000010d000780c */ /* 0x040fe20003f84270 */
[----:B------:R-:W-:Y:S01]  /*2880*/  FMUL.FTZ R76, R83, UR10 ;  /* 0x0000000a534c7c20 */ /* 0x000fe20008410000 */
[----:B------:R-:W-:Y:S01]  /*2890*/  ISETP.GT.AND P5, PT, R208, 0x1, PT ;  /* 0x00000001d000780c */ /* 0x000fe20003fa4270 */
[----:B------:R-:W-:Y:S01]  /*28a0*/  FMUL.FTZ R81, R88, UR10 ;  /* 0x0000000a58517c20 */ /* 0x000fe20008410000 */
[----:B------:R-:W-:Y:S01]  /*28b0*/  FMUL.FTZ R83, R90, UR10 ;  /* 0x0000000a5a537c20 */ /* 0x000fe20008410000 */
[----:B------:R-:W5:Y:S01]  /*28c0*/  MUFU.TANH R235, R235 ;  /* 0x000000eb00eb7308 */ /* 0x000f620000002400 */
[----:B--2---:R-:W-:Y:S01]  /*28d0*/  FSEL R210, R18, -INF , !P6 ;  /* 0xff80000012d27808 */ /* 0x004fe20007000000 */
[----:B------:R-:W-:Y:S01]  /*28e0*/  FMUL.FTZ R191, R110, UR10 ;  /* 0x0000000a6ebf7c20 */ /* 0x000fe20008410000 */
[----:B------:R-:W-:Y:S01]  /*28f0*/  ISETP.GT.AND P6, PT, R208, 0x11, PT ;  /* 0x00000011d000780c */ /* 0x000fe20003fc4270 */
[----:B------:R-:W-:Y:S01]  /*2900*/  FMUL.FTZ R88, R95, UR10 ;  /* 0x0000000a5f587c20 */ /* 0x000fe20008410000 */
[----:B------:R-:W-:Y:S01]  /*2910*/  SEL R222, R222, 0x60, P1 ;  /* 0x00000060dede7807 */ /* 0x000fe20000800000 */
[----:B------:R-:W-:Y:S01]  /*2920*/  FMUL.FTZ R90, R97, UR10 ;  /* 0x0000000a615a7c20 */ /* 0x000fe20008410000 */
[----:B------:R-:W-:Y:S01]  /*2930*/  FMUL.FTZ R193, R109, UR10 ;  /* 0x0000000a6dc17c20 */ /* 0x000fe20008410000 */
[----:B------:R-:W2:Y:S01]  /*2940*/  MUFU.TANH R74, R74 ;  /* 0x0000004a004a7308 */ /* 0x000ea20000002400 */
[----:B---3--:R-:W-:Y:S01]  /*2950*/  FSEL R188, R73, -INF , !P4 ;  /* 0xff80000049bc7808 */ /* 0x008fe20006000000 */
[----:B------:R-:W-:Y:S01]  /*2960*/  FMUL.FTZ R89, R96, UR10 ;  /* 0x0000000a60597c20 */ /* 0x000fe20008410000 */
[----:B------:R-:W-:Y:S01]  /*2970*/  ISETP.GT.AND P4, PT, R208, 0x21, PT ;  /* 0x00000021d000780c */ /* 0x000fe20003f84270 */
[----:B------:R-:W-:Y:S01]  /*2980*/  FMUL.FTZ R96, R103, UR10 ;  /* 0x0000000a67607c20 */ /* 0x000fe20008410000 */
[----:B------:R-:W-:Y:S01]  /*2990*/  FMUL.FTZ R95, R102, UR10 ;  /* 0x0000000a665f7c20 */ /* 0x000fe20008410000 */
[----:B------:R-:W-:Y:S01]  /*29a0*/  FMUL.FTZ R103, R108, UR10 ;  /* 0x0000000a6c677c20 */ /* 0x000fe20008410000 */
[----:B------:R-:W-:Y:S01]  /*29b0*/  FMUL.FTZ R215, R114, UR10 ;  /* 0x0000000a72d77c20 */ /* 0x000fe20008410000 */
[----:B------:R-:W3:Y:S01]  /*29c0*/  MUFU.TANH R82, R82 ;  /* 0x0000005200527308 */ /* 0x000ee20000002400 */
[----:B-----5:R-:W-:Y:S01]  /*29d0*/  FSEL R220, R235, -INF , !P5 ;  /* 0xff800000ebdc7808 */ /* 0x020fe20006800000 */
[----:B------:R-:W-:Y:S01]  /*29e0*/  VIADD R114, R9, 0x4 ;  /* 0x0000000409727836 */ /* 0x000fe20000000000 */
[----:B------:R-:W-:Y:S01]  /*29f0*/  ISETP.GT.AND P5, PT, R208, 0x18, PT ;  /* 0x00000018d000780c */ /* 0x000fe20003fa4270 */
[----:B------:R-:W-:Y:S01]  /*2a00*/  FMUL.FTZ R97, R104, UR10 ;  /* 0x0000000a68617c20 */ /* 0x000fe20008410000 */
[----:B------:R-:W-:Y:S01]  /*2a10*/  FMUL.FTZ R98, R105, UR10 ;  /* 0x0000000a69627c20 */ /* 0x000fe20008410000 */
[----:B------:R-:W-:Y:S01]  /*2a20*/  ISETP.GT.AND P2, PT, R208, 0x9, PT ;  /* 0x00000009d000780c */ /* 0x000fe20003f44270 */
[----:B------:R-:W-:Y:S01]  /*2a30*/  FMUL.FTZ R194, R106, UR10 ;  /* 0x0000000a6ac27c20 */ /* 0x000fe20008410000 */
[----:B------:R-:W-:Y:S01]  /*2a40*/  MUFU.TANH R77, R77 ;  /* 0x0000004d004d7308 */ /* 0x000fe20000002400 */
[----:B--2---:R-:W-:Y:S01]  /*2a50*/  FSEL R187, R74, -INF , !P6 ;  /* 0xff8000004abb7808 */ /* 0x004fe20007000000 */
[----:B------:R-:W-:Y:S01]  /*2a60*/  FMUL.FTZ R195, R107, UR10 ;  /* 0x0000000a6bc37c20 */ /* 0x000fe20008410000 */
[----:B------:R-:W-:Y:S01]  /*2a70*/  ISETP.GT.AND P6, PT, R208, 0x28, PT ;  /* 0x00000028d000780c */ /* 0x000fe20003fc4270 */
[----:B------:R-:W-:Y:S01]  /*2a80*/  FMUL.FTZ R102, R112, UR10 ;  /* 0x0000000a70667c20 */ /* 0x000fe20008410000 */
[C---:B------:R-:W-:Y:S01]  /*2a90*/  ISETP.GT.AND P3, PT, R208.reuse, 0x8, PT ;  /* 0x00000008d000780c */ /* 0x040fe20003f64270 */
[----:B------:R-:W-:Y:S01]  /*2aa0*/  FMUL.FTZ R192, R111, UR10 ;  /* 0x0000000a6fc07c20 */ /* 0x000fe20008410000 */
[----:B------:R-:W-:Y:S01]  /*2ab0*/  ISETP.GT.AND P1, PT, R208, 0x40, PT ;  /* 0x00000040d000780c */ /* 0x000fe20003f24270 */
[----:B------:R-:W2:Y:S01]  /*2ac0*/  MUFU.TANH R85, R85 ;  /* 0x0000005500557308 */ /* 0x000ea20000002400 */
[----:B---3--:R-:W-:Y:S01]  /*2ad0*/  FSEL R199, R82, -INF , !P4 ;  /* 0xff80000052c77808 */ /* 0x008fe20006000000 */
[----:B------:R-:W-:Y:S01]  /*2ae0*/  FMUL.FTZ R113, R113, UR10 ;  /* 0x0000000a71717c20 */ /* 0x000fe20008410000 */
[----:B------:R-:W-:Y:S01]  /*2af0*/  ISETP.GT.AND P4, PT, R208, 0x38, PT ;  /* 0x00000038d000780c */ /* 0x000fe20003f84270 */
[----:B------:R-:W3:Y:S01]  /*2b00*/  SHFL.IDX PT, R218, R14, R114, 0x1f ;  /* 0x00001f720eda7589 */ /* 0x000ee200000e0000 */
[----:B------:R-:W-:Y:S01]  /*2b10*/  FMUL.FTZ R224, R119, UR10 ;  /* 0x0000000a77e07c20 */ /* 0x000fe20008410000 */
[----:B------:R-:W-:Y:S01]  /*2b20*/  IADD3 R119, R9, 0x18, RZ ;  /* 0x0000001809777810 */ /* 0x000fe20007ffe0ff */
[----:B------:R-:W-:Y:S01]  /*2b30*/  IMAD R10, R0, 0x300, R10 ;  /* 0x00000300000a7824 */ /* 0x000fe200078e020a */
[----:B------:R-:W5:Y:S03]  /*2b40*/  MUFU.TANH R93, R93 ;  /* 0x0000005d005d7308 */ /* 0x000f660000002400 */
[----:B------:R-:W4:Y:S05]  /*2b50*/  SHFL.IDX PT, R225, R14, R119, 0x1f ;  /* 0x00001f770ee17589 */ /* 0x000f2a00000e0000 */
[----:B------:R-:W-:Y:S01]  /*2b60*/  MUFU.TANH R86, R86 ;  /* 0x0000005600567308 */ /* 0x000fe20000002400 */
[----:B--2---:R-:W-:-:S02]  /*2b70*/  FSEL R110, R85, -INF , !P6 ;  /* 0xff800000556e7808 */ /* 0x004fc40007000000 */
[----:B------:R-:W-:-:S05]  /*2b80*/  ISETP.GT.AND P6, PT, R208, 0x39, PT ;  /* 0x00000039d000780c */ /* 0x000fca0003fc4270 */
[----:B------:R-:W2:Y:S01]  /*2b90*/  MUFU.TANH R20, R20 ;  /* 0x0000001400147308 */ /* 0x000ea20000002400 */
[----:B-----5:R-:W-:Y:S02]  /*2ba0*/  FSEL R189, R93, -INF , !P4 ;  /* 0xff8000005dbd7808 */ /* 0x020fe40006000000 */
[----:B------:R-:W-:-:S05]  /*2bb0*/  ISETP.GT.AND P4, PT, R222, 0x1, PT ;  /* 0x00000001de00780c */ /* 0x000fca0003f84270 */
[----:B------:R-:W5:Y:S01]  /*2bc0*/  MUFU.TANH R94, R94 ;  /* 0x0000005e005e7308 */ /* 0x000f620000002400 */
[----:B------:R-:W-:Y:S02]  /*2bd0*/  WARPGROUP.DEPBAR.LE gsb0, 0x0 ;  /* 0x00008000000079c5 */ /* 0x000fe40000010000 */
[----:B------:R-:W-:-:S05]  /*2be0*/  WARPGROUP.ARRIVE ;  /* 0x00000000000079c5 */ /* 0x000fca0000000000 */
[----:B------:R-:W-:Y:S01]  /*2bf0*/  MUFU.TANH R19, R19 ;  /* 0x0000001300137308 */ /* 0x000fe20000002400 */
[----:B--2---:R-:W-:Y:S01]  /*2c00*/  FSEL R219, R20, -INF , !P4 ;  /* 0xff80000014db7808 */ /* 0x004fe20006000000 */
[----:B------:R-:W-:Y:S01]  /*2c10*/  HGMMA.64x96x16.F32.BF16 R24, gdesc[UR4], R24, gsb0 ;  /* 0x01600000041879f0 */ /* 0x000fe20008001818 */
[----:B------:R-:W-:Y:S01]  /*2c20*/  UIADD3 UR6, UR8, 0x4, URZ ;  /* 0x0000000408067890 */ /* 0x000fe2000fffe03f */
[----:B------:R-:W-:Y:S01]  /*2c30*/  ISETP.GT.AND P4, PT, R222, 0x10, PT ;  /* 0x00000010de00780c */ /* 0x000fe20003f84270 */
[----:B------:R-:W-:Y:S01]  /*2c40*/  UIADD3 UR4, UR9, 0x4, URZ ;  /* 0x0000000409047890 */ /* 0x000fe2000fffe03f */
[----:B------:R-:W-:Y:S01]  /*2c50*/  UMOV UR7, 0x40000040 ;  /* 0x4000004000077882 */ /* 0x000fe20000000000 */
[----:B------:R-:W-:Y:S01]  /*2c60*/  UMOV UR5, 0x40000040 ;  /* 0x4000004000057882 */ /* 0x000fe20000000000 */
[----:B------:R-:W2:Y:S01]  /*2c70*/  MUFU.TANH R23, R23 ;  /* 0x0000001700177308 */ /* 0x000ea20000002400 */
[----:B-----5:R-:W-:Y:S02]  /*2c80*/  FSEL R109, R94, -INF , !P6 ;  /* 0xff8000005e6d7808 */ /* 0x020fe40007000000 */
[----:B------:R-:W-:-:S05]  /*2c90*/  ISETP.GT.AND P6, PT, R222, 0x8, PT ;  /* 0x00000008de00780c */ /* 0x000fca0003fc4270 */
[----:B------:R-:W5:Y:S08]  /*2ca0*/  MUFU.TANH R75, R75 ;  /* 0x0000004b004b7308 */ /* 0x000f700000002400 */
[----:B------:R-:W-:Y:S01]  /*2cb0*/  MUFU.TANH R72, R72 ;  /* 0x0000004800487308 */ /* 0x000fe20000002400 */
[----:B--2---:R-:W-:Y:S02]  /*2cc0*/  FSEL R206, R23, -INF , !P6 ;  /* 0xff80000017ce7808 */ /* 0x004fe40007000000 */
[----:B------:R-:W-:-:S05]  /*2cd0*/  ISETP.GT.AND P6, PT, R222, 0x11, PT ;  /* 0x00000011de00780c */ /* 0x000fca0003fc4270 */
[----:B------:R-:W2:Y:S01]  /*2ce0*/  MUFU.TANH R22, R22 ;  /* 0x0000001600167308 */ /* 0x000ea20000002400 */
[----:B-----5:R-:W-:Y:S02]  /*2cf0*/  FSEL R201, R75, -INF , !P4 ;  /* 0xff8000004bc97808 */ /* 0x020fe40006000000 */
[----:B------:R-:W-:-:S05]  /*2d00*/  ISETP.GT.AND P4, PT, R222, 0x19, PT ;  /* 0x00000019de00780c */ /* 0x000fca0003f84270 */
[----:B------:R-:W5:Y:S08]  /*2d10*/  MUFU.TANH R76, R76 ;  /* 0x0000004c004c7308 */ /* 0x000f700000002400 */
[----:B------:R-:W1:Y:S01]  /*2d20*/  MUFU.TANH R80, R80 ;  /* 0x0000005000507308 */ /* 0x000e620000002400 */
[----:B--2---:R-:W-:Y:S02]  /*2d30*/  FSEL R106, R22, -INF , !P2 ;  /* 0xff800000166a7808 */ /* 0x004fe40005000000 */
[----:B------:R-:W-:-:S05]  /*2d40*/  ISETP.GT.AND P2, PT, R208, 0x20, PT ;  /* 0x00000020d000780c */ /* 0x000fca0003f44270 */
[----:B------:R-:W2:Y:S01]  /*2d50*/  MUFU.TANH R21, R21 ;  /* 0x0000001500157308 */ /* 0x000ea20000002400 */
[----:B-----5:R-:W-:Y:S02]  /*2d60*/  FSEL R186, R76, -INF , !P6 ;  /* 0xff8000004cba7808 */ /* 0x020fe40007000000 */
[----:B------:R-:W-:-:S05]  /*2d70*/  ISETP.GT.AND P6, PT, R222, 0x20, PT ;  /* 0x00000020de00780c */ /* 0x000fca0003fc4270 */
[----:B------:R-:W-:Y:S01]  /*2d80*/  MUFU.TANH R79, R79 ;  /* 0x0000004f004f7308 */ /* 0x000fe20000002400 */
[----:B-1----:R-:W-:Y:S02]  /*2d90*/  FSEL R112, R80, -INF , !P4 ;  /* 0xff80000050707808 */ /* 0x002fe40006000000 */
[----:B------:R-:W-:-:S05]  /*2da0*/  ISETP.GT.AND P4, PT, R222, 0x28, PT ;  /* 0x00000028de00780c */ /* 0x000fca0003f84270 */
[----:B------:R-:W1:Y:S01]  /*2db0*/  MUFU.TANH R81, R81 ;  /* 0x0000005100517308 */ /* 0x000e620000002400 */
[----:B--2---:R-:W-:Y:S02]  /*2dc0*/  FSEL R207, R21, -INF , !P3 ;  /* 0xff80000015cf7808 */ /* 0x004fe40005800000 */
[----:B------:R-:W-:-:S05]  /*2dd0*/  ISETP.GT.AND P3, PT, R208, 0x19, PT ;  /* 0x00000019d000780c */ /* 0x000fca0003f64270 */
[----:B------:R-:W2:Y:S08]  /*2de0*/  MUFU.TANH R83, R83 ;  /* 0x0000005300537308 */ /* 0x000eb00000002400 */
[----:B------:R-:W5:Y:S01]  /*2df0*/  MUFU.TANH R87, R87 ;  /* 0x0000005700577308 */ /* 0x000f620000002400 */
[----:B-1----:R-:W-:Y:S02]  /*2e00*/  FSEL R111, R81, -INF , !P2 ;  /* 0xff800000516f7808 */ /* 0x002fe40005000000 */
[----:B------:R-:W-:-:S05]  /*2e10*/  ISETP.GT.AND P2, PT, R208, 0x31, PT ;  /* 0x00000031d000780c */ /* 0x000fca0003f44270 */
[----:B------:R-:W1:Y:S01]  /*2e20*/  MUFU.TANH R78, R78 ;  /* 0x0000004e004e7308 */ /* 0x000e620000002400 */
[----:B--2---:R-:W-:Y:S02]  /*2e30*/  FSEL R190, R83, -INF , !P6 ;  /* 0xff80000053be7808 */ /* 0x004fe40007000000 */
[C---:B------:R-:W-:Y:S01]  /*2e40*/  ISETP.GT.AND P6, PT, R222.reuse, 0x29, PT ;  /* 0x00000029de00780c */ /* 0x040fe20003fc4270 */
[----:B------:R-:W-:Y:S02]  /*2e50*/  WARPGROUP.DEPBAR.LE gsb0, 0x0 ;  /* 0x00008000000079c5 */ /* 0x000fe40000010000 */
[----:B------:R-:W-:Y:S02]  /*2e60*/  WARPGROUP.ARRIVE ;  /* 0x00000000000079c5 */ /* 0x000fe40000000000 */
[----:B------:R-:W-:Y:S01]  /*2e70*/  MUFU.TANH R84, R84 ;  /* 0x0000005400547308 */ /* 0x000fe20000002400 */
[----:B-----5:R-:W-:Y:S02]  /*2e80*/  FSEL R200, R87, -INF , !P4 ;  /* 0xff80000057c87808 */ /* 0x020fe40006000000 */
[----:B------:R-:W-:Y:S01]  /*2e90*/  ISETP.GT.AND P4, PT, R222, 0x31, PT ;  /* 0x00000031de00780c */ /* 0x000fe20003f84270 */
[----:B------:R-:W-:Y:S01]  /*2ea0*/  HGMMA.64x96x16.F32.BF16 R24, gdesc[UR4], R24, gsb0 ;  /* 0x01600000041879f0 */ /* 0x000fe20008001818 */
[----:B------:R-:W-:Y:S01]  /*2eb0*/  UIADD3 UR6, UR8, 0x6, URZ ;  /* 0x0000000608067890 */ /* 0x000fe2000fffe03f */
[----:B-1----:R-:W-:Y:S01]  /*2ec0*/  FSEL R101, R78, -INF , !P3 ;  /* 0xff8000004e657808 */ /* 0x002fe20005800000 */
[----:B------:R-:W-:Y:S01]  /*2ed0*/  UIADD3 UR4, UR9, 0x6, URZ ;  /* 0x0000000609047890 */ /* 0x000fe2000fffe03f */
[----:B------:R-:W1:Y:S01]  /*2ee0*/  MUFU.TANH R88, R88 ;  /* 0x0000005800587308 */ /* 0x000e620000002400 */
[----:B------:R-:W-:Y:S01]  /*2ef0*/  UMOV UR7, 0x40000040 ;  /* 0x4000004000077882 */ /* 0x000fe20000000000 */
[----:B------:R-:W-:Y:S01]  /*2f00*/  UMOV UR5, 0x40000040 ;  /* 0x4000004000057882 */ /* 0x000fe20000000000 */
[----:B------:R-:W-:-:S05]  /*2f10*/  ISETP.GT.AND P3, PT, R208, 0x30, PT ;  /* 0x00000030d000780c */ /* 0x000fca0003f64270 */
[----:B------:R-:W2:Y:S08]  /*2f20*/  MUFU.TANH R90, R90 ;  /* 0x0000005a005a7308 */ /* 0x000eb00000002400 */
[----:B------:R-:W5:Y:S01]  /*2f30*/  MUFU.TANH R92, R92 ;  /* 0x0000005c005c7308 */ /* 0x000f620000002400 */
[----:B-1----:R-:W-:Y:S02]  /*2f40*/  FSEL R203, R88, -INF , !P6 ;  /* 0xff80000058cb7808 */ /* 0x002fe40007000000 */
[----:B------:R-:W-:-:S05]  /*2f50*/  ISETP.GT.AND P6, PT, R222, 0x38, PT ;  /* 0x00000038de00780c */ /* 0x000fca0003fc4270 */
[----:B------:R-:W1:Y:S01]  /*2f60*/  MUFU.TANH R89, R89 ;  /* 0x0000005900597308 */ /* 0x000e620000002400 */
[----:B--2---:R-:W-:Y:S02]  /*2f70*/  FSEL R198, R90, -INF , !P2 ;  /* 0xff8000005ac67808 */ /* 0x004fe40005000000 */
[----:B------:R-:W-:-:S05]  /*2f80*/  ISETP.GT.AND P2, PT, R208, 0x48, PT ;  /* 0x00000048d000780c */ /* 0x000fca0003f44270 */
[----:B------:R-:W-:Y:S01]  /*2f90*/  MUFU.TANH R91, R91 ;  /* 0x0000005b005b7308 */ /* 0x000fe20000002400 */
[----:B-----5:R-:W-:Y:S02]  /*2fa0*/  FSEL R104, R92, -INF , !P4 ;  /* 0xff8000005c687808 */ /* 0x020fe40006000000 */
[----:B------:R-:W-:-:S05]  /*2fb0*/  ISETP.GT.AND P4, PT, R208, 0x49, PT ;  /* 0x00000049d000780c */ /* 0x000fca0003f84270 */
[----:B------:R-:W2:Y:S01]  /*2fc0*/  MUFU.TANH R95, R95 ;  /* 0x0000005f005f7308 */ /* 0x000ea20000002400 */
[----:B-1----:R-:W-:Y:S02]  /*2fd0*/  FSEL R105, R89, -INF , !P3 ;  /* 0xff80000059697808 */ /* 0x002fe40005800000 */
[----:B------:R-:W-:-:S05]  /*2fe0*/  ISETP.GT.AND P3, PT, R208, 0x41, PT ;  /* 0x00000041d000780c */ /* 0x000fca0003f64270 */
[----:B------:R-:W1:Y:S08]  /*2ff0*/  MUFU.TANH R103, R103 ;  /* 0x0000006700677308 */ /* 0x000e700000002400 */
[----:B------:R-:W5:Y:S01]  /*3000*/  MUFU.TANH R193, R193 ;  /* 0x000000c100c17308 */ /* 0x000f620000002400 */
[----:B--2---:R-:W-:Y:S02]  /*3010*/  FSEL R185, R95, -INF , !P6 ;  /* 0xff8000005fb97808 */ /* 0x004fe40007000000 */
[----:B------:R-:W-:-:S05]  /*3020*/  ISETP.GT.AND P6, PT, R208, 0x50, PT ;  /* 0x00000050d000780c */ /* 0x000fca0003fc4270 */
[----:B------:R-:W-:Y:S01]  /*3030*/  MUFU.TANH R96, R96 ;  /* 0x0000006000607308 */ /* 0x000fe20000002400 */
[----:B-1----:R-:W-:Y:S02]  /*3040*/  FSEL R216, R103, -INF , !P2 ;  /* 0xff80000067d87808 */ /* 0x002fe40005000000 */
[----:B------:R-:W-:-:S05]  /*3050*/  ISETP.GT.AND P2, PT, R222, 0x40, PT ;  /* 0x00000040de00780c */ /* 0x000fca0003f44270 */
[----:B------:R-:W1:Y:S01]  /*3060*/  MUFU.TANH R97, R97 ;  /* 0x0000006100617308 */ /* 0x000e620000002400 */
[----:B-----5:R-:W-:Y:S02]  /*3070*/  FSEL R211, R193, -INF , !P4 ;  /* 0xff800000c1d37808 */ /* 0x020fe40006000000 */
[----:B------:R-:W-:-:S05]  /*3080*/  ISETP.GT.AND P4, PT, R222, 0x41, PT ;  /* 0x00000041de00780c */ /* 0x000fca0003f84270 */
[----:B------:R-:W2:Y:S08]  /*3090*/  MUFU.TANH R98, R98 ;  /* 0x0000006200627308 */ /* 0x000eb00000002400 */
[----:B------:R-:W5:Y:S01]  /*30a0*/  MUFU.TANH R194, R194 ;  /* 0x000000c200c27308 */ /* 0x000f620000002400 */
[----:B-1----:R-:W-:Y:S02]  /*30b0*/  FSEL R196, R97, -INF , !P1 ;  /* 0xff80000061c47808 */ /* 0x002fe40004800000 */
[----:B------:R-:W-:-:S05]  /*30c0*/  ISETP.GT.AND P1, PT, R208, 0x58, PT ;  /* 0x00000058d000780c */ /* 0x000fca0003f24270 */
[----:B------:R-:W1:Y:S01]  /*30d0*/  MUFU.TANH R195, R195 ;  /* 0x000000c300c37308 */ /* 0x000e620000002400 */
[----:B--2---:R-:W-:Y:S01]  /*30e0*/  FSEL R107, R98, -INF , !P3 ;  /* 0xff800000626b7808 */ /* 0x004fe20005800000 */
[----:B------:R-:W-:Y:S02]  /*30f0*/  WARPGROUP.DEPBAR.LE gsb0, 0x0 ;  /* 0x00008000000079c5 */ /* 0x000fe40000010000 */
[----:B------:R2:W4:Y:S01]  /*3100*/  LDS R99, [R184+0x380] ;  /* 0x00038000b8637984 */ /* 0x0005220000000800 */
[----:B------:R-:W-:Y:S01]  /*3110*/  WARPGROUP.ARRIVE ;  /* 0x00000000000079c5 */ /* 0x000fe20000000000 */
[----:B------:R-:W-:Y:S02]  /*3120*/  ISETP.GT.AND P3, PT, R208, 0x59, PT ;  /* 0x00000059d000780c */ /* 0x000fe40003f64270 */
[----:B------:R-:W-:Y:S01]  /*3130*/  MUFU.TANH R102, R102 ;  /* 0x0000006600667308 */ /* 0x000fe20000002400 */
[----:B-----5:R-:W-:Y:S02]  /*3140*/  FSEL R212, R194, -INF , !P2 ;  /* 0xff800000c2d47808 */ /* 0x020fe40005000000 */
[----:B------:R-:W-:Y:S01]  /*3150*/  HGMMA.64x96x16.F32.BF16 R24, gdesc[UR4], R24, gsb0 ;  /* 0x01600000041879f0 */ /* 0x000fe20008001818 */
[----:B--2---:R-:W-:Y:S01]  /*3160*/  FSEL R184, R77, -INF , !P5 ;  /* 0xff8000004db87808 */ /* 0x004fe20006800000 */
[----:B------:R-:W-:Y:S01]  /*3170*/  ULDC UR4, c[0x0][0x744] ;  /* 0x0001d10000047ab9 */ /* 0x000fe20000000800 */
[----:B------:R-:W-:Y:S01]  /*3180*/  ISETP.GT.AND P5, PT, R208, 0x29, PT ;  /* 0x00000029d000780c */ /* 0x000fe20003fa4270 */
[----:B------:R-:W-:Y:S01]  /*3190*/  FFMA.FTZ R214, R210, UR4, -R227 ;  /* 0x00000004d2d67c23 */ /* 0x000fe200080108e3 */
[----:B------:R-:W-:Y:S01]  /*31a0*/  MUFU.TANH R191, R191 ;  /* 0x000000bf00bf7308 */ /* 0x000fe20000002400 */
[----:B-1----:R-:W-:Y:S01]  /*31b0*/  FSEL R209, R195, -INF , !P4 ;  /* 0xff800000c3d17808 */ /* 0x002fe20006000000 */
[--C-:B---3--:R-:W-:Y:S01]  /*31c0*/  FFMA.FTZ R220, R220, UR4, -R218.reuse ;  /* 0x00000004dcdc7c23 */ /* 0x108fe200080108da */
[----:B------:R-:W-:Y:S01]  /*31d0*/  FSEL R202, R86, -INF , !P5 ;  /* 0xff80000056ca7808 */ /* 0x000fe20006800000 */
[----:B------:R-:W-:Y:S01]  /*31e0*/  FFMA.FTZ R219, R219, UR4, -R218 ;  /* 0x00000004dbdb7c23 */ /* 0x000fe200080108da */
[----:B------:R-:W-:Y:S01]  /*31f0*/  ISETP.GT.AND P5, PT, R222, RZ, PT ;  /* 0x000000ffde00720c */ /* 0x000fe20003fa4270 */
[----:B----4-:R-:W-:Y:S01]  /*3200*/  FFMA.FTZ R184, R184, UR4, -R225 ;  /* 0x00000004b8b87c23 */ /* 0x010fe200080108e1 */
[C---:B------:R-:W-:Y:S01]  /*3210*/  ISETP.GT.AND P2, PT, R222.reuse, 0x49, PT ;  /* 0x00000049de00780c */ /* 0x040fe20003f44270 */
[----:B------:R-:W1:Y:S01]  /*3220*/  MUFU.TANH R192, R192 ;  /* 0x000000c000c07308 */ /* 0x000e620000002400 */
[C---:B------:R-:W-:Y:S01]  /*3230*/  FSEL R221, R19.reuse, -INF , !P5 ;  /* 0xff80000013dd7808 */ /* 0x040fe20006800000 */
[----:B------:R-:W-:Y:S01]  /*3240*/  FFMA.FTZ R19, -R19, R19, 1 ;  /* 0x3f80000013137423 */ /* 0x000fe20000010113 */
[----:B------:R-:W-:-:S02]  /*3250*/  ISETP.GT.AND P5, PT, R222, 0x9, PT ;  /* 0x00000009de00780c */ /* 0x000fc40003fa4270 */
[----:B------:R-:W-:Y:S01]  /*3260*/  ISETP.GT.AND P4, PT, R222, 0x50, PT ;  /* 0x00000050de00780c */ /* 0x000fe20003f84270 */
[----:B------:R-:W-:Y:S01]  /*3270*/  FFMA.FTZ R227, R221, UR4, -R227 ;  /* 0x00000004dde37c23 */ /* 0x000fe200080108e3 */
[----:B------:R-:W-:Y:S01]  /*3280*/  FSEL R205, R72, -INF , !P5 ;  /* 0xff80000048cd7808 */ /* 0x000fe20006800000 */
[----:B------:R-:W2:Y:S01]  /*3290*/  MUFU.TANH R215, R215 ;  /* 0x000000d700d77308 */ /* 0x000ea20000002400 */
[C---:B------:R-:W-:Y:S01]  /*32a0*/  ISETP.GT.AND P5, PT, R222.reuse, 0x18, PT ;  /* 0x00000018de00780c */ /* 0x040fe20003fa4270 */
[----:B------:R-:W-:Y:S01]  /*32b0*/  FMUL.FTZ R221, R117, UR10 ;  /* 0x0000000a75dd7c20 */ /* 0x000fe20008410000 */
[C---:B------:R-:W-:Y:S01]  /*32c0*/  IADD3 R218, R9.reuse, 0x8, RZ ;  /* 0x0000000809da7810 */ /* 0x040fe20007ffe0ff */
[----:B------:R-:W-:Y:S01]  /*32d0*/  VIADD R117, R9, 0x10 ;  /* 0x0000001009757836 */ /* 0x000fe20000000000 */
[----:B------:R-:W-:Y:S02]  /*32e0*/  FSEL R100, R79, -INF , !P5 ;  /* 0xff8000004f647808 */ /* 0x000fe40006800000 */
[----:B------:R-:W-:Y:S01]  /*32f0*/  ISETP.GT.AND P5, PT, R222, 0x21, PT ;  /* 0x00000021de00780c */ /* 0x000fe20003fa4270 */
[----:B------:R-:W3:Y:S01]  /*3300*/  MUFU.EX2 R214, R214 ;  /* 0x000000d600d67308 */ /* 0x000ee20000000800 */
[----:B-1----:R-:W-:Y:S01]  /*3310*/  FSEL R213, R192, -INF , !P2 ;  /* 0xff800000c0d57808 */ /* 0x002fe20005000000 */
[----:B------:R-:W1:Y:S01]  /*3320*/  SHFL.IDX PT, R229, R14, R218, 0x1f ;  /* 0x00001fda0ee57589 */ /* 0x000e6200000e0000 */
[----:B------:R-:W-:Y:S01]  /*3330*/  FSEL R204, R84, -INF , !P5 ;  /* 0xff80000054cc7808 */ /* 0x000fe20006800000 */
[----:B------:R-:W-:Y:S01]  /*3340*/  FFMA.FTZ R100, R100, UR4, -R225 ;  /* 0x0000000464647c23 */ /* 0x000fe200080108e1 */
[C---:B------:R-:W-:Y:S01]  /*3350*/  ISETP.GT.AND P5, PT, R222.reuse, 0x30, PT ;  /* 0x00000030de00780c */ /* 0x040fe20003fa4270 */
[----:B------:R-:W-:Y:S01]  /*3360*/  SHFL.IDX PT, R234, R99, R114, 0x1f ;  /* 0x00001f7263ea7589 */ /* 0x000fe200000e0000 */
[C---:B------:R-:W-:Y:S01]  /*3370*/  ISETP.GT.AND P2, PT, R222.reuse, 0x58, PT ;  /* 0x00000058de00780c */ /* 0x040fe20003f44270 */
[----:B------:R-:W-:Y:S01]  /*3380*/  MUFU.TANH R221, R221 ;  /* 0x000000dd00dd7308 */ /* 0x000fe20000002400 */
[----:B------:R-:W-:Y:S01]  /*3390*/  FSEL R197, R91, -INF , !P5 ;  /* 0xff8000005bc57808 */ /* 0x000fe20006800000 */
[----:B------:R-:W-:Y:S01]  /*33a0*/  SHFL.IDX PT, R223, R99, R9, 0x1f ;  /* 0x00001f0963df7589 */ /* 0x000fe200000e0000 */
[----:B------:R-:W-:-:S02]  /*33b0*/  ISETP.GT.AND P5, PT, R222, 0x39, PT ;  /* 0x00000039de00780c */ /* 0x000fc40003fa4270 */
[----:B--2---:R-:W-:Y:S01]  /*33c0*/  FSEL R217, R215, -INF , !P4 ;  /* 0xff800000d7d97808 */ /* 0x004fe20006000000 */
[----:B------:R-:W2:Y:S01]  /*33d0*/  SHFL.IDX PT, R230, R14, R117, 0x1f ;  /* 0x00001f750ee67589 */ /* 0x000ea200000e0000 */
[----:B------:R-:W-:Y:S01]  /*33e0*/  FSEL R108, R96, -INF , !P5 ;  /* 0xff800000606c7808 */ /* 0x000fe20006800000 */
[----:B------:R-:W4:Y:S01]  /*33f0*/  MUFU.EX2 R227, R227 ;  /* 0x000000e300e37308 */ /* 0x000f220000000800 */
[----:B------:R-:W-:-:S07]  /*3400*/  ISETP.GT.AND P5, PT, R208, 0x51, PT ;  /* 0x00000051d000780c */ /* 0x000fce0003fa4270 */
[----:B------:R-:W-:Y:S01]  /*3410*/  MUFU.TANH R224, R224 ;  /* 0x000000e000e07308 */ /* 0x000fe20000002400 */
[----:B------:R-:W-:Y:S01]  /*3420*/  FSEL R208, R102, -INF , !P6 ;  /* 0xff80000066d07808 */ /* 0x000fe20007000000 */
[--C-:B-1----:R-:W-:Y:S01]  /*3430*/  FFMA.FTZ R207, R207, UR4, -R229.reuse ;  /* 0x00000004cfcf7c23 */ /* 0x102fe200080108e5 */
[----:B------:R-:W-:Y:S01]  /*3440*/  ISETP.GT.AND P6, PT, R222, 0x48, PT ;  /* 0x00000048de00780c */ /* 0x000fe20003fc4270 */
[----:B------:R-:W-:Y:S01]  /*3450*/  FFMA.FTZ R206, R206, UR4, -R229 ;  /* 0x00000004cece7c23 */ /* 0x000fe200080108e5 */
[C---:B------:R-:W-:Y:S01]  /*3460*/  ISETP.GT.AND P4, PT, R222.reuse, 0x59, PT ;  /* 0x00000059de00780c */ /* 0x040fe20003f84270 */
[----:B------:R-:W1:Y:S01]  /*3470*/  SHFL.IDX PT, R229, R12, R9, 0x1f ;  /* 0x00001f090ce57589 */ /* 0x000e6200000e0000 */
[----:B------:R-:W-:Y:S01]  /*3480*/  FSEL R210, R191, -INF , !P6 ;  /* 0xff800000bfd27808 */ /* 0x000fe20007000000 */
[----:B------:R-:W5:Y:S01]  /*3490*/  MUFU.EX2 R219, R219 ;  /* 0x000000db00db7308 */ /* 0x000f620000000800 */
[----:B------:R-:W-:Y:S01]  /*34a0*/  ISETP.GT.AND P6, PT, R222, 0x51, PT ;  /* 0x00000051de00780c */ /* 0x000fe20003fc4270 */
[----:B------:R-:W-:Y:S01]  /*34b0*/  FFMA.FTZ R23, -R23, R23, 1 ;  /* 0x3f80000017177423 */ /* 0x000fe20000010117 */
[----:B------:R-:W-:Y:S01]  /*34c0*/  R2UR UR6, R10 ;  /* 0x000000000a0672ca */ /* 0x000fe200000e0000 */
[----:B------:R-:W-:Y:S01]  /*34d0*/  SHFL.IDX PT, R232, R99, R117, 0x1f ;  /* 0x00001f7563e87589 */ /* 0x000fe200000e0000 */
[--C-:B--2---:R-:W-:Y:S01]  /*34e0*/  FFMA.FTZ R188, R188, UR4, -R230.reuse ;  /* 0x00000004bcbc7c23 */ /* 0x104fe200080108e6 */
[----:B------:R-:W-:-:S02]  /*34f0*/  FFMA.FTZ R201, R201, UR4, -R230 ;  /* 0x00000004c9c97c23 */ /* 0x000fc400080108e6 */
[----:B------:R-:W-:Y:S01]  /*3500*/  MUFU.EX2 R206, R206 ;  /* 0x000000ce00ce7308 */ /* 0x000fe20000000800 */
[----:B------:R-:W2:Y:S07]  /*3510*/  SHFL.IDX PT, R230, R12, R218, 0x1f ;  /* 0x00001fda0ce67589 */ /* 0x000eae00000e0000 */
[----:B------:R-:W-:Y:S01]  /*3520*/  MUFU.EX2 R207, R207 ;  /* 0x000000cf00cf7308 */ /* 0x000fe20000000800 */
[--C-:B-1----:R-:W-:Y:S01]  /*3530*/  FFMA.FTZ R111, R111, UR4, -R229.reuse ;  /* 0x000000046f6f7c23 */ /* 0x102fe200080108e5 */
[----:B------:R-:W-:-:S06]  /*3540*/  FFMA.FTZ R190, R190, UR4, -R229 ;  /* 0x00000004bebe7c23 */ /* 0x000fcc00080108e5 */
[----:B------:R-:W-:Y:S01]  /*3550*/  MUFU.EX2 R184, R184 ;  /* 0x000000b800b87308 */ /* 0x000fe20000000800 */
[----:B------:R-:W1:Y:S07]  /*3560*/  SHFL.IDX PT, R229, R15, R117, 0x1f ;  /* 0x00001f750fe57589 */ /* 0x000e6e00000e0000 */
[----:B------:R-:W-:Y:S01]  /*3570*/  MUFU.EX2 R188, R188 ;  /* 0x000000bc00bc7308 */ /* 0x000fe20000000800 */
[--C-:B--2---:R-:W-:Y:S01]  /*3580*/  FFMA.FTZ R110, R110, UR4, -R230.reuse ;  /* 0x000000046e6e7c23 */ /* 0x104fe200080108e6 */
[----:B------:R-:W-:-:S06]  /*3590*/  FFMA.FTZ R200, R200, UR4, -R230 ;  /* 0x00000004c8c87c23 */ /* 0x000fcc00080108e6 */
[----:B------:R-:W-:Y:S01]  /*35a0*/  MUFU.EX2 R100, R100 ;  /* 0x0000006400647308 */ /* 0x000fe20000000800 */
[----:B------:R-:W-:Y:S02]  /*35b0*/  WARPGROUP.DEPBAR.LE gsb0, 0x0 ;  /* 0x00008000000079c5 */ /* 0x000fe40000010000 */
[--C-:B------:R-:W-:Y:S01]  /*35c0*/  FADD.FTZ R25, R25, -R234.reuse ;  /* 0x800000ea19197221 */ /* 0x100fe20000010000 */
[----:B------:R-:W-:Y:S01]  /*35d0*/  FADD.FTZ R27, R27, -R234 ;  /* 0x800000ea1b1b7221 */ /* 0x000fe20000010000 */
[--C-:B------:R-:W-:Y:S01]  /*35e0*/  FADD.FTZ R222, R24, -R223.reuse ;  /* 0x800000df18de7221 */ /* 0x100fe20000010000 */
[----:B------:R-:W2:Y:S01]  /*35f0*/  LDL R234, [R1+0x18] ;  /* 0x0000180001ea7983 */ /* 0x000ea20000100800 */
[----:B------:R-:W-:Y:S01]  /*3600*/  FADD.FTZ R26, R26, -R223 ;  /* 0x800000df1a1a7221 */ /* 0x000fe20000010000 */
[----:B------:R5:W-:Y:S01]  /*3610*/  MUFU.TANH R24, R113 ;  /* 0x0000007100187308 */ /* 0x000be20000002400 */
[----:B---3--:R-:W-:Y:S01]  /*3620*/  FMUL.FTZ R222, R214, R222 ;  /* 0x000000ded6de7220 */ /* 0x008fe20000410000 */
[----:B------:R-:W-:-:S02]  /*3630*/  VIADD R223, R9, 0x1c ;  /* 0x0000001c09df7836 */ /* 0x000fc40000000000 */
[----:B----4-:R-:W-:Y:S01]  /*3640*/  FMUL.FTZ R26, R227, R26 ;  /* 0x0000001ae31a7220 */ /* 0x010fe20000410000 */
[--C-:B-1----:R-:W-:Y:S01]  /*3650*/  FFMA.FTZ R208, R208, UR4, -R229.reuse ;  /* 0x00000004d0d07c23 */ /* 0x102fe200080108e5 */
[----:B------:R-:W-:Y:S01]  /*3660*/  FFMA.FTZ R217, R217, UR4, -R229 ;  /* 0x00000004d9d97c23 */ /* 0x000fe200080108e5 */
[----:B------:R-:W1:Y:S01]  /*3670*/  SHFL.IDX PT, R225, R12, R223, 0x1f ;  /* 0x00001fdf0ce17589 */ /* 0x000e6200000e0000 */
[----:B------:R-:W-:Y:S01]  /*3680*/  FMUL.FTZ R10, R19, R26 ;  /* 0x0000001a130a7220 */ /* 0x000fe20000410000 */
[----:B-----5:R-:W-:Y:S01]  /*3690*/  FFMA.FTZ R113, -R18, R18, 1 ;  /* 0x3f80000012717423 */ /* 0x020fe20000010112 */
[----:B------:R-:W-:Y:S01]  /*36a0*/  FMUL.FTZ R18, R115, UR10 ;  /* 0x0000000a73127c20 */ /* 0x000fe20008410000 */
[----:B------:R-:W-:Y:S01]  /*36b0*/  FMUL.FTZ R115, R116, UR10 ;  /* 0x0000000a74737c20 */ /* 0x000fe20008410000 */
[----:B------:R-:W-:Y:S02]  /*36c0*/  VIADD R116, R9, 0xc ;  /* 0x0000000c09747836 */ /* 0x000fe40000000000 */
[----:B------:R-:W-:Y:S01]  /*36d0*/  FMUL.FTZ R113, R113, R222 ;  /* 0x000000de71717220 */ /* 0x000fe20000410000 */
[----:B------:R-:W-:Y:S01]  /*36e0*/  FMUL.FTZ R222, R118, UR10 ;  /* 0x0000000a76de7c20 */ /* 0x000fe20008410000 */
[----:B------:R-:W-:Y:S01]  /*36f0*/  VIADD R118, R9, 0x14 ;  /* 0x0000001409767836 */ /* 0x000fe20000000000 */
[----:B------:R-:W-:Y:S01]  /*3700*/  MUFU.TANH R18, R18 ;  /* 0x0000001200127308 */ /* 0x000fe20000002400 */
[----:B------:R-:W3:Y:S04]  /*3710*/  SHFL.IDX PT, R228, R14, R116, 0x1f ;  /* 0x00001f740ee47589 */ /* 0x000ee800000e0000 */
[----:B------:R-:W4:Y:S03]  /*3720*/  SHFL.IDX PT, R226, R14, R118, 0x1f ;  /* 0x00001f760ee27589 */ /* 0x000f2600000e0000 */
[----:B------:R-:W5:Y:S01]  /*3730*/  MUFU.TANH R115, R115 ;  /* 0x0000007300737308 */ /* 0x000f620000002400 */
[----:B------:R-:W5:Y:S04]  /*3740*/  SHFL.IDX PT, R14, R14, R223, 0x1f ;  /* 0x00001fdf0e0e7589 */ /* 0x000f6800000e0000 */
[----:B------:R-:W5:Y:S01]  /*3750*/  SHFL.IDX PT, R231, R12, R116, 0x1f ;  /* 0x00001f740ce77589 */ /* 0x000f6200000e0000 */
[--C-:B-1----:R-:W-:Y:S01]  /*3760*/  FFMA.FTZ R109, R109, UR4, -R225.reuse ;  /* 0x000000046d6d7c23 */ /* 0x102fe200080108e1 */
[----:B------:R-:W-:Y:S01]  /*3770*/  FFMA.FTZ R108, R108, UR4, -R225 ;  /* 0x000000046c6c7c23 */ /* 0x000fe200080108e1 */
[----:B------:R-:W-:Y:S01]  /*3780*/  MUFU.TANH R222, R222 ;  /* 0x000000de00de7308 */ /* 0x000fe20000002400 */
[----:B------:R-:W-:Y:S04]  /*3790*/  SHFL.IDX PT, R225, R15, R119, 0x1f ;  /* 0x00001f770fe17589 */ /* 0x000fe800000e0000 */
[----:B------:R-:W-:Y:S01]  /*37a0*/  LDS R26, [R11+0x380] ;  /* 0x000380000b1a7984 */ /* 0x000fe20000000800 */
[--C-:B---3--:R-:W-:Y:S01]  /*37b0*/  FFMA.FTZ R106, R106, UR4, -R228.reuse ;  /* 0x000000046a6a7c23 */ /* 0x108fe200080108e4 */
[----:B------:R-:W-:-:S02]  /*37c0*/  FFMA.FTZ R205, R205, UR4, -R228 ;  /* 0x00000004cdcd7c23 */ /* 0x000fc400080108e4 */
[----:B------:R-:W1:Y:S01]  /*37d0*/  SHFL.IDX PT, R233, R99, R116, 0x1f ;  /* 0x00001f7463e97589 */ /* 0x000e6200000e0000 */
[----:B------:R-:W-:Y:S01]  /*37e0*/  MUFU.EX2 R201, R201 ;  /* 0x000000c900c97308 */ /* 0x000fe20000000800 */
[--C-:B----4-:R-:W-:Y:S01]  /*37f0*/  FFMA.FTZ R187, R187, UR4, -R226.reuse ;  /* 0x00000004bbbb7c23 */ /* 0x110fe200080108e2 */
[----:B------:R-:W-:Y:S01]  /*3800*/  FFMA.FTZ R186, R186, UR4, -R226 ;  /* 0x00000004baba7c23 */ /* 0x000fe200080108e2 */
[----:B------:R-:W3:Y:S01]  /*3810*/  SHFL.IDX PT, R228, R12, R114, 0x1f ;  /* 0x00001f720ce47589 */ /* 0x000ee200000e0000 */
[--C-:B-----5:R-:W-:Y:S01]  /*3820*/  FFMA.FTZ R101, R101, UR4, -R14.reuse ;  /* 0x0000000465657c23 */ /* 0x120fe2000801080e */
[----:B------:R-:W-:Y:S02]  /*3830*/  FFMA.FTZ R112, R112, UR4, -R14 ;  /* 0x0000000470707c23 */ /* 0x000fe4000801080e */
[----:B------:R-:W4:Y:S01]  /*3840*/  SHFL.IDX PT, R226, R15, R218, 0x1f ;  /* 0x00001fda0fe27589 */ /* 0x000f2200000e0000 */
[----:B------:R-:W5:Y:S01]  /*3850*/  MUFU.EX2 R205, R205 ;  /* 0x000000cd00cd7308 */ /* 0x000f620000000800 */
[--C-:B------:R-:W-:Y:S01]  /*3860*/  FFMA.FTZ R202, R202, UR4, -R231.reuse ;  /* 0x00000004caca7c23 */ /* 0x100fe200080108e7 */
[----:B------:R-:W-:Y:S01]  /*3870*/  FFMA.FTZ R231, R203, UR4, -R231 ;  /* 0x00000004cbe77c23 */ /* 0x000fe200080108e7 */
[----:B------:R-:W5:Y:S04]  /*3880*/  SHFL.IDX PT, R14, R12, R117, 0x1f ;  /* 0x00001f750c0e7589 */ /* 0x000f6800000e0000 */
[----:B------:R-:W5:Y:S01]  /*3890*/  SHFL.IDX PT, R203, R12, R119, 0x1f ;  /* 0x00001f770ccb7589 */ /* 0x000f6200000e0000 */
[----:B------:R-:W5:Y:S03]  /*38a0*/  MUFU.EX2 R186, R186 ;  /* 0x000000ba00ba7308 */ /* 0x000f660000000800 */
[----:B------:R-:W5:Y:S01]  /*38b0*/  SHFL.IDX PT, R230, R99, R118, 0x1f ;  /* 0x00001f7663e67589 */ /* 0x000f6200000e0000 */
[----:B------:R-:W-:Y:S01]  /*38c0*/  FFMA.FTZ R19, -R21, R21, 1 ;  /* 0x3f80000015137423 */ /* 0x000fe20000010115 */
[----:B------:R-:W-:Y:S01]  /*38d0*/  FMUL.FTZ R27, R219, R27 ;  /* 0x0000001bdb1b7220 */ /* 0x000fe20000410000 */
[----:B-1----:R-:W-:Y:S01]  /*38e0*/  FADD.FTZ R31, R31, -R233 ;  /* 0x800000e91f1f7221 */ /* 0x002fe20000010000 */
[----:B------:R-:W1:Y:S01]  /*38f0*/  SHFL.IDX PT, R229, R99, R119, 0x1f ;  /* 0x00001f7763e57589 */ /* 0x000e6200000e0000 */
[----:B------:R-:W1:Y:S01]  /*3900*/  MUFU.EX2 R101, R101 ;  /* 0x0000006500657308 */ /* 0x000e620000000800 */
[--C-:B---3--:R-:W-:Y:S01]  /*3910*/  FFMA.FTZ R199, R199, UR4, -R228.reuse ;  /* 0x00000004c7c77c23 */ /* 0x108fe200080108e4 */
[----:B------:R-:W-:-:S02]  /*3920*/  FFMA.FTZ R228, R204, UR4, -R228 ;  /* 0x00000004cce47c23 */ /* 0x000fc400080108e4 */
[----:B------:R-:W3:Y:S01]  /*3930*/  SHFL.IDX PT, R204, R12, R118, 0x1f ;  /* 0x00001f760ccc7589 */ /* 0x000ee200000e0000 */
[--C-:B----4-:R-:W-:Y:S01]  /*3940*/  FFMA.FTZ R216, R216, UR4, -R226.reuse ;  /* 0x00000004d8d87c23 */ /* 0x110fe200080108e2 */
[----:B------:R-:W-:Y:S01]  /*3950*/  FFMA.FTZ R210, R210, UR4, -R226 ;  /* 0x00000004d2d27c23 */ /* 0x000fe200080108e2 */
[----:B------:R-:W-:Y:S01]  /*3960*/  FSEL R226, R224, -INF , !P4 ;  /* 0xff800000e0e27808 */ /* 0x000fe20006000000 */
[----:B------:R-:W4:Y:S01]  /*3970*/  SHFL.IDX PT, R12, R15, R9, 0x1f ;  /* 0x00001f090f0c7589 */ /* 0x000f2200000e0000 */
[--C-:B-----5:R-:W-:Y:S01]  /*3980*/  FFMA.FTZ R105, R105, UR4, -R14.reuse ;  /* 0x0000000469697c23 */ /* 0x120fe2000801080e */
[----:B------:R-:W-:Y:S01]  /*3990*/  FFMA.FTZ R197, R197, UR4, -R14 ;  /* 0x00000004c5c57c23 */ /* 0x000fe2000801080e */
[----:B------:R-:W5:Y:S01]  /*39a0*/  MUFU.EX2 R106, R106 ;  /* 0x0000006a006a7308 */ /* 0x000f620000000800 */
[----:B------:R-:W5:Y:S01]  /*39b0*/  SHFL.IDX PT, R14, R15, R114, 0x1f ;  /* 0x00001f720f0e7589 */ /* 0x000f6200000e0000 */
[--C-:B------:R-:W-:Y:S01]  /*39c0*/  FFMA.FTZ R189, R189, UR4, -R203.reuse ;  /* 0x00000004bdbd7c23 */ /* 0x100fe200080108cb */
[----:B------:R-:W-:Y:S01]  /*39d0*/  FFMA.FTZ R185, R185, UR4, -R203 ;  /* 0x00000004b9b97c23 */ /* 0x000fe200080108cb */
[----:B------:R-:W-:Y:S01]  /*39e0*/  FSEL R203, R115, -INF , !P1 ;  /* 0xff80000073cb7808 */ /* 0x000fe20004800000 */
[----:B------:R-:W-:Y:S01]  /*39f0*/  FFMA.FTZ R21, -R20, R20, 1 ;  /* 0x3f80000014157423 */ /* 0x000fe20000010114 */
[----:B------:R-:W-:Y:S01]  /*3a00*/  FADD.FTZ R35, R35, -R230 ;  /* 0x800000e623237221 */ /* 0x000fe20000010000 */
[----:B------:R-:W-:Y:S01]  /*3a10*/  FMUL.FTZ R31, R205, R31 ;  /* 0x0000001fcd1f7220 */ /* 0x000fe20000410000 */
[----:B------:R-:W5:Y:S01]  /*3a20*/  MUFU.EX2 R187, R187 ;  /* 0x000000bb00bb7308 */ /* 0x000f620000000800 */
[----:B------:R-:W-:Y:S01]  /*3a30*/  FFMA.FTZ R203, R203, UR4, -R225 ;  /* 0x00000004cbcb7c23 */ /* 0x000fe200080108e1 */
[----:B-1----:R-:W-:Y:S01]  /*3a40*/  FADD.FTZ R36, R36, -R229 ;  /* 0x800000e524247221 */ /* 0x002fe20000010000 */
[----:B------:R-:W-:Y:S01]  /*3a50*/  FADD.FTZ R32, R32, -R232 ;  /* 0x800000e820207221 */ /* 0x000fe20000010000 */
[----:B------:R-:W-:Y:S01]  /*3a60*/  FADD.FTZ R29, R29, -R233 ;  /* 0x800000e91d1d7221 */ /* 0x000fe20000010000 */
[----:B------:R-:W-:Y:S01]  /*3a70*/  FADD.FTZ R33, R33, -R230 ;  /* 0x800000e621217221 */ /* 0x000fe20000010000 */
[----:B------:R-:W-:Y:S01]  /*3a80*/  FADD.FTZ R38, R38, -R229 ;  /* 0x800000e526267221 */ /* 0x000fe20000010000 */
[----:B------:R-:W-:Y:S01]  /*3a90*/  FFMA.FTZ R22, -R22, R22, 1 ;  /* 0x3f80000016167423 */ /* 0x000fe20000010116 */
[--C-:B---3--:R-:W-:Y:S01]  /*3aa0*/  FFMA.FTZ R198, R198, UR4, -R204.reuse ;  /* 0x00000004c6c67c23 */ /* 0x108fe200080108cc */
[----:B------:R-:W-:Y:S01]  /*3ab0*/  FFMA.FTZ R104, R104, UR4, -R204 ;  /* 0x0000000468687c23 */ /* 0x000fe200080108cc */
[----:B------:R-:W-:Y:S01]  /*3ac0*/  FADD.FTZ R34, R34, -R232 ;  /* 0x800000e822227221 */ /* 0x000fe20000010000 */
[----:B------:R-:W1:Y:S01]  /*3ad0*/  SHFL.IDX PT, R204, R15, R116, 0x1f ;  /* 0x00001f740fcc7589 */ /* 0x000e6200000e0000 */
[--C-:B----4-:R-:W-:Y:S01]  /*3ae0*/  FFMA.FTZ R196, R196, UR4, -R12.reuse ;  /* 0x00000004c4c47c23 */ /* 0x110fe2000801080c */
[----:B------:R-:W-:Y:S01]  /*3af0*/  FFMA.FTZ R212, R212, UR4, -R12 ;  /* 0x00000004d4d47c23 */ /* 0x000fe2000801080c */
[----:B------:R-:W3:Y:S01]  /*3b00*/  MUFU.EX2 R112, R112 ;  /* 0x0000007000707308 */ /* 0x000ee20000000800 */
[----:B------:R-:W4:Y:S01]  /*3b10*/  SHFL.IDX PT, R12, R15, R118, 0x1f ;  /* 0x00001f760f0c7589 */ /* 0x000f2200000e0000 */
[--C-:B-----5:R-:W-:Y:S01]  /*3b20*/  FFMA.FTZ R107, R107, UR4, -R14.reuse ;  /* 0x000000046b6b7c23 */ /* 0x120fe2000801080e */
[----:B------:R-:W-:Y:S01]  /*3b30*/  FFMA.FTZ R209, R209, UR4, -R14 ;  /* 0x00000004d1d17c23 */ /* 0x000fe2000801080e */
[----:B------:R-:W-:-:S04]  /*3b40*/  FSEL R14, R24, -INF , !P5 ;  /* 0xff800000180e7808 */ /* 0x000fc80006800000 */
[----:B------:R-:W5:Y:S08]  /*3b50*/  MUFU.EX2 R200, R200 ;  /* 0x000000c800c87308 */ /* 0x000f700000000800 */
[----:B------:R-:W5:Y:S01]  /*3b60*/  MUFU.EX2 R231, R231 ;  /* 0x000000e700e77308 */ /* 0x000f620000000800 */
[--C-:B-1----:R-:W-:Y:S01]  /*3b70*/  FFMA.FTZ R211, R211, UR4, -R204.reuse ;  /* 0x00000004d3d37c23 */ /* 0x102fe200080108cc */
[----:B------:R-:W-:-:S02]  /*3b80*/  FFMA.FTZ R213, R213, UR4, -R204 ;  /* 0x00000004d5d57c23 */ /* 0x000fc400080108cc */
[----:B------:R1:W3:Y:S01]  /*3b90*/  SHFL.IDX PT, R204, R15, R223, 0x1f ;  /* 0x00001fdf0fcc7589 */ /* 0x0002e200000e0000 */
[----:B----4-:R-:W-:Y:S01]  /*3ba0*/  FFMA.FTZ R14, R14, UR4, -R12 ;  /* 0x000000040e0e7c23 */ /* 0x010fe2000801080c */
[----:B------:R-:W-:Y:S02]  /*3bb0*/  FFMA.FTZ R88, -R88, R88, 1 ;  /* 0x3f80000058587423 */ /* 0x000fe40000010158 */
[----:B------:R-:W-:Y:S01]  /*3bc0*/  MUFU.EX2 R110, R110 ;  /* 0x0000006e006e7308 */ /* 0x000fe20000000800 */
[----:B-1----:R-:W-:-:S07]  /*3bd0*/  FSEL R15, R18, -INF , !P6 ;  /* 0xff800000120f7808 */ /* 0x002fce0007000000 */
[----:B------:R-:W-:Y:S01]  /*3be0*/  MUFU.EX2 R190, R190 ;  /* 0x000000be00be7308 */ /* 0x000fe20000000800 */
[----:B------:R-:W-:Y:S01]  /*3bf0*/  FFMA.FTZ R12, R15, UR4, -R12 ;  /* 0x000000040f0c7c23 */ /* 0x000fe2000801080c */
[----:B------:R-:W-:-:S06]  /*3c00*/  FSEL R15, R222, -INF , !P2 ;  /* 0xff800000de0f7808 */ /* 0x000fcc0005000000 */
[----:B------:R-:W-:Y:S01]  /*3c10*/  MUFU.EX2 R202, R202 ;  /* 0x000000ca00ca7308 */ /* 0x000fe20000000800 */
[----:B------:R-:W-:Y:S01]  /*3c20*/  FFMA.FTZ R15, R15, UR4, -R225 ;  /* 0x000000040f0f7c23 */ /* 0x000fe200080108e1 */
[----:B------:R-:W-:-:S05]  /*3c30*/  FSEL R225, R221, -INF , !P3 ;  /* 0xff800000dde17808 */ /* 0x000fca0005800000 */
[--C-:B---3--:R-:W-:Y:S01]  /*3c40*/  FFMA.FTZ R225, R225, UR4, -R204.reuse ;  /* 0x00000004e1e17c23 */ /* 0x108fe200080108cc */
[----:B------:R-:W-:Y:S01]  /*3c50*/  FFMA.FTZ R204, R226, UR4, -R204 ;  /* 0x00000004e2cc7c23 */ /* 0x000fe200080108cc */
[----:B------:R-:W-:Y:S01]  /*3c60*/  MUFU.EX2 R108, R108 ;  /* 0x0000006c006c7308 */ /* 0x000fe20000000800 */
[----:B------:R-:W1:Y:S01]  /*3c70*/  SHFL.IDX PT, R226, R99, R218, 0x1f ;  /* 0x00001fda63e27589 */ /* 0x000e6200000e0000 */
[----:B------:R-:W-:Y:S01]  /*3c80*/  FMUL.FTZ R21, R21, R27 ;  /* 0x0000001b15157220 */ /* 0x000fe20000410000 */
[----:B------:R-:W-:Y:S02]  /*3c90*/  FFMA.FTZ R27, -R72, R72, 1 ;  /* 0x3f800000481b7423 */ /* 0x000fe40000010148 */
[----:B------:R-:W3:Y:S02]  /*3ca0*/  SHFL.IDX PT, R99, R99, R223, 0x1f ;  /* 0x00001fdf63637589 */ /* 0x000ee400000e0000 */
[----:B------:R-:W-:Y:S01]  /*3cb0*/  FMUL.FTZ R27, R27, R31 ;  /* 0x0000001f1b1b7220 */ /* 0x000fe20000410000 */
[----:B------:R-:W-:Y:S01]  /*3cc0*/  FFMA.FTZ R31, -R76, R76, 1 ;  /* 0x3f8000004c1f7423 */ /* 0x000fe2000001014c */
[----:B------:R-:W-:Y:S01]  /*3cd0*/  MUFU.EX2 R111, R111 ;  /* 0x0000006f006f7308 */ /* 0x000fe20000000800 */
[----:B------:R-:W-:Y:S01]  /*3ce0*/  FFMA.FTZ R83, -R83, R83, 1 ;  /* 0x3f80000053537423 */ /* 0x000fe20000010153 */
[----:B------:R-:W-:Y:S01]  /*3cf0*/  FFMA.FTZ R85, -R85, R85, 1 ;  /* 0x3f80000055557423 */ /* 0x000fe20000010155 */
[----:B------:R-:W-:-:S05]  /*3d00*/  FFMA.FTZ R96, -R96, R96, 1 ;  /* 0x3f80000060607423 */ /* 0x000fca0000010160 */
[----:B------:R-:W-:Y:S01]  /*3d10*/  MUFU.EX2 R109, R109 ;  /* 0x0000006d006d7308 */ /* 0x000fe20000000800 */
[----:B-1----:R-:W-:-:S07]  /*3d20*/  FADD.FTZ R30, R30, -R226 ;  /* 0x800000e21e1e7221 */ /* 0x002fce0000010000 */
[----:B------:R-:W-:Y:S01]  /*3d30*/  MUFU.EX2 R199, R199 ;  /* 0x000000c700c77308 */ /* 0x000fe20000000800 */
[----:B------:R-:W-:-:S04]  /*3d40*/  FMUL.FTZ R30, R206, R30 ;  /* 0x0000001ece1e7220 */ /* 0x000fc80000410000 */
[----:B------:R-:W-:Y:S01]  /*3d50*/  FMUL.FTZ R23, R23, R30 ;  /* 0x0000001e17177220 */ /* 0x000fe20000410000 */
[----:B------:R-:W-:Y:S01]  /*3d60*/  FMUL.FTZ R30, R186, R35 ;  /* 0x00000023ba1e7220 */ /* 0x000fe20000410000 */
[----:B------:R-:W-:Y:S01]  /*3d70*/  FFMA.FTZ R81, -R81, R81, 1 ;  /* 0x3f80000051517423 */ /* 0x000fe20000010151 */
[----:B------:R-:W-:Y:S01]  /*3d80*/  SHFL.IDX PT, R35, R26, R114, 0x1f ;  /* 0x00001f721a237589 */ /* 0x000fe200000e0000 */
[----:B------:R-:W-:Y:S01]  /*3d90*/  MUFU.EX2 R220, R220 ;  /* 0x000000dc00dc7308 */ /* 0x000fe20000000800 */
[----:B------:R-:W-:Y:S02]  /*3da0*/  FMUL.FTZ R31, R31, R30 ;  /* 0x0000001e1f1f7220 */ /* 0x000fe40000410000 */
[----:B------:R-:W1:Y:S01]  /*3db0*/  SHFL.IDX PT, R30, R26, R9, 0x1f ;  /* 0x00001f091a1e7589 */ /* 0x000e6200000e0000 */
[----:B------:R-:W-:Y:S01]  /*3dc0*/  FADD.FTZ R28, R28, -R226 ;  /* 0x800000e21c1c7221 */ /* 0x000fe20000010000 */
[----:B---3--:R-:W-:-:S03]  /*3dd0*/  FADD.FTZ R37, R37, -R99 ;  /* 0x8000006325257221 */ /* 0x008fc60000010000 */
        /* <DEDUP_REMOVED lines=16> */
[----:B------:R-:W-:Y:S01]  /*3ee0*/  FFMA.FTZ R33, -R79, R79, 1 ;  /* 0x3f8000004f217423 */ /* 0x000fe2000001014f */
[----:B-1----:R-:W-:Y:S01]  /*3ef0*/  FADD.FTZ R37, R42, -R30 ;  /* 0x8000001e2a257221 */ /* 0x002fe20000010000 */
[--C-:B------:R-:W-:Y:S01]  /*3f00*/  FADD.FTZ R42, R41, -R35.reuse ;  /* 0x80000023292a7221 */ /* 0x100fe20000010000 */
[----:B------:R-:W-:-:S02]  /*3f10*/  FADD.FTZ R35, R43, -R35 ;  /* 0x800000232b237221 */ /* 0x000fc40000010000 */
[----:B------:R-:W-:Y:S01]  /*3f20*/  LDS R43, [R13+0x380] ;  /* 0x000380000d2b7984 */ /* 0x000fe20000000800 */
[----:B------:R-:W-:Y:S01]  /*3f30*/  FMUL.FTZ R29, R29, R34 ;  /* 0x000000221d1d7220 */ /* 0x000fe20000410000 */
[----:B------:R-:W-:Y:S01]  /*3f40*/  FMUL.FTZ R33, R33, R38 ;  /* 0x0000002621217220 */ /* 0x000fe20000410000 */
[----:B------:R-:W-:Y:S01]  /*3f50*/  FFMA.FTZ R34, -R77, R77, 1 ;  /* 0x3f8000004d227423 */ /* 0x000fe2000001014d */
[----:B------:R-:W1:Y:S04]  /*3f60*/  SHFL.IDX PT, R72, R26, R218, 0x1f ;  /* 0x00001fda1a487589 */ /* 0x000e6800000e0000 */
[----:B------:R-:W3:Y:S01]  /*3f70*/  SHFL.IDX PT, R38, R26, R116, 0x1f ;  /* 0x00001f741a267589 */ /* 0x000ee200000e0000 */
[----:B------:R-:W-:-:S03]  /*3f80*/  FMUL.FTZ R34, R34, R73 ;  /* 0x0000004922227220 */ /* 0x000fc60000410000 */
[----:B------:R-:W4:Y:S04]  /*3f90*/  SHFL.IDX PT, R76, R26, R223, 0x1f ;  /* 0x00001fdf1a4c7589 */ /* 0x000f2800000e0000 */
[----:B------:R-:W5:Y:S01]  /*3fa0*/  SHFL.IDX PT, R73, R26, R117, 0x1f ;  /* 0x00001f751a497589 */ /* 0x000f6200000e0000 */
[----:B------:R-:W5:Y:S03]  /*3fb0*/  MUFU.EX2 R11, R105 ;  /* 0x00000069000b7308 */ /* 0x000f660000000800 */
[----:B------:R-:W5:Y:S01]  /*3fc0*/  SHFL.IDX PT, R74, R26, R118, 0x1f ;  /* 0x00001f761a4a7589 */ /* 0x000f6200000e0000 */
[----:B------:R-:W-:-:S03]  /*3fd0*/  FADD.FTZ R39, R39, -R99 ;  /* 0x8000006327277221 */ /* 0x000fc60000010000 */
[----:B------:R3:W-:Y:S01]  /*3fe0*/  SHFL.IDX PT, R75, R26, R119, 0x1f ;  /* 0x00001f771a4b7589 */ /* 0x0007e200000e0000 */
[----:B------:R-:W-:Y:S01]  /*3ff0*/  FMUL.FTZ R39, R112, R39 ;  /* 0x0000002770277220 */ /* 0x000fe20000410000 */
[----:B-1----:R-:W-:Y:S01]  /*4000*/  FADD.FTZ R41, R46, -R72 ;  /* 0x800000482e297221 */ /* 0x002fe20000010000 */
[----:B---3--:R-:W-:Y:S01]  /*4010*/  FFMA.FTZ R26, -R80, R80, 1 ;  /* 0x3f800000501a7423 */ /* 0x008fe20000010150 */
[--C-:B------:R-:W-:Y:S01]  /*4020*/  FADD.FTZ R45, R45, -R38.reuse ;  /* 0x800000262d2d7221 */ /* 0x100fe20000010000 */
[----:B------:R-:W-:Y:S02]  /*4030*/  FADD.FTZ R38, R47, -R38 ;  /* 0x800000262f267221 */ /* 0x000fe40000010000 */
[----:B------:R-:W-:Y:S01]  /*4040*/  FMUL.FTZ R26, R26, R39 ;  /* 0x000000271a1a7220 */ /* 0x000fe20000410000 */
[----:B------:R-:W-:Y:S01]  /*4050*/  FADD.FTZ R39, R44, -R72 ;  /* 0x800000482c277221 */ /* 0x000fe20000010000 */
[--C-:B----4-:R-:W-:Y:S01]  /*4060*/  FADD.FTZ R44, R53, -R76.reuse ;  /* 0x8000004c352c7221 */ /* 0x110fe20000010000 */
[----:B------:R-:W-:Y:S01]  /*4070*/  FADD.FTZ R55, R55, -R76 ;  /* 0x8000004c37377221 */ /* 0x000fe20000010000 */
[----:B-----5:R-:W-:Y:S01]  /*4080*/  FMUL.FTZ R76, R200, R41 ;  /* 0x00000029c84c7220 */ /* 0x020fe20000410000 */
[----:B------:R-:W-:Y:S01]  /*4090*/  FADD.FTZ R48, R48, -R73 ;  /* 0x8000004930307221 */ /* 0x000fe20000010000 */
[----:B------:R-:W-:-:S03]  /*40a0*/  FMUL.FTZ R41, R231, R38 ;  /* 0x00000026e7297220 */ /* 0x000fc60000410000 */
[----:B------:R-:W-:Y:S01]  /*40b0*/  FMUL.FTZ R38, R11, R48 ;  /* 0x000000300b267220 */ /* 0x000fe20000410000 */
[----:B------:R-:W-:Y:S02]  /*40c0*/  FMUL.FTZ R48, R88, R41 ;  /* 0x0000002958307220 */ /* 0x000fe40000410000 */
[----:B------:R-:W1:Y:S01]  /*40d0*/  SHFL.IDX PT, R41, R43, R9, 0x1f ;  /* 0x00001f092b297589 */ /* 0x000e6200000e0000 */
[--C-:B------:R-:W-:Y:S01]  /*40e0*/  FADD.FTZ R49, R49, -R74.reuse ;  /* 0x8000004a31317221 */ /* 0x100fe20000010000 */
[----:B------:R-:W-:Y:S02]  /*40f0*/  FADD.FTZ R74, R51, -R74 ;  /* 0x8000004a334a7221 */ /* 0x000fe40000010000 */
[----:B------:R-:W3:Y:S04]  /*4100*/  SHFL.IDX PT, R114, R43, R114, 0x1f ;  /* 0x00001f722b727589 */ /* 0x000ee800000e0000 */
[----:B------:R-:W4:Y:S01]  /*4110*/  SHFL.IDX PT, R51, R43, R218, 0x1f ;  /* 0x00001fda2b337589 */ /* 0x000f2200000e0000 */
[----:B------:R-:W5:Y:S01]  /*4120*/  MUFU.EX2 R228, R228 ;  /* 0x000000e400e47308 */ /* 0x000f620000000800 */
[----:B------:R-:W-:Y:S01]  /*4130*/  FMUL.FTZ R28, R28, R19 ;  /* 0x000000131c1c7220 */ /* 0x000fe20000410000 */
[----:B------:R-:W-:-:S06]  /*4140*/  FMUL.FTZ R72, R110, R39 ;  /* 0x000000276e487220 */ /* 0x000fcc0000410000 */
[----:B------:R-:W2:Y:S01]  /*4150*/  MUFU.EX2 R197, R197 ;  /* 0x000000c500c57308 */ /* 0x000ea20000000800 */
[----:B------:R-:W-:-:S07]  /*4160*/  FMUL.FTZ R46, R190, R37 ;  /* 0x00000025be2e7220 */ /* 0x000fce0000410000 */
[----:B------:R-:W4:Y:S01]  /*4170*/  MUFU.EX2 R196, R196 ;  /* 0x000000c400c47308 */ /* 0x000f220000000800 */
[----:B------:R-:W4:Y:S01]  /*4180*/  SHFL.IDX PT, R118, R43, R118, 0x1f ;  /* 0x00001f762b767589 */ /* 0x000f2200000e0000 */
[----:B------:R-:W-:Y:S01]  /*4190*/  FMUL.FTZ R13, R83, R46 ;  /* 0x0000002e530d7220 */ /* 0x000fe20000410000 */
[----:B------:R-:W-:-:S05]  /*41a0*/  FMUL.FTZ R39, R85, R72 ;  /* 0x0000004855277220 */ /* 0x000fca0000410000 */
[----:B------:R-:W4:Y:S01]  /*41b0*/  MUFU.EX2 R198, R198 ;  /* 0x000000c600c67308 */ /* 0x000f220000000800 */
[----:B------:R-:W-:Y:S01]  /*41c0*/  FFMA.FTZ R46, -R86, R86, 1 ;  /* 0x3f800000562e7423 */ /* 0x000fe20000010156 */
[----:B------:R-:W-:-:S06]  /*41d0*/  FMUL.FTZ R45, R202, R45 ;  /* 0x0000002dca2d7220 */ /* 0x000fcc0000410000 */
[----:B------:R-:W4:Y:S01]  /*41e0*/  MUFU.EX2 R19, R104 ;  /* 0x0000006800137308 */ /* 0x000f220000000800 */
[----:B------:R-:W4:Y:S01]  /*41f0*/  SHFL.IDX PT, R117, R43, R117, 0x1f ;  /* 0x00001f752b757589 */ /* 0x000f2200000e0000 */
[----:B------:R-:W-:Y:S01]  /*4200*/  FADD.FTZ R40, R40, -R30 ;  /* 0x8000001e28287221 */ /* 0x000fe20000010000 */
[----:B------:R-:W-:Y:S02]  /*4210*/  FADD.FTZ R50, R50, -R73 ;  /* 0x8000004932327221 */ /* 0x000fe40000010000 */
[----:B------:R-:W4:Y:S01]  /*4220*/  SHFL.IDX PT, R72, R43, R223, 0x1f ;  /* 0x00001fdf2b487589 */ /* 0x000f2200000e0000 */
[----:B------:R-:W-:Y:S01]  /*4230*/  FMUL.FTZ R55, R108, R55 ;  /* 0x000000376c377220 */ /* 0x000fe20000410000 */
[----:B------:R-:W-:Y:S01]  /*4240*/  FMUL.FTZ R46, R46, R45 ;  /* 0x0000002d2e2e7220 */ /* 0x000fe20000410000 */
[----:B------:R-:W4:Y:S01]  /*4250*/  MUFU.EX2 R210, R210 ;  /* 0x000000d200d27308 */ /* 0x000f220000000800 */
[----:B------:R-:W4:Y:S01]  /*4260*/  SHFL.IDX PT, R116, R43, R116, 0x1f ;  /* 0x00001f742b747589 */ /* 0x000f2200000e0000 */
[----:B-1----:R-:W-:Y:S01]  /*4270*/  FADD.FTZ R73, R56, -R41 ;  /* 0x8000002938497221 */ /* 0x002fe20000010000 */
[--C-:B------:R-:W-:Y:S01]  /*4280*/  FADD.FTZ R52, R52, -R75.reuse ;  /* 0x8000004b34347221 */ /* 0x100fe20000010000 */
[----:B------:R-:W-:Y:S01]  /*4290*/  FADD.FTZ R54, R54, -R75 ;  /* 0x8000004b36367221 */ /* 0x000fe20000010000 */
[----:B------:R1:W4:Y:S01]  /*42a0*/  SHFL.IDX PT, R119, R43, R119, 0x1f ;  /* 0x00001f772b777589 */ /* 0x00032200000e0000 */
[----:B------:R-:W-:Y:S01]  /*42b0*/  FMUL.FTZ R40, R111, R40 ;  /* 0x000000286f287220 */ /* 0x000fe20000410000 */
[----:B------:R-:W-:Y:S01]  /*42c0*/  FFMA.FTZ R45, -R89, R89, 1 ;  /* 0x3f800000592d7423 */ /* 0x000fe20000010159 */
[----:B------:R-:W4:Y:S01]  /*42d0*/  MUFU.EX2 R185, R185 ;  /* 0x000000b900b97308 */ /* 0x000f220000000800 */
[----:B------:R-:W-:Y:S01]  /*42e0*/  FFMA.FTZ R84, -R84, R84, 1 ;  /* 0x3f80000054547423 */ /* 0x000fe20000010154 */
[----:B-----5:R-:W-:Y:S01]  /*42f0*/  FMUL.FTZ R47, R228, R35 ;  /* 0x00000023e42f7220 */ /* 0x020fe20000410000 */
[----:B------:R-:W-:Y:S01]  /*4300*/  FFMA.FTZ R91, -R91, R91, 1 ;  /* 0x3f8000005b5b7423 */ /* 0x000fe2000001015b */
[----:B--2---:R-:W-:Y:S01]  /*4310*/  FMUL.FTZ R50, R197, R50 ;  /* 0x00000032c5327220 */ /* 0x004fe20000410000 */
[----:B------:R-:W-:Y:S01]  /*4320*/  FADD.FTZ R75, R58, -R41 ;  /* 0x800000293a4b7221 */ /* 0x000fe20000010000 */
[----:B---3--:R-:W-:Y:S01]  /*4330*/  FADD.FTZ R77, R57, -R114 ;  /* 0x80000072394d7221 */ /* 0x008fe20000010000 */
[----:B-1----:R-:W-:Y:S01]  /*4340*/  FMUL.FTZ R43, R96, R55 ;  /* 0x00000037602b7220 */ /* 0x002fe20000410000 */
[----:B------:R1:W-:Y:S01]  /*4350*/  MUFU.EX2 R41, R14 ;  /* 0x0000000e00297308 */ /* 0x0003e20000000800 */
[--C-:B----4-:R-:W-:Y:S01]  /*4360*/  FADD.FTZ R55, R60, -R51.reuse ;  /* 0x800000333c377221 */ /* 0x110fe20000010000 */
[----:B------:R-:W-:Y:S01]  /*4370*/  FADD.FTZ R57, R62, -R51 ;  /* 0x800000333e397221 */ /* 0x000fe20000010000 */
[----:B------:R-:W-:Y:S01]  /*4380*/  FMUL.FTZ R35, R81, R40 ;  /* 0x0000002851237220 */ /* 0x000fe20000410000 */
[----:B------:R-:W-:Y:S01]  /*4390*/  FMUL.FTZ R45, R45, R38 ;  /* 0x000000262d2d7220 */ /* 0x000fe20000410000 */
[----:B------:R-:W-:Y:S01]  /*43a0*/  FFMA.FTZ R51, -R97, R97, 1 ;  /* 0x3f80000061337423 */ /* 0x000fe20000010161 */
[----:B------:R-:W-:-:S02]  /*43b0*/  FMUL.FTZ R40, R84, R47 ;  /* 0x0000002f54287220 */ /* 0x000fc40000410000 */
[----:B------:R-:W2:Y:S01]  /*43c0*/  MUFU.EX2 R30, R107 ;  /* 0x0000006b001e7308 */ /* 0x000ea20000000800 */
[----:B-1----:R-:W-:Y:S01]  /*43d0*/  FMUL.FTZ R14, R196, R73 ;  /* 0x00000049c40e7220 */ /* 0x002fe20000410000 */
[----:B------:R-:W-:Y:S01]  /*43e0*/  FMUL.FTZ R38, R91, R50 ;  /* 0x000000325b267220 */ /* 0x000fe20000410000 */
[----:B------:R-:W-:Y:S01]  /*43f0*/  FFMA.FTZ R50, -R90, R90, 1 ;  /* 0x3f8000005a327423 */ /* 0x000fe2000001015a */
[----:B------:R-:W-:Y:S01]  /*4400*/  FFMA.FTZ R47, -R92, R92, 1 ;  /* 0x3f8000005c2f7423 */ /* 0x000fe2000001015c */
[----:B------:R-:W-:Y:S01]  /*4410*/  FMUL.FTZ R49, R198, R49 ;  /* 0x00000031c6317220 */ /* 0x000fe20000410000 */
[----:B------:R-:W-:Y:S02]  /*4420*/  FMUL.FTZ R74, R19, R74 ;  /* 0x0000004a134a7220 */ /* 0x000fe40000410000 */
[----:B------:R-:W1:Y:S01]  /*4430*/  MUFU.EX2 R212, R212 ;  /* 0x000000d400d47308 */ /* 0x000e620000000800 */
[----:B------:R-:W-:Y:S01]  /*4440*/  FMUL.FTZ R51, R51, R14 ;  /* 0x0000000e33337220 */ /* 0x000fe20000410000 */
[----:B------:R-:W-:Y:S01]  /*4450*/  FMUL.FTZ R50, R50, R49 ;  /* 0x0000003132327220 */ /* 0x000fe20000410000 */
[----:B------:R-:W-:-:S05]  /*4460*/  FMUL.FTZ R47, R47, R74 ;  /* 0x0000004a2f2f7220 */ /* 0x000fca0000410000 */
[----:B------:R-:W3:Y:S01]  /*4470*/  MUFU.EX2 R208, R208 ;  /* 0x000000d000d07308 */ /* 0x000ee20000000800 */
[----:B------:R-:W-:Y:S01]  /*4480*/  FFMA.FTZ R49, -R94, R94, 1 ;  /* 0x3f8000005e317423 */ /* 0x000fe2000001015e */
[----:B------:R-:W-:-:S06]  /*4490*/  FMUL.FTZ R74, R109, R44 ;  /* 0x0000002c6d4a7220 */ /* 0x000fcc0000410000 */
[----:B------:R-:W4:Y:S01]  /*44a0*/  MUFU.EX2 R209, R209 ;  /* 0x000000d100d17308 */ /* 0x000f220000000800 */
[----:B------:R-:W-:-:S07]  /*44b0*/  FMUL.FTZ R49, R49, R74 ;  /* 0x0000004a31317220 */ /* 0x000fce0000410000 */
[----:B------:R-:W5:Y:S01]  /*44c0*/  MUFU.EX2 R189, R189 ;  /* 0x000000bd00bd7308 */ /* 0x000f620000000800 */
[----:B------:R-:W-:-:S07]  /*44d0*/  FFMA.FTZ R82, -R82, R82, 1 ;  /* 0x3f80000052527423 */ /* 0x000fce0000010152 */
[----:B------:R-:W5:Y:S01]  /*44e0*/  MUFU.EX2 R216, R216 ;  /* 0x000000d800d87308 */ /* 0x000f620000000800 */
        /* <DEDUP_REMOVED lines=10> */
[----:B------:R-:W-:-:S07]  /*4590*/  FADD.FTZ R56, R65, -R118 ;  /* 0x8000007641387221 */ /* 0x000fce0000010000 */
[----:B------:R-:W5:Y:S08]  /*45a0*/  MUFU.EX2 R217, R217 ;  /* 0x000000d900d97308 */ /* 0x000f700000000800 */
[----:B------:R-:W5:Y:S08]  /*45b0*/  MUFU.EX2 R12, R12 ;  /* 0x0000000c000c7308 */ /* 0x000f700000000800 */
[----:B------:R-:W5:Y:S01]  /*45c0*/  MUFU.EX2 R15, R15 ;  /* 0x0000000f000f7308 */ /* 0x000f620000000800 */
[----:B------:R-:W-:Y:S01]  /*45d0*/  FADD.FTZ R53, R64, -R117 ;  /* 0x8000007540357221 */ /* 0x000fe20000010000 */
[--C-:B------:R-:W-:Y:S01]  /*45e0*/  FADD.FTZ R69, R69, -R72.reuse ;  /* 0x8000004845457221 */ /* 0x100fe20000010000 */
[----:B------:R-:W-:Y:S01]  /*45f0*/  FADD.FTZ R71, R71, -R72 ;  /* 0x8000004847477221 */ /* 0x000fe20000010000 */
[----:B------:R-:W-:Y:S01]  /*4600*/  FMUL.FTZ R42, R82, R37 ;  /* 0x00000025522a7220 */ /* 0x000fe20000410000 */
[----:B------:R-:W-:Y:S01]  /*4610*/  FFMA.FTZ R72, -R98, R98, 1 ;  /* 0x3f80000062487423 */ /* 0x000fe20000010162 */
[----:B--2---:R-:W-:Y:S01]  /*4620*/  FMUL.FTZ R77, R30, R77 ;  /* 0x0000004d1e4d7220 */ /* 0x004fe20000410000 */
[----:B------:R-:W-:Y:S01]  /*4630*/  FMUL.FTZ R74, R74, R57 ;  /* 0x000000394a4a7220 */ /* 0x000fe20000410000 */
[----:B------:R-:W-:Y:S01]  /*4640*/  FFMA.FTZ R37, -R87, R87, 1 ;  /* 0x3f80000057257423 */ /* 0x000fe20000010157 */
[----:B------:R-:W-:Y:S01]  /*4650*/  FMUL.FTZ R44, R95, R54 ;  /* 0x000000365f2c7220 */ /* 0x000fe20000410000 */
[----:B------:R-:W-:Y:S01]  /*4660*/  FADD.FTZ R114, R59, -R114 ;  /* 0x800000723b727221 */ /* 0x000fe20000010000 */
[----:B------:R-:W-:Y:S01]  /*4670*/  FFMA.FTZ R24, -R24, R24, 1 ;  /* 0x3f80000018187423 */ /* 0x000fe20000010118 */
[----:B------:R-:W-:Y:S01]  /*4680*/  FMUL.FTZ R57, R41, R56 ;  /* 0x0000003829397220 */ /* 0x000fe20000410000 */
[--C-:B------:R-:W-:Y:S01]  /*4690*/  FADD.FTZ R58, R61, -R116.reuse ;  /* 0x800000743d3a7221 */ /* 0x100fe20000010000 */
[----:B------:R-:W-:Y:S01]  /*46a0*/  FFMA.FTZ R54, -R194, R194, 1 ;  /* 0x3f800000c2367423 */ /* 0x000fe200000101c2 */
[----:B-1----:R-:W-:Y:S01]  /*46b0*/  FMUL.FTZ R75, R212, R75 ;  /* 0x0000004bd44b7220 */ /* 0x002fe20000410000 */
[----:B------:R-:W-:Y:S01]  /*46c0*/  FFMA.FTZ R235, -R235, R235, 1 ;  /* 0x3f800000ebeb7423 */ /* 0x000fe200000101eb */
[----:B------:R-:W-:Y:S01]  /*46d0*/  FMUL.FTZ R25, R220, R25 ;  /* 0x00000019dc197220 */ /* 0x000fe20000410000 */
[----:B------:R-:W-:Y:S01]  /*46e0*/  FADD.FTZ R116, R63, -R116 ;  /* 0x800000743f747221 */ /* 0x000fe20000010000 */
[----:B------:R-:W-:Y:S01]  /*46f0*/  FADD.FTZ R68, R68, -R119 ;  /* 0x8000007744447221 */ /* 0x000fe20000010000 */
[----:B------:R-:W-:Y:S01]  /*4700*/  FFMA.FTZ R102, -R102, R102, 1 ;  /* 0x3f80000066667423 */ /* 0x000fe20000010166 */
[----:B---3--:R-:W-:Y:S01]  /*4710*/  FMUL.FTZ R53, R208, R53 ;  /* 0x00000035d0357220 */ /* 0x008fe20000410000 */
[----:B------:R-:W-:Y:S01]  /*4720*/  FADD.FTZ R66, R66, -R117 ;  /* 0x8000007542427221 */ /* 0x000fe20000010000 */
[----:B------:R-:W-:Y:S01]  /*4730*/  FADD.FTZ R67, R67, -R118 ;  /* 0x8000007643437221 */ /* 0x000fe20000010000 */
[----:B------:R-:W-:Y:S01]  /*4740*/  FADD.FTZ R70, R70, -R119 ;  /* 0x8000007746467221 */ /* 0x000fe20000010000 */
[----:B------:R-:W-:Y:S01]  /*4750*/  FMUL.FTZ R72, R72, R77 ;  /* 0x0000004d48487220 */ /* 0x000fe20000410000 */
[----:B------:R-:W-:Y:S01]  /*4760*/  FMUL.FTZ R37, R37, R76 ;  /* 0x0000004c25257220 */ /* 0x000fe20000410000 */
[----:B------:R-:W-:Y:S01]  /*4770*/  FFMA.FTZ R73, -R195, R195, 1 ;  /* 0x3f800000c3497423 */ /* 0x000fe200000101c3 */
[----:B----4-:R-:W-:Y:S01]  /*4780*/  FMUL.FTZ R114, R209, R114 ;  /* 0x00000072d1727220 */ /* 0x010fe20000410000 */
[----:B------:R-:W-:Y:S01]  /*4790*/  FMUL.FTZ R77, R24, R57 ;  /* 0x00000039184d7220 */ /* 0x000fe20000410000 */
[----:B------:R-:W-:Y:S01]  /*47a0*/  FFMA.FTZ R93, -R93, R93, 1 ;  /* 0x3f8000005d5d7423 */ /* 0x000fe2000001015d */
[----:B-----5:R-:W-:Y:S01]  /*47b0*/  FMUL.FTZ R52, R189, R52 ;  /* 0x00000034bd347220 */ /* 0x020fe20000410000 */
[----:B------:R-:W-:Y:S01]  /*47c0*/  FMUL.FTZ R54, R54, R75 ;  /* 0x0000004b36367220 */ /* 0x000fe20000410000 */
[----:B------:R-:W-:Y:S01]  /*47d0*/  FFMA.FTZ R103, -R103, R103, 1 ;  /* 0x3f80000067677423 */ /* 0x000fe20000010167 */
        /* <DEDUP_REMOVED lines=120> */
[----:B-1----:R-:W-:-:S04]  /*4f60*/  LEA R10, R5, R13, 0xb ;  /* 0x0000000d050a7211 */ /* 0x002fc800078e58ff */
        /* <DEDUP_REMOVED lines=167> */
.L_x_3378:
        /* <DEDUP_REMOVED lines=56> */
.L_x_3379:
        /* <DEDUP_REMOVED lines=11> */
.L_x_3369:
[----:B-1----:R-:W2:Y:S02]  /*5e10*/  LDL R6, [R1+0x2c] ;  /* 0x00002c0001067983 */ /* 0x002ea40000100800 */
[----:B--2---:R-:W-:-:S13]  /*5e20*/  ISETP.GE.AND P0, PT, R16, R6, PT ;  /* 0x000000061000720c */ /* 0x004fda0003f06270 */
[----:B------:R-:W-:Y:S05]  /*5e30*/  @P0 BRA `(.L_x_3381) ;  /* 0x00000040006c0947 */ /* 0x000fea0003800000 */
[----:B------:R-:W2:Y:S04]  /*5e40*/  LDL.LU R19, [R1+0x20] ;  /* 0x0000200001137983 */ /* 0x000ea80000300800 */
[----:B------:R-:W3:Y:S04]  /*5e50*/  LDL.LU R18, [R1+0x10] ;  /* 0x0000100001127983 */ /* 0x000ee80000300800 */
[----:B------:R-:W3:Y:S04]  /*5e60*/  LDL R12, [R1+0x30] ;  /* 0x00003000010c7983 */ /* 0x000ee80000100800 */
[----:B------:R-:W4:Y:S04]  /*5e70*/  LDL.LU R14, [R1+0x14] ;  /* 0x00001400010e7983 */ /* 0x000f280000300800 */
[----:B------:R-:W5:Y:S01]  /*5e80*/  LDL.LU R25, [R1+0xc] ;  /* 0x00000c0001197983 */ /* 0x000f620000300800 */
[----:B------:R-:W1:Y:S02]  /*5e90*/  S2R R6, SR_TID.X ;  /* 0x0000000000067919 */ /* 0x000e640000002100 */
[----:B-1----:R-:W-:-:S05]  /*5ea0*/  VIADD R6, R6, 0xffffff80 ;  /* 0xffffff8006067836 */ /* 0x002fca0000000000 */
[----:B------:R-:W-:-:S04]  /*5eb0*/  SHF.R.S32.HI R7, RZ, 0x1f, R6 ;  /* 0x0000001fff077819 */ /* 0x000fc80000011406 */
[CC--:B------:R-:W-:Y:S02]  /*5ec0*/  LEA.HI R9, R7.reuse, R6.reuse, RZ, 0x5 ;  /* 0x0000000607097211 */ /* 0x0c0fe400078f28ff */
[-C--:B------:R-:W-:Y:S02]  /*5ed0*/  LEA.HI R8, R7, R6.reuse, RZ, 0x7 ;  /* 0x0000000607087211 */ /* 0x080fe400078f38ff */
        /* <DEDUP_REMOVED lines=10> */
[----:B------:R-:W-:-:S04]  /*5f80*/  IMAD.IADD R9, R6, 0x1, -R15 ;  /* 0x0000000106097824 */ /* 0x000fc800078e0a0f */
[----:B------:R-:W-:Y:S01]  /*5f90*/  IMAD.IADD R24, R10, 0x1, -R13 ;  /* 0x000000010a187824 */ /* 0x000fe200078e0a0d */
[----:B------:R-:W-:Y:S01]  /*5fa0*/  MOV R189, 0x40000040 ;  /* 0x4000004000bd7802 */ /* 0x000fe20000000f00 */
[----:B------:R-:W-:Y:S02]  /*5fb0*/  IMAD.MOV.U32 R185, RZ, RZ, 0x40000040 ;  /* 0x40000040ffb97424 */ /* 0x000fe400078e00ff */
[----:B------:R-:W-:Y:S02]  /*5fc0*/  IMAD.MOV.U32 R187, RZ, RZ, 0x40000040 ;  /* 0x40000040ffbb7424 */ /* 0x000fe400078e00ff */
[----:B------:R-:W-:Y:S02]  /*5fd0*/  IMAD.MOV.U32 R191, RZ, RZ, 0x40000040 ;  /* 0x40000040ffbf7424 */ /* 0x000fe400078e00ff */
[----:B------:R-:W-:Y:S01]  /*5fe0*/  IMAD.MOV.U32 R193, RZ, RZ, 0x40000040 ;  /* 0x40000040ffc17424 */ /* 0x000fe200078e00ff */
[----:B--2---:R-:W-:Y:S02]  /*5ff0*/  LEA.HI R6, R19, R7, RZ, 0x5 ;  /* 0x0000000713067211 */ /* 0x004fe400078f28ff */
[----:B------:R-:W-:-:S02]  /*6000*/  LEA.HI R7, R11, R8, RZ, 0x2 ;  /* 0x000000080b077211 */ /* 0x000fc400078f10ff */
[----:B------:R-:W-:Y:S02]  /*6010*/  SHF.R.S32.HI R6, RZ, 0x5, R6 ;  /* 0x00000005ff067819 */ /* 0x000fe40000011406 */
[----:B------:R-:W-:Y:S01]  /*6020*/  SHF.R.S32.HI R10, RZ, 0x2, R7 ;  /* 0x00000002ff0a7819 */ /* 0x000fe20000011407 */
[----:B---3--:R-:W-:-:S03]  /*6030*/  IMAD R19, R12, -0x80, R18 ;  /* 0xffffff800c137824 */ /* 0x008fc600078e0212 */
[----:B------:R-:W-:Y:S02]  /*6040*/  IADD3 R13, R10, 0x8, RZ ;  /* 0x000000080a0d7810 */ /* 0x000fe40007ffe0ff */
[--C-:B----4-:R-:W-:Y:S02]  /*6050*/  SHF.R.S32.HI R12, RZ, 0x2, R14.reuse ;  /* 0x00000002ff0c7819 */ /* 0x110fe4000001140e */
[----:B------:R-:W-:Y:S02]  /*6060*/  SHF.R.S32.HI R15, RZ, 0x1f, R14 ;  /* 0x0000001fff0f7819 */ /* 0x000fe4000001140e */
[----:B------:R-:W-:Y:S02]  /*6070*/  LEA.HI R8, R11, R8, RZ, 0x3 ;  /* 0x000000080b087211 */ /* 0x000fe400078f18ff */
[----:B------:R-:W-:Y:S02]  /*6080*/  LEA.HI R15, R15, R12, RZ, 0x3 ;  /* 0x0000000c0f0f7211 */ /* 0x000fe400078f18ff */
[----:B------:R-:W-:Y:S01]  /*6090*/  LEA.HI R14, R13, R13, RZ, 0x1 ;  /* 0x0000000d0d0e7211 */ /* 0x000fe200078f08ff */
[----:B------:R-:W-:Y:S01]  /*60a0*/  IMAD R18, R6, -0x10, R19 ;  /* 0xfffffff006127824 */ /* 0x000fe200078e0213 */
[----:B------:R-:W-:Y:S01]  /*60b0*/  LOP3.LUT R19, R15, 0xfffffff8, RZ, 0xc0, !PT ;  /* 0xfffffff80f137812 */ /* 0x000fe200078ec0ff */
[----:B------:R-:W-:Y:S01]  /*60c0*/  VIADD R20, R10, 0x10 ;  /* 0x000000100a147836 */ /* 0x000fe20000000000 */
[----:B------:R-:W-:-:S02]  /*60d0*/  SHF.R.S32.HI R6, RZ, 0x3, R8 ;  /* 0x00000003ff067819 */ /* 0x000fc40000011408 */
[----:B------:R-:W-:Y:S02]  /*60e0*/  SHF.R.S32.HI R15, RZ, 0x1, R14 ;  /* 0x00000001ff0f7819 */ /* 0x000fe4000001140e */
[----:B------:R-:W-:Y:S01]  /*60f0*/  IADD3 R19, R18, R19, -R12 ;  /* 0x0000001312137210 */ /* 0x000fe20007ffe80c */
[----:B------:R-:W-:Y:S01]  /*6100*/  IMAD.HI R11, R6, 0x2aaaaaab, RZ ;  /* 0x2aaaaaab060b7827 */ /* 0x000fe200078e02ff */
[----:B------:R-:W-:-:S03]  /*6110*/  LEA.HI R21, R20, R20, RZ, 0x1 ;  /* 0x0000001414157211 */ /* 0x000fc600078f08ff */
[----:B------:R-:W-:Y:S01]  /*6120*/  IMAD.HI R18, R15, 0x2aaaaaab, RZ ;  /* 0x2aaaaaab0f127827 */ /* 0x000fe200078e02ff */
[----:B------:R-:W-:Y:S02]  /*6130*/  LEA.HI R7, R7, R10, RZ, 0x1 ;  /* 0x0000000a07077211 */ /* 0x000fe400078f08ff */
[----:B------:R-:W-:Y:S01]  /*6140*/  SHF.R.S32.HI R22, RZ, 0x1, R21 ;  /* 0x00000001ff167819 */ /* 0x000fe20000011415 */
[----:B------:R-:W-:Y:S01]  /*6150*/  IMAD R8, R24, -0x40, R19 ;  /* 0xffffffc018087824 */ /* 0x000fe200078e0213 */
[----:B------:R-:W-:Y:S02]  /*6160*/  SHF.R.U32.HI R12, RZ, 0x1, R11 ;  /* 0x00000001ff0c7819 */ /* 0x000fe4000001160b */
[----:B------:R-:W-:Y:S01]  /*6170*/  SHF.R.U32.HI R19, RZ, 0x1, R18 ;  /* 0x00000001ff137819 */ /* 0x000fe20000011612 */
[----:B------:R-:W-:Y:S01]  /*6180*/  IMAD.HI R23, R22, 0x2aaaaaab, RZ ;  /* 0x2aaaaaab16177827 */ /* 0x000fe200078e02ff */
[----:B------:R-:W-:Y:S02]  /*6190*/  LOP3.LUT R7, R7, 0xfffffffe, RZ, 0xc0, !PT ;  /* 0xfffffffe07077812 */ /* 0x000fe400078ec0ff */
[----:B------:R-:W-:-:S02]  /*61a0*/  LEA.HI R11, R11, R12, RZ, 0x1 ;  /* 0x0000000c0b0b7211 */ /* 0x000fc400078f08ff */
        /* <DEDUP_REMOVED lines=9> */
[--C-:B------:R-:W-:Y:S01]  /*6240*/  IMAD R6, R5, 0x800, R17.reuse ;  /* 0x0000080005067824 */ /* 0x100fe200078e0211 */
[----:B------:R-:W-:Y:S01]  /*6250*/  LEA R10, R15, R14, 0x3 ;  /* 0x0000000e0f0a7211 */ /* 0x000fe200078e18ff */
[----:B------:R-:W-:Y:S01]  /*6260*/  IMAD R5, R5, 0x2000, R17 ;  /* 0x0000200005057824 */ /* 0x000fe200078e0211 */
[----:B------:R-:W-:Y:S01]  /*6270*/  STL [R1+0x28], R7 ;  /* 0x0000280701007387 */ /* 0x000fe20000100800 */
[----:B------:R-:W-:Y:S01]  /*6280*/  VIADD R6, R6, 0x1a800 ;  /* 0x0001a80006067836 */ /* 0x000fe20000000000 */
[----:B------:R-:W-:Y:S02]  /*6290*/  LOP3.LUT R21, R21, 0xfffffffe, RZ, 0xc0, !PT ;  /* 0xfffffffe15157812 */ /* 0x000fe400078ec0ff */
[----:B------:R1:W-:Y:S02]  /*62a0*/  STL [R1+0x20], R10 ;  /* 0x0000200a01007387 */ /* 0x0003e40000100800 */
[----:B------:R-:W-:Y:S01]  /*62b0*/  SHF.R.U32.HI R6, RZ, 0x4, R6 ;  /* 0x00000004ff067819 */ /* 0x000fe20000011606 */
[----:B------:R-:W-:Y:S01]  /*62c0*/  IMAD R22, R23, -0xc, R22 ;  /* 0xfffffff417167824 */ /* 0x000fe200078e0216 */
[----:B------:R-:W-:Y:S01]  /*62d0*/  IADD3 R21, R20, -R21, RZ ;  /* 0x8000001514157210 */ /* 0x000fe20007ffe0ff */
        /* <DEDUP_REMOVED lines=16> */
[----:B------:R-:W-:-:S03]  /*63e0*/  VIADD R10, R9, 0x8 ;  /* 0x00000008090a7836 */ /* 0x000fc60000000000 */
[----:B------:R2:W-:Y:S01]  /*63f0*/  STL [R1+0x10], R5 ;  /* 0x0000100501007387 */ /* 0x0005e20000100800 */
[----:B-----5:R-:W-:Y:S01]  /*6400*/  LOP3.LUT R7, R25, 0x1, RZ, 0xfc, !PT ;  /* 0x0000000119077812 */ /* 0x020fe200078efcff */
[C---:B------:R-:W-:Y:S01]  /*6410*/  VIADD R184, R11.reuse, 0x4 ;  /* 0x000000040bb87836 */ /* 0x040fe20000000000 */
[C---:B------:R-:W-:Y:S01]  /*6420*/  IADD3 R22, R11.reuse, 0x2, RZ ;  /* 0x000000020b167810 */ /* 0x040fe20007ffe0ff */
[----:B------:R-:W-:Y:S01]  /*6430*/  VIADD R186, R11, 0x6 ;  /* 0x000000060bba7836 */ /* 0x000fe20000000000 */
[C---:B-1----:R-:W-:Y:S01]  /*6440*/  IADD3 R6, R9.reuse, 0xc, RZ ;  /* 0x0000000c09067810 */ /* 0x042fe20007ffe0ff */
[C---:B------:R-:W-:Y:S02]  /*6450*/  VIADD R10, R9.reuse, 0x14 ;  /* 0x00000014090a7836 */ /* 0x040fe40000000000 */
[C---:B--2---:R-:W-:Y:S02]  /*6460*/  VIADD R5, R9.reuse, 0x4 ;  /* 0x0000000409057836 */ /* 0x044fe40000000000 */
[C---:B------:R-:W-:Y:S01]  /*6470*/  VIADD R5, R9.reuse, 0x10 ;  /* 0x0000001009057836 */ /* 0x040fe20000000000 */
[C---:B------:R-:W-:Y:S01]  /*6480*/  IADD3 R5, R9.reuse, 0x1c, RZ ;  /* 0x0000001c09057810 */ /* 0x040fe20007ffe0ff */
[----:B------:R-:W-:-:S02]  /*6490*/  VIADD R6, R9, 0x18 ;  /* 0x0000001809067836 */ /* 0x000fc40000000000 */
[----:B------:R-:W-:-:S07]  /*64a0*/  IMAD.MOV.U32 R23, RZ, RZ, 0x40000040 ;  /* 0x40000040ff177424 */ /* 0x000fce00078e00ff */
.L_x_3392:
[----:B------:R-:W-:-:S13]  /*64b0*/  ISETP.NE.AND P0, PT, R7, 0x3, PT ;  /* 0x000000030700780c */ /* 0x000fda0003f05270 */
[----:B------:R-:W-:Y:S05]  /*64c0*/  @!P0 BRA `(.L_x_3382) ;  /* 0x0000000000048947 */ /* 0x000fea0003800000 */
[----:B------:R-:W-:Y:S01]  /*64d0*/  BPT.TRAP 0x1 ;  /* 0x000000040000795c */ /* 0x000fe20000300000 */
.L_x_3382:
[----:B------:R-:W-:Y:S01]  /*64e0*/  IMAD R6, R0, 0x8, R17 ;  /* 0x0000000800067824 */ /* 0x000fe200078e0211 */
[----:B------:R-:W-:-:S04]  /*64f0*/  SHF.L.U32 R15, R4, 0x1f, RZ ;  /* 0x0000001f040f7819 */ /* 0x000fc800000006ff */
[----:B------:R1:W2:Y:S01]  /*6500*/  SYNCS.PHASECHK.TRANS64.TRYWAIT P1, [R6+URZ+0x26810], R15 ;  /* 0x0268100f060075a7 */ /* 0x0002a2000802017f */
[----:B------:R-:W-:Y:S05]  /*6510*/  @!P0 BRA `(.L_x_3383) ;  /* 0x0000000000048947 */ /* 0x000fea0003800000 */
[----:B------:R-:W-:Y:S01]  /*6520*/  BPT.TRAP 0x1 ;  /* 0x000000040000795c */ /* 0x000fe20000300000 */
.L_x_3383:
[----:B------:R-:W-:-:S04]  /*6530*/  IADD3 R5, R17, 0xe000, RZ ;  /* 0x0000e00011057810 */ /* 0x000fc80007ffe0ff */
[----:B------:R-:W-:-:S04]  /*6540*/  SHF.R.U32.HI R5, RZ, 0x4, R5 ;  /* 0x00000004ff057819 */ /* 0x000fc80000011605 */
[----:B------:R-:W-:-:S04]  /*6550*/  LOP3.LUT R5, R5, 0x3fff, RZ, 0xc0, !PT ;  /* 0x00003fff05057812 */ /* 0x000fc800078ec0ff */
[----:B------:R-:W-:Y:S01]  /*6560*/  LOP3.LUT R11, R5, 0x10000, RZ, 0xfc, !PT ;  /* 0x00010000050b7812 */ /* 0x000fe200078efcff */
[----:B--2---:R-:W-:Y:S06]  /*6570*/  @P1 BRA `(.L_x_3384) ;  /* 0x0000000000081947 */ /* 0x004fec0003800000 */
[----:B------:R-:W2:Y:S02]  /*6580*/  SYNCS.PHASECHK.TRANS64.TRYWAIT P1, [R6+URZ+0x26810], R15 ;  /* 0x0268100f060075a7 */ /* 0x000ea4000802017f */
[----:B--2---:R-:W-:Y:S05]  /*6590*/  @!P1 BRA `(.L_x_3385) ;  /* 0x00000080001c9947 */ /* 0x004fea0003800000 */
.L_x_3384:
        /* <DEDUP_REMOVED lines=54> */
.L_x_3386:
[----:B------:R1:W1:Y:S01]  /*6900*/  SYNCS.PHASECHK.TRANS64.TRYWAIT P1, [R6+URZ+0x26830], R15 ;  /* 0x0268300f060075a7 */ /* 0x000262000802017f */
[----:B------:R-:W-:Y:S05]  /*6910*/  @!P0 BRA `(.L_x_3387) ;  /* 0x0000000000048947 */ /* 0x000fea0003800000 */
[----:B------:R-:W-:Y:S01]  /*6920*/  BPT.TRAP 0x1 ;  /* 0x000000040000795c */ /* 0x000fe20000300000 */
.L_x_3387:
        /* <DEDUP_REMOVED lines=8> */
.L_x_3388:
        /* <DEDUP_REMOVED lines=14> */
[C---:B------:R-:W-:Y:S01]  /*6a90*/  VIADD R230, R9.reuse, 0x14 ;  /* 0x0000001409e67836 */ /* 0x040fe20000000000 */
[C---:B------:R-:W-:Y:S01]  /*6aa0*/  IADD3 R231, R9.reuse, 0x18, RZ ;  /* 0x0000001809e77810 */ /* 0x040fe20007ffe0ff */
[C---:B------:R-:W-:Y:S01]  /*6ab0*/  VIADD R209, R9.reuse, 0x1c ;  /* 0x0000001c09d17836 */ /* 0x040fe20000000000 */
[----:B------:R-:W-:Y:S01]  /*6ac0*/  STL [R1+0x40], R3 ;  /* 0x0000400301007387 */ /* 0x000fe20000100800 */
[----:B------:R-:W-:Y:S01]  /*6ad0*/  ISETP.GT.AND P2, PT, R8, RZ, PT ;  /* 0x000000ff0800720c */ /* 0x000fe20003f44270 */
[----:B------:R-:W-:Y:S01]  /*6ae0*/  IMAD R236, R0, 0x300, R12 ;  /* 0x0000030000ec7824 */ /* 0x000fe200078e020c */
[----:B------:R-:W-:Y:S01]  /*6af0*/  ISETP.GT.AND P1, PT, R8, 0x8, PT ;  /* 0x000000080800780c */ /* 0x000fe20003f24270 */
        /* <DEDUP_REMOVED lines=294> */
[C---:B------:R-:W-:Y:S02]  /*7d60*/  VIADD R231, R9.reuse, 0xc ;  /* 0x0000000c09e77836 */ /* 0x040fe40000000000 */
[----:B------:R-:W-:Y:S01]  /*7d70*/  FMUL.FTZ R36, R26, R36 ;  /* 0x000000241a247220 */ /* 0x000fe20000410000 */
[----:B------:R-:W2:Y:S01]  /*7d80*/  SHFL.IDX PT, R228, R227, R228, 0x1f ;  /* 0x00001fe4e3e47589 */ /* 0x000ea200000e0000 */
[----:B------:R-:W-:-:S02]  /*7d90*/  VIADD R229, R9, 0x14 ;  /* 0x0000001409e57836 */ /* 0x000fc40000000000 */
[----:B------:R-:W-:Y:S01]  /*7da0*/  VIADD R233, R9, 0x18 ;  /* 0x0000001809e97836 */ /* 0x000fe20000000000 */
[----:B------:R-:W4:Y:S01]  /*7db0*/  SHFL.IDX PT, R227, R227, R12, 0x1f ;  /* 0x00001f0ce3e37589 */ /* 0x000f2200000e0000 */
[----:B------:R-:W-:Y:S01]  /*7dc0*/  FFMA.FTZ R77, -R77, R77, 1 ;  /* 0x3f8000004d4d7423 */ /* 0x000fe2000001014d */
        /* <DEDUP_REMOVED lines=19> */
[----:B------:R-:W-:Y:S08]  /*7f00*/  MUFU.EX2 R208, R208 ;  /* 0x000000d000d07308 */ /* 0x000ff00000000800 */
[----:B------:R-:W-:Y:S08]  /*7f10*/  MUFU.EX2 R199, R199 ;  /* 0x000000c700c77308 */ /* 0x000ff00000000800 */
[----:B------:R-:W-:Y:S01]  /*7f20*/  MUFU.EX2 R212, R212 ;  /* 0x000000d400d47308 */ /* 0x000fe20000000800 */
[----:B------:R-:W-:-:S07]  /*7f30*/  FFMA.FTZ R237, -R237, R237, 1 ;  /* 0x3f800000eded7423 */ /* 0x000fce00000101ed */
[----:B------:R-:W-:Y:S01]  /*7f40*/  MUFU.EX2 R209, R209 ;  /* 0x000000d100d17308 */ /* 0x000fe20000000800 */
[----:B---3--:R-:W-:-:S07]  /*7f50*/  FMUL.FTZ R30, R85, R30 ;  /* 0x0000001e551e7220 */ /* 0x008fce0000410000 */
        /* <DEDUP_REMOVED lines=24> */
[----:B------:R-:W-:Y:S01]  /*80e0*/  IADD3 R230, R9, 0x10, RZ ;  /* 0x0000001009e67810 */ /* 0x000fe20007ffe0ff */
        /* <DEDUP_REMOVED lines=21> */
[----:B------:R-:W-:Y:S01]  /*8240*/  IADD3 R235, R9, 0x4, RZ ;  /* 0x0000000409eb7810 */ /* 0x000fe20007ffe0ff */
        /* <DEDUP_REMOVED lines=29> */
[----:B------:R-:W-:Y:S02]  /*8420*/  VIADD R232, R9, 0x8 ;  /* 0x0000000809e87836 */ /* 0x000fe40000000000 */
[----:B-1----:R-:W-:Y:S01]  /*8430*/  FMUL.FTZ R221, R93, R228 ;  /* 0x000000e45ddd7220 */ /* 0x002fe20000410000 */
[----:B------:R-:W1:Y:S03]  /*8440*/  SHFL.IDX PT, R227, R226, R229, 0x1f ;  /* 0x00001fe5e2e37589 */ /* 0x000e6600000e0000 */
[----:B------:R-:W-:-:S02]  /*8450*/  FMUL.FTZ R221, R21, R221 ;  /* 0x000000dd15dd7220 */ /* 0x000fc40000410000 */
        /* <DEDUP_REMOVED lines=8> */
[----:B------:R-:W-:Y:S01]  /*84e0*/  IADD3 R234, R9, 0x1c, RZ ;  /* 0x0000001c09ea7810 */ /* 0x000fe20007ffe0ff */
        /* <DEDUP_REMOVED lines=17> */
[----:B------:R-:W-:-:S02]  /*8600*/  FFMA.FTZ R46, -R98, R98, 1 ;  /* 0x3f800000622e7423 */ /* 0x000fc40000010162 */
[----:B------:R-:W4:Y:S01]  /*8610*/  SHFL.IDX PT, R28, R74, R232, 0x1f ;  /* 0x00001fe84a1c7589 */ /* 0x000f2200000e0000 */
[----:B------:R-:W-:Y:S01]  /*8620*/  FMUL.FTZ R37, R76, R36 ;  /* 0x000000244c257220 */ /* 0x000fe20000410000 */
[----:B------:R-:W-:Y:S02]  /*8630*/  FMUL.FTZ R46, R46, R77 ;  /* 0x0000004d2e2e7220 */ /* 0x000fe40000410000 */
[----:B------:R-:W4:Y:S04]  /*8640*/  SHFL.IDX PT, R80, R74, R9, 0x1f ;  /* 0x00001f094a507589 */ /* 0x000f2800000e0000 */
[----:B------:R-:W4:Y:S01]  /*8650*/  SHFL.IDX PT, R76, R74, R229, 0x1f ;  /* 0x00001fe54a4c7589 */ /* 0x000f2200000e0000 */
[----:B------:R-:W-:-:S03]  /*8660*/  FMUL.FTZ R72, R72, R35 ;  /* 0x0000002348487220 */ /* 0x000fc60000410000 */
[----:B------:R-:W4:Y:S01]  /*8670*/  SHFL.IDX PT, R77, R74, R231, 0x1f ;  /* 0x00001fe74a4d7589 */ /* 0x000f2200000e0000 */
[----:B------:R-:W4:Y:S01]  /*8680*/  MUFU.EX2 R35, R216 ;  /* 0x000000d800237308 */ /* 0x000f220000000800 */
[----:B------:R-:W-:Y:S02]  /*8690*/  FADD.FTZ R44, R44, -R218 ;  /* 0x800000da2c2c7221 */ /* 0x000fe40000010000 */
[----:B------:R-:W4:Y:S04]  /*86a0*/  SHFL.IDX PT, R79, R74, R230, 0x1f ;  /* 0x00001fe64a4f7589 */ /* 0x000f2800000e0000 */
[----:B------:R-:W4:Y:S01]  /*86b0*/  SHFL.IDX PT, R78, R74, R233, 0x1f ;  /* 0x00001fe94a4e7589 */ /* 0x000f2200000e0000 */
[----:B------:R-:W-:-:S03]  /*86c0*/  FMUL.FTZ R44, R12, R44 ;  /* 0x0000002c0c2c7220 */ /* 0x000fc60000410000 */
[----:B------:R-:W4:Y:S01]  /*86d0*/  SHFL.IDX PT, R74, R74, R234, 0x1f ;  /* 0x00001fea4a4a7589 */ /* 0x000f2200000e0000 */
[--C-:B---3--:R-:W-:Y:S01]  /*86e0*/  FADD.FTZ R52, R52, -R228.reuse ;  /* 0x800000e434347221 */ /* 0x108fe20000010000 */
[----:B------:R-:W-:Y:S01]  /*86f0*/  FADD.FTZ R54, R54, -R228 ;  /* 0x800000e436367221 */ /* 0x000fe20000010000 */
[----:B------:R-:W-:Y:S02]  /*8700*/  FMUL.FTZ R44, R81, R44 ;  /* 0x0000002c512c7220 */ /* 0x000fe40000410000 */
        /* <DEDUP_REMOVED lines=11> */
[----:B------:R-:W-:-:S04]  /*87c0*/  FADD.FTZ R55, R56, -R80 ;  /* 0x8000005038377221 */ /* 0x000fc80000010000 */
[----:B------:R-:W4:Y:S01]  /*87d0*/  MUFU.EX2 R213, R213 ;  /* 0x000000d500d57308 */ /* 0x000f220000000800 */
[----:B------:R-:W-:Y:S01]  /*87e0*/  FADD.FTZ R56, R59, -R75 ;  /* 0x8000004b3b387221 */ /* 0x000fe20000010000 */
[--C-:B------:R-:W-:Y:S01]  /*87f0*/  FADD.FTZ R62, R65, -R76.reuse ;  /* 0x8000004c413e7221 */ /* 0x100fe20000010000 */
[----:B------:R-:W-:Y:S01]  /*8800*/  FADD.FTZ R67, R67, -R76 ;  /* 0x8000004c43437221 */ /* 0x000fe20000010000 */
[----:B------:R-:W-:Y:S01]  /*8810*/  FMUL.FTZ R45, R25, R45 ;  /* 0x0000002d192d7220 */ /* 0x000fe20000410000 */
[--C-:B------:R-:W-:Y:S01]  /*8820*/  FADD.FTZ R61, R61, -R77.reuse ;  /* 0x8000004d3d3d7221 */ /* 0x100fe20000010000 */
[----:B------:R-:W-:Y:S01]  /*8830*/  FADD.FTZ R60, R63, -R77 ;  /* 0x8000004d3f3c7221 */ /* 0x000fe20000010000 */
[----:B------:R-:W-:Y:S01]  /*8840*/  FFMA.FTZ R76, -R105, R105, 1 ;  /* 0x3f800000694c7423 */ /* 0x000fe20000010169 */
[----:B------:R-:W-:Y:S01]  /*8850*/  FMUL.FTZ R81, R200, R81 ;  /* 0x00000051c8517220 */ /* 0x000fe20000410000 */
        /* <DEDUP_REMOVED lines=9> */
[--C-:B------:R-:W-:Y:S01]  /*88f0*/  FADD.FTZ R68, R68, -R78.reuse ;  /* 0x8000004e44447221 */ /* 0x100fe20000010000 */
[----:B------:R-:W-:Y:S01]  /*8900*/  FADD.FTZ R59, R70, -R78 ;  /* 0x8000004e463b7221 */ /* 0x000fe20000010000 */
[----:B------:R-:W-:Y:S01]  /*8910*/  FMUL.FTZ R76, R76, R81 ;  /* 0x000000514c4c7220 */ /* 0x000fe20000410000 */
[----:B------:R-:W-:Y:S01]  /*8920*/  FMUL.FTZ R56, R204, R61 ;  /* 0x0000003dcc387220 */ /* 0x000fe20000410000 */
[----:B------:R-:W-:Y:S01]  /*8930*/  FMUL.FTZ R82, R34, R53 ;  /* 0x0000003522527220 */ /* 0x000fe20000410000 */
[----:B------:R-:W-:Y:S01]  /*8940*/  FADD.FTZ R79, R66, -R79 ;  /* 0x8000004f424f7221 */ /* 0x000fe20000010000 */
[----:B------:R-:W-:Y:S01]  /*8950*/  FFMA.FTZ R81, -R109, R109, 1 ;  /* 0x3f8000006d517423 */ /* 0x000fe2000001016d */
[----:B------:R-:W-:Y:S01]  /*8960*/  FFMA.FTZ R78, -R111, R111, 1 ;  /* 0x3f8000006f4e7423 */ /* 0x000fe2000001016f */
[----:B------:R-:W-:Y:S01]  /*8970*/  FMUL.FTZ R61, R205, R60 ;  /* 0x0000003ccd3d7220 */ /* 0x000fe20000410000 */
[----:B------:R-:W-:Y:S01]  /*8980*/  FMUL.FTZ R77, R77, R28 ;  /* 0x0000001c4d4d7220 */ /* 0x000fe20000410000 */
[----:B------:R-:W-:Y:S01]  /*8990*/  FMUL.FTZ R30, R237, R30 ;  /* 0x0000001eed1e7220 */ /* 0x000fe20000410000 */
[----:B------:R-:W-:Y:S01]  /*89a0*/  FFMA.FTZ R51, -R102, R102, 1 ;  /* 0x3f80000066337423 */ /* 0x000fe20000010166 */
[--C-:B------:R-:W-:Y:S01]  /*89b0*/  FADD.FTZ R66, R69, -R74.reuse ;  /* 0x8000004a45427221 */ /* 0x100fe20000010000 */
        /* <DEDUP_REMOVED lines=10> */
[----:B---3--:R-:W-:Y:S01]  /*8a60*/  FMUL.FTZ R55, R36, R55 ;  /* 0x0000003724377220 */ /* 0x008fe20000410000 */
[----:B------:R-:W-:Y:S01]  /*8a70*/  FFMA.FTZ R82, -R114, R114, 1 ;  /* 0x3f80000072527423 */ /* 0x000fe20000010172 */
[----:B------:R-:W-:Y:S01]  /*8a80*/  FMUL.FTZ R61, R208, R79 ;  /* 0x0000004fd03d7220 */ /* 0x000fe20000410000 */
[----:B------:R-:W-:Y:S01]  /*8a90*/  FMUL.FTZ R83, R83, R28 ;  /* 0x0000001c53537220 */ /* 0x000fe20000410000 */
[----:B-1----:R-:W-:Y:S01]  /*8aa0*/  FMUL.FTZ R56, R214, R71 ;  /* 0x00000047d6387220 */ /* 0x002fe20000410000 */
        /* <DEDUP_REMOVED lines=270> */
.L_x_3390:
        /* <DEDUP_REMOVED lines=13> */
[----:B------:R-:W-:Y:S02]  /*9c60*/  IADD3 R11, R10, 0x9, RZ ;  /* 0x000000090a0b7810 */ /* 0x000fe40007ffe0ff */
        /* <DEDUP_REMOVED lines=44> */
.L_x_3391:
[----:B--2---:R-:W2:Y:S01]  /*9f30*/  LDL R5, [R1+0x2c] ;  /* 0x00002c0001057983 */ /* 0x004ea20000100800 */
[----:B------:R-:W-:Y:S01]  /*9f40*/  VIADD R16, R16, 0x1 ;  /* 0x0000000110107836 */ /* 0x000fe20000000000 */
[----:B------:R-:W-:Y:S01]  /*9f50*/  IADD3 R0, R0, 0x1, RZ ;  /* 0x0000000100007810 */ /* 0x000fe20007ffe0ff */
        /* <DEDUP_REMOVED lines=9> */
.L_x_3381:
        /* <DEDUP_REMOVED lines=34> */
.L_x_3361:
[----:B------:R-:W-:Y:S05]  /*a210*/  @P0 BRA `(.L_x_3356) ;  /* 0x00000040009c0947 */ /* 0x000fea0003800000 */
[----:B------:R-:W3:Y:S01]  /*a220*/  LDL.LU R8, [R1+0x30] ;  /* 0x0000300001087983 */ /* 0x000ee20000300800 */
[----:B------:R-:W1:Y:S08]  /*a230*/  LDC.64 R2, c[0x0][0x878] ;  /* 0x00021e00ff027b82 */ /* 0x000e700000000a00 */
[----:B------:R-:W4:Y:S01]  /*a240*/  LDC R0, c[0x0][0x850] ;  /* 0x00021400ff007b82 */ /* 0x000f220000000800 */
[----:B------:R-:W5:Y:S01]  /*a250*/  LDL.LU R11, [R1+0x38] ;  /* 0x00003800010b7983 */ /* 0x000f620000300800 */
[----:B------:R-:W2:Y:S01]  /*a260*/  S2R R12, SR_TID.X ;  /* 0x00000000000c7919 */ /* 0x000ea20000002100 */
[----:B------:R-:W2:Y:S01]  /*a270*/  S2R R9, SR_CgaCtaId ;  /* 0x0000000000097919 */ /* 0x000ea20000008800 */
[----:B------:R-:W-:Y:S01]  /*a280*/  MOV R6, 0x400 ;  /* 0x0000040000067802 */ /* 0x000fe20000000f00 */
[----:B------:R-:W-:Y:S01]  /*a290*/  ULDC.64 UR4, c[0x0][0x818] ;  /* 0x0002060000047ab9 */ /* 0x000fe20000000a00 */
[----:B------:R-:W-:Y:S01]  /*a2a0*/  ULDC.64 UR6, c[0x0][0x840] ;  /* 0x0002100000067ab9 */ /* 0x000fe20000000a00 */
[----:B------:R-:W2:Y:S01]  /*a2b0*/  LDL.LU R10, [R1+0x34] ;  /* 0x00003400010a7983 */ /* 0x000ea20000300800 */
[----:B-1----:R-:W-:-:S04]  /*a2c0*/  ISETP.NE.U32.AND P0, PT, R2, RZ, PT ;  /* 0x000000ff0200720c */ /* 0x002fc80003f05070 */
[----:B------:R-:W-:-:S13]  /*a2d0*/  ISETP.NE.AND.EX P0, PT, R3, RZ, PT, P0 ;  /* 0x000000ff0300720c */ /* 0x000fda0003f05300 */
[----:B------:R-:W2:Y:S02]  /*a2e0*/  @P0 LDC.64 R2, c[0x0][0x878] ;  /* 0x00021e00ff020b82 */ /* 0x000ea40000000a00 */
[----:B--2---:R-:W-:-:S06]  /*a2f0*/  @P0 IMAD.WIDE R2, R10, 0x4, R2 ;  /* 0x000000040a020825 */ /* 0x004fcc00078e0202 */
[----:B------:R-:W2:Y:S01]  /*a300*/  @P0 LDG.E R2, desc[UR36][R2.64] ;  /* 0x0000002402020981 */ /* 0x000ea2000c1e1900 */
[----:B----4-:R-:W-:Y:S01]  /*a310*/  ISETP.NE.AND P1, PT, R0, 0x1, PT ;  /* 0x000000010000780c */ /* 0x010fe20003f25270 */
[----:B------:R-:W-:Y:S01]  /*a320*/  VIADD R13, R12, 0xffffff80 ;  /* 0xffffff800c0d7836 */ /* 0x000fe20000000000 */
[----:B------:R-:W-:-:S11]  /*a330*/  LEA R15, R9, R6, 0x18 ;  /* 0x00000006090f7211 */ /* 0x000fd600078ec0ff */
[----:B------:R-:W5:Y:S08]  /*a340*/  @P1 LDC R4, c[0x0][0x854] ;  /* 0x00021500ff041b82 */ /* 0x000f700000000800 */
[----:B------:R-:W1:Y:S01]  /*a350*/  @P1 LDC R7, c[0x0][0x858] ;  /* 0x00021600ff071b82 */ /* 0x000e620000000800 */
[----:B--2---:R-:W-:-:S05]  /*a360*/  @P0 IMAD R0, R10, 0x80, R2 ;  /* 0x000000800a000824 */ /* 0x004fca00078e0202 */
[----:B------:R-:W-:-:S04]  /*a370*/  @P0 SHF.R.S32.HI R5, RZ, 0x1f, R0 ;  /* 0x0000001fff050819 */ /* 0x000fc80000011400 */
[----:B------:R-:W-:Y:S01]  /*a380*/  @P0 LEA.HI R5, R5, R0, RZ, 0x7 ;  /* 0x0000000005050211 */ /* 0x000fe200078f38ff */
[----:B-----5:R-:W-:Y:S01]  /*a390*/  @P1 IMAD.HI.U32 R0, R11, R4, RZ ;  /* 0x000000040b001227 */ /* 0x020fe200078e00ff */
[----:B------:R-:W-:Y:S02]  /*a3a0*/  SHF.R.S32.HI R4, RZ, 0x1f, R13 ;  /* 0x0000001fff047819 */ /* 0x000fe4000001140d */
[----:B------:R-:W-:Y:S02]  /*a3b0*/  @P0 SHF.L.U32 R5, R5, 0x6, RZ ;  /* 0x0000000605050819 */ /* 0x000fe400000006ff */
[----:B-1----:R-:W-:Y:S02]  /*a3c0*/  @P1 SHF.R.U32.HI R11, RZ, R7, R0 ;  /* 0x00000007ff0b1219 */ /* 0x002fe40000011600 */
[----:B------:R-:W-:Y:S01]  /*a3d0*/  @P0 LOP3.LUT R2, R5, 0xffffe000, RZ, 0xc0, !PT ;  /* 0xffffe00005020812 */ /* 0x000fe200078ec0ff */
[----:B---3--:R-:W-:Y:S01]  /*a3e0*/  IMAD.SHL.U32 R5, R8, 0x2000, RZ ;  /* 0x0000200008057824 */ /* 0x008fe200078e00ff */
[----:B------:R-:W-:Y:S01]  /*a3f0*/  LEA.HI R4, R4, R13, RZ, 0x7 ;  /* 0x0000000d04047211 */ /* 0x000fe200078f38ff */
[----:B------:R1:W-:Y:S01]  /*a400*/  @P1 STL [R1+0x38], R11 ;  /* 0x0000380b01001387 */ /* 0x0003e20000100800 */
[----:B------:R-:W-:-:S02]  /*a410*/  @P0 SHF.R.S32.HI R3, RZ, 0x1f, R2 ;  /* 0x0000001fff030819 */ /* 0x000fc40000011402 */
[----:B------:R-:W-:Y:S02]  /*a420*/  @!P0 CS2R R2, SRZ ;  /* 0x0000000000028805 */ /* 0x000fe4000001ff00 */
[C---:B------:R-:W-:Y:S02]  /*a430*/  LOP3.LUT R0, R4.reuse, 0xfffff80, RZ, 0xc0, !PT ;  /* 0x0fffff8004007812 */ /* 0x040fe400078ec0ff */
[----:B------:R-:W-:Y:S02]  /*a440*/  SHF.L.U32 R6, R4, 0x5, RZ ;  /* 0x0000000504067819 */ /* 0x000fe400000006ff */
[----:B------:R-:W-:Y:S01]  /*a450*/  SHF.R.S32.HI R8, RZ, 0x1f, R11 ;  /* 0x0000001fff087819 */ /* 0x000fe2000001140b */
[----:B------:R-:W-:Y:S01]  /*a460*/  IMAD.IADD R0, R13, 0x1, -R0 ;  /* 0x000000010d007824 */ /* 0x000fe200078e0a00 */
[C---:B------:R-:W-:Y:S02]  /*a470*/  IADD3 R4, P1, R5.reuse, R2, RZ ;  /* 0x0000000205047210 */ /* 0x040fe40007f3e0ff */
[----:B------:R-:W-:Y:S01]  /*a480*/  LOP3.LUT R7, R6, 0x3ffff000, RZ, 0xc0, !PT ;  /* 0x3ffff00006077812 */ /* 0x000fe200078ec0ff */
[C---:B------:R-:W-:Y:S01]  /*a490*/  IMAD R2, R8.reuse, UR4, RZ ;  /* 0x0000000408027c24 */ /* 0x040fe2000f8e02ff */
[----:B------:R-:W-:Y:S01]  /*a4a0*/  LEA.HI.X.SX32 R5, R5, R3, 0x1, P1 ;  /* 0x0000000305057211 */ /* 0x000fe200008f0eff */
[----:B------:R-:W-:Y:S01]  /*a4b0*/  IMAD R8, R8, UR6, RZ ;  /* 0x0000000608087c24 */ /* 0x000fe2000f8e02ff */
[----:B------:R-:W-:Y:S01]  /*a4c0*/  SHF.R.S32.HI R6, RZ, 0x1f, R10 ;  /* 0x0000001fff067819 */ /* 0x000fe2000001140a */
[----:B------:R-:W-:-:S02]  /*a4d0*/  IMAD R0, R0, 0x4, R7 ;  /* 0x0000000400007824 */ /* 0x000fc400078e0207 */
[C---:B------:R-:W-:Y:S01]  /*a4e0*/  IMAD R7, R11.reuse, UR5, R2 ;  /* 0x000000050b077c24 */ /* 0x040fe2000f8e0202 */
[----:B------:R-:W-:Y:S01]  /*a4f0*/  SEL R6, R6, RZ, !P0 ;  /* 0x000000ff06067207 */ /* 0x000fe20004000000 */
[----:B------:R-:W-:Y:S01]  /*a500*/  IMAD.WIDE.U32 R2, R11, UR4, R4 ;  /* 0x000000040b027c25 */ /* 0x000fe2000f8e0004 */
[----:B------:R-:W-:-:S03]  /*a510*/  ULDC.64 UR4, c[0x0][0x820] ;  /* 0x0002080000047ab9 */ /* 0x000fc60000000a00 */
[----:B------:R-:W-:Y:S01]  /*a520*/  IMAD R9, R11, UR7, R8 ;  /* 0x000000070b097c24 */ /* 0x000fe2000f8e0208 */
[----:B------:R-:W-:Y:S01]  /*a530*/  IADD3 R3, R3, R7, RZ ;  /* 0x0000000703037210 */ /* 0x000fe20007ffe0ff */
[----:B------:R-:W-:Y:S01]  /*a540*/  IMAD.WIDE.U32 R4, R11, UR6, R4 ;  /* 0x000000060b047c25 */ /* 0x000fe2000f8e0004 */
[----:B------:R-:W-:Y:S01]  /*a550*/  ULDC.64 UR6, c[0x0][0x848] ;  /* 0x0002120000067ab9 */ /* 0x000fe20000000a00 */
[----:B------:R-:W-:Y:S02]  /*a560*/  SEL R7, R10, RZ, !P0 ;  /* 0x000000ff0a077207 */ /* 0x000fe40004000000 */
[C---:B------:R-:W-:Y:S02]  /*a570*/  IMAD R8, R6.reuse, UR4, RZ ;  /* 0x0000000406087c24 */ /* 0x040fe4000f8e02ff */
[----:B------:R-:W-:Y:S02]  /*a580*/  IMAD.IADD R5, R5, 0x1, R9 ;  /* 0x0000000105057824 */ /* 0x000fe400078e0209 */
[----:B------:R-:W-:-:S02]  /*a590*/  IMAD R6, R6, UR6, RZ ;  /* 0x0000000606067c24 */ /* 0x000fc4000f8e02ff */
[C---:B------:R-:W-:Y:S02]  /*a5a0*/  IMAD R9, R7.reuse, UR5, R8 ;  /* 0x0000000507097c24 */ /* 0x040fe4000f8e0208 */
[----:B------:R-:W-:-:S04]  /*a5b0*/  IMAD.WIDE.U32 R2, R7, UR4, R2 ;  /* 0x0000000407027c25 */ /* 0x000fc8000f8e0002 */
[C---:B-1----:R-:W-:Y:S02]  /*a5c0*/  IMAD R11, R7.reuse, UR7, R6 ;  /* 0x00000007070b7c24 */ /* 0x042fe4000f8e0206 */
[----:B------:R-:W-:Y:S01]  /*a5d0*/  IMAD.WIDE.U32 R4, R7, UR6, R4 ;  /* 0x0000000607047c25 */ /* 0x000fe2000f8e0004 */
[----:B------:R-:W-:Y:S05]  /*a5e0*/  WARPSYNC.ALL ;  /* 0x0000000000007948 */ /* 0x000fea0003800000 */
[----:B------:R-:W-:Y:S01]  /*a5f0*/  IMAD R0, R0, 0x4, R15 ;  /* 0x0000000400007824 */ /* 0x000fe200078e020f */
[----:B------:R-:W-:Y:S01]  /*a600*/  IADD3 R7, R3, R9, RZ ;  /* 0x0000000903077210 */ /* 0x000fe20007ffe0ff */
        /* <DEDUP_REMOVED lines=33> */
.L_x_3395:
[----:B------:R-:W-:Y:S01]  /*a820*/  @P0 ELECT P1, URZ, PT ;  /* 0x00000000003f082f */ /* 0x000fe20003820000 */
[----:B------:R1:W-:-:S12]  /*a830*/  UBLKRED.G.S.ADD.F32.RN [UR4], [UR6], UR7, desc[UR8] ;  /* 0x00000804060073bb */ /* 0x0003d800080a1407 */
[----:B------:R-:W-:Y:S02]  /*a840*/  @P1 PLOP3.LUT P0, PT, P1, PT, PT, 0x8, 0x0 ;  /* 0x000000000000181c */ /* 0x000fe40000f0e170 */
[----:B------:R-:W-:-:S11]  /*a850*/  PLOP3.LUT P1, PT, PT, PT, PT, 0x8, 0x0 ;  /* 0x000000000000781c */ /* 0x000fd60003f2e170 */
[----:B-1----:R-:W-:Y:S05]  /*a860*/  @P0 BRA.U.ANY `(.L_x_3395) ;  /* 0xfffffffd00ec0947 */ /* 0x002fea000393ffff */
[----:B------:R0:W-:Y:S01]  /*a870*/  UTMACMDFLUSH ;  /* 0x00000000000079b7 */ /* 0x0001e20000000000 */
[----:B------:R-:W-:-:S04]  /*a880*/  DEPBAR.LE SB0, 0x0 ;  /* 0x000080000000791a */ /* 0x000fc80000000000 */
.L_x_3394:
[----:B------:R-:W-:Y:S05]  /*a890*/  BSYNC B0 ;  /* 0x0000000000007941 */ /* 0x000fea0003800000 */
.L_x_3393:
        /* <DEDUP_REMOVED lines=25> */
.L_x_3396:
        /* <DEDUP_REMOVED lines=8> */
.L_x_3349:
        /* <DEDUP_REMOVED lines=29> */
.L_x_3398:
[----:B------:R-:W-:Y:S01]  /*ac80*/  ULDC UR9, c[0x0][0x8cc] ;  /* 0x0002330000097ab9 */ /* 0x000fe20000000800 */
[----:B------:R-:W-:Y:S01]  /*ac90*/  UMOV UR7, UR8 ;  /* 0x0000000800077c82 */ /* 0x000fe20008000000 */
[----:B------:R-:W-:-:S11]  /*aca0*/  UISETP.NE.AND UP0, UPT, UR9, 0x1, UPT ;  /* 0x000000010900788c */ /* 0x000fd6000bf05270 */
[----:B------:R-:W-:Y:S02]  /*acb0*/  @UP0 ULDC.64 UR10, c[0x0][0x8d0] ;  /* 0x00023400000a0ab9 */ /* 0x000fe40000000a00 */
[----:B------:R-:W-:-:S04]  /*acc0*/  UIMAD.WIDE.U32 UR4, UR8, UR10, URZ ;  /* 0x0000000a080472a5 */ /* 0x000fc8000f8e003f */
[----:B------:R-:W-:-:S04]  /*acd0*/  @UP0 USHF.R.U32.HI UR7, URZ, UR11, UR5 ;  /* 0x0000000b3f070299 */ /* 0x000fc80008011605 */
[----:B------:R-:W-:-:S12]  /*ace0*/  UIMAD UR4, UR7, UR9, URZ ;  /* 0x00000009070472a4 */ /* 0x000fd8000f8e023f */
.L_x_3399:
        /* <DEDUP_REMOVED lines=23> */
.L_x_3400:
        /* <DEDUP_REMOVED lines=13> */
.L_x_3402:
[----:B------:R-:W-:-:S05]  /*af30*/  ULDC UR4, c[0x0][0x8f4] ;  /* 0x00023d0000047ab9 */ /* 0x000fca0000000800 */
.L_x_3401:
        /* <DEDUP_REMOVED lines=46> */
.L_x_3403:
        /* <DEDUP_REMOVED lines=13> */
.L_x_3404:
        /* <DEDUP_REMOVED lines=12> */
.L_x_3405:
[----:B------:R-:W-:Y:S01]  /*b3b0*/  ULEA UR7, UR7, UR12, 0x7 ;  /* 0x0000000c07077291 */ /* 0x000fe2000f8e383f */
[----:B------:R-:W-:-:S03]  /*b3c0*/  ULDC UR9, c[0x0][0x74c] ;  /* 0x0001d30000097ab9 */ /* 0x000fc60000000800 */
[----:B------:R-:W-:Y:S02]  /*b3d0*/  UIADD3 UR7, UR7, -UR9, -UR8 ;  /* 0x8000000907077290 */ /* 0x000fe4000fffe808 */
[----:B------:R-:W-:Y:S02]  /*b3e0*/  UIADD3 UR8, UR12, 0x5f, URZ ;  /* 0x0000005f0c087890 */ /* 0x000fe4000fffe03f */
[----:B------:R-:W-:Y:S02]  /*b3f0*/  UIMAD.WIDE UR10, UR7, 0x2aaaaaab, URZ ;  /* 0x2aaaaaab070a78a5 */ /* 0x000fe4000f8e023f */
[----:B------:R-:W-:Y:S02]  /*b400*/  UIMAD.WIDE UR8, UR8, 0x2aaaaaab, URZ ;  /* 0x2aaaaaab080878a5 */ /* 0x000fe4000f8e023f */
[----:B------:R-:W-:-:S04]  /*b410*/  USHF.R.U32.HI UR7, URZ, 0x1f, UR11 ;  /* 0x0000001f3f077899 */ /* 0x000fc8000801160b */
[----:B------:R-:W-:Y:S02]  /*b420*/  ULEA.HI.SX32 UR11, UR11, UR7, 0x1c ;  /* 0x000000070b0b7291 */ /* 0x000fe4000f8fe23f */
[----:B------:R-:W-:Y:S02]  /*b430*/  USHF.R.U32.HI UR7, URZ, 0x1f, UR9 ;  /* 0x0000001f3f077899 */ /* 0x000fe40008011609 */
[----:B------:R-:W-:Y:S02]  /*b440*/  UISETP.LT.AND UP1, UPT, URZ, UR11, UPT ;  /* 0x0000000b3f00728c */ /* 0x000fe4000bf21270 */
[----:B------:R-:W-:Y:S02]  /*b450*/  ULEA.HI.SX32 UR7, UR9, UR7, 0x1c ;  /* 0x0000000709077291 */ /* 0x000fe4000f8fe23f */
        /* <DEDUP_REMOVED lines=43> */
.L_x_3408:
[----:B------:R-:W-:Y:S05]  /*b710*/  BSYNC B0 ;  /* 0x0000000000007941 */ /* 0x000fea0003800000 */
.L_x_3407:
        /* <DEDUP_REMOVED lines=19> */
.L_x_3410:
[----:B------:R-:W-:Y:S05]  /*b850*/  BSYNC B0 ;  /* 0x0000000000007941 */ /* 0x000fea0003800000 */
.L_x_3409:
[----:B------:R-:W-:Y:S06]  /*b860*/  BAR.ARV 0xa, 0xa0 ;  /* 0x0282800000007b1d */ /* 0x000fec0000002000 */
[----:B------:R-:W-:Y:S04]  /*b870*/  BSSY B0, `(.L_x_3411) ;  /* 0x0000003000007945 */ /* 0x000fe80003800000 */
[----:B------:R-:W-:Y:S05]  /*b880*/  @!P0 BRA `(.L_x_3412) ;  /* 0x0000000000048947 */ /* 0x000fea0003800000 */
[----:B------:R-:W-:-:S04]  /*b890*/  DEPBAR.LE SB0, 0x0 ;  /* 0x000080000000791a */ /* 0x000fc80000000000 */
.L_x_3412:
[----:B------:R-:W-:Y:S05]  /*b8a0*/  BSYNC B0 ;  /* 0x0000000000007941 */ /* 0x000fea0003800000 */
.L_x_3411:
[----:B------:R-:W-:Y:S06]  /*b8b0*/  BAR.ARV 0xb, 0xa0 ;  /* 0x02c2800000007b1d */ /* 0x000fec0000002000 */
[----:B------:R-:W-:Y:S01]  /*b8c0*/  UIADD3 UR18, UR12, 0x1, URZ ;  /* 0x000000010c127890 */ /* 0x000fe2000fffe03f */
[----:B------:R-:W-:Y:S11]  /*b8d0*/  BRA `(.L_x_3413) ;  /* 0x0000000000047947 */ /* 0x000ff60003800000 */
.L_x_3406:
[----:B------:R-:W-:-:S05]  /*b8e0*/  UMOV UR18, UR12 ;  /* 0x0000000c00127c82 */ /* 0x000fca0008000000 */
.L_x_3413:
        /* <DEDUP_REMOVED lines=22> */
.L_x_3426:
        /* <DEDUP_REMOVED lines=11> */
[----:B------:R-:W-:Y:S01]  /*bb00*/  ULEA.HI.X.SX32 UR40, UR26, UR27, 0x1, UP0 ;  /* 0x0000001b1a287291 */ /* 0x000fe200080f0e3f */
[----:B------:R-:W-:Y:S01]  /*bb10*/  UMOV UR43, 0x14f00000 ;  /* 0x14f00000002b7882 */ /* 0x000fe20000000000 */
[----:B-1----:R-:W-:Y:S02]  /*bb20*/  ULEA UR29, UR30, UR29, 0x18 ;  /* 0x0000001d1e1d7291 */ /* 0x002fe4000f8ec03f */
[----:B------:R-:W-:Y:S02]  /*bb30*/  ULEA UR30, UP0, UR31, UR32, 0x2 ;  /* 0x000000201f1e7291 */ /* 0x000fe4000f80103f */
[----:B------:R-:W-:-:S02]  /*bb40*/  UIADD3 UR29, UR29, 0x8000, URZ ;  /* 0x000080001d1d7890 */ /* 0x000fc4000fffe03f */
[----:B------:R-:W-:-:S03]  /*bb50*/  ULEA.HI.X UR31, UR31, UR33, UR40, 0x2, UP0 ;  /* 0x000000211f1f7291 */ /* 0x000fc600080f1428 */
[----:B------:R-:W-:-:S06]  /*bb60*/  UMOV UR40, 0x300 ;  /* 0x0000030000287882 */ /* 0x000fcc0000000000 */
[----:B------:R1:W-:Y:S02]  /*bb70*/  UBLKRED.G.S.ADD.F32.RN [UR30], [UR29], UR40, desc[UR42] ;  /* 0x00002a1e1d0073bb */ /* 0x0003e400080a1428 */
[----:B-1----:R0:W-:Y:S02]  /*bb80*/  UTMACMDFLUSH ;  /* 0x00000000000079b7 */ /* 0x0021e40000000000 */
.L_x_3415:
[----:B------:R-:W-:Y:S05]  /*bb90*/  BSYNC B0 ;  /* 0x0000000000007941 */ /* 0x000fea0003800000 */
.L_x_3414:
        /* <DEDUP_REMOVED lines=13> */
.L_x_3417:
[----:B------:R-:W-:Y:S05]  /*bc70*/  BSYNC B0 ;  /* 0x0000000000007941 */ /* 0x000fea0003800000 */
.L_x_3416:
[----:B------:R-:W-:Y:S06]  /*bc80*/  BAR.ARV 0xa, 0xa0 ;  /* 0x0282800000007b1d */ /* 0x000fec0000002000 */
[----:B------:R-:W-:Y:S04]  /*bc90*/  BSSY B0, `(.L_x_3418) ;  /* 0x0000003000007945 */ /* 0x000fe80003800000 */
[----:B------:R-:W-:Y:S05]  /*bca0*/  @!P0 BRA `(.L_x_3419) ;  /* 0x0000000000048947 */ /* 0x000fea0003800000 */
[----:B------:R-:W-:-:S04]  /*bcb0*/  DEPBAR.LE SB0, 0x0 ;  /* 0x000080000000791a */ /* 0x000fc80000000000 */
.L_x_3419:
[----:B------:R-:W-:Y:S05]  /*bcc0*/  BSYNC B0 ;  /* 0x0000000000007941 */ /* 0x000fea0003800000 */
.L_x_3418:
        /* <DEDUP_REMOVED lines=13> */
.L_x_3421:
[----:B------:R-:W-:Y:S05]  /*bda0*/  BSYNC B0 ;  /* 0x0000000000007941 */ /* 0x000fea0003800000 */
.L_x_3420:
        /* <DEDUP_REMOVED lines=13> */
.L_x_3423:
[----:B------:R-:W-:Y:S05]  /*be80*/  BSYNC B0 ;  /* 0x0000000000007941 */ /* 0x000fea0003800000 */
.L_x_3422:
[----:B------:R-:W-:Y:S01]  /*be90*/  UIADD3 UR18, UR18, 0x2, URZ ;  /* 0x0000000212127890 */ /* 0x000fe2000fffe03f */
[----:B------:R-:W-:Y:S06]  /*bea0*/  BAR.ARV 0xa, 0xa0 ;  /* 0x0282800000007b1d */ /* 0x000fec0000002000 */
[----:B------:R-:W-:Y:S01]  /*beb0*/  UISETP.GE.AND UP0, UPT, UR18, UR7, UPT ;  /* 0x000000071200728c */ /* 0x000fe2000bf06270 */
[----:B------:R-:W-:Y:S04]  /*bec0*/  BSSY B0, `(.L_x_3424) ;  /* 0x0000003000007945 */ /* 0x000fe80003800000 */
[----:B------:R-:W-:Y:S06]  /*bed0*/  @!P0 BRA `(.L_x_3425) ;  /* 0x0000000000048947 */ /* 0x000fec0003800000 */
[----:B------:R-:W-:-:S04]  /*bee0*/  DEPBAR.LE SB0, 0x0 ;  /* 0x000080000000791a */ /* 0x000fc80000000000 */
.L_x_3425:
[----:B------:R-:W-:Y:S05]  /*bef0*/  BSYNC B0 ;  /* 0x0000000000007941 */ /* 0x000fea0003800000 */
.L_x_3424:
[----:B------:R-:W-:Y:S06]  /*bf00*/  BAR.ARV 0xb, 0xa0 ;  /* 0x02c2800000007b1d */ /* 0x000fec0000002000 */
[----:B------:R-:W-:Y:S01]  /*bf10*/  PLOP3.LUT P1, PT, PT, PT, UP0, 0x80, 0x0 ;  /* 0x000000000000781c */ /* 0x000fe20003f2f008 */
[----:B------:R-:W-:Y:S02]  /*bf20*/  UIADD3 UR26, UR26, 0x3000, URZ ;  /* 0x000030001a1a7890 */ /* 0x000fe4000fffe03f */
[----:B------:R-:W-:-:S10]  /*bf30*/  UIADD3 UR6, UR6, 0x3000, URZ ;  /* 0x0000300006067890 */ /* 0x000fd4000fffe03f */
[----:B------:R-:W-:Y:S05]  /*bf40*/  @!P1 BRA `(.L_x_3426) ;  /* 0xfffffff800c09947 */ /* 0x000fea000383ffff */
[----:B------:R-:W-:Y:S05]  /*bf50*/  BRA `(.L_x_3356) ;  /* 0x00000024004c7947 */ /* 0x000fea0003800000 */
.L_x_3397:
[----:B------:R-:W1:Y:S01]  /*bf60*/  LDC R5, c[0x0][0x8d8] ;  /* 0x00023600ff057b82 */ /* 0x000e620000000800 */
[----:B------:R-:W2:Y:S01]  /*bf70*/  S2R R3, SR_CTAID.X ;  /* 0x0000000000037919 */ /* 0x000ea20000002500 */
[----:B------:R-:W-:Y:S01]  /*bf80*/  ULDC UR4, c[0x0][0x8f0] ;  /* 0x00023c0000047ab9 */ /* 0x000fe20000000800 */
[----:B-1----:R-:W-:Y:S01]  /*bf90*/  ISETP.NE.AND P0, PT, R5, 0x1, PT ;  /* 0x000000010500780c */ /* 0x002fe20003f05270 */
[----:B--2---:R-:W-:-:S12]  /*bfa0*/  IMAD.MOV.U32 R2, RZ, RZ, R3 ;  /* 0x000000ffff027224 */ /* 0x004fd800078e0003 */
[----:B------:R-:W1:Y:S08]  /*bfb0*/  @P0 LDC R0, c[0x0][0x8dc] ;  /* 0x00023700ff000b82 */ /* 0x000e700000000800 */
[----:B------:R-:W2:Y:S01]  /*bfc0*/  @P0 LDC R7, c[0x0][0x8e0] ;  /* 0x00023800ff070b82 */ /* 0x000ea20000000800 */
[----:B-1----:R-:W-:-:S05]  /*bfd0*/  @P0 IMAD.HI.U32 R0, R3, R0, RZ ;  /* 0x0000000003000227 */ /* 0x002fca00078e00ff */
[----:B--2---:R-:W-:-:S04]  /*bfe0*/  @P0 SHF.R.U32.HI R2, RZ, R7, R0 ;  /* 0x00000007ff020219 */ /* 0x004fc80000011600 */
[C---:B------:R-:W-:Y:S02]  /*bff0*/  ISETP.GE.AND P0, PT, R2.reuse, UR4, PT ;  /* 0x0000000402007c0c */ /* 0x040fe4000bf06270 */
[----:B------:R-:W-:-:S05]  /*c000*/  IADD3 R0, -R2, RZ, RZ ;  /* 0x000000ff02007210 */ /* 0x000fca0007ffe1ff */
[----:B------:R-:W-:-:S06]  /*c010*/  IMAD R5, R5, R0, R3 ;  /* 0x0000000005057224 */ /* 0x000fcc00078e0203 */
        /* <DEDUP_REMOVED lines=9> */
.L_x_3427:
[----:B------:R-:W1:Y:S01]  /*c0b0*/  LDC R3, c[0x0][0x8cc] ;  /* 0x00023300ff037b82 */ /* 0x000e620000000800 */
[----:B------:R-:W-:Y:S01]  /*c0c0*/  IMAD.MOV.U32 R0, RZ, RZ, R5 ;  /* 0x000000ffff007224 */ /* 0x000fe200078e0005 */
[----:B-1----:R-:W-:-:S13]  /*c0d0*/  ISETP.NE.AND P0, PT, R3, 0x1, PT ;  /* 0x000000010300780c */ /* 0x002fda0003f05270 */
[----:B------:R-:W1:Y:S02]  /*c0e0*/  @P0 LDC.64 R6, c[0x0][0x8d0] ;  /* 0x00023400ff060b82 */ /* 0x000e640000000a00 */
[----:B-1----:R-:W-:-:S05]  /*c0f0*/  @P0 IMAD.HI.U32 R4, R5, R6, RZ ;  /* 0x0000000605040227 */ /* 0x002fca00078e00ff */
[----:B------:R-:W-:-:S05]  /*c100*/  @P0 SHF.R.U32.HI R0, RZ, R7, R4 ;  /* 0x00000007ff000219 */ /* 0x000fca0000011604 */
[----:B------:R-:W-:-:S07]  /*c110*/  IMAD R3, R0, R3, RZ ;  /* 0x0000000300037224 */ /* 0x000fce00078e02ff */
.L_x_3428:
[----:B------:R-:W1:Y:S01]  /*c120*/  LDC R8, c[0x0][0x8c0] ;  /* 0x00023000ff087b82 */ /* 0x000e620000000800 */
[----:B------:R-:W-:Y:S01]  /*c130*/  IADD3 R3, R5, -R3, RZ ;  /* 0x8000000305037210 */ /* 0x000fe20007ffe0ff */
        /* <DEDUP_REMOVED lines=11> */
[----:B------:R-:W-:-:S03]  /*c1f0*/  ISETP.NE.U32.AND P0, PT, RZ, UR6, PT ;  /* 0x00000006ff007c0c */ /* 0x000fc6000bf05070 */
[----:B------:R-:W-:Y:S01]  /*c200*/  IMAD.MOV R2, RZ, RZ, -R11 ;  /* 0x000000ffff027224 */ /* 0x000fe200078e0a0b */
[----:B------:R-:W-:-:S04]  /*c210*/  ISETP.NE.AND.EX P0, PT, RZ, UR7, PT, P0 ;  /* 0x00000007ff007c0c */ /* 0x000fc8000bf05300 */
[----:B------:R-:W-:-:S13]  /*c220*/  R2UR UR4, R2 ;  /* 0x00000000020472ca */ /* 0x000fda00000e0000 */
[----:B------:R-:W-:Y:S01]  /*c230*/  UIMAD UR20, UR20, UR4, UR5 ;  /* 0x00000004141472a4 */ /* 0x000fe2000f8e0205 */
[----:B------:R-:W-:Y:S11]  /*c240*/  @!P0 BRA `(.L_x_3429) ;  /* 0x0000000000108947 */ /* 0x000ff60003800000 */
[----:B------:R-:W1:Y:S02]  /*c250*/  LDC.64 R2, c[0x0][0x900] ;  /* 0x00024000ff027b82 */ /* 0x000e640000000a00 */
[----:B-1----:R-:W-:-:S05]  /*c260*/  IMAD.WIDE R2, R11, 0x4, R2 ;  /* 0x000000040b027825 */ /* 0x002fca00078e0202 */
[----:B------:R2:W5:Y:S01]  /*c270*/  LDG.E R4, desc[UR36][R2.64] ;  /* 0x0000002402047981 */ /* 0x000562000c1e1900 */
[----:B------:R-:W-:Y:S05]  /*c280*/  BRA `(.L_x_3430) ;  /* 0x00000000002c7947 */ /* 0x000fea0003800000 */
.L_x_3429:
        /* <DEDUP_REMOVED lines=10> */
.L_x_3431:
[----:B------:R-:W1:Y:S02]  /*c330*/  LDC R4, c[0x0][0x8f4] ;  /* 0x00023d00ff047b82 */ /* 0x000e640000000800 */
.L_x_3430:
[----:B-1---5:R-:W-:Y:S01]  /*c340*/  VIADD R4, R4, 0x7f ;  /* 0x0000007f04047836 */ /* 0x022fe20000000000 */
[----:B--2---:R-:W-:Y:S01]  /*c350*/  MOV R2, RZ ;  /* 0x000000ff00027202 */ /* 0x004fe20000000f00 */
[----:B------:R-:W-:-:S03]  /*c360*/  IMAD.MOV.U32 R10, RZ, RZ, 0x1 ;  /* 0x00000001ff0a7424 */ /* 0x000fc600078e00ff */
[----:B------:R-:W-:-:S04]  /*c370*/  SHF.R.S32.HI R3, RZ, 0x1f, R4 ;  /* 0x0000001fff037819 */ /* 0x000fc80000011404 */
[----:B------:R-:W-:-:S04]  /*c380*/  LEA.HI R3, R3, R4, RZ, 0x7 ;  /* 0x0000000403037211 */ /* 0x000fc800078f38ff */
[----:B------:R-:W-:-:S04]  /*c390*/  SHF.R.S32.HI R3, RZ, 0x7, R3 ;  /* 0x00000007ff037819 */ /* 0x000fc80000011403 */
[----:B------:R-:W-:-:S04]  /*c3a0*/  ISETP.GE.AND P0, PT, R0, R3, PT ;  /* 0x000000030000720c */ /* 0x000fc80003f06270 */
[----:B------:R-:W-:-:S04]  /*c3b0*/  SEL R11, R11, 0xffffffff, !P0 ;  /* 0xffffffff0b0b7807 */ /* 0x000fc80004000000 */
[----:B------:R-:W-:-:S13]  /*c3c0*/  ISETP.GE.AND P0, PT, R11, RZ, PT ;  /* 0x000000ff0b00720c */ /* 0x000fda0003f06270 */
[----:B------:R-:W-:Y:S05]  /*c3d0*/  @!P0 BRA `(.L_x_3432) ;  /* 0x0000001c00988947 */ /* 0x000fea0003800000 */
[----:B------:R-:W1:Y:S08]  /*c3e0*/  LDC.64 R8, c[0x0][0x770] ;  /* 0x0001dc00ff087b82 */ /* 0x000e700000000a00 */
[----:B------:R-:W2:Y:S08]  /*c3f0*/  LDC.64 R2, c[0x0][0x780] ;  /* 0x0001e000ff027b82 */ /* 0x000eb00000000a00 */
[----:B------:R-:W3:Y:S01]  /*c400*/  LDC.64 R6, c[0x0][0x778] ;  /* 0x0001de00ff067b82 */ /* 0x000ee20000000a00 */
[----:B-1----:R-:W-:-:S07]  /*c410*/  ISETP.NE.U32.AND P0, PT, R8, RZ, PT ;  /* 0x000000ff0800720c */ /* 0x002fce0003f05070 */
[----:B------:R-:W1:Y:S01]  /*c420*/  LDC.64 R4, c[0x0][0x770] ;  /* 0x0001dc00ff047b82 */ /* 0x000e620000000a00 */
[----:B------:R-:W-:-:S07]  /*c430*/  ISETP.NE.AND.EX P0, PT, R9, RZ, PT, P0 ;  /* 0x000000ff0900720c */ /* 0x000fce0003f05300 */
[----:B------:R-:W4:Y:S01]  /*c440*/  LDC.64 R14, c[0x0][0x778] ;  /* 0x0001de00ff0e7b82 */ /* 0x000f220000000a00 */
[----:B--2---:R-:W-:-:S04]  /*c450*/  ISETP.NE.U32.AND P1, PT, R2, RZ, PT ;  /* 0x000000ff0200720c */ /* 0x004fc80003f25070 */
[----:B------:R-:W-:Y:S01]  /*c460*/  ISETP.NE.AND.EX P1, PT, R3, RZ, PT, P1 ;  /* 0x000000ff0300720c */ /* 0x000fe20003f25310 */
[----:B------:R-:W-:Y:S01]  /*c470*/  VOTEU.ANY UP0, P0 ;  /* 0x00000000003f7886 */ /* 0x000fe20000000100 */
[----:B------:R-:W-:Y:S02]  /*c480*/  PLOP3.LUT P2, PT, PT, PT, UP0, 0x80, 0x0 ;  /* 0x000000000000781c */ /* 0x000fe40003f4f008 */
[----:B---3--:R-:W-:-:S04]  /*c490*/  ISETP.NE.U32.AND P0, PT, R6, RZ, PT ;  /* 0x000000ff0600720c */ /* 0x008fc80003f05070 */
[----:B------:R-:W-:Y:S01]  /*c4a0*/  ISETP.NE.AND.EX P0, PT, R7, RZ, PT, P0 ;  /* 0x000000ff0700720c */ /* 0x000fe20003f05300 */
[----:B-1----:R-:W-:-:S04]  /*c4b0*/  IMAD.WIDE R4, R11, 0x4, R4 ;  /* 0x000000040b047825 */ /* 0x002fc800078e0204 */
[----:B------:R-:W1:Y:S02]  /*c4c0*/  @P1 LDC.64 R6, c[0x0][0x780] ;  /* 0x0001e000ff061b82 */ /* 0x000e640000000a00 */
[----:B------:R-:W2:Y:S01]  /*c4d0*/  @P2 LDG.E R12, desc[UR36][R4.64] ;  /* 0x00000024040c2981 */ /* 0x000ea2000c1e1900 */
[----:B------:R-:W-:Y:S02]  /*c4e0*/  IMAD.MOV.U32 R13, RZ, RZ, RZ ;  /* 0x000000ffff0d7224 */ /* 0x000fe400078e00ff */
[----:B----4-:R-:W-:-:S03]  /*c4f0*/  IMAD.WIDE R2, R11, 0x4, R14 ;  /* 0x000000040b027825 */ /* 0x010fc600078e020e */
[----:B------:R-:W3:Y:S01]  /*c500*/  LDC R14, c[0x0][0x280] ;  /* 0x0000a000ff0e7b82 */ /* 0x000ee20000000800 */
[----:B------:R4:W5:Y:S04]  /*c510*/  @P2 LDG.E R15, desc[UR36][R4.64] ;  /* 0x00000024040f2981 */ /* 0x000968000c1e1900 */
[----:B------:R4:W5:Y:S01]  /*c520*/  @P0 LDG.E R13, desc[UR36][R2.64] ;  /* 0x00000024020d0981 */ /* 0x000962000c1e1900 */
[----:B-1----:R-:W-:-:S05]  /*c530*/  @P1 IMAD.WIDE R6, R11, 0x4, R6 ;  /* 0x000000040b061825 */ /* 0x002fca00078e0206 */
[----:B---3--:R4:W5:Y:S01]  /*c540*/  @P1 LDG.E R14, desc[UR36][R6.64] ;  /* 0x00000024060e1981 */ /* 0x008962000c1e1900 */
[----:B--2---:R-:W-:-:S05]  /*c550*/  @P2 IMAD R12, R11, 0x60, R12 ;  /* 0x000000600b0c2824 */ /* 0x004fca00078e020c */
[----:B------:R-:W-:-:S13]  /*c560*/  @P2 R2UR UR4, R12 ;  /* 0x000000000c0422ca */ /* 0x000fda00000e0000 */
[----:B------:R-:W-:Y:S01]  /*c570*/  UIMAD.WIDE UR4, UR4, 0x2aaaaaab, URZ ;  /* 0x2aaaaaab040478a5 */ /* 0x000fe2000f8e023f */
[----:B----4-:R-:W-:Y:S11]  /*c580*/  @P1 BRA `(.L_x_3433) ;  /* 0x0000000000101947 */ /* 0x010ff60003800000 */
[----:B------:R-:W-:Y:S05]  /*c590*/  @!P2 BRA `(.L_x_3433) ;  /* 0x00000000000ca947 */ /* 0x000fea0003800000 */
[----:B------:R-:W2:Y:S04]  /*c5a0*/  LDG.E R7, desc[UR36][R4.64] ;  /* 0x0000002404077981 */ /* 0x000ea8000c1e1900 */
[----:B-----5:R-:W2:Y:S02]  /*c5b0*/  LDG.E R14, desc[UR36][R4.64+0x4] ;  /* 0x00000424040e7981 */ /* 0x020ea4000c1e1900 */
[----:B--2---:R-:W-:-:S07]  /*c5c0*/  IMAD.IADD R14, R14, 0x1, -R7 ;  /* 0x000000010e0e7824 */ /* 0x004fce00078e0a07 */
.L_x_3433:
        /* <DEDUP_REMOVED lines=11> */
[----:B------:R-:W-:Y:S01]  /*c680*/  MOV R4, UR9 ;  /* 0x0000000900047c02 */ /* 0x000fe20008000f00 */
        /* <DEDUP_REMOVED lines=8> */
.L_x_3434:
[----:B------:R-:W-:Y:S05]  /*c710*/  @!P0 BRA `(.L_x_3435) ;  /* 0x00000000000c8947 */ /* 0x000fea0003800000 */
[----:B------:R-:W2:Y:S04]  /*c720*/  LDG.E R5, desc[UR36][R2.64] ;  /* 0x0000002402057981 */ /* 0x000ea8000c1e1900 */
[----:B------:R-:W2:Y:S02]  /*c730*/  LDG.E R4, desc[UR36][R2.64+0x4] ;  /* 0x0000042402047981 */ /* 0x000ea4000c1e1900 */
[----:B--2---:R-:W-:-:S07]  /*c740*/  IMAD.IADD R4, R4, 0x1, -R5 ;  /* 0x0000000104047824 */ /* 0x004fce00078e0a05 */
.L_x_3435:
[----:B-1----:R-:W-:Y:S01]  /*c750*/  IMAD R3, R0, 0x80, R14 ;  /* 0x0000008000037824 */ /* 0x002fe200078e020e */
[----:B------:R-:W-:Y:S01]  /*c760*/  ULDC UR7, c[0x0][0x74c] ;  /* 0x0001d30000077ab9 */ /* 0x000fe20000000800 */
[----:B------:R-:W-:-:S03]  /*c770*/  IADD3 R14, R14, 0x5f, RZ ;  /* 0x0000005f0e0e7810 */ /* 0x000fc60007ffe0ff */
[----:B-----5:R-:W-:Y:S02]  /*c780*/  IADD3 R3, R3, -UR7, -R4 ;  /* 0x8000000703037c10 */ /* 0x020fe4000fffe804 */
[----:B------:R-:W-:-:S04]  /*c790*/  IMAD.HI R14, R14, 0x2aaaaaab, RZ ;  /* 0x2aaaaaab0e0e7827 */ /* 0x000fc800078e02ff */
[----:B------:R-:W-:Y:S01]  /*c7a0*/  IMAD.HI R3, R3, 0x2aaaaaab, RZ ;  /* 0x2aaaaaab03037827 */ /* 0x000fe200078e02ff */
[----:B------:R-:W-:-:S04]  /*c7b0*/  SHF.R.U32.HI R5, RZ, 0x1f, R14 ;  /* 0x0000001fff057819 */ /* 0x000fc8000001160e */
[----:B------:R-:W-:Y:S02]  /*c7c0*/  SHF.R.U32.HI R2, RZ, 0x1f, R3 ;  /* 0x0000001fff027819 */ /* 0x000fe40000011603 */
[----:B------:R-:W-:Y:S02]  /*c7d0*/  LEA.HI.SX32 R5, R14, R5, 0x1c ;  /* 0x000000050e057211 */ /* 0x000fe400078fe2ff */
[----:B------:R-:W-:-:S04]  /*c7e0*/  LEA.HI.SX32 R2, R3, R2, 0x1c ;  /* 0x0000000203027211 */ /* 0x000fc800078fe2ff */
[----:B------:R-:W-:Y:S01]  /*c7f0*/  VIMNMX R4, RZ, R2, !PT ;  /* 0x00000002ff047248 */ /* 0x000fe20007fe0100 */
[----:B------:R-:W-:-:S03]  /*c800*/  IMAD.MOV.U32 R2, RZ, RZ, RZ ;  /* 0x000000ffff027224 */ /* 0x000fc600078e00ff */
[----:B------:R-:W-:-:S13]  /*c810*/  ISETP.GT.AND P1, PT, R5, R4, PT ;  /* 0x000000040500720c */ /* 0x000fda0003f24270 */
[----:B------:R-:W-:Y:S05]  /*c820*/  @!P1 BRA `(.L_x_3432) ;  /* 0x0000001800849947 */ /* 0x000fea0003800000 */
[----:B------:R-:W-:Y:S01]  /*c830*/  ISETP.NE.U32.AND P1, PT, R8, RZ, PT ;  /* 0x000000ff0800720c */ /* 0x000fe20003f25070 */
[----:B------:R-:W-:Y:S01]  /*c840*/  USHF.R.S32.HI UR7, URZ, 0x1f, UR20 ;  /* 0x0000001f3f077899 */ /* 0x000fe20008011414 */
[----:B------:R-:W-:Y:S01]  /*c850*/  R2UR UR18, R11 ;  /* 0x000000000b1272ca */ /* 0x000fe200000e0000 */
[----:B------:R-:W-:Y:S01]  /*c860*/  ULDC.64 UR10, c[0x0][0x718] ;  /* 0x0001c600000a7ab9 */ /* 0x000fe20000000a00 */
[----:B------:R-:W-:Y:S01]  /*c870*/  ISETP.NE.AND.EX P1, PT, R9, RZ, PT, P1 ;  /* 0x000000ff0900720c */ /* 0x000fe20003f25310 */
[----:B------:R-:W-:Y:S01]  /*c880*/  UMOV UR8, UR4 ;  /* 0x0000000400087c82 */ /* 0x000fe20008000000 */
[----:B------:R-:W-:Y:S01]  /*c890*/  SHF.R.S32.HI R11, RZ, 0x1f, R11 ;  /* 0x0000001fff0b7819 */ /* 0x000fe2000001140b */
[----:B------:R-:W-:Y:S01]  /*c8a0*/  UMOV UR9, UR5 ;  /* 0x0000000500097c82 */ /* 0x000fe20008000000 */
[----:B------:R-:W-:Y:S01]  /*c8b0*/  ULDC.64 UR12, c[0x0][0x730] ;  /* 0x0001cc00000c7ab9 */ /* 0x000fe20000000a00 */
[----:B------:R-:W-:Y:S01]  /*c8c0*/  UIMAD.WIDE.U32 UR4, UR20, UR10, UR8 ;  /* 0x0000000a140472a5 */ /* 0x000fe2000f8e0008 */
[----:B------:R-:W-:Y:S01]  /*c8d0*/  SEL R11, R11, RZ, !P1 ;  /* 0x000000ff0b0b7207 */ /* 0x000fe20004800000 */
[----:B------:R-:W-:Y:S01]  /*c8e0*/  UIMAD UR10, UR7, UR10, URZ ;  /* 0x0000000a070a72a4 */ /* 0x000fe2000f8e023f */
[----:B------:R-:W-:Y:S01]  /*c8f0*/  R2UR UR19, R0 ;  /* 0x00000000001372ca */ /* 0x000fe200000e0000 */
[----:B------:R-:W-:Y:S01]  /*c900*/  UIMAD UR7, UR7, UR12, URZ ;  /* 0x0000000c070772a4 */ /* 0x000fe2000f8e023f */
[----:B------:R-:W-:Y:S01]  /*c910*/  R2UR UR14, R11 ;  /* 0x000000000b0e72ca */ /* 0x000fe200000e0000 */
[----:B------:R-:W-:Y:S01]  /*c920*/  UIMAD UR10, UR20, UR11, UR10 ;  /* 0x0000000b140a72a4 */ /* 0x000fe2000f8e020a */
[----:B------:R-:W-:Y:S01]  /*c930*/  R2UR UR24, R13 ;  /* 0x000000000d1872ca */ /* 0x000fe200000e0000 */
[----:B------:R-:W-:Y:S01]  /*c940*/  UIMAD.WIDE.U32 UR8, UR20, UR12, UR8 ;  /* 0x0000000c140872a5 */ /* 0x000fe2000f8e0008 */
[----:B------:R-:W-:Y:S01]  /*c950*/  BSSY B0, `(.L_x_3432) ;  /* 0x000018e000007945 */ /* 0x000fe20003800000 */
[----:B------:R-:W-:Y:S01]  /*c960*/  ULDC UR11, c[0x0][0x2e8] ;  /* 0x0000ba00000b7ab9 */ /* 0x000fe20000000800 */
[----:B------:R-:W-:Y:S01]  /*c970*/  UIMAD UR7, UR20, UR13, UR7 ;  /* 0x0000000d140772a4 */ /* 0x000fe2000f8e0207 */
[----:B------:R-:W-:Y:S01]  /*c980*/  IMAD.MOV.U32 R2, RZ, RZ, RZ ;  /* 0x000000ffff027224 */ /* 0x000fe200078e00ff */
[----:B------:R-:W-:Y:S01]  /*c990*/  UISETP.NE.AND UP0, UPT, UR11, 0x1, UPT ;  /* 0x000000010b00788c */ /* 0x000fe2000bf05270 */
[----:B------:R-:W-:Y:S01]  /*c9a0*/  VOTEU.ANY UP1, P1 ;  /* 0x00000000003f7886 */ /* 0x000fe20000820100 */
[----:B------:R-:W-:-:S02]  /*c9b0*/  USEL UR21, UR18, URZ, !UP1 ;  /* 0x0000003f12157287 */ /* 0x000fc4000c800000 */
[----:B------:R-:W-:Y:S01]  /*c9c0*/  VOTEU.ANY UP1, P0 ;  /* 0x00000000003f7886 */ /* 0x000fe20000020100 */
[----:B------:R-:W-:Y:S01]  /*c9d0*/  ELECT P0, URZ, PT ;  /* 0x00000000003f782f */ /* 0x000fe20003800000 */
[----:B------:R-:W-:Y:S01]  /*c9e0*/  ULDC.64 UR12, c[0x0][0x720] ;  /* 0x0001c800000c7ab9 */ /* 0x000fe20000000a00 */
[----:B------:R-:W-:Y:S01]  /*c9f0*/  UIADD3 UR9, UR9, UR7, URZ ;  /* 0x0000000709097290 */ /* 0x000fe2000fffe03f */
[----:B------:R-:W-:Y:S01]  /*ca00*/  ULDC.64 UR16, c[0x0][0x738] ;  /* 0x0001ce0000107ab9 */ /* 0x000fe20000000a00 */
[----:B------:R-:W-:Y:S02]  /*ca10*/  UIADD3 UR5, UR5, UR10, URZ ;  /* 0x0000000a05057290 */ /* 0x000fe4000fffe03f */
[----:B------:R-:W-:Y:S02]  /*ca20*/  UIMAD UR7, UR14, UR12, URZ ;  /* 0x0000000c0e0772a4 */ /* 0x000fe4000f8e023f */
[----:B------:R-:W-:Y:S02]  /*ca30*/  UIMAD UR10, UR14, UR16, URZ ;  /* 0x000000100e0a72a4 */ /* 0x000fe4000f8e023f */
[----:B------:R-:W-:-:S02]  /*ca40*/  UIMAD.WIDE.U32 UR14, UR16, UR21, UR8 ;  /* 0x00000015100e72a5 */ /* 0x000fc4000f8e0008 */
[----:B------:R-:W-:Y:S01]  /*ca50*/  UIMAD.WIDE.U32 UR22, UR12, UR21, UR4 ;  /* 0x000000150c1672a5 */ /* 0x000fe2000f8e0004 */
[----:B------:R-:W-:Y:S01]  /*ca60*/  @UP0 ULDC UR8, c[0x0][0x2ec] ;  /* 0x0000bb0000080ab9 */ /* 0x000fe20000000800 */
[----:B------:R-:W-:Y:S02]  /*ca70*/  UIMAD UR5, UR13, UR21, UR7 ;  /* 0x000000150d0572a4 */ /* 0x000fe4000f8e0207 */
[----:B------:R-:W-:Y:S01]  /*ca80*/  UIMAD.WIDE.U32 UR8, UR20, UR8, URZ ;  /* 0x00000008140872a5 */ /* 0x000fe2000f8e003f */
[----:B------:R-:W-:Y:S01]  /*ca90*/  @UP0 ULDC UR7, c[0x0][0x2f0] ;  /* 0x0000bc0000070ab9 */ /* 0x000fe20000000800 */
[----:B------:R-:W-:Y:S01]  /*caa0*/  UMOV UR12, UR20 ;  /* 0x00000014000c7c82 */ /* 0x000fe20008000000 */
[----:B------:R-:W-:Y:S02]  /*cab0*/  UIMAD UR4, UR17, UR21, UR10 ;  /* 0x00000015110472a4 */ /* 0x000fe4000f8e020a */
[----:B------:R-:W-:Y:S02]  /*cac0*/  USEL UR13, UR18, URZ, !UP1 ;  /* 0x0000003f120d7287 */ /* 0x000fe4000c800000 */
[----:B------:R-:W-:-:S02]  /*cad0*/  ULEA UR11, UR19, UR24, 0x7 ;  /* 0x00000018130b7291 */ /* 0x000fc4000f8e383f */
        /* <DEDUP_REMOVED lines=9> */
.L_x_3465:
[----:B------:R-:W2:Y:S01]  /*cb70*/  S2R R2, SR_TID.X ;  /* 0x0000000000027919 */ /* 0x000ea20000002100 */
[----:B------:R-:W-:Y:S02]  /*cb80*/  IMAD.U32 R6, RZ, RZ, UR5 ;  /* 0x00000005ff067e24 */ /* 0x000fe4000f8e00ff */
[----:B------:R-:W-:Y:S02]  /*cb90*/  IMAD.U32 R7, RZ, RZ, UR4 ;  /* 0x00000004ff077e24 */ /* 0x000fe4000f8e00ff */
[----:B------:R-:W-:Y:S01]  /*cba0*/  IMAD.MOV.U32 R8, RZ, RZ, 0x1 ;  /* 0x00000001ff087424 */ /* 0x000fe200078e00ff */
[----:B------:R-:W-:Y:S01]  /*cbb0*/  IADD3 R6, R6, UR23, RZ ;  /* 0x0000001706067c10 */ /* 0x000fe2000fffe0ff */
[----:B------:R-:W-:Y:S01]  /*cbc0*/  VIADD R7, R7, UR15 ;  /* 0x0000000f07077c36 */ /* 0x000fe20008000000 */
        /* <DEDUP_REMOVED lines=9> */
.L_x_3438:
[----:B------:R-:W-:Y:S01]  /*cc60*/  R2UR UR19, R4 ;  /* 0x00000000041372ca */ /* 0x000fe200000e0000 */
[----:B------:R-:W2:Y:S01]  /*cc70*/  LDC.64 R12, c[0x0][0x198] ;  /* 0x00006600ff0c7b82 */ /* 0x000ea20000000a00 */
[----:B------:R-:W-:Y:S01]  /*cc80*/  ULDC.64 UR8, c[0x0][0x700] ;  /* 0x0001c00000087ab9 */ /* 0x000fe20000000a00 */
[----:B------:R-:W-:Y:S01]  /*cc90*/  VIADD R15, R5, 0xffffffff ;  /* 0xffffffff050f7836 */ /* 0x000fe20000000000 */
[----:B------:R-:W-:Y:S01]  /*cca0*/  UMOV UR28, 0x0 ;  /* 0x00000000001c7882 */ /* 0x000fe20000000000 */
[----:B------:R-:W-:Y:S01]  /*ccb0*/  IMAD.U32 R9, RZ, RZ, UR8 ;  /* 0x00000008ff097e24 */ /* 0x000fe2000f8e00ff */
[----:B------:R-:W-:Y:S01]  /*ccc0*/  R2UR UR8, R0 ;  /* 0x00000000000872ca */ /* 0x000fe200000e0000 */
[----:B------:R-:W-:Y:S01]  /*ccd0*/  IMAD.U32 R10, RZ, RZ, UR9 ;  /* 0x00000009ff0a7e24 */ /* 0x000fe2000f8e00ff */
[----:B------:R3:W-:Y:S01]  /*cce0*/  STL [R1+0x8], R15 ;  /* 0x0000080f01007387 */ /* 0x0007e20000100800 */
[----:B------:R-:W-:Y:S01]  /*ccf0*/  UMOV UR29, 0x14f00000 ;  /* 0x14f00000001d7882 */ /* 0x000fe20000000000 */
[----:B------:R-:W-:-:S02]  /*cd00*/  UMOV UR18, URZ ;  /* 0x0000003f00127c82 */ /* 0x000fc40008000000 */
[----:B------:R3:W-:Y:S01]  /*cd10*/  STL [R1], RZ ;  /* 0x000000ff01007387 */ /* 0x0007e20000100800 */
[----:B------:R-:W-:Y:S01]  /*cd20*/  UIMAD UR19, UR19, 0x60, URZ ;  /* 0x00000060131378a4 */ /* 0x000fe2000f8e023f */
[----:B------:R-:W-:-:S03]  /*cd30*/  UMOV UR10, UR18 ;  /* 0x00000012000a7c82 */ /* 0x000fc60008000000 */
[----:B------:R-:W-:Y:S02]  /*cd40*/  UIADD3 UR7, UP0, UR19, UR22, URZ ;  /* 0x0000001613077290 */ /* 0x000fe4000ff1e03f */
[----:B-1----:R-:W-:Y:S01]  /*cd50*/  IMAD.U32 R3, RZ, RZ, UR19 ;  /* 0x00000013ff037e24 */ /* 0x002fe2000f8e00ff */
[----:B------:R-:W-:Y:S02]  /*cd60*/  UIADD3 UR16, UR8, 0xe000, URZ ;  /* 0x0000e00008107890 */ /* 0x000fe4000fffe03f */
[----:B------:R-:W-:Y:S01]  /*cd70*/  UIADD3 UR17, UR8, 0x26810, URZ ;  /* 0x0002681008117890 */ /* 0x000fe2000fffe03f */
[----:B------:R-:W-:Y:S01]  /*cd80*/  PLOP3.LUT P1, PT, PT, PT, UP0, 0x80, 0x0 ;  /* 0x000000000000781c */ /* 0x000fe20003f2f008 */
[----:B------:R-:W-:Y:S01]  /*cd90*/  UIADD3 UR19, UR19, UR6, URZ ;  /* 0x0000000613137290 */ /* 0x000fe2000fffe03f */
[----:B------:R-:W-:Y:S01]  /*cda0*/  MOV R2, UR7 ;  /* 0x0000000700027c02 */ /* 0x000fe20008000f00 */
[----:B------:R-:W-:Y:S01]  /*cdb0*/  UIADD3 UR34, UR8, 0x1a000, URZ ;  /* 0x0001a00008227890 */ /* 0x000fe2000fffe03f */
[----:B------:R-:W-:Y:S01]  /*cdc0*/  LEA.HI.X.SX32 R3, R3, R6, 0x1, P1 ;  /* 0x0000000603037211 */ /* 0x000fe200008f0eff */
[----:B------:R-:W-:Y:S01]  /*cdd0*/  UMOV UR7, 0x18 ;  /* 0x0000001800077882 */ /* 0x000fe20000000000 */
[C---:B------:R-:W-:Y:S01]  /*cde0*/  LEA R11, P1, R2.reuse, R9, 0x2 ;  /* 0x00000009020b7211 */ /* 0x040fe200078210ff */
[----:B------:R-:W-:Y:S01]  /*cdf0*/  UMOV UR35, UR17 ;  /* 0x0000001100237c82 */ /* 0x000fe20008000000 */
[----:B--2---:R-:W-:Y:S01]  /*ce00*/  MOV R14, R13 ;  /* 0x0000000d000e7202 */ /* 0x004fe20000000f00 */
[----:B------:R-:W-:Y:S01]  /*ce10*/  UIADD3 UR9, UR8, 0x26800, URZ ;  /* 0x0002680008097890 */ /* 0x000fe2000fffe03f */
[----:B------:R-:W-:Y:S01]  /*ce20*/  R2UR UR24, R11 ;  /* 0x000000000b1872ca */ /* 0x000fe200000e0000 */
[----:B------:R-:W-:Y:S01]  /*ce30*/  IMAD.MOV.U32 R11, RZ, RZ, R12 ;  /* 0x000000ffff0b7224 */ /* 0x000fe200078e000c */
[----:B------:R-:W-:Y:S01]  /*ce40*/  LEA.HI.X R2, R2, R10, R3, 0x2, P1 ;  /* 0x0000000a02027211 */ /* 0x000fe200008f1403 */
[----:B------:R-:W-:-:S03]  /*ce50*/  IMAD.MOV.U32 R13, RZ, RZ, 0x8000 ;  /* 0x00008000ff0d7424 */ /* 0x000fc600078e00ff */
[----:B------:R-:W-:Y:S02]  /*ce60*/  R2UR UR25, R2 ;  /* 0x00000000021972ca */ /* 0x000fe400000e0000 */
[----:B------:R-:W-:-:S04]  /*ce70*/  IADD3 R2, P1, R11, 0xf0, RZ ;  /* 0x000000f00b027810 */ /* 0x000fc80007f3e0ff */
[----:B------:R-:W-:Y:S01]  /*ce80*/  R2UR UR26, R2 ;  /* 0x00000000021a72ca */ /* 0x000fe200000e0000 */
[----:B------:R-:W-:Y:S01]  /*ce90*/  IMAD.X R3, RZ, RZ, R14, P1 ;  /* 0x000000ffff037224 */ /* 0x000fe200008e060e */
[----:B------:R-:W-:-:S04]  /*cea0*/  IADD3 R12, P1, R11, 0x2f0, RZ ;  /* 0x000002f00b0c7810 */ /* 0x000fc80007f3e0ff */
[----:B------:R-:W-:Y:S02]  /*ceb0*/  R2UR UR30, R12 ;  /* 0x000000000c1e72ca */ /* 0x000fe400000e0000 */
[----:B------:R-:W-:Y:S02]  /*cec0*/  IADD3.X R12, RZ, R14, RZ, P1, !PT ;  /* 0x0000000eff0c7210 */ /* 0x000fe40000ffe4ff */
[----:B------:R-:W-:Y:S02]  /*ced0*/  R2UR UR27, R3 ;  /* 0x00000000031b72ca */ /* 0x000fe400000e0000 */
[----:B------:R-:W-:Y:S02]  /*cee0*/  R2UR UR31, R12 ;  /* 0x000000000c1f72ca */ /* 0x000fe400000e0000 */
[----:B------:R-:W-:-:S04]  /*cef0*/  IADD3 R12, P1, R11, 0x3f0, RZ ;  /* 0x000003f00b0c7810 */ /* 0x000fc80007f3e0ff */
[----:B------:R-:W-:Y:S01]  /*cf00*/  R2UR UR32, R12 ;  /* 0x000000000c2072ca */ /* 0x000fe200000e0000 */
[----:B------:R-:W-:Y:S01]  /*cf10*/  IMAD.X R12, RZ, RZ, R14, P1 ;  /* 0x000000ffff0c7224 */ /* 0x000fe200008e060e */
[----:B------:R-:W-:-:S03]  /*cf20*/  ISETP.GE.AND P1, PT, R4, R15, PT ;  /* 0x0000000f0400720c */ /* 0x000fc60003f26270 */
[----:B------:R-:W-:Y:S01]  /*cf30*/  UTMALDG.4D [UR16], [UR26], desc[UR28] ;  /* 0x00001c101a0075b4 */ /* 0x000fe20008019000 */
[----:B------:R-:W-:Y:S01]  /*cf40*/  R2UR UR33, R12 ;  /* 0x000000000c2172ca */ /* 0x000fe200000e0000 */
[----:B------:R1:W-:Y:S01]  /*cf50*/  UBLKCP.S.G [UR34], [UR24], UR7 ;  /* 0x00000022180073ba */ /* 0x0003e20008000207 */
[----:B------:R3:W-:Y:S01]  /*cf60*/  SYNCS.ARRIVE.TRANS64 RZ, [R0+URZ+0x26800], R13 ;  /* 0x0268000d00ff79a7 */ /* 0x0007e2000800003f */
[----:B-1----:R-:W-:Y:S01]  /*cf70*/  UIADD3 UR24, UR8, 0x4000, URZ ;  /* 0x0000400008187890 */ /* 0x002fe2000fffe03f */
[----:B------:R-:W-:Y:S01]  /*cf80*/  UMOV UR16, 0x0 ;  /* 0x0000000000107882 */ /* 0x000fe20000000000 */
[----:B------:R-:W-:Y:S01]  /*cf90*/  UMOV UR17, 0x10000000 ;  /* 0x1000000000117882 */ /* 0x000fe20000000000 */
[----:B------:R-:W-:Y:S01]  /*cfa0*/  UMOV UR27, UR11 ;  /* 0x0000000b001b7c82 */ /* 0x000fe20008000000 */
[----:B------:R-:W-:Y:S01]  /*cfb0*/  UMOV UR28, UR12 ;  /* 0x0000000c001c7c82 */ /* 0x000fe20008000000 */
[----:B------:R-:W-:Y:S01]  /*cfc0*/  UMOV UR29, UR13 ;  /* 0x0000000d001d7c82 */ /* 0x000fe20008000000 */
[----:B------:R-:W-:Y:S01]  /*cfd0*/  UMOV UR26, UR18 ;  /* 0x00000012001a7c82 */ /* 0x000fe20008000000 */
[----:B------:R-:W-:Y:S01]  /*cfe0*/  UMOV UR25, UR9 ;  /* 0x0000000900197c82 */ /* 0x000fe20008000000 */
[----:B------:R3:W-:Y:S02]  /*cff0*/  UTMALDG.4D [UR8], [UR30], desc[UR16] ;  /* 0x000010081e0075b4 */ /* 0x0007e40008019000 */
[----:B------:R3:W-:Y:S02]  /*d000*/  UTMALDG.4D [UR24], [UR32], desc[UR16] ;  /* 0x00001018200075b4 */ /* 0x0007e40008019000 */
[----:B---3--:R-:W-:Y:S05]  /*d010*/  @P1 BRA `(.L_x_3439) ;  /* 0x0000000c00bc1947 */ /* 0x008fea0003800000 */
        /* <DEDUP_REMOVED lines=12> */
.L_x_3449:
[----:B-123--:R-:W-:-:S04]  /*d0e0*/  SHF.L.U32 R17, R8, 0x1f, RZ ;  /* 0x0000001f08117819 */ /* 0x00efc800000006ff */
[----:B------:R-:W2:Y:S02]  /*d0f0*/  SYNCS.PHASECHK.TRANS64.TRYWAIT P1, [R0+URZ+0x26840], R17 ;  /* 0x02684011000075a7 */ /* 0x000ea4000802017f */
[----:B--2---:R-:W-:Y:S05]  /*d100*/  @!P1 BRA `(.L_x_3441) ;  /* 0x00000014007c9947 */ /* 0x004fea0003800000 */
.L_x_3466:
        /* <DEDUP_REMOVED lines=8> */
.L_x_3442:
[----:B------:R-:W3:Y:S01]  /*d190*/  LDC.64 R12, c[0x0][0x728] ;  /* 0x0001ca00ff0c7b82 */ /* 0x000ee20000000a00 */
[----:B------:R-:W-:Y:S01]  /*d1a0*/  IMAD R18, R15, 0x60, RZ ;  /* 0x000000600f127824 */ /* 0x000fe200078e02ff */
        /* <DEDUP_REMOVED lines=28> */
.L_x_3467:
        /* <DEDUP_REMOVED lines=8> */
.L_x_3444:
        /* <DEDUP_REMOVED lines=30> */
.L_x_3468:
        /* <DEDUP_REMOVED lines=8> */
.L_x_3446:
        /* <DEDUP_REMOVED lines=24> */
.L_x_3470:
        /* <DEDUP_REMOVED lines=8> */
.L_x_3448:
        /* <DEDUP_REMOVED lines=8> */
[----:B------:R-:W-:-:S05]  /*d8d0*/  IADD3 R15, R15, 0x2, RZ ;  /* 0x000000020f0f7810 */ /* 0x000fca0007ffe0ff */
[----:B------:R-:W-:Y:S02]  /*d8e0*/  UIADD3 UR19, UR19, 0xc0, URZ ;  /* 0x000000c013137890 */ /* 0x000fe4000fffe03f */
[----:B------:R-:W-:Y:S02]  /*d8f0*/  UIADD3 UR16, UR26, 0xe000, URZ ;  /* 0x0000e0001a107890 */ /* 0x000fe4000fffe03f */
[----:B------:R-:W-:Y:S02]  /*d900*/  UIADD3 UR7, UP0, UR19, UR22, URZ ;  /* 0x0000001613077290 */ /* 0x000fe4000ff1e03f */
[----:B------:R-:W-:Y:S02]  /*d910*/  UIADD3 UR17, UR26, 0x26810, URZ ;  /* 0x000268101a117890 */ /* 0x000fe4000fffe03f */
[----:B------:R-:W-:Y:S02]  /*d920*/  UIADD3 UR26, UR26, 0x1a000, URZ ;  /* 0x0001a0001a1a7890 */ /* 0x000fe4000fffe03f */
[----:B----4-:R-:W-:Y:S01]  /*d930*/  MOV R4, UR7 ;  /* 0x0000000700047c02 */ /* 0x010fe20008000f00 */
[----:B------:R-:W-:Y:S01]  /*d940*/  UMOV UR7, 0x18 ;  /* 0x0000001800077882 */ /* 0x000fe20000000000 */
[----:B------:R-:W-:Y:S01]  /*d950*/  PLOP3.LUT P2, PT, PT, PT, UP0, 0x80, 0x0 ;  /* 0x000000000000781c */ /* 0x000fe20003f4f008 */
[----:B------:R-:W-:Y:S01]  /*d960*/  UMOV UR27, UR17 ;  /* 0x00000011001b7c82 */ /* 0x000fe20008000000 */
[----:B------:R-:W-:-:S04]  /*d970*/  LEA R5, P1, R4, R9, 0x2 ;  /* 0x0000000904057211 */ /* 0x000fc800078210ff */
[----:B------:R-:W-:Y:S01]  /*d980*/  R2UR UR28, R5 ;  /* 0x00000000051c72ca */ /* 0x000fe200000e0000 */
[----:B------:R-:W-:Y:S01]  /*d990*/  IMAD.U32 R5, RZ, RZ, UR19 ;  /* 0x00000013ff057e24 */ /* 0x000fe2000f8e00ff */
[----:B------:R-:W-:-:S04]  /*d9a0*/  UIADD3 UR19, UR19, UR6, URZ ;  /* 0x0000000613137290 */ /* 0x000fc8000fffe03f */
[----:B------:R-:W-:-:S04]  /*d9b0*/  LEA.HI.X.SX32 R5, R5, R6, 0x1, P2 ;  /* 0x0000000605057211 */ /* 0x000fc800010f0eff */
[----:B------:R-:W-:Y:S01]  /*d9c0*/  LEA.HI.X R5, R4, R10, R5, 0x2, P1 ;  /* 0x0000000a04057211 */ /* 0x000fe200008f1405 */
[----:B------:R4:W-:Y:S01]  /*d9d0*/  UTMALDG.4D [UR16], [UR8], desc[UR24] ;  /* 0x00001810080075b4 */ /* 0x0009e20008019000 */
[----:B------:R-:W-:Y:S02]  /*d9e0*/  ISETP.NE.AND P1, PT, R16, RZ, PT ;  /* 0x000000ff1000720c */ /* 0x000fe40003f25270 */
[----:B------:R-:W-:-:S13]  /*d9f0*/  R2UR UR29, R5 ;  /* 0x00000000051d72ca */ /* 0x000fda00000e0000 */
[----:B------:R4:W-:Y:S02]  /*da00*/  UBLKCP.S.G [UR26], [UR28], UR7 ;  /* 0x0000001a1c0073ba */ /* 0x0009e40008000207 */
[----:B----4-:R-:W-:Y:S05]  /*da10*/  @P1 BRA `(.L_x_3449) ;  /* 0xfffffff400b01947 */ /* 0x010fea000383ffff */
.L_x_3440:
[----:B------:R-:W4:Y:S02]  /*da20*/  LDL.LU R4, [R1+0x10] ;  /* 0x0000100001047983 */ /* 0x000f240000300800 */
[----:B----4-:R-:W-:Y:S02]  /*da30*/  ISETP.NE.AND P1, PT, R4, RZ, PT ;  /* 0x000000ff0400720c */ /* 0x010fe40003f25270 */
[----:B------:R4:W5:Y:S11]  /*da40*/  LDL R4, [R1+0x8] ;  /* 0x0000080001047983 */ /* 0x0009760000100800 */
[----:B----4-:R-:W-:Y:S05]  /*da50*/  @!P1 BRA `(.L_x_3439) ;  /* 0x00000004002c9947 */ /* 0x010fea0003800000 */
[----:B------:R-:W-:-:S04]  /*da60*/  SHF.L.U32 R13, R8, 0x1f, RZ ;  /* 0x0000001f080d7819 */ /* 0x000fc800000006ff */
[----:B------:R-:W4:Y:S02]  /*da70*/  SYNCS.PHASECHK.TRANS64.TRYWAIT P1, [R0+URZ+0x26840], R13 ;  /* 0x0268400d000075a7 */ /* 0x000f24000802017f */
[----:B----4-:R-:W-:Y:S05]  /*da80*/  @!P1 BRA `(.L_x_3450) ;  /* 0x0000000c00709947 */ /* 0x010fea0003800000 */
.L_x_3471:
[----:B------:R-:W-:Y:S05]  /*da90*/  @P0 BRA `(.L_x_3451) ;  /* 0x00000000001c0947 */ /* 0x000fea0003800000 */
[----:B-----5:R-:W2:Y:S01]  /*daa0*/  S2R R4, SR_TID.X ;  /* 0x0000000000047919 */ /* 0x020ea20000002100 */
[----:B-1----:R-:W-:-:S04]  /*dab0*/  IMAD.MOV.U32 R5, RZ, RZ, 0x3180 ;  /* 0x00003180ff057424 */ /* 0x002fc800078e00ff */
[----:B------:R1:W-:Y:S01]  /*dac0*/  SYNCS.ARRIVE.TRANS64 RZ, [R0+URZ+0x26830], R5 ;  /* 0x0268300500ff79a7 */ /* 0x0003e2000800003f */
[----:B--2---:R-:W-:-:S04]  /*dad0*/  LOP3.LUT R4, R4, 0x1f, RZ, 0xc0, !PT ;  /* 0x0000001f04047812 */ /* 0x004fc800078ec0ff */
[----:B------:R-:W-:-:S13]  /*dae0*/  ISETP.NE.AND P1, PT, R4, RZ, PT ;  /* 0x000000ff0400720c */ /* 0x000fda0003f25270 */
[----:B-1----:R-:W-:Y:S05]  /*daf0*/  @!P1 BRA `(.L_x_3451) ;  /* 0x0000000000049947 */ /* 0x002fea0003800000 */
[----:B------:R-:W-:Y:S01]  /*db00*/  BPT.TRAP 0x1 ;  /* 0x000000040000795c */ /* 0x000fe20000300000 */
.L_x_3451:
[----:B-1---5:R-:W1:Y:S01]  /*db10*/  LDC.64 R4, c[0x0][0x728] ;  /* 0x0001ca00ff047b82 */ /* 0x022e620000000a00 */
        /* <DEDUP_REMOVED lines=26> */
.L_x_3472:
[----:B------:R-:W-:Y:S05]  /*dcc0*/  @P0 BRA `(.L_x_3453) ;  /* 0x00000000001c0947 */ /* 0x000fea0003800000 */
[----:B------:R-:W2:Y:S01]  /*dcd0*/  S2R R4, SR_TID.X ;  /* 0x0000000000047919 */ /* 0x000ea20000002100 */
[----:B------:R-:W-:-:S04]  /*dce0*/  MOV R5, 0x3180 ;  /* 0x0000318000057802 */ /* 0x000fc80000000f00 */
[----:B------:R1:W-:Y:S01]  /*dcf0*/  SYNCS.ARRIVE.TRANS64 RZ, [R0+URZ+0x26818], R5 ;  /* 0x0268180500ff79a7 */ /* 0x0003e2000800003f */
[----:B--2---:R-:W-:-:S04]  /*dd00*/  LOP3.LUT R4, R4, 0x1f, RZ, 0xc0, !PT ;  /* 0x0000001f04047812 */ /* 0x004fc800078ec0ff */
[----:B------:R-:W-:-:S13]  /*dd10*/  ISETP.NE.AND P0, PT, R4, RZ, PT ;  /* 0x000000ff0400720c */ /* 0x000fda0003f05270 */
[----:B-1----:R-:W-:Y:S05]  /*dd20*/  @!P0 BRA `(.L_x_3453) ;  /* 0x0000000000048947 */ /* 0x002fea0003800000 */
[----:B------:R-:W-:Y:S01]  /*dd30*/  BPT.TRAP 0x1 ;  /* 0x000000040000795c */ /* 0x000fe20000300000 */
.L_x_3453:
[----:B------:R-:W-:Y:S01]  /*dd40*/  R2UR UR19, R12 ;  /* 0x000000000c1372ca */ /* 0x000fe200000e0000 */
[----:B------:R-:W-:Y:S01]  /*dd50*/  UMOV UR24, 0x0 ;  /* 0x0000000000187882 */ /* 0x000fe20000000000 */
[----:B------:R-:W-:Y:S01]  /*dd60*/  R2UR UR26, R0 ;  /* 0x00000000001a72ca */ /* 0x000fe200000e0000 */
[----:B------:R-:W-:Y:S01]  /*dd70*/  UMOV UR25, 0x14f00000 ;  /* 0x14f0000000197882 */ /* 0x000fe20000000000 */
[----:B------:R-:W-:Y:S01]  /*dd80*/  R2UR UR8, R2 ;  /* 0x00000000020872ca */ /* 0x000fe200000e0000 */
[----:B------:R-:W-:Y:S01]  /*dd90*/  UMOV UR18, URZ ;  /* 0x0000003f00127c82 */ /* 0x000fe20008000000 */
[----:B------:R-:W-:-:S07]  /*dda0*/  R2UR UR9, R3 ;  /* 0x00000000030972ca */ /* 0x000fce00000e0000 */
[----:B------:R-:W-:Y:S02]  /*ddb0*/  UIADD3 UR19, UR19, 0x60, URZ ;  /* 0x0000006013137890 */ /* 0x000fe4000fffe03f */
[----:B------:R-:W-:Y:S02]  /*ddc0*/  UIADD3 UR16, UR26, 0x11000, URZ ;  /* 0x000110001a107890 */ /* 0x000fe4000fffe03f */
[----:B------:R-:W-:Y:S02]  /*ddd0*/  UIADD3 UR7, UP0, UR19, UR22, URZ ;  /* 0x0000001613077290 */ /* 0x000fe4000ff1e03f */
[----:B------:R-:W-:Y:S01]  /*dde0*/  IMAD.U32 R5, RZ, RZ, UR19 ;  /* 0x00000013ff057e24 */ /* 0x000fe2000f8e00ff */
        /* <DEDUP_REMOVED lines=9> */
[----:B------:R-:W-:Y:S01]  /*de80*/  MOV R2, 0x1 ;  /* 0x0000000100027802 */ /* 0x000fe20000000f00 */
[----:B------:R2:W-:Y:S01]  /*de90*/  UTMALDG.4D [UR16], [UR8], desc[UR24] ;  /* 0x00001810080075b4 */ /* 0x0005e20008019000 */
[----:B------:R-:W-:Y:S02]  /*dea0*/  LEA.HI.X R10, R4, R10, R5, 0x2, P0 ;  /* 0x0000000a040a7211 */ /* 0x000fe400000f1405 */
[----:B------:R-:W-:Y:S02]  /*deb0*/  R2UR UR28, R9 ;  /* 0x00000000091c72ca */ /* 0x000fe400000e0000 */
[----:B------:R-:W-:Y:S01]  /*dec0*/  R2UR UR29, R10 ;  /* 0x000000000a1d72ca */ /* 0x000fe200000e0000 */
[----:B------:R2:W5:Y:S04]  /*ded0*/  LDL.LU R4, [R1+0x8] ;  /* 0x0000080001047983 */ /* 0x0005680000300800 */
[----:B------:R2:W-:Y:S08]  /*dee0*/  STL [R1], R2 ;  /* 0x0000000201007387 */ /* 0x0005f00000100800 */
[----:B------:R2:W-:Y:S01]  /*def0*/  UBLKCP.S.G [UR26], [UR28], UR7 ;  /* 0x0000001a1c0073ba */ /* 0x0005e20008000207 */
[----:B------:R-:W-:Y:S01]  /*df00*/  NOP ;  /* 0x0000000000007918 */ /* 0x000fe20000000000 */
.L_x_3439:
[----:B--2---:R-:W2:Y:S01]  /*df10*/  LDL R2, [R1] ;  /* 0x0000000001027983 */ /* 0x004ea20000100800 */
[----:B------:R-:W1:Y:S02]  /*df20*/  S2R R3, SR_TID.X ;  /* 0x0000000000037919 */ /* 0x000e640000002100 */
[----:B-1----:R-:W-:-:S04]  /*df30*/  LOP3.LUT R5, R3, 0x7f, RZ, 0xc0, !PT ;  /* 0x0000007f03057812 */ /* 0x002fc800078ec0ff */
[----:B------:R-:W-:Y:S01]  /*df40*/  ISETP.NE.AND P1, PT, R5, RZ, PT ;  /* 0x000000ff0500720c */ /* 0x000fe20003f25270 */
[----:B--2---:R-:W-:Y:S01]  /*df50*/  IMAD R3, R2, 0x8, R0 ;  /* 0x0000000802037824 */ /* 0x004fe200078e0200 */
[----:B------:R-:W-:-:S04]  /*df60*/  SHF.L.U32 R2, R8, 0x1f, RZ ;  /* 0x0000001f08027819 */ /* 0x000fc800000006ff */
[----:B------:R-:W1:Y:S02]  /*df70*/  SYNCS.PHASECHK.TRANS64.TRYWAIT P0, [R3+URZ+0x26840], R2 ;  /* 0x02684002030075a7 */ /* 0x000e64000800017f */
[----:B-1----:R-:W-:Y:S05]  /*df80*/  @!P0 BRA `(.L_x_3454) ;  /* 0x0000000800588947 */ /* 0x002fea0003800000 */
.L_x_3473:
[----:B------:R-:W-:Y:S05]  /*df90*/  @P1 BRA `(.L_x_3455) ;  /* 0x0000000000181947 */ /* 0x000fea0003800000 */
[----:B------:R-:W2:Y:S01]  /*dfa0*/  S2R R5, SR_TID.X ;  /* 0x0000000000057919 */ /* 0x000ea20000002100 */
[----:B-1----:R-:W-:-:S04]  /*dfb0*/  IMAD.MOV.U32 R2, RZ, RZ, 0x3180 ;  /* 0x00003180ff027424 */ /* 0x002fc800078e00ff */
[----:B------:R1:W-:Y:S01]  /*dfc0*/  SYNCS.ARRIVE.TRANS64 RZ, [R3+URZ+0x26830], R2 ;  /* 0x0268300203ff79a7 */ /* 0x0003e2000800003f */
[----:B--2---:R-:W-:-:S13]  /*dfd0*/  LOP3.LUT P0, RZ, R5, 0x1f, RZ, 0xc0, !PT ;  /* 0x0000001f05ff7812 */ /* 0x004fda000780c0ff */
[----:B-1----:R-:W-:Y:S05]  /*dfe0*/  @!P0 BRA `(.L_x_3455) ;  /* 0x0000000000048947 */ /* 0x002fea0003800000 */
[----:B------:R-:W-:Y:S01]  /*dff0*/  BPT.TRAP 0x1 ;  /* 0x000000040000795c */ /* 0x000fe20000300000 */
.L_x_3455:
[----:B------:R-:W1:Y:S01]  /*e000*/  LDL.LU R5, [R1] ;  /* 0x0000000001057983 */ /* 0x000e620000300800 */
[----:B-----5:R-:W-:Y:S01]  /*e010*/  R2UR UR19, R4 ;  /* 0x00000000041372ca */ /* 0x020fe200000e0000 */
[----:B------:R-:W-:Y:S01]  /*e020*/  ULDC.64 UR26, c[0x0][0x728] ;  /* 0x0001ca00001a7ab9 */ /* 0x000fe20000000a00 */
[----:B------:R-:W-:Y:S01]  /*e030*/  R2UR UR9, R7 ;  /* 0x00000000070972ca */ /* 0x000fe200000e0000 */
[----:B------:R-:W-:Y:S01]  /*e040*/  UMOV UR18, URZ ;  /* 0x0000003f00127c82 */ /* 0x000fe20008000000 */
[----:B------:R-:W-:Y:S02]  /*e050*/  IADD3 R11, P0, R11, 0x1f0, RZ ;  /* 0x000001f00b0b7810 */ /* 0x000fe40007f1e0ff */
[----:B------:R-:W-:Y:S02]  /*e060*/  R2UR UR17, R3 ;  /* 0x00000000031172ca */ /* 0x000fe400000e0000 */
[----:B------:R-:W-:Y:S01]  /*e070*/  R2UR UR24, R11 ;  /* 0x000000000b1872ca */ /* 0x000fe200000e0000 */
[----:B------:R-:W-:-:S04]  /*e080*/  IMAD.X R14, RZ, RZ, R14, P0 ;  /* 0x000000ffff0e7224 */ /* 0x000fc800000e060e */
        /* <DEDUP_REMOVED lines=11> */
[C---:B-1----:R-:W-:Y:S01]  /*e140*/  IMAD R2, R5.reuse, 0x3000, R0 ;  /* 0x0000300005027824 */ /* 0x042fe200078e0200 */
[----:B---34-:R-:W-:-:S04]  /*e150*/  LEA R0, R5, R0, 0x9 ;  /* 0x0000000005007211 */ /* 0x018fc800078e48ff */
[----:B------:R-:W-:Y:S01]  /*e160*/  R2UR UR16, R2 ;  /* 0x00000000021072ca */ /* 0x000fe200000e0000 */
[----:B------:R-:W-:Y:S01]  /*e170*/  VIADD R2, R5, 0x1 ;  /* 0x0000000105027836 */ /* 0x000fe20000000000 */
[----:B------:R-:W-:-:S04]  /*e180*/  R2UR UR7, R0 ;  /* 0x00000000000772ca */ /* 0x000fc800000e0000 */
[----:B------:R-:W-:-:S04]  /*e190*/  ISETP.NE.AND P0, PT, R2, 0x2, PT ;  /* 0x000000020200780c */ /* 0x000fc80003f05270 */
[----:B------:R-:W-:Y:S02]  /*e1a0*/  SEL R3, RZ, 0x1, P0 ;  /* 0x00000001ff037807 */ /* 0x000fe40000000000 */
[----:B------:R-:W-:Y:S01]  /*e1b0*/  SEL R2, R2, RZ, P0 ;  /* 0x000000ff02027207 */ /* 0x000fe20000000000 */
[----:B------:R-:W-:Y:S01]  /*e1c0*/  UIADD3 UR16, UR16, 0x14000, URZ ;  /* 0x0001400010107890 */ /* 0x000fe2000fffe03f */
[----:B------:R-:W-:Y:S01]  /*e1d0*/  LOP3.LUT R10, R8, R3, RZ, 0x3c, !PT ;  /* 0x00000003080a7212 */ /* 0x000fe200078e3cff */
[----:B------:R-:W-:-:S03]  /*e1e0*/  UIADD3 UR28, UR7, 0x1a380, URZ ;  /* 0x0001a380071c7890 */ /* 0x000fc6000fffe03f */
[----:B------:R-:W-:-:S04]  /*e1f0*/  UMOV UR7, 0x18 ;  /* 0x0000001800077882 */ /* 0x000fc80000000000 */
[----:B------:R1:W-:Y:S02]  /*e200*/  UTMALDG.4D [UR16], [UR24], desc[UR26] ;  /* 0x00001a10180075b4 */ /* 0x0003e40008019000 */
[----:B------:R1:W-:Y:S02]  /*e210*/  UBLKCP.S.G [UR28], [UR8], UR7 ;  /* 0x0000001c080073ba */ /* 0x0003e40008000207 */
[----:B-1----:R-:W-:Y:S01]  /*e220*/  NOP ;  /* 0x0000000000007918 */ /* 0x002fe20000000000 */
.L_x_3436:
[----:B------:R-:W-:Y:S05]  /*e230*/  BSYNC B0 ;  /* 0x0000000000007941 */ /* 0x000fea0003800000 */
.L_x_3432:
[----:B------:R-:W-:-:S03]  /*e240*/  UMOV UR7, 0xffffffff ;  /* 0xffffffff00077882 */ /* 0x000fc60000000000 */
[----:B------:R-:W-:Y:S05]  /*e250*/  BRA.DIV UR7, `(.L_x_3456) ;  /* 0x0000000607b87947 */ /* 0x000fea000b800000 */
[----:B------:R-:W-:-:S13]  /*e260*/  ELECT P6, URZ, PT ;  /* 0x00000000003f782f */ /* 0x000fda00038c0000 */
.L_x_3476:
[----:B------:R-:W-:Y:S05]  /*e270*/  @!P6 BRA `(.L_x_3356) ;  /* 0x000000000084e947 */ /* 0x000fea0003800000 */
[----:B------:R-:W2:Y:S02]  /*e280*/  LDL.LU R0, [R1+0xc] ;  /* 0x00000c0001007983 */ /* 0x000ea40000300800 */
[----:B--2---:R-:W-:-:S04]  /*e290*/  LOP3.LUT R0, R0, 0x2, RZ, 0xfc, !PT ;  /* 0x0000000200007812 */ /* 0x004fc800078efcff */
[----:B------:R-:W-:-:S13]  /*e2a0*/  ISETP.NE.AND P2, PT, R0, 0x3, PT ;  /* 0x000000030000780c */ /* 0x000fda0003f45270 */
[----:B------:R-:W-:Y:S05]  /*e2b0*/  @!P2 BRA `(.L_x_3457) ;  /* 0x000000000004a947 */ /* 0x000fea0003800000 */
[----:B------:R-:W-:Y:S01]  /*e2c0*/  BPT.TRAP 0x1 ;  /* 0x000000040000795c */ /* 0x000fe20000300000 */
.L_x_3457:
        /* <DEDUP_REMOVED lines=15> */
.L_x_3477:
[----:B------:R-:W2:Y:S02]  /*e3c0*/  SYNCS.PHASECHK.TRANS64.TRYWAIT P0, [R3+URZ], R0 ;  /* 0x00000000030075a7 */ /* 0x000ea4000800017f */
[----:B--2---:R-:W-:Y:S05]  /*e3d0*/  @!P0 BRA `(.L_x_3459) ;  /* 0x00000004008c8947 */ /* 0x004fea0003800000 */
.L_x_3478:
[----:B------:R-:W-:Y:S05]  /*e3e0*/  @!P2 BRA `(.L_x_3460) ;  /* 0x000000000004a947 */ /* 0x000fea0003800000 */
[----:B------:R-:W-:Y:S01]  /*e3f0*/  BPT.TRAP 0x1 ;  /* 0x000000040000795c */ /* 0x000fe20000300000 */
.L_x_3460:
[----:B--2---:R-:W-:-:S04]  /*e400*/  VIADD R3, R8, 0x26840 ;  /* 0x0002684008037836 */ /* 0x004fc80000000000 */
[----:B------:R-:W-:-:S04]  /*e410*/  IMAD R5, R2, 0x8, R3 ;  /* 0x0000000802057824 */ /* 0x000fc800078e0203 */
[----:B------:R-:W2:Y:S02]  /*e420*/  SYNCS.PHASECHK.TRANS64.TRYWAIT P0, [R5+URZ], R4 ;  /* 0x00000004050075a7 */ /* 0x000ea4000800017f */
[----:B--2---:R-:W-:Y:S05]  /*e430*/  @!P0 BRA `(.L_x_3461) ;  /* 0x0000000400888947 */ /* 0x004fea0003800000 */
.L_x_3479:
[----:B------:R-:W-:-:S07]  /*e440*/  LEA R3, R6, R3, 0x3 ;  /* 0x0000000306037211 */ /* 0x000fce00078e18ff */
.L_x_3462:
[----:B---3--:R3:W4:Y:S02]  /*e450*/  SYNCS.PHASECHK.TRANS64.TRYWAIT P0, [R3+URZ], R0 ;  /* 0x00000000030075a7 */ /* 0x008724000800017f */
[----:B----4-:R-:W-:Y:S05]  /*e460*/  @!P0 NANOSLEEP.SYNCS 0x989680 ;  /* 0x009896800000895d */ /* 0x010fea0003900000 */
[----:B------:R-:W4:Y:S02]  /*e470*/  @!P0 SYNCS.PHASECHK.TRANS64 P0, [R3+URZ], R0 ;  /* 0x00000000030085a7 */ /* 0x000f24000800007f */
[----:B----4-:R-:W-:Y:S05]  /*e480*/  @!P0 BRA `(.L_x_3462) ;  /* 0xfffffffc00f08947 */ /* 0x010fea000383ffff */
.L_x_3356:
[----:B------:R-:W-:Y:S05]  /*e490*/  BSYNC B6 ;  /* 0x0000000000067941 */ /* 0x000fea0003800000 */
.L_x_3348:
[----:B------:R-:W-:Y:S05]  /*e4a0*/  EXIT ;  /* 0x000000000000794d */ /* 0x000fea0003800000 */
.L_x_3366:
[----:B------:R-:W-:Y:S01]  /*e4b0*/  IMAD.MOV.U32 R12, RZ, RZ, RZ ;  /* 0x000000ffff0c7224 */ /* 0x000fe200078e00ff */
[----:B------:R-:W-:Y:S01]  /*e4c0*/  MOV R15, 0xffffffff ;  /* 0xffffffff000f7802 */ /* 0x000fe20000000f00 */
[----:B------:R-:W-:-:S07]  /*e4d0*/  IMAD.MOV.U32 R11, RZ, RZ, 0x1f ;  /* 0x0000001fff0b7424 */ /* 0x000fce00078e00ff */
[----:B--2---:R-:W-:Y:S05]  /*e4e0*/  WARPSYNC.COLLECTIVE R15, `(.L_x_3463) ;  /* 0x000000000f087348 */ /* 0x004fea0003c00000 */
[----:B------:R1:W3:Y:S02]  /*e4f0*/  SHFL.IDX P6, R14, R13, R12, R11 ;  /* 0x0000000c0d0e7389 */ /* 0x0002e400000c000b */
[----:B-123--:R-:W-:Y:S01]  /*e500*/  ENDCOLLECTIVE ;  /* 0x000000000000791b */ /* 0x00efe20003800000 */
.L_x_3463:
[----:B------:R-:W-:Y:S05]  /*e510*/  BRA `(.L_x_3464) ;  /* 0xffffff3000047947 */ /* 0x000fea000383ffff */
.L_x_3368:
[----:B----4-:R4:W1:Y:S02]  /*e520*/  SYNCS.PHASECHK.TRANS64.TRYWAIT P0, [R17+URZ+0x26800], R2 ;  /* 0x02680002110075a7 */ /* 0x010864000800017f */
[----:B-1----:R-:W-:Y:S05]  /*e530*/  @!P0 NANOSLEEP.SYNCS 0x989680 ;  /* 0x009896800000895d */ /* 0x002fea0003900000 */
[----:B------:R-:W1:Y:S02]  /*e540*/  @!P0 SYNCS.PHASECHK.TRANS64 P0, [R17+URZ+0x26800], R2 ;  /* 0x02680002110085a7 */ /* 0x000e64000800007f */
[----:B-1----:R-:W-:Y:S05]  /*e550*/  @!P0 BRA `(.L_x_3368) ;  /* 0xfffffffc00f08947 */ /* 0x002fea000383ffff */
[----:B------:R-:W-:Y:S05]  /*e560*/  BRA `(.L_x_3367) ;  /* 0xffffff30000c7947 */ /* 0x000fea000383ffff */
.L_x_3373:
[----:B--2---:R2:W3:Y:S02]  /*e570*/  SYNCS.PHASECHK.TRANS64.TRYWAIT P1, [R6+URZ+0x26810], R19 ;  /* 0x02681013060075a7 */ /* 0x0044e4000802017f */
[----:B---3--:R-:W-:Y:S05]  /*e580*/  @!P1 NANOSLEEP.SYNCS 0x989680 ;  /* 0x009896800000995d */ /* 0x008fea0003900000 */
[----:B------:R-:W3:Y:S02]  /*e590*/  @!P1 SYNCS.PHASECHK.TRANS64 P1, [R6+URZ+0x26810], R19 ;  /* 0x02681013060095a7 */ /* 0x000ee4000802007f */
[----:B---3--:R-:W-:Y:S05]  /*e5a0*/  @!P1 BRA `(.L_x_3373) ;  /* 0xfffffffc00f09947 */ /* 0x008fea000383ffff */
[----:B------:R-:W-:Y:S05]  /*e5b0*/  BRA `(.L_x_3372) ;  /* 0xffffff3800cc7947 */ /* 0x000fea000383ffff */
.L_x_3377:
[----:B------:R1:W1:Y:S02]  /*e5c0*/  SYNCS.PHASECHK.TRANS64.TRYWAIT P1, [R6+URZ+0x26830], R19 ;  /* 0x02683013060075a7 */ /* 0x000264000802017f */
[----:B-1----:R-:W-:Y:S05]  /*e5d0*/  @!P1 NANOSLEEP.SYNCS 0x989680 ;  /* 0x009896800000995d */ /* 0x002fea0003900000 */
[----:B------:R-:W1:Y:S02]  /*e5e0*/  @!P1 SYNCS.PHASECHK.TRANS64 P1, [R6+URZ+0x26830], R19 ;  /* 0x02683013060095a7 */ /* 0x000e64000802007f */
[----:B-1----:R-:W-:Y:S05]  /*e5f0*/  @!P1 BRA `(.L_x_3377) ;  /* 0xfffffffc00f09947 */ /* 0x002fea000383ffff */
[----:B------:R-:W-:Y:S05]  /*e600*/  BRA `(.L_x_3376) ;  /* 0xffffff3c00c87947 */ /* 0x000fea000383ffff */
.L_x_3385:
[----:B--2---:R2:W3:Y:S02]  /*e610*/  SYNCS.PHASECHK.TRANS64.TRYWAIT P1, [R6+URZ+0x26810], R15 ;  /* 0x0268100f060075a7 */ /* 0x0044e4000802017f */
[----:B---3--:R-:W-:Y:S05]  /*e620*/  @!P1 NANOSLEEP.SYNCS 0x989680 ;  /* 0x009896800000995d */ /* 0x008fea0003900000 */
[----:B------:R-:W3:Y:S02]  /*e630*/  @!P1 SYNCS.PHASECHK.TRANS64 P1, [R6+URZ+0x26810], R15 ;  /* 0x0268100f060095a7 */ /* 0x000ee4000802007f */
[----:B---3--:R-:W-:Y:S05]  /*e640*/  @!P1 BRA `(.L_x_3385) ;  /* 0xfffffffc00f09947 */ /* 0x008fea000383ffff */
[----:B------:R-:W-:Y:S05]  /*e650*/  BRA `(.L_x_3384) ;  /* 0xffffff7c00d07947 */ /* 0x000fea000383ffff */
.L_x_3389:
[----:B------:R1:W1:Y:S02]  /*e660*/  SYNCS.PHASECHK.TRANS64.TRYWAIT P1, [R6+URZ+0x26830], R15 ;  /* 0x0268300f060075a7 */ /* 0x000264000802017f */
[----:B-1----:R-:W-:Y:S05]  /*e670*/  @!P1 NANOSLEEP.SYNCS 0x989680 ;  /* 0x009896800000995d */ /* 0x002fea0003900000 */
[----:B------:R-:W1:Y:S02]  /*e680*/  @!P1 SYNCS.PHASECHK.TRANS64 P1, [R6+URZ+0x26830], R15 ;  /* 0x0268300f060095a7 */ /* 0x000e64000802007f */
[----:B-1----:R-:W-:Y:S05]  /*e690*/  @!P1 BRA `(.L_x_3389) ;  /* 0xfffffffc00f09947 */ /* 0x002fea000383ffff */
[----:B------:R-:W-:Y:S05]  /*e6a0*/  BRA `(.L_x_3388) ;  /* 0xffffff8000c07947 */ /* 0x000fea000383ffff */
.L_x_3437:
[----:B-1----:R1:W2:Y:S02]  /*e6b0*/  SYNCS.PHASECHK.TRANS64.TRYWAIT P0, [R0+URZ+0x26820], R3 ;  /* 0x02682003000075a7 */ /* 0x0022a4000800017f */
[----:B--2---:R-:W-:Y:S05]  /*e6c0*/  @!P0 NANOSLEEP.SYNCS 0x989680 ;  /* 0x009896800000895d */ /* 0x004fea0003900000 */
[----:B------:R-:W2:Y:S02]  /*e6d0*/  @!P0 SYNCS.PHASECHK.TRANS64 P0, [R0+URZ+0x26820], R3 ;  /* 0x02682003000085a7 */ /* 0x000ea4000800007f */
[----:B--2---:R-:W-:Y:S05]  /*e6e0*/  @!P0 BRA `(.L_x_3437) ;  /* 0xfffffffc00f08947 */ /* 0x004fea000383ffff */
[----:B------:R-:W-:Y:S05]  /*e6f0*/  BRA `(.L_x_3465) ;  /* 0xffffffe4001c7947 */ /* 0x000fea000383ffff */
.L_x_3441:
[----:B--2---:R2:W3:Y:S02]  /*e700*/  SYNCS.PHASECHK.TRANS64.TRYWAIT P1, [R0+URZ+0x26840], R17 ;  /* 0x02684011000075a7 */ /* 0x0044e4000802017f */
[----:B---3--:R-:W-:Y:S05]  /*e710*/  @!P1 NANOSLEEP.SYNCS 0x989680 ;  /* 0x009896800000995d */ /* 0x008fea0003900000 */
[----:B------:R-:W3:Y:S02]  /*e720*/  @!P1 SYNCS.PHASECHK.TRANS64 P1, [R0+URZ+0x26840], R17 ;  /* 0x02684011000095a7 */ /* 0x000ee4000802007f */
[----:B---3--:R-:W-:Y:S05]  /*e730*/  @!P1 BRA `(.L_x_3441) ;  /* 0xfffffffc00f09947 */ /* 0x008fea000383ffff */
[----:B------:R-:W-:Y:S05]  /*e740*/  BRA `(.L_x_3466) ;  /* 0xffffffe800707947 */ /* 0x000fea000383ffff */
.L_x_3443:
[----:B-1----:R1:W3:Y:S02]  /*e750*/  SYNCS.PHASECHK.TRANS64.TRYWAIT P1, [R0+URZ+0x26828], R17 ;  /* 0x02682811000075a7 */ /* 0x0022e4000802017f */
[----:B---3--:R-:W-:Y:S05]  /*e760*/  @!P1 NANOSLEEP.SYNCS 0x989680 ;  /* 0x009896800000995d */ /* 0x008fea0003900000 */
[----:B------:R-:W3:Y:S02]  /*e770*/  @!P1 SYNCS.PHASECHK.TRANS64 P1, [R0+URZ+0x26828], R17 ;  /* 0x02682811000095a7 */ /* 0x000ee4000802007f */
[----:B---3--:R-:W-:Y:S05]  /*e780*/  @!P1 BRA `(.L_x_3443) ;  /* 0xfffffffc00f09947 */ /* 0x008fea000383ffff */
[----:B------:R-:W-:Y:S05]  /*e790*/  BRA `(.L_x_3467) ;  /* 0xffffffe800f47947 */ /* 0x000fea000383ffff */
.L_x_3445:
[----:B---3--:R3:W4:Y:S02]  /*e7a0*/  SYNCS.PHASECHK.TRANS64.TRYWAIT P1, [R0+URZ+0x26848], R17 ;  /* 0x02684811000075a7 */ /* 0x008724000802017f */
[----:B----4-:R-:W-:Y:S05]  /*e7b0*/  @!P1 NANOSLEEP.SYNCS 0x989680 ;  /* 0x009896800000995d */ /* 0x010fea0003900000 */
[----:B------:R-:W4:Y:S02]  /*e7c0*/  @!P1 SYNCS.PHASECHK.TRANS64 P1, [R0+URZ+0x26848], R17 ;  /* 0x02684811000095a7 */ /* 0x000f24000802007f */
[----:B----4-:R-:W-:Y:S05]  /*e7d0*/  @!P1 BRA `(.L_x_3445) ;  /* 0xfffffffc00f09947 */ /* 0x010fea000383ffff */
[----:B------:R-:W-:Y:S05]  /*e7e0*/  BRA `(.L_x_3468) ;  /* 0xffffffec00787947 */ /* 0x000fea000383ffff */
.L_x_3447:
[----:B------:R-:W-:-:S07]  /*e7f0*/  SHF.L.U32 R4, R8, 0x1f, RZ ;  /* 0x0000001f08047819 */ /* 0x000fce00000006ff */
.L_x_3469:
[----:B----4-:R4:W1:Y:S02]  /*e800*/  SYNCS.PHASECHK.TRANS64.TRYWAIT P1, [R0+URZ+0x26820], R4 ;  /* 0x02682004000075a7 */ /* 0x010864000802017f */
[----:B-1----:R-:W-:Y:S05]  /*e810*/  @!P1 NANOSLEEP.SYNCS 0x989680 ;  /* 0x009896800000995d */ /* 0x002fea0003900000 */
[----:B------:R-:W1:Y:S02]  /*e820*/  @!P1 SYNCS.PHASECHK.TRANS64 P1, [R0+URZ+0x26820], R4 ;  /* 0x02682004000095a7 */ /* 0x000e64000802007f */
[----:B-1----:R-:W-:Y:S05]  /*e830*/  @!P1 BRA `(.L_x_3469) ;  /* 0xfffffffc00f09947 */ /* 0x002fea000383ffff */
[----:B------:R-:W-:Y:S05]  /*e840*/  BRA `(.L_x_3470) ;  /* 0xffffffec00e07947 */ /* 0x000fea000383ffff */
.L_x_3450:
[----:B----4-:R4:W1:Y:S02]  /*e850*/  SYNCS.PHASECHK.TRANS64.TRYWAIT P1, [R0+URZ+0x26840], R13 ;  /* 0x0268400d000075a7 */ /* 0x010864000802017f */
[----:B-1----:R-:W-:Y:S05]  /*e860*/  @!P1 NANOSLEEP.SYNCS 0x989680 ;  /* 0x009896800000995d */ /* 0x002fea0003900000 */
[----:B------:R-:W1:Y:S02]  /*e870*/  @!P1 SYNCS.PHASECHK.TRANS64 P1, [R0+URZ+0x26840], R13 ;  /* 0x0268400d000095a7 */ /* 0x000e64000802007f */
[----:B-1----:R-:W-:Y:S05]  /*e880*/  @!P1 BRA `(.L_x_3450) ;  /* 0xfffffffc00f09947 */ /* 0x002fea000383ffff */
[----:B------:R-:W-:Y:S05]  /*e890*/  BRA `(.L_x_3471) ;  /* 0xfffffff0007c7947 */ /* 0x000fea000383ffff */
.L_x_3452:
[----:B-1----:R1:W2:Y:S02]  /*e8a0*/  SYNCS.PHASECHK.TRANS64.TRYWAIT P1, [R0+URZ+0x26828], R13 ;  /* 0x0268280d000075a7 */ /* 0x0022a4000802017f */
[----:B--2---:R-:W-:Y:S05]  /*e8b0*/  @!P1 NANOSLEEP.SYNCS 0x989680 ;  /* 0x009896800000995d */ /* 0x004fea0003900000 */
[----:B------:R-:W2:Y:S02]  /*e8c0*/  @!P1 SYNCS.PHASECHK.TRANS64 P1, [R0+URZ+0x26828], R13 ;  /* 0x0268280d000095a7 */ /* 0x000ea4000802007f */
[----:B--2---:R-:W-:Y:S05]  /*e8d0*/  @!P1 BRA `(.L_x_3452) ;  /* 0xfffffffc00f09947 */ /* 0x004fea000383ffff */
[----:B------:R-:W-:Y:S05]  /*e8e0*/  BRA `(.L_x_3472) ;  /* 0xfffffff000f47947 */ /* 0x000fea000383ffff */
.L_x_3454:
[----:B-1----:R1:W2:Y:S02]  /*e8f0*/  SYNCS.PHASECHK.TRANS64.TRYWAIT P0, [R3+URZ+0x26840], R2 ;  /* 0x02684002030075a7 */ /* 0x0022a4000800017f */
[----:B--2---:R-:W-:Y:S05]  /*e900*/  @!P0 NANOSLEEP.SYNCS 0x989680 ;  /* 0x009896800000895d */ /* 0x004fea0003900000 */
[----:B------:R-:W2:Y:S02]  /*e910*/  @!P0 SYNCS.PHASECHK.TRANS64 P0, [R3+URZ+0x26840], R2 ;  /* 0x02684002030085a7 */ /* 0x000ea4000800007f */
[----:B--2---:R-:W-:Y:S05]  /*e920*/  @!P0 BRA `(.L_x_3454) ;  /* 0xfffffffc00f08947 */ /* 0x004fea000383ffff */
[----:B------:R-:W-:Y:S05]  /*e930*/  BRA `(.L_x_3473) ;  /* 0xfffffff400947947 */ /* 0x000fea000383ffff */
.L_x_3456:
[----:B------:R-:W-:Y:S01]  /*e940*/  BSSY B0, `(.L_x_3474) ;  /* 0x0000006000007945 */ /* 0x000fe20003800000 */
[----:B------:R-:W-:-:S07]  /*e950*/  IMAD.MOV.U32 R15, RZ, RZ, -0x1 ;  /* 0xffffffffff0f7424 */ /* 0x000fce00078e00ff */
[----:B------:R-:W-:Y:S05]  /*e960*/  WARPSYNC.COLLECTIVE R15, `(.L_x_3475) ;  /* 0x000000000f0c7348 */ /* 0x000fea0003c00000 */
[----:B------:R-:W-:Y:S02]  /*e970*/  ELECT P6, UR62, PT ;  /* 0x00000000003e782f */ /* 0x000fe400038c0000 */
[----:B------:R-:W-:Y:S01]  /*e980*/  MOV R14, UR62 ;  /* 0x0000003e000e7c02 */ /* 0x000fe20008000f00 */
[----:B------:R-:W-:Y:S10]  /*e990*/  ENDCOLLECTIVE ;  /* 0x000000000000791b */ /* 0x000ff40003800000 */
.L_x_3475:
[----:B------:R-:W-:Y:S05]  /*e9a0*/  BSYNC B0 ;  /* 0x0000000000007941 */ /* 0x000fea0003800000 */
.L_x_3474:
[----:B------:R-:W-:Y:S05]  /*e9b0*/  BRA `(.L_x_3476) ;  /* 0xfffffff8002c7947 */ /* 0x000fea000383ffff */
.L_x_3458:
[----:B-1----:R1:W2:Y:S02]  /*e9c0*/  SYNCS.PHASECHK.TRANS64.TRYWAIT P0, [R7+URZ], R4 ;  /* 0x00000004070075a7 */ /* 0x0022a4000800017f */
[----:B--2---:R-:W-:Y:S05]  /*e9d0*/  @!P0 NANOSLEEP.SYNCS 0x989680 ;  /* 0x009896800000895d */ /* 0x004fea0003900000 */
[----:B------:R-:W2:Y:S02]  /*e9e0*/  @!P0 SYNCS.PHASECHK.TRANS64 P0, [R7+URZ], R4 ;  /* 0x00000004070085a7 */ /* 0x000ea4000800007f */
[----:B--2---:R-:W-:Y:S05]  /*e9f0*/  @!P0 BRA `(.L_x_3458) ;  /* 0xfffffffc00f08947 */ /* 0x004fea000383ffff */
[----:B------:R-:W-:Y:S05]  /*ea00*/  BRA `(.L_x_3477) ;  /* 0xfffffff8006c7947 */ /* 0x000fea000383ffff */
.L_x_3459:
[----:B--2---:R2:W3:Y:S02]  /*ea10*/  SYNCS.PHASECHK.TRANS64.TRYWAIT P0, [R3+URZ], R0 ;  /* 0x00000000030075a7 */ /* 0x0044e4000800017f */
[----:B---3--:R-:W-:Y:S05]  /*ea20*/  @!P0 NANOSLEEP.SYNCS 0x989680 ;  /* 0x009896800000895d */ /* 0x008fea0003900000 */
[----:B------:R-:W3:Y:S02]  /*ea30*/  @!P0 SYNCS.PHASECHK.TRANS64 P0, [R3+URZ], R0 ;  /* 0x00000000030085a7 */ /* 0x000ee4000800007f */
[----:B---3--:R-:W-:Y:S05]  /*ea40*/  @!P0 BRA `(.L_x_3459) ;  /* 0xfffffffc00f08947 */ /* 0x008fea000383ffff */
[----:B------:R-:W-:Y:S05]  /*ea50*/  BRA `(.L_x_3478) ;  /* 0xfffffff800607947 */ /* 0x000fea000383ffff */
.L_x_3461:
[----:B--2---:R2:W3:Y:S02]  /*ea60*/  SYNCS.PHASECHK.TRANS64.TRYWAIT P0, [R5+URZ], R4 ;  /* 0x00000004050075a7 */ /* 0x0044e4000800017f */
[----:B---3--:R-:W-:Y:S05]  /*ea70*/  @!P0 NANOSLEEP.SYNCS 0x989680 ;  /* 0x009896800000895d */ /* 0x008fea0003900000 */
[----:B------:R-:W3:Y:S02]  /*ea80*/  @!P0 SYNCS.PHASECHK.TRANS64 P0, [R5+URZ], R4 ;  /* 0x00000004050085a7 */ /* 0x000ee4000800007f */
[----:B---3--:R-:W-:Y:S05]  /*ea90*/  @!P0 BRA `(.L_x_3461) ;  /* 0xfffffffc00f08947 */ /* 0x008fea000383ffff */
[----:B------:R-:W-:Y:S05]  /*eaa0*/  BRA `(.L_x_3479) ;  /* 0xfffffff800647947 */ /* 0x000fea000383ffff */
.L_x_3480:
        /* <DEDUP_REMOVED lines=13> */
.L_x_7397:


//--------------------- .text._ZN7cutlass13device_kernelIN5flash32FlashAttnBwdPostprocessConvertdQIN4cute5tupleIJNS3_1CILi96EEENS5_ILi64EEEEEENS_10bfloat16_tEfNS_4arch4Sm90ELi256ENS3_8TiledMMAINS3_8MMA_AtomIJNS3_4SM904GMMA27MMA_64x16x16_F32BF16BF16_SSILNSF_5MajorE1ELSH_0ELNSF_7ScaleInE1ELSI_1EEEEEENS3_6LayoutINS4_IJNS5_ILi1EEENS5_ILi2EEESM_EEENS4_IJNS5_ILi0EEESM_SP_EEEEENS4_IJNS3_10UnderscoreESS_SS_EEEEELb1EEEEEvNT_6ParamsE --------------------------
	.section	.text._ZN7cutlass13device_kernelIN5flash32FlashAttnBwdPostprocessConvertdQIN4cute5tupleIJNS3_1CILi96EEENS5_ILi64EEEEEENS_10bfloat16_tEfNS_4arch4Sm90ELi256ENS3_8TiledMMAINS3_8MMA_AtomIJNS3_4SM904GMMA27MMA_64x16x16_F32BF16BF16_SSILNSF_5MajorE1ELSH_0ELNSF_7ScaleInE1ELSI_1EEEEEENS3_6LayoutINS4_IJNS5_ILi1EEENS5_ILi2EEESM_EEENS4_IJNS5_ILi0EEESM_SP_EEEEENS4_IJNS3_10UnderscoreESS_SS_EEEEELb1EEEEEvNT_6ParamsE,"ax",@progbits
	.align	128
.text._ZN7cutlass13device_kernelIN5flash32FlashAttnBwdPostprocessConvertdQIN4cute5tupleIJNS3_1CILi96EEENS5_ILi64EEEEEENS_10bfloat16_tEfNS_4arch4Sm90ELi256ENS3_8TiledMMAINS3_8MMA_AtomIJNS3_4SM904GMMA27MMA_64x16x16_F32BF16BF16_SSILNSF_5MajorE1ELSH_0ELNSF_7ScaleInE1ELSI_1EEEEEENS3_6LayoutINS4_IJNS5_ILi1EEENS5_ILi2EEESM_EEENS4_IJNS5_ILi0EEESM_SP_EEEEENS4_IJNS3_10UnderscoreESS_SS_EEEEELb1EEEEEvNT_6ParamsE:
        .type           _ZN7cutlass13device_kernelIN5flash32FlashAttnBwdPostprocessConvertdQIN4cute5tupleIJNS3_1CILi96EEENS5_ILi64EEEEEENS_10bfloat16_tEfNS_4arch4Sm90ELi256ENS3_8TiledMMAINS3_8MMA_AtomIJNS3_4SM904GMMA27MMA_64x16x16_F32BF16BF16_SSILNSF_5MajorE1ELSH_0ELNSF_7ScaleInE1ELSI_1EEEEEENS3_6LayoutINS4_IJNS5_ILi1EEENS5_ILi2EEESM_EEENS4_IJNS5_ILi0EEESM_SP_EEEEENS4_IJNS3_10UnderscoreESS_SS_EEEEELb1EEEEEvNT_6ParamsE,@function
        .size           _ZN7cutlass13device_kernelIN5flash32FlashAttnBwdPostprocessConvertdQIN4cute5tupleIJNS3_1CILi96EEENS5_ILi64EEEEEENS_10bfloat16_tEfNS_4arch4Sm90ELi256ENS3_8TiledMMAINS3_8MMA_AtomIJNS3_4SM904GMMA27MMA_64x16x16_F32BF16BF16_SSILNSF_5MajorE1ELSH_0ELNSF_7ScaleInE1ELSI_1EEEEEENS3_6LayoutINS4_IJNS5_ILi1EEENS5_ILi2EEESM_EEENS4_IJNS5_ILi0EEESM_SP_EEEEENS4_IJNS3_10UnderscoreESS_SS_EEEEELb1EEEEEvNT_6ParamsE,(.L_x_7398 - _ZN7cutlass13device_kernelIN5flash32FlashAttnBwdPostprocessConvertdQIN4cute5tupleIJNS3_1CILi96EEENS5_ILi64EEEEEENS_10bfloat16_tEfNS_4arch4Sm90ELi256ENS3_8TiledMMAINS3_8MMA_AtomIJNS3_4SM904GMMA27MMA_64x16x16_F32BF16BF16_SSILNSF_5MajorE1ELSH_0ELNSF_7ScaleInE1ELSI_1EEEEEENS3_6LayoutINS4_IJNS5_ILi1EEENS5_ILi2EEESM_EEENS4_IJNS5_ILi0EEESM_SP_EEEEENS4_IJNS3_10UnderscoreESS_SS_EEEEELb1EEEEEvNT_6ParamsE)
        .other          _ZN7cutlass13device_kernelIN5flash32FlashAttnBwdPostprocessConvertdQIN4cute5tupleIJNS3_1CILi96EEENS5_ILi64EEEEEENS_10bfloat16_tEfNS_4arch4Sm90ELi256ENS3_8TiledMMAINS3_8MMA_AtomIJNS3_4SM904GMMA27MMA_64x16x16_F32BF16BF16_SSILNSF_5MajorE1ELSH_0ELNSF_7ScaleInE1ELSI_1EEEEEENS3_6LayoutINS4_IJNS5_ILi1EEENS5_ILi2EEESM_EEENS4_IJNS5_ILi0EEESM_SP_EEEEENS4_IJNS3_10UnderscoreESS_SS_EEEEELb1EEEEEvNT_6ParamsE,@"STO_CUDA_ENTRY STV_DEFAULT"
_ZN7cutlass13device_kernelIN5flash32FlashAttnBwdPostprocessConvertdQIN4cute5tupleIJNS3_1CILi96EEENS5_ILi64EEEEEENS_10bfloat16_tEfNS_4arch4Sm90ELi256ENS3_8TiledMMAINS3_8MMA_AtomIJNS3_4SM904GMMA27MMA_64x16x16_F32BF16BF16_SSILNSF_5MajorE1ELSH_0ELNSF_7ScaleInE1ELSI_1EEEEEENS3_6LayoutINS4_IJNS5_ILi1EEENS5_ILi2EEESM_EEENS4_IJNS5_ILi0EEESM_SP_EEEEENS4_IJNS3_10UnderscoreESS_SS_EEEEELb1EEEEEvNT_6ParamsE:
[----:B------:R-:W-:Y:S08]  /*0000*/  LDC R1, c[0x0][0x28] ;  /* 0x00000a00ff017b82 */ /* 0x000ff00000000800 */
[----:B------:R-:W0:Y:S01]  /*0010*/  LDC.64 R4, c[0x0][0x278] ;  /* 0x00009e00ff047b82 */ /* 0x000e220000000a00 */
[----:B------:R-:W1:Y:S01]  /*0020*/  S2R R6, SR_CTAID.Z ;  /* 0x0000000000067919 */ /* 0x000e620000002700 */
[----:B------:R-:W-:-:S06]  /*0030*/  ULDC.64 UR8, c[0x0][0x208] ;  /* 0x0000820000087ab9 */ /* 0x000fcc0000000a00 */
[----:B------:R-:W2:Y:S08]  /*0040*/  LDC.64 R10, c[0x0][0x270] ;  /* 0x00009c00ff0a7b82 */ /* 0x000eb00000000a00 */
[----:B------:R-:W1:Y:S01]  /*0050*/  LDC.64 R2, c[0x0][0x270] ;  /* 0x00009c00ff027b82 */ /* 0x000e620000000a00 */
[----:B0-----:R-:W-:-:S04]  /*0060*/  ISETP.NE.U32.AND P0, PT, R4, RZ, PT ;  /* 0x000000ff0400720c */ /* 0x001fc80003f05070 */
[----:B------:R-:W-:-:S03]  /*0070*/  ISETP.NE.AND.EX P0, PT, R5, RZ, PT, P0 ;  /* 0x000000ff0500720c */ /* 0x000fc60003f05300 */
[----:B------:R-:W0:Y:S01]  /*0080*/  LDC R0, c[0x0][0x240] ;  /* 0x00009000ff007b82 */ /* 0x000e220000000800 */
[----:B--2---:R-:W-:-:S04]  /*0090*/  ISETP.NE.U32.AND P1, PT, R10, RZ, PT ;  /* 0x000000ff0a00720c */ /* 0x004fc80003f25070 */
[----:B------:R-:W-:Y:S01]  /*00a0*/  ISETP.NE.AND.EX P1, PT, R11, RZ, PT, P1 ;  /* 0x000000ff0b00720c */ /* 0x000fe20003f25310 */
[----:B-1----:R-:W-:-:S04]  /*00b0*/  IMAD.WIDE R2, R6, 0x4, R2 ;  /* 0x0000000406027825 */ /* 0x002fc800078e0202 */
[----:B------:R-:W1:Y:S08]  /*00c0*/  @P0 LDC.64 R4, c[0x0][0x278] ;  /* 0x00009e00ff040b82 */ /* 0x000e700000000a00 */
[----:B------:R2:W5:Y:S01]  /*00d0*/  @P1 LDG.E R9, desc[UR8][R2.64] ;  /* 0x0000000802091981 */ /* 0x000562000c1e1900 */
[----:B-1----:R-:W-:-:S05]  /*00e0*/  @P0 IMAD.WIDE R4, R6, 0x4, R4 ;  /* 0x0000000406040825 */ /* 0x002fca00078e0204 */
[----:B0-----:R2:W5:Y:S01]  /*00f0*/  @P0 LDG.E R0, desc[UR8][R4.64] ;  /* 0x0000000804000981 */ /* 0x001562000c1e1900 */
[----:B------:R-:W-:Y:S01]  /*0100*/  ISETP.NE.U32.AND P2, PT, R10, RZ, PT ;  /* 0x000000ff0a00720c */ /* 0x000fe20003f45070 */
[----:B------:R-:W0:Y:S03]  /*0110*/  S2R R33, SR_CTAID.X ;  /* 0x0000000000217919 */ /* 0x000e260000002500 */
[----:B------:R-:W-:Y:S01]  /*0120*/  ISETP.NE.AND.EX P2, PT, R11, RZ, PT, P2 ;  /* 0x000000ff0b00720c */ /* 0x000fe20003f45320 */
[----:B0-----:R-:W-:Y:S01]  /*0130*/  IMAD R7, R33, 0x60, RZ ;  /* 0x0000006021077824 */ /* 0x001fe200078e02ff */
[----:B--2---:R-:W-:Y:S11]  /*0140*/  @P0 BRA `(.L_x_3481) ;  /* 0x0000000000100947 */ /* 0x004ff60003800000 */
[----:B------:R-:W-:Y:S05]  /*0150*/  @!P1 BRA `(.L_x_3481) ;  /* 0x00000000000c9947 */ /* 0x000fea0003800000 */
[----:B------:R-:W2:Y:S04]  /*0160*/  LDG.E R5, desc[UR8][R2.64] ;  /* 0x0000000802057981 */ /* 0x000ea8000c1e1900 */
[----:B-----5:R-:W2:Y:S02]  /*0170*/  LDG.E R0, desc[UR8][R2.64+0x4] ;  /* 0x0000040802007981 */ /* 0x020ea4000c1e1900 */
[----:B--2---:R-:W-:-:S07]  /*0180*/  IMAD.IADD R0, R0, 0x1, -R5 ;  /* 0x0000000100007824 */ /* 0x004fce00078e0a05 */
.L_x_3481:
[----:B-----5:R-:W-:-:S13]  /*0190*/  ISETP.GE.AND P0, PT, R7, R0, PT ;  /* 0x000000000700720c */ /* 0x020fda0003f06270 */
[----:B------:R-:W-:Y:S05]  /*01a0*/  @P2 EXIT P0 ;  /* 0x000000000000294d */ /* 0x000fea0000000000 */
[----:B------:R-:W0:Y:S01]  /*01b0*/  S2R R2, SR_CTAID.Y ;  /* 0x0000000000027919 */ /* 0x000e220000002600 */
[----:B------:R-:W-:Y:S01]  /*01c0*/  @P1 IMAD R3, R6, 0x60, R9 ;  /* 0x0000006006031824 */ /* 0x000fe200078e0209 */
[----:B------:R-:W1:Y:S01]  /*01d0*/  LDC.64 R16, c[0x0][0x228] ;  /* 0x00008a00ff107b82 */ /* 0x000e620000000a00 */
[----:B------:R-:W-:Y:S01]  /*01e0*/  CS2R R12, SRZ ;  /* 0x00000000000c7805 */ /* 0x000fe2000001ff00 */
[----:B------:R-:W2:Y:S01]  /*01f0*/  S2R R40, SR_TID.X ;  /* 0x0000000000287919 */ /* 0x000ea20000002100 */
[----:B------:R-:W-:Y:S01]  /*0200*/  @P1 IMAD.HI R3, R3, 0x2aaaaaab, RZ ;  /* 0x2aaaaaab03031827 */ /* 0x000fe200078e02ff */
[----:B------:R-:W-:Y:S03]  /*0210*/  BSSY B0, `(.L_x_3482) ;  /* 0x0000031000007945 */ /* 0x000fe60003800000 */
[----:B------:R-:W-:Y:S01]  /*0220*/  IMAD R7, R33, 0x1800, RZ ;  /* 0x0000180021077824 */ /* 0x000fe200078e02ff */
[----:B------:R-:W-:Y:S01]  /*0230*/  @P1 SHF.R.U32.HI R4, RZ, 0x1f, R3 ;  /* 0x0000001fff041819 */ /* 0x000fe20000011603 */
[----:B------:R-:W3:Y:S03]  /*0240*/  LDC.64 R10, c[0x0][0x230] ;  /* 0x00008c00ff0a7b82 */ /* 0x000ee60000000a00 */
[----:B------:R-:W-:-:S05]  /*0250*/  @P1 LEA.HI.SX32 R4, R3, R4, 0x1c ;  /* 0x0000000403041211 */ /* 0x000fca00078fe2ff */
[----:B------:R-:W-:Y:S02]  /*0260*/  @P1 IMAD R3, R4, 0x1800, RZ ;  /* 0x0000180004031824 */ /* 0x000fe400078e02ff */
[----:B------:R-:W4:Y:S02]  /*0270*/  S2R R4, SR_CgaCtaId ;  /* 0x0000000000047919 */ /* 0x000f240000008800 */
[--C-:B------:R-:W-:Y:S01]  /*0280*/  @P1 IMAD.MOV.U32 R12, RZ, RZ, R3.reuse ;  /* 0x000000ffff0c1224 */ /* 0x100fe200078e0003 */
[----:B------:R-:W-:-:S04]  /*0290*/  @P1 SHF.R.S32.HI R13, RZ, 0x1f, R3 ;  /* 0x0000001fff0d1819 */ /* 0x000fc80000011403 */
[----:B------:R-:W-:-:S04]  /*02a0*/  IADD3 R14, P0, R7, R12, RZ ;  /* 0x0000000c070e7210 */ /* 0x000fc80007f1e0ff */
[----:B------:R-:W-:Y:S02]  /*02b0*/  LEA.HI.X.SX32 R15, R7, R13, 0x1, P0 ;  /* 0x0000000d070f7211 */ /* 0x000fe400000f0eff */
[----:B0-----:R-:W-:Y:S01]  /*02c0*/  SHF.R.S32.HI R5, RZ, 0x1f, R2 ;  /* 0x0000001fff057819 */ /* 0x001fe20000011402 */
[----:B------:R-:W0:Y:S01]  /*02d0*/  LDC.64 R12, c[0x0][0x210] ;  /* 0x00008400ff0c7b82 */ /* 0x000e220000000a00 */
[----:B------:R-:W-:Y:S01]  /*02e0*/  SHF.R.S32.HI R7, RZ, 0x1f, R6 ;  /* 0x0000001fff077819 */ /* 0x000fe20000011406 */
[-C--:B-1----:R-:W-:Y:S01]  /*02f0*/  IMAD.WIDE.U32 R14, R2, R16.reuse, R14 ;  /* 0x00000010020e7225 */ /* 0x082fe200078e000e */
[----:B------:R-:W-:Y:S02]  /*0300*/  SEL R6, R6, RZ, !P2 ;  /* 0x000000ff06067207 */ /* 0x000fe40005000000 */
[----:B------:R-:W-:Y:S01]  /*0310*/  SEL R7, R7, RZ, !P2 ;  /* 0x000000ff07077207 */ /* 0x000fe20005000000 */
[----:B------:R-:W-:Y:S01]  /*0320*/  IMAD R3, R5, R16, RZ ;  /* 0x0000001005037224 */ /* 0x000fe200078e02ff */
[----:B--2---:R-:W-:-:S03]  /*0330*/  ISETP.NE.AND P0, PT, R40, RZ, PT ;  /* 0x000000ff2800720c */ /* 0x004fc60003f05270 */
[----:B------:R-:W-:-:S04]  /*0340*/  IMAD R3, R2, R17, R3 ;  /* 0x0000001102037224 */ /* 0x000fc800078e0203 */
[----:B------:R-:W-:Y:S02]  /*0350*/  IMAD.IADD R15, R15, 0x1, R3 ;  /* 0x000000010f0f7824 */ /* 0x000fe400078e0203 */
[----:B---3--:R-:W-:-:S04]  /*0360*/  IMAD R3, R7, R10, RZ ;  /* 0x0000000a07037224 */ /* 0x008fc800078e02ff */
[C---:B------:R-:W-:Y:S02]  /*0370*/  IMAD R3, R6.reuse, R11, R3 ;  /* 0x0000000b06037224 */ /* 0x040fe400078e0203 */
[----:B------:R-:W-:-:S04]  /*0380*/  IMAD.WIDE.U32 R10, R6, R10, R14 ;  /* 0x0000000a060a7225 */ /* 0x000fc800078e000e */
[----:B------:R-:W-:Y:S01]  /*0390*/  IMAD.IADD R3, R11, 0x1, R3 ;  /* 0x000000010b037824 */ /* 0x000fe200078e0203 */
[----:B0-----:R-:W-:-:S04]  /*03a0*/  LEA R12, P2, R10, R12, 0x2 ;  /* 0x0000000c0a0c7211 */ /* 0x001fc800078410ff */
[----:B------:R-:W-:Y:S01]  /*03b0*/  LEA.HI.X R3, R10, R13, R3, 0x2, P2 ;  /* 0x0000000d0a037211 */ /* 0x000fe200010f1403 */
[----:B----4-:R-:W-:Y:S08]  /*03c0*/  @P0 BRA `(.L_x_3483) ;  /* 0x0000000000540947 */ /* 0x010ff00003800000 */
[----:B------:R-:W0:Y:S01]  /*03d0*/  S2UR UR7, SR_CgaCtaId ;  /* 0x00000000000779c3 */ /* 0x000e220000008800 */
[----:B------:R-:W-:Y:S01]  /*03e0*/  UMOV UR6, 0x400 ;  /* 0x0000040000067882 */ /* 0x000fe20000000000 */
[----:B------:R-:W-:Y:S01]  /*03f0*/  UMOV UR4, 0x1 ;  /* 0x0000000100047882 */ /* 0x000fe20000000000 */
[----:B------:R-:W-:Y:S01]  /*0400*/  IMAD.MOV.U32 R8, RZ, RZ, 0x6000 ;  /* 0x00006000ff087424 */ /* 0x000fe200078e00ff */
[----:B------:R-:W-:-:S04]  /*0410*/  UIADD3 UR4, -UR4, 0x100000, URZ ;  /* 0x0010000004047890 */ /* 0x000fc8000fffe13f */
[----:B------:R-:W-:Y:S02]  /*0420*/  USHF.L.U32 UR5, UR4, 0xb, URZ ;  /* 0x0000000b04057899 */ /* 0x000fe4000800063f */
[----:B------:R-:W-:Y:S01]  /*0430*/  USHF.L.U32 UR4, UR4, 0x1, URZ ;  /* 0x0000000104047899 */ /* 0x000fe2000800063f */
[----:B------:R-:W-:Y:S01]  /*0440*/  PLOP3.LUT P0, PT, PT, PT, PT, 0x80, 0x0 ;  /* 0x000000000000781c */ /* 0x000fe20003f0f070 */
[----:B------:R-:W-:Y:S01]  /*0450*/  UMOV UR10, 0x600 ;  /* 0x00000600000a7882 */ /* 0x000fe20000000000 */
[----:B0-----:R-:W-:-:S04]  /*0460*/  ULEA UR6, UR7, UR6, 0x18 ;  /* 0x0000000607067291 */ /* 0x001fc8000f8ec03f */
[----:B------:R-:W-:Y:S01]  /*0470*/  UIADD3 UR7, UR6, 0x9000, URZ ;  /* 0x0000900006077890 */ /* 0x000fe2000fffe03f */
[----:B------:R-:W0:Y:S07]  /*0480*/  FENCE.VIEW.ASYNC.S ;  /* 0x00000000000073c6 */ /* 0x000e2e0000000000 */
[----:B0-----:R0:W1:Y:S02]  /*0490*/  SYNCS.EXCH.64 URZ, [UR6+0x9000], UR4 ;  /* 0x00900004063f75b2 */ /* 0x0010640008000100 */
[----:B0-----:R-:W-:-:S02]  /*04a0*/  R2UR UR4, R12 ;  /* 0x000000000c0472ca */ /* 0x001fc400000e0000 */
[----:B------:R-:W-:Y:S01]  /*04b0*/  R2UR UR5, R3 ;  /* 0x00000000030572ca */ /* 0x000fe200000e0000 */
[----:B-1----:R0:W-:-:S14]  /*04c0*/  SYNCS.ARRIVE.TRANS64 RZ, [UR6+0x9000], R8 ;  /* 0x00900008ffff79a7 */ /* 0x0021dc0008000006 */
.L_x_3484:
[----:B------:R-:W-:Y:S01]  /*04d0*/  @P0 ELECT P2, URZ, PT ;  /* 0x00000000003f082f */ /* 0x000fe20003840000 */
[----:B------:R1:W-:-:S12]  /*04e0*/  UBLKCP.S.G [UR6], [UR4], UR10 ;  /* 0x00000006040073ba */ /* 0x0003d8000800020a */
[----:B------:R-:W-:Y:S02]  /*04f0*/  @P2 PLOP3.LUT P0, PT, P2, PT, PT, 0x8, 0x0 ;  /* 0x000000000000281c */ /* 0x000fe4000170e170 */
[----:B------:R-:W-:-:S11]  /*0500*/  PLOP3.LUT P2, PT, PT, PT, PT, 0x8, 0x0 ;  /* 0x000000000000781c */ /* 0x000fd60003f4e170 */
[----:B-1----:R-:W-:Y:S05]  /*0510*/  @P0 BRA.U.ANY `(.L_x_3484) ;  /* 0xfffffffd00ec0947 */ /* 0x002fea000393ffff */
.L_x_3483:
[----:B------:R-:W-:Y:S05]  /*0520*/  BSYNC B0 ;  /* 0x0000000000007941 */ /* 0x000fea0003800000 */
.L_x_3482:
[----:B------:R-:W-:Y:S01]  /*0530*/  BAR.SYNC.DEFER_BLOCKING 0x0 ;  /* 0x0000000000007b1d */ /* 0x000fe20000010000 */
[----:B------:R-:W-:Y:S02]  /*0540*/  MOV R3, 0x400 ;  /* 0x0000040000037802 */ /* 0x000fe40000000f00 */
[----:B------:R-:W-:Y:S02]  /*0550*/  CS2R R38, SRZ ;  /* 0x0000000000267805 */ /* 0x000fe4000001ff00 */
[--C-:B------:R-:W-:Y:S01]  /*0560*/  @P1 SHF.R.S32.HI R39, RZ, 0x1f, R9.reuse ;  /* 0x0000001fff271819 */ /* 0x100fe20000011409 */
[----:B------:R-:W-:Y:S01]  /*0570*/  @P1 IMAD.MOV.U32 R38, RZ, RZ, R9 ;  /* 0x000000ffff261224 */ /* 0x000fe200078e0009 */
[----:B------:R-:W-:Y:S02]  /*0580*/  LEA R3, R4, R3, 0x18 ;  /* 0x0000000304037211 */ /* 0x000fe400078ec0ff */
[----:B------:R-:W-:-:S07]  /*0590*/  SHF.L.U32 R4, RZ, 0x1f, RZ ;  /* 0x0000001fff047819 */ /* 0x000fce00000006ff */
.L_x_3485:
[----:B-1----:R1:W2:Y:S02]  /*05a0*/  SYNCS.PHASECHK.TRANS64.TRYWAIT P0, [R3+URZ+0x9000], R4 ;  /* 0x00900004030075a7 */ /* 0x0022a4000800017f */
[----:B--2---:R-:W-:Y:S05]  /*05b0*/  @!P0 NANOSLEEP.SYNCS 0x989680 ;  /* 0x009896800000895d */ /* 0x004fea0003900000 */
[----:B------:R-:W2:Y:S02]  /*05c0*/  @!P0 SYNCS.PHASECHK.TRANS64 P0, [R3+URZ+0x9000], R4 ;  /* 0x00900004030085a7 */ /* 0x000ea4000800007f */
[----:B--2---:R-:W-:Y:S05]  /*05d0*/  @!P0 BRA `(.L_x_3485) ;  /* 0xfffffffc00f08947 */ /* 0x004fea000383ffff */
[----:B------:R-:W-:Y:S01]  /*05e0*/  SHF.R.S32.HI R9, RZ, 0x1f, R40 ;  /* 0x0000001fff097819 */ /* 0x000fe20000011428 */
[----:B------:R-:W-:Y:S01]  /*05f0*/  ULDC UR4, c[0x0][0x268] ;  /* 0x00009a0000047ab9 */ /* 0x000fe20000000800 */
[----:B------:R-:W-:Y:S01]  /*0600*/  IMAD R0, R33, -0x60, R0 ;  /* 0xffffffa021007824 */ /* 0x000fe200078e0200 */
[----:B------:R-:W-:Y:S01]  /*0610*/  ULDC.64 UR6, c[0x0][0x258] ;  /* 0x0000960000067ab9 */ /* 0x000fe20000000a00 */
[-C--:B------:R-:W-:Y:S01]  /*0620*/  LEA.HI R20, R9, R40.reuse, RZ, 0x7 ;  /* 0x0000002809147211 */ /* 0x080fe200078f38ff */
[----:B------:R-:W-:Y:S01]  /*0630*/  IMAD R5, R5, UR6, RZ ;  /* 0x0000000605057c24 */ /* 0x000fe2000f8e02ff */
[CC--:B-1----:R-:W-:Y:S01]  /*0640*/  LEA.HI R4, R9.reuse, R40.reuse, RZ, 0x3 ;  /* 0x0000002809047211 */ /* 0x0c2fe200078f18ff */
[----:B------:R-:W-:Y:S01]  /*0650*/  BSSY B0, `(.L_x_3486) ;  /* 0x0000087000007945 */ /* 0x000fe20003800000 */
[----:B------:R-:W-:Y:S01]  /*0660*/  LOP3.LUT R11, R20, 0x3fffff80, RZ, 0xc0, !PT ;  /* 0x3fffff80140b7812 */ /* 0x000fe200078ec0ff */
[----:B------:R-:W-:Y:S01]  /*0670*/  IMAD R5, R2, UR7, R5 ;  /* 0x0000000702057c24 */ /* 0x000fe2000f8e0205 */
[----:B------:R-:W-:-:S02]  /*0680*/  LEA.HI R24, R9, R40, RZ, 0x5 ;  /* 0x0000002809187211 */ /* 0x000fc400078f28ff */
[----:B------:R-:W-:Y:S01]  /*0690*/  LOP3.LUT R13, R4, 0xfffffff8, RZ, 0xc0, !PT ;  /* 0xfffffff8040d7812 */ /* 0x000fe200078ec0ff */
[C---:B------:R-:W-:Y:S01]  /*06a0*/  IMAD.IADD R11, R40.reuse, 0x1, -R11 ;  /* 0x00000001280b7824 */ /* 0x040fe200078e0a0b */
[CC--:B0-----:R-:W-:Y:S02]  /*06b0*/  LEA.HI R8, R9.reuse, R40.reuse, RZ, 0x4 ;  /* 0x0000002809087211 */ /* 0x0c1fe400078f20ff */
[----:B------:R-:W-:Y:S01]  /*06c0*/  LEA.HI R10, R9, R40, RZ, 0x6 ;  /* 0x00000028090a7211 */ /* 0x000fe200078f30ff */
[----:B------:R-:W-:Y:S01]  /*06d0*/  IMAD.IADD R40, R40, 0x1, -R13 ;  /* 0x0000000128287824 */ /* 0x000fe200078e0a0d */
[----:B------:R-:W-:Y:S02]  /*06e0*/  SHF.R.S32.HI R20, RZ, 0x7, R20 ;  /* 0x00000007ff147819 */ /* 0x000fe40000011414 */
[--C-:B------:R-:W-:Y:S01]  /*06f0*/  SHF.R.S32.HI R9, RZ, 0x1f, R24.reuse ;  /* 0x0000001fff097819 */ /* 0x100fe20000011418 */
[----:B------:R-:W-:Y:S01]  /*0700*/  IMAD.SHL.U32 R22, R10, 0x2, RZ ;  /* 0x000000020a167824 */ /* 0x000fe200078e00ff */
[----:B------:R-:W-:Y:S01]  /*0710*/  SHF.R.S32.HI R24, RZ, 0x5, R24 ;  /* 0x00000005ff187819 */ /* 0x000fe20000011418 */
[----:B------:R-:W-:Y:S01]  /*0720*/  IMAD R11, R20, 0x300, R11 ;  /* 0x00000300140b7824 */ /* 0x000fe200078e020b */
[----:B------:R-:W-:-:S02]  /*0730*/  SHF.R.S32.HI R35, RZ, 0x4, R8 ;  /* 0x00000004ff237819 */ /* 0x000fc40000011408 */
[----:B------:R-:W-:Y:S01]  /*0740*/  LEA.HI R13, R9, R24, RZ, 0x2 ;  /* 0x00000018090d7211 */ /* 0x000fe200078f10ff */
[----:B------:R-:W-:Y:S01]  /*0750*/  IMAD.SHL.U32 R44, R11, 0x4, RZ ;  /* 0x000000040b2c7824 */ /* 0x000fe200078e00ff */
[--C-:B------:R-:W-:Y:S01]  /*0760*/  SHF.R.S32.HI R32, RZ, 0x3, R4.reuse ;  /* 0x00000003ff207819 */ /* 0x100fe20000011404 */
[----:B------:R-:W-:Y:S01]  /*0770*/  IMAD.SHL.U32 R45, R24, 0x40, RZ ;  /* 0x00000040182d7824 */ /* 0x000fe200078e00ff */
[----:B------:R-:W-:Y:S02]  /*0780*/  SHF.R.S32.HI R15, RZ, 0x1f, R4 ;  /* 0x0000001fff0f7819 */ /* 0x000fe40000011404 */
[----:B------:R-:W-:Y:S02]  /*0790*/  LOP3.LUT R17, R13, 0xfffffffc, RZ, 0xc0, !PT ;  /* 0xfffffffc0d117812 */ /* 0x000fe400078ec0ff */
[----:B------:R-:W-:Y:S02]  /*07a0*/  LEA.HI R12, R8, R35, RZ, 0x1 ;  /* 0x00000023080c7211 */ /* 0x000fe400078f08ff */
[----:B------:R-:W-:Y:S01]  /*07b0*/  LEA.HI R18, R15, R32, RZ, 0x2 ;  /* 0x000000200f127211 */ /* 0x000fe200078f10ff */
[----:B------:R-:W-:Y:S01]  /*07c0*/  IMAD.IADD R21, R24, 0x1, -R17 ;  /* 0x0000000118157824 */ /* 0x000fe200078e0a11 */
[----:B------:R-:W-:-:S02]  /*07d0*/  LEA R44, R44, R3, 0x2 ;  /* 0x000000032c2c7211 */ /* 0x000fc400078e10ff */
[----:B------:R-:W-:Y:S01]  /*07e0*/  LOP3.LUT R16, R12, 0x1fffffe, RZ, 0xc0, !PT ;  /* 0x01fffffe0c107812 */ /* 0x000fe200078ec0ff */
[----:B------:R-:W-:Y:S01]  /*07f0*/  IMAD R28, R21, 0x6, R20 ;  /* 0x00000006151c7824 */ /* 0x000fe200078e0214 */
[----:B------:R-:W-:Y:S01]  /*0800*/  LOP3.LUT R23, R18, 0xffffffc, RZ, 0xc0, !PT ;  /* 0x0ffffffc12177812 */ /* 0x000fe200078ec0ff */
[----:B------:R-:W0:Y:S01]  /*0810*/  LDS.128 R8, [R44] ;  /* 0x000000002c087984 */ /* 0x000e220000000c00 */
[----:B------:R-:W-:Y:S01]  /*0820*/  LOP3.LUT R25, R22, 0xffffff80, RZ, 0xc0, !PT ;  /* 0xffffff8016197812 */ /* 0x000fe200078ec0ff */
[----:B------:R-:W-:Y:S01]  /*0830*/  IMAD.IADD R35, R35, 0x1, -R16 ;  /* 0x0000000123237824 */ /* 0x000fe200078e0a10 */
[----:B------:R-:W-:Y:S01]  /*0840*/  SHF.R.S32.HI R29, RZ, 0x1f, R40 ;  /* 0x0000001fff1d7819 */ /* 0x000fe20000011428 */
[----:B------:R-:W-:Y:S01]  /*0850*/  IMAD.IADD R34, R32, 0x1, -R23 ;  /* 0x0000000120227824 */ /* 0x000fe200078e0a17 */
[----:B------:R-:W1:Y:S01]  /*0860*/  LDS.128 R12, [R44+0x800] ;  /* 0x000800002c0c7984 */ /* 0x000e620000000c00 */
[----:B------:R-:W-:Y:S01]  /*0870*/  IMAD R35, R28, 0x2, R35 ;  /* 0x000000021c237824 */ /* 0x000fe200078e0223 */
[----:B------:R-:W-:Y:S01]  /*0880*/  LEA.HI R36, R29, R40, RZ, 0x2 ;  /* 0x000000281d247211 */ /* 0x000fe200078f10ff */
[----:B------:R-:W-:Y:S01]  /*0890*/  IMAD R34, R34, 0x10, R25 ;  /* 0x0000001022227824 */ /* 0x000fe200078e0219 */
[----:B------:R-:W2:Y:S01]  /*08a0*/  LDS.128 R16, [R44+0x1000] ;  /* 0x001000002c107984 */ /* 0x000ea20000000c00 */
[----:B------:R-:W-:-:S02]  /*08b0*/  LOP3.LUT R45, R45, 0x40, RZ, 0xc0, !PT ;  /* 0x000000402d2d7812 */ /* 0x000fc400078ec0ff */
[C---:B------:R-:W-:Y:S01]  /*08c0*/  IMAD.SHL.U32 R43, R36.reuse, 0x10, RZ ;  /* 0x00000010242b7824 */ /* 0x040fe200078e00ff */
[----:B------:R-:W3:Y:S01]  /*08d0*/  LDS.128 R20, [R44+0x1800] ;  /* 0x001800002c147984 */ /* 0x000ee20000000c00 */
[----:B------:R-:W-:Y:S02]  /*08e0*/  LOP3.LUT R37, R36, 0x7fffffc, RZ, 0xc0, !PT ;  /* 0x07fffffc24257812 */ /* 0x000fe400078ec0ff */
[C---:B------:R-:W-:Y:S01]  /*08f0*/  LEA.HI R41, R40.reuse, R40, RZ, 0x1 ;  /* 0x0000002828297211 */ /* 0x040fe200078f08ff */
[----:B------:R-:W4:Y:S01]  /*0900*/  LDS.128 R24, [R44+0x2000] ;  /* 0x002000002c187984 */ /* 0x000f220000000c00 */
[C---:B------:R-:W-:Y:S01]  /*0910*/  SHF.L.U32 R36, R40.reuse, 0x3, RZ ;  /* 0x0000000328247819 */ /* 0x040fe200000006ff */
[----:B------:R-:W-:Y:S01]  /*0920*/  IMAD.IADD R40, R40, 0x1, -R37 ;  /* 0x0000000128287824 */ /* 0x000fe200078e0a25 */
[----:B------:R-:W-:Y:S01]  /*0930*/  LOP3.LUT R43, R43, 0x40, RZ, 0xc0, !PT ;  /* 0x000000402b2b7812 */ /* 0x000fe200078ec0ff */
[----:B------:R-:W5:Y:S01]  /*0940*/  LDS.128 R28, [R44+0x2800] ;  /* 0x002800002c1c7984 */ /* 0x000f620000000c00 */
[----:B------:R-:W-:Y:S01]  /*0950*/  SHF.R.S32.HI R41, RZ, 0x1, R41 ;  /* 0x00000001ff297819 */ /* 0x000fe20000011429 */
[----:B------:R-:W-:Y:S01]  /*0960*/  IMAD R40, R35, 0x8, R40 ;  /* 0x0000000823287824 */ /* 0x000fe200078e0228 */
[----:B------:R-:W-:-:S02]  /*0970*/  LOP3.LUT R37, R45, 0x8, R36, 0xf8, !PT ;  /* 0x000000082d257812 */ /* 0x000fc400078ef824 */
[----:B------:R-:W-:Y:S01]  /*0980*/  SHF.R.U32.HI R42, RZ, 0x3, R45 ;  /* 0x00000003ff2a7819 */ /* 0x000fe2000001162d */
[----:B------:R-:W-:Y:S01]  /*0990*/  IMAD R34, R41, 0x600, R34 ;  /* 0x0000060029227824 */ /* 0x000fe200078e0222 */
[----:B------:R-:W-:Y:S02]  /*09a0*/  LOP3.LUT R4, R43, 0x8, R4, 0xf8, !PT ;  /* 0x000000082b047812 */ /* 0x000fe400078ef804 */
[----:B------:R-:W-:Y:S02]  /*09b0*/  SHF.R.U32.HI R43, RZ, 0x3, R43 ;  /* 0x00000003ff2b7819 */ /* 0x000fe4000001162b */
[----:B------:R-:W-:Y:S02]  /*09c0*/  LOP3.LUT R37, R37, R42, RZ, 0x3c, !PT ;  /* 0x0000002a25257212 */ /* 0x000fe400078e3cff */
[----:B------:R-:W-:-:S03]  /*09d0*/  LOP3.LUT R43, R4, R43, RZ, 0x3c, !PT ;  /* 0x0000002b042b7212 */ /* 0x000fc600078e3cff */
[----:B------:R-:W-:Y:S01]  /*09e0*/  IMAD.IADD R4, R34, 0x1, R37 ;  /* 0x0000000122047824 */ /* 0x000fe200078e0225 */
[----:B------:R-:W-:Y:S01]  /*09f0*/  SHF.R.S32.HI R37, RZ, 0x1f, R36 ;  /* 0x0000001fff257819 */ /* 0x000fe20000011424 */
[----:B------:R-:W-:Y:S02]  /*0a00*/  IMAD.U32 R34, R40, 0x10, R43 ;  /* 0x0000001028227824 */ /* 0x000fe400078e002b */
[----:B0-----:R-:W-:Y:S01]  /*0a10*/  FMUL.FTZ R35, R9, UR4 ;  /* 0x0000000409237c20 */ /* 0x001fe20008410000 */
[----:B------:R-:W-:Y:S01]  /*0a20*/  FMUL.FTZ R40, R11, UR4 ;  /* 0x000000040b287c20 */ /* 0x000fe20008410000 */
[----:B------:R-:W-:Y:S01]  /*0a30*/  FMUL.FTZ R9, R10, UR4 ;  /* 0x000000040a097c20 */ /* 0x000fe20008410000 */
[----:B------:R-:W-:Y:S01]  /*0a40*/  FMUL.FTZ R8, R8, UR4 ;  /* 0x0000000408087c20 */ /* 0x000fe20008410000 */
[----:B------:R-:W-:Y:S02]  /*0a50*/  IMAD R34, R34, 0x2, R3 ;  /* 0x0000000222227824 */ /* 0x000fe400078e0203 */
[----:B-1----:R-:W-:Y:S01]  /*0a60*/  FMUL.FTZ R11, R14, UR4 ;  /* 0x000000040e0b7c20 */ /* 0x002fe20008410000 */
[----:B------:R-:W-:Y:S01]  /*0a70*/  FMUL.FTZ R10, R12, UR4 ;  /* 0x000000040c0a7c20 */ /* 0x000fe20008410000 */
[----:B------:R-:W-:Y:S01]  /*0a80*/  FMUL.FTZ R14, R15, UR4 ;  /* 0x000000040f0e7c20 */ /* 0x000fe20008410000 */
[----:B------:R-:W-:Y:S01]  /*0a90*/  FMUL.FTZ R13, R13, UR4 ;  /* 0x000000040d0d7c20 */ /* 0x000fe20008410000 */
[----:B--2---:R-:W-:Y:S01]  /*0aa0*/  FMUL.FTZ R12, R16, UR4 ;  /* 0x00000004100c7c20 */ /* 0x004fe20008410000 */
[----:B------:R-:W-:Y:S01]  /*0ab0*/  FMUL.FTZ R15, R18, UR4 ;  /* 0x00000004120f7c20 */ /* 0x000fe20008410000 */
[----:B------:R-:W-:Y:S01]  /*0ac0*/  FMUL.FTZ R18, R19, UR4 ;  /* 0x0000000413127c20 */ /* 0x000fe20008410000 */
[----:B------:R-:W-:Y:S01]  /*0ad0*/  FMUL.FTZ R17, R17, UR4 ;  /* 0x0000000411117c20 */ /* 0x000fe20008410000 */
[----:B---3--:R-:W-:Y:S01]  /*0ae0*/  FMUL.FTZ R16, R20, UR4 ;  /* 0x0000000414107c20 */ /* 0x008fe20008410000 */
[----:B------:R-:W-:Y:S01]  /*0af0*/  FMUL.FTZ R42, R23, UR4 ;  /* 0x00000004172a7c20 */ /* 0x000fe20008410000 */
[----:B------:R-:W-:Y:S01]  /*0b00*/  FMUL.FTZ R21, R21, UR4 ;  /* 0x0000000415157c20 */ /* 0x000fe20008410000 */
[----:B------:R-:W-:Y:S01]  /*0b10*/  FMUL.FTZ R19, R22, UR4 ;  /* 0x0000000416137c20 */ /* 0x000fe20008410000 */
[----:B----4-:R-:W-:Y:S01]  /*0b20*/  FMUL.FTZ R20, R24, UR4 ;  /* 0x0000000418147c20 */ /* 0x010fe20008410000 */
[----:B------:R-:W-:Y:S01]  /*0b30*/  FMUL.FTZ R25, R25, UR4 ;  /* 0x0000000419197c20 */ /* 0x000fe20008410000 */
[----:B------:R-:W-:Y:S01]  /*0b40*/  FMUL.FTZ R22, R26, UR4 ;  /* 0x000000041a167c20 */ /* 0x000fe20008410000 */
[----:B------:R-:W-:Y:S01]  /*0b50*/  FMUL.FTZ R27, R27, UR4 ;  /* 0x000000041b1b7c20 */ /* 0x000fe20008410000 */
[----:B-----5:R-:W-:Y:S01]  /*0b60*/  FMUL.FTZ R23, R28, UR4 ;  /* 0x000000041c177c20 */ /* 0x020fe20008410000 */
[----:B------:R-:W-:Y:S01]  /*0b70*/  FMUL.FTZ R28, R29, UR4 ;  /* 0x000000041d1c7c20 */ /* 0x000fe20008410000 */
[----:B------:R-:W-:Y:S01]  /*0b80*/  FMUL.FTZ R24, R30, UR4 ;  /* 0x000000041e187c20 */ /* 0x000fe20008410000 */
[----:B------:R-:W-:Y:S01]  /*0b90*/  FMUL.FTZ R31, R31, UR4 ;  /* 0x000000041f1f7c20 */ /* 0x000fe20008410000 */
[----:B------:R-:W-:Y:S01]  /*0ba0*/  F2FP.BF16.F32.PACK_AB R10, R13, R10 ;  /* 0x0000000a0d0a723e */ /* 0x000fe200000010ff */
[----:B------:R-:W-:Y:S01]  /*0bb0*/  ULDC UR4, c[0x0][0x244] ;  /* 0x0000910000047ab9 */ /* 0x000fe20000000800 */
[----:B------:R-:W-:-:S02]  /*0bc0*/  F2FP.BF16.F32.PACK_AB R8, R35, R8 ;  /* 0x000000082308723e */ /* 0x000fc400000010ff */
[----:B------:R-:W-:Y:S02]  /*0bd0*/  F2FP.BF16.F32.PACK_AB R9, R40, R9 ;  /* 0x000000092809723e */ /* 0x000fe400000010ff */
[----:B------:R-:W-:Y:S02]  /*0be0*/  F2FP.BF16.F32.PACK_AB R11, R14, R11 ;  /* 0x0000000b0e0b723e */ /* 0x000fe400000010ff */
[----:B------:R-:W-:Y:S02]  /*0bf0*/  F2FP.BF16.F32.PACK_AB R13, R18, R15 ;  /* 0x0000000f120d723e */ /* 0x000fe400000010ff */
[----:B------:R-:W-:Y:S01]  /*0c00*/  F2FP.BF16.F32.PACK_AB R12, R17, R12 ;  /* 0x0000000c110c723e */ /* 0x000fe200000010ff */
[----:B------:R0:W-:Y:S01]  /*0c10*/  STSM.16.MT88.4 [R34+0x6000], R8 ;  /* 0x0060000822007844 */ /* 0x0001e20000004200 */
[----:B------:R-:W-:Y:S02]  /*0c20*/  F2FP.BF16.F32.PACK_AB R14, R21, R16 ;  /* 0x00000010150e723e */ /* 0x000fe400000010ff */
[----:B------:R-:W-:-:S02]  /*0c30*/  F2FP.BF16.F32.PACK_AB R15, R42, R19 ;  /* 0x000000132a0f723e */ /* 0x000fc400000010ff */
[----:B------:R-:W-:Y:S02]  /*0c40*/  F2FP.BF16.F32.PACK_AB R16, R25, R20 ;  /* 0x000000141910723e */ /* 0x000fe400000010ff */
[----:B------:R-:W-:Y:S01]  /*0c50*/  F2FP.BF16.F32.PACK_AB R17, R27, R22 ;  /* 0x000000161b11723e */ /* 0x000fe200000010ff */
[----:B------:R1:W-:Y:S01]  /*0c60*/  STSM.16.MT88.4 [R34+0x6400], R12 ;  /* 0x0064000c22007844 */ /* 0x0003e20000004200 */
[----:B------:R-:W-:Y:S02]  /*0c70*/  F2FP.BF16.F32.PACK_AB R18, R28, R23 ;  /* 0x000000171c12723e */ /* 0x000fe400000010ff */
[----:B------:R-:W-:Y:S01]  /*0c80*/  F2FP.BF16.F32.PACK_AB R19, R31, R24 ;  /* 0x000000181f13723e */ /* 0x000fe200000010ff */
[----:B------:R-:W-:Y:S01]  /*0c90*/  IMAD R24, R4, 0x2, R3 ;  /* 0x0000000204187824 */ /* 0x000fe200078e0203 */
[----:B------:R-:W-:-:S03]  /*0ca0*/  IADD3 R26, P0, R32, R38, RZ ;  /* 0x00000026201a7210 */ /* 0x000fc60007f1e0ff */
[----:B------:R1:W-:Y:S01]  /*0cb0*/  STSM.16.MT88.4 [R34+0x6800], R16 ;  /* 0x0068001022007844 */ /* 0x0003e20000004200 */
[----:B------:R-:W-:Y:S01]  /*0cc0*/  LEA.HI.X.SX32 R27, R32, R39, 0x1, P0 ;  /* 0x00000027201b7211 */ /* 0x000fe200000f0eff */
[----:B------:R-:W-:Y:S01]  /*0cd0*/  BAR.SYNC.DEFER_BLOCKING 0x0 ;  /* 0x0000000000007b1d */ /* 0x000fe20000010000 */
[----:B------:R-:W-:Y:S01]  /*0ce0*/  ISETP.GE.AND P0, PT, R36, UR4, PT ;  /* 0x0000000424007c0c */ /* 0x000fe2000bf06270 */
[----:B------:R-:W-:Y:S01]  /*0cf0*/  IMAD.WIDE.U32 R36, R2, UR6, R36 ;  /* 0x0000000602247c25 */ /* 0x000fe2000f8e0024 */
[----:B0-----:R-:W-:Y:S02]  /*0d00*/  VIMNMX R9, R0, 0x60, PT ;  /* 0x0000006000097848 */ /* 0x001fe40003fe0100 */
[C---:B------:R-:W-:Y:S01]  /*0d10*/  IADD3 R2, R32.reuse, 0x40, RZ ;  /* 0x0000004020027810 */ /* 0x040fe20007ffe0ff */
[C---:B------:R-:W-:Y:S01]  /*0d20*/  VIADD R0, R32.reuse, 0x20 ;  /* 0x0000002020007836 */ /* 0x040fe20000000000 */
[----:B------:R-:W-:Y:S01]  /*0d30*/  ISETP.GE.OR P2, PT, R32, R9, P0 ;  /* 0x000000092000720c */ /* 0x000fe20000746670 */
[----:B------:R-:W-:Y:S01]  /*0d40*/  ULDC.64 UR4, c[0x0][0x260] ;  /* 0x0000980000047ab9 */ /* 0x000fe20000000a00 */
[----:B------:R-:W-:-:S02]  /*0d50*/  IMAD.IADD R37, R37, 0x1, R5 ;  /* 0x0000000125257824 */ /* 0x000fc400078e0205 */
[----:B------:R-:W-:Y:S01]  /*0d60*/  IMAD R7, R7, UR4, RZ ;  /* 0x0000000407077c24 */ /* 0x000fe2000f8e02ff */
[-C--:B------:R-:W-:Y:S01]  /*0d70*/  ISETP.GE.OR P1, PT, R0, R9.reuse, P0 ;  /* 0x000000090000720c */ /* 0x080fe20000726670 */
[----:B------:R-:W-:Y:S01]  /*0d80*/  VIADD R5, R3, 0x6000 ;  /* 0x0000600003057836 */ /* 0x000fe20000000000 */
[----:B------:R-:W-:Y:S01]  /*0d90*/  ISETP.GE.OR P0, PT, R2, R9, P0 ;  /* 0x000000090200720c */ /* 0x000fe20000706670 */
[C---:B------:R-:W-:Y:S02]  /*0da0*/  IMAD R9, R6.reuse, UR5, R7 ;  /* 0x0000000506097c24 */ /* 0x040fe4000f8e0207 */
[----:B------:R-:W-:-:S04]  /*0db0*/  IMAD.WIDE.U32 R6, R6, UR4, R36 ;  /* 0x0000000406067c25 */ /* 0x000fc8000f8e0024 */
[----:B------:R-:W-:Y:S02]  /*0dc0*/  IMAD R8, R4, 0x2, R5 ;  /* 0x0000000204087824 */ /* 0x000fe400078e0205 */
[----:B------:R-:W-:Y:S01]  /*0dd0*/  IMAD.WIDE R2, R33, 0x60, R26 ;  /* 0x0000006021027825 */ /* 0x000fe200078e021a */
[----:B------:R1:W0:Y:S03]  /*0de0*/  LDS.128 R20, [R24+0x6800] ;  /* 0x0068000018147984 */ /* 0x0002260000000c00 */
[----:B------:R-:W-:Y:S01]  /*0df0*/  IMAD.IADD R5, R7, 0x1, R9 ;  /* 0x0000000107057824 */ /* 0x000fe200078e0209 */
[----:B------:R-:W-:Y:S06]  /*0e00*/  @P2 BRA `(.L_x_3487) ;  /* 0x00000000002c2947 */ /* 0x000fec0003800000 */
[----:B------:R-:W2:Y:S01]  /*0e10*/  LDS.128 R8, [R8] ;  /* 0x0000000008087984 */ /* 0x000ea20000000c00 */
[----:B------:R-:W-:Y:S01]  /*0e20*/  ULDC.64 UR4, c[0x0][0x250] ;  /* 0x0000940000047ab9 */ /* 0x000fe20000000a00 */
[----:B------:R-:W-:Y:S02]  /*0e30*/  IMAD.MOV.U32 R4, RZ, RZ, R6 ;  /* 0x000000ffff047224 */ /* 0x000fe400078e0006 */
[----:B-1----:R-:W-:Y:S02]  /*0e40*/  IMAD R15, R3, UR4, RZ ;  /* 0x00000004030f7c24 */ /* 0x002fe4000f8e02ff */
[----:B------:R-:W-:-:S04]  /*0e50*/  IMAD.WIDE.U32 R12, R2, UR4, R4 ;  /* 0x00000004020c7c25 */ /* 0x000fc8000f8e0004 */
[----:B------:R-:W-:Y:S01]  /*0e60*/  IMAD R15, R2, UR5, R15 ;  /* 0x00000005020f7c24 */ /* 0x000fe2000f8e020f */
[----:B------:R-:W-:Y:S02]  /*0e70*/  ULDC.64 UR4, c[0x0][0x238] ;  /* 0x00008e0000047ab9 */ /* 0x000fe40000000a00 */
[----:B------:R-:W-:Y:S01]  /*0e80*/  LEA R14, P2, R12, UR4, 0x1 ;  /* 0x000000040c0e7c11 */ /* 0x000fe2000f8408ff */
[----:B------:R-:W-:-:S05]  /*0e90*/  IMAD.IADD R13, R13, 0x1, R15 ;  /* 0x000000010d0d7824 */ /* 0x000fca00078e020f */
[----:B------:R-:W-:-:S05]  /*0ea0*/  LEA.HI.X R15, R12, UR5, R13, 0x1, P2 ;  /* 0x000000050c0f7c11 */ /* 0x000fca00090f0c0d */
[----:B--2---:R2:W-:Y:S02]  /*0eb0*/  STG.E.128 desc[UR8][R14.64], R8 ;  /* 0x000000080e007986 */ /* 0x0045e4000c101d08 */
.L_x_3487:
[----:B------:R-:W-:Y:S05]  /*0ec0*/  BSYNC B0 ;  /* 0x0000000000007941 */ /* 0x000fea0003800000 */
.L_x_3486:
[----:B-1----:R-:W1:Y:S01]  /*0ed0*/  LDS.128 R24, [R24+0x6400] ;  /* 0x0064000018187984 */ /* 0x002e620000000c00 */
[----:B------:R-:W-:Y:S04]  /*0ee0*/  BSSY B0, `(.L_x_3488) ;  /* 0x000000f000007945 */ /* 0x000fe80003800000 */
[----:B------:R-:W-:Y:S05]  /*0ef0*/  @P1 BRA `(.L_x_3489) ;  /* 0x0000000000341947 */ /* 0x000fea0003800000 */
[----:B--2---:R-:W-:Y:S01]  /*0f00*/  IADD3 R11, P1, R2, 0x20, RZ ;  /* 0x00000020020b7810 */ /* 0x004fe20007f3e0ff */
        /* <DEDUP_REMOVED lines=12> */
.L_x_3489:
[----:B------:R-:W-:Y:S05]  /*0fd0*/  BSYNC B0 ;  /* 0x0000000000007941 */ /* 0x000fea0003800000 */
.L_x_3488:
[----:B------:R-:W-:Y:S05]  /*0fe0*/  @P0 EXIT ;  /* 0x000000000000094d */ /* 0x000fea0003800000 */
[----:B------:R-:W-:Y:S01]  /*0ff0*/  IADD3 R7, P0, R2, 0x40, RZ ;  /* 0x0000004002077810 */ /* 0x000fe20007f1e0ff */
[----:B------:R-:W-:-:S04]  /*1000*/  ULDC.64 UR4, c[0x0][0x250] ;  /* 0x0000940000047ab9 */ /* 0x000fc80000000a00 */
[----:B------:R-:W-:Y:S02]  /*1010*/  IMAD.X R2, RZ, RZ, R3, P0 ;  /* 0x000000ffff027224 */ /* 0x000fe400000e0603 */
[----:B------:R-:W-:Y:S02]  /*1020*/  IMAD.MOV.U32 R3, RZ, RZ, R5 ;  /* 0x000000ffff037224 */ /* 0x000fe400078e0005 */
        /* <DEDUP_REMOVED lines=8> */
[----:B0-----:R-:W-:Y:S01]  /*10b0*/  STG.E.128 desc[UR8][R4.64], R20 ;  /* 0x0000001404007986 */ /* 0x001fe2000c101d08 */
[----:B------:R-:W-:Y:S05]  /*10c0*/  EXIT ;  /* 0x000000000000794d */ /* 0x000fea0003800000 */
.L_x_3490:
        /* <DEDUP_REMOVED lines=11> */
.L_x_7398:


//--------------------- .text._ZN7cutlass13device_kernelIN5flash11enable_sm90INS1_16FlashAttnBwdSm90INS1_25CollectiveMainloopBwdSm90ILi2ELi2ELi2EN4cute5tupleIJNS5_1CILi1EEES8_S8_EEENS6_IJNS7_ILi96EEENS7_ILi128EEENS7_ILi64EEEEEENS_10bfloat16_tEfNS_4arch4Sm90ELb1ELb0ELb1ELb1ELb1ELb1ELb0ELb1ELi2ELi1ELi2ELi2ELb0EEENS1_24CollectiveEpilogueBwdGQAISD_fSG_Li256ELb1ELb1EEENS1_25SingleTileBwdLPTSchedulerILb1ELi128ELb1EEEEEEEEEvNT_6ParamsE --------------------------
	.section	.text._ZN7cutlass13device_kernelIN5flash11enable_sm90INS1_16FlashAttnBwdSm90INS1_25CollectiveMainloopBwdSm90ILi2ELi2ELi2EN4cute5tupleIJNS5_1CILi1EEES8_S8_EEENS6_IJNS7_ILi96EEENS7_ILi128EEENS7_ILi64EEEEEENS_10bfloat16_tEfNS_4arch4Sm90ELb1ELb0ELb1ELb1ELb1ELb1ELb0ELb1ELi2ELi1ELi2ELi2ELb0EEENS1_24CollectiveEpilogueBwdGQAISD_fSG_Li256ELb1ELb1EEENS1_25SingleTileBwdLPTSchedulerILb1ELi128ELb1EEEEEEEEEvNT_6ParamsE,"ax",@progbits
	.align	128
.text._ZN7cutlass13device_kernelIN5flash11enable_sm90INS1_16FlashAttnBwdSm90INS1_25CollectiveMainloopBwdSm90ILi2ELi2ELi2EN4cute5tupleIJNS5_1CILi1EEES8_S8_EEENS6_IJNS7_ILi96EEENS7_ILi128EEENS7_ILi64EEEEEENS_10bfloat16_tEfNS_4arch4Sm90ELb1ELb0ELb1ELb1ELb1ELb1ELb0ELb1ELi2ELi1ELi2ELi2ELb0EEENS1_24CollectiveEpilogueBwdGQAISD_fSG_Li256ELb1ELb1EEENS1_25SingleTileBwdLPTSchedulerILb1ELi128ELb1EEEEEEEEEvNT_6ParamsE:
        .type           _ZN7cutlass13device_kernelIN5flash11enable_sm90INS1_16FlashAttnBwdSm90INS1_25CollectiveMainloopBwdSm90ILi2ELi2ELi2EN4cute5tupleIJNS5_1CILi1EEES8_S8_EEENS6_IJNS7_ILi96EEENS7_ILi128EEENS7_ILi64EEEEEENS_10bfloat16_tEfNS_4arch4Sm90ELb1ELb0ELb1ELb1ELb1ELb1ELb0ELb1ELi2ELi1ELi2ELi2ELb0EEENS1_24CollectiveEpilogueBwdGQAISD_fSG_Li256ELb1ELb1EEENS1_25SingleTileBwdLPTSchedulerILb1ELi128ELb1EEEEEEEEEvNT_6ParamsE,@function
        .size           _ZN7cutlass13device_kernelIN5flash11enable_sm90INS1_16FlashAttnBwdSm90INS1_25CollectiveMainloopBwdSm90ILi2ELi2ELi2EN4cute5tupleIJNS5_1CILi1EEES8_S8_EEENS6_IJNS7_ILi96EEENS7_ILi128EEENS7_ILi64EEEEEENS_10bfloat16_tEfNS_4arch4Sm90ELb1ELb0ELb1ELb1ELb1ELb1ELb0ELb1ELi2ELi1ELi2ELi2ELb0EEENS1_24CollectiveEpilogueBwdGQAISD_fSG_Li256ELb1ELb1EEENS1_25SingleTileBwdLPTSchedulerILb1ELi128ELb1EEEEEEEEEvNT_6ParamsE,(.L_x_7399 - _ZN7cutlass13device_kernelIN5flash11enable_sm90INS1_16FlashAttnBwdSm90INS1_25CollectiveMainloopBwdSm90ILi2ELi2ELi2EN4cute5tupleIJNS5_1CILi1EEES8_S8_EEENS6_IJNS7_ILi96EEENS7_ILi128EEENS7_ILi64EEEEEENS_10bfloat16_tEfNS_4arch4Sm90ELb1ELb0ELb1ELb1ELb1ELb1ELb0ELb1ELi2ELi1ELi2ELi2ELb0EEENS1_24CollectiveEpilogueBwdGQAISD_fSG_Li256ELb1ELb1EEENS1_25SingleTileBwdLPTSchedulerILb1ELi128ELb1EEEEEEEEEvNT_6ParamsE)
        .other          _ZN7cutlass13device_kernelIN5flash11enable_sm90INS1_16FlashAttnBwdSm90INS1_25CollectiveMainloopBwdSm90ILi2ELi2ELi2EN4cute5tupleIJNS5_1CILi1EEES8_S8_EEENS6_IJNS7_ILi96EEENS7_ILi128EEENS7_ILi64EEEEEENS_10bfloat16_tEfNS_4arch4Sm90ELb1ELb0ELb1ELb1ELb1ELb1ELb0ELb1ELi2ELi1ELi2ELi2ELb0EEENS1_24CollectiveEpilogueBwdGQAISD_fSG_Li256ELb1ELb1EEENS1_25SingleTileBwdLPTSchedulerILb1ELi128ELb1EEEEEEEEEvNT_6ParamsE,@"STO_CUDA_ENTRY STV_DEFAULT"
_ZN7cutlass13device_kernelIN5flash11enable_sm90INS1_16FlashAttnBwdSm90INS1_25CollectiveMainloopBwdSm90ILi2ELi2ELi2EN4cute5tupleIJNS5_1CILi1EEES8_S8_EEENS6_IJNS7_ILi96EEENS7_ILi128EEENS7_ILi64EEEEEENS_10bfloat16_tEfNS_4arch4Sm90ELb1ELb0ELb1ELb1ELb1ELb1ELb0ELb1ELi2ELi1ELi2ELi2ELb0EEENS1_24CollectiveEpilogueBwdGQAISD_fSG_Li256ELb1ELb1EEENS1_25SingleTileBwdLPTSchedulerILb1ELi128ELb1EEEEEEEEEvNT_6ParamsE:
        /* <DEDUP_REMOVED lines=24> */
.L_x_3492:
[----:B------:R-:W-:Y:S05]  /*0180*/  BSYNC B0 ;  /* 0x0000000000007941 */ /* 0x000fea0003800000 */
.L_x_3491:
        /* <DEDUP_REMOVED lines=37> */
.L_x_3493:
        /* <DEDUP_REMOVED lines=22> */
.L_x_3494:
[----:B------:R-:W-:Y:S01]  /*0540*/  PLOP3.LUT P0, PT, PT, PT, UP0, 0x80, 0x0 ;  /* 0x000000000000781c */ /* 0x000fe20003f0f008 */
[----:B------:R-:W-:Y:S01]  /*0550*/  NOP ;  /* 0x0000000000007918 */ /* 0x000fe20000000000 */
[----:B------:R-:W-:Y:S01]  /*0560*/  ULDC.64 UR38, c[0x0][0x208] ;  /* 0x0000820000267ab9 */ /* 0x000fe20000000a00 */
[----:B------:R-:W-:Y:S01]  /*0570*/  BSSY B6, `(.L_x_3495) ;  /* 0x0000eeb000067945 */ /* 0x000fe20003800000 */
[----:B-12-4-:R-:W-:Y:S09]  /*0580*/  BAR.SYNC.DEFER_BLOCKING 0x0 ;  /* 0x0000000000007b1d */ /* 0x016ff20000010000 */
[----:B------:R-:W-:Y:S05]  /*0590*/  @!P0 BRA `(.L_x_3496) ;  /* 0x000000a800b08947 */ /* 0x000fea0003800000 */
.L_x_3497:
        /* <DEDUP_REMOVED lines=32> */
.L_x_3498:
[----:B------:R-:W-:Y:S01]  /*07a0*/  ULDC UR8, c[0x0][0x8cc] ;  /* 0x0002330000087ab9 */ /* 0x000fe20000000800 */
[----:B------:R-:W-:Y:S01]  /*07b0*/  UMOV UR7, UR9 ;  /* 0x0000000900077c82 */ /* 0x000fe20008000000 */
[----:B------:R-:W-:-:S11]  /*07c0*/  UISETP.NE.AND UP0, UPT, UR8, 0x1, UPT ;  /* 0x000000010800788c */ /* 0x000fd6000bf05270 */
[----:B------:R-:W-:Y:S02]  /*07d0*/  @UP0 ULDC.64 UR10, c[0x0][0x8d0] ;  /* 0x00023400000a0ab9 */ /* 0x000fe40000000a00 */
[----:B------:R-:W-:-:S04]  /*07e0*/  UIMAD.WIDE.U32 UR4, UR9, UR10, URZ ;  /* 0x0000000a090472a5 */ /* 0x000fc8000f8e003f */
[----:B------:R-:W-:-:S04]  /*07f0*/  @UP0 USHF.R.U32.HI UR7, URZ, UR11, UR5 ;  /* 0x0000000b3f070299 */ /* 0x000fc80008011605 */
[----:B------:R-:W-:-:S12]  /*0800*/  UIMAD UR4, UR7, UR8, URZ ;  /* 0x00000008070472a4 */ /* 0x000fd8000f8e023f */
.L_x_3499:
        /* <DEDUP_REMOVED lines=23> */
.L_x_3500:
        /* <DEDUP_REMOVED lines=14> */
.L_x_3502:
[----:B------:R-:W-:-:S05]  /*0a60*/  ULDC UR4, c[0x0][0x8f4] ;  /* 0x00023d0000047ab9 */ /* 0x000fca0000000800 */
.L_x_3501:
        /* <DEDUP_REMOVED lines=24> */
.L_x_3504:
        /* <DEDUP_REMOVED lines=14> */
.L_x_3505:
        /* <DEDUP_REMOVED lines=11> */
.L_x_3506:
        /* <DEDUP_REMOVED lines=13> */
.L_x_3507:
        /* <DEDUP_REMOVED lines=68> */
.L_x_3510:
        /* <DEDUP_REMOVED lines=15> */
.L_x_3509:
        /* <DEDUP_REMOVED lines=22> */
.L_x_3512:
        /* <DEDUP_REMOVED lines=15> */
.L_x_3511:
[----:B------:R-:W-:Y:S01]  /*15d0*/  SHF.R.S32.HI R6, RZ, 0x1f, R17 ;  /* 0x0000001fff067819 */ /* 0x000fe20000011411 */
[----:B------:R-:W-:-:S03]  /*15e0*/  UMOV UR4, 0xffffffff ;  /* 0xffffffff00047882 */ /* 0x000fc60000000000 */
[----:B------:R-:W-:-:S04]  /*15f0*/  LEA.HI R0, R6, R17, RZ, 0x7 ;  /* 0x0000001106007211 */ /* 0x000fc800078f38ff */
[----:B------:R-:W-:Y:S01]  /*1600*/  SHF.R.S32.HI R13, RZ, 0x7, R0 ;  /* 0x00000007ff0d7819 */ /* 0x000fe20000011400 */
[----:B------:R-:W-:Y:S06]  /*1610*/  BRA.DIV UR4, `(.L_x_3513) ;  /* 0x000000de04887947 */ /* 0x000fec000b800000 */
[----:B------:R1:W2:Y:S02]  /*1620*/  SHFL.IDX PT, R14, R13, RZ, 0x1f ;  /* 0x00001fff0d0e7589 */ /* 0x0002a400000e0000 */
.L_x_3641:
[----:B------:R-:W-:Y:S01]  /*1630*/  SHF.L.U32 R3, RZ, 0x1f, RZ ;  /* 0x0000001fff037819 */ /* 0x000fe200000006ff */
[----:B------:R-:W-:-:S03]  /*1640*/  IMAD.SHL.U32 R2, R17, 0x40, RZ ;  /* 0x0000004011027824 */ /* 0x000fc600078e00ff */
[----:B------:R-:W3:Y:S02]  /*1650*/  SYNCS.PHASECHK.TRANS64.TRYWAIT P0, [R16+URZ+0x26800], R3 ;  /* 0x02680003100075a7 */ /* 0x000ee4000800017f */
[----:B---3--:R-:W-:Y:S05]  /*1660*/  @P0 BRA `(.L_x_3514) ;  /* 0x0000000000080947 */ /* 0x008fea0003800000 */
[----:B------:R-:W3:Y:S02]  /*1670*/  SYNCS.PHASECHK.TRANS64.TRYWAIT P0, [R16+URZ+0x26800], R3 ;  /* 0x02680003100075a7 */ /* 0x000ee4000800017f */
[----:B---3--:R-:W-:Y:S05]  /*1680*/  @!P0 BRA `(.L_x_3515) ;  /* 0x000000dc00888947 */ /* 0x008fea0003800000 */
.L_x_3514:
        /* <DEDUP_REMOVED lines=80> */
[----:B------:R-:W-:Y:S02]  /*1b90*/  CS2R R150, SRZ ;  /* 0x0000000000967805 */ /* 0x000fe4000001ff00 */
[----:B------:R-:W-:Y:S01]  /*1ba0*/  LEA.HI R4, R13, R13, RZ, 0x1 ;  /* 0x0000000d0d047211 */ /* 0x000fe200078f08ff */
[----:B------:R-:W-:Y:S01]  /*1bb0*/  IMAD.IADD R0, R17, 0x1, -R0 ;  /* 0x0000000111007824 */ /* 0x000fe200078e0a00 */
[----:B------:R-:W-:Y:S01]  /*1bc0*/  SHF.R.S32.HI R9, RZ, 0x5, R8 ;  /* 0x00000005ff097819 */ /* 0x000fe20000011408 */
[----:B------:R-:W-:Y:S01]  /*1bd0*/  IMAD.U32 R12, RZ, RZ, UR4 ;  /* 0x00000004ff0c7e24 */ /* 0x000fe2000f8e00ff */
[----:B------:R-:W-:-:S02]  /*1be0*/  LOP3.LUT R8, R4, 0xfffffffe, RZ, 0xc0, !PT ;  /* 0xfffffffe04087812 */ /* 0x000fc400078ec0ff */
[----:B------:R-:W-:Y:S02]  /*1bf0*/  CS2R R148, SRZ ;  /* 0x0000000000947805 */ /* 0x000fe4000001ff00 */
[----:B------:R-:W-:Y:S01]  /*1c00*/  SHF.R.S32.HI R7, RZ, 0x1f, R0 ;  /* 0x0000001fff077819 */ /* 0x000fe20000011400 */
[----:B------:R-:W-:Y:S01]  /*1c10*/  IMAD R21, R9, -0x10, R12 ;  /* 0xfffffff009157824 */ /* 0x000fe200078e020c */
[----:B------:R-:W-:Y:S02]  /*1c20*/  IADD3 R23, R13, -R8, RZ ;  /* 0x800000080d177210 */ /* 0x000fe40007ffe0ff */
[----:B------:R-:W-:Y:S02]  /*1c30*/  CS2R R146, SRZ ;  /* 0x0000000000927805 */ /* 0x000fe4000001ff00 */
        /* <DEDUP_REMOVED lines=8> */
[--C-:B------:R-:W-:Y:S01]  /*1cc0*/  SHF.R.S32.HI R15, RZ, 0x2, R11.reuse ;  /* 0x00000002ff0f7819 */ /* 0x100fe2000001140b */
[C---:B------:R-:W-:Y:S01]  /*1cd0*/  VIADD R8, R7.reuse, 0x8 ;  /* 0x0000000807087836 */ /* 0x040fe20000000000 */
[----:B------:R-:W-:Y:S01]  /*1ce0*/  SHF.R.S32.HI R6, RZ, 0x1f, R11 ;  /* 0x0000001fff067819 */ /* 0x000fe2000001140b */
[----:B------:R-:W-:Y:S01]  /*1cf0*/  VIADD R18, R7, 0x10 ;  /* 0x0000001007127836 */ /* 0x000fe20000000000 */
[----:B------:R-:W-:Y:S02]  /*1d00*/  LOP3.LUT R14, R9, 0xfffffffc, RZ, 0xc0, !PT ;  /* 0xfffffffc090e7812 */ /* 0x000fe400078ec0ff */
[----:B------:R-:W-:Y:S02]  /*1d10*/  CS2R R136, SRZ ;  /* 0x0000000000887805 */ /* 0x000fe4000001ff00 */
[----:B------:R-:W-:Y:S02]  /*1d20*/  LEA.HI R12, R8, R8, RZ, 0x1 ;  /* 0x00000008080c7211 */ /* 0x000fe400078f08ff */
[----:B------:R-:W-:-:S02]  /*1d30*/  CS2R R134, SRZ ;  /* 0x0000000000867805 */ /* 0x000fc4000001ff00 */
[----:B------:R-:W-:Y:S01]  /*1d40*/  SHF.R.S32.HI R0, RZ, 0x3, R0 ;  /* 0x00000003ff007819 */ /* 0x000fe20000011400 */
[----:B------:R-:W-:Y:S01]  /*1d50*/  IMAD.IADD R9, R17, 0x1, -R14 ;  /* 0x0000000111097824 */ /* 0x000fe200078e0a0e */
[----:B-1----:R-:W-:Y:S02]  /*1d60*/  SHF.R.S32.HI R13, RZ, 0x1, R12 ;  /* 0x00000001ff0d7819 */ /* 0x002fe4000001140c */
[----:B------:R-:W-:Y:S02]  /*1d70*/  CS2R R132, SRZ ;  /* 0x0000000000847805 */ /* 0x000fe4000001ff00 */
[----:B------:R-:W-:Y:S01]  /*1d80*/  LEA.HI R11, R6, R15, RZ, 0x3 ;  /* 0x0000000f060b7211 */ /* 0x000fe200078f18ff */
[----:B------:R-:W-:Y:S01]  /*1d90*/  IMAD.HI R6, R0, 0x2aaaaaab, RZ ;  /* 0x2aaaaaab00067827 */ /* 0x000fe200078e02ff */
[----:B------:R-:W-:Y:S02]  /*1da0*/  LEA.HI R17, R18, R18, RZ, 0x1 ;  /* 0x0000001212117211 */ /* 0x000fe400078f08ff */
[----:B------:R-:W-:-:S02]  /*1db0*/  CS2R R130, SRZ ;  /* 0x0000000000827805 */ /* 0x000fc4000001ff00 */
[----:B------:R-:W-:Y:S01]  /*1dc0*/  LOP3.LUT R22, R11, 0xfffffff8, RZ, 0xc0, !PT ;  /* 0xfffffff80b167812 */ /* 0x000fe200078ec0ff */
[----:B------:R-:W-:Y:S01]  /*1dd0*/  IMAD.HI R14, R13, 0x2aaaaaab, RZ ;  /* 0x2aaaaaab0d0e7827 */ /* 0x000fe200078e02ff */
[----:B------:R-:W-:Y:S02]  /*1de0*/  LEA.HI R4, R4, R7, RZ, 0x1 ;  /* 0x0000000704047211 */ /* 0x000fe400078f08ff */
[----:B------:R-:W-:Y:S02]  /*1df0*/  CS2R R128, SRZ ;  /* 0x0000000000807805 */ /* 0x000fe4000001ff00 */
[----:B------:R-:W-:Y:S02]  /*1e00*/  SHF.R.S32.HI R19, RZ, 0x1, R17 ;  /* 0x00000001ff137819 */ /* 0x000fe40000011411 */
[----:B------:R-:W-:Y:S02]  /*1e10*/  CS2R R126, SRZ ;  /* 0x00000000007e7805 */ /* 0x000fe4000001ff00 */
[----:B------:R-:W-:-:S02]  /*1e20*/  IADD3 R22, R21, R22, -R15 ;  /* 0x0000001615167210 */ /* 0x000fc40007ffe80f */
[----:B------:R-:W-:Y:S02]  /*1e30*/  CS2R R124, SRZ ;  /* 0x00000000007c7805 */ /* 0x000fe4000001ff00 */
[----:B------:R-:W-:Y:S01]  /*1e40*/  LOP3.LUT R4, R4, 0xfffffffe, RZ, 0xc0, !PT ;  /* 0xfffffffe04047812 */ /* 0x000fe200078ec0ff */
[----:B------:R-:W-:Y:S01]  /*1e50*/  IMAD.HI R20, R19, 0x2aaaaaab, RZ ;  /* 0x2aaaaaab13147827 */ /* 0x000fe200078e02ff */
[----:B------:R-:W-:Y:S02]  /*1e60*/  SHF.R.U32.HI R11, RZ, 0x1, R6 ;  /* 0x00000001ff0b7819 */ /* 0x000fe40000011606 */
[----:B------:R-:W-:Y:S02]  /*1e70*/  CS2R R122, SRZ ;  /* 0x00000000007a7805 */ /* 0x000fe4000001ff00 */
[----:B------:R-:W-:Y:S02]  /*1e80*/  SHF.R.U32.HI R15, RZ, 0x1, R14 ;  /* 0x00000001ff0f7819 */ /* 0x000fe4000001160e */
[----:B------:R-:W-:-:S02]  /*1e90*/  CS2R R120, SRZ ;  /* 0x0000000000787805 */ /* 0x000fc4000001ff00 */
[----:B------:R-:W-:Y:S02]  /*1ea0*/  IADD3 R4, R7, -R4, RZ ;  /* 0x8000000407047210 */ /* 0x000fe40007ffe0ff */
[----:B------:R-:W-:Y:S02]  /*1eb0*/  CS2R R182, SRZ ;  /* 0x0000000000b67805 */ /* 0x000fe4000001ff00 */
[----:B------:R-:W-:Y:S02]  /*1ec0*/  LEA.HI R11, R6, R11, RZ, 0x1 ;  /* 0x0000000b060b7211 */ /* 0x000fe400078f08ff */
[----:B------:R-:W-:Y:S02]  /*1ed0*/  CS2R R180, SRZ ;  /* 0x0000000000b47805 */ /* 0x000fe4000001ff00 */
[----:B------:R-:W-:Y:S02]  /*1ee0*/  LEA.HI R14, R14, R15, RZ, 0x1 ;  /* 0x0000000f0e0e7211 */ /* 0x000fe400078f08ff */
[----:B------:R-:W-:-:S02]  /*1ef0*/  CS2R R178, SRZ ;  /* 0x0000000000b27805 */ /* 0x000fc4000001ff00 */
[----:B------:R-:W-:Y:S01]  /*1f00*/  LOP3.LUT R7, R12, 0xfffffffe, RZ, 0xc0, !PT ;  /* 0xfffffffe0c077812 */ /* 0x000fe200078ec0ff */
[----:B------:R-:W-:Y:S01]  /*1f10*/  IMAD R11, R11, -0xc, R0 ;  /* 0xfffffff40b0b7824 */ /* 0x000fe200078e0200 */
[----:B------:R-:W-:Y:S01]  /*1f20*/  SHF.R.U32.HI R21, RZ, 0x1, R20 ;  /* 0x00000001ff157819 */ /* 0x000fe20000011614 */
[----:B------:R-:W-:Y:S01]  /*1f30*/  IMAD R14, R14, -0xc, R13 ;  /* 0xfffffff40e0e7824 */ /* 0x000fe200078e020d */
[----:B------:R-:W-:Y:S01]  /*1f40*/  LOP3.LUT R17, R17, 0xfffffffe, RZ, 0xc0, !PT ;  /* 0xfffffffe11117812 */ /* 0x000fe200078ec0ff */
[----:B------:R-:W-:Y:S01]  /*1f50*/  IMAD.IADD R7, R8, 0x1, -R7 ;  /* 0x0000000108077824 */ /* 0x000fe200078e0a07 */
[----:B------:R-:W-:Y:S01]  /*1f60*/  LEA.HI R20, R20, R21, RZ, 0x1 ;  /* 0x0000001514147211 */ /* 0x000fe200078f08ff */
[----:B------:R-:W-:Y:S01]  /*1f70*/  IMAD R4, R11, 0x8, R4 ;  /* 0x000000080b047824 */ /* 0x000fe200078e0204 */
[----:B------:R-:W-:Y:S01]  /*1f80*/  CS2R R176, SRZ ;  /* 0x0000000000b07805 */ /* 0x000fe2000001ff00 */
[----:B------:R-:W-:Y:S01]  /*1f90*/  IMAD.IADD R17, R18, 0x1, -R17 ;  /* 0x0000000112117824 */ /* 0x000fe200078e0a11 */
[----:B------:R-:W-:Y:S01]  /*1fa0*/  LEA R0, R14, R7, 0x3 ;  /* 0x000000070e007211 */ /* 0x000fe200078e18ff */
[----:B------:R-:W-:Y:S01]  /*1fb0*/  IMAD R20, R20, -0xc, R19 ;  /* 0xfffffff414147824 */ /* 0x000fe200078e0213 */
[----:B------:R1:W-:Y:S01]  /*1fc0*/  STL [R1+0x4], R4 ;  /* 0x0000040401007387 */ /* 0x0003e20000100800 */
[----:B------:R-:W-:Y:S01]  /*1fd0*/  IMAD R8, R23, -0x40, R22 ;  /* 0xffffffc017087824 */ /* 0x000fe200078e0216 */
[----:B------:R-:W-:Y:S01]  /*1fe0*/  CS2R R174, SRZ ;  /* 0x0000000000ae7805 */ /* 0x000fe2000001ff00 */
[----:B------:R-:W-:Y:S01]  /*1ff0*/  IMAD R237, R20, 0x8, R17 ;  /* 0x0000000814ed7824 */ /* 0x000fe200078e0211 */
[----:B------:R2:W-:Y:S01]  /*2000*/  STL [R1], R0 ;  /* 0x0000000001007387 */ /* 0x0005e20000100800 */
[----:B------:R-:W-:-:S02]  /*2010*/  CS2R R172, SRZ ;  /* 0x0000000000ac7805 */ /* 0x000fc4000001ff00 */
[----:B------:R-:W-:Y:S02]  /*2020*/  CS2R R170, SRZ ;  /* 0x0000000000aa7805 */ /* 0x000fe4000001ff00 */
[----:B------:R-:W-:Y:S02]  /*2030*/  CS2R R168, SRZ ;  /* 0x0000000000a87805 */ /* 0x000fe4000001ff00 */
[----:B------:R-:W-:Y:S02]  /*2040*/  CS2R R166, SRZ ;  /* 0x0000000000a67805 */ /* 0x000fe4000001ff00 */
[----:B------:R-:W-:Y:S01]  /*2050*/  CS2R R164, SRZ ;  /* 0x0000000000a47805 */ /* 0x000fe2000001ff00 */
[----:B-1----:R-:W-:Y:S01]  /*2060*/  IMAD.MOV.U32 R4, RZ, RZ, RZ ;  /* 0x000000ffff047224 */ /* 0x002fe200078e00ff */
[----:B------:R-:W-:Y:S02]  /*2070*/  CS2R R162, SRZ ;  /* 0x0000000000a27805 */ /* 0x000fe4000001ff00 */
[----:B------:R-:W-:-:S02]  /*2080*/  CS2R R160, SRZ ;  /* 0x0000000000a07805 */ /* 0x000fc4000001ff00 */
[----:B------:R-:W-:Y:S01]  /*2090*/  CS2R R158, SRZ ;  /* 0x00000000009e7805 */ /* 0x000fe2000001ff00 */
[----:B--2---:R-:W-:Y:S01]  /*20a0*/  IMAD.MOV.U32 R0, RZ, RZ, RZ ;  /* 0x000000ffff007224 */ /* 0x004fe200078e00ff */
[----:B------:R-:W-:Y:S02]  /*20b0*/  CS2R R156, SRZ ;  /* 0x00000000009c7805 */ /* 0x000fe4000001ff00 */
[----:B------:R-:W-:Y:S02]  /*20c0*/  CS2R R154, SRZ ;  /* 0x00000000009a7805 */ /* 0x000fe4000001ff00 */
[----:B------:R-:W-:-:S07]  /*20d0*/  CS2R R152, SRZ ;  /* 0x0000000000987805 */ /* 0x000fce000001ff00 */
.L_x_3527:
[----:B------:R-:W-:-:S06]  /*20e0*/  ULOP3.LUT UR4, UR36, 0x1, URZ, 0xfc, !UPT ;  /* 0x0000000124047892 */ /* 0x000fcc000f8efc3f */
[----:B--2---:R-:W-:-:S04]  /*20f0*/  MOV R6, UR4 ;  /* 0x0000000400067c02 */ /* 0x004fc80008000f00 */
[----:B------:R-:W-:-:S13]  /*2100*/  ISETP.NE.AND P0, PT, R6, 0x3, PT ;  /* 0x000000030600780c */ /* 0x000fda0003f05270 */
[----:B------:R-:W-:Y:S05]  /*2110*/  @!P0 BRA `(.L_x_3517) ;  /* 0x0000000000048947 */ /* 0x000fea0003800000 */
[----:B------:R-:W-:Y:S01]  /*2120*/  BPT.TRAP 0x1 ;  /* 0x000000040000795c */ /* 0x000fe20000300000 */
.L_x_3517:
[----:B------:R-:W-:Y:S01]  /*2130*/  IMAD R6, R0, 0x8, R16 ;  /* 0x0000000800067824 */ /* 0x000fe200078e0210 */
[----:B------:R-:W-:-:S04]  /*2140*/  SHF.L.U32 R21, R4, 0x1f, RZ ;  /* 0x0000001f04157819 */ /* 0x000fc800000006ff */
[----:B------:R1:W2:Y:S01]  /*2150*/  SYNCS.PHASECHK.TRANS64.TRYWAIT P1, [R6+URZ+0x26810], R21 ;  /* 0x02681015060075a7 */ /* 0x0002a2000802017f */
[----:B------:R-:W-:Y:S05]  /*2160*/  @!P0 BRA `(.L_x_3518) ;  /* 0x0000000000048947 */ /* 0x000fea0003800000 */
[----:B------:R-:W-:Y:S01]  /*2170*/  BPT.TRAP 0x1 ;  /* 0x000000040000795c */ /* 0x000fe20000300000 */
.L_x_3518:
[----:B------:R-:W-:-:S05]  /*2180*/  VIADD R7, R16, 0xe000 ;  /* 0x0000e00010077836 */ /* 0x000fca0000000000 */
[----:B------:R-:W-:-:S04]  /*2190*/  SHF.R.U32.HI R7, RZ, 0x4, R7 ;  /* 0x00000004ff077819 */ /* 0x000fc80000011607 */
[----:B------:R-:W-:Y:S01]  /*21a0*/  LOP3.LUT R7, R7, 0x3fff, RZ, 0xc0, !PT ;  /* 0x00003fff07077812 */ /* 0x000fe200078ec0ff */
[----:B--2---:R-:W-:Y:S06]  /*21b0*/  @P1 BRA `(.L_x_3519) ;  /* 0x0000000000081947 */ /* 0x004fec0003800000 */
[----:B------:R-:W2:Y:S02]  /*21c0*/  SYNCS.PHASECHK.TRANS64.TRYWAIT P1, [R6+URZ+0x26810], R21 ;  /* 0x02681015060075a7 */ /* 0x000ea4000802017f */
[----:B--2---:R-:W-:Y:S05]  /*21d0*/  @!P1 BRA `(.L_x_3520) ;  /* 0x000000d000c89947 */ /* 0x004fea0003800000 */
.L_x_3519:
[----:B------:R-:W-:Y:S05]  /*21e0*/  WARPSYNC.ALL ;  /* 0x0000000000007948 */ /* 0x000fea0003800000 */
[----:B------:R-:W-:Y:S01]  /*21f0*/  LOP3.LUT R11, R7, 0x10000, RZ, 0xfc, !PT ;  /* 0x00010000070b7812 */ /* 0x000fe200078efcff */
[----:B------:R-:W-:Y:S01]  /*2200*/  IMAD R12, R5, 0x2000, R16 ;  /* 0x00002000050c7824 */ /* 0x000fe200078e0210 */
[----:B------:R-:W3:Y:S04]  /*2210*/  LDL R14, [R1+0x4] ;  /* 0x00000400010e7983 */ /* 0x000ee80000100800 */
        /* <DEDUP_REMOVED lines=34> */
[----:B---3--:R-:W-:-:S05]  /*2440*/  LEA R12, R0, R14, 0x7 ;  /* 0x0000000e000c7211 */ /* 0x008fca00078e38ff */
[----:B------:R-:W-:Y:S02]  /*2450*/  IMAD R11, R3, 0x2, R12 ;  /* 0x00000002030b7824 */ /* 0x000fe400078e020c */
[----:B----4-:R-:W-:Y:S02]  /*2460*/  IMAD R14, R0, 0x80, R13 ;  /* 0x00000080000e7824 */ /* 0x010fe400078e020d */
[C---:B------:R-:W-:Y:S02]  /*2470*/  IMAD R17, R11.reuse, 0x4, R16 ;  /* 0x000000040b117824 */ /* 0x040fe400078e0210 */
[----:B------:R-:W-:Y:S01]  /*2480*/  IMAD R190, R11, 0x4, R18 ;  /* 0x000000040bbe7824 */ /* 0x000fe200078e0212 */
[----:B------:R-:W-:Y:S02]  /*2490*/  LEA R13, R3, R14, 0x1 ;  /* 0x0000000e030d7211 */ /* 0x000fe400078e08ff */
[C---:B------:R-:W-:Y:S02]  /*24a0*/  LEA R14, R19.reuse, R16, 0x2 ;  /* 0x00000010130e7211 */ /* 0x040fe400078e10ff */
[----:B------:R-:W-:Y:S01]  /*24b0*/  LEA R11, R19, R18, 0x2 ;  /* 0x00000012130b7211 */ /* 0x000fe200078e10ff */
[----:B------:R-:W-:-:S02]  /*24c0*/  IMAD R15, R13, 0x4, R16 ;  /* 0x000000040d0f7824 */ /* 0x000fc400078e0210 */
        /* <DEDUP_REMOVED lines=10> */
.L_x_3521:
[----:B------:R1:W1:Y:S01]  /*2570*/  SYNCS.PHASECHK.TRANS64.TRYWAIT P1, [R6+URZ+0x26830], R21 ;  /* 0x02683015060075a7 */ /* 0x000262000802017f */
[----:B------:R-:W-:Y:S05]  /*2580*/  @!P0 BRA `(.L_x_3522) ;  /* 0x0000000000048947 */ /* 0x000fea0003800000 */
[----:B------:R-:W-:Y:S01]  /*2590*/  BPT.TRAP 0x1 ;  /* 0x000000040000795c */ /* 0x000fe20000300000 */
.L_x_3522:
[----:B------:R-:W-:-:S05]  /*25a0*/  VIADD R13, R16, 0x14000 ;  /* 0x00014000100d7836 */ /* 0x000fca0000000000 */
[----:B------:R-:W-:-:S04]  /*25b0*/  SHF.R.U32.HI R13, RZ, 0x4, R13 ;  /* 0x00000004ff0d7819 */ /* 0x000fc8000001160d */
[----:B------:R-:W-:-:S04]  /*25c0*/  LOP3.LUT R13, R13, 0x3fff, RZ, 0xc0, !PT ;  /* 0x00003fff0d0d7812 */ /* 0x000fc800078ec0ff */
[----:B------:R-:W-:Y:S01]  /*25d0*/  LOP3.LUT R19, R13, 0x10000, RZ, 0xfc, !PT ;  /* 0x000100000d137812 */ /* 0x000fe200078efcff */
[----:B-1----:R-:W-:Y:S06]  /*25e0*/  @P1 BRA `(.L_x_3523) ;  /* 0x0000000000081947 */ /* 0x002fec0003800000 */
[----:B------:R-:W1:Y:S02]  /*25f0*/  SYNCS.PHASECHK.TRANS64.TRYWAIT P1, [R6+URZ+0x26830], R21 ;  /* 0x02683015060075a7 */ /* 0x000e64000802017f */
[----:B-1----:R-:W-:Y:S05]  /*2600*/  @!P1 BRA `(.L_x_3524) ;  /* 0x000000cc00d09947 */ /* 0x002fea0003800000 */
.L_x_3523:
        /* <DEDUP_REMOVED lines=17> */
[----:B------:R-:W-:-:S02]  /*2720*/  IMAD.MOV.U32 R92, RZ, RZ, -0x2 ;  /* 0xfffffffeff5c7424 */ /* 0x000fc400078e00ff */
        /* <DEDUP_REMOVED lines=23> */
[----:B--2---:R-:W-:Y:S01]  /*28a0*/  FMUL.FTZ R21, R76, UR10 ;  /* 0x0000000a4c157c20 */ /* 0x004fe20008410000 */
        /* <DEDUP_REMOVED lines=30> */
[----:B------:R-:W-:Y:S01]  /*2a90*/  VIADD R118, R9, 0xc ;  /* 0x0000000c09767836 */ /* 0x000fe20000000000 */
[----:B------:R-:W-:Y:S01]  /*2aa0*/  SHFL.IDX PT, R227, R17, R199, 0x1f ;  /* 0x00001fc711e37589 */ /* 0x000fe200000e0000 */
[----:B------:R-:W-:Y:S01]  /*2ab0*/  IMAD R236, R0, 0x300, R13 ;  /* 0x0000030000ec7824 */ /* 0x000fe200078e020d */
[----:B------:R-:W3:Y:S01]  /*2ac0*/  MUFU.TANH R82, R82 ;  /* 0x0000005200527308 */ /* 0x000ee20000002400 */
[----:B------:R-:W-:Y:S01]  /*2ad0*/  FMUL.FTZ R115, R115, UR10 ;  /* 0x0000000a73737c20 */ /* 0x000fe20008410000 */
[----:B------:R-:W3:Y:S06]  /*2ae0*/  SHFL.IDX PT, R225, R17, R118, 0x1f ;  /* 0x00001f7611e17589 */ /* 0x000eec00000e0000 */
[----:B------:R-:W3:Y:S08]  /*2af0*/  MUFU.TANH R85, R85 ;  /* 0x0000005500557308 */ /* 0x000ef00000002400 */
        /* <DEDUP_REMOVED lines=10> */
[----:B------:R-:W-:Y:S01]  /*2ba0*/  UIADD3 UR4, UR9, 0x4, URZ ;  /* 0x0000000409047890 */ /* 0x000fe2000fffe03f */
[----:B------:R-:W-:Y:S01]  /*2bb0*/  UMOV UR7, 0x40000040 ;  /* 0x4000004000077882 */ /* 0x000fe20000000000 */
[----:B------:R-:W-:Y:S02]  /*2bc0*/  UMOV UR5, 0x40000040 ;  /* 0x4000004000057882 */ /* 0x000fe40000000000 */
        /* <DEDUP_REMOVED lines=11> */
[----:B------:R-:W3:Y:S01]  /*2c80*/  MUFU.TANH R87, R87 ;  /* 0x0000005700577308 */ /* 0x000ee20000002400 */
[----:B------:R-:W-:-:S02]  /*2c90*/  WARPGROUP.DEPBAR.LE gsb0, 0x0 ;  /* 0x00008000000079c5 */ /* 0x000fc40000010000 */
[----:B------:R-:W-:-:S05]  /*2ca0*/  WARPGROUP.ARRIVE ;  /* 0x00000000000079c5 */ /* 0x000fca0000000000 */
[----:B------:R-:W-:Y:S01]  /*2cb0*/  MUFU.TANH R88, R88 ;  /* 0x0000005800587308 */ /* 0x000fe20000002400 */
[----:B------:R-:W-:Y:S01]  /*2cc0*/  HGMMA.64x96x16.F32.BF16 R24, gdesc[UR4], R24, gsb0 ;  /* 0x01600000041879f0 */ /* 0x000fe20008001818 */
[----:B------:R-:W-:Y:S02]  /*2cd0*/  UIMAD UR4, UR45, -0x60, UR43 ;  /* 0xffffffa02d0478a4 */ /* 0x000fe4000f8e022b */
[----:B------:R-:W-:-:S04]  /*2ce0*/  UIADD3 UR6, UR8, 0x6, URZ ;  /* 0x0000000608067890 */ /* 0x000fc8000fffe03f */
[----:B------:R-:W3:Y:S01]  /*2cf0*/  MUFU.TANH R89, R89 ;  /* 0x0000005900597308 */ /* 0x000ee20000002400 */
[----:B------:R-:W-:Y:S01]  /*2d00*/  UMOV UR7, 0x40000040 ;  /* 0x4000004000077882 */ /* 0x000fe20000000000 */
[----:B------:R-:W-:Y:S01]  /*2d10*/  UMOV UR5, 0x40000040 ;  /* 0x4000004000057882 */ /* 0x000fe20000000000 */
[----:B------:R-:W-:Y:S01]  /*2d20*/  IMAD R93, R3, R92, UR4 ;  /* 0x00000004035d7e24 */ /* 0x000fe2000f8e025c */
[----:B------:R-:W-:-:S03]  /*2d30*/  UIADD3 UR4, UR9, 0x6, URZ ;  /* 0x0000000609047890 */ /* 0x000fc6000fffe03f */
[----:B------:R-:W-:Y:S01]  /*2d40*/  IMAD.IADD R93, R93, 0x1, -R8 ;  /* 0x000000015d5d7824 */ /* 0x000fe200078e0a08 */
[----:B------:R-:W3:Y:S04]  /*2d50*/  MUFU.TANH R91, R91 ;  /* 0x0000005b005b7308 */ /* 0x000ee80000002400 */
[C---:B------:R-:W-:Y:S02]  /*2d60*/  SEL R103, R93.reuse, 0x60, P2 ;  /* 0x000000605d677807 */ /* 0x040fe40001000000 */
[----:B------:R-:W-:Y:S02]  /*2d70*/  IADD3 R97, R93, 0x8, RZ ;  /* 0x000000085d617810 */ /* 0x000fe40007ffe0ff */
[C---:B------:R-:W-:Y:S01]  /*2d80*/  ISETP.GT.AND P6, PT, R103.reuse, RZ, PT ;  /* 0x000000ff6700720c */ /* 0x040fe20003fc4270 */
[----:B------:R-:W3:Y:S01]  /*2d90*/  MUFU.TANH R90, R90 ;  /* 0x0000005a005a7308 */ /* 0x000ee20000002400 */
[----:B------:R-:W-:-:S02]  /*2da0*/  ISETP.GT.AND P5, PT, R103, 0x1, PT ;  /* 0x000000016700780c */ /* 0x000fc40003fa4270 */
[C---:B------:R-:W-:Y:S02]  /*2db0*/  ISETP.GT.AND P4, PT, R103.reuse, 0x10, PT ;  /* 0x000000106700780c */ /* 0x040fe40003f84270 */
[----:B-1----:R-:W-:Y:S02]  /*2dc0*/  FSEL R113, R192, -INF , !P6 ;  /* 0xff800000c0717808 */ /* 0x002fe40007000000 */
[----:B--2---:R-:W-:Y:S01]  /*2dd0*/  FSEL R197, R18, -INF , !P5 ;  /* 0xff80000012c57808 */ /* 0x004fe20006800000 */
[----:B------:R-:W1:Y:S01]  /*2de0*/  MUFU.TANH R184, R184 ;  /* 0x000000b800b87308 */ /* 0x000e620000002400 */
[C---:B------:R-:W-:Y:S02]  /*2df0*/  ISETP.GT.AND P6, PT, R103.reuse, 0x11, PT ;  /* 0x000000116700780c */ /* 0x040fe40003fc4270 */
[----:B------:R-:W-:Y:S02]  /*2e00*/  ISETP.GT.AND P5, PT, R103, 0x18, PT ;  /* 0x000000186700780c */ /* 0x000fe40003fa4270 */
[----:B-----5:R-:W-:-:S02]  /*2e10*/  FSEL R94, R73, -INF , !P4 ;  /* 0xff800000495e7808 */ /* 0x020fc40006000000 */
[----:B------:R-:W-:Y:S01]  /*2e20*/  ISETP.GT.AND P4, PT, R103, 0x21, PT ;  /* 0x000000216700780c */ /* 0x000fe20003f84270 */
[----:B------:R-:W2:Y:S01]  /*2e30*/  MUFU.TANH R187, R187 ;  /* 0x000000bb00bb7308 */ /* 0x000ea20000002400 */
[----:B----4-:R-:W-:Y:S02]  /*2e40*/  FSEL R93, R74, -INF , !P6 ;  /* 0xff8000004a5d7808 */ /* 0x010fe40007000000 */
[----:B---3--:R-:W-:Y:S02]  /*2e50*/  FSEL R95, R77, -INF , !P5 ;  /* 0xff8000004d5f7808 */ /* 0x008fe40006800000 */
[C---:B------:R-:W-:Y:S02]  /*2e60*/  ISETP.GT.AND P6, PT, R103.reuse, 0x28, PT ;  /* 0x000000286700780c */ /* 0x040fe40003fc4270 */
[----:B------:R-:W-:Y:S01]  /*2e70*/  ISETP.GT.AND P5, PT, R103, 0x29, PT ;  /* 0x000000296700780c */ /* 0x000fe20003fa4270 */
[----:B------:R-:W3:Y:S01]  /*2e80*/  MUFU.TANH R188, R188 ;  /* 0x000000bc00bc7308 */ /* 0x000ee20000002400 */
[----:B------:R-:W-:-:S02]  /*2e90*/  FSEL R98, R82, -INF , !P4 ;  /* 0xff80000052627808 */ /* 0x000fc40006000000 */
[----:B------:R-:W-:Y:S02]  /*2ea0*/  SEL R193, R97, 0x60, P1 ;  /* 0x0000006061c17807 */ /* 0x000fe40000800000 */
[----:B------:R-:W-:Y:S02]  /*2eb0*/  ISETP.GT.AND P4, PT, R103, 0x38, PT ;  /* 0x000000386700780c */ /* 0x000fe40003f84270 */
[----:B------:R-:W-:Y:S01]  /*2ec0*/  FSEL R96, R85, -INF , !P6 ;  /* 0xff80000055607808 */ /* 0x000fe20007000000 */
[----:B------:R-:W4:Y:S01]  /*2ed0*/  MUFU.TANH R189, R189 ;  /* 0x000000bd00bd7308 */ /* 0x000f220000002400 */
[----:B------:R-:W-:Y:S02]  /*2ee0*/  FSEL R97, R86, -INF , !P5 ;  /* 0xff80000056617808 */ /* 0x000fe40006800000 */
[----:B------:R-:W-:Y:S02]  /*2ef0*/  ISETP.GT.AND P6, PT, R103, 0x39, PT ;  /* 0x000000396700780c */ /* 0x000fe40003fc4270 */
[----:B------:R-:W-:-:S02]  /*2f00*/  ISETP.GT.AND P5, PT, R193, RZ, PT ;  /* 0x000000ffc100720c */ /* 0x000fc40003fa4270 */
[----:B------:R-:W-:Y:S01]  /*2f10*/  FSEL R100, R185, -INF , !P4 ;  /* 0xff800000b9647808 */ /* 0x000fe20006000000 */
[----:B------:R-:W5:Y:S01]  /*2f20*/  MUFU.TANH R105, R105 ;  /* 0x0000006900697308 */ /* 0x000f620000002400 */
[----:B------:R-:W-:Y:S02]  /*2f30*/  ISETP.GT.AND P4, PT, R193, 0x1, PT ;  /* 0x00000001c100780c */ /* 0x000fe40003f84270 */
[----:B------:R-:W-:Y:S02]  /*2f40*/  FSEL R223, R186, -INF , !P6 ;  /* 0xff800000badf7808 */ /* 0x000fe40007000000 */
[C---:B------:R-:W-:Y:S01]  /*2f50*/  FSEL R226, R19.reuse, -INF , !P5 ;  /* 0xff80000013e27808 */ /* 0x040fe20006800000 */
[----:B------:R-:W-:Y:S01]  /*2f60*/  FFMA.FTZ R19, -R19, R19, 1 ;  /* 0x3f80000013137423 */ /* 0x000fe20000010113 */
[C---:B------:R-:W-:Y:S01]  /*2f70*/  ISETP.GT.AND P6, PT, R193.reuse, 0x8, PT ;  /* 0x00000008c100780c */ /* 0x040fe20003fc4270 */
[----:B------:R-:W5:Y:S01]  /*2f80*/  MUFU.TANH R108, R108 ;  /* 0x0000006c006c7308 */ /* 0x000f620000002400 */
[----:B------:R-:W-:-:S02]  /*2f90*/  ISETP.GT.AND P5, PT, R193, 0x9, PT ;  /* 0x00000009c100780c */ /* 0x000fc40003fa4270 */
[----:B------:R-:W-:Y:S02]  /*2fa0*/  FSEL R224, R20, -INF , !P4 ;  /* 0xff80000014e07808 */ /* 0x000fe40006000000 */
[----:B------:R-:W-:Y:S02]  /*2fb0*/  ISETP.GT.AND P4, PT, R193, 0x10, PT ;  /* 0x00000010c100780c */ /* 0x000fe40003f84270 */
[----:B------:R-:W-:Y:S01]  /*2fc0*/  FSEL R219, R23, -INF , !P6 ;  /* 0xff80000017db7808 */ /* 0x000fe20007000000 */
[----:B------:R-:W5:Y:S01]  /*2fd0*/  MUFU.TANH R109, R109 ;  /* 0x0000006d006d7308 */ /* 0x000f620000002400 */
[----:B------:R-:W-:Y:S02]  /*2fe0*/  FSEL R221, R72, -INF , !P5 ;  /* 0xff80000048dd7808 */ /* 0x000fe40006800000 */
[----:B------:R-:W-:Y:S02]  /*2ff0*/  ISETP.GT.AND P3, PT, R103, 0x8, PT ;  /* 0x000000086700780c */ /* 0x000fe40003f64270 */
[----:B------:R-:W-:-:S02]  /*3000*/  ISETP.GT.AND P6, PT, R193, 0x11, PT ;  /* 0x00000011c100780c */ /* 0x000fc40003fc4270 */
[----:B------:R-:W-:Y:S01]  /*3010*/  ISETP.GT.AND P5, PT, R193, 0x18, PT ;  /* 0x00000018c100780c */ /* 0x000fe20003fa4270 */
[----:B------:R-:W-:Y:S01]  /*3020*/  MUFU.TANH R106, R106 ;  /* 0x0000006a006a7308 */ /* 0x000fe20000002400 */
[----:B------:R-:W-:Y:S02]  /*3030*/  FSEL R209, R75, -INF , !P4 ;  /* 0xff8000004bd17808 */ /* 0x000fe40006000000 */
[----:B------:R-:W-:Y:S02]  /*3040*/  ISETP.GT.AND P2, PT, R103, 0x9, PT ;  /* 0x000000096700780c */ /* 0x000fe40003f44270 */
[----:B------:R-:W-:Y:S02]  /*3050*/  ISETP.GT.AND P4, PT, R193, 0x19, PT ;  /* 0x00000019c100780c */ /* 0x000fe40003f84270 */
[----:B------:R-:W-:Y:S01]  /*3060*/  FSEL R198, R21, -INF , !P3 ;  /* 0xff80000015c67808 */ /* 0x000fe20005800000 */
[----:B------:R-:W-:Y:S01]  /*3070*/  MUFU.TANH R107, R107 ;  /* 0x0000006b006b7308 */ /* 0x000fe20000002400 */
[----:B------:R-:W-:-:S02]  /*3080*/  FSEL R208, R76, -INF , !P6 ;  /* 0xff8000004cd07808 */ /* 0x000fc40007000000 */
[----:B------:R-:W-:Y:S02]  /*3090*/  FSEL R205, R79, -INF , !P5 ;  /* 0xff8000004fcd7808 */ /* 0x000fe40006800000 */
[----:B------:R-:W-:Y:S02]  /*30a0*/  ISETP.GT.AND P3, PT, R103, 0x19, PT ;  /* 0x000000196700780c */ /* 0x000fe40003f64270 */
[C---:B------:R-:W-:Y:S01]  /*30b0*/  ISETP.GT.AND P6, PT, R193.reuse, 0x20, PT ;  /* 0x00000020c100780c */ /* 0x040fe20003fc4270 */
[----:B------:R-:W5:Y:S01]  /*30c0*/  MUFU.TANH R112, R112 ;  /* 0x0000007000707308 */ /* 0x000f620000002400 */
[----:B------:R-:W-:Y:S02]  /*30d0*/  WARPGROUP.DEPBAR.LE gsb0, 0x0 ;  /* 0x00008000000079c5 */ /* 0x000fe40000010000 */
[----:B------:R-:W1:Y:S01]  /*30e0*/  LDS R190, [R190+0x380] ;  /* 0x00038000bebe7984 */ /* 0x000e620000000800 */
[----:B------:R-:W-:Y:S01]  /*30f0*/  WARPGROUP.ARRIVE ;  /* 0x00000000000079c5 */ /* 0x000fe20000000000 */
[----:B------:R-:W-:-:S02]  /*3100*/  ISETP.GT.AND P5, PT, R193, 0x21, PT ;  /* 0x00000021c100780c */ /* 0x000fc40003fa4270 */
[----:B------:R-:W-:Y:S01]  /*3110*/  FSEL R200, R22, -INF , !P2 ;  /* 0xff80000016c87808 */ /* 0x000fe20005000000 */
[----:B------:R-:W5:Y:S01]  /*3120*/  MUFU.TANH R110, R110 ;  /* 0x0000006e006e7308 */ /* 0x000f620000002400 */
[----:B------:R-:W-:Y:S01]  /*3130*/  FSEL R207, R80, -INF , !P4 ;  /* 0xff80000050cf7808 */ /* 0x000fe20006000000 */
[----:B------:R-:W-:Y:S01]  /*3140*/  HGMMA.64x96x16.F32.BF16 R24, gdesc[UR4], R24, gsb0 ;  /* 0x01600000041879f0 */ /* 0x000fe20008001818 */
[----:B------:R-:W-:Y:S01]  /*3150*/  ISETP.GT.AND P2, PT, R103, 0x20, PT ;  /* 0x000000206700780c */ /* 0x000fe20003f44270 */
[----:B------:R-:W-:Y:S01]  /*3160*/  ULDC UR4, c[0x0][0x744] ;  /* 0x0001d10000047ab9 */ /* 0x000fe20000000800 */
[----:B------:R-:W-:Y:S01]  /*3170*/  ISETP.GT.AND P4, PT, R193, 0x28, PT ;  /* 0x00000028c100780c */ /* 0x000fe20003f84270 */
[--C-:B------:R-:W-:Y:S01]  /*3180*/  FFMA.FTZ R113, R113, UR4, -R104.reuse ;  /* 0x0000000471717c23 */ /* 0x100fe20008010868 */
[----:B------:R-:W-:Y:S01]  /*3190*/  FSEL R92, R78, -INF , !P3 ;  /* 0xff8000004e5c7808 */ /* 0x000fe20005800000 */
[----:B------:R-:W5:Y:S01]  /*31a0*/  MUFU.TANH R111, R111 ;  /* 0x0000006f006f7308 */ /* 0x000f620000002400 */
[----:B------:R-:W-:Y:S01]  /*31b0*/  FSEL R222, R83, -INF , !P6 ;  /* 0xff80000053de7808 */ /* 0x000fe20007000000 */
[----:B------:R-:W-:Y:S01]  /*31c0*/  FFMA.FTZ R104, R226, UR4, -R104 ;  /* 0x00000004e2687c23 */ /* 0x000fe20008010868 */
[----:B------:R-:W-:Y:S01]  /*31d0*/  FSEL R203, R84, -INF , !P5 ;  /* 0xff80000054cb7808 */ /* 0x000fe20006800000 */
[----:B------:R-:W-:Y:S01]  /*31e0*/  FFMA.FTZ R221, R221, UR4, -R225 ;  /* 0x00000004dddd7c23 */ /* 0x000fe200080108e1 */
[----:B------:R-:W-:Y:S01]  /*31f0*/  ISETP.GT.AND P3, PT, R103, 0x30, PT ;  /* 0x000000306700780c */ /* 0x000fe20003f64270 */
[--C-:B------:R-:W-:Y:S01]  /*3200*/  FFMA.FTZ R94, R94, UR4, -R227.reuse ;  /* 0x000000045e5e7c23 */ /* 0x100fe200080108e3 */
[C---:B------:R-:W-:Y:S01]  /*3210*/  ISETP.GT.AND P6, PT, R193.reuse, 0x29, PT ;  /* 0x00000029c100780c */ /* 0x040fe20003fc4270 */
[----:B------:R-:W5:Y:S01]  /*3220*/  MUFU.TANH R114, R114 ;  /* 0x0000007200727308 */ /* 0x000f620000002400 */
[----:B------:R-:W-:Y:S01]  /*3230*/  ISETP.GT.AND P5, PT, R193, 0x30, PT ;  /* 0x00000030c100780c */ /* 0x000fe20003fa4270 */
[----:B------:R-:W-:Y:S01]  /*3240*/  FFMA.FTZ R209, R209, UR4, -R227 ;  /* 0x00000004d1d17c23 */ /* 0x000fe200080108e3 */
[----:B------:R-:W-:Y:S01]  /*3250*/  FSEL R206, R81, -INF , !P2 ;  /* 0xff80000051ce7808 */ /* 0x000fe20005000000 */
[----:B------:R-:W2:Y:S01]  /*3260*/  SHFL.IDX PT, R227, R15, R118, 0x1f ;  /* 0x00001f760fe37589 */ /* 0x000ea200000e0000 */
[----:B------:R-:W-:-:S02]  /*3270*/  FSEL R204, R87, -INF , !P4 ;  /* 0xff80000057cc7808 */ /* 0x000fc40006000000 */
[----:B------:R-:W-:Y:S01]  /*3280*/  ISETP.GT.AND P2, PT, R103, 0x31, PT ;  /* 0x000000316700780c */ /* 0x000fe20003f44270 */
[----:B------:R-:W5:Y:S01]  /*3290*/  MUFU.EX2 R113, R113 ;  /* 0x0000007100717308 */ /* 0x000f620000000800 */
[----:B------:R-:W-:Y:S02]  /*32a0*/  ISETP.GT.AND P4, PT, R193, 0x31, PT ;  /* 0x00000031c100780c */ /* 0x000fe40003f84270 */
[----:B------:R-:W-:Y:S02]  /*32b0*/  FSEL R230, R89, -INF , !P3 ;  /* 0xff80000059e67808 */ /* 0x000fe40005800000 */
[----:B------:R-:W-:Y:S02]  /*32c0*/  FSEL R202, R88, -INF , !P6 ;  /* 0xff80000058ca7808 */ /* 0x000fe40007000000 */
[----:B------:R-:W-:Y:S01]  /*32d0*/  FSEL R218, R91, -INF , !P5 ;  /* 0xff8000005bda7808 */ /* 0x000fe20006800000 */
[----:B------:R-:W-:Y:S01]  /*32e0*/  MUFU.TANH R191, R191 ;  /* 0x000000bf00bf7308 */ /* 0x000fe20000002400 */
[C---:B------:R-:W-:Y:S01]  /*32f0*/  ISETP.GT.AND P1, PT, R103.reuse, 0x40, PT ;  /* 0x000000406700780c */ /* 0x040fe20003f24270 */
[----:B-1----:R-:W1:Y:S01]  /*3300*/  SHFL.IDX PT, R195, R190, R9, 0x1f ;  /* 0x00001f09bec37589 */ /* 0x002e6200000e0000 */
[----:B------:R-:W-:-:S02]  /*3310*/  ISETP.GT.AND P3, PT, R103, 0x41, PT ;  /* 0x000000416700780c */ /* 0x000fc40003f64270 */
[C---:B------:R-:W-:Y:S01]  /*3320*/  ISETP.GT.AND P6, PT, R193.reuse, 0x38, PT ;  /* 0x00000038c100780c */ /* 0x040fe20003fc4270 */
[----:B------:R-:W1:Y:S01]  /*3330*/  SHFL.IDX PT, R232, R190, R118, 0x1f ;  /* 0x00001f76bee87589 */ /* 0x000e6200000e0000 */
[----:B------:R-:W-:Y:S01]  /*3340*/  ISETP.GT.AND P5, PT, R193, 0x39, PT ;  /* 0x00000039c100780c */ /* 0x000fe20003fa4270 */
[----:B------:R-:W-:Y:S01]  /*3350*/  MUFU.TANH R115, R115 ;  /* 0x0000007300737308 */ /* 0x000fe20000002400 */
[----:B------:R-:W-:Y:S01]  /*3360*/  FSEL R99, R90, -INF , !P2 ;  /* 0xff8000005a637808 */ /* 0x000fe20005000000 */
[----:B------:R-:W-:Y:S01]  /*3370*/  SHFL.IDX PT, R233, R190, R199, 0x1f ;  /* 0x00001fc7bee97589 */ /* 0x000fe200000e0000 */
[----:B------:R-:W-:Y:S01]  /*3380*/  FSEL R217, R184, -INF , !P4 ;  /* 0xff800000b8d97808 */ /* 0x000fe20006000000 */
[--C-:B--2---:R-:W-:Y:S01]  /*3390*/  FFMA.FTZ R97, R97, UR4, -R227.reuse ;  /* 0x0000000461617c23 */ /* 0x104fe200080108e3 */
[C---:B------:R-:W-:Y:S01]  /*33a0*/  ISETP.GT.AND P2, PT, R103.reuse, 0x48, PT ;  /* 0x000000486700780c */ /* 0x040fe20003f44270 */
[----:B------:R-:W-:Y:S01]  /*33b0*/  FFMA.FTZ R202, R202, UR4, -R227 ;  /* 0x00000004caca7c23 */ /* 0x000fe200080108e3 */
[----:B------:R-:W-:Y:S01]  /*33c0*/  ISETP.GT.AND P4, PT, R103, 0x49, PT ;  /* 0x000000496700780c */ /* 0x000fe20003f84270 */
[----:B------:R-:W-:Y:S01]  /*33d0*/  MUFU.TANH R196, R196 ;  /* 0x000000c400c47308 */ /* 0x000fe20000002400 */
[----:B------:R-:W-:-:S02]  /*33e0*/  FSEL R213, R187, -INF , !P6 ;  /* 0xff800000bbd57808 */ /* 0x000fc40007000000 */
[----:B---3--:R-:W-:Y:S02]  /*33f0*/  FSEL R211, R188, -INF , !P5 ;  /* 0xff800000bcd37808 */ /* 0x008fe40006800000 */
[----:B----4-:R-:W-:Y:S02]  /*3400*/  FSEL R101, R189, -INF , !P1 ;  /* 0xff800000bd657808 */ /* 0x010fe40004800000 */
[----:B-----5:R-:W-:Y:S01]  /*3410*/  FSEL R102, R105, -INF , !P3 ;  /* 0xff80000069667808 */ /* 0x020fe20005800000 */
[----:B------:R-:W-:Y:S01]  /*3420*/  MUFU.TANH R201, R201 ;  /* 0x000000c900c97308 */ /* 0x000fe20000002400 */
[C---:B------:R-:W-:Y:S02]  /*3430*/  ISETP.GT.AND P6, PT, R103.reuse, 0x50, PT ;  /* 0x000000506700780c */ /* 0x040fe40003fc4270 */
[C---:B------:R-:W-:Y:S02]  /*3440*/  ISETP.GT.AND P5, PT, R103.reuse, 0x51, PT ;  /* 0x000000516700780c */ /* 0x040fe40003fa4270 */
[----:B------:R-:W-:-:S02]  /*3450*/  ISETP.GT.AND P1, PT, R103, 0x58, PT ;  /* 0x000000586700780c */ /* 0x000fc40003f24270 */
[----:B------:R-:W-:Y:S01]  /*3460*/  ISETP.GT.AND P3, PT, R103, 0x59, PT ;  /* 0x000000596700780c */ /* 0x000fe20003f64270 */
[----:B------:R-:W2:Y:S01]  /*3470*/  MUFU.EX2 R104, R104 ;  /* 0x0000006800687308 */ /* 0x000ea20000000800 */
[----:B------:R-:W-:Y:S02]  /*3480*/  FSEL R103, R108, -INF , !P2 ;  /* 0xff8000006c677808 */ /* 0x000fe40005000000 */
[----:B------:R-:W-:Y:S02]  /*3490*/  FSEL R235, R109, -INF , !P4 ;  /* 0xff8000006deb7808 */ /* 0x000fe40006000000 */
[C---:B------:R-:W-:Y:S02]  /*34a0*/  ISETP.GT.AND P2, PT, R193.reuse, 0x40, PT ;  /* 0x00000040c100780c */ /* 0x040fe40003f44270 */
[----:B------:R-:W-:Y:S01]  /*34b0*/  ISETP.GT.AND P4, PT, R193, 0x41, PT ;  /* 0x00000041c100780c */ /* 0x000fe20003f84270 */
[----:B------:R-:W-:Y:S01]  /*34c0*/  MUFU.EX2 R94, R94 ;  /* 0x0000005e005e7308 */ /* 0x000fe20000000800 */
[----:B------:R-:W-:-:S02]  /*34d0*/  FSEL R220, R112, -INF , !P6 ;  /* 0xff80000070dc7808 */ /* 0x000fc40007000000 */
[----:B------:R-:W-:Y:S02]  /*34e0*/  FSEL R214, R106, -INF , !P2 ;  /* 0xff8000006ad67808 */ /* 0x000fe40005000000 */
[----:B------:R-:W-:Y:S02]  /*34f0*/  FSEL R216, R107, -INF , !P4 ;  /* 0xff8000006bd87808 */ /* 0x000fe40006000000 */
[C---:B------:R-:W-:Y:S01]  /*3500*/  ISETP.GT.AND P6, PT, R193.reuse, 0x48, PT ;  /* 0x00000048c100780c */ /* 0x040fe20003fc4270 */
[----:B------:R-:W-:Y:S02]  /*3510*/  WARPGROUP.DEPBAR.LE gsb0, 0x0 ;  /* 0x00008000000079c5 */ /* 0x000fe40000010000 */
[C---:B------:R-:W-:Y:S01]  /*3520*/  ISETP.GT.AND P2, PT, R193.reuse, 0x49, PT ;  /* 0x00000049c100780c */ /* 0x040fe20003f44270 */
[--C-:B-1----:R-:W-:Y:S01]  /*3530*/  FADD.FTZ R194, R24, -R195.reuse ;  /* 0x800000c318c27221 */ /* 0x102fe20000010000 */
[----:B------:R-:W-:Y:S01]  /*3540*/  ISETP.GT.AND P4, PT, R193, 0x50, PT ;  /* 0x00000050c100780c */ /* 0x000fe20003f84270 */
[----:B------:R-:W-:Y:S01]  /*3550*/  FFMA.FTZ R24, -R192, R192, 1 ;  /* 0x3f800000c0187423 */ /* 0x000fe200000101c0 */
[----:B------:R-:W-:Y:S01]  /*3560*/  FSEL R215, R110, -INF , !P6 ;  /* 0xff8000006ed77808 */ /* 0x000fe20007000000 */
[----:B------:R-:W-:Y:S01]  /*3570*/  FMUL.FTZ R192, R116, UR10 ;  /* 0x0000000a74c07c20 */ /* 0x000fe20008410000 */
[----:B------:R-:W-:Y:S01]  /*3580*/  FSEL R210, R111, -INF , !P2 ;  /* 0xff8000006fd27808 */ /* 0x000fe20005000000 */
[----:B------:R-:W-:Y:S01]  /*3590*/  FADD.FTZ R195, R26, -R195 ;  /* 0x800000c31ac37221 */ /* 0x000fe20000010000 */
[----:B------:R-:W-:Y:S01]  /*35a0*/  FSEL R212, R114, -INF , !P4 ;  /* 0xff80000072d47808 */ /* 0x000fe20006000000 */
[----:B------:R-:W-:Y:S01]  /*35b0*/  FFMA.FTZ R26, R200, UR4, -R225 ;  /* 0x00000004c81a7c23 */ /* 0x000fe200080108e1 */
[----:B------:R-:W-:Y:S01]  /*35c0*/  ISETP.GT.AND P6, PT, R193, 0x51, PT ;  /* 0x00000051c100780c */ /* 0x000fe20003fc4270 */
[----:B------:R-:W-:Y:S01]  /*35d0*/  VIADD R200, R9, 0x1c ;  /* 0x0000001c09c87836 */ /* 0x000fe20000000000 */
[C---:B------:R-:W-:Y:S01]  /*35e0*/  ISETP.GT.AND P2, PT, R193.reuse, 0x58, PT ;  /* 0x00000058c100780c */ /* 0x040fe20003f44270 */
[----:B------:R-:W-:Y:S01]  /*35f0*/  SHFL.IDX PT, R225, R15, R9, 0x1f ;  /* 0x00001f090fe17589 */ /* 0x000fe200000e0000 */
[----:B------:R-:W-:Y:S01]  /*3600*/  ISETP.GT.AND P4, PT, R193, 0x59, PT ;  /* 0x00000059c100780c */ /* 0x000fe20003f84270 */
[----:B------:R-:W-:Y:S01]  /*3610*/  FMUL.FTZ R193, R113, R194 ;  /* 0x000000c271c17220 */ /* 0x000fe20000410000 */
[----:B------:R-:W-:Y:S01]  /*3620*/  FMUL.FTZ R194, R117, UR10 ;  /* 0x0000000a75c27c20 */ /* 0x000fe20008410000 */
[C---:B------:R-:W-:Y:S01]  /*3630*/  VIADD R117, R9.reuse, 0x8 ;  /* 0x0000000809757836 */ /* 0x040fe20000000000 */
[----:B------:R-:W1:Y:S01]  /*3640*/  SHFL.IDX PT, R229, R17, R200, 0x1f ;  /* 0x00001fc811e57589 */ /* 0x000e6200000e0000 */
[----:B------:R-:W-:Y:S01]  /*3650*/  FMUL.FTZ R116, R24, R193 ;  /* 0x000000c118747220 */ /* 0x000fe20000410000 */
[----:B------:R-:W-:Y:S01]  /*3660*/  VIADD R193, R9, 0x4 ;  /* 0x0000000409c17836 */ /* 0x000fe20000000000 */
[----:B------:R-:W3:Y:S01]  /*3670*/  MUFU.TANH R192, R192 ;  /* 0x000000c000c07308 */ /* 0x000ee20000002400 */
[----:B------:R-:W4:Y:S04]  /*3680*/  SHFL.IDX PT, R228, R17, R117, 0x1f ;  /* 0x00001f7511e47589 */ /* 0x000f2800000e0000 */
[----:B------:R-:W5:Y:S03]  /*3690*/  SHFL.IDX PT, R24, R17, R193, 0x1f ;  /* 0x00001fc111187589 */ /* 0x000f6600000e0000 */
[----:B------:R-:W3:Y:S01]  /*36a0*/  MUFU.TANH R194, R194 ;  /* 0x000000c200c27308 */ /* 0x000ee20000002400 */
[----:B------:R-:W3:Y:S04]  /*36b0*/  SHFL.IDX PT, R227, R14, R117, 0x1f ;  /* 0x00001f750ee37589 */ /* 0x000ee800000e0000 */
[----:B------:R-:W3:Y:S01]  /*36c0*/  SHFL.IDX PT, R234, R190, R193, 0x1f ;  /* 0x00001fc1beea7589 */ /* 0x000ee200000e0000 */
[----:B--2---:R-:W-:Y:S01]  /*36d0*/  FMUL.FTZ R195, R104, R195 ;  /* 0x000000c368c37220 */ /* 0x004fe20000410000 */
[----:B------:R-:W-:Y:S01]  /*36e0*/  FADD.FTZ R29, R29, -R232 ;  /* 0x800000e81d1d7221 */ /* 0x000fe20000010000 */
[----:B------:R-:W-:Y:S01]  /*36f0*/  MUFU.EX2 R26, R26 ;  /* 0x0000001a001a7308 */ /* 0x000fe20000000800 */
[----:B------:R-:W-:Y:S01]  /*3700*/  LDS R12, [R12+0x380] ;  /* 0x000380000c0c7984 */ /* 0x000fe20000000800 */
[--C-:B-1----:R-:W-:Y:S01]  /*3710*/  FFMA.FTZ R92, R92, UR4, -R229.reuse ;  /* 0x000000045c5c7c23 */ /* 0x102fe200080108e5 */
[----:B------:R-:W-:Y:S01]  /*3720*/  FFMA.FTZ R207, R207, UR4, -R229 ;  /* 0x00000004cfcf7c23 */ /* 0x000fe200080108e5 */
[--C-:B------:R-:W-:Y:S01]  /*3730*/  FFMA.FTZ R229, R206, UR4, -R225.reuse ;  /* 0x00000004cee57c23 */ /* 0x100fe200080108e1 */
[----:B------:R-:W-:Y:S01]  /*3740*/  FFMA.FTZ R206, R222, UR4, -R225 ;  /* 0x00000004dece7c23 */ /* 0x000fe200080108e1 */
[--C-:B----4-:R-:W-:Y:S01]  /*3750*/  FFMA.FTZ R198, R198, UR4, -R228.reuse ;  /* 0x00000004c6c67c23 */ /* 0x110fe200080108e4 */
[----:B------:R-:W-:Y:S01]  /*3760*/  FFMA.FTZ R219, R219, UR4, -R228 ;  /* 0x00000004dbdb7c23 */ /* 0x000fe200080108e4 */
[----:B------:R-:W-:Y:S01]  /*3770*/  MUFU.EX2 R209, R209 ;  /* 0x000000d100d17308 */ /* 0x000fe20000000800 */
[----:B------:R-:W1:Y:S01]  /*3780*/  SHFL.IDX PT, R228, R15, R117, 0x1f ;  /* 0x00001f750fe47589 */ /* 0x000e6200000e0000 */
[--C-:B-----5:R-:W-:Y:S01]  /*3790*/  FFMA.FTZ R119, R197, UR4, -R24.reuse ;  /* 0x00000004c5777c23 */ /* 0x120fe20008010818 */
[----:B------:R-:W-:Y:S01]  /*37a0*/  FFMA.FTZ R224, R224, UR4, -R24 ;  /* 0x00000004e0e07c23 */ /* 0x000fe20008010818 */
[----:B------:R-:W-:-:S02]  /*37b0*/  VIADD R197, R9, 0x14 ;  /* 0x0000001409c57836 */ /* 0x000fc40000000000 */
[--C-:B---3--:R-:W-:Y:S01]  /*37c0*/  FFMA.FTZ R103, R103, UR4, -R227.reuse ;  /* 0x0000000467677c23 */ /* 0x108fe200080108e3 */
[----:B------:R-:W-:Y:S01]  /*37d0*/  FFMA.FTZ R215, R215, UR4, -R227 ;  /* 0x00000004d7d77c23 */ /* 0x000fe200080108e3 */
[----:B------:R2:W-:Y:S01]  /*37e0*/  MUFU.EX2 R24, R198 ;  /* 0x000000c600187308 */ /* 0x0005e20000000800 */
[----:B------:R-:W3:Y:S04]  /*37f0*/  SHFL.IDX PT, R231, R17, R197, 0x1f ;  /* 0x00001fc511e77589 */ /* 0x000ee800000e0000 */
[----:B------:R-:W4:Y:S01]  /*3800*/  SHFL.IDX PT, R225, R15, R197, 0x1f ;  /* 0x00001fc50fe17589 */ /* 0x000f2200000e0000 */
[----:B------:R-:W-:Y:S01]  /*3810*/  FMUL.FTZ R195, R19, R195 ;  /* 0x000000c313c37220 */ /* 0x000fe20000410000 */
[----:B------:R-:W-:Y:S01]  /*3820*/  FADD.FTZ R232, R31, -R232 ;  /* 0x800000e81fe87221 */ /* 0x000fe20000010000 */
[----:B------:R-:W-:Y:S01]  /*3830*/  FADD.FTZ R27, R27, -R234 ;  /* 0x800000ea1b1b7221 */ /* 0x000fe20000010000 */
[----:B--2---:R-:W-:-:S02]  /*3840*/  VIADD R198, R9, 0x18 ;  /* 0x0000001809c67836 */ /* 0x004fc40000000000 */
[--C-:B------:R-:W-:Y:S01]  /*3850*/  FADD.FTZ R32, R32, -R233.reuse ;  /* 0x800000e920207221 */ /* 0x100fe20000010000 */
[----:B------:R-:W-:Y:S01]  /*3860*/  FADD.FTZ R34, R34, -R233 ;  /* 0x800000e922227221 */ /* 0x000fe20000010000 */
[----:B------:R-:W-:Y:S01]  /*3870*/  FFMA.FTZ R77, -R77, R77, 1 ;  /* 0x3f8000004d4d7423 */ /* 0x000fe2000001014d */
[----:B------:R-:W-:Y:S01]  /*3880*/  FFMA.FTZ R76, -R76, R76, 1 ;  /* 0x3f8000004c4c7423 */ /* 0x000fe2000001014c */
[----:B------:R-:W2:Y:S01]  /*3890*/  SHFL.IDX PT, R226, R17, R198, 0x1f ;  /* 0x00001fc611e27589 */ /* 0x000ea200000e0000 */
[----:B------:R-:W-:Y:S01]  /*38a0*/  MUFU.EX2 R92, R92 ;  /* 0x0000005c005c7308 */ /* 0x000fe20000000800 */
[--C-:B-1----:R-:W-:Y:S02]  /*38b0*/  FFMA.FTZ R204, R204, UR4, -R228.reuse ;  /* 0x00000004cccc7c23 */ /* 0x102fe400080108e4 */
[----:B------:R-:W1:Y:S04]  /*38c0*/  SHFL.IDX PT, R17, R15, R193, 0x1f ;  /* 0x00001fc10f117589 */ /* 0x000e6800000e0000 */
[----:B------:R-:W-:Y:S01]  /*38d0*/  SHFL.IDX PT, R227, R14, R198, 0x1f ;  /* 0x00001fc60ee37589 */ /* 0x000fe200000e0000 */
[----:B------:R-:W-:Y:S01]  /*38e0*/  MUFU.EX2 R207, R207 ;  /* 0x000000cf00cf7308 */ /* 0x000fe20000000800 */
[--C-:B---3--:R-:W-:Y:S01]  /*38f0*/  FFMA.FTZ R93, R93, UR4, -R231.reuse ;  /* 0x000000045d5d7c23 */ /* 0x108fe200080108e7 */
[----:B------:R-:W-:Y:S01]  /*3900*/  FFMA.FTZ R208, R208, UR4, -R231 ;  /* 0x00000004d0d07c23 */ /* 0x000fe200080108e7 */
[----:B------:R-:W-:Y:S01]  /*3910*/  FFMA.FTZ R231, R96, UR4, -R228 ;  /* 0x0000000460e77c23 */ /* 0x000fe200080108e4 */
[--C-:B----4-:R-:W-:Y:S01]  /*3920*/  FFMA.FTZ R99, R99, UR4, -R225.reuse ;  /* 0x0000000463637c23 */ /* 0x110fe200080108e1 */
[----:B------:R-:W-:Y:S01]  /*3930*/  FFMA.FTZ R217, R217, UR4, -R225 ;  /* 0x00000004d9d97c23 */ /* 0x000fe200080108e1 */
[----:B------:R-:W3:Y:S02]  /*3940*/  SHFL.IDX PT, R228, R14, R193, 0x1f ;  /* 0x00001fc10ee47589 */ /* 0x000ee400000e0000 */
[----:B------:R-:W4:Y:S02]  /*3950*/  MUFU.EX2 R19, R224 ;  /* 0x000000e000137308 */ /* 0x000f240000000800 */
[----:B------:R-:W5:Y:S01]  /*3960*/  SHFL.IDX PT, R225, R14, R199, 0x1f ;  /* 0x00001fc70ee17589 */ /* 0x000f6200000e0000 */
[--C-:B--2---:R-:W-:Y:S01]  /*3970*/  FFMA.FTZ R95, R95, UR4, -R226.reuse ;  /* 0x000000045f5f7c23 */ /* 0x104fe200080108e2 */
[----:B------:R-:W-:-:S04]  /*3980*/  FFMA.FTZ R205, R205, UR4, -R226 ;  /* 0x00000004cdcd7c23 */ /* 0x000fc800080108e2 */
[----:B------:R-:W2:Y:S01]  /*3990*/  MUFU.EX2 R31, R219 ;  /* 0x000000db001f7308 */ /* 0x000ea20000000800 */
[----:B------:R-:W4:Y:S01]  /*39a0*/  SHFL.IDX PT, R226, R15, R199, 0x1f ;  /* 0x00001fc70fe27589 */ /* 0x000f2200000e0000 */
[--C-:B-1----:R-:W-:Y:S01]  /*39b0*/  FFMA.FTZ R222, R98, UR4, -R17.reuse ;  /* 0x0000000462de7c23 */ /* 0x102fe20008010811 */
[----:B------:R-:W-:Y:S02]  /*39c0*/  FFMA.FTZ R203, R203, UR4, -R17 ;  /* 0x00000004cbcb7c23 */ /* 0x000fe40008010811 */
[----:B------:R-:W1:Y:S03]  /*39d0*/  SHFL.IDX PT, R98, R15, R198, 0x1f ;  /* 0x00001fc60f627589 */ /* 0x000e6600000e0000 */
[----:B------:R5:W-:Y:S01]  /*39e0*/  MUFU.EX2 R96, R222 ;  /* 0x000000de00607308 */ /* 0x000be20000000800 */
[----:B---3--:R-:W-:-:S07]  /*39f0*/  FFMA.FTZ R102, R102, UR4, -R228 ;  /* 0x0000000466667c23 */ /* 0x008fce00080108e4 */
[----:B------:R3:W-:Y:S01]  /*3a00*/  MUFU.EX2 R17, R229 ;  /* 0x000000e500117308 */ /* 0x0007e20000000800 */
[----:B-----5:R-:W5:Y:S01]  /*3a10*/  SHFL.IDX PT, R222, R14, R9, 0x1f ;  /* 0x00001f090ede7589 */ /* 0x020f6200000e0000 */
[----:B------:R-:W-:Y:S01]  /*3a20*/  FFMA.FTZ R216, R216, UR4, -R228 ;  /* 0x00000004d8d87c23 */ /* 0x000fe200080108e4 */
[--C-:B------:R-:W-:Y:S01]  /*3a30*/  FFMA.FTZ R220, R220, UR4, -R225.reuse ;  /* 0x00000004dcdc7c23 */ /* 0x100fe200080108e1 */
[----:B------:R-:W-:Y:S01]  /*3a40*/  FFMA.FTZ R212, R212, UR4, -R225 ;  /* 0x00000004d4d47c23 */ /* 0x000fe200080108e1 */
[----:B------:R-:W-:Y:S02]  /*3a50*/  FSEL R225, R191, -INF , !P5 ;  /* 0xff800000bfe17808 */ /* 0x000fe40006800000 */
[----:B------:R-:W-:Y:S01]  /*3a60*/  FSEL R228, R192, -INF , !P1 ;  /* 0xff800000c0e47808 */ /* 0x000fe20004800000 */
[----:B------:R-:W-:Y:S01]  /*3a70*/  MUFU.EX2 R95, R95 ;  /* 0x0000005f005f7308 */ /* 0x000fe20000000800 */
[--C-:B----4-:R-:W-:Y:S01]  /*3a80*/  FFMA.FTZ R230, R230, UR4, -R226.reuse ;  /* 0x00000004e6e67c23 */ /* 0x110fe200080108e2 */
[----:B------:R-:W-:Y:S01]  /*3a90*/  FFMA.FTZ R218, R218, UR4, -R226 ;  /* 0x00000004dada7c23 */ /* 0x000fe200080108e2 */
[----:B---3--:R3:W4:Y:S01]  /*3aa0*/  SHFL.IDX PT, R229, R15, R200, 0x1f ;  /* 0x00001fc80fe57589 */ /* 0x00872200000e0000 */
[--C-:B------:R-:W-:Y:S01]  /*3ab0*/  FFMA.FTZ R228, R228, UR4, -R227.reuse ;  /* 0x00000004e4e47c23 */ /* 0x100fe200080108e3 */
[--C-:B-1----:R-:W-:Y:S01]  /*3ac0*/  FFMA.FTZ R100, R100, UR4, -R98.reuse ;  /* 0x0000000464647c23 */ /* 0x102fe20008010862 */
[----:B------:R-:W-:Y:S01]  /*3ad0*/  FFMA.FTZ R213, R213, UR4, -R98 ;  /* 0x00000004d5d57c23 */ /* 0x000fe20008010862 */
[----:B------:R-:W1:Y:S01]  /*3ae0*/  SHFL.IDX PT, R226, R14, R118, 0x1f ;  /* 0x00001f760ee27589 */ /* 0x000e6200000e0000 */
[----:B------:R2:W-:Y:S08]  /*3af0*/  MUFU.EX2 R98, R230 ;  /* 0x000000e600627308 */ /* 0x0005f00000000800 */
[----:B---3--:R3:W-:Y:S01]  /*3b00*/  MUFU.EX2 R15, R231 ;  /* 0x000000e7000f7308 */ /* 0x0087e20000000800 */
[--C-:B-----5:R-:W-:Y:S01]  /*3b10*/  FFMA.FTZ R101, R101, UR4, -R222.reuse ;  /* 0x0000000465657c23 */ /* 0x120fe200080108de */
[----:B------:R-:W-:Y:S01]  /*3b20*/  FFMA.FTZ R214, R214, UR4, -R222 ;  /* 0x00000004d6d67c23 */ /* 0x000fe200080108de */
[----:B--2---:R-:W-:Y:S01]  /*3b30*/  FSEL R230, R196, -INF , !P2 ;  /* 0xff800000c4e67808 */ /* 0x004fe20005000000 */
[----:B------:R-:W2:Y:S04]  /*3b40*/  SHFL.IDX PT, R222, R14, R197, 0x1f ;  /* 0x00001fc50ede7589 */ /* 0x000ea800000e0000 */
[----:B------:R-:W-:Y:S01]  /*3b50*/  FFMA.FTZ R227, R230, UR4, -R227 ;  /* 0x00000004e6e37c23 */ /* 0x000fe200080108e3 */
[----:B---3--:R-:W-:Y:S01]  /*3b60*/  SHFL.IDX PT, R231, R190, R117, 0x1f ;  /* 0x00001f75bee77589 */ /* 0x008fe200000e0000 */
[----:B------:R-:W-:Y:S01]  /*3b70*/  FFMA.FTZ R219, -R18, R18, 1 ;  /* 0x3f80000012db7423 */ /* 0x000fe20000010112 */
[--C-:B----4-:R-:W-:Y:S01]  /*3b80*/  FFMA.FTZ R223, R223, UR4, -R229.reuse ;  /* 0x00000004dfdf7c23 */ /* 0x110fe200080108e5 */
[----:B------:R-:W-:Y:S01]  /*3b90*/  FFMA.FTZ R211, R211, UR4, -R229 ;  /* 0x00000004d3d37c23 */ /* 0x000fe200080108e5 */
[----:B------:R-:W-:Y:S01]  /*3ba0*/  FSEL R229, R115, -INF , !P6 ;  /* 0xff80000073e57808 */ /* 0x000fe20007000000 */
[----:B------:R-:W-:Y:S01]  /*3bb0*/  SHFL.IDX PT, R230, R190, R197, 0x1f ;  /* 0x00001fc5bee67589 */ /* 0x000fe200000e0000 */
[--C-:B-1----:R-:W-:Y:S01]  /*3bc0*/  FFMA.FTZ R235, R235, UR4, -R226.reuse ;  /* 0x00000004ebeb7c23 */ /* 0x102fe200080108e2 */
[----:B------:R-:W-:Y:S01]  /*3bd0*/  FFMA.FTZ R210, R210, UR4, -R226 ;  /* 0x00000004d2d27c23 */ /* 0x000fe200080108e2 */
[----:B------:R-:W-:Y:S01]  /*3be0*/  FMUL.FTZ R32, R94, R32 ;  /* 0x000000205e207220 */ /* 0x000fe20000410000 */
[----:B------:R1:W3:Y:S01]  /*3bf0*/  SHFL.IDX PT, R226, R14, R200, 0x1f ;  /* 0x00001fc80ee27589 */ /* 0x0002e200000e0000 */
[----:B------:R4:W-:Y:S08]  /*3c00*/  MUFU.EX2 R13, R235 ;  /* 0x000000eb000d7308 */ /* 0x0009f00000000800 */
[----:B------:R-:W-:Y:S01]  /*3c10*/  MUFU.EX2 R93, R93 ;  /* 0x0000005d005d7308 */ /* 0x000fe20000000800 */
[----:B----4-:R-:W4:Y:S07]  /*3c20*/  LDL R235, [R1+0x10] ;  /* 0x0000100001eb7983 */ /* 0x010f2e0000100800 */
[----:B-1----:R2:W-:Y:S08]  /*3c30*/  MUFU.EX2 R14, R223 ;  /* 0x000000df000e7308 */ /* 0x0025f00000000800 */
[----:B------:R-:W-:Y:S01]  /*3c40*/  MUFU.EX2 R208, R208 ;  /* 0x000000d000d07308 */ /* 0x000fe20000000800 */
[--C-:B--2---:R-:W-:Y:S01]  /*3c50*/  FFMA.FTZ R223, R225, UR4, -R222.reuse ;  /* 0x00000004e1df7c23 */ /* 0x104fe200080108de */
[----:B------:R-:W-:Y:S01]  /*3c60*/  FFMA.FTZ R222, R229, UR4, -R222 ;  /* 0x00000004e5de7c23 */ /* 0x000fe200080108de */
[----:B------:R-:W-:-:S02]  /*3c70*/  FSEL R225, R194, -INF , !P3 ;  /* 0xff800000c2e17808 */ /* 0x000fc40005800000 */
[----:B------:R-:W-:-:S03]  /*3c80*/  FSEL R229, R201, -INF , !P4 ;  /* 0xff800000c9e57808 */ /* 0x000fc60006000000 */
[--C-:B---3--:R-:W-:Y:S01]  /*3c90*/  FFMA.FTZ R225, R225, UR4, -R226.reuse ;  /* 0x00000004e1e17c23 */ /* 0x108fe200080108e2 */
[----:B------:R-:W-:Y:S01]  /*3ca0*/  FFMA.FTZ R78, -R78, R78, 1 ;  /* 0x3f8000004e4e7423 */ /* 0x000fe2000001014e */
[----:B------:R-:W-:Y:S01]  /*3cb0*/  FFMA.FTZ R226, R229, UR4, -R226 ;  /* 0x00000004e5e27c23 */ /* 0x000fe200080108e2 */
[----:B------:R-:W-:Y:S01]  /*3cc0*/  FFMA.FTZ R80, -R80, R80, 1 ;  /* 0x3f80000050507423 */ /* 0x000fe20000010150 */
[----:B------:R-:W-:Y:S01]  /*3cd0*/  SHFL.IDX PT, R229, R190, R198, 0x1f ;  /* 0x00001fc6bee57589 */ /* 0x000fe200000e0000 */
[----:B------:R-:W-:Y:S03]  /*3ce0*/  MUFU.EX2 R203, R203 ;  /* 0x000000cb00cb7308 */ /* 0x000fe60000000800 */
[----:B------:R-:W1:Y:S01]  /*3cf0*/  SHFL.IDX PT, R190, R190, R200, 0x1f ;  /* 0x00001fc8bebe7589 */ /* 0x000e6200000e0000 */
[----:B------:R-:W-:-:S04]  /*3d00*/  FADD.FTZ R28, R28, -R231 ;  /* 0x800000e71c1c7221 */ /* 0x000fc80000010000 */
[----:B------:R-:W2:Y:S01]  /*3d10*/  MUFU.EX2 R18, R221 ;  /* 0x000000dd00127308 */ /* 0x000ea20000000800 */
[----:B------:R-:W-:-:S07]  /*3d20*/  FADD.FTZ R30, R30, -R231 ;  /* 0x800000e71e1e7221 */ /* 0x000fce0000010000 */
        /* <DEDUP_REMOVED lines=12> */
[----:B------:R-:W-:Y:S01]  /*3df0*/  FFMA.FTZ R27, -R22, R22, 1 ;  /* 0x3f800000161b7423 */ /* 0x000fe20000010116 */
[----:B------:R-:W-:Y:S01]  /*3e00*/  FFMA.FTZ R22, -R23, R23, 1 ;  /* 0x3f80000017167423 */ /* 0x000fe20000010117 */
[----:B------:R-:W-:Y:S01]  /*3e10*/  FMUL.FTZ R23, R31, R30 ;  /* 0x0000001e1f177220 */ /* 0x000fe20000410000 */
[----:B------:R-:W-:-:S02]  /*3e20*/  FMUL.FTZ R28, R26, R29 ;  /* 0x0000001d1a1c7220 */ /* 0x000fc40000410000 */
[----:B------:R-:W-:Y:S01]  /*3e30*/  MUFU.EX2 R100, R100 ;  /* 0x0000006400647308 */ /* 0x000fe20000000800 */
[----:B------:R-:W-:Y:S01]  /*3e40*/  FMUL.FTZ R22, R22, R23 ;  /* 0x0000001716167220 */ /* 0x000fe20000410000 */
[----:B------:R-:W-:Y:S01]  /*3e50*/  FMUL.FTZ R23, R27, R28 ;  /* 0x0000001c1b177220 */ /* 0x000fe20000410000 */
[----:B--2---:R-:W-:Y:S01]  /*3e60*/  FMUL.FTZ R27, R18, R232 ;  /* 0x000000e8121b7220 */ /* 0x004fe20000410000 */
[----:B------:R-:W-:-:S04]  /*3e70*/  FFMA.FTZ R30, -R72, R72, 1 ;  /* 0x3f800000481e7423 */ /* 0x000fc80000010148 */
[----:B------:R-:W-:Y:S01]  /*3e80*/  FMUL.FTZ R30, R30, R27 ;  /* 0x0000001b1e1e7220 */ /* 0x000fe20000410000 */
[----:B------:R-:W-:Y:S01]  /*3e90*/  MUFU.EX2 R213, R213 ;  /* 0x000000d500d57308 */ /* 0x000fe20000000800 */
[----:B------:R-:W-:-:S07]  /*3ea0*/  FFMA.FTZ R29, -R73, R73, 1 ;  /* 0x3f800000491d7423 */ /* 0x000fce0000010149 */
[----:B------:R-:W1:Y:S01]  /*3eb0*/  MUFU.EX2 R27, R205 ;  /* 0x000000cd001b7308 */ /* 0x000e620000000800 */
[----:B------:R-:W-:Y:S01]  /*3ec0*/  FMUL.FTZ R29, R29, R32 ;  /* 0x000000201d1d7220 */ /* 0x000fe20000410000 */
[--C-:B------:R-:W-:Y:S01]  /*3ed0*/  FADD.FTZ R36, R36, -R229.reuse ;  /* 0x800000e524247221 */ /* 0x100fe20000010000 */
[----:B------:R-:W-:Y:S01]  /*3ee0*/  FFMA.FTZ R32, -R75, R75, 1 ;  /* 0x3f8000004b207423 */ /* 0x000fe2000001014b */
[----:B------:R-:W-:Y:S01]  /*3ef0*/  FMUL.FTZ R73, R209, R34 ;  /* 0x00000022d1497220 */ /* 0x000fe20000410000 */
[----:B------:R-:W-:Y:S01]  /*3f00*/  FADD.FTZ R38, R38, -R229 ;  /* 0x800000e526267221 */ /* 0x000fe20000010000 */
[----:B------:R-:W-:Y:S02]  /*3f10*/  FMUL.FTZ R72, R95, R36 ;  /* 0x000000245f487220 */ /* 0x000fe40000410000 */
[----:B------:R-:W-:Y:S01]  /*3f20*/  FMUL.FTZ R32, R32, R73 ;  /* 0x0000004920207220 */ /* 0x000fe20000410000 */
[----:B------:R-:W-:Y:S01]  /*3f30*/  FFMA.FTZ R36, -R79, R79, 1 ;  /* 0x3f8000004f247423 */ /* 0x000fe2000001014f */
[----:B------:R-:W-:Y:S01]  /*3f40*/  MUFU.EX2 R206, R206 ;  /* 0x000000ce00ce7308 */ /* 0x000fe20000000800 */
[----:B-1----:R-:W-:Y:S01]  /*3f50*/  FMUL.FTZ R73, R27, R38 ;  /* 0x000000261b497220 */ /* 0x002fe20000410000 */
[----:B------:R-:W-:-:S06]  /*3f60*/  FMUL.FTZ R38, R77, R72 ;  /* 0x000000484d267220 */ /* 0x000fcc0000410000 */
[----:B------:R-:W-:Y:S01]  /*3f70*/  MUFU.EX2 R99, R99 ;  /* 0x0000006300637308 */ /* 0x000fe20000000800 */
[----:B------:R-:W1:Y:S01]  /*3f80*/  SHFL.IDX PT, R72, R12, R118, 0x1f ;  /* 0x00001f760c487589 */ /* 0x000e6200000e0000 */
[----:B------:R-:W-:-:S03]  /*3f90*/  FMUL.FTZ R36, R36, R73 ;  /* 0x0000004924247220 */ /* 0x000fc60000410000 */
[----:B------:R-:W2:Y:S01]  /*3fa0*/  SHFL.IDX PT, R73, R12, R198, 0x1f ;  /* 0x00001fc60c497589 */ /* 0x000ea200000e0000 */
[--C-:B------:R-:W-:Y:S01]  /*3fb0*/  FADD.FTZ R33, R33, -R230.reuse ;  /* 0x800000e621217221 */ /* 0x100fe20000010000 */
[----:B------:R-:W-:Y:S01]  /*3fc0*/  FADD.FTZ R35, R35, -R230 ;  /* 0x800000e623237221 */ /* 0x000fe20000010000 */
[----:B------:R-:W-:Y:S01]  /*3fd0*/  FFMA.FTZ R34, -R74, R74, 1 ;  /* 0x3f8000004a227423 */ /* 0x000fe2000001014a */
[----:B------:R-:W-:Y:S01]  /*3fe0*/  MUFU.EX2 R217, R217 ;  /* 0x000000d900d97308 */ /* 0x000fe20000000800 */
[----:B------:R-:W-:Y:S01]  /*3ff0*/  FMUL.FTZ R33, R93, R33 ;  /* 0x000000215d217220 */ /* 0x000fe20000410000 */
[----:B------:R-:W-:-:S03]  /*4000*/  FMUL.FTZ R35, R208, R35 ;  /* 0x00000023d0237220 */ /* 0x000fc60000410000 */
[----:B------:R-:W-:Y:S01]  /*4010*/  FMUL.FTZ R34, R34, R33 ;  /* 0x0000002122227220 */ /* 0x000fe20000410000 */
[----:B------:R-:W-:Y:S01]  /*4020*/  FMUL.FTZ R33, R76, R35 ;  /* 0x000000234c217220 */ /* 0x000fe20000410000 */
[----:B------:R-:W-:Y:S01]  /*4030*/  SHFL.IDX PT, R28, R12, R193, 0x1f ;  /* 0x00001fc10c1c7589 */ /* 0x000fe200000e0000 */
[----:B------:R-:W-:Y:S03]  /*4040*/  MUFU.EX2 R101, R101 ;  /* 0x0000006500657308 */ /* 0x000fe60000000800 */
[----:B------:R-:W3:Y:S04]  /*4050*/  SHFL.IDX PT, R35, R12, R9, 0x1f ;  /* 0x00001f090c237589 */ /* 0x000ee800000e0000 */
[----:B------:R-:W-:Y:S01]  /*4060*/  SHFL.IDX PT, R77, R12, R117, 0x1f ;  /* 0x00001f750c4d7589 */ /* 0x000fe200000e0000 */
[----:B------:R-:W-:Y:S01]  /*4070*/  FFMA.FTZ R87, -R87, R87, 1 ;  /* 0x3f80000057577423 */ /* 0x000fe20000010157 */
[----:B------:R-:W-:Y:S01]  /*4080*/  FFMA.FTZ R187, -R187, R187, 1 ;  /* 0x3f800000bbbb7423 */ /* 0x000fe200000101bb */
[----:B------:R-:W-:Y:S01]  /*4090*/  FFMA.FTZ R186, -R186, R186, 1 ;  /* 0x3f800000baba7423 */ /* 0x000fe200000101ba */
[----:B------:R-:W-:Y:S01]  /*40a0*/  SHFL.IDX PT, R75, R12, R199, 0x1f ;  /* 0x00001fc70c4b7589 */ /* 0x000fe200000e0000 */
[----:B------:R-:W-:Y:S03]  /*40b0*/  MUFU.EX2 R102, R102 ;  /* 0x0000006600667308 */ /* 0x000fe60000000800 */
[----:B------:R-:W5:Y:S04]  /*40c0*/  SHFL.IDX PT, R76, R12, R197, 0x1f ;  /* 0x00001fc50c4c7589 */ /* 0x000f6800000e0000 */
[----:B------:R1:W-:Y:S01]  /*40d0*/  SHFL.IDX PT, R74, R12, R200, 0x1f ;  /* 0x00001fc80c4a7589 */ /* 0x0003e200000e0000 */
[----:B------:R-:W-:Y:S01]  /*40e0*/  FFMA.FTZ R184, -R184, R184, 1 ;  /* 0x3f800000b8b87423 */ /* 0x000fe200000101b8 */
[----:B------:R-:W-:Y:S01]  /*40f0*/  MUFU.EX2 R119, R119 ;  /* 0x0000007700777308 */ /* 0x000fe20000000800 */
[----:B-1----:R-:W-:Y:S01]  /*4100*/  FADD.FTZ R12, R45, -R72 ;  /* 0x800000482d0c7221 */ /* 0x002fe20000010000 */
[----:B--2---:R-:W-:-:S06]  /*4110*/  FADD.FTZ R45, R52, -R73 ;  /* 0x80000049342d7221 */ /* 0x004fcc0000010000 */
[----:B------:R-:W-:Y:S01]  /*4120*/  MUFU.EX2 R103, R103 ;  /* 0x0000006700677308 */ /* 0x000fe20000000800 */
[----:B------:R1:W2:Y:S01]  /*4130*/  LDS R52, [R11+0x380] ;  /* 0x000380000b347984 */ /* 0x0002a20000000800 */
[----:B------:R-:W-:Y:S01]  /*4140*/  FMUL.FTZ R37, R92, R37 ;  /* 0x000000255c257220 */ /* 0x000fe20000410000 */
[----:B------:R-:W-:Y:S01]  /*4150*/  FMUL.FTZ R79, R207, R39 ;  /* 0x00000027cf4f7220 */ /* 0x000fe20000410000 */
[--C-:B---3--:R-:W-:Y:S02]  /*4160*/  FADD.FTZ R40, R40, -R35.reuse ;  /* 0x8000002328287221 */ /* 0x108fe40000010000 */
[----:B------:R-:W-:Y:S01]  /*4170*/  FMUL.FTZ R39, R78, R37 ;  /* 0x000000254e277220 */ /* 0x000fe20000410000 */
[----:B------:R-:W-:Y:S01]  /*4180*/  FMUL.FTZ R37, R80, R79 ;  /* 0x0000004f50257220 */ /* 0x000fe20000410000 */
[----:B------:R-:W-:Y:S02]  /*4190*/  FADD.FTZ R79, R42, -R35 ;  /* 0x800000232a4f7221 */ /* 0x000fe40000010000 */
[----:B------:R-:W3:Y:S01]  /*41a0*/  MUFU.EX2 R35, R202 ;  /* 0x000000ca00237308 */ /* 0x000ee20000000800 */
[--C-:B------:R-:W-:Y:S01]  /*41b0*/  FADD.FTZ R41, R41, -R28.reuse ;  /* 0x8000001c29297221 */ /* 0x100fe20000010000 */
[----:B------:R-:W-:Y:S01]  /*41c0*/  FADD.FTZ R28, R43, -R28 ;  /* 0x8000001c2b1c7221 */ /* 0x000fe20000010000 */
[----:B-----5:R-:W-:Y:S01]  /*41d0*/  FADD.FTZ R42, R49, -R76 ;  /* 0x8000004c312a7221 */ /* 0x020fe20000010000 */
[--C-:B------:R-:W-:Y:S01]  /*41e0*/  FADD.FTZ R43, R48, -R75.reuse ;  /* 0x8000004b302b7221 */ /* 0x100fe20000010000 */
[----:B------:R-:W-:Y:S01]  /*41f0*/  FADD.FTZ R72, R47, -R72 ;  /* 0x800000482f487221 */ /* 0x000fe20000010000 */
[----:B------:R-:W-:Y:S01]  /*4200*/  FMUL.FTZ R49, R203, R28 ;  /* 0x0000001ccb317220 */ /* 0x000fe20000410000 */
[----:B------:R-:W-:Y:S01]  /*4210*/  FADD.FTZ R75, R50, -R75 ;  /* 0x8000004b324b7221 */ /* 0x000fe20000010000 */
[----:B------:R-:W-:-:S02]  /*4220*/  FADD.FTZ R76, R51, -R76 ;  /* 0x8000004c334c7221 */ /* 0x000fc40000010000 */
[----:B-1----:R-:W-:Y:S01]  /*4230*/  FMUL.FTZ R11, R84, R49 ;  /* 0x00000031540b7220 */ /* 0x002fe20000410000 */
[----:B------:R-:W-:Y:S01]  /*4240*/  FMUL.FTZ R49, R97, R12 ;  /* 0x0000000c61317220 */ /* 0x000fe20000410000 */
[----:B------:R-:W-:Y:S01]  /*4250*/  FFMA.FTZ R51, -R88, R88, 1 ;  /* 0x3f80000058337423 */ /* 0x000fe20000010158 */
[----:B------:R-:W-:Y:S01]  /*4260*/  FMUL.FTZ R12, R218, R75 ;  /* 0x0000004bda0c7220 */ /* 0x000fe20000410000 */
[----:B---3--:R-:W-:-:S04]  /*4270*/  FMUL.FTZ R72, R35, R72 ;  /* 0x0000004823487220 */ /* 0x008fc80000410000 */
[----:B------:R-:W-:Y:S01]  /*4280*/  FMUL.FTZ R51, R51, R72 ;  /* 0x0000004833337220 */ /* 0x000fe20000410000 */
[--C-:B------:R-:W-:Y:S01]  /*4290*/  FADD.FTZ R44, R44, -R77.reuse ;  /* 0x8000004d2c2c7221 */ /* 0x100fe20000010000 */
[----:B--2---:R-:W1:Y:S04]  /*42a0*/  SHFL.IDX PT, R75, R52, R9, 0x1f ;  /* 0x00001f09344b7589 */ /* 0x004e6800000e0000 */
[----:B------:R-:W2:Y:S01]  /*42b0*/  SHFL.IDX PT, R72, R52, R193, 0x1f ;  /* 0x00001fc134487589 */ /* 0x000ea200000e0000 */
[----:B------:R-:W-:Y:S01]  /*42c0*/  FADD.FTZ R77, R46, -R77 ;  /* 0x8000004d2e4d7221 */ /* 0x000fe20000010000 */
[----:B------:R-:W-:Y:S01]  /*42d0*/  FFMA.FTZ R46, -R81, R81, 1 ;  /* 0x3f800000512e7423 */ /* 0x000fe20000010151 */
[----:B------:R-:W-:Y:S01]  /*42e0*/  FMUL.FTZ R47, R17, R40 ;  /* 0x00000028112f7220 */ /* 0x000fe20000410000 */
[----:B------:R-:W3:Y:S04]  /*42f0*/  SHFL.IDX PT, R118, R52, R118, 0x1f ;  /* 0x00001f7634767589 */ /* 0x000ee800000e0000 */
[----:B------:R-:W5:Y:S01]  /*4300*/  SHFL.IDX PT, R199, R52, R199, 0x1f ;  /* 0x00001fc734c77589 */ /* 0x000f6200000e0000 */
[----:B------:R-:W-:Y:S01]  /*4310*/  FMUL.FTZ R46, R46, R47 ;  /* 0x0000002f2e2e7220 */ /* 0x000fe20000410000 */
[----:B------:R-:W-:Y:S01]  /*4320*/  FFMA.FTZ R47, -R85, R85, 1 ;  /* 0x3f800000552f7423 */ /* 0x000fe20000010155 */
[----:B------:R-:W-:Y:S01]  /*4330*/  FMUL.FTZ R44, R15, R44 ;  /* 0x0000002c0f2c7220 */ /* 0x000fe20000410000 */
[----:B------:R-:W5:Y:S01]  /*4340*/  SHFL.IDX PT, R200, R52, R200, 0x1f ;  /* 0x00001fc834c87589 */ /* 0x000f6200000e0000 */
[--C-:B------:R-:W-:Y:S01]  /*4350*/  FADD.FTZ R53, R53, -R74.reuse ;  /* 0x8000004a35357221 */ /* 0x100fe20000010000 */
[----:B------:R-:W-:Y:S01]  /*4360*/  FADD.FTZ R55, R55, -R74 ;  /* 0x8000004a37377221 */ /* 0x000fe20000010000 */
[----:B------:R-:W-:Y:S01]  /*4370*/  FMUL.FTZ R28, R204, R77 ;  /* 0x0000004dcc1c7220 */ /* 0x000fe20000410000 */
[----:B------:R-:W-:Y:S01]  /*4380*/  FADD.FTZ R54, R54, -R73 ;  /* 0x8000004936367221 */ /* 0x000fe20000010000 */
[----:B------:R-:W4:Y:S01]  /*4390*/  SHFL.IDX PT, R74, R52, R197, 0x1f ;  /* 0x00001fc5344a7589 */ /* 0x000f2200000e0000 */
[----:B------:R-:W-:Y:S01]  /*43a0*/  FMUL.FTZ R47, R47, R44 ;  /* 0x0000002c2f2f7220 */ /* 0x000fe20000410000 */
[----:B------:R-:W-:Y:S01]  /*43b0*/  FMUL.FTZ R44, R87, R28 ;  /* 0x0000001c572c7220 */ /* 0x000fe20000410000 */
[----:B------:R-:W-:Y:S01]  /*43c0*/  FFMA.FTZ R48, -R86, R86, 1 ;  /* 0x3f80000056307423 */ /* 0x000fe20000010156 */
[----:B------:R-:W-:Y:S01]  /*43d0*/  FFMA.FTZ R50, -R89, R89, 1 ;  /* 0x3f80000059327423 */ /* 0x000fe20000010159 */
[----:B------:R-:W-:Y:S01]  /*43e0*/  FMUL.FTZ R43, R98, R43 ;  /* 0x0000002b622b7220 */ /* 0x000fe20000410000 */
[----:B------:R-:W4:Y:S01]  /*43f0*/  SHFL.IDX PT, R117, R52, R117, 0x1f ;  /* 0x00001f7534757589 */ /* 0x000f2200000e0000 */
[----:B------:R-:W-:Y:S01]  /*4400*/  FMUL.FTZ R28, R100, R45 ;  /* 0x0000002d641c7220 */ /* 0x000fe20000410000 */
[----:B------:R-:W-:Y:S01]  /*4410*/  FMUL.FTZ R54, R213, R54 ;  /* 0x00000036d5367220 */ /* 0x000fe20000410000 */
[----:B------:R-:W5:Y:S01]  /*4420*/  MUFU.EX2 R212, R212 ;  /* 0x000000d400d47308 */ /* 0x000f620000000800 */
[----:B------:R2:W4:Y:S01]  /*4430*/  SHFL.IDX PT, R77, R52, R198, 0x1f ;  /* 0x00001fc6344d7589 */ /* 0x00052200000e0000 */
[----:B------:R-:W-:Y:S01]  /*4440*/  FMUL.FTZ R45, R14, R53 ;  /* 0x000000350e2d7220 */ /* 0x000fe20000410000 */
[--C-:B-1----:R-:W-:Y:S01]  /*4450*/  FADD.FTZ R56, R56, -R75.reuse ;  /* 0x8000004b38387221 */ /* 0x102fe20000010000 */
[----:B------:R-:W-:Y:S01]  /*4460*/  FMUL.FTZ R40, R206, R79 ;  /* 0x0000004fce287220 */ /* 0x000fe20000410000 */
[----:B------:R-:W-:Y:S01]  /*4470*/  FMUL.FTZ R48, R48, R49 ;  /* 0x0000003130307220 */ /* 0x000fe20000410000 */
[----:B------:R-:W-:Y:S01]  /*4480*/  FMUL.FTZ R50, R50, R43 ;  /* 0x0000002b32327220 */ /* 0x000fe20000410000 */
[----:B------:R-:W-:Y:S01]  /*4490*/  FFMA.FTZ R49, -R91, R91, 1 ;  /* 0x3f8000005b317423 */ /* 0x000fe2000001015b */
[----:B------:R-:W1:Y:S01]  /*44a0*/  MUFU.EX2 R214, R214 ;  /* 0x000000d600d67308 */ /* 0x000e620000000800 */
[----:B------:R-:W-:Y:S01]  /*44b0*/  FFMA.FTZ R73, -R90, R90, 1 ;  /* 0x3f8000005a497423 */ /* 0x000fe2000001015a */
[----:B------:R-:W-:Y:S01]  /*44c0*/  FMUL.FTZ R42, R99, R42 ;  /* 0x0000002a632a7220 */ /* 0x000fe20000410000 */
[----:B--2---:R-:W-:Y:S01]  /*44d0*/  FMUL.FTZ R52, R187, R54 ;  /* 0x00000036bb347220 */ /* 0x004fe20000410000 */
[----:B------:R-:W-:Y:S01]  /*44e0*/  FMUL.FTZ R43, R217, R76 ;  /* 0x0000004cd92b7220 */ /* 0x000fe20000410000 */
[----:B------:R-:W-:Y:S01]  /*44f0*/  FMUL.FTZ R54, R186, R45 ;  /* 0x0000002dba367220 */ /* 0x000fe20000410000 */
[----:B------:R-:W-:Y:S01]  /*4500*/  FADD.FTZ R79, R58, -R75 ;  /* 0x8000004b3a4f7221 */ /* 0x000fe20000010000 */
[--C-:B------:R-:W-:Y:S01]  /*4510*/  FADD.FTZ R81, R57, -R72.reuse ;  /* 0x8000004839517221 */ /* 0x100fe20000010000 */
[----:B------:R-:W2:Y:S01]  /*4520*/  MUFU.EX2 R225, R225 ;  /* 0x000000e100e17308 */ /* 0x000ea20000000800 */
[----:B------:R-:W-:Y:S01]  /*4530*/  FADD.FTZ R58, R59, -R72 ;  /* 0x800000483b3a7221 */ /* 0x000fe20000010000 */
[----:B------:R-:W-:Y:S01]  /*4540*/  FMUL.FTZ R45, R101, R56 ;  /* 0x00000038652d7220 */ /* 0x000fe20000410000 */
[----:B------:R-:W-:Y:S01]  /*4550*/  FFMA.FTZ R72, -R189, R189, 1 ;  /* 0x3f800000bd487423 */ /* 0x000fe200000101bd */
[----:B------:R-:W-:Y:S01]  /*4560*/  FMUL.FTZ R49, R49, R12 ;  /* 0x0000000c31317220 */ /* 0x000fe20000410000 */
[----:B------:R-:W-:-:S03]  /*4570*/  FMUL.FTZ R73, R73, R42 ;  /* 0x0000002a49497220 */ /* 0x000fc60000410000 */
[----:B------:R-:W2:Y:S01]  /*4580*/  MUFU.EX2 R220, R220 ;  /* 0x000000dc00dc7308 */ /* 0x000ea20000000800 */
[----:B------:R-:W-:Y:S01]  /*4590*/  FMUL.FTZ R42, R184, R43 ;  /* 0x0000002bb82a7220 */ /* 0x000fe20000410000 */
[----:B------:R-:W-:Y:S01]  /*45a0*/  FMUL.FTZ R72, R72, R45 ;  /* 0x0000002d48487220 */ /* 0x000fe20000410000 */
[----:B---3--:R-:W-:Y:S01]  /*45b0*/  FADD.FTZ R78, R61, -R118 ;  /* 0x800000763d4e7221 */ /* 0x008fe20000010000 */
[----:B------:R-:W-:Y:S01]  /*45c0*/  FFMA.FTZ R185, -R185, R185, 1 ;  /* 0x3f800000b9b97423 */ /* 0x000fe200000101b9 */
[----:B-----5:R-:W-:-:S03]  /*45d0*/  FADD.FTZ R61, R66, -R199 ;  /* 0x800000c7423d7221 */ /* 0x020fc60000010000 */
[----:B------:R-:W3:Y:S01]  /*45e0*/  MUFU.EX2 R12, R211 ;  /* 0x000000d3000c7308 */ /* 0x000ee20000000800 */
[----:B------:R-:W-:Y:S01]  /*45f0*/  FMUL.FTZ R53, R185, R28 ;  /* 0x0000001cb9357220 */ /* 0x000fe20000410000 */
[----:B------:R-:W-:-:S06]  /*4600*/  FFMA.FTZ R114, -R114, R114, 1 ;  /* 0x3f80000072727423 */ /* 0x000fcc0000010172 */
[----:B------:R-:W5:Y:S01]  /*4610*/  MUFU.EX2 R43, R216 ;  /* 0x000000d8002b7308 */ /* 0x000f620000000800 */
[----:B------:R-:W-:-:S07]  /*4620*/  FMUL.FTZ R61, R212, R61 ;  /* 0x0000003dd43d7220 */ /* 0x000fce0000410000 */
[----:B------:R-:W5:Y:S01]  /*4630*/  MUFU.EX2 R215, R215 ;  /* 0x000000d700d77308 */ /* 0x000f620000000800 */
[----:B------:R-:W-:-:S07]  /*4640*/  FFMA.FTZ R83, -R83, R83, 1 ;  /* 0x3f80000053537423 */ /* 0x000fce0000010153 */
[----:B------:R-:W5:Y:S01]  /*4650*/  MUFU.EX2 R210, R210 ;  /* 0x000000d200d27308 */ /* 0x000f620000000800 */
[----:B------:R-:W-:-:S07]  /*4660*/  FADD.FTZ R28, R69, -R200 ;  /* 0x800000c8451c7221 */ /* 0x000fce0000010000 */
[----:B------:R-:W5:Y:S01]  /*4670*/  MUFU.EX2 R223, R223 ;  /* 0x000000df00df7308 */ /* 0x000f620000000800 */
[----:B------:R-:W-:-:S07]  /*4680*/  FADD.FTZ R59, R64, -R199 ;  /* 0x800000c7403b7221 */ /* 0x000fce0000010000 */
[----:B------:R-:W-:Y:S08]  /*4690*/  MUFU.EX2 R228, R228 ;  /* 0x000000e400e47308 */ /* 0x000ff00000000800 */
[----:B------:R-:W5:Y:S08]  /*46a0*/  MUFU.EX2 R45, R222 ;  /* 0x000000de002d7308 */ /* 0x000f700000000800 */
[----:B------:R-:W5:Y:S08]  /*46b0*/  MUFU.EX2 R227, R227 ;  /* 0x000000e300e37308 */ /* 0x000f700000000800 */
[----:B------:R-:W5:Y:S01]  /*46c0*/  MUFU.EX2 R226, R226 ;  /* 0x000000e200e27308 */ /* 0x000f620000000800 */
[----:B------:R-:W-:Y:S01]  /*46d0*/  FADD.FTZ R25, R25, -R234 ;  /* 0x800000ea19197221 */ /* 0x000fe20000010000 */
[--C-:B----4-:R-:W-:Y:S01]  /*46e0*/  FADD.FTZ R64, R65, -R74.reuse ;  /* 0x8000004a41407221 */ /* 0x110fe20000010000 */
[----:B------:R-:W-:Y:S01]  /*46f0*/  FADD.FTZ R66, R67, -R74 ;  /* 0x8000004a43427221 */ /* 0x000fe20000010000 */
[----:B------:R-:W-:Y:S01]  /*4700*/  FFMA.FTZ R74, -R106, R106, 1 ;  /* 0x3f8000006a4a7423 */ /* 0x000fe2000001016a */
[----:B-1----:R-:W-:Y:S01]  /*4710*/  FMUL.FTZ R79, R214, R79 ;  /* 0x0000004fd64f7220 */ /* 0x002fe20000410000 */
[----:B------:R-:W-:Y:S01]  /*4720*/  FMUL.FTZ R114, R114, R61 ;  /* 0x0000003d72727220 */ /* 0x000fe20000410000 */
[----:B------:R-:W-:Y:S01]  /*4730*/  FMUL.FTZ R40, R83, R40 ;  /* 0x0000002853287220 */ /* 0x000fe20000410000 */
[----:B------:R-:W-:Y:S01]  /*4740*/  FFMA.FTZ R194, -R194, R194, 1 ;  /* 0x3f800000c2c27423 */ /* 0x000fe200000101c2 */
[----:B--2---:R-:W-:Y:S01]  /*4750*/  FMUL.FTZ R61, R225, R28 ;  /* 0x0000001ce13d7220 */ /* 0x004fe20000410000 */
[----:B------:R-:W-:Y:S01]  /*4760*/  FFMA.FTZ R75, -R105, R105, 1 ;  /* 0x3f800000694b7423 */ /* 0x000fe20000010169 */
[----:B------:R-:W-:Y:S01]  /*4770*/  FMUL.FTZ R56, R102, R81 ;  /* 0x0000005166387220 */ /* 0x000fe20000410000 */
[----:B------:R-:W-:Y:S01]  /*4780*/  FMUL.FTZ R224, R119, R25 ;  /* 0x0000001977e07220 */ /* 0x000fe20000410000 */
[--C-:B------:R-:W-:Y:S01]  /*4790*/  FADD.FTZ R60, R60, -R117.reuse ;  /* 0x800000753c3c7221 */ /* 0x100fe20000010000 */
[----:B------:R-:W-:Y:S01]  /*47a0*/  FADD.FTZ R62, R62, -R117 ;  /* 0x800000753e3e7221 */ /* 0x000fe20000010000 */
[----:B------:R-:W-:Y:S01]  /*47b0*/  FADD.FTZ R83, R63, -R118 ;  /* 0x800000763f537221 */ /* 0x000fe20000010000 */
[----:B------:R-:W-:Y:S01]  /*47c0*/  FFMA.FTZ R112, -R112, R112, 1 ;  /* 0x3f80000070707423 */ /* 0x000fe20000010170 */
[----:B------:R-:W-:Y:S01]  /*47d0*/  FMUL.FTZ R59, R220, R59 ;  /* 0x0000003bdc3b7220 */ /* 0x000fe20000410000 */
[--C-:B------:R-:W-:Y:S01]  /*47e0*/  FADD.FTZ R57, R68, -R77.reuse ;  /* 0x8000004d44397221 */ /* 0x100fe20000010000 */
[----:B------:R-:W-:Y:S01]  /*47f0*/  FADD.FTZ R70, R70, -R77 ;  /* 0x8000004d46467221 */ /* 0x000fe20000010000 */
[----:B------:R-:W-:Y:S01]  /*4800*/  FADD.FTZ R71, R71, -R200 ;  /* 0x800000c847477221 */ /* 0x000fe20000010000 */
[----:B------:R-:W-:Y:S01]  /*4810*/  FMUL.FTZ R74, R74, R79 ;  /* 0x0000004f4a4a7220 */ /* 0x000fe20000410000 */
[----:B------:R-:W-:Y:S01]  /*4820*/  FFMA.FTZ R82, -R82, R82, 1 ;  /* 0x3f80000052527423 */ /* 0x000fe20000010152 */
[----:B------:R-:W-:Y:S01]  /*4830*/  FMUL.FTZ R41, R96, R41 ;  /* 0x0000002960297220 */ /* 0x000fe20000410000 */
[----:B------:R-:W-:Y:S01]  /*4840*/  FMUL.FTZ R79, R194, R61 ;  /* 0x0000003dc24f7220 */ /* 0x000fe20000410000 */
[----:B------:R-:W-:Y:S01]  /*4850*/  FFMA.FTZ R188, -R188, R188, 1 ;  /* 0x3f800000bcbc7423 */ /* 0x000fe200000101bc */
[----:B---3--:R-:W-:Y:S01]  /*4860*/  FMUL.FTZ R55, R12, R55 ;  /* 0x000000370c377220 */ /* 0x008fe20000410000 */
[----:B------:R-:W-:Y:S01]  /*4870*/  FMUL.FTZ R75, R75, R56 ;  /* 0x000000384b4b7220 */ /* 0x000fe20000410000 */
[----:B------:R-:W-:Y:S01]  /*4880*/  F2FP.BF16.F32.PACK_AB R61, R11, R40 ;  /* 0x000000280b3d723e */ /* 0x000fe200000010ff */
[----:B------:R-:W-:Y:S01]  /*4890*/  FMUL.FTZ R25, R219, R224 ;  /* 0x000000e0db197220 */ /* 0x000fe20000410000 */
[----:B------:R-:W-:Y:S01]  /*48a0*/  FFMA.FTZ R77, -R107, R107, 1 ;  /* 0x3f8000006b4d7423 */ /* 0x000fe2000001016b */
[----:B-----5:R-:W-:Y:S01]  /*48b0*/  FMUL.FTZ R58, R43, R58 ;  /* 0x0000003a2b3a7220 */ /* 0x020fe20000410000 */
        /* <DEDUP_REMOVED lines=8> */
[----:B------:R-:W-:Y:S01]  /*4940*/  FMUL.FTZ R112, R112, R59 ;  /* 0x0000003b70707220 */ /* 0x000fe20000410000 */
[----:B------:R-:W-:-:S02]  /*4950*/  IMAD R11, R0, 0x3000, R235 ;  /* 0x00003000000b7824 */ /* 0x000fc400078e02eb */
[----:B------:R-:W-:Y:S01]  /*4960*/  FFMA.FTZ R191, -R191, R191, 1 ;  /* 0x3f800000bfbf7423 */ /* 0x000fe200000101bf */
        /* <DEDUP_REMOVED lines=25> */
[----:B------:R-:W-:Y:S02]  /*4b00*/  LEA R11, R11, R16, 0x1 ;  /* 0x000000100b0b7211 */ /* 0x000fe400078e08ff */
        /* <DEDUP_REMOVED lines=12> */
[----:B------:R-:W-:Y:S02]  /*4bd0*/  R2UR UR6, R236 ;  /* 0x00000000ec0672ca */ /* 0x000fe400000e0000 */
[----:B------:R-:W-:Y:S02]  /*4be0*/  F2FP.BF16.F32.PACK_AB R52, R75, R72 ;  /* 0x000000484b34723e */ /* 0x000fe400000010ff */
[----:B------:R-:W-:-:S02]  /*4bf0*/  F2FP.BF16.F32.PACK_AB R53, R77, R74 ;  /* 0x0000004a4d35723e */ /* 0x000fc400000010ff */
[----:B------:R-:W-:Y:S02]  /*4c00*/  F2FP.BF16.F32.PACK_AB R54, R109, R76 ;  /* 0x0000004c6d36723e */ /* 0x000fe400000010ff */
[----:B------:R-:W-:Y:S01]  /*4c10*/  F2FP.BF16.F32.PACK_AB R55, R111, R110 ;  /* 0x0000006e6f37723e */ /* 0x000fe200000010ff */
[----:B------:R-:W-:Y:S01]  /*4c20*/  STSM.16.MT88.4 [R11+0x1b000], R64 ;  /* 0x01b000400b007844 */ /* 0x000fe20000004200 */
[----:B------:R-:W-:Y:S02]  /*4c30*/  F2FP.BF16.F32.PACK_AB R48, R191, R112 ;  /* 0x00000070bf30723e */ /* 0x000fe400000010ff */
[----:B------:R-:W-:Y:S02]  /*4c40*/  F2FP.BF16.F32.PACK_AB R49, R115, R114 ;  /* 0x000000727331723e */ /* 0x000fe400000010ff */
[----:B------:R-:W-:Y:S02]  /*4c50*/  F2FP.BF16.F32.PACK_AB R50, R79, R192 ;  /* 0x000000c04f32723e */ /* 0x000fe400000010ff */
[----:B------:R-:W-:Y:S01]  /*4c60*/  F2FP.BF16.F32.PACK_AB R51, R201, R196 ;  /* 0x000000c4c933723e */ /* 0x000fe200000010ff */
[----:B------:R-:W-:Y:S01]  /*4c70*/  STSM.16.MT88.4 [R11+0x1b800], R60 ;  /* 0x01b8003c0b007844 */ /* 0x000fe20000004200 */
[----:B------:R-:W-:-:S02]  /*4c80*/  F2FP.BF16.F32.PACK_AB R28, R119, R113 ;  /* 0x00000071771c723e */ /* 0x000fc400000010ff */
[----:B------:R-:W-:Y:S01]  /*4c90*/  F2FP.BF16.F32.PACK_AB R30, R26, R24 ;  /* 0x000000181a1e723e */ /* 0x000fe200000010ff */
[----:B------:R-:W-:Y:S01]  /*4ca0*/  STSM.16.MT88.4 [R11+0x1c000], R56 ;  /* 0x01c000380b007844 */ /* 0x000fe20000004200 */
[----:B------:R-:W-:Y:S02]  /*4cb0*/  F2FP.BF16.F32.PACK_AB R29, R19, R104 ;  /* 0x00000068131d723e */ /* 0x000fe400000010ff */
        /* <DEDUP_REMOVED lines=225> */
.L_x_3525:
        /* <DEDUP_REMOVED lines=56> */
.L_x_3526:
[----:B------:R-:W-:Y:S01]  /*5e50*/  UIADD3 UR45, UR45, 0x1, URZ ;  /* 0x000000012d2d7890 */ /* 0x000fe2000fffe03f */
[----:B------:R-:W-:Y:S02]  /*5e60*/  VIADD R0, R0, 0x1 ;  /* 0x0000000100007836 */ /* 0x000fe40000000000 */
[----:B------:R-:W-:-:S03]  /*5e70*/  VIADD R6, R6, 0x26820 ;  /* 0x0002682006067836 */ /* 0x000fc60000000000 */
        /* <DEDUP_REMOVED lines=8> */
.L_x_3516:
[----:B------:R-:W-:-:S06]  /*5f00*/  UISETP.GE.AND UP0, UPT, UR45, UR44, UPT ;  /* 0x0000002c2d00728c */ /* 0x000fcc000bf06270 */
[----:B------:R-:W-:-:S13]  /*5f10*/  PLOP3.LUT P0, PT, PT, PT, UP0, 0x80, 0x0 ;  /* 0x000000000000781c */ /* 0x000fda0003f0f008 */
[----:B------:R-:W-:Y:S05]  /*5f20*/  @P0 BRA `(.L_x_3528) ;  /* 0x0000004000580947 */ /* 0x000fea0003800000 */
[----:B------:R-:W3:Y:S04]  /*5f30*/  LDL.LU R14, [R1+0x14] ;  /* 0x00001400010e7983 */ /* 0x000ee80000300800 */
[----:B------:R-:W4:Y:S01]  /*5f40*/  LDL.LU R12, [R1+0x8] ;  /* 0x00000800010c7983 */ /* 0x000f220000300800 */
[----:B------:R-:W-:Y:S01]  /*5f50*/  UIMAD UR4, UR41, -0x80, UR42 ;  /* 0xffffff80290478a4 */ /* 0x000fe2000f8e022a */
[----:B------:R-:W-:Y:S01]  /*5f60*/  MOV R185, 0x40000040 ;  /* 0x4000004000b97802 */ /* 0x000fe20000000f00 */
[----:B------:R-:W-:Y:S01]  /*5f70*/  IMAD.MOV.U32 R187, RZ, RZ, 0x40000040 ;  /* 0x40000040ffbb7424 */ /* 0x000fe200078e00ff */
[----:B--2---:R-:W2:Y:S01]  /*5f80*/  S2R R6, SR_TID.X ;  /* 0x0000000000067919 */ /* 0x004ea20000002100 */
[----:B------:R-:W-:Y:S01]  /*5f90*/  IMAD.MOV.U32 R189, RZ, RZ, 0x40000040 ;  /* 0x40000040ffbd7424 */ /* 0x000fe200078e00ff */
[----:B------:R-:W-:Y:S01]  /*5fa0*/  MOV R193, 0x40000040 ;  /* 0x4000004000c17802 */ /* 0x000fe20000000f00 */
[----:B------:R-:W-:Y:S01]  /*5fb0*/  IMAD.MOV.U32 R191, RZ, RZ, 0x40000040 ;  /* 0x40000040ffbf7424 */ /* 0x000fe200078e00ff */
[----:B--2---:R-:W-:-:S04]  /*5fc0*/  IADD3 R6, R6, -0x80, RZ ;  /* 0xffffff8006067810 */ /* 0x004fc80007ffe0ff */
[----:B------:R-:W-:-:S04]  /*5fd0*/  SHF.R.S32.HI R7, RZ, 0x1f, R6 ;  /* 0x0000001fff077819 */ /* 0x000fc80000011406 */
[CC--:B------:R-:W-:Y:S02]  /*5fe0*/  LEA.HI R9, R7.reuse, R6.reuse, RZ, 0x5 ;  /* 0x0000000607097211 */ /* 0x0c0fe400078f28ff */
[-C--:B------:R-:W-:Y:S02]  /*5ff0*/  LEA.HI R8, R7, R6.reuse, RZ, 0x7 ;  /* 0x0000000607087211 */ /* 0x080fe400078f38ff */
[----:B------:R-:W-:Y:S02]  /*6000*/  LOP3.LUT R9, R9, 0xffffffe0, RZ, 0xc0, !PT ;  /* 0xffffffe009097812 */ /* 0x000fe400078ec0ff */
[----:B------:R-:W-:Y:S02]  /*6010*/  LEA.HI R11, R7, R6, RZ, 0x2 ;  /* 0x00000006070b7211 */ /* 0x000fe400078f10ff */
[----:B------:R-:W-:Y:S01]  /*6020*/  LOP3.LUT R7, R8, 0xffffff80, RZ, 0xc0, !PT ;  /* 0xffffff8008077812 */ /* 0x000fe200078ec0ff */
[----:B------:R-:W-:Y:S01]  /*6030*/  IMAD.IADD R10, R6, 0x1, -R9 ;  /* 0x00000001060a7824 */ /* 0x000fe200078e0a09 */
[----:B-1----:R-:W-:-:S02]  /*6040*/  LOP3.LUT R13, R11, 0xfffffffc, RZ, 0xc0, !PT ;  /* 0xfffffffc0b0d7812 */ /* 0x002fc400078ec0ff */
[----:B------:R-:W-:Y:S01]  /*6050*/  SHF.R.S32.HI R8, RZ, 0x7, R8 ;  /* 0x00000007ff087819 */ /* 0x000fe20000011408 */
[C---:B------:R-:W-:Y:S01]  /*6060*/  IMAD.IADD R9, R6.reuse, 0x1, -R7 ;  /* 0x0000000106097824 */ /* 0x040fe200078e0a07 */
[----:B------:R-:W-:Y:S01]  /*6070*/  SHF.R.S32.HI R11, RZ, 0x1f, R10 ;  /* 0x0000001fff0b7819 */ /* 0x000fe2000001140a */
[----:B------:R-:W-:-:S03]  /*6080*/  IMAD.IADD R7, R6, 0x1, -R13 ;  /* 0x0000000106077824 */ /* 0x000fc600078e0a0d */
[CC--:B------:R-:W-:Y:S02]  /*6090*/  LEA.HI R6, R11.reuse, R10.reuse, RZ, 0x3 ;  /* 0x0000000a0b067211 */ /* 0x0c0fe400078f18ff */
[----:B------:R-:W-:Y:S02]  /*60a0*/  LEA.HI R10, R11, R10, RZ, 0x2 ;  /* 0x0000000a0b0a7211 */ /* 0x000fe400078f10ff */
[----:B------:R-:W-:Y:S02]  /*60b0*/  SHF.R.S32.HI R6, RZ, 0x3, R6 ;  /* 0x00000003ff067819 */ /* 0x000fe40000011406 */
[----:B---3--:R-:W-:Y:S02]  /*60c0*/  LEA.HI R9, R14, R9, RZ, 0x5 ;  /* 0x000000090e097211 */ /* 0x008fe400078f28ff */
[----:B------:R-:W-:Y:S02]  /*60d0*/  MOV R14, UR4 ;  /* 0x00000004000e7c02 */ /* 0x000fe40008000f00 */
[----:B------:R-:W-:-:S02]  /*60e0*/  SHF.R.S32.HI R13, RZ, 0x5, R9 ;  /* 0x00000005ff0d7819 */ /* 0x000fc40000011409 */
[----:B------:R-:W-:Y:S02]  /*60f0*/  SHF.R.S32.HI R9, RZ, 0x2, R10 ;  /* 0x00000002ff097819 */ /* 0x000fe4000001140a */
[----:B----4-:R-:W-:Y:S01]  /*6100*/  SHF.R.S32.HI R11, RZ, 0x2, R12 ;  /* 0x00000002ff0b7819 */ /* 0x010fe2000001140c */
[----:B------:R-:W-:Y:S01]  /*6110*/  IMAD R17, R13, -0x10, R14 ;  /* 0xfffffff00d117824 */ /* 0x000fe200078e020e */
[----:B------:R-:W-:Y:S01]  /*6120*/  LEA.HI R14, R8, R8, RZ, 0x1 ;  /* 0x00000008080e7211 */ /* 0x000fe200078f08ff */
[C---:B------:R-:W-:Y:S01]  /*6130*/  VIADD R13, R9.reuse, 0x8 ;  /* 0x00000008090d7836 */ /* 0x040fe20000000000 */
[----:B------:R-:W-:Y:S01]  /*6140*/  SHF.R.S32.HI R12, RZ, 0x1f, R12 ;  /* 0x0000001fff0c7819 */ /* 0x000fe2000001140c */
[----:B------:R-:W-:Y:S01]  /*6150*/  VIADD R19, R9, 0x10 ;  /* 0x0000001009137836 */ /* 0x000fe20000000000 */
[----:B------:R-:W-:Y:S02]  /*6160*/  LOP3.LUT R15, R14, 0xfffffffe, RZ, 0xc0, !PT ;  /* 0xfffffffe0e0f7812 */ /* 0x000fe400078ec0ff */
[----:B------:R-:W-:-:S02]  /*6170*/  LEA.HI R12, R12, R11, RZ, 0x3 ;  /* 0x0000000b0c0c7211 */ /* 0x000fc400078f18ff */
[----:B------:R-:W-:Y:S01]  /*6180*/  LEA.HI R14, R13, R13, RZ, 0x1 ;  /* 0x0000000d0d0e7211 */ /* 0x000fe200078f08ff */
[----:B------:R-:W-:Y:S01]  /*6190*/  IMAD.IADD R8, R8, 0x1, -R15 ;  /* 0x0000000108087824 */ /* 0x000fe200078e0a0f */
[----:B------:R-:W-:Y:S02]  /*61a0*/  LOP3.LUT R12, R12, 0xfffffff8, RZ, 0xc0, !PT ;  /* 0xfffffff80c0c7812 */ /* 0x000fe400078ec0ff */
[----:B------:R-:W-:Y:S02]  /*61b0*/  SHF.R.S32.HI R15, RZ, 0x1, R14 ;  /* 0x00000001ff0f7819 */ /* 0x000fe4000001140e */
[----:B------:R-:W-:Y:S01]  /*61c0*/  IADD3 R23, R17, R12, -R11 ;  /* 0x0000000c11177210 */ /* 0x000fe20007ffe80b */
[----:B------:R-:W-:Y:S01]  /*61d0*/  IMAD.HI R11, R6, 0x2aaaaaab, RZ ;  /* 0x2aaaaaab060b7827 */ /* 0x000fe200078e02ff */
[----:B------:R-:W-:Y:S02]  /*61e0*/  LEA.HI R10, R10, R9, RZ, 0x1 ;  /* 0x000000090a0a7211 */ /* 0x000fe400078f08ff */
[----:B------:R-:W-:Y:S01]  /*61f0*/  LEA.HI R20, R19, R19, RZ, 0x1 ;  /* 0x0000001313147211 */ /* 0x000fe200078f08ff */
[----:B------:R-:W-:Y:S01]  /*6200*/  IMAD.HI R17, R15, 0x2aaaaaab, RZ ;  /* 0x2aaaaaab0f117827 */ /* 0x000fe200078e02ff */
[----:B------:R-:W-:-:S02]  /*6210*/  SHF.R.U32.HI R12, RZ, 0x1, R11 ;  /* 0x00000001ff0c7819 */ /* 0x000fc4000001160b */
[----:B------:R-:W-:Y:S01]  /*6220*/  LOP3.LUT R10, R10, 0xfffffffe, RZ, 0xc0, !PT ;  /* 0xfffffffe0a0a7812 */ /* 0x000fe200078ec0ff */
[----:B------:R-:W-:Y:S01]  /*6230*/  IMAD R8, R8, -0x40, R23 ;  /* 0xffffffc008087824 */ /* 0x000fe200078e0217 */
[----:B------:R-:W-:Y:S02]  /*6240*/  SHF.R.U32.HI R18, RZ, 0x1, R17 ;  /* 0x00000001ff127819 */ /* 0x000fe40000011611 */
[----:B------:R-:W-:Y:S02]  /*6250*/  LEA.HI R11, R11, R12, RZ, 0x1 ;  /* 0x0000000c0b0b7211 */ /* 0x000fe400078f08ff */
[----:B------:R-:W-:Y:S02]  /*6260*/  LEA.HI R18, R17, R18, RZ, 0x1 ;  /* 0x0000001211127211 */ /* 0x000fe400078f08ff */
[----:B------:R-:W-:Y:S01]  /*6270*/  LOP3.LUT R14, R14, 0xfffffffe, RZ, 0xc0, !PT ;  /* 0xfffffffe0e0e7812 */ /* 0x000fe200078ec0ff */
[----:B------:R-:W-:Y:S01]  /*6280*/  IMAD R11, R11, -0xc, R6 ;  /* 0xfffffff40b0b7824 */ /* 0x000fe200078e0206 */
[----:B------:R-:W-:Y:S01]  /*6290*/  SHF.R.S32.HI R21, RZ, 0x1, R20 ;  /* 0x00000001ff157819 */ /* 0x000fe20000011414 */
[----:B------:R-:W-:Y:S01]  /*62a0*/  IMAD R15, R18, -0xc, R15 ;  /* 0xfffffff4120f7824 */ /* 0x000fe200078e020f */
[----:B------:R-:W-:Y:S01]  /*62b0*/  IADD3 R10, R9, -R10, RZ ;  /* 0x8000000a090a7210 */ /* 0x000fe20007ffe0ff */
[----:B------:R-:W-:Y:S01]  /*62c0*/  IMAD.IADD R14, R13, 0x1, -R14 ;  /* 0x000000010d0e7824 */ /* 0x000fe200078e0a0e */
[----:B------:R-:W-:Y:S01]  /*62d0*/  LOP3.LUT R20, R20, 0xfffffffe, RZ, 0xc0, !PT ;  /* 0xfffffffe14147812 */ /* 0x000fe200078ec0ff */
[----:B------:R-:W-:-:S03]  /*62e0*/  IMAD.HI R22, R21, 0x2aaaaaab, RZ ;  /* 0x2aaaaaab15167827 */ /* 0x000fc600078e02ff */
[----:B------:R-:W-:Y:S01]  /*62f0*/  LEA R9, R15, R14, 0x3 ;  /* 0x0000000e0f097211 */ /* 0x000fe200078e18ff */
[----:B------:R-:W-:Y:S01]  /*6300*/  IMAD R10, R11, 0x8, R10 ;  /* 0x000000080b0a7824 */ /* 0x000fe200078e020a */
[----:B------:R-:W-:Y:S01]  /*6310*/  SHF.R.U32.HI R23, RZ, 0x1, R22 ;  /* 0x00000001ff177819 */ /* 0x000fe20000011616 */
[C-C-:B------:R-:W-:Y:S02]  /*6320*/  IMAD R6, R5.reuse, 0x800, R16.reuse ;  /* 0x0000080005067824 */ /* 0x140fe400078e0210 */
[----:B------:R-:W-:Y:S01]  /*6330*/  IMAD R5, R5, 0x2000, R16 ;  /* 0x0000200005057824 */ /* 0x000fe200078e0210 */
[----:B------:R1:W-:Y:S01]  /*6340*/  STL [R1+0x20], R10 ;  /* 0x0000200a01007387 */ /* 0x0003e20000100800 */
[----:B------:R-:W-:Y:S01]  /*6350*/  LEA.HI R22, R22, R23, RZ, 0x1 ;  /* 0x0000001716167211 */ /* 0x000fe200078f08ff */
[----:B------:R-:W-:Y:S01]  /*6360*/  IMAD.IADD R20, R19, 0x1, -R20 ;  /* 0x0000000113147824 */ /* 0x000fe200078e0a14 */
[----:B------:R-:W-:Y:S01]  /*6370*/  IADD3 R6, R6, 0x1a800, RZ ;  /* 0x0001a80006067810 */ /* 0x000fe20007ffe0ff */
[----:B------:R2:W-:Y:S01]  /*6380*/  STL [R1+0x1c], R9 ;  /* 0x00001c0901007387 */ /* 0x0005e20000100800 */
[----:B------:R-:W-:-:S02]  /*6390*/  IMAD.MOV.U32 R23, RZ, RZ, 0x40000040 ;  /* 0x40000040ff177424 */ /* 0x000fc400078e00ff */
[----:B------:R-:W-:Y:S01]  /*63a0*/  SHF.R.U32.HI R6, RZ, 0x4, R6 ;  /* 0x00000004ff067819 */ /* 0x000fe20000011606 */
[----:B------:R-:W-:-:S03]  /*63b0*/  IMAD R21, R22, -0xc, R21 ;  /* 0xfffffff416157824 */ /* 0x000fc600078e0215 */
[----:B------:R-:W-:Y:S01]  /*63c0*/  LOP3.LUT R6, R6, 0x3fff, RZ, 0xc0, !PT ;  /* 0x00003fff06067812 */ /* 0x000fe200078ec0ff */
[----:B-1----:R-:W-:Y:S02]  /*63d0*/  IMAD R10, R21, 0x8, R20 ;  /* 0x00000008150a7824 */ /* 0x002fe400078e0214 */
[----:B--2---:R-:W-:Y:S01]  /*63e0*/  VIADD R9, R5, 0x4000 ;  /* 0x0000400005097836 */ /* 0x004fe20000000000 */
[----:B------:R-:W-:Y:S02]  /*63f0*/  SHF.R.U32.HI R5, RZ, 0x4, R5 ;  /* 0x00000004ff057819 */ /* 0x000fe40000011605 */
[----:B------:R-:W-:Y:S01]  /*6400*/  LOP3.LUT R6, R6, 0x10000, RZ, 0xfc, !PT ;  /* 0x0001000006067812 */ /* 0x000fe200078efcff */
[----:B------:R-:W-:Y:S01]  /*6410*/  STL [R1+0x14], R10 ;  /* 0x0000140a01007387 */ /* 0x000fe20000100800 */
[----:B------:R-:W-:Y:S02]  /*6420*/  SHF.R.U32.HI R9, RZ, 0x4, R9 ;  /* 0x00000004ff097819 */ /* 0x000fe40000011609 */
[----:B------:R-:W-:-:S02]  /*6430*/  LOP3.LUT R5, R5, 0x3fff, RZ, 0xc0, !PT ;  /* 0x00003fff05057812 */ /* 0x000fc400078ec0ff */
[----:B------:R-:W-:Y:S02]  /*6440*/  LOP3.LUT R9, R9, 0x3fff, RZ, 0xc0, !PT ;  /* 0x00003fff09097812 */ /* 0x000fe400078ec0ff */
[----:B------:R-:W-:Y:S02]  /*6450*/  LOP3.LUT R11, R5, 0x10000, RZ, 0xfc, !PT ;  /* 0x00010000050b7812 */ /* 0x000fe400078efcff */
[----:B------:R-:W-:Y:S01]  /*6460*/  LOP3.LUT R5, R9, 0x10000, RZ, 0xfc, !PT ;  /* 0x0001000009057812 */ /* 0x000fe200078efcff */
[----:B------:R-:W-:Y:S01]  /*6470*/  VIADD R9, R7, 0x8 ;  /* 0x0000000807097836 */ /* 0x000fe20000000000 */
[C---:B------:R-:W-:Y:S01]  /*6480*/  IADD3 R186, R11.reuse, 0x6, RZ ;  /* 0x000000060bba7810 */ /* 0x040fe20007ffe0ff */
[----:B------:R-:W-:Y:S01]  /*6490*/  STL [R1+0xc], R11 ;  /* 0x00000c0b01007387 */ /* 0x000fe20000100800 */
[----:B------:R-:W-:Y:S01]  /*64a0*/  VIADD R22, R11, 0x2 ;  /* 0x000000020b167836 */ /* 0x000fe20000000000 */
[----:B------:R-:W-:Y:S01]  /*64b0*/  IADD3 R9, R7, 0x14, RZ ;  /* 0x0000001407097810 */ /* 0x000fe20007ffe0ff */
[C---:B------:R-:W-:Y:S01]  /*64c0*/  VIADD R188, R5.reuse, 0x2 ;  /* 0x0000000205bc7836 */ /* 0x040fe20000000000 */
[----:B------:R1:W-:Y:S01]  /*64d0*/  STL [R1+0x18], R6 ;  /* 0x0000180601007387 */ /* 0x0003e20000100800 */
[----:B------:R-:W-:-:S02]  /*64e0*/  VIADD R190, R5, 0x4 ;  /* 0x0000000405be7836 */ /* 0x000fc40000000000 */
[----:B------:R-:W-:Y:S01]  /*64f0*/  VIADD R192, R5, 0x6 ;  /* 0x0000000605c07836 */ /* 0x000fe20000000000 */
[----:B------:R2:W-:Y:S01]  /*6500*/  STL [R1+0x8], R5 ;  /* 0x0000080501007387 */ /* 0x0005e20000100800 */
[----:B------:R-:W-:Y:S02]  /*6510*/  VIADD R184, R11, 0x4 ;  /* 0x000000040bb87836 */ /* 0x000fe40000000000 */
[C---:B-1----:R-:W-:Y:S02]  /*6520*/  VIADD R6, R7.reuse, 0xc ;  /* 0x0000000c07067836 */ /* 0x042fe40000000000 */
[C---:B------:R-:W-:Y:S01]  /*6530*/  VIADD R6, R7.reuse, 0x18 ;  /* 0x0000001807067836 */ /* 0x040fe20000000000 */
[C---:B--2---:R-:W-:Y:S01]  /*6540*/  IADD3 R5, R7.reuse, 0x4, RZ ;  /* 0x0000000407057810 */ /* 0x044fe20007ffe0ff */
[C---:B------:R-:W-:Y:S02]  /*6550*/  VIADD R5, R7.reuse, 0x10 ;  /* 0x0000001007057836 */ /* 0x040fe40000000000 */
[----:B------:R-:W-:-:S07]  /*6560*/  VIADD R5, R7, 0x1c ;  /* 0x0000001c07057836 */ /* 0x000fce0000000000 */
.L_x_3539:
[----:B------:R-:W-:-:S05]  /*6570*/  IMAD.U32 R5, RZ, RZ, UR36 ;  /* 0x00000024ff057e24 */ /* 0x000fca000f8e00ff */
[----:B------:R-:W-:-:S04]  /*6580*/  LOP3.LUT R5, R5, 0x1, RZ, 0xfc, !PT ;  /* 0x0000000105057812 */ /* 0x000fc800078efcff */
[----:B------:R-:W-:-:S13]  /*6590*/  ISETP.NE.AND P0, PT, R5, 0x3, PT ;  /* 0x000000030500780c */ /* 0x000fda0003f05270 */
[----:B--2---:R-:W-:Y:S05]  /*65a0*/  @!P0 BRA `(.L_x_3529) ;  /* 0x0000000000048947 */ /* 0x004fea0003800000 */
[----:B------:R-:W-:Y:S01]  /*65b0*/  BPT.TRAP 0x1 ;  /* 0x000000040000795c */ /* 0x000fe20000300000 */
.L_x_3529:
[----:B------:R-:W-:Y:S01]  /*65c0*/  IMAD R5, R0, 0x8, R16 ;  /* 0x0000000800057824 */ /* 0x000fe200078e0210 */
[----:B------:R-:W-:-:S04]  /*65d0*/  SHF.L.U32 R18, R4, 0x1f, RZ ;  /* 0x0000001f04127819 */ /* 0x000fc800000006ff */
[----:B------:R1:W2:Y:S01]  /*65e0*/  SYNCS.PHASECHK.TRANS64.TRYWAIT P1, [R5+URZ+0x26810], R18 ;  /* 0x02681012050075a7 */ /* 0x0002a2000802017f */
[----:B------:R-:W-:Y:S05]  /*65f0*/  @!P0 BRA `(.L_x_3530) ;  /* 0x0000000000048947 */ /* 0x000fea0003800000 */
[----:B------:R-:W-:Y:S01]  /*6600*/  BPT.TRAP 0x1 ;  /* 0x000000040000795c */ /* 0x000fe20000300000 */
.L_x_3530:
[----:B------:R-:W-:-:S05]  /*6610*/  VIADD R6, R16, 0xe000 ;  /* 0x0000e00010067836 */ /* 0x000fca0000000000 */
[----:B------:R-:W-:-:S04]  /*6620*/  SHF.R.U32.HI R6, RZ, 0x4, R6 ;  /* 0x00000004ff067819 */ /* 0x000fc80000011606 */
[----:B------:R-:W-:-:S04]  /*6630*/  LOP3.LUT R6, R6, 0x3fff, RZ, 0xc0, !PT ;  /* 0x00003fff06067812 */ /* 0x000fc800078ec0ff */
[----:B------:R-:W-:Y:S01]  /*6640*/  LOP3.LUT R9, R6, 0x10000, RZ, 0xfc, !PT ;  /* 0x0001000006097812 */ /* 0x000fe200078efcff */
[----:B--2---:R-:W-:Y:S06]  /*6650*/  @P1 BRA `(.L_x_3531) ;  /* 0x0000000000081947 */ /* 0x004fec0003800000 */
[----:B------:R-:W2:Y:S02]  /*6660*/  SYNCS.PHASECHK.TRANS64.TRYWAIT P1, [R5+URZ+0x26810], R18 ;  /* 0x02681012050075a7 */ /* 0x000ea4000802017f */
[----:B--2---:R-:W-:Y:S05]  /*6670*/  @!P1 BRA `(.L_x_3532) ;  /* 0x0000008c00c89947 */ /* 0x004fea0003800000 */
.L_x_3531:
        /* <DEDUP_REMOVED lines=10> */
[----:B------:R-:W-:-:S02]  /*6720*/  R2UR UR8, R22 ;  /* 0x00000000160872ca */ /* 0x000fc400000e0000 */
[----:B------:R-:W-:Y:S01]  /*6730*/  R2UR UR9, R23 ;  /* 0x00000000170972ca */ /* 0x000fe200000e0000 */
[----:B------:R-:W-:Y:S01]  /*6740*/  UMOV UR11, 0x40000040 ;  /* 0x40000040000b7882 */ /* 0x000fe20000000000 */
[----:B---3--:R-:W-:-:S13]  /*6750*/  R2UR UR4, R13 ;  /* 0x000000000d0472ca */ /* 0x008fda00000e0000 */
[----:B------:R-:W-:Y:S01]  /*6760*/  HGMMA.64x96x16.F32.BF16 R72, gdesc[UR4], RZ, !UPT, gsb0 ;  /* 0x01600000044879f0 */ /* 0x000fe2000c0018ff */
[----:B------:R-:W-:-:S07]  /*6770*/  UIADD3 UR4, UR6, 0x2, URZ ;  /* 0x0000000206047890 */ /* 0x000fce000fffe03f */
[----:B------:R-:W-:Y:S01]  /*6780*/  UMOV UR10, UR4 ;  /* 0x00000004000a7c82 */ /* 0x000fe20008000000 */
[----:B------:R-:W-:Y:S02]  /*6790*/  WARPGROUP.DEPBAR.LE gsb0, 0x0 ;  /* 0x00008000000079c5 */ /* 0x000fe40000010000 */
[----:B------:R-:W-:-:S06]  /*67a0*/  WARPGROUP.ARRIVE ;  /* 0x00000000000079c5 */ /* 0x000fcc0000000000 */
[----:B------:R-:W-:Y:S01]  /*67b0*/  HGMMA.64x96x16.F32.BF16 R72, gdesc[UR8], R72, gsb0 ;  /* 0x01600000084879f0 */ /* 0x000fe20008001848 */
[----:B------:R-:W-:Y:S02]  /*67c0*/  R2UR UR8, R184 ;  /* 0x00000000b80872ca */ /* 0x000fe400000e0000 */
[----:B------:R-:W-:Y:S01]  /*67d0*/  R2UR UR9, R185 ;  /* 0x00000000b90972ca */ /* 0x000fe200000e0000 */
[----:B------:R-:W-:Y:S01]  /*67e0*/  UIADD3 UR4, UR6, 0x4, URZ ;  /* 0x0000000406047890 */ /* 0x000fe2000fffe03f */
[----:B------:R-:W-:-:S06]  /*67f0*/  UMOV UR11, 0x40000040 ;  /* 0x40000040000b7882 */ /* 0x000fcc0000000000 */
[----:B------:R-:W-:Y:S01]  /*6800*/  UMOV UR10, UR4 ;  /* 0x00000004000a7c82 */ /* 0x000fe20008000000 */
[----:B------:R-:W-:Y:S02]  /*6810*/  WARPGROUP.DEPBAR.LE gsb0, 0x0 ;  /* 0x00008000000079c5 */ /* 0x000fe40000010000 */
[----:B------:R-:W-:-:S06]  /*6820*/  WARPGROUP.ARRIVE ;  /* 0x00000000000079c5 */ /* 0x000fcc0000000000 */
[----:B------:R-:W-:Y:S01]  /*6830*/  HGMMA.64x96x16.F32.BF16 R72, gdesc[UR8], R72, gsb0 ;  /* 0x01600000084879f0 */ /* 0x000fe20008001848 */
[----:B------:R-:W-:Y:S02]  /*6840*/  R2UR UR4, R186 ;  /* 0x00000000ba0472ca */ /* 0x000fe400000e0000 */
[----:B------:R-:W-:Y:S01]  /*6850*/  R2UR UR5, R187 ;  /* 0x00000000bb0572ca */ /* 0x000fe200000e0000 */
[----:B------:R-:W-:Y:S01]  /*6860*/  UIADD3 UR6, UR6, 0x6, URZ ;  /* 0x0000000606067890 */ /* 0x000fe2000fffe03f */
[----:B------:R-:W-:Y:S01]  /*6870*/  UMOV UR7, 0x40000040 ;  /* 0x4000004000077882 */ /* 0x000fe20000000000 */
[C---:B----4-:R-:W-:Y:S01]  /*6880*/  IMAD R12, R0.reuse, 0x80, R12 ;  /* 0x00000080000c7824 */ /* 0x050fe200078e020c */
[C---:B-----5:R-:W-:Y:S01]  /*6890*/  LEA R10, R0.reuse, R10, 0x7 ;  /* 0x0000000a000a7211 */ /* 0x060fe200078e38ff */
[----:B--2---:R-:W-:-:S03]  /*68a0*/  IMAD R14, R0, 0x80, R11 ;  /* 0x00000080000e7824 */ /* 0x004fc600078e020b */
[C---:B------:R-:W-:Y:S01]  /*68b0*/  LEA R9, R3.reuse, R12, 0x1 ;  /* 0x0000000c03097211 */ /* 0x040fe200078e08ff */
[----:B------:R-:W-:Y:S01]  /*68c0*/  IMAD R11, R3, 0x2, R14 ;  /* 0x00000002030b7824 */ /* 0x000fe200078e020e */
[----:B------:R-:W-:Y:S02]  /*68d0*/  WARPGROUP.DEPBAR.LE gsb0, 0x0 ;  /* 0x00008000000079c5 */ /* 0x000fe40000010000 */
[----:B------:R-:W-:-:S06]  /*68e0*/  WARPGROUP.ARRIVE ;  /* 0x00000000000079c5 */ /* 0x000fcc0000000000 */
[----:B------:R-:W-:Y:S01]  /*68f0*/  HGMMA.64x96x16.F32.BF16 R72, gdesc[UR4], R72, gsb0 ;  /* 0x01600000044879f0 */ /* 0x000fe20008001848 */
[----:B------:R-:W-:Y:S01]  /*6900*/  IMAD R227, R3, 0x2, R10 ;  /* 0x0000000203e37824 */ /* 0x000fe200078e020a */
[----:B------:R-:W-:Y:S01]  /*6910*/  LEA R12, R11, R16, 0x2 ;  /* 0x000000100b0c7211 */ /* 0x000fe200078e10ff */
[--C-:B------:R-:W-:Y:S02]  /*6920*/  IMAD R13, R9, 0x4, R16.reuse ;  /* 0x00000004090d7824 */ /* 0x100fe400078e0210 */
[----:B------:R-:W-:Y:S02]  /*6930*/  IMAD R198, R227, 0x4, R16 ;  /* 0x00000004e3c67824 */ /* 0x000fe400078e0210 */
[----:B------:R-:W-:-:S04]  /*6940*/  VIADD R10, R16, 0x1a000 ;  /* 0x0001a000100a7836 */ /* 0x000fc80000000000 */
[--C-:B------:R-:W-:Y:S02]  /*6950*/  IMAD R227, R227, 0x4, R10.reuse ;  /* 0x00000004e3e37824 */ /* 0x100fe400078e020a */
[----:B------:R-:W-:Y:S01]  /*6960*/  IMAD R9, R9, 0x4, R10 ;  /* 0x0000000409097824 */ /* 0x000fe200078e020a */
[----:B------:R-:W-:Y:S01]  /*6970*/  LEA R10, R11, R10, 0x2 ;  /* 0x0000000a0b0a7211 */ /* 0x000fe200078e10ff */
[----:B------:R-:W-:Y:S02]  /*6980*/  WARPGROUP.DEPBAR.LE gsb0, 0x0 ;  /* 0x00008000000079c5 */ /* 0x000fe40000010000 */
[----:B------:R-:W2:Y:S04]  /*6990*/  LDS R198, [R198+0x1a000] ;  /* 0x01a00000c6c67984 */ /* 0x000ea80000000800 */
[----:B------:R-:W3:Y:S04]  /*69a0*/  LDS R13, [R13+0x1a000] ;  /* 0x01a000000d0d7984 */ /* 0x000ee80000000800 */
[----:B------:R-:W4:Y:S01]  /*69b0*/  LDS R12, [R12+0x1a000] ;  /* 0x01a000000c0c7984 */ /* 0x000f220000000800 */
[----:B------:R-:W-:Y:S05]  /*69c0*/  @!P0 BRA `(.L_x_3533) ;  /* 0x0000000000048947 */ /* 0x000fea0003800000 */
[----:B------:R-:W-:Y:S01]  /*69d0*/  BPT.TRAP 0x1 ;  /* 0x000000040000795c */ /* 0x000fe20000300000 */
.L_x_3533:
[----:B------:R1:W1:Y:S01]  /*69e0*/  SYNCS.PHASECHK.TRANS64.TRYWAIT P1, [R5+URZ+0x26830], R18 ;  /* 0x02683012050075a7 */ /* 0x000262000802017f */
[----:B------:R-:W-:Y:S05]  /*69f0*/  @!P0 BRA `(.L_x_3534) ;  /* 0x0000000000048947 */ /* 0x000fea0003800000 */
[----:B------:R-:W-:Y:S01]  /*6a00*/  BPT.TRAP 0x1 ;  /* 0x000000040000795c */ /* 0x000fe20000300000 */
.L_x_3534:
        /* <DEDUP_REMOVED lines=8> */
.L_x_3535:
        /* <DEDUP_REMOVED lines=20> */
[----:B---3--:R-:W-:Y:S01]  /*6bd0*/  SHFL.IDX PT, R224, R13, R233, 0x1f ;  /* 0x00001fe90de07589 */ /* 0x008fe200000e0000 */
[----:B------:R-:W-:-:S03]  /*6be0*/  VIADD R11, R7, 0x1c ;  /* 0x0000001c070b7836 */ /* 0x000fc60000000000 */
[----:B--2---:R-:W-:Y:S04]  /*6bf0*/  SHFL.IDX PT, R204, R198, R231, 0x1f ;  /* 0x00001fe7c6cc7589 */ /* 0x004fe800000e0000 */
        /* <DEDUP_REMOVED lines=141> */
[----:B------:R-:W-:Y:S01]  /*74d0*/  MUFU.TANH R84, R84 ;  /* 0x0000005400547308 */ /* 0x000fe20000002400 */
[----:B--2---:R-:W-:-:S07]  /*74e0*/  FSEL R205, R80, -INF , P1 ;  /* 0xff80000050cd7808 */ /* 0x004fce0000800000 */
[----:B------:R-:W-:Y:S01]  /*74f0*/  MUFU.TANH R83, R83 ;  /* 0x0000005300537308 */ /* 0x000fe20000002400 */
[----:B----4-:R-:W-:-:S05]  /*7500*/  FSEL R225, R82, -INF , P2 ;  /* 0xff80000052e17808 */ /* 0x010fca0001000000 */
[----:B------:R-:W-:Y:S02]  /*7510*/  FFMA.FTZ R225, R225, UR4, -R216 ;  /* 0x00000004e1e17c23 */ /* 0x000fe400080108d8 */
[----:B------:R-:W2:Y:S01]  /*7520*/  MUFU.TANH R194, R194 ;  /* 0x000000c200c27308 */ /* 0x000ea20000002400 */
[----:B------:R-:W-:Y:S02]  /*7530*/  WARPGROUP.DEPBAR.LE gsb0, 0x0 ;  /* 0x00008000000079c5 */ /* 0x000fe40000010000 */
[----:B------:R-:W-:-:S05]  /*7540*/  WARPGROUP.ARRIVE ;  /* 0x00000000000079c5 */ /* 0x000fca0000000000 */
[----:B------:R4:W-:Y:S01]  /*7550*/  MUFU.EX2 R88, R199 ;  /* 0x000000c700587308 */ /* 0x0009e20000000800 */
[----:B------:R-:W-:Y:S01]  /*7560*/  HGMMA.64x96x16.F32.BF16 R24, gdesc[UR8], R24, gsb0 ;  /* 0x01600000081879f0 */ /* 0x000fe20008001818 */
[----:B------:R-:W-:Y:S01]  /*7570*/  R2UR UR8, R192 ;  /* 0x00000000c00872ca */ /* 0x000fe200000e0000 */
[----:B------:R-:W-:Y:S01]  /*7580*/  UMOV UR10, UR6 ;  /* 0x00000006000a7c82 */ /* 0x000fe20008000000 */
[----:B------:R-:W-:Y:S01]  /*7590*/  R2UR UR9, R193 ;  /* 0x00000000c10972ca */ /* 0x000fe200000e0000 */
[----:B------:R-:W-:Y:S01]  /*75a0*/  UMOV UR11, 0x40000040 ;  /* 0x40000040000b7882 */ /* 0x000fe20000000000 */
[----:B----4-:R-:W-:Y:S02]  /*75b0*/  FSEL R199, R78, -INF , P2 ;  /* 0xff8000004ec77808 */ /* 0x010fe40001000000 */
[----:B------:R-:W4:Y:S01]  /*75c0*/  MUFU.TANH R195, R195 ;  /* 0x000000c300c37308 */ /* 0x000f220000002400 */
[----:B--2---:R-:W-:Y:S02]  /*75d0*/  FSEL R202, R194, -INF , P2 ;  /* 0xff800000c2ca7808 */ /* 0x004fe40001000000 */
[--C-:B------:R-:W-:Y:S01]  /*75e0*/  FFMA.FTZ R95, R199, UR4, -R96.reuse ;  /* 0x00000004c75f7c23 */ /* 0x100fe20008010860 */
[----:B------:R-:W-:Y:S01]  /*75f0*/  FSEL R199, R81, -INF , P2 ;  /* 0xff80000051c77808 */ /* 0x000fe20001000000 */
[----:B------:R-:W-:Y:S01]  /*7600*/  FFMA.FTZ R96, R205, UR4, -R96 ;  /* 0x00000004cd607c23 */ /* 0x000fe20008010860 */
[----:B------:R-:W-:-:S02]  /*7610*/  FSEL R205, R83, -INF , P1 ;  /* 0xff80000053cd7808 */ /* 0x000fc40000800000 */
[----:B------:R-:W2:Y:S01]  /*7620*/  MUFU.TANH R98, R98 ;  /* 0x0000006200627308 */ /* 0x000ea20000002400 */
[----:B------:R-:W-:Y:S01]  /*7630*/  FFMA.FTZ R223, R202, UR4, -R213 ;  /* 0x00000004cadf7c23 */ /* 0x000fe200080108d5 */
[--C-:B------:R-:W-:Y:S01]  /*7640*/  FFMA.FTZ R226, R199, UR4, -R224.reuse ;  /* 0x00000004c7e27c23 */ /* 0x100fe200080108e0 */
[----:B------:R-:W-:Y:S01]  /*7650*/  FSEL R199, R84, -INF , P1 ;  /* 0xff80000054c77808 */ /* 0x000fe20000800000 */
[----:B------:R-:W-:Y:S01]  /*7660*/  FFMA.FTZ R224, R205, UR4, -R224 ;  /* 0x00000004cde07c23 */ /* 0x000fe200080108e0 */
[----:B------:R-:W-:-:S03]  /*7670*/  FFMA.FTZ R202, -R14, R14, 1 ;  /* 0x3f8000000eca7423 */ /* 0x000fc6000001010e */
[----:B------:R-:W3:Y:S01]  /*7680*/  MUFU.TANH R99, R99 ;  /* 0x0000006300637308 */ /* 0x000ee20000002400 */
[----:B------:R-:W-:Y:S01]  /*7690*/  FFMA.FTZ R216, R199, UR4, -R216 ;  /* 0x00000004c7d87c23 */ /* 0x000fe200080108d8 */
[----:B----4-:R-:W-:-:S05]  /*76a0*/  FSEL R199, R195, -INF , P2 ;  /* 0xff800000c3c77808 */ /* 0x010fca0001000000 */
[----:B-1----:R-:W-:Y:S01]  /*76b0*/  FFMA.FTZ R199, R199, UR4, -R198 ;  /* 0x00000004c7c77c23 */ /* 0x002fe200080108c6 */
[----:B------:R-:W-:Y:S01]  /*76c0*/  MUFU.EX2 R118, R118 ;  /* 0x0000007600767308 */ /* 0x000fe20000000800 */
[----:B--2---:R-:W-:-:S05]  /*76d0*/  FSEL R200, R98, -INF , P1 ;  /* 0xff80000062c87808 */ /* 0x004fca0000800000 */
[----:B------:R-:W-:Y:S02]  /*76e0*/  FFMA.FTZ R213, R200, UR4, -R213 ;  /* 0x00000004c8d57c23 */ /* 0x000fe400080108d5 */
[----:B------:R-:W1:Y:S01]  /*76f0*/  MUFU.TANH R100, R100 ;  /* 0x0000006400647308 */ /* 0x000e620000002400 */
[----:B---3--:R-:W-:-:S05]  /*7700*/  FSEL R205, R99, -INF , P1 ;  /* 0xff80000063cd7808 */ /* 0x008fca0000800000 */
[----:B------:R-:W-:Y:S02]  /*7710*/  FFMA.FTZ R198, R205, UR4, -R198 ;  /* 0x00000004cdc67c23 */ /* 0x000fe400080108c6 */
[----:B------:R-:W2:Y:S08]  /*7720*/  MUFU.TANH R101, R101 ;  /* 0x0000006500657308 */ /* 0x000eb00000002400 */
[----:B------:R-:W3:Y:S01]  /*7730*/  MUFU.TANH R102, R102 ;  /* 0x0000006600667308 */ /* 0x000ee20000002400 */
[----:B-1----:R-:W-:-:S05]  /*7740*/  FSEL R200, R100, -INF , P2 ;  /* 0xff80000064c87808 */ /* 0x002fca0001000000 */
[----:B------:R-:W-:Y:S02]  /*7750*/  FFMA.FTZ R200, R200, UR4, -R201 ;  /* 0x00000004c8c87c23 */ /* 0x000fe400080108c9 */
[----:B------:R-:W-:Y:S01]  /*7760*/  MUFU.TANH R103, R103 ;  /* 0x0000006700677308 */ /* 0x000fe20000002400 */
[----:B--2---:R-:W-:-:S05]  /*7770*/  FSEL R210, R101, -INF , P2 ;  /* 0xff80000065d27808 */ /* 0x004fca0001000000 */
[----:B------:R-:W-:Y:S02]  /*7780*/  FFMA.FTZ R210, R210, UR4, -R209 ;  /* 0x00000004d2d27c23 */ /* 0x000fe400080108d1 */
[----:B------:R-:W1:Y:S01]  /*7790*/  MUFU.TANH R104, R104 ;  /* 0x0000006800687308 */ /* 0x000e620000002400 */
[----:B---3--:R-:W-:-:S05]  /*77a0*/  FSEL R205, R102, -INF , P1 ;  /* 0xff80000066cd7808 */ /* 0x008fca0000800000 */
[----:B------:R-:W-:Y:S02]  /*77b0*/  FFMA.FTZ R201, R205, UR4, -R201 ;  /* 0x00000004cdc97c23 */ /* 0x000fe400080108c9 */
[----:B------:R-:W-:Y:S08]  /*77c0*/  MUFU.TANH R106, R106 ;  /* 0x0000006a006a7308 */ /* 0x000ff00000002400 */
[----:B------:R-:W-:Y:S01]  /*77d0*/  MUFU.TANH R105, R105 ;  /* 0x0000006900697308 */ /* 0x000fe20000002400 */
[----:B-1----:R-:W-:-:S05]  /*77e0*/  FSEL R205, R104, -INF , P2 ;  /* 0xff80000068cd7808 */ /* 0x002fca0001000000 */
[----:B------:R-:W-:Y:S02]  /*77f0*/  FFMA.FTZ R205, R205, UR4, -R206 ;  /* 0x00000004cdcd7c23 */ /* 0x000fe400080108ce */
[----:B------:R-:W-:Y:S01]  /*7800*/  MUFU.TANH R107, R107 ;  /* 0x0000006b006b7308 */ /* 0x000fe20000002400 */
[----:B------:R-:W-:Y:S02]  /*7810*/  WARPGROUP.DEPBAR.LE gsb0, 0x0 ;  /* 0x00008000000079c5 */ /* 0x000fe40000010000 */
[----:B------:R-:W-:-:S05]  /*7820*/  WARPGROUP.ARRIVE ;  /* 0x00000000000079c5 */ /* 0x000fca0000000000 */
[----:B------:R1:W-:Y:S01]  /*7830*/  MUFU.EX2 R13, R208 ;  /* 0x000000d0000d7308 */ /* 0x0003e20000000800 */
[----:B------:R-:W-:Y:S07]  /*7840*/  HGMMA.64x96x16.F32.BF16 R24, gdesc[UR8], R24, gsb0 ;  /* 0x01600000081879f0 */ /* 0x000fee0008001818 */
[----:B------:R-:W2:Y:S01]  /*7850*/  MUFU.TANH R108, R108 ;  /* 0x0000006c006c7308 */ /* 0x000ea20000002400 */
[----:B-1----:R-:W1:Y:S07]  /*7860*/  SHFL.IDX PT, R208, R12, R233, 0x1f ;  /* 0x00001fe90cd07589 */ /* 0x002e6e00000e0000 */
[----:B------:R-:W-:Y:S08]  /*7870*/  MUFU.TANH R110, R110 ;  /* 0x0000006e006e7308 */ /* 0x000ff00000002400 */
[----:B------:R-:W-:Y:S01]  /*7880*/  MUFU.TANH R109, R109 ;  /* 0x0000006d006d7308 */ /* 0x000fe20000002400 */
[----:B--2---:R-:W-:-:S07]  /*7890*/  FSEL R211, R108, -INF , P2 ;  /* 0xff8000006cd37808 */ /* 0x004fce0001000000 */
[----:B------:R-:W-:Y:S01]  /*78a0*/  MUFU.TANH R111, R111 ;  /* 0x0000006f006f7308 */ /* 0x000fe20000002400 */
[----:B-1----:R-:W-:-:S07]  /*78b0*/  FFMA.FTZ R211, R211, UR4, -R208 ;  /* 0x00000004d3d37c23 */ /* 0x002fce00080108d0 */
[----:B------:R1:W-:Y:S08]  /*78c0*/  MUFU.EX2 R14, R203 ;  /* 0x000000cb000e7308 */ /* 0x0003f00000000800 */
[----:B------:R-:W2:Y:S01]  /*78d0*/  MUFU.TANH R112, R112 ;  /* 0x0000007000707308 */ /* 0x000ea20000002400 */
[----:B-1----:R-:W-:-:S05]  /*78e0*/  FSEL R203, R105, -INF , P2 ;  /* 0xff80000069cb7808 */ /* 0x002fca0001000000 */
[----:B------:R-:W-:Y:S02]  /*78f0*/  FFMA.FTZ R203, R203, UR4, -R212 ;  /* 0x00000004cbcb7c23 */ /* 0x000fe400080108d4 */
[----:B------:R-:W-:Y:S08]  /*7900*/  MUFU.TANH R114, R114 ;  /* 0x0000007200727308 */ /* 0x000ff00000002400 */
[----:B------:R-:W1:Y:S01]  /*7910*/  MUFU.TANH R113, R113 ;  /* 0x0000007100717308 */ /* 0x000e620000002400 */
[----:B--2---:R-:W-:-:S05]  /*7920*/  FSEL R219, R112, -INF , P2 ;  /* 0xff80000070db7808 */ /* 0x004fca0001000000 */
[----:B------:R-:W-:Y:S02]  /*7930*/  FFMA.FTZ R219, R219, UR4, -R217 ;  /* 0x00000004dbdb7c23 */ /* 0x000fe400080108d9 */
[----:B------:R-:W2:Y:S08]  /*7940*/  MUFU.TANH R115, R115 ;  /* 0x0000007300737308 */ /* 0x000eb00000002400 */
[----:B------:R-:W-:Y:S01]  /*7950*/  MUFU.TANH R116, R116 ;  /* 0x0000007400747308 */ /* 0x000fe20000002400 */
[----:B-1----:R-:W-:-:S05]  /*7960*/  FSEL R222, R113, -INF , P2 ;  /* 0xff80000071de7808 */ /* 0x002fca0001000000 */
[----:B------:R-:W-:Y:S02]  /*7970*/  FFMA.FTZ R222, R222, UR4, -R218 ;  /* 0x00000004dede7c23 */ /* 0x000fe400080108da */
[----:B------:R-:W-:Y:S01]  /*7980*/  MUFU.TANH R197, R197 ;  /* 0x000000c500c57308 */ /* 0x000fe20000002400 */
[----:B--2---:R-:W-:-:S07]  /*7990*/  FSEL R221, R115, -INF , P1 ;  /* 0xff80000073dd7808 */ /* 0x004fce0000800000 */
[----:B------:R-:W-:Y:S08]  /*79a0*/  MUFU.TANH R196, R196 ;  /* 0x000000c400c47308 */ /* 0x000ff00000002400 */
[----:B------:R-:W1:Y:S01]  /*79b0*/  MUFU.TANH R119, R119 ;  /* 0x0000007700777308 */ /* 0x000e620000002400 */
[----:B------:R-:W-:Y:S02]  /*79c0*/  WARPGROUP.DEPBAR.LE gsb0, 0x0 ;  /* 0x00008000000079c5 */ /* 0x000fe40000010000 */
[----:B------:R-:W2:Y:S05]  /*79d0*/  LDS R227, [R227+0x380] ;  /* 0x00038000e3e37984 */ /* 0x000eaa0000000800 */
[----:B------:R-:W-:Y:S08]  /*79e0*/  MUFU.EX2 R117, R117 ;  /* 0x0000007500757308 */ /* 0x000ff00000000800 */
[----:B------:R-:W3:Y:S01]  /*79f0*/  MUFU.EX2 R87, R87 ;  /* 0x0000005700577308 */ /* 0x000ee20000000800 */
[----:B-1----:R-:W-:-:S07]  /*7a00*/  FSEL R228, R119, -INF , P1 ;  /* 0xff80000077e47808 */ /* 0x002fce0000800000 */
[----:B------:R-:W1:Y:S01]  /*7a10*/  MUFU.EX2 R86, R86 ;  /* 0x0000005600567308 */ /* 0x000e620000000800 */
[----:B------:R-:W-:-:S07]  /*7a20*/  FFMA.FTZ R237, -R237, R237, 1 ;  /* 0x3f800000eded7423 */ /* 0x000fce00000101ed */
[----:B------:R-:W4:Y:S08]  /*7a30*/  MUFU.EX2 R93, R93 ;  /* 0x0000005d005d7308 */ /* 0x000f300000000800 */
[----:B------:R-:W-:Y:S01]  /*7a40*/  MUFU.EX2 R91, R91 ;  /* 0x0000005b005b7308 */ /* 0x000fe20000000800 */
[----:B--2---:R-:W2:Y:S07]  /*7a50*/  SHFL.IDX PT, R234, R227, R7, 0x1f ;  /* 0x00001f07e3ea7589 */ /* 0x004eae00000e0000 */
[----:B------:R-:W4:Y:S01]  /*7a60*/  MUFU.EX2 R92, R92 ;  /* 0x0000005c005c7308 */ /* 0x000f220000000800 */
[----:B------:R-:W-:Y:S04]  /*7a70*/  SHFL.IDX PT, R232, R227, R232, 0x1f ;  /* 0x00001fe8e3e87589 */ /* 0x000fe800000e0000 */
[----:B------:R-:W3:Y:S01]  /*7a80*/  SHFL.IDX PT, R233, R227, R233, 0x1f ;  /* 0x00001fe9e3e97589 */ /* 0x000ee200000e0000 */
[----:B------:R-:W-:Y:S01]  /*7a90*/  FFMA.FTZ R235, -R235, R235, 1 ;  /* 0x3f800000ebeb7423 */ /* 0x000fe200000101eb */
[----:B------:R-:W-:Y:S01]  /*7aa0*/  FFMA.FTZ R18, -R18, R18, 1 ;  /* 0x3f80000012127423 */ /* 0x000fe20000010112 */
[----:B------:R-:W-:Y:S01]  /*7ab0*/  FFMA.FTZ R19, -R19, R19, 1 ;  /* 0x3f80000013137423 */ /* 0x000fe20000010113 */
[----:B------:R-:W1:Y:S01]  /*7ac0*/  SHFL.IDX PT, R229, R227, R229, 0x1f ;  /* 0x00001fe5e3e57589 */ /* 0x000e6200000e0000 */
[----:B------:R-:W-:Y:S01]  /*7ad0*/  FFMA.FTZ R20, -R20, R20, 1 ;  /* 0x3f80000014147423 */ /* 0x000fe20000010114 */
[----:B------:R-:W-:Y:S01]  /*7ae0*/  FFMA.FTZ R72, -R72, R72, 1 ;  /* 0x3f80000048487423 */ /* 0x000fe20000010148 */
[----:B------:R-:W-:Y:S01]  /*7af0*/  MUFU.EX2 R94, R94 ;  /* 0x0000005e005e7308 */ /* 0x000fe20000000800 */
[----:B------:R-:W4:Y:S01]  /*7b00*/  SHFL.IDX PT, R230, R227, R230, 0x1f ;  /* 0x00001fe6e3e67589 */ /* 0x000f2200000e0000 */
[----:B------:R-:W-:-:S06]  /*7b10*/  FFMA.FTZ R79, -R79, R79, 1 ;  /* 0x3f8000004f4f7423 */ /* 0x000fcc000001014f */
        /* <DEDUP_REMOVED lines=8> */
[--C-:B---3--:R-:W-:Y:S01]  /*7ba0*/  FADD.FTZ R28, R28, -R233.reuse ;  /* 0x800000e91c1c7221 */ /* 0x108fe20000010000 */
[----:B------:R-:W-:Y:S01]  /*7bb0*/  FADD.FTZ R30, R30, -R233 ;  /* 0x800000e91e1e7221 */ /* 0x000fe20000010000 */
[--C-:B-1----:R-:W-:Y:S01]  /*7bc0*/  FADD.FTZ R29, R29, -R229.reuse ;  /* 0x800000e51d1d7221 */ /* 0x102fe20000010000 */
[----:B------:R-:W-:Y:S01]  /*7bd0*/  FADD.FTZ R31, R31, -R229 ;  /* 0x800000e51f1f7221 */ /* 0x000fe20000010000 */
[----:B------:R-:W-:Y:S01]  /*7be0*/  FFMA.FTZ R209, R24, UR4, -R209 ;  /* 0x0000000418d17c23 */ /* 0x000fe200080108d1 */
[----:B------:R-:W-:Y:S01]  /*7bf0*/  FSEL R24, R106, -INF , P1 ;  /* 0xff8000006a187808 */ /* 0x000fe20000800000 */
[--C-:B----4-:R-:W-:Y:S01]  /*7c00*/  FADD.FTZ R33, R33, -R230.reuse ;  /* 0x800000e621217221 */ /* 0x110fe20000010000 */
[----:B--2---:R-:W-:Y:S01]  /*7c10*/  FSEL R207, R109, -INF , P2 ;  /* 0xff8000006dcf7808 */ /* 0x004fe20001000000 */
[----:B------:R-:W-:Y:S01]  /*7c20*/  FADD.FTZ R35, R35, -R230 ;  /* 0x800000e623237221 */ /* 0x000fe20000010000 */
[----:B------:R-:W1:Y:S01]  /*7c30*/  MUFU.EX2 R85, R85 ;  /* 0x0000005500557308 */ /* 0x000e620000000800 */
[----:B------:R-:W-:Y:S01]  /*7c40*/  FFMA.FTZ R206, R24, UR4, -R206 ;  /* 0x0000000418ce7c23 */ /* 0x000fe200080108ce */
[----:B------:R-:W-:Y:S01]  /*7c50*/  FSEL R24, R107, -INF , P1 ;  /* 0xff8000006b187808 */ /* 0x000fe20000800000 */
[----:B------:R-:W-:-:S04]  /*7c60*/  FFMA.FTZ R207, R207, UR4, -R215 ;  /* 0x00000004cfcf7c23 */ /* 0x000fc800080108d7 */
[----:B------:R-:W-:Y:S01]  /*7c70*/  FFMA.FTZ R212, R24, UR4, -R212 ;  /* 0x0000000418d47c23 */ /* 0x000fe200080108d4 */
[----:B------:R-:W-:Y:S01]  /*7c80*/  FSEL R24, R110, -INF , P1 ;  /* 0xff8000006e187808 */ /* 0x000fe20000800000 */
[----:B------:R-:W-:Y:S04]  /*7c90*/  MUFU.EX2 R97, R97 ;  /* 0x0000006100617308 */ /* 0x000fe80000000800 */
[----:B------:R-:W-:-:S04]  /*7ca0*/  FFMA.FTZ R208, R24, UR4, -R208 ;  /* 0x0000000418d07c23 */ /* 0x000fc800080108d0 */
[----:B------:R2:W3:Y:S08]  /*7cb0*/  MUFU.EX2 R24, R204 ;  /* 0x000000cc00187308 */ /* 0x0004f00000000800 */
[----:B------:R-:W-:Y:S01]  /*7cc0*/  MUFU.EX2 R95, R95 ;  /* 0x0000005f005f7308 */ /* 0x000fe20000000800 */
[----:B--2---:R-:W-:-:S05]  /*7cd0*/  FSEL R204, R111, -INF , P1 ;  /* 0xff8000006fcc7808 */ /* 0x004fca0000800000 */
[----:B------:R-:W-:Y:S02]  /*7ce0*/  FFMA.FTZ R204, R204, UR4, -R215 ;  /* 0x00000004cccc7c23 */ /* 0x000fe400080108d7 */
[----:B------:R2:W4:Y:S01]  /*7cf0*/  SHFL.IDX PT, R215, R12, R231, 0x1f ;  /* 0x00001fe70cd77589 */ /* 0x00052200000e0000 */
[----:B------:R-:W-:Y:S03]  /*7d00*/  MUFU.EX2 R96, R96 ;  /* 0x0000006000607308 */ /* 0x000fe60000000800 */
[----:B------:R-:W1:Y:S01]  /*7d10*/  SHFL.IDX PT, R231, R227, R231, 0x1f ;  /* 0x00001fe7e3e77589 */ /* 0x000e6200000e0000 */
[----:B------:R-:W-:-:S04]  /*7d20*/  FFMA.FTZ R17, -R17, R17, 1 ;  /* 0x3f80000011117423 */ /* 0x000fc80000010111 */
[----:B------:R-:W3:Y:S01]  /*7d30*/  MUFU.EX2 R90, R90 ;  /* 0x0000005a005a7308 */ /* 0x000ee20000000800 */
[----:B--2---:R-:W-:-:S05]  /*7d40*/  FSEL R12, R114, -INF , P1 ;  /* 0xff800000720c7808 */ /* 0x004fca0000800000 */
[----:B------:R-:W-:Y:S02]  /*7d50*/  FFMA.FTZ R217, R12, UR4, -R217 ;  /* 0x000000040cd97c23 */ /* 0x000fe400080108d9 */
[----:B------:R2:W3:Y:S02]  /*7d60*/  MUFU.EX2 R12, R214 ;  /* 0x000000d6000c7308 */ /* 0x0004e40000000800 */
[----:B--2---:R-:W-:Y:S01]  /*7d70*/  FFMA.FTZ R214, R221, UR4, -R218 ;  /* 0x00000004ddd67c23 */ /* 0x004fe200080108da */
[----:B------:R-:W-:Y:S01]  /*7d80*/  FSEL R218, R116, -INF , P2 ;  /* 0xff80000074da7808 */ /* 0x000fe20001000000 */
[----:B------:R-:W-:Y:S01]  /*7d90*/  FMUL.FTZ R28, R87, R28 ;  /* 0x0000001c571c7220 */ /* 0x000fe20000410000 */
[----:B------:R-:W-:Y:S01]  /*7da0*/  FSEL R221, R197, -INF , P1 ;  /* 0xff800000c5dd7808 */ /* 0x000fe20000800000 */
[----:B------:R-:W-:Y:S01]  /*7db0*/  FMUL.FTZ R29, R86, R29 ;  /* 0x0000001d561d7220 */ /* 0x000fe20000410000 */
[----:B------:R-:W-:Y:S01]  /*7dc0*/  FMUL.FTZ R33, R93, R33 ;  /* 0x000000215d217220 */ /* 0x000fe20000410000 */
[--C-:B----4-:R-:W-:Y:S01]  /*7dd0*/  FFMA.FTZ R218, R218, UR4, -R215.reuse ;  /* 0x00000004dada7c23 */ /* 0x110fe200080108d7 */
[----:B------:R-:W-:Y:S01]  /*7de0*/  FMUL.FTZ R35, R92, R35 ;  /* 0x000000235c237220 */ /* 0x000fe20000410000 */
[----:B------:R-:W-:Y:S01]  /*7df0*/  FFMA.FTZ R215, R221, UR4, -R215 ;  /* 0x00000004ddd77c23 */ /* 0x000fe200080108d7 */
[----:B------:R-:W-:Y:S01]  /*7e00*/  FSEL R221, R196, -INF , P2 ;  /* 0xff800000c4dd7808 */ /* 0x000fe20001000000 */
[--C-:B-1----:R-:W-:Y:S01]  /*7e10*/  FADD.FTZ R38, R38, -R231.reuse ;  /* 0x800000e726267221 */ /* 0x102fe20000010000 */
[----:B------:R-:W-:-:S03]  /*7e20*/  FADD.FTZ R36, R36, -R231 ;  /* 0x800000e724247221 */ /* 0x000fc60000010000 */
[--C-:B------:R-:W-:Y:S01]  /*7e30*/  FFMA.FTZ R221, R221, UR4, -R220.reuse ;  /* 0x00000004dddd7c23 */ /* 0x100fe200080108dc */
[----:B------:R-:W-:Y:S01]  /*7e40*/  FFMA.FTZ R220, R228, UR4, -R220 ;  /* 0x00000004e4dc7c23 */ /* 0x000fe200080108dc */
[C---:B------:R-:W-:Y:S02]  /*7e50*/  VIADD R228, R7.reuse, 0x10 ;  /* 0x0000001007e47836 */ /* 0x040fe40000000000 */
[----:B------:R-:W-:Y:S01]  /*7e60*/  FMUL.FTZ R33, R20, R33 ;  /* 0x0000002114217220 */ /* 0x000fe20000410000 */
[C---:B------:R-:W-:Y:S01]  /*7e70*/  IADD3 R231, R7.reuse, 0x8, RZ ;  /* 0x0000000807e77810 */ /* 0x040fe20007ffe0ff */
[C---:B------:R-:W-:Y:S02]  /*7e80*/  VIADD R230, R7.reuse, 0xc ;  /* 0x0000000c07e67836 */ /* 0x040fe40000000000 */
[----:B------:R-:W-:Y:S01]  /*7e90*/  VIADD R229, R7, 0x14 ;  /* 0x0000001407e57836 */ /* 0x000fe20000000000 */
[----:B------:R-:W1:Y:S01]  /*7ea0*/  SHFL.IDX PT, R228, R227, R228, 0x1f ;  /* 0x00001fe4e3e47589 */ /* 0x000e6200000e0000 */
[----:B------:R-:W-:Y:S01]  /*7eb0*/  FMUL.FTZ R36, R26, R36 ;  /* 0x000000241a247220 */ /* 0x000fe20000410000 */
[----:B------:R-:W-:Y:S01]  /*7ec0*/  FMUL.FTZ R30, R85, R30 ;  /* 0x0000001e551e7220 */ /* 0x000fe20000410000 */
[----:B------:R-:W-:Y:S01]  /*7ed0*/  IADD3 R233, R7, 0x18, RZ ;  /* 0x0000001807e97810 */ /* 0x000fe20007ffe0ff */
[----:B------:R2:W4:Y:S01]  /*7ee0*/  SHFL.IDX PT, R227, R227, R11, 0x1f ;  /* 0x00001f0be3e37589 */ /* 0x00052200000e0000 */
[----:B------:R-:W-:Y:S01]  /*7ef0*/  FFMA.FTZ R78, -R78, R78, 1 ;  /* 0x3f8000004e4e7423 */ /* 0x000fe2000001014e */
[----:B------:R-:W-:Y:S01]  /*7f00*/  FFMA.FTZ R80, -R80, R80, 1 ;  /* 0x3f80000050507423 */ /* 0x000fe20000010150 */
[----:B------:R-:W-:Y:S01]  /*7f10*/  FFMA.FTZ R74, -R74, R74, 1 ;  /* 0x3f8000004a4a7423 */ /* 0x000fe2000001014a */
[----:B------:R-:W-:Y:S01]  /*7f20*/  MUFU.EX2 R201, R201 ;  /* 0x000000c900c97308 */ /* 0x000fe20000000800 */
[----:B------:R-:W-:-:S07]  /*7f30*/  FFMA.FTZ R195, -R195, R195, 1 ;  /* 0x3f800000c3c37423 */ /* 0x000fce00000101c3 */
[----:B------:R-:W-:Y:S08]  /*7f40*/  MUFU.EX2 R209, R209 ;  /* 0x000000d100d17308 */ /* 0x000ff00000000800 */
[----:B------:R-:W-:Y:S01]  /*7f50*/  MUFU.EX2 R205, R205 ;  /* 0x000000cd00cd7308 */ /* 0x000fe20000000800 */
[----:B-1----:R-:W-:Y:S01]  /*7f60*/  FADD.FTZ R34, R34, -R228 ;  /* 0x800000e422227221 */ /* 0x002fe20000010000 */
[----:B------:R-:W-:-:S06]  /*7f70*/  FMUL.FTZ R20, R72, R35 ;  /* 0x0000002348147220 */ /* 0x000fcc0000410000 */
        /* <DEDUP_REMOVED lines=24> */
[----:B--2---:R1:W2:Y:S01]  /*8100*/  MUFU.EX2 R11, R226 ;  /* 0x000000e2000b7308 */ /* 0x0042a20000000800 */
[--C-:B----4-:R-:W-:Y:S01]  /*8110*/  FADD.FTZ R37, R37, -R227.reuse ;  /* 0x800000e325257221 */ /* 0x110fe20000010000 */
[----:B------:R-:W-:Y:S01]  /*8120*/  FADD.FTZ R39, R39, -R227 ;  /* 0x800000e327277221 */ /* 0x000fe20000010000 */
[----:B------:R-:W-:Y:S01]  /*8130*/  FFMA.FTZ R119, -R119, R119, 1 ;  /* 0x3f80000077777423 */ /* 0x000fe20000010177 */
[----:B------:R-:W-:Y:S01]  /*8140*/  R2UR UR4, R236 ;  /* 0x00000000ec0472ca */ /* 0x000fe200000e0000 */
[----:B-1----:R-:W-:-:S03]  /*8150*/  FFMA.FTZ R226, -R15, R15, 1 ;  /* 0x3f8000000fe27423 */ /* 0x002fc6000001010f */
[----:B------:R1:W4:Y:S02]  /*8160*/  MUFU.EX2 R15, R224 ;  /* 0x000000e0000f7308 */ /* 0x0003240000000800 */
[----:B-1----:R-:W-:Y:S01]  /*8170*/  FMUL.FTZ R224, R226, R234 ;  /* 0x000000eae2e07220 */ /* 0x002fe20000410000 */
[----:B------:R-:W-:Y:S01]  /*8180*/  FADD.FTZ R226, R25, -R232 ;  /* 0x800000e819e27221 */ /* 0x000fe20000010000 */
[----:B------:R-:W-:-:S04]  /*8190*/  FMUL.FTZ R34, R91, R34 ;  /* 0x000000225b227220 */ /* 0x000fc80000410000 */
[----:B------:R1:W-:Y:S01]  /*81a0*/  MUFU.EX2 R25, R225 ;  /* 0x000000e100197308 */ /* 0x0003e20000000800 */
[----:B---3--:R-:W-:Y:S01]  /*81b0*/  FMUL.FTZ R72, R24, R38 ;  /* 0x0000002618487220 */ /* 0x008fe20000410000 */
[----:B------:R-:W-:Y:S01]  /*81c0*/  FADD.FTZ R232, R27, -R232 ;  /* 0x800000e81be87221 */ /* 0x000fe20000010000 */
[----:B------:R-:W-:-:S05]  /*81d0*/  FFMA.FTZ R227, -R2, R2, 1 ;  /* 0x3f80000002e37423 */ /* 0x000fca0000010102 */
[----:B------:R3:W-:Y:S01]  /*81e0*/  MUFU.EX2 R27, R216 ;  /* 0x000000d8001b7308 */ /* 0x0007e20000000800 */
[----:B-1----:R-:W-:-:S07]  /*81f0*/  FADD.FTZ R225, R32, -R228 ;  /* 0x800000e420e17221 */ /* 0x002fce0000010000 */
[----:B------:R1:W4:Y:S01]  /*8200*/  MUFU.EX2 R32, R223 ;  /* 0x000000df00207308 */ /* 0x0003220000000800 */
[----:B---3--:R-:W-:Y:S02]  /*8210*/  FFMA.FTZ R216, -R3, R3, 1 ;  /* 0x3f80000003d87423 */ /* 0x008fe40000010103 */
[----:B------:R3:W5:Y:S04]  /*8220*/  LDL.LU R3, [R1+0x28] ;  /* 0x0000280001037983 */ /* 0x0007680000300800 */
[----:B------:R3:W5:Y:S01]  /*8230*/  LDL.LU R2, [R1+0x24] ;  /* 0x0000240001027983 */ /* 0x0007620000300800 */
[----:B------:R-:W-:Y:S01]  /*8240*/  FMUL.FTZ R232, R89, R232 ;  /* 0x000000e859e87220 */ /* 0x000fe20000410000 */
[----:B-1----:R-:W-:Y:S01]  /*8250*/  FMUL.FTZ R223, R117, R226 ;  /* 0x000000e275df7220 */ /* 0x002fe20000410000 */
[----:B------:R-:W-:Y:S01]  /*8260*/  VIADD R228, R7, 0x10 ;  /* 0x0000001007e47836 */ /* 0x000fe20000000000 */
[----:B------:R1:W2:Y:S01]  /*8270*/  LDS R226, [R9+0x380] ;  /* 0x0003800009e27984 */ /* 0x0002a20000000800 */
[----:B------:R-:W-:Y:S01]  /*8280*/  FFMA.FTZ R35, -R73, R73, 1 ;  /* 0x3f80000049237423 */ /* 0x000fe20000010149 */
[----:B------:R-:W-:Y:S01]  /*8290*/  FMUL.FTZ R223, R216, R223 ;  /* 0x000000dfd8df7220 */ /* 0x000fe20000410000 */
[----:B------:R-:W-:Y:S01]  /*82a0*/  FMUL.FTZ R216, R227, R232 ;  /* 0x000000e8e3d87220 */ /* 0x000fe20000410000 */
[----:B------:R-:W-:-:S02]  /*82b0*/  VIADD R232, R7, 0x4 ;  /* 0x0000000407e87836 */ /* 0x000fc40000000000 */
[----:B------:R-:W-:Y:S01]  /*82c0*/  FMUL.FTZ R35, R35, R36 ;  /* 0x0000002423237220 */ /* 0x000fe20000410000 */
[----:B------:R-:W-:Y:S01]  /*82d0*/  FFMA.FTZ R36, -R76, R76, 1 ;  /* 0x3f8000004c247423 */ /* 0x000fe2000001014c */
[----:B------:R-:W-:Y:S01]  /*82e0*/  FMUL.FTZ R39, R97, R39 ;  /* 0x0000002761277220 */ /* 0x000fe20000410000 */
[----:B-1----:R1:W-:Y:S01]  /*82f0*/  MUFU.EX2 R9, R213 ;  /* 0x000000d500097308 */ /* 0x0023e20000000800 */
[----:B------:R-:W-:Y:S01]  /*8300*/  FMUL.FTZ R30, R17, R30 ;  /* 0x0000001e111e7220 */ /* 0x000fe20000410000 */
[----:B------:R-:W-:Y:S02]  /*8310*/  VIADD R234, R7, 0x1c ;  /* 0x0000001c07ea7836 */ /* 0x000fe40000000000 */
[----:B------:R-:W-:Y:S01]  /*8320*/  FMUL.FTZ R36, R36, R39 ;  /* 0x0000002724247220 */ /* 0x000fe20000410000 */
[----:B------:R-:W-:Y:S01]  /*8330*/  FFMA.FTZ R39, -R77, R77, 1 ;  /* 0x3f8000004d277423 */ /* 0x000fe2000001014d */
[----:B------:R-:W-:Y:S02]  /*8340*/  FMUL.FTZ R37, R90, R37 ;  /* 0x000000255a257220 */ /* 0x000fe40000410000 */
[----:B------:R-:W3:Y:S01]  /*8350*/  MUFU.EX2 R17, R199 ;  /* 0x000000c700117308 */ /* 0x000ee20000000800 */
[----:B-1----:R-:W-:Y:S01]  /*8360*/  FMUL.FTZ R213, R237, R28 ;  /* 0x0000001cedd57220 */ /* 0x002fe20000410000 */
[----:B------:R-:W-:Y:S01]  /*8370*/  FMUL.FTZ R28, R13, R31 ;  /* 0x0000001f0d1c7220 */ /* 0x000fe20000410000 */
[----:B------:R-:W-:Y:S01]  /*8380*/  FMUL.FTZ R31, R235, R29 ;  /* 0x0000001deb1f7220 */ /* 0x000fe20000410000 */
[----:B------:R-:W-:-:S02]  /*8390*/  FMUL.FTZ R37, R74, R37 ;  /* 0x000000254a257220 */ /* 0x000fc40000410000 */
[----:B------:R-:W-:Y:S01]  /*83a0*/  FMUL.FTZ R29, R18, R28 ;  /* 0x0000001c121d7220 */ /* 0x000fe20000410000 */
[----:B------:R-:W-:Y:S01]  /*83b0*/  FFMA.FTZ R28, -R21, R21, 1 ;  /* 0x3f800000151c7423 */ /* 0x000fe20000010115 */
[----:B------:R-:W-:Y:S01]  /*83c0*/  FMUL.FTZ R21, R14, R225 ;  /* 0x000000e10e157220 */ /* 0x000fe20000410000 */
[----:B------:R1:W3:Y:S03]  /*83d0*/  MUFU.EX2 R18, R198 ;  /* 0x000000c600127308 */ /* 0x0002e60000000800 */
[----:B------:R-:W-:Y:S01]  /*83e0*/  FMUL.FTZ R21, R19, R21 ;  /* 0x0000001513157220 */ /* 0x000fe20000410000 */
[----:B------:R-:W-:Y:S01]  /*83f0*/  FMUL.FTZ R19, R28, R34 ;  /* 0x000000221c137220 */ /* 0x000fe20000410000 */
[----:B------:R-:W-:-:S04]  /*8400*/  FFMA.FTZ R34, -R75, R75, 1 ;  /* 0x3f8000004b227423 */ /* 0x000fc8000001014b */
[----:B------:R-:W-:Y:S01]  /*8410*/  FMUL.FTZ R34, R34, R72 ;  /* 0x0000004822227220 */ /* 0x000fe20000410000 */
[----:B--2---:R-:W2:Y:S04]  /*8420*/  SHFL.IDX PT, R28, R226, R7, 0x1f ;  /* 0x00001f07e21c7589 */ /* 0x004ea800000e0000 */
[----:B------:R-:W4:Y:S04]  /*8430*/  SHFL.IDX PT, R72, R226, R231, 0x1f ;  /* 0x00001fe7e2487589 */ /* 0x000f2800000e0000 */
[----:B------:R-:W3:Y:S04]  /*8440*/  SHFL.IDX PT, R38, R226, R232, 0x1f ;  /* 0x00001fe8e2267589 */ /* 0x000ee800000e0000 */
[----:B------:R-:W3:Y:S04]  /*8450*/  SHFL.IDX PT, R75, R226, R228, 0x1f ;  /* 0x00001fe4e24b7589 */ /* 0x000ee800000e0000 */
[----:B------:R-:W3:Y:S04]  /*8460*/  SHFL.IDX PT, R73, R226, R230, 0x1f ;  /* 0x00001fe6e2497589 */ /* 0x000ee800000e0000 */
[----:B-1----:R-:W1:Y:S01]  /*8470*/  SHFL.IDX PT, R198, R226, R229, 0x1f ;  /* 0x00001fe5e2c67589 */ /* 0x002e6200000e0000 */
[--C-:B--2---:R-:W-:Y:S01]  /*8480*/  FADD.FTZ R40, R40, -R28.reuse ;  /* 0x8000001c28287221 */ /* 0x104fe20000010000 */
[----:B------:R-:W-:-:S02]  /*8490*/  FADD.FTZ R28, R42, -R28 ;  /* 0x8000001c2a1c7221 */ /* 0x000fc40000010000 */
[----:B------:R-:W2:Y:S01]  /*84a0*/  SHFL.IDX PT, R199, R226, R233, 0x1f ;  /* 0x00001fe9e2c77589 */ /* 0x000ea200000e0000 */
[----:B----4-:R-:W-:Y:S01]  /*84b0*/  FADD.FTZ R44, R44, -R72 ;  /* 0x800000482c2c7221 */ /* 0x010fe20000010000 */
[----:B------:R-:W-:Y:S02]  /*84c0*/  FMUL.FTZ R28, R94, R28 ;  /* 0x0000001c5e1c7220 */ /* 0x000fe40000410000 */
[----:B------:R4:W-:Y:S01]  /*84d0*/  LDS R42, [R10+0x380] ;  /* 0x000380000a2a7984 */ /* 0x0009e20000000800 */
[----:B------:R-:W-:Y:S01]  /*84e0*/  FMUL.FTZ R40, R12, R40 ;  /* 0x000000280c287220 */ /* 0x000fe20000410000 */
[--C-:B---3--:R-:W-:Y:S01]  /*84f0*/  FADD.FTZ R41, R41, -R38.reuse ;  /* 0x8000002629297221 */ /* 0x108fe20000010000 */
[----:B------:R-:W-:Y:S01]  /*8500*/  FADD.FTZ R38, R43, -R38 ;  /* 0x800000262b267221 */ /* 0x000fe20000010000 */
[----:B------:R-:W-:Y:S01]  /*8510*/  FADD.FTZ R46, R46, -R72 ;  /* 0x800000482e2e7221 */ /* 0x000fe20000010000 */
[----:B------:R-:W3:Y:S01]  /*8520*/  SHFL.IDX PT, R226, R226, R234, 0x1f ;  /* 0x00001feae2e27589 */ /* 0x000ee200000e0000 */
[----:B------:R-:W-:Y:S01]  /*8530*/  FMUL.FTZ R41, R95, R41 ;  /* 0x000000295f297220 */ /* 0x000fe20000410000 */
[----:B------:R-:W-:Y:S01]  /*8540*/  FMUL.FTZ R39, R39, R40 ;  /* 0x0000002827277220 */ /* 0x000fe20000410000 */
[----:B----4-:R-:W-:Y:S01]  /*8550*/  FMUL.FTZ R10, R79, R28 ;  /* 0x0000001c4f0a7220 */ /* 0x010fe20000410000 */
[----:B------:R-:W-:Y:S01]  /*8560*/  FMUL.FTZ R28, R11, R44 ;  /* 0x0000002c0b1c7220 */ /* 0x000fe20000410000 */
[----:B------:R-:W-:Y:S01]  /*8570*/  FFMA.FTZ R44, -R82, R82, 1 ;  /* 0x3f800000522c7423 */ /* 0x000fe20000010152 */
[----:B------:R-:W-:Y:S01]  /*8580*/  FMUL.FTZ R40, R78, R41 ;  /* 0x000000294e287220 */ /* 0x000fe20000410000 */
[----:B------:R-:W4:Y:S01]  /*8590*/  LDL R82, [R1+0x10] ;  /* 0x0000100001527983 */ /* 0x000f220000100800 */
[----:B------:R-:W-:Y:S01]  /*85a0*/  FADD.FTZ R48, R48, -R75 ;  /* 0x8000004b30307221 */ /* 0x000fe20000010000 */
        /* <DEDUP_REMOVED lines=8> */
[----:B------:R-:W-:Y:S01]  /*8630*/  FFMA.FTZ R43, -R81, R81, 1 ;  /* 0x3f800000512b7423 */ /* 0x000fe20000010151 */
[----:B------:R-:W-:Y:S01]  /*8640*/  FFMA.FTZ R46, -R194, R194, 1 ;  /* 0x3f800000c22e7423 */ /* 0x000fe200000101c2 */
[--C-:B-1----:R-:W-:Y:S01]  /*8650*/  FADD.FTZ R49, R49, -R198.reuse ;  /* 0x800000c631317221 */ /* 0x102fe20000010000 */
[----:B------:R-:W-:Y:S01]  /*8660*/  FADD.FTZ R50, R50, -R75 ;  /* 0x8000004b32327221 */ /* 0x000fe20000010000 */
[----:B------:R-:W-:Y:S01]  /*8670*/  FMUL.FTZ R43, R43, R28 ;  /* 0x0000001c2b2b7220 */ /* 0x000fe20000410000 */
[----:B------:R-:W-:Y:S01]  /*8680*/  FMUL.FTZ R46, R46, R73 ;  /* 0x000000492e2e7220 */ /* 0x000fe20000410000 */
[----:B------:R-:W-:Y:S01]  /*8690*/  FMUL.FTZ R28, R17, R49 ;  /* 0x00000031111c7220 */ /* 0x000fe20000410000 */
[----:B------:R-:W-:Y:S01]  /*86a0*/  FADD.FTZ R51, R51, -R198 ;  /* 0x800000c633337221 */ /* 0x000fe20000010000 */
[--C-:B--2---:R-:W-:Y:S01]  /*86b0*/  FADD.FTZ R54, R54, -R199.reuse ;  /* 0x800000c736367221 */ /* 0x104fe20000010000 */
[----:B------:R-:W-:Y:S01]  /*86c0*/  FFMA.FTZ R48, -R99, R99, 1 ;  /* 0x3f80000063307423 */ /* 0x000fe20000010163 */
[----:B------:R-:W-:Y:S01]  /*86d0*/  FMUL.FTZ R49, R195, R28 ;  /* 0x0000001cc3317220 */ /* 0x000fe20000410000 */
[----:B------:R-:W-:Y:S01]  /*86e0*/  FMUL.FTZ R51, R18, R51 ;  /* 0x0000003312337220 */ /* 0x000fe20000410000 */
[--C-:B---3--:R-:W-:Y:S01]  /*86f0*/  FADD.FTZ R55, R55, -R226.reuse ;  /* 0x800000e237377221 */ /* 0x108fe20000010000 */
[----:B------:R-:W1:Y:S01]  /*8700*/  MUFU.EX2 R221, R221 ;  /* 0x000000dd00dd7308 */ /* 0x000e620000000800 */
[----:B------:R-:W-:Y:S01]  /*8710*/  FADD.FTZ R52, R52, -R199 ;  /* 0x800000c734347221 */ /* 0x000fe20000010000 */
[----:B------:R-:W-:Y:S01]  /*8720*/  FMUL.FTZ R48, R48, R51 ;  /* 0x0000003330307220 */ /* 0x000fe20000410000 */
[----:B------:R-:W-:Y:S01]  /*8730*/  FMUL.FTZ R45, R25, R45 ;  /* 0x0000002d192d7220 */ /* 0x000fe20000410000 */
[----:B------:R-:W-:Y:S01]  /*8740*/  FADD.FTZ R53, R53, -R226 ;  /* 0x800000e235357221 */ /* 0x000fe20000010000 */
[----:B------:R-:W2:Y:S01]  /*8750*/  SHFL.IDX PT, R79, R42, R7, 0x1f ;  /* 0x00001f072a4f7589 */ /* 0x000ea200000e0000 */
[----:B------:R-:W-:Y:S01]  /*8760*/  FMUL.FTZ R50, R9, R50 ;  /* 0x0000003209327220 */ /* 0x000fe20000410000 */
[----:B------:R-:W-:-:S02]  /*8770*/  FMUL.FTZ R47, R27, R47 ;  /* 0x0000002f1b2f7220 */ /* 0x000fc40000410000 */
[----:B------:R-:W3:Y:S04]  /*8780*/  SHFL.IDX PT, R76, R42, R232, 0x1f ;  /* 0x00001fe82a4c7589 */ /* 0x000ee800000e0000 */
[----:B------:R-:W1:Y:S04]  /*8790*/  SHFL.IDX PT, R77, R42, R231, 0x1f ;  /* 0x00001fe72a4d7589 */ /* 0x000e6800000e0000 */
[----:B------:R-:W1:Y:S04]  /*87a0*/  SHFL.IDX PT, R74, R42, R230, 0x1f ;  /* 0x00001fe62a4a7589 */ /* 0x000e6800000e0000 */
[----:B------:R-:W1:Y:S04]  /*87b0*/  SHFL.IDX PT, R73, R42, R233, 0x1f ;  /* 0x00001fe92a497589 */ /* 0x000e6800000e0000 */
[----:B------:R-:W1:Y:S04]  /*87c0*/  SHFL.IDX PT, R75, R42, R228, 0x1f ;  /* 0x00001fe42a4b7589 */ /* 0x000e6800000e0000 */
[----:B------:R-:W1:Y:S04]  /*87d0*/  SHFL.IDX PT, R28, R42, R229, 0x1f ;  /* 0x00001fe52a1c7589 */ /* 0x000e6800000e0000 */
[----:B------:R-:W1:Y:S01]  /*87e0*/  SHFL.IDX PT, R72, R42, R234, 0x1f ;  /* 0x00001fea2a487589 */ /* 0x000e6200000e0000 */
[----:B------:R-:W-:Y:S01]  /*87f0*/  FMUL.FTZ R83, R201, R54 ;  /* 0x00000036c9537220 */ /* 0x000fe20000410000 */
[----:B------:R-:W-:Y:S01]  /*8800*/  FFMA.FTZ R51, -R103, R103, 1 ;  /* 0x3f80000067337423 */ /* 0x000fe20000010167 */
[----:B------:R-:W-:Y:S01]  /*8810*/  FMUL.FTZ R54, R209, R55 ;  /* 0x00000037d1367220 */ /* 0x000fe20000410000 */
[--C-:B--2---:R-:W-:Y:S01]  /*8820*/  FADD.FTZ R56, R56, -R79.reuse ;  /* 0x8000004f38387221 */ /* 0x104fe20000010000 */
[----:B------:R-:W2:Y:S01]  /*8830*/  MUFU.EX2 R220, R220 ;  /* 0x000000dc00dc7308 */ /* 0x000ea20000000800 */
[----:B------:R-:W-:Y:S01]  /*8840*/  FMUL.FTZ R44, R44, R45 ;  /* 0x0000002d2c2c7220 */ /* 0x000fe20000410000 */
[----:B------:R-:W-:Y:S01]  /*8850*/  FMUL.FTZ R51, R51, R54 ;  /* 0x0000003633337220 */ /* 0x000fe20000410000 */
[--C-:B---3--:R-:W-:Y:S01]  /*8860*/  FADD.FTZ R54, R57, -R76.reuse ;  /* 0x8000004c39367221 */ /* 0x108fe20000010000 */
[----:B------:R-:W-:Y:S01]  /*8870*/  FADD.FTZ R59, R59, -R76 ;  /* 0x8000004c3b3b7221 */ /* 0x000fe20000010000 */
[----:B------:R-:W-:Y:S01]  /*8880*/  FADD.FTZ R55, R58, -R79 ;  /* 0x8000004f3a377221 */ /* 0x000fe20000010000 */
[----:B-1----:R-:W-:Y:S01]  /*8890*/  FADD.FTZ R60, R60, -R77 ;  /* 0x8000004d3c3c7221 */ /* 0x002fe20000010000 */
[--C-:B------:R-:W-:Y:S01]  /*88a0*/  FADD.FTZ R58, R61, -R74.reuse ;  /* 0x8000004a3d3a7221 */ /* 0x100fe20000010000 */
[--C-:B------:R-:W-:Y:S01]  /*88b0*/  FADD.FTZ R57, R68, -R73.reuse ;  /* 0x8000004944397221 */ /* 0x100fe20000010000 */
[----:B------:R-:W-:Y:S01]  /*88c0*/  FADD.FTZ R70, R70, -R73 ;  /* 0x8000004946467221 */ /* 0x000fe20000010000 */
[----:B------:R-:W-:Y:S01]  /*88d0*/  FMUL.FTZ R61, R205, R56 ;  /* 0x00000038cd3d7220 */ /* 0x000fe20000410000 */
[----:B------:R-:W-:Y:S01]  /*88e0*/  FFMA.FTZ R73, -R105, R105, 1 ;  /* 0x3f80000069497423 */ /* 0x000fe20000010169 */
        /* <DEDUP_REMOVED lines=8> */
[----:B------:R-:W-:Y:S01]  /*8970*/  FADD.FTZ R77, R62, -R77 ;  /* 0x8000004d3e4d7221 */ /* 0x000fe20000010000 */
[--C-:B------:R-:W-:Y:S01]  /*8980*/  FADD.FTZ R64, R64, -R75.reuse ;  /* 0x8000004b40407221 */ /* 0x100fe20000010000 */
[----:B------:R-:W-:Y:S01]  /*8990*/  FMUL.FTZ R73, R73, R54 ;  /* 0x0000003649497220 */ /* 0x000fe20000410000 */
        /* <DEDUP_REMOVED lines=297> */
.L_x_3537:
        /* <DEDUP_REMOVED lines=58> */
.L_x_3538:
        /* <DEDUP_REMOVED lines=12> */
.L_x_3528:
        /* <DEDUP_REMOVED lines=34> */
.L_x_3508:
[----:B------:R-:W-:Y:S05]  /*a2b0*/  @P0 BRA `(.L_x_3503) ;  /* 0x0000005000580947 */ /* 0x000fea0003800000 */
[----:B------:R-:W-:Y:S01]  /*a2c0*/  ULDC.64 UR4, c[0x0][0x878] ;  /* 0x00021e0000047ab9 */ /* 0x000fe20000000a00 */
[----:B--2---:R-:W2:Y:S01]  /*a2d0*/  LDC R10, c[0x0][0x850] ;  /* 0x00021400ff0a7b82 */ /* 0x004ea20000000800 */
[----:B------:R-:W-:Y:S01]  /*a2e0*/  UISETP.NE.U32.AND UP0, UPT, UR4, URZ, UPT ;  /* 0x0000003f0400728c */ /* 0x000fe2000bf05070 */
[----:B------:R-:W3:Y:S01]  /*a2f0*/  S2R R16, SR_TID.X ;  /* 0x0000000000107919 */ /* 0x000ee20000002100 */
[----:B------:R-:W4:Y:S02]  /*a300*/  S2R R9, SR_CgaCtaId ;  /* 0x0000000000097919 */ /* 0x000f240000008800 */
[----:B------:R-:W-:Y:S02]  /*a310*/  UISETP.NE.AND.EX UP0, UPT, UR5, URZ, UPT, UP0 ;  /* 0x0000003f0500728c */ /* 0x000fe4000bf05300 */
[----:B------:R-:W-:Y:S01]  /*a320*/  USHF.L.U32 UR6, UR41, 0xd, URZ ;  /* 0x0000000d29067899 */ /* 0x000fe2000800063f */
[----:B------:R-:W-:Y:S01]  /*a330*/  IMAD.U32 R7, RZ, RZ, UR37 ;  /* 0x00000025ff077e24 */ /* 0x000fe2000f8e00ff */
[----:B------:R-:W-:Y:S01]  /*a340*/  ULDC.64 UR8, c[0x0][0x818] ;  /* 0x0002060000087ab9 */ /* 0x000fe20000000a00 */
[----:B------:R-:W-:Y:S01]  /*a350*/  ULDC.64 UR10, c[0x0][0x848] ;  /* 0x00021200000a7ab9 */ /* 0x000fe20000000a00 */
[----:B------:R-:W-:-:S05]  /*a360*/  PLOP3.LUT P1, PT, PT, PT, UP0, 0x80, 0x0 ;  /* 0x000000000000781c */ /* 0x000fca0003f2f008 */
[----:B------:R-:W-:Y:S02]  /*a370*/  @UP0 ULDC.64 UR4, c[0x0][0x878] ;  /* 0x00021e0000040ab9 */ /* 0x000fe40000000a00 */
[----:B------:R-:W-:-:S06]  /*a380*/  @UP0 UIMAD.WIDE UR4, UR40, 0x4, UR4 ;  /* 0x00000004280408a5 */ /* 0x000fcc000f8e0204 */
[----:B------:R-:W-:Y:S01]  /*a390*/  MOV R2, UR4 ;  /* 0x0000000400027c02 */ /* 0x000fe20008000f00 */
[----:B------:R-:W-:-:S05]  /*a3a0*/  IMAD.U32 R3, RZ, RZ, UR5 ;  /* 0x00000005ff037e24 */ /* 0x000fca000f8e00ff */
[----:B------:R-:W5:Y:S01]  /*a3b0*/  @P1 LDG.E R2, desc[UR38][R2.64] ;  /* 0x0000002602021981 */ /* 0x000f62000c1e1900 */
[----:B--2---:R-:W-:Y:S01]  /*a3c0*/  ISETP.NE.AND P0, PT, R10, 0x1, PT ;  /* 0x000000010a00780c */ /* 0x004fe20003f05270 */
[----:B---3--:R-:W-:-:S12]  /*a3d0*/  VIADD R15, R16, 0xffffff80 ;  /* 0xffffff80100f7836 */ /* 0x008fd80000000000 */
[----:B------:R-:W2:Y:S08]  /*a3e0*/  @P0 LDC R0, c[0x0][0x854] ;  /* 0x00021500ff000b82 */ /* 0x000eb00000000800 */
[----:B------:R-:W3:Y:S01]  /*a3f0*/  @P0 LDC R5, c[0x0][0x858] ;  /* 0x00021600ff050b82 */ /* 0x000ee20000000800 */
[----:B--2---:R-:W-:-:S05]  /*a400*/  @P0 IMAD.HI.U32 R0, R0, UR37, RZ ;  /* 0x0000002500000c27 */ /* 0x004fca000f8e00ff */
[----:B---3--:R-:W-:Y:S02]  /*a410*/  @P0 SHF.R.U32.HI R7, RZ, R5, R0 ;  /* 0x00000005ff070219 */ /* 0x008fe40000011600 */
[----:B------:R-:W-:Y:S02]  /*a420*/  MOV R0, 0x400 ;  /* 0x0000040000007802 */ /* 0x000fe40000000f00 */
[----:B------:R-:W-:Y:S02]  /*a430*/  SHF.R.S32.HI R8, RZ, 0x1f, R7 ;  /* 0x0000001fff087819 */ /* 0x000fe40000011407 */
[----:B----4-:R-:W-:-:S03]  /*a440*/  LEA R19, R9, R0, 0x18 ;  /* 0x0000000009137211 */ /* 0x010fc600078ec0ff */
        /* <DEDUP_REMOVED lines=14> */
[----:B------:R-:W-:Y:S02]  /*a530*/  UIADD3 UR7, UP1, UR6, UR4, URZ ;  /* 0x0000000406077290 */ /* 0x000fe4000ff3e03f */
[----:B------:R-:W-:Y:S02]  /*a540*/  @!UP0 UMOV UR5, URZ ;  /* 0x0000003f00058c82 */ /* 0x000fe40008000000 */
[----:B------:R-:W-:Y:S02]  /*a550*/  ULEA.HI.X.SX32 UR4, UR6, UR5, 0x1, UP1 ;  /* 0x0000000506047291 */ /* 0x000fe400088f0e3f */
[----:B------:R-:W-:Y:S01]  /*a560*/  MOV R4, UR7 ;  /* 0x0000000700047c02 */ /* 0x000fe20008000f00 */
[----:B------:R-:W-:-:S03]  /*a570*/  USEL UR6, UR40, URZ, !UP0 ;  /* 0x0000003f28067287 */ /* 0x000fc6000c000000 */
[----:B------:R-:W-:Y:S01]  /*a580*/  IMAD.U32 R5, RZ, RZ, UR4 ;  /* 0x00000004ff057e24 */ /* 0x000fe2000f8e00ff */
[----:B------:R-:W-:Y:S02]  /*a590*/  ULDC.64 UR4, c[0x0][0x840] ;  /* 0x0002100000047ab9 */ /* 0x000fe40000000a00 */
[----:B------:R-:W-:Y:S02]  /*a5a0*/  IMAD R6, R8, UR4, RZ ;  /* 0x0000000408067c24 */ /* 0x000fe4000f8e02ff */
[----:B------:R-:W-:Y:S01]  /*a5b0*/  IMAD.WIDE.U32 R2, R7, UR8, R4 ;  /* 0x0000000807027c25 */ /* 0x000fe2000f8e0004 */
[----:B------:R-:W-:-:S03]  /*a5c0*/  ULDC.64 UR8, c[0x0][0x820] ;  /* 0x0002080000087ab9 */ /* 0x000fc60000000a00 */
[----:B------:R-:W-:Y:S01]  /*a5d0*/  IMAD.WIDE.U32 R4, R7, UR4, R4 ;  /* 0x0000000407047c25 */ /* 0x000fe2000f8e0004 */
[----:B------:R-:W-:Y:S01]  /*a5e0*/  USHF.R.S32.HI UR4, URZ, 0x1f, UR40 ;  /* 0x0000001f3f047899 */ /* 0x000fe20008011428 */
[----:B------:R-:W-:Y:S02]  /*a5f0*/  IADD3 R3, R3, R11, RZ ;  /* 0x0000000b03037210 */ /* 0x000fe40007ffe0ff */
[----:B-1----:R-:W-:Y:S01]  /*a600*/  IMAD R13, R7, UR5, R6 ;  /* 0x00000005070d7c24 */ /* 0x002fe2000f8e0206 */
[----:B------:R-:W-:Y:S01]  /*a610*/  USEL UR4, UR4, URZ, !UP0 ;  /* 0x0000003f04047287 */ /* 0x000fe2000c000000 */
[----:B------:R-:W-:Y:S02]  /*a620*/  IMAD.SHL.U32 R6, R9, 0x20, RZ ;  /* 0x0000002009067824 */ /* 0x000fe400078e00ff */
[----:B------:R-:W-:Y:S01]  /*a630*/  IMAD.IADD R5, R5, 0x1, R13 ;  /* 0x0000000105057824 */ /* 0x000fe200078e020d */
[----:B------:R-:W-:Y:S01]  /*a640*/  UIMAD UR5, UR4, UR8, URZ ;  /* 0x00000008040572a4 */ /* 0x000fe2000f8e023f */
[----:B------:R-:W-:Y:S01]  /*a650*/  MOV R13, UR10 ;  /* 0x0000000a000d7c02 */ /* 0x000fe20008000f00 */
[----:B------:R-:W-:Y:S01]  /*a660*/  UIMAD UR4, UR4, UR10, URZ ;  /* 0x0000000a040472a4 */ /* 0x000fe2000f8e023f */
[----:B------:R-:W-:Y:S01]  /*a670*/  LOP3.LUT R9, R6, 0x3ffff000, RZ, 0xc0, !PT ;  /* 0x3ffff00006097812 */ /* 0x000fe200078ec0ff */
[----:B------:R-:W-:Y:S01]  /*a680*/  IMAD.U32 R11, RZ, RZ, UR8 ;  /* 0x00000008ff0b7e24 */ /* 0x000fe2000f8e00ff */
[----:B------:R-:W-:-:S02]  /*a690*/  UIMAD UR5, UR6, UR9, UR5 ;  /* 0x00000009060572a4 */ /* 0x000fc4000f8e0205 */
[----:B------:R-:W-:Y:S01]  /*a6a0*/  IMAD.WIDE.U32 R4, R13, UR6, R4 ;  /* 0x000000060d047c25 */ /* 0x000fe2000f8e0004 */
[----:B------:R-:W-:-:S03]  /*a6b0*/  UIMAD UR4, UR6, UR11, UR4 ;  /* 0x0000000b060472a4 */ /* 0x000fc6000f8e0204 */
[----:B------:R-:W-:Y:S02]  /*a6c0*/  IMAD R0, R0, 0x4, R9 ;  /* 0x0000000400007824 */ /* 0x000fe400078e0209 */
[----:B------:R-:W-:Y:S02]  /*a6d0*/  IMAD.MOV R9, RZ, RZ, -R7 ;  /* 0x000000ffff097224 */ /* 0x000fe400078e0a07 */
[----:B------:R-:W-:-:S04]  /*a6e0*/  IMAD.WIDE.U32 R2, R11, UR6, R2 ;  /* 0x000000060b027c25 */ /* 0x000fc8000f8e0002 */
[----:B------:R-:W-:Y:S01]  /*a6f0*/  IMAD R11, R10, R9, UR37 ;  /* 0x000000250a0b7e24 */ /* 0x000fe2000f8e0209 */
[----:B------:R-:W-:Y:S01]  /*a700*/  IADD3 R9, R5, UR4, RZ ;  /* 0x0000000405097c10 */ /* 0x000fe2000fffe0ff */
[----:B------:R-:W-:Y:S01]  /*a710*/  VIADD R10, R3, UR5 ;  /* 0x00000005030a7c36 */ /* 0x000fe20008000000 */
[----:B------:R-:W-:Y:S05]  /*a720*/  WARPSYNC.ALL ;  /* 0x0000000000007948 */ /* 0x000fea0003800000 */
[----:B------:R-:W-:Y:S01]  /*a730*/  IMAD R0, R0, 0x4, R19 ;  /* 0x0000000400007824 */ /* 0x000fe200078e0213 */
[----:B------:R-:W-:Y:S01]  /*a740*/  BAR.SYNC.DEFER_BLOCKING 0x1, 0x100 ;  /* 0x0044000000007b1d */ /* 0x000fe20000010000 */
[----:B------:R-:W-:-:S02]  /*a750*/  ISETP.NE.AND P0, PT, R15, RZ, PT ;  /* 0x000000ff0f00720c */ /* 0x000fc40003f05270 */
[----:B------:R-:W-:-:S03]  /*a760*/  ISETP.NE.AND P1, PT, R16, 0x80, PT ;  /* 0x000000801000780c */ /* 0x000fc60003f25270 */
[----:B------:R-:W-:Y:S01]  /*a770*/  ULDC UR4, c[0x0][0x870] ;  /* 0x00021c0000047ab9 */ /* 0x000fe20000000800 */
[----:B------:R-:W-:Y:S01]  /*a780*/  ULDC UR5, c[0x0][0x80c] ;  /* 0x0002030000057ab9 */ /* 0x000fe20000000800 */
[----:B------:R-:W-:Y:S01]  /*a790*/  UIMAD UR4, UR41, UR4, URZ ;  /* 0x00000004290472a4 */ /* 0x000fe2000f8e023f */
[----:B------:R-:W1:Y:S01]  /*a7a0*/  LDC.64 R12, c[0x0][0x800] ;  /* 0x00020000ff0c7b82 */ /* 0x000e620000000a00 */
[----:B------:R-:W-:Y:S01]  /*a7b0*/  UIMAD UR6, UR40, UR5, URZ ;  /* 0x00000005280672a4 */ /* 0x000fe2000f8e023f */
[----:B------:R-:W-:Y:S01]  /*a7c0*/  BSSY B0, `(.L_x_3540) ;  /* 0x000001e000007945 */ /* 0x000fe20003800000 */
[----:B------:R-:W-:Y:S02]  /*a7d0*/  UIMAD UR4, UR4, UR5, URZ ;  /* 0x00000005040472a4 */ /* 0x000fe4000f8e023f */
[----:B------:R-:W-:Y:S02]  /*a7e0*/  USHF.R.S32.HI UR5, URZ, 0x1f, UR6 ;  /* 0x0000001f3f057899 */ /* 0x000fe40008011406 */
[----:B------:R-:W-:Y:S01]  /*a7f0*/  IMAD.U32 R6, RZ, RZ, UR6 ;  /* 0x00000006ff067e24 */ /* 0x000fe2000f8e00ff */
[----:B------:R-:W2:Y:S01]  /*a800*/  LDC.64 R14, c[0x0][0x828] ;  /* 0x00020a00ff0e7b82 */ /* 0x000ea20000000a00 */
[----:B------:R-:W-:-:S02]  /*a810*/  USHF.R.S32.HI UR6, URZ, 0x1f, UR4 ;  /* 0x0000001f3f067899 */ /* 0x000fc40008011404 */
[----:B------:R-:W-:Y:S01]  /*a820*/  IMAD.U32 R17, RZ, RZ, UR5 ;  /* 0x00000005ff117e24 */ /* 0x000fe2000f8e00ff */
[----:B------:R-:W-:Y:S01]  /*a830*/  IADD3 R7, P2, P3, R6, UR4, R7 ;  /* 0x0000000406077c10 */ /* 0x000fe2000fb5e007 */
[----:B------:R-:W-:Y:S01]  /*a840*/  ULDC.64 UR4, c[0x0][0x868] ;  /* 0x00021a0000047ab9 */ /* 0x000fe20000000a00 */
[----:B------:R3:W-:Y:S02]  /*a850*/  STS.128 [R0], R152 ;  /* 0x0000009800007388 */ /* 0x0007e40000000c00 */
[----:B------:R-:W-:Y:S01]  /*a860*/  IADD3.X R8, R17, UR6, R8, P2, P3 ;  /* 0x0000000611087c10 */ /* 0x000fe200097e6408 */
[C---:B------:R-:W-:Y:S01]  /*a870*/  IMAD.SHL.U32 R17, R7.reuse, 0x4, RZ ;  /* 0x0000000407117824 */ /* 0x040fe200078e00ff */
[----:B------:R3:W-:Y:S02]  /*a880*/  STS.128 [R0+0x800], R156 ;  /* 0x0008009c00007388 */ /* 0x0007e40000000c00 */
[----:B------:R-:W-:Y:S02]  /*a890*/  SHF.L.U64.HI R16, R7, 0x2, R8 ;  /* 0x0000000207107819 */ /* 0x000fe40000010208 */
[----:B------:R-:W-:Y:S01]  /*a8a0*/  IADD3 R6, P4, R17, UR4, RZ ;  /* 0x0000000411067c10 */ /* 0x000fe2000ff9e0ff */
[----:B------:R3:W-:Y:S01]  /*a8b0*/  STS.128 [R0+0x1000], R160 ;  /* 0x001000a000007388 */ /* 0x0007e20000000c00 */
[----:B-1----:R-:W-:-:S02]  /*a8c0*/  LEA R12, P2, R2, R12, 0x2 ;  /* 0x0000000c020c7211 */ /* 0x002fc400078410ff */
[----:B------:R-:W-:Y:S01]  /*a8d0*/  IADD3.X R7, R16, UR5, RZ, P4, !PT ;  /* 0x0000000510077c10 */ /* 0x000fe2000a7fe4ff */
[----:B------:R3:W-:Y:S04]  /*a8e0*/  STS.128 [R0+0x1800], R164 ;  /* 0x001800a400007388 */ /* 0x0007e80000000c00 */
[----:B------:R3:W-:Y:S01]  /*a8f0*/  STS.128 [R0+0x2000], R168 ;  /* 0x002000a800007388 */ /* 0x0007e20000000c00 */
[----:B--2---:R-:W-:-:S03]  /*a900*/  LEA R14, P3, R4, R14, 0x2 ;  /* 0x0000000e040e7211 */ /* 0x004fc600078610ff */
[----:B------:R3:W-:Y:S04]  /*a910*/  STS.128 [R0+0x2800], R172 ;  /* 0x002800ac00007388 */ /* 0x0007e80000000c00 */
[----:B------:R3:W-:Y:S04]  /*a920*/  STS.128 [R0+0x3000], R176 ;  /* 0x003000b000007388 */ /* 0x0007e80000000c00 */
[----:B------:R3:W-:Y:S01]  /*a930*/  STS.128 [R0+0x3800], R180 ;  /* 0x003800b400007388 */ /* 0x0007e20000000c00 */
[----:B------:R-:W-:Y:S05]  /*a940*/  @P0 BRA `(.L_x_3541) ;  /* 0x0000000000140947 */ /* 0x000fea0003800000 */
.L_x_3542:
[----:B------:R-:W2:Y:S04]  /*a950*/  LDG.E.STRONG.GPU R8, desc[UR38][R6.64] ;  /* 0x0000002606087981 */ /* 0x000ea8000c1ef900 */
[----:B--2---:R-:W-:Y:S01]  /*a960*/  CCTL.IVALL ;  /* 0x00000000ff00798f */ /* 0x004fe20002000000 */
[----:B------:R-:W-:Y:S05]  /*a970*/  YIELD ;  /* 0x0000000000007946 */ /* 0x000fea0003800000 */
[----:B------:R-:W-:-:S13]  /*a980*/  ISETP.NE.AND P0, PT, R8, R11, PT ;  /* 0x0000000b0800720c */ /* 0x000fda0003f05270 */
[----:B------:R-:W-:Y:S05]  /*a990*/  @P0 BRA `(.L_x_3542) ;  /* 0xfffffffc00ec0947 */ /* 0x000fea000383ffff */
.L_x_3541:
[----:B------:R-:W-:Y:S05]  /*a9a0*/  BSYNC B0 ;  /* 0x0000000000007941 */ /* 0x000fea0003800000 */
.L_x_3540:
[----:B------:R-:W-:Y:S01]  /*a9b0*/  UMOV UR4, 0xffffffff ;  /* 0xffffffff00047882 */ /* 0x000fe20000000000 */
[----:B------:R-:W-:Y:S02]  /*a9c0*/  LEA.HI.X R10, R2, R13, R10, 0x2, P2 ;  /* 0x0000000d020a7211 */ /* 0x000fe400010f140a */
[----:B------:R-:W-:Y:S01]  /*a9d0*/  LEA.HI.X R9, R4, R15, R9, 0x2, P3 ;  /* 0x0000000f04097211 */ /* 0x000fe200018f1409 */
[----:B------:R-:W-:Y:S06]  /*a9e0*/  BRA.DIV UR4, `(.L_x_3543) ;  /* 0x0000004e04147947 */ /* 0x000fec000b800000 */
[----:B------:R-:W-:Y:S01]  /*a9f0*/  NOP ;  /* 0x0000000000007918 */ /* 0x000fe20000000000 */
.L_x_3644:
        /* <DEDUP_REMOVED lines=17> */
.L_x_3546:
[----:B------:R-:W-:Y:S01]  /*ab10*/  @P0 ELECT P2, URZ, PT ;  /* 0x00000000003f082f */ /* 0x000fe20003840000 */
[----:B------:R1:W-:-:S12]  /*ab20*/  UBLKRED.G.S.ADD.F32.RN [UR4], [UR6], UR7, desc[UR8] ;  /* 0x00000804060073bb */ /* 0x0003d800080a1407 */
[----:B------:R-:W-:Y:S02]  /*ab30*/  @P2 PLOP3.LUT P0, PT, P2, PT, PT, 0x8, 0x0 ;  /* 0x000000000000281c */ /* 0x000fe4000170e170 */
[----:B------:R-:W-:-:S11]  /*ab40*/  PLOP3.LUT P2, PT, PT, PT, PT, 0x8, 0x0 ;  /* 0x000000000000781c */ /* 0x000fd60003f4e170 */
[----:B-1----:R-:W-:Y:S05]  /*ab50*/  @P0 BRA.U.ANY `(.L_x_3546) ;  /* 0xfffffffd00ec0947 */ /* 0x002fea000393ffff */
[----:B------:R0:W-:Y:S01]  /*ab60*/  UTMACMDFLUSH ;  /* 0x00000000000079b7 */ /* 0x0001e20000000000 */
[----:B------:R-:W-:-:S04]  /*ab70*/  DEPBAR.LE SB0, 0x0 ;  /* 0x000080000000791a */ /* 0x000fc80000000000 */
.L_x_3545:
[----:B------:R-:W-:Y:S05]  /*ab80*/  BSYNC B0 ;  /* 0x0000000000007941 */ /* 0x000fea0003800000 */
.L_x_3544:
        /* <DEDUP_REMOVED lines=14> */
.L_x_3548:
[----:B------:R-:W-:Y:S05]  /*ac70*/  BSYNC B0 ;  /* 0x0000000000007941 */ /* 0x000fea0003800000 */
.L_x_3547:
        /* <DEDUP_REMOVED lines=14> */
.L_x_3551:
[----:B-1-3--:R-:W2:Y:S04]  /*ad60*/  LDG.E.STRONG.GPU R0, desc[UR38][R2.64] ;  /* 0x0000002602007981 */ /* 0x00aea8000c1ef900 */
[----:B--2---:R-:W-:Y:S01]  /*ad70*/  CCTL.IVALL ;  /* 0x00000000ff00798f */ /* 0x004fe20002000000 */
[----:B------:R-:W-:Y:S05]  /*ad80*/  YIELD ;  /* 0x0000000000007946 */ /* 0x000fea0003800000 */
[----:B------:R-:W-:-:S13]  /*ad90*/  ISETP.NE.AND P0, PT, R0, R11, PT ;  /* 0x0000000b0000720c */ /* 0x000fda0003f05270 */
[----:B------:R-:W-:Y:S05]  /*ada0*/  @P0 BRA `(.L_x_3551) ;  /* 0xfffffffc00ec0947 */ /* 0x000fea000383ffff */
.L_x_3550:
[----:B------:R-:W-:Y:S05]  /*adb0*/  BSYNC B0 ;  /* 0x0000000000007941 */ /* 0x000fea0003800000 */
.L_x_3549:
[----:B------:R-:W-:-:S03]  /*adc0*/  UMOV UR4, 0xffffffff ;  /* 0xffffffff00047882 */ /* 0x000fc60000000000 */
[----:B------:R-:W-:Y:S05]  /*add0*/  BRA.DIV UR4, `(.L_x_3552) ;  /* 0x0000004a04347947 */ /* 0x000fea000b800000 */
[----:B------:R-:W-:Y:S01]  /*ade0*/  NOP ;  /* 0x0000000000007918 */ /* 0x000fe20000000000 */
.L_x_3647:
        /* <DEDUP_REMOVED lines=17> */
.L_x_3555:
[----:B------:R-:W-:Y:S01]  /*af00*/  @P0 ELECT P2, URZ, PT ;  /* 0x00000000003f082f */ /* 0x000fe20003840000 */
[----:B------:R2:W-:-:S12]  /*af10*/  UBLKRED.G.S.ADD.F32.RN [UR4], [UR6], UR7, desc[UR8] ;  /* 0x00000804060073bb */ /* 0x0005d800080a1407 */
[----:B------:R-:W-:Y:S02]  /*af20*/  @P2 PLOP3.LUT P0, PT, P2, PT, PT, 0x8, 0x0 ;  /* 0x000000000000281c */ /* 0x000fe4000170e170 */
[----:B------:R-:W-:-:S11]  /*af30*/  PLOP3.LUT P2, PT, PT, PT, PT, 0x8, 0x0 ;  /* 0x000000000000781c */ /* 0x000fd60003f4e170 */
[----:B--2---:R-:W-:Y:S05]  /*af40*/  @P0 BRA.U.ANY `(.L_x_3555) ;  /* 0xfffffffd00ec0947 */ /* 0x004fea000393ffff */
[----:B------:R0:W-:Y:S01]  /*af50*/  UTMACMDFLUSH ;  /* 0x00000000000079b7 */ /* 0x0001e20000000000 */
[----:B------:R-:W-:-:S04]  /*af60*/  DEPBAR.LE SB0, 0x0 ;  /* 0x000080000000791a */ /* 0x000fc80000000000 */
.L_x_3554:
[----:B------:R-:W-:Y:S05]  /*af70*/  BSYNC B0 ;  /* 0x0000000000007941 */ /* 0x000fea0003800000 */
.L_x_3553:
        /* <DEDUP_REMOVED lines=14> */
.L_x_3496:
        /* <DEDUP_REMOVED lines=29> */
.L_x_3557:
[----:B------:R-:W-:Y:S01]  /*b230*/  ULDC UR9, c[0x0][0x8cc] ;  /* 0x0002330000097ab9 */ /* 0x000fe20000000800 */
[----:B------:R-:W-:Y:S01]  /*b240*/  UMOV UR7, UR8 ;  /* 0x0000000800077c82 */ /* 0x000fe20008000000 */
[----:B------:R-:W-:-:S11]  /*b250*/  UISETP.NE.AND UP0, UPT, UR9, 0x1, UPT ;  /* 0x000000010900788c */ /* 0x000fd6000bf05270 */
[----:B------:R-:W-:Y:S02]  /*b260*/  @UP0 ULDC.64 UR10, c[0x0][0x8d0] ;  /* 0x00023400000a0ab9 */ /* 0x000fe40000000a00 */
[----:B------:R-:W-:-:S04]  /*b270*/  UIMAD.WIDE.U32 UR4, UR8, UR10, URZ ;  /* 0x0000000a080472a5 */ /* 0x000fc8000f8e003f */
[----:B------:R-:W-:-:S04]  /*b280*/  @UP0 USHF.R.U32.HI UR7, URZ, UR11, UR5 ;  /* 0x0000000b3f070299 */ /* 0x000fc80008011605 */
[----:B------:R-:W-:-:S12]  /*b290*/  UIMAD UR4, UR7, UR9, URZ ;  /* 0x00000009070472a4 */ /* 0x000fd8000f8e023f */
.L_x_3558:
        /* <DEDUP_REMOVED lines=23> */
.L_x_3559:
        /* <DEDUP_REMOVED lines=11> */
[----:B------:R-:W-:Y:S01]  /*b4c0*/  R2UR UR4, R0 ;  /* 0x00000000000472ca */ /* 0x000fe200000e0000 */
[----:B------:R-:W-:-:S14]  /*b4d0*/  BRA `(.L_x_3560) ;  /* 0x0000000000047947 */ /* 0x000fdc0003800000 */
.L_x_3561:
[----:B------:R-:W-:-:S05]  /*b4e0*/  ULDC UR4, c[0x0][0x8f4] ;  /* 0x00023d0000047ab9 */ /* 0x000fca0000000800 */
.L_x_3560:
        /* <DEDUP_REMOVED lines=46> */
[----:B--2---:R-:W-:-:S05]  /*b7d0*/  IMAD.IADD R0, R0, 0x1, -R5 ;  /* 0x0000000100007824 */ /* 0x004fca00078e0a05 */
[----:B------:R-:W-:-:S15]  /*b7e0*/  R2UR UR14, R0 ;  /* 0x00000000000e72ca */ /* 0x000fde00000e0000 */
.L_x_3562:
        /* <DEDUP_REMOVED lines=13> */
.L_x_3563:
        /* <DEDUP_REMOVED lines=11> */
[----:B------:R-:W-:-:S15]  /*b970*/  R2UR UR11, R0 ;  /* 0x00000000000b72ca */ /* 0x000fde00000e0000 */
.L_x_3564:
        /* <DEDUP_REMOVED lines=68> */
.L_x_3568:
[----:B------:R-:W2:Y:S04]  /*bdc0*/  LDG.E.STRONG.GPU R4, desc[UR38][R2.64] ;  /* 0x0000002602047981 */ /* 0x000ea8000c1ef900 */
[----:B--2---:R-:W-:Y:S01]  /*bdd0*/  CCTL.IVALL ;  /* 0x00000000ff00798f */ /* 0x004fe20002000000 */
[----:B------:R-:W-:Y:S05]  /*bde0*/  YIELD ;  /* 0x0000000000007946 */ /* 0x000fea0003800000 */
[----:B------:R-:W-:-:S13]  /*bdf0*/  ISETP.NE.AND P1, PT, R4, R5, PT ;  /* 0x000000050400720c */ /* 0x000fda0003f25270 */
[----:B------:R-:W-:Y:S05]  /*be00*/  @P1 BRA `(.L_x_3568) ;  /* 0xfffffffc00ec1947 */ /* 0x000fea000383ffff */
.L_x_3567:
[----:B------:R-:W-:Y:S05]  /*be10*/  BSYNC B0 ;  /* 0x0000000000007941 */ /* 0x000fea0003800000 */
.L_x_3566:
[----:B------:R-:W-:-:S03]  /*be20*/  UMOV UR6, 0xffffffff ;  /* 0xffffffff00067882 */ /* 0x000fc60000000000 */
[----:B------:R-:W-:Y:S05]  /*be30*/  BRA.DIV UR6, `(.L_x_3569) ;  /* 0x0000003a06387947 */ /* 0x000fea000b800000 */
[----:B------:R-:W-:Y:S01]  /*be40*/  NOP ;  /* 0x0000000000007918 */ /* 0x000fe20000000000 */
.L_x_3650:
[----:B------:R-:W-:Y:S01]  /*be50*/  MOV R9, UR13 ;  /* 0x0000000d00097c02 */ /* 0x000fe20008000f00 */
        /* <DEDUP_REMOVED lines=21> */
.L_x_3571:
[----:B------:R-:W-:Y:S05]  /*bfb0*/  BSYNC B0 ;  /* 0x0000000000007941 */ /* 0x000fea0003800000 */
.L_x_3570:
        /* <DEDUP_REMOVED lines=20> */
.L_x_3573:
[----:B------:R-:W-:Y:S05]  /*c100*/  BSYNC B0 ;  /* 0x0000000000007941 */ /* 0x000fea0003800000 */
.L_x_3572:
[----:B------:R-:W-:Y:S06]  /*c110*/  BAR.ARV 0xa, 0xa0 ;  /* 0x0282800000007b1d */ /* 0x000fec0000002000 */
[----:B------:R-:W-:Y:S04]  /*c120*/  BSSY B0, `(.L_x_3574) ;  /* 0x0000003000007945 */ /* 0x000fe80003800000 */
[----:B------:R-:W-:Y:S05]  /*c130*/  @!P0 BRA `(.L_x_3575) ;  /* 0x0000000000048947 */ /* 0x000fea0003800000 */
[----:B------:R-:W-:-:S04]  /*c140*/  DEPBAR.LE SB0, 0x0 ;  /* 0x000080000000791a */ /* 0x000fc80000000000 */
.L_x_3575:
[----:B------:R-:W-:Y:S05]  /*c150*/  BSYNC B0 ;  /* 0x0000000000007941 */ /* 0x000fea0003800000 */
.L_x_3574:
        /* <DEDUP_REMOVED lines=19> */
.L_x_3577:
[----:B------:R-:W-:Y:S05]  /*c290*/  BSYNC B0 ;  /* 0x0000000000007941 */ /* 0x000fea0003800000 */
.L_x_3576:
[----:B------:R-:W-:Y:S01]  /*c2a0*/  UIADD3 UR7, UR13, 0x1, URZ ;  /* 0x000000010d077890 */ /* 0x000fe2000fffe03f */
[----:B------:R-:W-:Y:S11]  /*c2b0*/  BRA `(.L_x_3578) ;  /* 0x0000000000047947 */ /* 0x000ff60003800000 */
.L_x_3565:
[----:B------:R-:W-:-:S05]  /*c2c0*/  UMOV UR7, UR13 ;  /* 0x0000000d00077c82 */ /* 0x000fca0008000000 */
.L_x_3578:
        /* <DEDUP_REMOVED lines=16> */
.L_x_3603:
        /* <DEDUP_REMOVED lines=18> */
.L_x_3581:
[----:B------:R-:W2:Y:S04]  /*c4f0*/  LDG.E.STRONG.GPU R4, desc[UR38][R2.64] ;  /* 0x0000002602047981 */ /* 0x000ea8000c1ef900 */
[----:B--2---:R-:W-:Y:S01]  /*c500*/  CCTL.IVALL ;  /* 0x00000000ff00798f */ /* 0x004fe20002000000 */
[----:B------:R-:W-:Y:S05]  /*c510*/  YIELD ;  /* 0x0000000000007946 */ /* 0x000fea0003800000 */
[----:B------:R-:W-:-:S13]  /*c520*/  ISETP.NE.AND P1, PT, R4, R5, PT ;  /* 0x000000050400720c */ /* 0x000fda0003f25270 */
[----:B------:R-:W-:Y:S05]  /*c530*/  @P1 BRA `(.L_x_3581) ;  /* 0xfffffffc00ec1947 */ /* 0x000fea000383ffff */
.L_x_3580:
[----:B------:R-:W-:Y:S05]  /*c540*/  BSYNC B0 ;  /* 0x0000000000007941 */ /* 0x000fea0003800000 */
.L_x_3579:
[----:B------:R-:W-:-:S03]  /*c550*/  UMOV UR24, 0xffffffff ;  /* 0xffffffff00187882 */ /* 0x000fc60000000000 */
[----:B------:R-:W-:Y:S05]  /*c560*/  BRA.DIV UR24, `(.L_x_3582) ;  /* 0x0000003218887947 */ /* 0x000fea000b800000 */
[----:B------:R-:W-:Y:S01]  /*c570*/  NOP ;  /* 0x0000000000007918 */ /* 0x000fe20000000000 */
.L_x_3653:
        /* <DEDUP_REMOVED lines=19> */
.L_x_3584:
[----:B------:R-:W-:Y:S05]  /*c6b0*/  BSYNC B0 ;  /* 0x0000000000007941 */ /* 0x000fea0003800000 */
.L_x_3583:
        /* <DEDUP_REMOVED lines=15> */
.L_x_3586:
[----:B------:R-:W-:Y:S05]  /*c7b0*/  BSYNC B0 ;  /* 0x0000000000007941 */ /* 0x000fea0003800000 */
.L_x_3585:
[----:B------:R-:W-:Y:S06]  /*c7c0*/  BAR.ARV 0xa, 0xa0 ;  /* 0x0282800000007b1d */ /* 0x000fec0000002000 */
[----:B------:R-:W-:Y:S04]  /*c7d0*/  BSSY B0, `(.L_x_3587) ;  /* 0x0000003000007945 */ /* 0x000fe80003800000 */
[----:B------:R-:W-:Y:S05]  /*c7e0*/  @!P0 BRA `(.L_x_3588) ;  /* 0x0000000000048947 */ /* 0x000fea0003800000 */
[----:B------:R-:W-:-:S04]  /*c7f0*/  DEPBAR.LE SB0, 0x0 ;  /* 0x000080000000791a */ /* 0x000fc80000000000 */
.L_x_3588:
[----:B------:R-:W-:Y:S05]  /*c800*/  BSYNC B0 ;  /* 0x0000000000007941 */ /* 0x000fea0003800000 */
.L_x_3587:
        /* <DEDUP_REMOVED lines=19> */
.L_x_3590:
[----:B------:R-:W-:Y:S05]  /*c940*/  BSYNC B0 ;  /* 0x0000000000007941 */ /* 0x000fea0003800000 */
.L_x_3589:
        /* <DEDUP_REMOVED lines=16> */
.L_x_3593:
[----:B------:R-:W2:Y:S04]  /*ca50*/  LDG.E.STRONG.GPU R4, desc[UR38][R2.64] ;  /* 0x0000002602047981 */ /* 0x000ea8000c1ef900 */
[----:B--2---:R-:W-:Y:S01]  /*ca60*/  CCTL.IVALL ;  /* 0x00000000ff00798f */ /* 0x004fe20002000000 */
[----:B------:R-:W-:Y:S05]  /*ca70*/  YIELD ;  /* 0x0000000000007946 */ /* 0x000fea0003800000 */
[----:B------:R-:W-:-:S13]  /*ca80*/  ISETP.NE.AND P1, PT, R4, R5, PT ;  /* 0x000000050400720c */ /* 0x000fda0003f25270 */
[----:B------:R-:W-:Y:S05]  /*ca90*/  @P1 BRA `(.L_x_3593) ;  /* 0xfffffffc00ec1947 */ /* 0x000fea000383ffff */
.L_x_3592:
[----:B------:R-:W-:Y:S05]  /*caa0*/  BSYNC B0 ;  /* 0x0000000000007941 */ /* 0x000fea0003800000 */
.L_x_3591:
[----:B------:R-:W-:-:S03]  /*cab0*/  UMOV UR18, 0xffffffff ;  /* 0xffffffff00127882 */ /* 0x000fc60000000000 */
[----:B------:R-:W-:Y:S05]  /*cac0*/  BRA.DIV UR18, `(.L_x_3594) ;  /* 0x0000002e124c7947 */ /* 0x000fea000b800000 */
[----:B------:R-:W-:Y:S01]  /*cad0*/  NOP ;  /* 0x0000000000007918 */ /* 0x000fe20000000000 */
.L_x_3656:
        /* <DEDUP_REMOVED lines=15> */
.L_x_3596:
[----:B------:R-:W-:Y:S05]  /*cbd0*/  BSYNC B0 ;  /* 0x0000000000007941 */ /* 0x000fea0003800000 */
.L_x_3595:
        /* <DEDUP_REMOVED lines=15> */
.L_x_3598:
[----:B------:R-:W-:Y:S05]  /*ccd0*/  BSYNC B0 ;  /* 0x0000000000007941 */ /* 0x000fea0003800000 */
.L_x_3597:
[----:B------:R-:W-:Y:S06]  /*cce0*/  BAR.ARV 0xa, 0xa0 ;  /* 0x0282800000007b1d */ /* 0x000fec0000002000 */
[----:B------:R-:W-:Y:S04]  /*ccf0*/  BSSY B0, `(.L_x_3599) ;  /* 0x0000003000007945 */ /* 0x000fe80003800000 */
[----:B------:R-:W-:Y:S05]  /*cd00*/  @!P0 BRA `(.L_x_3600) ;  /* 0x0000000000048947 */ /* 0x000fea0003800000 */
[----:B------:R-:W-:-:S04]  /*cd10*/  DEPBAR.LE SB0, 0x0 ;  /* 0x000080000000791a */ /* 0x000fc80000000000 */
.L_x_3600:
[----:B------:R-:W-:Y:S05]  /*cd20*/  BSYNC B0 ;  /* 0x0000000000007941 */ /* 0x000fea0003800000 */
.L_x_3599:
        /* <DEDUP_REMOVED lines=19> */
.L_x_3602:
[----:B------:R-:W-:Y:S05]  /*ce60*/  BSYNC B0 ;  /* 0x0000000000007941 */ /* 0x000fea0003800000 */
.L_x_3601:
[----:B------:R-:W-:Y:S02]  /*ce70*/  UIADD3 UR7, UR7, 0x2, URZ ;  /* 0x0000000207077890 */ /* 0x000fe4000fffe03f */
[----:B------:R-:W-:Y:S02]  /*ce80*/  UIADD3 UR6, UR6, 0x3000, URZ ;  /* 0x0000300006067890 */ /* 0x000fe4000fffe03f */
[----:B------:R-:W-:-:S06]  /*ce90*/  UISETP.GE.AND UP0, UPT, UR7, UR12, UPT ;  /* 0x0000000c0700728c */ /* 0x000fcc000bf06270 */
[----:B------:R-:W-:-:S13]  /*cea0*/  PLOP3.LUT P1, PT, PT, PT, UP0, 0x80, 0x0 ;  /* 0x000000000000781c */ /* 0x000fda0003f2f008 */
[----:B------:R-:W-:Y:S05]  /*ceb0*/  @!P1 BRA `(.L_x_3603) ;  /* 0xfffffff400449947 */ /* 0x000fea000383ffff */
[----:B------:R-:W-:Y:S05]  /*cec0*/  BRA `(.L_x_3503) ;  /* 0x0000002400547947 */ /* 0x000fea0003800000 */
.L_x_3556:
        /* <DEDUP_REMOVED lines=21> */
.L_x_3604:
[----:B------:R-:W1:Y:S01]  /*d020*/  LDC R3, c[0x0][0x8cc] ;  /* 0x00023300ff037b82 */ /* 0x000e620000000800 */
[----:B------:R-:W-:Y:S01]  /*d030*/  IMAD.MOV.U32 R0, RZ, RZ, R5 ;  /* 0x000000ffff007224 */ /* 0x000fe200078e0005 */
[----:B-1----:R-:W-:-:S13]  /*d040*/  ISETP.NE.AND P0, PT, R3, 0x1, PT ;  /* 0x000000010300780c */ /* 0x002fda0003f05270 */
[----:B------:R-:W1:Y:S02]  /*d050*/  @P0 LDC.64 R6, c[0x0][0x8d0] ;  /* 0x00023400ff060b82 */ /* 0x000e640000000a00 */
[----:B-1----:R-:W-:-:S05]  /*d060*/  @P0 IMAD.HI.U32 R4, R5, R6, RZ ;  /* 0x0000000605040227 */ /* 0x002fca00078e00ff */
[----:B------:R-:W-:-:S05]  /*d070*/  @P0 SHF.R.U32.HI R0, RZ, R7, R4 ;  /* 0x00000007ff000219 */ /* 0x000fca0000011604 */
[----:B------:R-:W-:-:S07]  /*d080*/  IMAD R3, R0, R3, RZ ;  /* 0x0000000300037224 */ /* 0x000fce00078e02ff */
.L_x_3605:
[----:B------:R-:W1:Y:S01]  /*d090*/  LDC R8, c[0x0][0x8c0] ;  /* 0x00023000ff087b82 */ /* 0x000e620000000800 */
[----:B------:R-:W-:Y:S01]  /*d0a0*/  IMAD.IADD R3, R5, 0x1, -R3 ;  /* 0x0000000105037824 */ /* 0x000fe200078e0a03 */
[----:B------:R-:W-:-:S06]  /*d0b0*/  ULDC.64 UR6, c[0x0][0x900] ;  /* 0x0002400000067ab9 */ /* 0x000fcc0000000a00 */
[----:B------:R-:W2:Y:S01]  /*d0c0*/  LDC R4, c[0x0][0x8cc] ;  /* 0x00023300ff047b82 */ /* 0x000ea20000000800 */
[C---:B-1----:R-:W-:Y:S02]  /*d0d0*/  ISETP.NE.AND P0, PT, R8.reuse, 0x1, PT ;  /* 0x000000010800780c */ /* 0x042fe40003f05270 */
[----:B------:R-:W-:Y:S01]  /*d0e0*/  R2UR UR20, R8 ;  /* 0x00000000081472ca */ /* 0x000fe200000e0000 */
[----:B--2---:R-:W-:-:S10]  /*d0f0*/  IMAD R3, R2, R4, R3 ;  /* 0x0000000402037224 */ /* 0x004fd400078e0203 */
[----:B------:R-:W1:Y:S01]  /*d100*/  @P0 LDC R6, c[0x0][0x8c4] ;  /* 0x00023100ff060b82 */ /* 0x000e620000000800 */
[----:B------:R-:W-:Y:S02]  /*d110*/  MOV R13, R3 ;  /* 0x00000003000d7202 */ /* 0x000fe40000000f00 */
[----:B------:R-:W-:-:S05]  /*d120*/  R2UR UR5, R3 ;  /* 0x00000000030572ca */ /* 0x000fca00000e0000 */
        /* <DEDUP_REMOVED lines=13> */
.L_x_3606:
        /* <DEDUP_REMOVED lines=10> */
.L_x_3608:
[----:B------:R-:W2:Y:S02]  /*d2a0*/  LDC R4, c[0x0][0x8f4] ;  /* 0x00023d00ff047b82 */ /* 0x000ea40000000800 */
.L_x_3607:
[----:B--2--5:R-:W-:Y:S01]  /*d2b0*/  VIADD R4, R4, 0x7f ;  /* 0x0000007f04047836 */ /* 0x024fe20000000000 */
[----:B------:R-:W-:Y:S01]  /*d2c0*/  LOP3.LUT R12, R0, 0x1ffffff, RZ, 0x3c, !PT ;  /* 0x01ffffff000c7812 */ /* 0x000fe200078e3cff */
[----:B------:R-:W-:Y:S02]  /*d2d0*/  IMAD.MOV.U32 R10, RZ, RZ, 0x1 ;  /* 0x00000001ff0a7424 */ /* 0x000fe400078e00ff */
[----:B-1----:R-:W-:Y:S01]  /*d2e0*/  IMAD.MOV.U32 R2, RZ, RZ, RZ ;  /* 0x000000ffff027224 */ /* 0x002fe200078e00ff */
        /* <DEDUP_REMOVED lines=23> */
[----:B-1----:R-:W-:Y:S01]  /*d460*/  ISETP.NE.U32.AND P0, PT, R2, RZ, PT ;  /* 0x000000ff0200720c */ /* 0x002fe20003f05070 */
[----:B------:R-:W-:-:S02]  /*d470*/  IMAD.MOV.U32 R11, RZ, RZ, RZ ;  /* 0x000000ffff0b7224 */ /* 0x000fc400078e00ff */
        /* <DEDUP_REMOVED lines=13> */
[----:B--2---:R-:W-:-:S07]  /*d550*/  IADD3 R0, -R7, R0, RZ ;  /* 0x0000000007007210 */ /* 0x004fce0007ffe1ff */
.L_x_3610:
        /* <DEDUP_REMOVED lines=20> */
.L_x_3611:
[----:B------:R-:W-:Y:S05]  /*d6a0*/  @!P0 BRA `(.L_x_3612) ;  /* 0x00000000000c8947 */ /* 0x000fea0003800000 */
[----:B------:R-:W2:Y:S04]  /*d6b0*/  LDG.E R5, desc[UR38][R2.64] ;  /* 0x0000002602057981 */ /* 0x000ea8000c1e1900 */
[----:B------:R-:W2:Y:S02]  /*d6c0*/  LDG.E R4, desc[UR38][R2.64+0x4] ;  /* 0x0000042602047981 */ /* 0x000ea4000c1e1900 */
[----:B--2---:R-:W-:-:S07]  /*d6d0*/  IMAD.IADD R4, R4, 0x1, -R5 ;  /* 0x0000000104047824 */ /* 0x004fce00078e0a05 */
.L_x_3612:
[----:B-1----:R-:W-:Y:S01]  /*d6e0*/  IMAD R3, R12, 0x80, R0 ;  /* 0x000000800c037824 */ /* 0x002fe200078e0200 */
[----:B------:R-:W-:Y:S01]  /*d6f0*/  ULDC UR7, c[0x0][0x74c] ;  /* 0x0001d30000077ab9 */ /* 0x000fe20000000800 */
[----:B------:R-:W-:-:S03]  /*d700*/  IADD3 R0, R0, 0x5f, RZ ;  /* 0x0000005f00007810 */ /* 0x000fc60007ffe0ff */
[----:B-----5:R-:W-:Y:S02]  /*d710*/  IADD3 R3, R3, -UR7, -R4 ;  /* 0x8000000703037c10 */ /* 0x020fe4000fffe804 */
[----:B------:R-:W-:-:S04]  /*d720*/  IMAD.HI R0, R0, 0x2aaaaaab, RZ ;  /* 0x2aaaaaab00007827 */ /* 0x000fc800078e02ff */
[----:B------:R-:W-:-:S05]  /*d730*/  IMAD.HI R3, R3, 0x2aaaaaab, RZ ;  /* 0x2aaaaaab03037827 */ /* 0x000fca00078e02ff */
[----:B------:R-:W-:-:S04]  /*d740*/  SHF.R.U32.HI R2, RZ, 0x1f, R3 ;  /* 0x0000001fff027819 */ /* 0x000fc80000011603 */
[----:B------:R-:W-:Y:S02]  /*d750*/  LEA.HI.SX32 R2, R3, R2, 0x1c ;  /* 0x0000000203027211 */ /* 0x000fe400078fe2ff */
[----:B------:R-:W-:Y:S02]  /*d760*/  SHF.R.U32.HI R3, RZ, 0x1f, R0 ;  /* 0x0000001fff037819 */ /* 0x000fe40000011600 */
[----:B------:R-:W-:Y:S01]  /*d770*/  VIMNMX R4, RZ, R2, !PT ;  /* 0x00000002ff047248 */ /* 0x000fe20007fe0100 */
[----:B------:R-:W-:Y:S01]  /*d780*/  IMAD.MOV.U32 R2, RZ, RZ, RZ ;  /* 0x000000ffff027224 */ /* 0x000fe200078e00ff */
[----:B------:R-:W-:-:S04]  /*d790*/  LEA.HI.SX32 R0, R0, R3, 0x1c ;  /* 0x0000000300007211 */ /* 0x000fc800078fe2ff */
        /* <DEDUP_REMOVED lines=54> */
.L_x_3657:
        /* <DEDUP_REMOVED lines=15> */
.L_x_3615:
[----:B------:R-:W-:Y:S01]  /*dbf0*/  R2UR UR19, R4 ;  /* 0x00000000041372ca */ /* 0x000fe200000e0000 */
[----:B------:R-:W2:Y:S01]  /*dc00*/  LDC.64 R12, c[0x0][0x198] ;  /* 0x00006600ff0c7b82 */ /* 0x000ea20000000a00 */
[----:B------:R-:W-:Y:S01]  /*dc10*/  ULDC.64 UR8, c[0x0][0x700] ;  /* 0x0001c00000087ab9 */ /* 0x000fe20000000a00 */
[----:B------:R-:W-:Y:S01]  /*dc20*/  UMOV UR34, 0x0 ;  /* 0x0000000000227882 */ /* 0x000fe20000000000 */
[----:B------:R-:W-:Y:S01]  /*dc30*/  IMAD.U32 R9, RZ, RZ, UR8 ;  /* 0x00000008ff097e24 */ /* 0x000fe2000f8e00ff */
[----:B------:R-:W-:Y:S01]  /*dc40*/  R2UR UR8, R15 ;  /* 0x000000000f0872ca */ /* 0x000fe200000e0000 */
[----:B------:R-:W-:Y:S01]  /*dc50*/  IMAD.U32 R8, RZ, RZ, UR9 ;  /* 0x00000009ff087e24 */ /* 0x000fe2000f8e00ff */
[----:B------:R-:W-:Y:S01]  /*dc60*/  UMOV UR35, 0x14f00000 ;  /* 0x14f0000000237882 */ /* 0x000fe20000000000 */
        /* <DEDUP_REMOVED lines=9> */
[----:B------:R-:W-:Y:S01]  /*dd00*/  IMAD.U32 R3, RZ, RZ, UR19 ;  /* 0x00000013ff037e24 */ /* 0x000fe2000f8e00ff */
[----:B------:R-:W-:Y:S02]  /*dd10*/  UIADD3 UR16, UR8, 0xe000, URZ ;  /* 0x0000e00008107890 */ /* 0x000fe4000fffe03f */
[----:B------:R-:W-:Y:S01]  /*dd20*/  UIADD3 UR17, UR8, 0x26810, URZ ;  /* 0x0002681008117890 */ /* 0x000fe2000fffe03f */
[----:B------:R-:W-:Y:S01]  /*dd30*/  PLOP3.LUT P1, PT, PT, PT, UP0, 0x80, 0x0 ;  /* 0x000000000000781c */ /* 0x000fe20003f2f008 */
[----:B------:R-:W-:Y:S01]  /*dd40*/  UIADD3 UR19, UR19, UR6, URZ ;  /* 0x0000000613137290 */ /* 0x000fe2000fffe03f */
[----:B-1----:R-:W-:Y:S01]  /*dd50*/  MOV R2, UR7 ;  /* 0x0000000700027c02 */ /* 0x002fe20008000f00 */
[----:B--2---:R-:W-:Y:S01]  /*dd60*/  IMAD.MOV.U32 R7, RZ, RZ, R12 ;  /* 0x000000ffff077224 */ /* 0x004fe200078e000c */
[----:B------:R-:W-:Y:S01]  /*dd70*/  LEA.HI.X.SX32 R3, R3, R14, 0x1, P1 ;  /* 0x0000000e03037211 */ /* 0x000fe200008f0eff */
[----:B------:R-:W-:Y:S01]  /*dd80*/  IMAD.MOV.U32 R6, RZ, RZ, R13 ;  /* 0x000000ffff067224 */ /* 0x000fe200078e000d */
[----:B------:R-:W-:Y:S01]  /*dd90*/  LEA R5, P1, R2, R9, 0x2 ;  /* 0x0000000902057211 */ /* 0x000fe200078210ff */
[----:B------:R-:W-:Y:S01]  /*dda0*/  UIADD3 UR42, UR8, 0x1a000, URZ ;  /* 0x0001a000082a7890 */ /* 0x000fe2000fffe03f */
[----:B------:R-:W-:Y:S01]  /*ddb0*/  IADD3 R13, R0, -0x1, RZ ;  /* 0xffffffff000d7810 */ /* 0x000fe20007ffe0ff */
[----:B------:R-:W-:Y:S01]  /*ddc0*/  UIADD3 UR9, UR8, 0x26800, URZ ;  /* 0x0002680008097890 */ /* 0x000fe2000fffe03f */
[----:B------:R-:W-:Y:S01]  /*ddd0*/  LEA.HI.X R2, R2, R8, R3, 0x2, P1 ;  /* 0x0000000802027211 */ /* 0x000fe200008f1403 */
[----:B------:R-:W-:Y:S01]  /*dde0*/  UIADD3 UR24, UR8, 0x4000, URZ ;  /* 0x0000400008187890 */ /* 0x000fe2000fffe03f */
[----:B------:R-:W-:Y:S01]  /*ddf0*/  R2UR UR30, R5 ;  /* 0x00000000051e72ca */ /* 0x000fe200000e0000 */
[----:B------:R1:W-:Y:S01]  /*de00*/  STL [R1+0x8], R13 ;  /* 0x0000080d01007387 */ /* 0x0003e20000100800 */
[----:B------:R-:W-:Y:S01]  /*de10*/  R2UR UR31, R2 ;  /* 0x00000000021f72ca */ /* 0x000fe200000e0000 */
[----:B------:R-:W-:Y:S01]  /*de20*/  IMAD.MOV.U32 R12, RZ, RZ, 0x8000 ;  /* 0x00008000ff0c7424 */ /* 0x000fe200078e00ff */
[C---:B------:R-:W-:Y:S01]  /*de30*/  IADD3 R2, P1, R7.reuse, 0x2f0, RZ ;  /* 0x000002f007027810 */ /* 0x040fe20007f3e0ff */
[----:B------:R1:W-:Y:S01]  /*de40*/  STL [R1], RZ ;  /* 0x000000ff01007387 */ /* 0x0003e20000100800 */
[----:B------:R-:W-:Y:S01]  /*de50*/  UMOV UR7, 0x18 ;  /* 0x0000001800077882 */ /* 0x000fe20000000000 */
[----:B------:R-:W-:Y:S01]  /*de60*/  UMOV UR43, UR17 ;  /* 0x00000011002b7c82 */ /* 0x000fe20008000000 */
[----:B------:R-:W-:Y:S01]  /*de70*/  R2UR UR44, R2 ;  /* 0x00000000022c72ca */ /* 0x000fe200000e0000 */
[----:B------:R-:W-:Y:S01]  /*de80*/  UMOV UR26, UR18 ;  /* 0x00000012001a7c82 */ /* 0x000fe20008000000 */
[----:B------:R-:W-:Y:S01]  /*de90*/  IADD3 R2, P2, R7, 0x3f0, RZ ;  /* 0x000003f007027810 */ /* 0x000fe20007f5e0ff */
[----:B------:R-:W-:-:S03]  /*dea0*/  UMOV UR25, UR9 ;  /* 0x0000000900197c82 */ /* 0x000fc60008000000 */
        /* <DEDUP_REMOVED lines=18> */
[C---:B------:R-:W-:Y:S02]  /*dfd0*/  IMAD.IADD R16, R0.reuse, 0x1, R5 ;  /* 0x0000000100107824 */ /* 0x040fe400078e0205 */
[----:B------:R-:W-:Y:S01]  /*dfe0*/  VIADD R5, R0, 0xfffffffe ;  /* 0xfffffffe00057836 */ /* 0x000fe20000000000 */
[----:B------:R-:W-:-:S04]  /*dff0*/  MOV R0, R4 ;  /* 0x0000000400007202 */ /* 0x000fc80000000f00 */
[----:B------:R-:W-:Y:S02]  /*e000*/  ISETP.NE.AND P1, PT, R5, R4, PT ;  /* 0x000000040500720c */ /* 0x000fe40003f25270 */
[----:B------:R-:W-:-:S05]  /*e010*/  LOP3.LUT R5, R16, 0x1, RZ, 0xc0, !PT ;  /* 0x0000000110057812 */ /* 0x000fca00078ec0ff */
[----:B------:R2:W-:Y:S06]  /*e020*/  STL [R1+0xc], R5 ;  /* 0x00000c0501007387 */ /* 0x0005ec0000100800 */
[----:B------:R-:W-:Y:S05]  /*e030*/  @!P1 BRA `(.L_x_3617) ;  /* 0x00000008005c9947 */ /* 0x000fea0003800000 */
[----:B------:R-:W-:Y:S01]  /*e040*/  IMAD.IADD R16, R16, 0x1, -R5 ;  /* 0x0000000110107824 */ /* 0x000fe200078e0a05 */
[----:B------:R-:W-:Y:S01]  /*e050*/  MOV R10, 0x1 ;  /* 0x00000001000a7802 */ /* 0x000fe20000000f00 */
[----:B------:R-:W-:-:S07]  /*e060*/  IMAD.MOV.U32 R0, RZ, RZ, R4 ;  /* 0x000000ffff007224 */ /* 0x000fce00078e0004 */
.L_x_3626:
[----:B-123--:R-:W-:-:S04]  /*e070*/  SHF.L.U32 R17, R10, 0x1f, RZ ;  /* 0x0000001f0a117819 */ /* 0x00efc800000006ff */
[----:B------:R-:W3:Y:S02]  /*e080*/  SYNCS.PHASECHK.TRANS64.TRYWAIT P1, [R15+URZ+0x26840], R17 ;  /* 0x026840110f0075a7 */ /* 0x000ee4000802017f */
[----:B---3--:R-:W-:Y:S05]  /*e090*/  @!P1 BRA `(.L_x_3618) ;  /* 0x0000001800089947 */ /* 0x008fea0003800000 */
.L_x_3658:
[----:B------:R-:W-:Y:S05]  /*e0a0*/  @P0 BRA `(.L_x_3619) ;  /* 0x00000000001c0947 */ /* 0x000fea0003800000 */
[----:B------:R-:W4:Y:S02]  /*e0b0*/  S2R R2, SR_TID.X ;  /* 0x0000000000027919 */ /* 0x000f240000002100 */
[----:B----4-:R-:W-:Y:S01]  /*e0c0*/  LOP3.LUT R3, R2, 0x1f, RZ, 0xc0, !PT ;  /* 0x0000001f02037812 */ /* 0x010fe200078ec0ff */
[----:B------:R-:W-:-:S03]  /*e0d0*/  IMAD.MOV.U32 R2, RZ, RZ, 0x3180 ;  /* 0x00003180ff027424 */ /* 0x000fc600078e00ff */
[----:B------:R-:W-:Y:S01]  /*e0e0*/  ISETP.NE.AND P1, PT, R3, RZ, PT ;  /* 0x000000ff0300720c */ /* 0x000fe20003f25270 */
[----:B------:R4:W-:-:S12]  /*e0f0*/  SYNCS.ARRIVE.TRANS64 RZ, [R15+URZ+0x26830], R2 ;  /* 0x026830020fff79a7 */ /* 0x0009d8000800003f */
[----:B----4-:R-:W-:Y:S05]  /*e100*/  @!P1 BRA `(.L_x_3619) ;  /* 0x0000000000049947 */ /* 0x010fea0003800000 */
[----:B-1----:R-:W-:Y:S01]  /*e110*/  BPT.TRAP 0x1 ;  /* 0x000000040000795c */ /* 0x002fe20000300000 */
.L_x_3619:
        /* <DEDUP_REMOVED lines=18> */
[----:B--2---:R-:W-:Y:S01]  /*e240*/  IMAD.MOV.U32 R7, RZ, RZ, R4 ;  /* 0x000000ffff077224 */ /* 0x004fe200078e0004 */
        /* <DEDUP_REMOVED lines=9> */
[----:B------:R-:W2:Y:S02]  /*e2e0*/  SYNCS.PHASECHK.TRANS64.TRYWAIT P1, [R15+URZ+0x26828], R17 ;  /* 0x026828110f0075a7 */ /* 0x000ea4000802017f */
[----:B-12---:R-:W-:Y:S05]  /*e2f0*/  @!P1 BRA `(.L_x_3620) ;  /* 0x0000001400849947 */ /* 0x006fea0003800000 */
.L_x_3659:
        /* <DEDUP_REMOVED lines=8> */
.L_x_3621:
        /* <DEDUP_REMOVED lines=29> */
[----:B--2-4-:R-:W-:Y:S05]  /*e550*/  @!P1 BRA `(.L_x_3622) ;  /* 0x0000001400009947 */ /* 0x014fea0003800000 */
.L_x_3660:
        /* <DEDUP_REMOVED lines=8> */
.L_x_3623:
        /* <DEDUP_REMOVED lines=24> */
.L_x_3662:
        /* <DEDUP_REMOVED lines=8> */
.L_x_3625:
        /* <DEDUP_REMOVED lines=29> */
.L_x_3617:
[----:B------:R-:W4:Y:S02]  /*e9b0*/  LDL.LU R4, [R1+0xc] ;  /* 0x00000c0001047983 */ /* 0x000f240000300800 */
[----:B----4-:R-:W-:Y:S02]  /*e9c0*/  ISETP.NE.AND P1, PT, R4, RZ, PT ;  /* 0x000000ff0400720c */ /* 0x010fe40003f25270 */
[----:B------:R4:W5:Y:S11]  /*e9d0*/  LDL R4, [R1+0x8] ;  /* 0x0000080001047983 */ /* 0x0009760000100800 */
[----:B----4-:R-:W-:Y:S05]  /*e9e0*/  @!P1 BRA `(.L_x_3616) ;  /* 0x00000004002c9947 */ /* 0x010fea0003800000 */
[----:B-1----:R-:W-:-:S04]  /*e9f0*/  SHF.L.U32 R12, R10, 0x1f, RZ ;  /* 0x0000001f0a0c7819 */ /* 0x002fc800000006ff */
[----:B------:R-:W1:Y:S02]  /*ea00*/  SYNCS.PHASECHK.TRANS64.TRYWAIT P1, [R15+URZ+0x26840], R12 ;  /* 0x0268400c0f0075a7 */ /* 0x000e64000802017f */
[----:B-1----:R-:W-:Y:S05]  /*ea10*/  @!P1 BRA `(.L_x_3627) ;  /* 0x0000000c00fc9947 */ /* 0x002fea0003800000 */
.L_x_3663:
[----:B------:R-:W-:Y:S05]  /*ea20*/  @P0 BRA `(.L_x_3628) ;  /* 0x00000000001c0947 */ /* 0x000fea0003800000 */
[----:B-----5:R-:W2:Y:S02]  /*ea30*/  S2R R4, SR_TID.X ;  /* 0x0000000000047919 */ /* 0x020ea40000002100 */
[----:B--2---:R-:W-:Y:S01]  /*ea40*/  LOP3.LUT R5, R4, 0x1f, RZ, 0xc0, !PT ;  /* 0x0000001f04057812 */ /* 0x004fe200078ec0ff */
[----:B------:R-:W-:-:S03]  /*ea50*/  IMAD.MOV.U32 R4, RZ, RZ, 0x3180 ;  /* 0x00003180ff047424 */ /* 0x000fc600078e00ff */
[----:B------:R-:W-:Y:S01]  /*ea60*/  ISETP.NE.AND P1, PT, R5, RZ, PT ;  /* 0x000000ff0500720c */ /* 0x000fe20003f25270 */
[----:B------:R4:W-:-:S12]  /*ea70*/  SYNCS.ARRIVE.TRANS64 RZ, [R15+URZ+0x26830], R4 ;  /* 0x026830040fff79a7 */ /* 0x0009d8000800003f */
[----:B----4-:R-:W-:Y:S05]  /*ea80*/  @!P1 BRA `(.L_x_3628) ;  /* 0x0000000000049947 */ /* 0x010fea0003800000 */
[----:B------:R-:W-:Y:S01]  /*ea90*/  BPT.TRAP 0x1 ;  /* 0x000000040000795c */ /* 0x000fe20000300000 */
.L_x_3628:
        /* <DEDUP_REMOVED lines=27> */
.L_x_3664:
[----:B------:R-:W-:Y:S05]  /*ec50*/  @P0 BRA `(.L_x_3630) ;  /* 0x00000000001c0947 */ /* 0x000fea0003800000 */
[----:B------:R-:W4:Y:S02]  /*ec60*/  S2R R4, SR_TID.X ;  /* 0x0000000000047919 */ /* 0x000f240000002100 */
[----:B----4-:R-:W-:Y:S02]  /*ec70*/  LOP3.LUT R5, R4, 0x1f, RZ, 0xc0, !PT ;  /* 0x0000001f04057812 */ /* 0x010fe400078ec0ff */
[----:B------:R-:W-:Y:S02]  /*ec80*/  MOV R4, 0x3180 ;  /* 0x0000318000047802 */ /* 0x000fe40000000f00 */
[----:B------:R-:W-:Y:S02]  /*ec90*/  ISETP.NE.AND P0, PT, R5, RZ, PT ;  /* 0x000000ff0500720c */ /* 0x000fe40003f05270 */
[----:B------:R4:W-:Y:S11]  /*eca0*/  SYNCS.ARRIVE.TRANS64 RZ, [R15+URZ+0x26818], R4 ;  /* 0x026818040fff79a7 */ /* 0x0009f6000800003f */
[----:B----4-:R-:W-:Y:S05]  /*ecb0*/  @!P0 BRA `(.L_x_3630) ;  /* 0x0000000000048947 */ /* 0x010fea0003800000 */
[----:B------:R-:W-:Y:S01]  /*ecc0*/  BPT.TRAP 0x1 ;  /* 0x000000040000795c */ /* 0x000fe20000300000 */
.L_x_3630:
        /* <DEDUP_REMOVED lines=24> */
[----:B------:R-:W-:-:S02]  /*ee50*/  R2UR UR29, R8 ;  /* 0x00000000081d72ca */ /* 0x000fc400000e0000 */
[----:B------:R-:W-:-:S05]  /*ee60*/  MOV R0, 0x1 ;  /* 0x0000000100007802 */ /* 0x000fca0000000f00 */
[----:B------:R4:W-:Y:S06]  /*ee70*/  STL [R1], R0 ;  /* 0x0000000001007387 */ /* 0x0009ec0000100800 */
[----:B------:R4:W-:Y:S01]  /*ee80*/  UBLKCP.S.G [UR26], [UR28], UR7 ;  /* 0x0000001a1c0073ba */ /* 0x0009e20008000207 */
[----:B------:R-:W-:Y:S01]  /*ee90*/  NOP ;  /* 0x0000000000007918 */ /* 0x000fe20000000000 */
.L_x_3616:
[----:B----4-:R-:W4:Y:S01]  /*eea0*/  LDL R0, [R1] ;  /* 0x0000000001007983 */ /* 0x010f220000100800 */
[----:B------:R-:W2:Y:S02]  /*eeb0*/  S2R R2, SR_TID.X ;  /* 0x0000000000027919 */ /* 0x000ea40000002100 */
[----:B--2---:R-:W-:-:S04]  /*eec0*/  LOP3.LUT R2, R2, 0x7f, RZ, 0xc0, !PT ;  /* 0x0000007f02027812 */ /* 0x004fc800078ec0ff */
[----:B------:R-:W-:Y:S01]  /*eed0*/  ISETP.NE.AND P1, PT, R2, RZ, PT ;  /* 0x000000ff0200720c */ /* 0x000fe20003f25270 */
[----:B----4-:R-:W-:Y:S01]  /*eee0*/  IMAD R3, R0, 0x8, R15 ;  /* 0x0000000800037824 */ /* 0x010fe200078e020f */
[----:B------:R-:W-:-:S04]  /*eef0*/  SHF.L.U32 R0, R10, 0x1f, RZ ;  /* 0x0000001f0a007819 */ /* 0x000fc800000006ff */
[----:B------:R-:W2:Y:S02]  /*ef00*/  SYNCS.PHASECHK.TRANS64.TRYWAIT P0, [R3+URZ+0x26840], R0 ;  /* 0x02684000030075a7 */ /* 0x000ea4000800017f */
[----:B--2---:R-:W-:Y:S05]  /*ef10*/  @!P0 BRA `(.L_x_3631) ;  /* 0x0000000800e48947 */ /* 0x004fea0003800000 */
.L_x_3665:
[----:B------:R-:W-:Y:S05]  /*ef20*/  @P1 BRA `(.L_x_3632) ;  /* 0x0000000000181947 */ /* 0x000fea0003800000 */
[----:B------:R-:W4:Y:S01]  /*ef30*/  S2R R2, SR_TID.X ;  /* 0x0000000000027919 */ /* 0x000f220000002100 */
[----:B--2---:R-:W-:-:S04]  /*ef40*/  IMAD.MOV.U32 R0, RZ, RZ, 0x3180 ;  /* 0x00003180ff007424 */ /* 0x004fc800078e00ff */
[----:B------:R2:W-:Y:S01]  /*ef50*/  SYNCS.ARRIVE.TRANS64 RZ, [R3+URZ+0x26830], R0 ;  /* 0x0268300003ff79a7 */ /* 0x0005e2000800003f */
[----:B----4-:R-:W-:-:S13]  /*ef60*/  LOP3.LUT P0, RZ, R2, 0x1f, RZ, 0xc0, !PT ;  /* 0x0000001f02ff7812 */ /* 0x010fda000780c0ff */
[----:B--2---:R-:W-:Y:S05]  /*ef70*/  @!P0 BRA `(.L_x_3632) ;  /* 0x0000000000048947 */ /* 0x004fea0003800000 */
[----:B-1----:R-:W-:Y:S01]  /*ef80*/  BPT.TRAP 0x1 ;  /* 0x000000040000795c */ /* 0x002fe20000300000 */
.L_x_3632:
[----:B------:R-:W2:Y:S01]  /*ef90*/  LDL.LU R2, [R1] ;  /* 0x0000000001027983 */ /* 0x000ea20000300800 */
[----:B-1---5:R-:W-:Y:S01]  /*efa0*/  R2UR UR19, R4 ;  /* 0x00000000041372ca */ /* 0x022fe200000e0000 */
        /* <DEDUP_REMOVED lines=18> */
[C---:B--2---:R-:W-:Y:S01]  /*f0d0*/  IMAD R0, R2.reuse, 0x3000, R15 ;  /* 0x0000300002007824 */ /* 0x044fe200078e020f */
[C---:B---3--:R-:W-:Y:S01]  /*f0e0*/  LEA R15, R2.reuse, R15, 0x9 ;  /* 0x0000000f020f7211 */ /* 0x048fe200078e48ff */
[----:B------:R-:W-:-:S03]  /*f0f0*/  VIADD R2, R2, 0x1 ;  /* 0x0000000102027836 */ /* 0x000fc60000000000 */
        /* <DEDUP_REMOVED lines=12> */
.L_x_3613:
[----:B------:R-:W-:Y:S05]  /*f1c0*/  BSYNC B0 ;  /* 0x0000000000007941 */ /* 0x000fea0003800000 */
.L_x_3609:
[----:B------:R-:W-:-:S03]  /*f1d0*/  UMOV UR7, 0xffffffff ;  /* 0xffffffff00077882 */ /* 0x000fc60000000000 */
[----:B------:R-:W-:Y:S05]  /*f1e0*/  BRA.DIV UR7, `(.L_x_3633) ;  /* 0x0000000a07447947 */ /* 0x000fea000b800000 */
[----:B------:R-:W-:-:S13]  /*f1f0*/  ELECT P6, URZ, PT ;  /* 0x00000000003f782f */ /* 0x000fda00038c0000 */
.L_x_3668:
[----:B------:R-:W-:Y:S05]  /*f200*/  @!P6 BRA `(.L_x_3503) ;  /* 0x000000000084e947 */ /* 0x000fea0003800000 */
[----:B------:R-:W-:-:S06]  /*f210*/  ULOP3.LUT UR7, UR36, 0x2, URZ, 0xfc, !UPT ;  /* 0x0000000224077892 */ /* 0x000fcc000f8efc3f */
[----:B------:R-:W-:-:S04]  /*f220*/  MOV R0, UR7 ;  /* 0x0000000700007c02 */ /* 0x000fc80008000f00 */
[----:B------:R-:W-:-:S13]  /*f230*/  ISETP.NE.AND P2, PT, R0, 0x3, PT ;  /* 0x000000030000780c */ /* 0x000fda0003f45270 */
[----:B------:R-:W-:Y:S05]  /*f240*/  @!P2 BRA `(.L_x_3634) ;  /* 0x000000000004a947 */ /* 0x000fea0003800000 */
[----:B------:R-:W-:Y:S01]  /*f250*/  BPT.TRAP 0x1 ;  /* 0x000000040000795c */ /* 0x000fe20000300000 */
.L_x_3634:
        /* <DEDUP_REMOVED lines=15> */
.L_x_3669:
[----:B------:R-:W2:Y:S02]  /*f350*/  SYNCS.PHASECHK.TRANS64.TRYWAIT P0, [R3+URZ], R0 ;  /* 0x00000000030075a7 */ /* 0x000ea4000800017f */
[----:B--2---:R-:W-:Y:S05]  /*f360*/  @!P0 BRA `(.L_x_3636) ;  /* 0x0000000800188947 */ /* 0x004fea0003800000 */
.L_x_3670:
[----:B------:R-:W-:Y:S05]  /*f370*/  @!P2 BRA `(.L_x_3637) ;  /* 0x000000000004a947 */ /* 0x000fea0003800000 */
[----:B------:R-:W-:Y:S01]  /*f380*/  BPT.TRAP 0x1 ;  /* 0x000000040000795c */ /* 0x000fe20000300000 */
.L_x_3637:
[----:B--2---:R-:W-:-:S05]  /*f390*/  VIADD R3, R8, 0x26840 ;  /* 0x0002684008037836 */ /* 0x004fca0000000000 */
[----:B------:R-:W-:-:S04]  /*f3a0*/  LEA R5, R2, R3, 0x3 ;  /* 0x0000000302057211 */ /* 0x000fc800078e18ff */
[----:B------:R-:W2:Y:S02]  /*f3b0*/  SYNCS.PHASECHK.TRANS64.TRYWAIT P0, [R5+URZ], R4 ;  /* 0x00000004050075a7 */ /* 0x000ea4000800017f */
[----:B--2---:R-:W-:Y:S05]  /*f3c0*/  @!P0 BRA `(.L_x_3638) ;  /* 0x0000000800148947 */ /* 0x004fea0003800000 */
.L_x_3671:
[----:B------:R-:W-:-:S07]  /*f3d0*/  IMAD R3, R6, 0x8, R3 ;  /* 0x0000000806037824 */ /* 0x000fce00078e0203 */
.L_x_3639:
[----:B---3--:R3:W4:Y:S02]  /*f3e0*/  SYNCS.PHASECHK.TRANS64.TRYWAIT P0, [R3+URZ], R0 ;  /* 0x00000000030075a7 */ /* 0x008724000800017f */
[----:B----4-:R-:W-:Y:S05]  /*f3f0*/  @!P0 NANOSLEEP.SYNCS 0x989680 ;  /* 0x009896800000895d */ /* 0x010fea0003900000 */
[----:B------:R-:W4:Y:S02]  /*f400*/  @!P0 SYNCS.PHASECHK.TRANS64 P0, [R3+URZ], R0 ;  /* 0x00000000030085a7 */ /* 0x000f24000800007f */
[----:B----4-:R-:W-:Y:S05]  /*f410*/  @!P0 BRA `(.L_x_3639) ;  /* 0xfffffffc00f08947 */ /* 0x010fea000383ffff */
.L_x_3503:
[----:B------:R-:W-:Y:S05]  /*f420*/  BSYNC B6 ;  /* 0x0000000000067941 */ /* 0x000fea0003800000 */
.L_x_3495:
[----:B------:R-:W-:Y:S05]  /*f430*/  EXIT ;  /* 0x000000000000794d */ /* 0x000fea0003800000 */
.L_x_3513:
[----:B------:R-:W-:Y:S01]  /*f440*/  IMAD.MOV.U32 R12, RZ, RZ, RZ ;  /* 0x000000ffff0c7224 */ /* 0x000fe200078e00ff */
[----:B------:R-:W-:Y:S01]  /*f450*/  MOV R11, 0x1f ;  /* 0x0000001f000b7802 */ /* 0x000fe20000000f00 */
[----:B------:R-:W-:-:S07]  /*f460*/  IMAD.MOV.U32 R15, RZ, RZ, -0x1 ;  /* 0xffffffffff0f7424 */ /* 0x000fce00078e00ff */
[----:B------:R-:W-:Y:S05]  /*f470*/  WARPSYNC.COLLECTIVE R15, `(.L_x_3640) ;  /* 0x000000000f087348 */ /* 0x000fea0003c00000 */
[----:B------:R1:W2:Y:S02]  /*f480*/  SHFL.IDX P6, R14, R13, R12, R11 ;  /* 0x0000000c0d0e7389 */ /* 0x0002a400000c000b */
[----:B-12---:R-:W-:Y:S01]  /*f490*/  ENDCOLLECTIVE ;  /* 0x000000000000791b */ /* 0x006fe20003800000 */
.L_x_3640:
[----:B------:R-:W-:Y:S05]  /*f4a0*/  BRA `(.L_x_3641) ;  /* 0xffffff2000607947 */ /* 0x000fea000383ffff */
.L_x_3515:
[----:B---3--:R3:W4:Y:S02]  /*f4b0*/  SYNCS.PHASECHK.TRANS64.TRYWAIT P0, [R16+URZ+0x26800], R3 ;  /* 0x02680003100075a7 */ /* 0x008724000800017f */
[----:B----4-:R-:W-:Y:S05]  /*f4c0*/  @!P0 NANOSLEEP.SYNCS 0x989680 ;  /* 0x009896800000895d */ /* 0x010fea0003900000 */
[----:B------:R-:W4:Y:S02]  /*f4d0*/  @!P0 SYNCS.PHASECHK.TRANS64 P0, [R16+URZ+0x26800], R3 ;  /* 0x02680003100085a7 */ /* 0x000f24000800007f */
[----:B----4-:R-:W-:Y:S05]  /*f4e0*/  @!P0 BRA `(.L_x_3515) ;  /* 0xfffffffc00f08947 */ /* 0x010fea000383ffff */
[----:B------:R-:W-:Y:S05]  /*f4f0*/  BRA `(.L_x_3514) ;  /* 0xffffff2000647947 */ /* 0x000fea000383ffff */
.L_x_3520:
[----:B--2---:R2:W3:Y:S02]  /*f500*/  SYNCS.PHASECHK.TRANS64.TRYWAIT P1, [R6+URZ+0x26810], R21 ;  /* 0x02681015060075a7 */ /* 0x0044e4000802017f */
[----:B---3--:R-:W-:Y:S05]  /*f510*/  @!P1 NANOSLEEP.SYNCS 0x989680 ;  /* 0x009896800000995d */ /* 0x008fea0003900000 */
[----:B------:R-:W3:Y:S02]  /*f520*/  @!P1 SYNCS.PHASECHK.TRANS64 P1, [R6+URZ+0x26810], R21 ;  /* 0x02681015060095a7 */ /* 0x000ee4000802007f */
[----:B---3--:R-:W-:Y:S05]  /*f530*/  @!P1 BRA `(.L_x_3520) ;  /* 0xfffffffc00f09947 */ /* 0x008fea000383ffff */
[----:B------:R-:W-:Y:S05]  /*f540*/  BRA `(.L_x_3519) ;  /* 0xffffff2c00247947 */ /* 0x000fea000383ffff */
.L_x_3524:
[----:B------:R1:W1:Y:S02]  /*f550*/  SYNCS.PHASECHK.TRANS64.TRYWAIT P1, [R6+URZ+0x26830], R21 ;  /* 0x02683015060075a7 */ /* 0x000264000802017f */
[----:B-1----:R-:W-:Y:S05]  /*f560*/  @!P1 NANOSLEEP.SYNCS 0x989680 ;  /* 0x009896800000995d */ /* 0x002fea0003900000 */
[----:B------:R-:W1:Y:S02]  /*f570*/  @!P1 SYNCS.PHASECHK.TRANS64 P1, [R6+URZ+0x26830], R21 ;  /* 0x02683015060095a7 */ /* 0x000e64000802007f */
[----:B-1----:R-:W-:Y:S05]  /*f580*/  @!P1 BRA `(.L_x_3524) ;  /* 0xfffffffc00f09947 */ /* 0x002fea000383ffff */
[----:B------:R-:W-:Y:S05]  /*f590*/  BRA `(.L_x_3523) ;  /* 0xffffff30001c7947 */ /* 0x000fea000383ffff */
.L_x_3532:
[----:B--2---:R2:W3:Y:S02]  /*f5a0*/  SYNCS.PHASECHK.TRANS64.TRYWAIT P1, [R5+URZ+0x26810], R18 ;  /* 0x02681012050075a7 */ /* 0x0044e4000802017f */
[----:B---3--:R-:W-:Y:S05]  /*f5b0*/  @!P1 NANOSLEEP.SYNCS 0x989680 ;  /* 0x009896800000995d */ /* 0x008fea0003900000 */
[----:B------:R-:W3:Y:S02]  /*f5c0*/  @!P1 SYNCS.PHASECHK.TRANS64 P1, [R5+URZ+0x26810], R18 ;  /* 0x02681012050095a7 */ /* 0x000ee4000802007f */
[----:B---3--:R-:W-:Y:S05]  /*f5d0*/  @!P1 BRA `(.L_x_3532) ;  /* 0xfffffffc00f09947 */ /* 0x008fea000383ffff */
[----:B------:R-:W-:Y:S05]  /*f5e0*/  BRA `(.L_x_3531) ;  /* 0xffffff7000247947 */ /* 0x000fea000383ffff */
.L_x_3536:
[----:B------:R1:W1:Y:S02]  /*f5f0*/  SYNCS.PHASECHK.TRANS64.TRYWAIT P1, [R5+URZ+0x26830], R18 ;  /* 0x02683012050075a7 */ /* 0x000264000802017f */
[----:B-1----:R-:W-:Y:S05]  /*f600*/  @!P1 NANOSLEEP.SYNCS 0x989680 ;  /* 0x009896800000995d */ /* 0x002fea0003900000 */
[----:B------:R-:W1:Y:S02]  /*f610*/  @!P1 SYNCS.PHASECHK.TRANS64 P1, [R5+URZ+0x26830], R18 ;  /* 0x02683012050095a7 */ /* 0x000e64000802007f */
[----:B-1----:R-:W-:Y:S05]  /*f620*/  @!P1 BRA `(.L_x_3536) ;  /* 0xfffffffc00f09947 */ /* 0x002fea000383ffff */
[----:B------:R-:W-:Y:S05]  /*f630*/  BRA `(.L_x_3535) ;  /* 0xffffff7400147947 */ /* 0x000fea000383ffff */
.L_x_3543:
[----:B------:R-:W-:Y:S01]  /*f640*/  BSSY B0, `(.L_x_3642) ;  /* 0x0000005000007945 */ /* 0x000fe20003800000 */
[----:B------:R-:W-:-:S07]  /*f650*/  IMAD.MOV.U32 R15, RZ, RZ, -0x1 ;  /* 0xffffffffff0f7424 */ /* 0x000fce00078e00ff */
[----:B---3--:R-:W-:Y:S05]  /*f660*/  WARPSYNC.COLLECTIVE R15, `(.L_x_3643) ;  /* 0x000000000f087348 */ /* 0x008fea0003c00000 */
[----:B------:R-:W-:Y:S01]  /*f670*/  NOP ;  /* 0x0000000000007918 */ /* 0x000fe20000000000 */
[----:B---3--:R-:W-:Y:S01]  /*f680*/  ENDCOLLECTIVE ;  /* 0x000000000000791b */ /* 0x008fe20003800000 */
.L_x_3643:
[----:B------:R-:W-:Y:S05]  /*f690*/  BSYNC B0 ;  /* 0x0000000000007941 */ /* 0x000fea0003800000 */
.L_x_3642:
[----:B------:R-:W-:Y:S05]  /*f6a0*/  BRA `(.L_x_3644) ;  /* 0xffffffb000d47947 */ /* 0x000fea000383ffff */
.L_x_3552:
[----:B------:R-:W-:Y:S01]  /*f6b0*/  BSSY B0, `(.L_x_3645) ;  /* 0x0000005000007945 */ /* 0x000fe20003800000 */
[----:B------:R-:W-:-:S07]  /*f6c0*/  MOV R15, 0xffffffff ;  /* 0xffffffff000f7802 */ /* 0x000fce0000000f00 */
[----:B-1-3--:R-:W-:Y:S05]  /*f6d0*/  WARPSYNC.COLLECTIVE R15, `(.L_x_3646) ;  /* 0x000000000f087348 */ /* 0x00afea0003c00000 */
[----:B------:R-:W-:Y:S01]  /*f6e0*/  NOP ;  /* 0x0000000000007918 */ /* 0x000fe20000000000 */
[----:B-1-3--:R-:W-:Y:S01]  /*f6f0*/  ENDCOLLECTIVE ;  /* 0x000000000000791b */ /* 0x00afe20003800000 */
.L_x_3646:
[----:B------:R-:W-:Y:S05]  /*f700*/  BSYNC B0 ;  /* 0x0000000000007941 */ /* 0x000fea0003800000 */
.L_x_3645:
[----:B------:R-:W-:Y:S05]  /*f710*/  BRA `(.L_x_3647) ;  /* 0xffffffb400b47947 */ /* 0x000fea000383ffff */
.L_x_3569:
[----:B------:R-:W-:Y:S01]  /*f720*/  BSSY B0, `(.L_x_3648) ;  /* 0x0000005000007945 */ /* 0x000fe20003800000 */
[----:B------:R-:W-:-:S07]  /*f730*/  IMAD.MOV.U32 R15, RZ, RZ, -0x1 ;  /* 0xffffffffff0f7424 */ /* 0x000fce00078e00ff */
[----:B------:R-:W-:Y:S05]  /*f740*/  WARPSYNC.COLLECTIVE R15, `(.L_x_3649) ;  /* 0x000000000f087348 */ /* 0x000fea0003c00000 */
[----:B------:R-:W-:Y:S01]  /*f750*/  NOP ;  /* 0x0000000000007918 */ /* 0x000fe20000000000 */
[----:B------:R-:W-:Y:S01]  /*f760*/  ENDCOLLECTIVE ;  /* 0x000000000000791b */ /* 0x000fe20003800000 */
.L_x_3649:
[----:B------:R-:W-:Y:S05]  /*f770*/  BSYNC B0 ;  /* 0x0000000000007941 */ /* 0x000fea0003800000 */
.L_x_3648:
[----:B------:R-:W-:Y:S05]  /*f780*/  BRA `(.L_x_3650) ;  /* 0xffffffc400b07947 */ /* 0x000fea000383ffff */
.L_x_3582:
[----:B------:R-:W-:Y:S01]  /*f790*/  BSSY B0, `(.L_x_3651) ;  /* 0x0000005000007945 */ /* 0x000fe20003800000 */
[----:B------:R-:W-:-:S07]  /*f7a0*/  IMAD.MOV.U32 R15, RZ, RZ, -0x1 ;  /* 0xffffffffff0f7424 */ /* 0x000fce00078e00ff */
[----:B------:R-:W-:Y:S05]  /*f7b0*/  WARPSYNC.COLLECTIVE R15, `(.L_x_3652) ;  /* 0x000000000f087348 */ /* 0x000fea0003c00000 */
[----:B------:R-:W-:Y:S01]  /*f7c0*/  NOP ;  /* 0x0000000000007918 */ /* 0x000fe20000000000 */
[----:B------:R-:W-:Y:S01]  /*f7d0*/  ENDCOLLECTIVE ;  /* 0x000000000000791b */ /* 0x000fe20003800000 */
.L_x_3652:
[----:B------:R-:W-:Y:S05]  /*f7e0*/  BSYNC B0 ;  /* 0x0000000000007941 */ /* 0x000fea0003800000 */
.L_x_3651:
[----:B------:R-:W-:Y:S05]  /*f7f0*/  BRA `(.L_x_3653) ;  /* 0xffffffcc00607947 */ /* 0x000fea000383ffff */
.L_x_3594:
[----:B------:R-:W-:Y:S01]  /*f800*/  BSSY B0, `(.L_x_3654) ;  /* 0x0000005000007945 */ /* 0x000fe20003800000 */
[----:B------:R-:W-:-:S07]  /*f810*/  MOV R15, 0xffffffff ;  /* 0xffffffff000f7802 */ /* 0x000fce0000000f00 */
[----:B------:R-:W-:Y:S05]  /*f820*/  WARPSYNC.COLLECTIVE R15, `(.L_x_3655) ;  /* 0x000000000f087348 */ /* 0x000fea0003c00000 */
[----:B------:R-:W-:Y:S01]  /*f830*/  NOP ;  /* 0x0000000000007918 */ /* 0x000fe20000000000 */
[----:B------:R-:W-:Y:S01]  /*f840*/  ENDCOLLECTIVE ;  /* 0x000000000000791b */ /* 0x000fe20003800000 */
.L_x_3655:
[----:B------:R-:W-:Y:S05]  /*f850*/  BSYNC B0 ;  /* 0x0000000000007941 */ /* 0x000fea0003800000 */
.L_x_3654:
[----:B------:R-:W-:Y:S05]  /*f860*/  BRA `(.L_x_3656) ;  /* 0xffffffd0009c7947 */ /* 0x000fea000383ffff */
.L_x_3614:
[----:B-1----:R1:W2:Y:S02]  /*f870*/  SYNCS.PHASECHK.TRANS64.TRYWAIT P0, [R15+URZ+0x26820], R2 ;  /* 0x026820020f0075a7 */ /* 0x0022a4000800017f */
[----:B--2---:R-:W-:Y:S05]  /*f880*/  @!P0 NANOSLEEP.SYNCS 0x989680 ;  /* 0x009896800000895d */ /* 0x004fea0003900000 */
[----:B------:R-:W2:Y:S02]  /*f890*/  @!P0 SYNCS.PHASECHK.TRANS64 P0, [R15+URZ+0x26820], R2 ;  /* 0x026820020f0085a7 */ /* 0x000ea4000800007f */
[----:B--2---:R-:W-:Y:S05]  /*f8a0*/  @!P0 BRA `(.L_x_3614) ;  /* 0xfffffffc00f08947 */ /* 0x004fea000383ffff */
[----:B------:R-:W-:Y:S05]  /*f8b0*/  BRA `(.L_x_3657) ;  /* 0xffffffe000907947 */ /* 0x000fea000383ffff */
.L_x_3618:
[----:B---3--:R3:W4:Y:S02]  /*f8c0*/  SYNCS.PHASECHK.TRANS64.TRYWAIT P1, [R15+URZ+0x26840], R17 ;  /* 0x026840110f0075a7 */ /* 0x008724000802017f */
[----:B----4-:R-:W-:Y:S05]  /*f8d0*/  @!P1 NANOSLEEP.SYNCS 0x989680 ;  /* 0x009896800000995d */ /* 0x010fea0003900000 */
[----:B------:R-:W4:Y:S02]  /*f8e0*/  @!P1 SYNCS.PHASECHK.TRANS64 P1, [R15+URZ+0x26840], R17 ;  /* 0x026840110f0095a7 */ /* 0x000f24000802007f */
[----:B----4-:R-:W-:Y:S05]  /*f8f0*/  @!P1 BRA `(.L_x_3618) ;  /* 0xfffffffc00f09947 */ /* 0x010fea000383ffff */
[----:B------:R-:W-:Y:S05]  /*f900*/  BRA `(.L_x_3658) ;  /* 0xffffffe400e47947 */ /* 0x000fea000383ffff */
.L_x_3620:
[----:B-1----:R1:W2:Y:S02]  /*f910*/  SYNCS.PHASECHK.TRANS64.TRYWAIT P1, [R15+URZ+0x26828], R17 ;  /* 0x026828110f0075a7 */ /* 0x0022a4000802017f */
[----:B--2---:R-:W-:Y:S05]  /*f920*/  @!P1 NANOSLEEP.SYNCS 0x989680 ;  /* 0x009896800000995d */ /* 0x004fea0003900000 */
[----:B------:R-:W2:Y:S02]  /*f930*/  @!P1 SYNCS.PHASECHK.TRANS64 P1, [R15+URZ+0x26828], R17 ;  /* 0x026828110f0095a7 */ /* 0x000ea4000802007f */
[----:B--2---:R-:W-:Y:S05]  /*f940*/  @!P1 BRA `(.L_x_3620) ;  /* 0xfffffffc00f09947 */ /* 0x004fea000383ffff */
[----:B------:R-:W-:Y:S05]  /*f950*/  BRA `(.L_x_3659) ;  /* 0xffffffe800687947 */ /* 0x000fea000383ffff */
.L_x_3622:
[----:B--2---:R2:W4:Y:S02]  /*f960*/  SYNCS.PHASECHK.TRANS64.TRYWAIT P1, [R15+URZ+0x26848], R17 ;  /* 0x026848110f0075a7 */ /* 0x004524000802017f */
[----:B----4-:R-:W-:Y:S05]  /*f970*/  @!P1 NANOSLEEP.SYNCS 0x989680 ;  /* 0x009896800000995d */ /* 0x010fea0003900000 */
[----:B------:R-:W4:Y:S02]  /*f980*/  @!P1 SYNCS.PHASECHK.TRANS64 P1, [R15+URZ+0x26848], R17 ;  /* 0x026848110f0095a7 */ /* 0x000f24000802007f */
[----:B----4-:R-:W-:Y:S05]  /*f990*/  @!P1 BRA `(.L_x_3622) ;  /* 0xfffffffc00f09947 */ /* 0x010fea000383ffff */
[----:B------:R-:W-:Y:S05]  /*f9a0*/  BRA `(.L_x_3660) ;  /* 0xffffffe800ec7947 */ /* 0x000fea000383ffff */
.L_x_3624:
[----:B------:R-:W-:-:S07]  /*f9b0*/  SHF.L.U32 R4, R10, 0x1f, RZ ;  /* 0x0000001f0a047819 */ /* 0x000fce00000006ff */
.L_x_3661:
[----:B----4-:R4:W1:Y:S02]  /*f9c0*/  SYNCS.PHASECHK.TRANS64.TRYWAIT P1, [R15+URZ+0x26820], R4 ;  /* 0x026820040f0075a7 */ /* 0x010864000802017f */
[----:B-1----:R-:W-:Y:S05]  /*f9d0*/  @!P1 NANOSLEEP.SYNCS 0x989680 ;  /* 0x009896800000995d */ /* 0x002fea0003900000 */
[----:B------:R-:W1:Y:S02]  /*f9e0*/  @!P1 SYNCS.PHASECHK.TRANS64 P1, [R15+URZ+0x26820], R4 ;  /* 0x026820040f0095a7 */ /* 0x000e64000802007f */
[----:B-1----:R-:W-:Y:S05]  /*f9f0*/  @!P1 BRA `(.L_x_3661) ;  /* 0xfffffffc00f09947 */ /* 0x002fea000383ffff */
[----:B------:R-:W-:Y:S05]  /*fa00*/  BRA `(.L_x_3662) ;  /* 0xffffffec00547947 */ /* 0x000fea000383ffff */
.L_x_3627:
[----:B-1----:R1:W4:Y:S02]  /*fa10*/  SYNCS.PHASECHK.TRANS64.TRYWAIT P1, [R15+URZ+0x26840], R12 ;  /* 0x0268400c0f0075a7 */ /* 0x002324000802017f */
[----:B----4-:R-:W-:Y:S05]  /*fa20*/  @!P1 NANOSLEEP.SYNCS 0x989680 ;  /* 0x009896800000995d */ /* 0x010fea0003900000 */
[----:B------:R-:W4:Y:S02]  /*fa30*/  @!P1 SYNCS.PHASECHK.TRANS64 P1, [R15+URZ+0x26840], R12 ;  /* 0x0268400c0f0095a7 */ /* 0x000f24000802007f */
[----:B----4-:R-:W-:Y:S05]  /*fa40*/  @!P1 BRA `(.L_x_3627) ;  /* 0xfffffffc00f09947 */ /* 0x010fea000383ffff */
[----:B------:R-:W-:Y:S05]  /*fa50*/  BRA `(.L_x_3663) ;  /* 0xffffffec00f07947 */ /* 0x000fea000383ffff */
.L_x_3629:
[----:B--2---:R2:W4:Y:S02]  /*fa60*/  SYNCS.PHASECHK.TRANS64.TRYWAIT P1, [R15+URZ+0x26828], R12 ;  /* 0x0268280c0f0075a7 */ /* 0x004524000802017f */
[----:B----4-:R-:W-:Y:S05]  /*fa70*/  @!P1 NANOSLEEP.SYNCS 0x989680 ;  /* 0x009896800000995d */ /* 0x010fea0003900000 */
[----:B------:R-:W4:Y:S02]  /*fa80*/  @!P1 SYNCS.PHASECHK.TRANS64 P1, [R15+URZ+0x26828], R12 ;  /* 0x0268280c0f0095a7 */ /* 0x000f24000802007f */
[----:B----4-:R-:W-:Y:S05]  /*fa90*/  @!P1 BRA `(.L_x_3629) ;  /* 0xfffffffc00f09947 */ /* 0x010fea000383ffff */
[----:B------:R-:W-:Y:S05]  /*faa0*/  BRA `(.L_x_3664) ;  /* 0xfffffff000687947 */ /* 0x000fea000383ffff */
.L_x_3631:
[----:B--2---:R2:W4:Y:S02]  /*fab0*/  SYNCS.PHASECHK.TRANS64.TRYWAIT P0, [R3+URZ+0x26840], R0 ;  /* 0x02684000030075a7 */ /* 0x004524000800017f */
[----:B----4-:R-:W-:Y:S05]  /*fac0*/  @!P0 NANOSLEEP.SYNCS 0x989680 ;  /* 0x009896800000895d */ /* 0x010fea0003900000 */
[----:B------:R-:W4:Y:S02]  /*fad0*/  @!P0 SYNCS.PHASECHK.TRANS64 P0, [R3+URZ+0x26840], R0 ;  /* 0x02684000030085a7 */ /* 0x000f24000800007f */
[----:B----4-:R-:W-:Y:S05]  /*fae0*/  @!P0 BRA `(.L_x_3631) ;  /* 0xfffffffc00f08947 */ /* 0x010fea000383ffff */
[----:B------:R-:W-:Y:S05]  /*faf0*/  BRA `(.L_x_3665) ;  /* 0xfffffff400087947 */ /* 0x000fea000383ffff */
.L_x_3633:
[----:B------:R-:W-:Y:S01]  /*fb00*/  BSSY B0, `(.L_x_3666) ;  /* 0x0000006000007945 */ /* 0x000fe20003800000 */
[----:B------:R-:W-:-:S07]  /*fb10*/  IMAD.MOV.U32 R15, RZ, RZ, -0x1 ;  /* 0xffffffffff0f7424 */ /* 0x000fce00078e00ff */
[----:B------:R-:W-:Y:S05]  /*fb20*/  WARPSYNC.COLLECTIVE R15, `(.L_x_3667) ;  /* 0x000000000f0c7348 */ /* 0x000fea0003c00000 */
[----:B------:R-:W-:Y:S02]  /*fb30*/  ELECT P6, UR62, PT ;  /* 0x00000000003e782f */ /* 0x000fe400038c0000 */
[----:B------:R-:W-:Y:S01]  /*fb40*/  MOV R14, UR62 ;  /* 0x0000003e000e7c02 */ /* 0x000fe20008000f00 */
[----:B------:R-:W-:Y:S10]  /*fb50*/  ENDCOLLECTIVE ;  /* 0x000000000000791b */ /* 0x000ff40003800000 */
.L_x_3667:
[----:B------:R-:W-:Y:S05]  /*fb60*/  BSYNC B0 ;  /* 0x0000000000007941 */ /* 0x000fea0003800000 */
.L_x_3666:
[----:B------:R-:W-:Y:S05]  /*fb70*/  BRA `(.L_x_3668) ;  /* 0xfffffff400a07947 */ /* 0x000fea000383ffff */
.L_x_3635:
[----:B-1----:R1:W2:Y:S02]  /*fb80*/  SYNCS.PHASECHK.TRANS64.TRYWAIT P0, [R7+URZ], R4 ;  /* 0x00000004070075a7 */ /* 0x0022a4000800017f */
[----:B--2---:R-:W-:Y:S05]  /*fb90*/  @!P0 NANOSLEEP.SYNCS 0x989680 ;  /* 0x009896800000895d */ /* 0x004fea0003900000 */
[----:B------:R-:W2:Y:S02]  /*fba0*/  @!P0 SYNCS.PHASECHK.TRANS64 P0, [R7+URZ], R4 ;  /* 0x00000004070085a7 */ /* 0x000ea4000800007f */
[----:B--2---:R-:W-:Y:S05]  /*fbb0*/  @!P0 BRA `(.L_x_3635) ;  /* 0xfffffffc00f08947 */ /* 0x004fea000383ffff */
[----:B------:R-:W-:Y:S05]  /*fbc0*/  BRA `(.L_x_3669) ;  /* 0xfffffff400e07947 */ /* 0x000fea000383ffff */
.L_x_3636:
[----:B--2---:R2:W3:Y:S02]  /*fbd0*/  SYNCS.PHASECHK.TRANS64.TRYWAIT P0, [R3+URZ], R0 ;  /* 0x00000000030075a7 */ /* 0x0044e4000800017f */
[----:B---3--:R-:W-:Y:S05]  /*fbe0*/  @!P0 NANOSLEEP.SYNCS 0x989680 ;  /* 0x009896800000895d */ /* 0x008fea0003900000 */
[----:B------:R-:W3:Y:S02]  /*fbf0*/  @!P0 SYNCS.PHASECHK.TRANS64 P0, [R3+URZ], R0 ;  /* 0x00000000030085a7 */ /* 0x000ee4000800007f */
[----:B---3--:R-:W-:Y:S05]  /*fc00*/  @!P0 BRA `(.L_x_3636) ;  /* 0xfffffffc00f08947 */ /* 0x008fea000383ffff */
[----:B------:R-:W-:Y:S05]  /*fc10*/  BRA `(.L_x_3670) ;  /* 0xfffffff400d47947 */ /* 0x000fea000383ffff */
.L_x_3638:
[----:B--2---:R2:W3:Y:S02]  /*fc20*/  SYNCS.PHASECHK.TRANS64.TRYWAIT P0, [R5+URZ], R4 ;  /* 0x00000004050075a7 */ /* 0x0044e4000800017f */
[----:B---3--:R-:W-:Y:S05]  /*fc30*/  @!P0 NANOSLEEP.SYNCS 0x989680 ;  /* 0x009896800000895d */ /* 0x008fea0003900000 */
[----:B------:R-:W3:Y:S02]  /*fc40*/  @!P0 SYNCS.PHASECHK.TRANS64 P0, [R5+URZ], R4 ;  /* 0x00000004050085a7 */ /* 0x000ee4000800007f */
[----:B---3--:R-:W-:Y:S05]  /*fc50*/  @!P0 BRA `(.L_x_3638) ;  /* 0xfffffffc00f08947 */ /* 0x008fea000383ffff */
[----:B------:R-:W-:Y:S05]  /*fc60*/  BRA `(.L_x_3671) ;  /* 0xfffffff400d87947 */ /* 0x000fea000383ffff */
.L_x_3672:
        /* <DEDUP_REMOVED lines=9> */
.L_x_7399:


//--------------------- .text._ZN7cutlass13device_kernelIN5flash22FlashAttnBwdPreprocessIN4cute5tupleIJNS3_1CILi96EEENS5_ILi64EEEEEENS_10bfloat16_tEfNS_4arch4Sm90ELb1ELb1EEEEEvNT_6ParamsE --------------------------
	.section	.text._ZN7cutlass13device_kernelIN5flash22FlashAttnBwdPreprocessIN4cute5tupleIJNS3_1CILi96EEENS5_ILi64EEEEEENS_10bfloat16_tEfNS_4arch4Sm90ELb1ELb1EEEEEvNT_6ParamsE,"ax",@progbits
	.align	128
.text._ZN7cutlass13device_kernelIN5flash22FlashAttnBwdPreprocessIN4cute5tupleIJNS3_1CILi96EEENS5_ILi64EEEEEENS_10bfloat16_tEfNS_4arch4Sm90ELb1ELb1EEEEEvNT_6ParamsE:
        .type           _ZN7cutlass13device_kernelIN5flash22FlashAttnBwdPreprocessIN4cute5tupleIJNS3_1CILi96EEENS5_ILi64EEEEEENS_10bfloat16_tEfNS_4arch4Sm90ELb1ELb1EEEEEvNT_6ParamsE,@function
        .size           _ZN7cutlass13device_kernelIN5flash22FlashAttnBwdPreprocessIN4cute5tupleIJNS3_1CILi96EEENS5_ILi64EEEEEENS_10bfloat16_tEfNS_4arch4Sm90ELb1ELb1EEEEEvNT_6ParamsE,(.L_x_7400 - _ZN7cutlass13device_kernelIN5flash22FlashAttnBwdPreprocessIN4cute5tupleIJNS3_1CILi96EEENS5_ILi64EEEEEENS_10bfloat16_tEfNS_4arch4Sm90ELb1ELb1EEEEEvNT_6ParamsE)
        .other          _ZN7cutlass13device_kernelIN5flash22FlashAttnBwdPreprocessIN4cute5tupleIJNS3_1CILi96EEENS5_ILi64EEEEEENS_10bfloat16_tEfNS_4arch4Sm90ELb1ELb1EEEEEvNT_6ParamsE,@"STO_CUDA_ENTRY STV_DEFAULT"
_ZN7cutlass13device_kernelIN5flash22FlashAttnBwdPreprocessIN4cute5tupleIJNS3_1CILi96EEENS5_ILi64EEEEEENS_10bfloat16_tEfNS_4arch4Sm90ELb1ELb1EEEEEvNT_6ParamsE:
        /* <DEDUP_REMOVED lines=14> */
[----:B------:R-:W-:Y:S01]  /*00e0*/  ISETP.NE.U32.AND P2, PT, R4, RZ, PT ;  /* 0x000000ff0400720c */ /* 0x000fe20003f45070 */
[----:B------:R-:W3:Y:S03]  /*00f0*/  S2R R2, SR_CTAID.X ;  /* 0x0000000000027919 */ /* 0x000ee60000002500 */
[----:B------:R-:W-:Y:S01]  /*0100*/  ISETP.NE.AND.EX P2, PT, R5, RZ, PT, P2 ;  /* 0x000000ff0500720c */ /* 0x000fe20003f45320 */
[----:B------:R-:W4:Y:S01]  /*0110*/  S2R R3, SR_TID.X ;  /* 0x0000000000037919 */ /* 0x000f220000002100 */
[----:B-1----:R-:W-:-:S05]  /*0120*/  @P1 IMAD.WIDE R8, R0, 0x4, R8 ;  /* 0x0000000400081825 */ /* 0x002fca00078e0208 */
[----:B0-----:R2:W5:Y:S01]  /*0130*/  @P1 LDG.E R38, desc[UR4][R8.64] ;  /* 0x0000000408261981 */ /* 0x001562000c1e1900 */
[----:B---3--:R-:W-:Y:S01]  /*0140*/  IMAD R4, R2, 0x60, RZ ;  /* 0x0000006002047824 */ /* 0x008fe200078e02ff */
[----:B----4-:R-:W-:Y:S06]  /*0150*/  @P1 BRA `(.L_x_3673) ;  /* 0x0000000000101947 */ /* 0x010fec0003800000 */
[----:B------:R-:W-:Y:S05]  /*0160*/  @!P0 BRA `(.L_x_3673) ;  /* 0x00000000000c8947 */ /* 0x000fea0003800000 */
[----:B------:R-:W3:Y:S04]  /*0170*/  LDG.E R5, desc[UR4][R6.64] ;  /* 0x0000000406057981 */ /* 0x000ee8000c1e1900 */
[----:B-----5:R-:W3:Y:S02]  /*0180*/  LDG.E R38, desc[UR4][R6.64+0x4] ;  /* 0x0000040406267981 */ /* 0x020ee4000c1e1900 */
[----:B---3--:R-:W-:-:S07]  /*0190*/  IMAD.IADD R38, R38, 0x1, -R5 ;  /* 0x0000000126267824 */ /* 0x008fce00078e0a05 */
.L_x_3673:
[----:B-----5:R-:W-:-:S13]  /*01a0*/  ISETP.GE.AND P1, PT, R4, R38, PT ;  /* 0x000000260400720c */ /* 0x020fda0003f26270 */
[----:B------:R-:W-:Y:S05]  /*01b0*/  @P2 EXIT P1 ;  /* 0x000000000000294d */ /* 0x000fea0000800000 */
[----:B------:R-:W0:Y:S01]  /*01c0*/  S2UR UR6, SR_CTAID.Y ;  /* 0x00000000000679c3 */ /* 0x000e220000002600 */
[----:B------:R-:W-:Y:S01]  /*01d0*/  IMAD R5, R2, -0x60, R38 ;  /* 0xffffffa002057824 */ /* 0x000fe200078e0226 */
[C---:B------:R-:W-:Y:S01]  /*01e0*/  ISETP.GT.AND P1, PT, R3.reuse, 0x5f, PT ;  /* 0x0000005f0300780c */ /* 0x040fe20003f24270 */
[----:B------:R-:W-:Y:S01]  /*01f0*/  BSSY B0, `(.L_x_3674) ;  /* 0x0000024000007945 */ /* 0x000fe20003800000 */
[----:B--2---:R-:W-:Y:S02]  /*0200*/  SHF.R.S32.HI R6, RZ, 0x1f, R3 ;  /* 0x0000001fff067819 */ /* 0x004fe40000011403 */
[----:B------:R-:W-:Y:S02]  /*0210*/  CS2R R8, SRZ ;  /* 0x0000000000087805 */ /* 0x000fe4000001ff00 */
[----:B------:R-:W-:Y:S01]  /*0220*/  ISETP.GE.OR P3, PT, R3, R5, P1 ;  /* 0x000000050300720c */ /* 0x000fe20000f66670 */
[----:B------:R-:W-:Y:S01]  /*0230*/  @P0 IMAD.MOV.U32 R8, RZ, RZ, R36 ;  /* 0x000000ffff080224 */ /* 0x000fe200078e0024 */
[----:B------:R-:W1:Y:S01]  /*0240*/  LDC.64 R12, c[0x0][0x230] ;  /* 0x00008c00ff0c7b82 */ /* 0x000e620000000a00 */
[----:B------:R-:W-:Y:S01]  /*0250*/  LEA.HI R33, R6, R3, RZ, 0x3 ;  /* 0x0000000306217211 */ /* 0x000fe200078f18ff */
[----:B------:R-:W-:Y:S01]  /*0260*/  IMAD.MOV.U32 R7, RZ, RZ, 0x7f800000 ;  /* 0x7f800000ff077424 */ /* 0x000fe200078e00ff */
[----:B------:R-:W-:-:S02]  /*0270*/  SHF.R.S32.HI R32, RZ, 0x1f, R0 ;  /* 0x0000001fff207819 */ /* 0x000fc40000011400 */
[----:B------:R-:W-:Y:S02]  /*0280*/  LOP3.LUT R6, R33, 0xfffffff8, RZ, 0xc0, !PT ;  /* 0xfffffff821067812 */ /* 0x000fe400078ec0ff */
[----:B------:R-:W-:Y:S01]  /*0290*/  @P0 SHF.R.S32.HI R9, RZ, 0x1f, R36 ;  /* 0x0000001fff090819 */ /* 0x000fe20000011424 */
[----:B------:R-:W2:Y:S01]  /*02a0*/  LDC.64 R10, c[0x0][0x250] ;  /* 0x00009400ff0a7b82 */ /* 0x000ea20000000a00 */
[----:B------:R-:W-:Y:S02]  /*02b0*/  IADD3 R37, -R6, R3, RZ ;  /* 0x0000000306257210 */ /* 0x000fe40007ffe1ff */
[----:B------:R-:W-:Y:S02]  /*02c0*/  SEL R6, R0, RZ, !P2 ;  /* 0x000000ff00067207 */ /* 0x000fe40005000000 */
[----:B------:R-:W-:Y:S01]  /*02d0*/  SEL R32, R32, RZ, !P2 ;  /* 0x000000ff20207207 */ /* 0x000fe20005000000 */
[----:B------:R-:W-:Y:S01]  /*02e0*/  IMAD.SHL.U32 R18, R37, 0x8, RZ ;  /* 0x0000000825127824 */ /* 0x000fe200078e00ff */
[----:B0-----:R-:W-:Y:S01]  /*02f0*/  USHF.R.S32.HI UR7, URZ, 0x1f, UR6 ;  /* 0x0000001f3f077899 */ /* 0x001fe20008011406 */
[----:B------:R-:W-:Y:S11]  /*0300*/  @P3 BRA `(.L_x_3675) ;  /* 0x0000000000483947 */ /* 0x000ff60003800000 */
[----:B------:R-:W0:Y:S01]  /*0310*/  LDC.64 R20, c[0x0][0x290] ;  /* 0x0000a400ff147b82 */ /* 0x000e220000000a00 */
[----:B------:R-:W-:Y:S01]  /*0320*/  SHF.R.S32.HI R7, RZ, 0x1f, R4 ;  /* 0x0000001fff077819 */ /* 0x000fe20000011404 */
[----:B------:R-:W-:Y:S01]  /*0330*/  ULDC.64 UR8, c[0x0][0x298] ;  /* 0x0000a60000087ab9 */ /* 0x000fe20000000a00 */
[--C-:B------:R-:W-:Y:S01]  /*0340*/  SHF.R.S32.HI R15, RZ, 0x1f, R3.reuse ;  /* 0x0000001fff0f7819 */ /* 0x100fe20000011403 */
[----:B------:R-:W-:Y:S01]  /*0350*/  IMAD R17, R32, UR8, RZ ;  /* 0x0000000820117c24 */ /* 0x000fe2000f8e02ff */
[----:B------:R-:W-:-:S04]  /*0360*/  IADD3 R14, P2, P3, R8, R4, R3 ;  /* 0x00000004080e7210 */ /* 0x000fc80007b5e003 */
[----:B------:R-:W-:Y:S01]  /*0370*/  IADD3.X R15, R9, R7, R15, P2, P3 ;  /* 0x00000007090f7210 */ /* 0x000fe200017e640f */
[C---:B0-----:R-:W-:Y:S02]  /*0380*/  IMAD R16, R20.reuse, UR7, RZ ;  /* 0x0000000714107c24 */ /* 0x041fe4000f8e02ff */
[----:B------:R-:W-:-:S04]  /*0390*/  IMAD.WIDE.U32 R14, R20, UR6, R14 ;  /* 0x00000006140e7c25 */ /* 0x000fc8000f8e000e */
[----:B------:R-:W-:-:S05]  /*03a0*/  IMAD R7, R21, UR6, R16 ;  /* 0x0000000615077c24 */ /* 0x000fca000f8e0210 */
[----:B------:R-:W-:Y:S01]  /*03b0*/  IADD3 R15, R15, R7, RZ ;  /* 0x000000070f0f7210 */ /* 0x000fe20007ffe0ff */
[C---:B------:R-:W-:Y:S02]  /*03c0*/  IMAD R7, R6.reuse, UR9, R17 ;  /* 0x0000000906077c24 */ /* 0x040fe4000f8e0211 */
[----:B------:R-:W-:Y:S01]  /*03d0*/  IMAD.WIDE.U32 R14, R6, UR8, R14 ;  /* 0x00000008060e7c25 */ /* 0x000fe2000f8e000e */
[----:B------:R-:W-:-:S03]  /*03e0*/  ULDC.64 UR8, c[0x0][0x288] ;  /* 0x0000a20000087ab9 */ /* 0x000fc60000000a00 */
[----:B------:R-:W-:Y:S01]  /*03f0*/  IMAD.IADD R7, R15, 0x1, R7 ;  /* 0x000000010f077824 */ /* 0x000fe200078e0207 */
[----:B------:R-:W-:-:S04]  /*0400*/  LEA R16, P2, R14, UR8, 0x2 ;  /* 0x000000080e107c11 */ /* 0x000fc8000f8410ff */
[----:B------:R-:W-:-:S05]  /*0410*/  LEA.HI.X R17, R14, UR9, R7, 0x2, P2 ;  /* 0x000000090e117c11 */ /* 0x000fca00090f1407 */
[----:B------:R0:W5:Y:S04]  /*0420*/  LDG.E R7, desc[UR4][R16.64] ;  /* 0x0000000410077981 */ /* 0x000168000c1e1900 */
.L_x_3675:
[----:B------:R-:W-:Y:S05]  /*0430*/  BSYNC B0 ;  /* 0x0000000000007941 */ /* 0x000fea0003800000 */
.L_x_3674:
[----:B------:R-:W-:Y:S01]  /*0440*/  ULDC UR8, c[0x0][0x21c] ;  /* 0x0000870000087ab9 */ /* 0x000fe20000000800 */
[----:B------:R-:W-:Y:S01]  /*0450*/  SHF.R.S32.HI R33, RZ, 0x3, R33 ;  /* 0x00000003ff217819 */ /* 0x000fe20000011421 */
[----:B-1----:R-:W-:Y:S01]  /*0460*/  IMAD R14, R12, UR7, RZ ;  /* 0x000000070c0e7c24 */ /* 0x002fe2000f8e02ff */
[----:B------:R-:W-:Y:S01]  /*0470*/  ISETP.GE.AND P2, PT, R18, UR8, PT ;  /* 0x0000000812007c0c */ /* 0x000fe2000bf46270 */
[----:B0-2---:R-:W-:Y:S01]  /*0480*/  IMAD R16, R10, UR7, RZ ;  /* 0x000000070a107c24 */ /* 0x005fe2000f8e02ff */
[----:B------:R-:W-:Y:S01]  /*0490*/  SHF.R.S32.HI R19, RZ, 0x1f, R18 ;  /* 0x0000001fff137819 */ /* 0x000fe20000011412 */
[----:B------:R-:W-:Y:S01]  /*04a0*/  IMAD R15, R13, UR6, R14 ;  /* 0x000000060d0f7c24 */ /* 0x000fe2000f8e020e */
[----:B------:R-:W-:Y:S01]  /*04b0*/  ISETP.GE.OR P4, PT, R33, R5, P2 ;  /* 0x000000052100720c */ /* 0x000fe20001786670 */
[----:B------:R-:W-:Y:S01]  /*04c0*/  IMAD R11, R11, UR6, R16 ;  /* 0x000000060b0b7c24 */ /* 0x000fe2000f8e0210 */
[----:B------:R-:W-:Y:S01]  /*04d0*/  SHF.R.S32.HI R34, RZ, 0x1f, R33 ;  /* 0x0000001fff227819 */ /* 0x000fe20000011421 */
[----:B------:R-:W-:Y:S01]  /*04e0*/  IMAD.WIDE.U32 R40, R12, UR6, R18 ;  /* 0x000000060c287c25 */ /* 0x000fe2000f8e0012 */
[----:B------:R-:W-:Y:S01]  /*04f0*/  IADD3 R28, P3, R33, R8, RZ ;  /* 0x00000008211c7210 */ /* 0x000fe20007f7e0ff */
[----:B------:R-:W-:Y:S01]  /*0500*/  ULDC.64 UR10, c[0x0][0x238] ;  /* 0x00008e00000a7ab9 */ /* 0x000fe20000000a00 */
[----:B------:R-:W-:Y:S01]  /*0510*/  ULDC.64 UR12, c[0x0][0x258] ;  /* 0x00009600000c7ab9 */ /* 0x000fe20000000a00 */
[----:B------:R-:W-:-:S02]  /*0520*/  IMAD.IADD R41, R41, 0x1, R15 ;  /* 0x0000000129297824 */ /* 0x000fc400078e020f */
[----:B------:R-:W-:-:S04]  /*0530*/  IMAD.WIDE.U32 R30, R10, UR6, R18 ;  /* 0x000000060a1e7c25 */ /* 0x000fc8000f8e0012 */
[----:B------:R-:W0:Y:S01]  /*0540*/  @!P4 LDC.64 R12, c[0x0][0x228] ;  /* 0x00008a00ff0ccb82 */ /* 0x000e220000000a00 */
[----:B------:R-:W-:Y:S01]  /*0550*/  IADD3 R31, R31, R11, RZ ;  /* 0x0000000b1f1f7210 */ /* 0x000fe20007ffe0ff */
[----:B------:R-:W-:Y:S02]  /*0560*/  IMAD.X R29, R34, 0x1, R9, P3 ;  /* 0x00000001221d7824 */ /* 0x000fe400018e0609 */
[----:B------:R-:W-:Y:S02]  /*0570*/  IMAD R17, R32, UR10, RZ ;  /* 0x0000000a20117c24 */ /* 0x000fe4000f8e02ff */
[----:B------:R-:W-:Y:S02]  /*0580*/  IMAD.WIDE R28, R2, 0x60, R28 ;  /* 0x00000060021c7825 */ /* 0x000fe400078e021c */
[----:B------:R-:W1:Y:S02]  /*0590*/  @!P4 LDC.64 R14, c[0x0][0x248] ;  /* 0x00009200ff0ecb82 */ /* 0x000e640000000a00 */
[----:B------:R-:W-:-:S02]  /*05a0*/  VIADD R35, R33, 0x20 ;  /* 0x0000002021237836 */ /* 0x000fc40000000000 */
[----:B------:R-:W-:Y:S02]  /*05b0*/  IMAD R19, R32, UR12, RZ ;  /* 0x0000000c20137c24 */ /* 0x000fe4000f8e02ff */
[C---:B------:R-:W-:Y:S01]  /*05c0*/  IMAD R17, R6.reuse, UR11, R17 ;  /* 0x0000000b06117c24 */ /* 0x040fe2000f8e0211 */
[CC--:B------:R-:W-:Y:S01]  /*05d0*/  ISETP.GE.OR P2, PT, R35.reuse, R5.reuse, P2 ;  /* 0x000000052300720c */ /* 0x0c0fe20001746670 */
[----:B------:R-:W2:Y:S01]  /*05e0*/  @!P4 LDC.64 R10, c[0x0][0x240] ;  /* 0x00009000ff0acb82 */ /* 0x000ea20000000a00 */
[----:B------:R-:W-:Y:S01]  /*05f0*/  IMAD.WIDE.U32 R40, R6, UR10, R40 ;  /* 0x0000000a06287c25 */ /* 0x000fe2000f8e0028 */
[----:B------:R-:W-:-:S03]  /*0600*/  ISETP.GE.AND P3, PT, R35, R5, PT ;  /* 0x000000052300720c */ /* 0x000fc60003f66270 */
[C---:B------:R-:W-:Y:S01]  /*0610*/  IMAD R21, R6.reuse, UR13, R19 ;  /* 0x0000000d06157c24 */ /* 0x040fe2000f8e0213 */
[----:B------:R-:W-:Y:S01]  /*0620*/  IADD3 R41, R41, R17, RZ ;  /* 0x0000001129297210 */ /* 0x000fe20007ffe0ff */
[----:B------:R-:W-:Y:S01]  /*0630*/  IMAD.WIDE.U32 R30, R6, UR12, R30 ;  /* 0x0000000c061e7c25 */ /* 0x000fe2000f8e001e */
[----:B------:R-:W3:Y:S01]  /*0640*/  @!P4 LDC.64 R8, c[0x0][0x210] ;  /* 0x00008400ff08cb82 */ /* 0x000ee20000000a00 */
[----:B------:R-:W-:Y:S02]  /*0650*/  ISETP.GE.OR P3, PT, R18, UR8, P3 ;  /* 0x0000000812007c0c */ /* 0x000fe40009f66670 */
[----:B0-----:R-:W-:Y:S02]  /*0660*/  @!P4 IMAD R16, R29, R12, RZ ;  /* 0x0000000c1d10c224 */ /* 0x001fe400078e02ff */
[----:B------:R-:W-:Y:S02]  /*0670*/  IMAD.IADD R31, R31, 0x1, R21 ;  /* 0x000000011f1f7824 */ /* 0x000fe400078e0215 */
[----:B------:R-:W-:-:S02]  /*0680*/  @!P4 IMAD R19, R28, R13, R16 ;  /* 0x0000000d1c13c224 */ /* 0x000fc400078e0210 */
[----:B-1----:R-:W-:Y:S02]  /*0690*/  @!P4 IMAD R16, R29, R14, RZ ;  /* 0x0000000e1d10c224 */ /* 0x002fe400078e02ff */
[----:B------:R-:W-:-:S03]  /*06a0*/  @!P4 IMAD.WIDE.U32 R12, R28, R12, R40 ;  /* 0x0000000c1c0cc225 */ /* 0x000fc600078e0028 */
[----:B------:R-:W0:Y:S01]  /*06b0*/  @!P3 LDC.64 R22, c[0x0][0x228] ;  /* 0x00008a00ff16bb82 */ /* 0x000e220000000a00 */
[C---:B------:R-:W-:Y:S02]  /*06c0*/  @!P4 IMAD R21, R28.reuse, R15, R16 ;  /* 0x0000000f1c15c224 */ /* 0x040fe400078e0210 */
[----:B------:R-:W-:-:S04]  /*06d0*/  @!P4 IMAD.WIDE.U32 R14, R28, R14, R30 ;  /* 0x0000000e1c0ec225 */ /* 0x000fc800078e001e */
[----:B------:R-:W-:Y:S01]  /*06e0*/  @!P4 IMAD.IADD R19, R13, 0x1, R19 ;  /* 0x000000010d13c824 */ /* 0x000fe200078e0213 */
[----:B------:R-:W-:Y:S01]  /*06f0*/  @!P4 IADD3 R13, R15, R21, RZ ;  /* 0x000000150f0dc210 */ /* 0x000fe20007ffe0ff */
[----:B------:R-:W1:Y:S01]  /*0700*/  @!P2 LDC.64 R16, c[0x0][0x248] ;  /* 0x00009200ff10ab82 */ /* 0x000e620000000a00 */
[----:B--2---:R-:W-:Y:S02]  /*0710*/  @!P4 LEA R24, P6, R14, R10, 0x1 ;  /* 0x0000000a0e18c211 */ /* 0x004fe400078c08ff */
[----:B---3--:R-:W-:Y:S01]  /*0720*/  @!P4 LEA R26, P5, R12, R8, 0x1 ;  /* 0x000000080c1ac211 */ /* 0x008fe200078a08ff */
[----:B------:R-:W-:Y:S01]  /*0730*/  VIADD R8, R33, 0x40 ;  /* 0x0000004021087836 */ /* 0x000fe20000000000 */
[----:B------:R-:W-:Y:S02]  /*0740*/  @!P4 LEA.HI.X R25, R14, R11, R13, 0x1, P6 ;  /* 0x0000000b0e19c211 */ /* 0x000fe400030f0c0d */
[----:B------:R-:W-:Y:S02]  /*0750*/  CS2R R14, SRZ ;  /* 0x00000000000e7805 */ /* 0x000fe4000001ff00 */
[----:B------:R-:W-:-:S02]  /*0760*/  @!P2 IADD3 R42, P6, R28, 0x20, RZ ;  /* 0x000000201c2aa810 */ /* 0x000fc40007fde0ff */
[----:B------:R-:W-:Y:S02]  /*0770*/  CS2R R10, SRZ ;  /* 0x00000000000a7805 */ /* 0x000fe4000001ff00 */
[----:B------:R-:W-:Y:S02]  /*0780*/  @!P4 LEA.HI.X R27, R12, R9, R19, 0x1, P5 ;  /* 0x000000090c1bc211 */ /* 0x000fe400028f0c13 */
[----:B------:R-:W-:Y:S02]  /*0790*/  CS2R R12, SRZ ;  /* 0x00000000000c7805 */ /* 0x000fe4000001ff00 */
[----:B------:R-:W-:Y:S01]  /*07a0*/  ISETP.GE.AND P5, PT, R8, R5, PT ;  /* 0x000000050800720c */ /* 0x000fe20003fa6270 */
[----:B------:R-:W-:Y:S01]  /*07b0*/  @!P2 IMAD.X R21, RZ, RZ, R29, P6 ;  /* 0x000000ffff15a224 */ /* 0x000fe200030e061d */
[----:B------:R-:W-:Y:S02]  /*07c0*/  CS2R R8, SRZ ;  /* 0x0000000000087805 */ /* 0x000fe4000001ff00 */
[----:B------:R-:W-:Y:S01]  /*07d0*/  ISETP.LT.AND P6, PT, R18, UR8, !P5 ;  /* 0x0000000812007c0c */ /* 0x000fe2000efc1270 */
[----:B------:R2:W3:Y:S01]  /*07e0*/  @!P4 LDG.E.128 R12, desc[UR4][R24.64] ;  /* 0x00000004180cc981 */ /* 0x0004e2000c1e1d00 */
[----:B------:R-:W4:Y:S03]  /*07f0*/  @!P2 LDC.64 R18, c[0x0][0x240] ;  /* 0x00009000ff12ab82 */ /* 0x000f260000000a00 */
[----:B------:R0:W3:Y:S01]  /*0800*/  @!P4 LDG.E.128 R8, desc[UR4][R26.64] ;  /* 0x000000041a08c981 */ /* 0x0000e2000c1e1d00 */
[----:B------:R-:W-:Y:S01]  /*0810*/  @!P3 IADD3 R39, P4, R28, 0x20, RZ ;  /* 0x000000201c27b810 */ /* 0x000fe20007f9e0ff */
[----:B-1----:R-:W-:-:S03]  /*0820*/  @!P2 IMAD R21, R21, R16, RZ ;  /* 0x000000101515a224 */ /* 0x002fc600078e02ff */
[----:B--2---:R-:W1:Y:S01]  /*0830*/  @!P3 LDC.64 R24, c[0x0][0x210] ;  /* 0x00008400ff18bb82 */ /* 0x004e620000000a00 */
[C---:B------:R-:W-:Y:S01]  /*0840*/  @!P2 IMAD R21, R42.reuse, R17, R21 ;  /* 0x000000112a15a224 */ /* 0x040fe200078e0215 */
[----:B0-----:R-:W-:Y:S01]  /*0850*/  @!P2 MOV R26, R30 ;  /* 0x0000001e001aa202 */ /* 0x001fe20000000f00 */
[----:B------:R-:W-:Y:S02]  /*0860*/  @!P2 IMAD.MOV.U32 R27, RZ, RZ, R31 ;  /* 0x000000ffff1ba224 */ /* 0x000fe400078e001f */
[----:B------:R-:W-:Y:S02]  /*0870*/  @!P3 IMAD.X R20, RZ, RZ, R29, P4 ;  /* 0x000000ffff14b224 */ /* 0x000fe400020e061d */
[----:B------:R-:W-:Y:S02]  /*0880*/  @!P2 IMAD.WIDE.U32 R42, R42, R16, R26 ;  /* 0x000000102a2aa225 */ /* 0x000fe400078e001a */
[----:B------:R-:W0:Y:S02]  /*0890*/  @P6 LDC.64 R16, c[0x0][0x228] ;  /* 0x00008a00ff106b82 */ /* 0x000e240000000a00 */
[----:B------:R-:W-:Y:S01]  /*08a0*/  @!P3 IMAD R20, R20, R22, RZ ;  /* 0x000000161414b224 */ /* 0x000fe200078e02ff */
[----:B------:R-:W-:Y:S01]  /*08b0*/  @!P2 IADD3 R21, R43, R21, RZ ;  /* 0x000000152b15a210 */ /* 0x000fe20007ffe0ff */
[----:B------:R-:W-:Y:S01]  /*08c0*/  @!P3 IMAD.MOV.U32 R44, RZ, RZ, R40 ;  /* 0x000000ffff2cb224 */ /* 0x000fe200078e0028 */
[----:B----4-:R-:W-:Y:S01]  /*08d0*/  @!P2 LEA R26, P4, R42, R18, 0x1 ;  /* 0x000000122a1aa211 */ /* 0x010fe200078808ff */
[----:B------:R-:W-:-:S02]  /*08e0*/  @!P3 IMAD.MOV.U32 R45, RZ, RZ, R41 ;  /* 0x000000ffff2db224 */ /* 0x000fc400078e0029 */
[C---:B------:R-:W-:Y:S01]  /*08f0*/  @!P3 IMAD R23, R39.reuse, R23, R20 ;  /* 0x000000172717b224 */ /* 0x040fe200078e0214 */
[----:B------:R-:W-:Y:S01]  /*0900*/  @!P2 LEA.HI.X R27, R42, R19, R21, 0x1, P4 ;  /* 0x000000132a1ba211 */ /* 0x000fe200020f0c15 */
[----:B------:R-:W-:Y:S01]  /*0910*/  @!P3 IMAD.WIDE.U32 R44, R39, R22, R44 ;  /* 0x00000016272cb225 */ /* 0x000fe200078e002c */
[----:B------:R-:W2:Y:S01]  /*0920*/  @P6 LDC.64 R20, c[0x0][0x248] ;  /* 0x00009200ff146b82 */ /* 0x000ea20000000a00 */
[----:B------:R-:W-:Y:S02]  /*0930*/  @P6 IADD3 R22, P4, R28, 0x40, RZ ;  /* 0x000000401c166810 */ /* 0x000fe40007f9e0ff */
[----:B------:R-:W-:Y:S02]  /*0940*/  @!P3 IMAD.IADD R23, R45, 0x1, R23 ;  /* 0x000000012d17b824 */ /* 0x000fe400078e0217 */
[----:B------:R-:W-:Y:S02]  /*0950*/  @P6 IADD3.X R39, RZ, R29, RZ, P4, !PT ;  /* 0x0000001dff276210 */ /* 0x000fe400027fe4ff */
[C---:B-1----:R-:W-:Y:S01]  /*0960*/  @!P3 LEA R42, P4, R44.reuse, R24, 0x1 ;  /* 0x000000182c2ab211 */ /* 0x042fe200078808ff */
[----:B------:R-:W1:Y:S03]  /*0970*/  @P6 LDC.64 R18, c[0x0][0x210] ;  /* 0x00008400ff126b82 */ /* 0x000e660000000a00 */
[----:B------:R-:W-:-:S05]  /*0980*/  @!P3 LEA.HI.X R43, R44, R25, R23, 0x1, P4 ;  /* 0x000000192c2bb211 */ /* 0x000fca00020f0c17 */
[----:B------:R-:W4:Y:S01]  /*0990*/  @P6 LDC.64 R24, c[0x0][0x240] ;  /* 0x00009000ff186b82 */ /* 0x000f220000000a00 */
[----:B------:R-:W-:Y:S01]  /*09a0*/  @P6 IADD3 R23, P4, R28, 0x40, RZ ;  /* 0x000000401c176810 */ /* 0x000fe20007f9e0ff */
[----:B0-----:R-:W-:-:S04]  /*09b0*/  @P6 IMAD R39, R39, R16, RZ ;  /* 0x0000001027276224 */ /* 0x001fc800078e02ff */
[----:B------:R-:W-:Y:S02]  /*09c0*/  @P6 IMAD.X R29, RZ, RZ, R29, P4 ;  /* 0x000000ffff1d6224 */ /* 0x000fe400020e061d */
[----:B------:R-:W-:-:S04]  /*09d0*/  @P6 IMAD.WIDE.U32 R44, R22, R16, R40 ;  /* 0x00000010162c6225 */ /* 0x000fc800078e0028 */
[----:B------:R-:W-:Y:S02]  /*09e0*/  @P6 IMAD R17, R22, R17, R39 ;  /* 0x0000001116116224 */ /* 0x000fe400078e0227 */
[----:B--2---:R-:W-:Y:S02]  /*09f0*/  @P6 IMAD R16, R29, R20, RZ ;  /* 0x000000141d106224 */ /* 0x004fe400078e02ff */
[----:B------:R-:W-:Y:S02]  /*0a00*/  @P6 IMAD.MOV.U32 R28, RZ, RZ, R30 ;  /* 0x000000ffff1c6224 */ /* 0x000fe400078e001e */
[----:B------:R-:W-:Y:S01]  /*0a10*/  @P6 IMAD.MOV.U32 R29, RZ, RZ, R31 ;  /* 0x000000ffff1d6224 */ /* 0x000fe200078e001f */
[----:B------:R-:W-:Y:S01]  /*0a20*/  @P6 IADD3 R17, R45, R17, RZ ;  /* 0x000000112d116210 */ /* 0x000fe20007ffe0ff */
[C---:B------:R-:W-:Y:S01]  /*0a30*/  @P6 IMAD R31, R23.reuse, R21, R16 ;  /* 0x00000015171f6224 */ /* 0x040fe200078e0210 */
[----:B-1----:R-:W-:Y:S01]  /*0a40*/  @P6 LEA R40, P4, R44, R18, 0x1 ;  /* 0x000000122c286211 */ /* 0x002fe200078808ff */
[----:B------:R-:W-:Y:S01]  /*0a50*/  @P6 IMAD.WIDE.U32 R28, R23, R20, R28 ;  /* 0x00000014171c6225 */ /* 0x000fe200078e001c */
[----:B------:R-:W-:-:S02]  /*0a60*/  CS2R R20, SRZ ;  /* 0x0000000000147805 */ /* 0x000fc4000001ff00 */
[----:B------:R-:W-:Y:S02]  /*0a70*/  CS2R R22, SRZ ;  /* 0x0000000000167805 */ /* 0x000fe4000001ff00 */
[----:B------:R-:W-:Y:S02]  /*0a80*/  @P6 LEA.HI.X R41, R44, R19, R17, 0x1, P4 ;  /* 0x000000132c296211 */ /* 0x000fe400020f0c11 */
[----:B------:R-:W-:Y:S02]  /*0a90*/  @P6 IADD3 R29, R29, R31, RZ ;  /* 0x0000001f1d1d6210 */ /* 0x000fe40007ffe0ff */
[C---:B----4-:R-:W-:Y:S02]  /*0aa0*/  @P6 LEA R44, P4, R28.reuse, R24, 0x1 ;  /* 0x000000181c2c6211 */ /* 0x050fe400078808ff */
[----:B------:R-:W-:Y:S02]  /*0ab0*/  CS2R R16, SRZ ;  /* 0x0000000000107805 */ /* 0x000fe4000001ff00 */
[----:B------:R-:W-:Y:S01]  /*0ac0*/  CS2R R18, SRZ ;  /* 0x0000000000127805 */ /* 0x000fe2000001ff00 */
[----:B------:R0:W2:Y:S01]  /*0ad0*/  @!P2 LDG.E.128 R20, desc[UR4][R26.64] ;  /* 0x000000041a14a981 */ /* 0x0000a2000c1e1d00 */
[----:B------:R-:W-:-:S02]  /*0ae0*/  @P6 LEA.HI.X R45, R28, R25, R29, 0x1, P4 ;  /* 0x000000191c2d6211 */ /* 0x000fc400020f0c1d */
[----:B------:R-:W-:Y:S02]  /*0af0*/  CS2R R24, SRZ ;  /* 0x0000000000187805 */ /* 0x000fe4000001ff00 */
[----:B------:R-:W-:Y:S02]  /*0b00*/  CS2R R28, SRZ ;  /* 0x00000000001c7805 */ /* 0x000fe4000001ff00 */
[----:B------:R-:W-:Y:S01]  /*0b10*/  CS2R R30, SRZ ;  /* 0x00000000001e7805 */ /* 0x000fe2000001ff00 */
[----:B------:R3:W4:Y:S01]  /*0b20*/  @!P3 LDG.E.128 R16, desc[UR4][R42.64] ;  /* 0x000000042a10b981 */ /* 0x000722000c1e1d00 */
[----:B0-----:R-:W-:-:S04]  /*0b30*/  CS2R R26, SRZ ;  /* 0x00000000001a7805 */ /* 0x001fc8000001ff00 */
[----:B------:R-:W4:Y:S04]  /*0b40*/  @P6 LDG.E.128 R28, desc[UR4][R44.64] ;  /* 0x000000042c1c6981 */ /* 0x000f28000c1e1d00 */
[----:B------:R0:W4:Y:S01]  /*0b50*/  @P6 LDG.E.128 R24, desc[UR4][R40.64] ;  /* 0x0000000428186981 */ /* 0x000122000c1e1d00 */
[----:B------:R-:W-:Y:S01]  /*0b60*/  @P0 IMAD R36, R0, 0x60, R36 ;  /* 0x0000006000240824 */ /* 0x000fe200078e0224 */
[----:B------:R-:W-:-:S03]  /*0b70*/  ISETP.NE.AND P2, PT, R37, RZ, PT ;  /* 0x000000ff2500720c */ /* 0x000fc60003f45270 */
[----:B------:R-:W-:Y:S01]  /*0b80*/  @P0 IMAD.HI R36, R36, 0x2aaaaaab, RZ ;  /* 0x2aaaaaab24240827 */ /* 0x000fe200078e02ff */
[----:B------:R-:W-:Y:S01]  /*0b90*/  BSSY B0, `(.L_x_3676) ;  /* 0x000007a000007945 */ /* 0x000fe20003800000 */
[----:B---3--:R-:W-:Y:S02]  /*0ba0*/  LOP3.LUT R42, R12, 0xffff0000, RZ, 0xc0, !PT ;  /* 0xffff00000c2a7812 */ /* 0x008fe400078ec0ff */
[C---:B------:R-:W-:Y:S01]  /*0bb0*/  LOP3.LUT R39, R8.reuse, 0xffff0000, RZ, 0xc0, !PT ;  /* 0xffff000008277812 */ /* 0x040fe200078ec0ff */
[----:B------:R-:W-:Y:S02]  /*0bc0*/  IMAD.U32 R8, R8, 0x10000, RZ ;  /* 0x0001000008087824 */ /* 0x000fe400078e00ff */
[----:B------:R-:W-:Y:S02]  /*0bd0*/  IMAD.U32 R43, R12, 0x10000, RZ ;  /* 0x000100000c2b7824 */ /* 0x000fe400078e00ff */
[----:B------:R-:W-:Y:S01]  /*0be0*/  FMUL.FTZ R42, R39, R42 ;  /* 0x0000002a272a7220 */ /* 0x000fe20000410000 */
[----:B------:R-:W-:Y:S01]  /*0bf0*/  SHF.L.U32 R12, R9, 0x10, RZ ;  /* 0x00000010090c7819 */ /* 0x000fe200000006ff */
[----:B------:R-:W-:-:S02]  /*0c00*/  IMAD.U32 R39, R13, 0x10000, RZ ;  /* 0x000100000d277824 */ /* 0x000fc400078e00ff */
[----:B------:R-:W-:Y:S01]  /*0c10*/  FFMA.FTZ R43, R8, R43, R42 ;  /* 0x0000002b082b7223 */ /* 0x000fe2000001002a */
[----:B------:R-:W-:Y:S02]  /*0c20*/  LOP3.LUT R9, R9, 0xffff0000, RZ, 0xc0, !PT ;  /* 0xffff000009097812 */ /* 0x000fe400078ec0ff */
[----:B0-----:R-:W-:Y:S01]  /*0c30*/  LOP3.LUT R40, R13, 0xffff0000, RZ, 0xc0, !PT ;  /* 0xffff00000d287812 */ /* 0x001fe200078ec0ff */
[----:B------:R-:W-:Y:S01]  /*0c40*/  FFMA.FTZ R12, R12, R39, R43 ;  /* 0x000000270c0c7223 */ /* 0x000fe2000001002b */
[----:B------:R-:W-:Y:S01]  /*0c50*/  SHF.L.U32 R13, R14, 0x10, RZ ;  /* 0x000000100e0d7819 */ /* 0x000fe200000006ff */
[C---:B------:R-:W-:Y:S02]  /*0c60*/  IMAD.U32 R8, R10.reuse, 0x10000, RZ ;  /* 0x000100000a087824 */ /* 0x040fe400078e00ff */
[----:B------:R-:W-:Y:S01]  /*0c70*/  FFMA.FTZ R39, R9, R40, R12 ;  /* 0x0000002809277223 */ /* 0x000fe2000001000c */
[----:B------:R-:W-:Y:S02]  /*0c80*/  LOP3.LUT R10, R10, 0xffff0000, RZ, 0xc0, !PT ;  /* 0xffff00000a0a7812 */ /* 0x000fe400078ec0ff */
[----:B------:R-:W-:Y:S01]  /*0c90*/  LOP3.LUT R9, R14, 0xffff0000, RZ, 0xc0, !PT ;  /* 0xffff00000e097812 */ /* 0x000fe200078ec0ff */
[----:B------:R-:W-:Y:S01]  /*0ca0*/  FFMA.FTZ R39, R8, R13, R39 ;  /* 0x0000000d08277223 */ /* 0x000fe20000010027 */
[----:B------:R-:W-:-:S02]  /*0cb0*/  IMAD.U32 R8, R11, 0x10000, RZ ;  /* 0x000100000b087824 */ /* 0x000fc400078e00ff */
[----:B------:R-:W-:Y:S02]  /*0cc0*/  IMAD.U32 R13, R15, 0x10000, RZ ;  /* 0x000100000f0d7824 */ /* 0x000fe400078e00ff */
[----:B------:R-:W-:-:S04]  /*0cd0*/  FFMA.FTZ R9, R10, R9, R39 ;  /* 0x000000090a097223 */ /* 0x000fc80000010027 */
[----:B------:R-:W-:Y:S01]  /*0ce0*/  FFMA.FTZ R8, R8, R13, R9 ;  /* 0x0000000d08087223 */ /* 0x000fe20000010009 */
[----:B------:R-:W-:Y:S02]  /*0cf0*/  LOP3.LUT R11, R11, 0xffff0000, RZ, 0xc0, !PT ;  /* 0xffff00000b0b7812 */ /* 0x000fe400078ec0ff */
[----:B------:R-:W-:-:S05]  /*0d00*/  LOP3.LUT R15, R15, 0xffff0000, RZ, 0xc0, !PT ;  /* 0xffff00000f0f7812 */ /* 0x000fca00078ec0ff */
[----:B------:R-:W-:Y:S01]  /*0d10*/  FFMA.FTZ R8, R11, R15, R8 ;  /* 0x0000000f0b087223 */ /* 0x000fe20000010008 */
[C---:B--2---:R-:W-:Y:S01]  /*0d20*/  LOP3.LUT R41, R20.reuse, 0xffff0000, RZ, 0xc0, !PT ;  /* 0xffff000014297812 */ /* 0x044fe200078ec0ff */
[----:B------:R-:W-:Y:S01]  /*0d30*/  IMAD.U32 R14, R20, 0x10000, RZ ;  /* 0x00010000140e7824 */ /* 0x000fe200078e00ff */
[C---:B----4-:R-:W-:Y:S02]  /*0d40*/  SHF.L.U32 R9, R16.reuse, 0x10, RZ ;  /* 0x0000001010097819 */ /* 0x050fe400000006ff */
[----:B------:R-:W-:Y:S01]  /*0d50*/  LOP3.LUT R16, R16, 0xffff0000, RZ, 0xc0, !PT ;  /* 0xffff000010107812 */ /* 0x000fe200078ec0ff */
[C---:B------:R-:W-:Y:S01]  /*0d60*/  IMAD.U32 R39, R21.reuse, 0x10000, RZ ;  /* 0x0001000015277824 */ /* 0x040fe200078e00ff */
[----:B------:R-:W-:Y:S02]  /*0d70*/  LOP3.LUT R20, R21, 0xffff0000, RZ, 0xc0, !PT ;  /* 0xffff000015147812 */ /* 0x000fe400078ec0ff */
[----:B------:R-:W-:Y:S01]  /*0d80*/  LOP3.LUT R45, R28, 0xffff0000, RZ, 0xc0, !PT ;  /* 0xffff00001c2d7812 */ /* 0x000fe200078ec0ff */
[----:B------:R-:W-:Y:S01]  /*0d90*/  FMUL.FTZ R16, R16, R41 ;  /* 0x0000002910107220 */ /* 0x000fe20000410000 */
[----:B------:R-:W-:-:S02]  /*0da0*/  SHF.L.U32 R21, R22, 0x10, RZ ;  /* 0x0000001016157819 */ /* 0x000fc400000006ff */
[----:B------:R-:W-:Y:S02]  /*0db0*/  LOP3.LUT R40, R24, 0xffff0000, RZ, 0xc0, !PT ;  /* 0xffff000018287812 */ /* 0x000fe400078ec0ff */
[----:B------:R-:W-:Y:S01]  /*0dc0*/  LOP3.LUT R43, R22, 0xffff0000, RZ, 0xc0, !PT ;  /* 0xffff0000162b7812 */ /* 0x000fe200078ec0ff */
[C---:B------:R-:W-:Y:S01]  /*0dd0*/  IMAD.U32 R22, R23.reuse, 0x10000, RZ ;  /* 0x0001000017167824 */ /* 0x040fe200078e00ff */
[----:B------:R-:W-:Y:S01]  /*0de0*/  LOP3.LUT R42, R23, 0xffff0000, RZ, 0xc0, !PT ;  /* 0xffff0000172a7812 */ /* 0x000fe200078ec0ff */
[----:B------:R-:W-:Y:S01]  /*0df0*/  IMAD.U32 R24, R24, 0x10000, RZ ;  /* 0x0001000018187824 */ /* 0x000fe200078e00ff */
[----:B------:R-:W-:Y:S01]  /*0e00*/  SHF.L.U32 R23, R28, 0x10, RZ ;  /* 0x000000101c177819 */ /* 0x000fe200000006ff */
[----:B------:R-:W-:Y:S01]  /*0e10*/  FMUL.FTZ R45, R40, R45 ;  /* 0x0000002d282d7220 */ /* 0x000fe20000410000 */
[----:B------:R-:W-:Y:S02]  /*0e20*/  IMAD.U32 R10, R17, 0x10000, RZ ;  /* 0x00010000110a7824 */ /* 0x000fe400078e00ff */
[----:B------:R-:W-:Y:S01]  /*0e30*/  FFMA.FTZ R41, R9, R14, R16 ;  /* 0x0000000e09297223 */ /* 0x000fe20000010010 */
[----:B------:R-:W-:-:S02]  /*0e40*/  IMAD.U32 R9, R25, 0x10000, RZ ;  /* 0x0001000019097824 */ /* 0x000fc400078e00ff */
[----:B------:R-:W-:Y:S01]  /*0e50*/  FFMA.FTZ R24, R24, R23, R45 ;  /* 0x0000001718187223 */ /* 0x000fe2000001002d */
[----:B------:R-:W-:Y:S01]  /*0e60*/  IMAD.U32 R14, R29, 0x10000, RZ ;  /* 0x000100001d0e7824 */ /* 0x000fe200078e00ff */
[----:B------:R-:W-:Y:S01]  /*0e70*/  LOP3.LUT R17, R17, 0xffff0000, RZ, 0xc0, !PT ;  /* 0xffff000011117812 */ /* 0x000fe200078ec0ff */
[----:B------:R-:W-:Y:S01]  /*0e80*/  FFMA.FTZ R16, R10, R39, R41 ;  /* 0x000000270a107223 */ /* 0x000fe20000010029 */
[----:B------:R-:W-:Y:S01]  /*0e90*/  LOP3.LUT R25, R25, 0xffff0000, RZ, 0xc0, !PT ;  /* 0xffff000019197812 */ /* 0x000fe200078ec0ff */
[----:B------:R-:W-:Y:S01]  /*0ea0*/  FFMA.FTZ R24, R9, R14, R24 ;  /* 0x0000000e09187223 */ /* 0x000fe20000010018 */
[----:B------:R-:W-:Y:S01]  /*0eb0*/  LOP3.LUT R10, R29, 0xffff0000, RZ, 0xc0, !PT ;  /* 0xffff00001d0a7812 */ /* 0x000fe200078ec0ff */
[----:B------:R-:W-:Y:S02]  /*0ec0*/  IMAD.U32 R12, R18, 0x10000, RZ ;  /* 0x00010000120c7824 */ /* 0x000fe400078e00ff */
[----:B------:R-:W-:Y:S01]  /*0ed0*/  FFMA.FTZ R17, R17, R20, R16 ;  /* 0x0000001411117223 */ /* 0x000fe20000010010 */
[----:B------:R-:W-:Y:S01]  /*0ee0*/  SHF.L.U32 R9, R26, 0x10, RZ ;  /* 0x000000101a097819 */ /* 0x000fe200000006ff */
[----:B------:R-:W-:-:S02]  /*0ef0*/  IMAD.U32 R14, R30, 0x10000, RZ ;  /* 0x000100001e0e7824 */ /* 0x000fc400078e00ff */
[----:B------:R-:W-:Y:S01]  /*0f00*/  FFMA.FTZ R10, R25, R10, R24 ;  /* 0x0000000a190a7223 */ /* 0x000fe20000010018 */
[----:B------:R-:W-:Y:S01]  /*0f10*/  FFMA.FTZ R21, R12, R21, R17 ;  /* 0x000000150c157223 */ /* 0x000fe20000010011 */
[----:B------:R-:W-:Y:S02]  /*0f20*/  LOP3.LUT R18, R18, 0xffff0000, RZ, 0xc0, !PT ;  /* 0xffff000012127812 */ /* 0x000fe400078ec0ff */
[----:B------:R-:W-:Y:S01]  /*0f30*/  LOP3.LUT R26, R26, 0xffff0000, RZ, 0xc0, !PT ;  /* 0xffff00001a1a7812 */ /* 0x000fe200078ec0ff */
[----:B------:R-:W-:Y:S01]  /*0f40*/  FFMA.FTZ R23, R9, R14, R10 ;  /* 0x0000000e09177223 */ /* 0x000fe2000001000a */
        /* <DEDUP_REMOVED lines=11> */
[----:B------:R-:W-:-:S04]  /*1000*/  FFMA.FTZ R18, R19, R42, R18 ;  /* 0x0000002a13127223 */ /* 0x000fc80000010012 */
[----:B------:R-:W-:Y:S01]  /*1010*/  FFMA.FTZ R27, R27, R12, R10 ;  /* 0x0000000c1b1b7223 */ /* 0x000fe2000001000a */
[----:B------:R-:W0:Y:S04]  /*1020*/  SHFL.BFLY PT, R9, R8, 0x4, 0x1f ;  /* 0x0c801f0008097f89 */ /* 0x000e2800000e0000 */
[----:B------:R-:W1:Y:S04]  /*1030*/  SHFL.BFLY PT, R11, R18, 0x4, 0x1f ;  /* 0x0c801f00120b7f89 */ /* 0x000e6800000e0000 */
[----:B------:R-:W2:Y:S01]  /*1040*/  SHFL.BFLY PT, R10, R27, 0x4, 0x1f ;  /* 0x0c801f001b0a7f89 */ /* 0x000ea200000e0000 */
[----:B0-----:R-:W-:Y:S01]  /*1050*/  FADD.FTZ R9, R8, R9 ;  /* 0x0000000908097221 */ /* 0x001fe20000010000 */
[----:B-1----:R-:W-:Y:S01]  /*1060*/  FADD.FTZ R11, R18, R11 ;  /* 0x0000000b120b7221 */ /* 0x002fe20000010000 */
[----:B--2---:R-:W-:-:S04]  /*1070*/  FADD.FTZ R14, R27, R10 ;  /* 0x0000000a1b0e7221 */ /* 0x004fc80000010000 */
[----:B------:R-:W0:Y:S04]  /*1080*/  SHFL.BFLY PT, R12, R11, 0x2, 0x1f ;  /* 0x0c401f000b0c7f89 */ /* 0x000e2800000e0000 */
[----:B------:R-:W1:Y:S04]  /*1090*/  SHFL.BFLY PT, R10, R9, 0x2, 0x1f ;  /* 0x0c401f00090a7f89 */ /* 0x000e6800000e0000 */
[----:B------:R-:W2:Y:S01]  /*10a0*/  SHFL.BFLY PT, R13, R14, 0x2, 0x1f ;  /* 0x0c401f000e0d7f89 */ /* 0x000ea200000e0000 */
[----:B0-----:R-:W-:Y:S01]  /*10b0*/  FADD.FTZ R12, R11, R12 ;  /* 0x0000000c0b0c7221 */ /* 0x001fe20000010000 */
[----:B-1----:R-:W-:Y:S01]  /*10c0*/  FADD.FTZ R10, R9, R10 ;  /* 0x0000000a090a7221 */ /* 0x002fe20000010000 */
[----:B--2---:R-:W-:-:S03]  /*10d0*/  FADD.FTZ R16, R14, R13 ;  /* 0x0000000d0e107221 */ /* 0x004fc60000010000 */
[----:B------:R-:W0:Y:S01]  /*10e0*/  SHFL.BFLY PT, R15, R12, 0x1, 0x1f ;  /* 0x0c201f000c0f7f89 */ /* 0x000e2200000e0000 */
[----:B------:R-:W1:Y:S03]  /*10f0*/  LDC.64 R8, c[0x0][0x2d0] ;  /* 0x0000b400ff087b82 */ /* 0x000e660000000a00 */
[----:B------:R-:W2:Y:S04]  /*1100*/  SHFL.BFLY PT, R13, R10, 0x1, 0x1f ;  /* 0x0c201f000a0d7f89 */ /* 0x000ea800000e0000 */
[----:B------:R-:W3:Y:S01]  /*1110*/  SHFL.BFLY PT, R17, R16, 0x1, 0x1f ;  /* 0x0c201f0010117f89 */ /* 0x000ee200000e0000 */
[----:B------:R-:W-:-:S04]  /*1120*/  @P0 SHF.R.U32.HI R11, RZ, 0x1f, R36 ;  /* 0x0000001fff0b0819 */ /* 0x000fc80000011624 */
[----:B------:R-:W-:Y:S01]  /*1130*/  @P0 LEA.HI.SX32 R36, R36, R11, 0x1c ;  /* 0x0000000b24240211 */ /* 0x000fe200078fe2ff */
[----:B------:R-:W-:-:S06]  /*1140*/  HFMA2.MMA R11, -RZ, RZ, 0, 0 ;  /* 0x00000000ff0b7435 */ /* 0x000fcc00000001ff */
[----:B------:R-:W-:Y:S02]  /*1150*/  @P0 IMAD R11, R36, 0x60, RZ ;  /* 0x00000060240b0824 */ /* 0x000fe400078e02ff */
[----:B0-----:R-:W-:Y:S01]  /*1160*/  FADD.FTZ R19, R12, R15 ;  /* 0x0000000f0c137221 */ /* 0x001fe20000010000 */
[----:B--2---:R-:W-:Y:S01]  /*1170*/  FADD.FTZ R18, R10, R13 ;  /* 0x0000000d0a127221 */ /* 0x004fe20000010000 */
[----:B---3--:R-:W-:Y:S01]  /*1180*/  FADD.FTZ R17, R16, R17 ;  /* 0x0000001110117221 */ /* 0x008fe20000010000 */
[----:B------:R-:W-:Y:S06]  /*1190*/  @P2 BRA `(.L_x_3677) ;  /* 0x0000000000642947 */ /* 0x000fec0003800000 */
[----:B------:R-:W0:Y:S01]  /*11a0*/  LDC.64 R14, c[0x0][0x278] ;  /* 0x00009e00ff0e7b82 */ /* 0x000e220000000a00 */
[----:B------:R-:W-:Y:S01]  /*11b0*/  SHF.R.S32.HI R13, RZ, 0x1f, R11 ;  /* 0x0000001fff0d7819 */ /* 0x000fe2000001140b */
[----:B------:R-:W-:Y:S01]  /*11c0*/  ULDC.64 UR8, c[0x0][0x280] ;  /* 0x0000a00000087ab9 */ /* 0x000fe20000000a00 */
[C---:B------:R-:W-:Y:S02]  /*11d0*/  IADD3 R12, P0, R4.reuse, R11, RZ ;  /* 0x0000000b040c7210 */ /* 0x040fe40007f1e0ff */
[----:B------:R-:W-:Y:S02]  /*11e0*/  ISETP.GE.AND P2, PT, R33, R5, PT ;  /* 0x000000052100720c */ /* 0x000fe40003f46270 */
[----:B------:R-:W-:Y:S02]  /*11f0*/  LEA.HI.X.SX32 R13, R4, R13, 0x1, P0 ;  /* 0x0000000d040d7211 */ /* 0x000fe400000f0eff */
[----:B------:R-:W-:Y:S01]  /*1200*/  FSEL R17, R17, RZ, !P5 ;  /* 0x000000ff11117208 */ /* 0x000fe20006800000 */
[----:B0-----:R-:W-:-:S02]  /*1210*/  IMAD R10, R14, UR7, RZ ;  /* 0x000000070e0a7c24 */ /* 0x001fc4000f8e02ff */
[----:B------:R-:W-:-:S04]  /*1220*/  IMAD.WIDE.U32 R12, R14, UR6, R12 ;  /* 0x000000060e0c7c25 */ /* 0x000fc8000f8e000c */
[----:B------:R-:W-:-:S04]  /*1230*/  IMAD R15, R15, UR6, R10 ;  /* 0x000000060f0f7c24 */ /* 0x000fc8000f8e020a */
[----:B------:R-:W-:Y:S02]  /*1240*/  IMAD.IADD R13, R13, 0x1, R15 ;  /* 0x000000010d0d7824 */ /* 0x000fe400078e020f */
[----:B------:R-:W-:Y:S02]  /*1250*/  IMAD R15, R32, UR8, RZ ;  /* 0x00000008200f7c24 */ /* 0x000fe4000f8e02ff */
[----:B------:R-:W-:-:S04]  /*1260*/  IMAD.WIDE.U32 R12, R6, UR8, R12 ;  /* 0x00000008060c7c25 */ /* 0x000fc8000f8e000c */
[----:B------:R-:W-:Y:S01]  /*1270*/  IMAD R15, R6, UR9, R15 ;  /* 0x00000009060f7c24 */ /* 0x000fe2000f8e020f */
[----:B------:R-:W-:Y:S01]  /*1280*/  IADD3 R10, P0, R33, R12, RZ ;  /* 0x0000000c210a7210 */ /* 0x000fe20007f1e0ff */
[----:B------:R-:W-:-:S03]  /*1290*/  ULDC.64 UR8, c[0x0][0x260] ;  /* 0x0000980000087ab9 */ /* 0x000fc60000000a00 */
[----:B------:R-:W-:Y:S02]  /*12a0*/  IADD3.X R13, R34, R13, R15, P0, !PT ;  /* 0x0000000d220d7210 */ /* 0x000fe400007fe40f */
[C---:B------:R-:W-:Y:S02]  /*12b0*/  LEA R12, P3, R10.reuse, UR8, 0x2 ;  /* 0x000000080a0c7c11 */ /* 0x040fe4000f8610ff */
[----:B------:R-:W-:Y:S02]  /*12c0*/  ISETP.GE.AND P0, PT, R35, R5, PT ;  /* 0x000000052300720c */ /* 0x000fe40003f06270 */
[----:B------:R-:W-:Y:S02]  /*12d0*/  LEA.HI.X R13, R10, UR9, R13, 0x2, P3 ;  /* 0x000000090a0d7c11 */ /* 0x000fe400098f140d */
[----:B------:R-:W-:Y:S02]  /*12e0*/  FSEL R5, R18, RZ, !P2 ;  /* 0x000000ff12057208 */ /* 0x000fe40005000000 */
[----:B------:R-:W-:Y:S01]  /*12f0*/  FSEL R15, R19, RZ, !P0 ;  /* 0x000000ff130f7208 */ /* 0x000fe20004000000 */
[----:B------:R0:W-:Y:S04]  /*1300*/  STG.E desc[UR4][R12.64+0x100], R17 ;  /* 0x000100110c007986 */ /* 0x0001e8000c101904 */
[----:B------:R0:W-:Y:S04]  /*1310*/  STG.E desc[UR4][R12.64], R5 ;  /* 0x000000050c007986 */ /* 0x0001e8000c101904 */
[----:B------:R0:W-:Y:S02]  /*1320*/  STG.E desc[UR4][R12.64+0x80], R15 ;  /* 0x0000800f0c007986 */ /* 0x0001e4000c101904 */
.L_x_3677:
[----:B------:R-:W-:Y:S05]  /*1330*/  BSYNC B0 ;  /* 0x0000000000007941 */ /* 0x000fea0003800000 */
.L_x_3676:
[----:B0-----:R-:W-:Y:S01]  /*1340*/  IADD3 R5, R38, 0x5f, RZ ;  /* 0x0000005f26057810 */ /* 0x001fe20007ffe0ff */
[----:B------:R-:W-:Y:S01]  /*1350*/  IMAD.SHL.U32 R12, R11, 0x40, RZ ;  /* 0x000000400b0c7824 */ /* 0x000fe200078e00ff */
[----:B------:R-:W-:Y:S01]  /*1360*/  SHF.L.U32 R14, R3, 0x2, RZ ;  /* 0x00000002030e7819 */ /* 0x000fe200000006ff */
[----:B------:R-:W-:Y:S01]  /*1370*/  IMAD R15, R2, 0x1800, RZ ;  /* 0x00001800020f7824 */ /* 0x000fe200078e02ff */
[----:B------:R-:W-:Y:S01]  /*1380*/  BSSY B0, `(.L_x_3678) ;  /* 0x0000028000007945 */ /* 0x000fe20003800000 */
[----:B------:R-:W-:-:S03]  /*1390*/  IMAD.HI R10, R5, 0x2aaaaaab, RZ ;  /* 0x2aaaaaab050a7827 */ /* 0x000fc600078e02ff */
[----:B------:R-:W-:Y:S02]  /*13a0*/  SHF.R.S32.HI R16, RZ, 0x1f, R15 ;  /* 0x0000001fff107819 */ /* 0x000fe4000001140f */
[----:B------:R-:W-:-:S04]  /*13b0*/  SHF.R.U32.HI R13, RZ, 0x1f, R10 ;  /* 0x0000001fff0d7819 */ /* 0x000fc8000001160a */
[----:B------:R-:W-:Y:S02]  /*13c0*/  LEA.HI.SX32 R10, R10, R13, 0x1c ;  /* 0x0000000d0a0a7211 */ /* 0x000fe400078fe2ff */
[----:B------:R-:W-:Y:S02]  /*13d0*/  SHF.R.S32.HI R13, RZ, 0x1f, R12 ;  /* 0x0000001fff0d7819 */ /* 0x000fe4000001140c */
[----:B------:R-:W-:Y:S01]  /*13e0*/  IADD3 R12, P0, P2, R12, R14, R15 ;  /* 0x0000000e0c0c7210 */ /* 0x000fe20007a1e00f */
[--C-:B------:R-:W-:Y:S01]  /*13f0*/  IMAD R10, R10, 0x60, -R5.reuse ;  /* 0x000000600a0a7824 */ /* 0x100fe200078e0a05 */
[----:B------:R-:W-:Y:S01]  /*1400*/  SHF.R.S32.HI R14, RZ, 0x1f, R14 ;  /* 0x0000001fff0e7819 */ /* 0x000fe2000001140e */
[----:B------:R-:W-:-:S03]  /*1410*/  IMAD R5, R2, -0x60, R5 ;  /* 0xffffffa002057824 */ /* 0x000fc600078e0205 */
[----:B------:R-:W-:Y:S01]  /*1420*/  IADD3.X R13, R13, R14, R16, P0, P2 ;  /* 0x0000000e0d0d7210 */ /* 0x000fe200007e4410 */
[----:B------:R-:W-:Y:S02]  /*1430*/  IMAD.IADD R10, R5, 0x1, R10 ;  /* 0x00000001050a7824 */ /* 0x000fe400078e020a */
[----:B-1----:R-:W-:-:S03]  /*1440*/  IMAD R14, R8, UR7, RZ ;  /* 0x00000007080e7c24 */ /* 0x002fc6000f8e02ff */
[----:B------:R-:W-:Y:S01]  /*1450*/  ISETP.GE.OR P1, PT, R3, R10, P1 ;  /* 0x0000000a0300720c */ /* 0x000fe20000f26670 */
[----:B------:R-:W-:Y:S02]  /*1460*/  IMAD R5, R9, UR6, R14 ;  /* 0x0000000609057c24 */ /* 0x000fe4000f8e020e */
[----:B------:R-:W-:-:S05]  /*1470*/  IMAD.WIDE.U32 R8, R8, UR6, R12 ;  /* 0x0000000608087c25 */ /* 0x000fca000f8e000c */
[----:B------:R-:W-:-:S05]  /*1480*/  IADD3 R5, R9, R5, RZ ;  /* 0x0000000509057210 */ /* 0x000fca0007ffe0ff */
[----:B------:R-:W-:Y:S05]  /*1490*/  @P1 BRA `(.L_x_3679) ;  /* 0x0000000000581947 */ /* 0x000fea0003800000 */
[----:B------:R-:W0:Y:S01]  /*14a0*/  LDC.64 R14, c[0x0][0x2a8] ;  /* 0x0000aa00ff0e7b82 */ /* 0x000e220000000a00 */
[----:B------:R-:W-:Y:S01]  /*14b0*/  IADD3 R10, P0, P1, R11, R4, R3 ;  /* 0x000000040b0a7210 */ /* 0x000fe2000791e003 */
[----:B------:R-:W-:Y:S01]  /*14c0*/  ULDC.64 UR8, c[0x0][0x2b0] ;  /* 0x0000ac0000087ab9 */ /* 0x000fe20000000a00 */
[----:B------:R-:W-:Y:S02]  /*14d0*/  SHF.R.S32.HI R13, RZ, 0x1f, R11 ;  /* 0x0000001fff0d7819 */ /* 0x000fe4000001140b */
[----:B------:R-:W-:Y:S02]  /*14e0*/  SHF.R.S32.HI R12, RZ, 0x1f, R4 ;  /* 0x0000001fff0c7819 */ /* 0x000fe40000011404 */
[----:B------:R-:W-:-:S04]  /*14f0*/  SHF.R.S32.HI R11, RZ, 0x1f, R3 ;  /* 0x0000001fff0b7819 */ /* 0x000fc80000011403 */
[----:B------:R-:W-:Y:S02]  /*1500*/  IADD3.X R11, R13, R12, R11, P0, P1 ;  /* 0x0000000c0d0b7210 */ /* 0x000fe400007e240b */
[----:B-----5:R-:W-:Y:S01]  /*1510*/  FSETP.NEU.FTZ.AND P0, PT, R7, -INF , PT ;  /* 0xff8000000700780b */ /* 0x020fe20003f1d000 */
[C---:B0-----:R-:W-:Y:S02]  /*1520*/  IMAD R12, R14.reuse, UR7, RZ ;  /* 0x000000070e0c7c24 */ /* 0x041fe4000f8e02ff */
[----:B------:R-:W-:-:S04]  /*1530*/  IMAD.WIDE.U32 R10, R14, UR6, R10 ;  /* 0x000000060e0a7c25 */ /* 0x000fc8000f8e000a */
[----:B------:R-:W-:Y:S01]  /*1540*/  FMUL.FTZ R14, R7, 1.4426950216293334961 ;  /* 0x3fb8aa3b070e7820 */ /* 0x000fe20000410000 */
[----:B------:R-:W-:Y:S02]  /*1550*/  IMAD R13, R15, UR6, R12 ;  /* 0x000000060f0d7c24 */ /* 0x000fe4000f8e020c */
[----:B------:R-:W-:Y:S02]  /*1560*/  IMAD R15, R32, UR8, RZ ;  /* 0x00000008200f7c24 */ /* 0x000fe4000f8e02ff */
[----:B------:R-:W-:Y:S01]  /*1570*/  FSEL R7, R14, RZ, P0 ;  /* 0x000000ff0e077208 */ /* 0x000fe20000000000 */
[----:B------:R-:W-:Y:S02]  /*1580*/  IMAD.IADD R11, R11, 0x1, R13 ;  /* 0x000000010b0b7824 */ /* 0x000fe400078e020d */
[C---:B------:R-:W-:Y:S02]  /*1590*/  IMAD R15, R6.reuse, UR9, R15 ;  /* 0x00000009060f7c24 */ /* 0x040fe4000f8e020f */
[----:B------:R-:W-:Y:S01]  /*15a0*/  IMAD.WIDE.U32 R10, R6, UR8, R10 ;  /* 0x00000008060a7c25 */ /* 0x000fe2000f8e000a */
[----:B------:R-:W-:-:S04]  /*15b0*/  ULDC.64 UR8, c[0x0][0x2a0] ;  /* 0x0000a80000087ab9 */ /* 0x000fc80000000a00 */
[----:B------:R-:W-:Y:S02]  /*15c0*/  IADD3 R11, R11, R15, RZ ;  /* 0x0000000f0b0b7210 */ /* 0x000fe40007ffe0ff */
[----:B------:R-:W-:-:S04]  /*15d0*/  LEA R12, P1, R10, UR8, 0x2 ;  /* 0x000000080a0c7c11 */ /* 0x000fc8000f8210ff */
[----:B------:R-:W-:-:S05]  /*15e0*/  LEA.HI.X R13, R10, UR9, R11, 0x2, P1 ;  /* 0x000000090a0d7c11 */ /* 0x000fca00088f140b */
[----:B------:R0:W-:Y:S04]  /*15f0*/  STG.E desc[UR4][R12.64], R7 ;  /* 0x000000070c007986 */ /* 0x0001e8000c101904 */
.L_x_3679:
[----:B------:R-:W-:Y:S05]  /*1600*/  BSYNC B0 ;  /* 0x0000000000007941 */ /* 0x000fea0003800000 */
.L_x_3678:
[----:B------:R-:W-:Y:S01]  /*1610*/  ULDC.64 UR10, c[0x0][0x2e8] ;  /* 0x0000ba00000a7ab9 */ /* 0x000fe20000000a00 */
[----:B------:R-:W-:Y:S01]  /*1620*/  ULDC.64 UR8, c[0x0][0x2d8] ;  /* 0x0000b60000087ab9 */ /* 0x000fe20000000a00 */
[----:B------:R-:W-:Y:S01]  /*1630*/  ISETP.NE.U32.AND P0, PT, RZ, UR10, PT ;  /* 0x0000000aff007c0c */ /* 0x000fe2000bf05070 */
[----:B0----5:R-:W-:Y:S02]  /*1640*/  IMAD R7, R32, UR8, RZ ;  /* 0x0000000820077c24 */ /* 0x021fe4000f8e02ff */
[----:B------:R-:W-:Y:S01]  /*1650*/  IMAD.MOV.U32 R4, RZ, RZ, R8 ;  /* 0x000000ffff047224 */ /* 0x000fe200078e0008 */
[----:B------:R-:W-:Y:S01]  /*1660*/  ISETP.NE.AND.EX P0, PT, RZ, UR11, PT, P0 ;  /* 0x0000000bff007c0c */ /* 0x000fe2000bf05300 */
[C---:B------:R-:W-:Y:S02]  /*1670*/  IMAD R7, R6.reuse, UR9, R7 ;  /* 0x0000000906077c24 */ /* 0x040fe4000f8e0207 */
[----:B------:R-:W-:Y:S01]  /*1680*/  IMAD.WIDE.U32 R4, R6, UR8, R4 ;  /* 0x0000000806047c25 */ /* 0x000fe2000f8e0004 */
[----:B------:R-:W-:Y:S01]  /*1690*/  ISETP.NE.OR P0, PT, R3, RZ, !P0 ;  /* 0x000000ff0300720c */ /* 0x000fe20004705670 */
[----:B------:R-:W-:-:S02]  /*16a0*/  ULDC.64 UR8, c[0x0][0x2b8] ;  /* 0x0000ae0000087ab9 */ /* 0x000fc40000000a00 */
[----:B------:R-:W-:Y:S02]  /*16b0*/  LEA R6, P1, R4, UR8, 0x2 ;  /* 0x0000000804067c11 */ /* 0x000fe4000f8210ff */
[----:B------:R-:W-:-:S04]  /*16c0*/  IADD3 R5, R5, R7, RZ ;  /* 0x0000000705057210 */ /* 0x000fc80007ffe0ff */
[----:B------:R-:W-:-:S05]  /*16d0*/  LEA.HI.X R7, R4, UR9, R5, 0x2, P1 ;  /* 0x0000000904077c11 */ /* 0x000fca00088f1405 */
[----:B------:R0:W-:Y:S04]  /*16e0*/  STG.E.128 desc[UR4][R6.64], RZ ;  /* 0x000000ff06007986 */ /* 0x0001e8000c101d04 */
[----:B------:R0:W-:Y:S04]  /*16f0*/  STG.E.128 desc[UR4][R6.64+0x1000], RZ ;  /* 0x001000ff06007986 */ /* 0x0001e8000c101d04 */
[----:B------:R0:W-:Y:S04]  /*1700*/  STG.E.128 desc[UR4][R6.64+0x2000], RZ ;  /* 0x002000ff06007986 */ /* 0x0001e8000c101d04 */
[----:B------:R0:W-:Y:S04]  /*1710*/  STG.E.128 desc[UR4][R6.64+0x3000], RZ ;  /* 0x003000ff06007986 */ /* 0x0001e8000c101d04 */
[----:B------:R0:W-:Y:S04]  /*1720*/  STG.E.128 desc[UR4][R6.64+0x4000], RZ ;  /* 0x004000ff06007986 */ /* 0x0001e8000c101d04 */
[----:B------:R0:W-:Y:S01]  /*1730*/  STG.E.128 desc[UR4][R6.64+0x5000], RZ ;  /* 0x005000ff06007986 */ /* 0x0001e2000c101d04 */
[----:B------:R-:W-:Y:S05]  /*1740*/  @P0 EXIT ;  /* 0x000000000000094d */ /* 0x000fea0003800000 */
[----:B------:R-:W1:Y:S08]  /*1750*/  LDC R3, c[0x0][0x2e0] ;  /* 0x0000b800ff037b82 */ /* 0x000e700000000800 */
[----:B0-----:R-:W0:Y:S08]  /*1760*/  LDC R7, c[0x0][0x220] ;  /* 0x00008800ff077b82 */ /* 0x001e300000000800 */
[----:B------:R-:W2:Y:S01]  /*1770*/  LDC.64 R4, c[0x0][0x2e8] ;  /* 0x0000ba00ff047b82 */ /* 0x000ea20000000a00 */
[----:B-1----:R-:W-:-:S04]  /*1780*/  IMAD R0, R2, R3, R0 ;  /* 0x0000000302007224 */ /* 0x002fc800078e0200 */
[----:B0-----:R-:W-:-:S04]  /*1790*/  IMAD R3, R0, R7, UR6 ;  /* 0x0000000600037e24 */ /* 0x001fc8000f8e0207 */
[----:B--2---:R-:W-:-:S05]  /*17a0*/  IMAD.WIDE R2, R3, 0x4, R4 ;  /* 0x0000000403027825 */ /* 0x004fca00078e0204 */
[----:B------:R-:W-:Y:S01]  /*17b0*/  STG.E desc[UR4][R2.64], RZ ;  /* 0x000000ff02007986 */ /* 0x000fe2000c101904 */
[----:B------:R-:W-:Y:S05]  /*17c0*/  EXIT ;  /* 0x000000000000794d */ /* 0x000fea0003800000 */
.L_x_3680:
        /* <DEDUP_REMOVED lines=11> */
.L_x_7400:


//--------------------- .text._ZN7cutlass13device_kernelIN5flash11enable_sm90INS1_16FlashAttnBwdSm90INS1_25CollectiveMainloopBwdSm90ILi2ELi2ELi2EN4cute5tupleIJNS5_1CILi1EEES8_S8_EEENS6_IJNS7_ILi128EEESA_NS7_ILi64EEEEEENS_10bfloat16_tEfNS_4arch4Sm90ELb0ELb0ELb0ELb0ELb0ELb1ELb0ELb0ELi2ELi1ELi2ELi2ELb0EEENS1_21CollectiveEpilogueBwdISC_SD_SF_Li256ELb0ELb0ELi1EEENS1_19SingleTileSchedulerILb0ELb0ELb0ELi128EEEEEEEEEvNT_6ParamsE --------------------------
	.section	.text._ZN7cutlass13device_kernelIN5flash11enable_sm90INS1_16FlashAttnBwdSm90INS1_25CollectiveMainloopBwdSm90ILi2ELi2ELi2EN4cute5tupleIJNS5_1CILi1EEES8_S8_EEENS6_IJNS7_ILi128EEESA_NS7_ILi64EEEEEENS_10bfloat16_tEfNS_4arch4Sm90ELb0ELb0ELb0ELb0ELb0ELb1ELb0ELb0ELi2ELi1ELi2ELi2ELb0EEENS1_21CollectiveEpilogueBwdISC_SD_SF_Li256ELb0ELb0ELi1EEENS1_19SingleTileSchedulerILb0ELb0ELb0ELi128EEEEEEEEEvNT_6ParamsE,"ax",@progbits
	.align	128
.text._ZN7cutlass13device_kernelIN5flash11enable_sm90INS1_16FlashAttnBwdSm90INS1_25CollectiveMainloopBwdSm90ILi2ELi2ELi2EN4cute5tupleIJNS5_1CILi1EEES8_S8_EEENS6_IJNS7_ILi128EEESA_NS7_ILi64EEEEEENS_10bfloat16_tEfNS_4arch4Sm90ELb0ELb0ELb0ELb0ELb0ELb1ELb0ELb0ELi2ELi1ELi2ELi2ELb0EEENS1_21CollectiveEpilogueBwdISC_SD_SF_Li256ELb0ELb0ELi1EEENS1_19SingleTileSchedulerILb0ELb0ELb0ELi128EEEEEEEEEvNT_6ParamsE:
        .type           _ZN7cutlass13device_kernelIN5flash11enable_sm90INS1_16FlashAttnBwdSm90INS1_25CollectiveMainloopBwdSm90ILi2ELi2ELi2EN4cute5tupleIJNS5_1CILi1EEES8_S8_EEENS6_IJNS7_ILi128EEESA_NS7_ILi64EEEEEENS_10bfloat16_tEfNS_4arch4Sm90ELb0ELb0ELb0ELb0ELb0ELb1ELb0ELb0ELi2ELi1ELi2ELi2ELb0EEENS1_21CollectiveEpilogueBwdISC_SD_SF_Li256ELb0ELb0ELi1EEENS1_19SingleTileSchedulerILb0ELb0ELb0ELi128EEEEEEEEEvNT_6ParamsE,@function
        .size           _ZN7cutlass13device_kernelIN5flash11enable_sm90INS1_16FlashAttnBwdSm90INS1_25CollectiveMainloopBwdSm90ILi2ELi2ELi2EN4cute5tupleIJNS5_1CILi1EEES8_S8_EEENS6_IJNS7_ILi128EEESA_NS7_ILi64EEEEEENS_10bfloat16_tEfNS_4arch4Sm90ELb0ELb0ELb0ELb0ELb0ELb1ELb0ELb0ELi2ELi1ELi2ELi2ELb0EEENS1_21CollectiveEpilogueBwdISC_SD_SF_Li256ELb0ELb0ELi1EEENS1_19SingleTileSchedulerILb0ELb0ELb0ELi128EEEEEEEEEvNT_6ParamsE,(.L_x_7401 - _ZN7cutlass13device_kernelIN5flash11enable_sm90INS1_16FlashAttnBwdSm90INS1_25CollectiveMainloopBwdSm90ILi2ELi2ELi2EN4cute5tupleIJNS5_1CILi1EEES8_S8_EEENS6_IJNS7_ILi128EEESA_NS7_ILi64EEEEEENS_10bfloat16_tEfNS_4arch4Sm90ELb0ELb0ELb0ELb0ELb0ELb1ELb0ELb0ELi2ELi1ELi2ELi2ELb0EEENS1_21CollectiveEpilogueBwdISC_SD_SF_Li256ELb0ELb0ELi1EEENS1_19SingleTileSchedulerILb0ELb0ELb0ELi128EEEEEEEEEvNT_6ParamsE)
        .other          _ZN7cutlass13device_kernelIN5flash11enable_sm90INS1_16FlashAttnBwdSm90INS1_25CollectiveMainloopBwdSm90ILi2ELi2ELi2EN4cute5tupleIJNS5_1CILi1EEES8_S8_EEENS6_IJNS7_ILi128EEESA_NS7_ILi64EEEEEENS_10bfloat16_tEfNS_4arch4Sm90ELb0ELb0ELb0ELb0ELb0ELb1ELb0ELb0ELi2ELi1ELi2ELi2ELb0EEENS1_21CollectiveEpilogueBwdISC_SD_SF_Li256ELb0ELb0ELi1EEENS1_19SingleTileSchedulerILb0ELb0ELb0ELi128EEEEEEEEEvNT_6ParamsE,@"STO_CUDA_ENTRY STV_DEFAULT"
_ZN7cutlass13device_kernelIN5flash11enable_sm90INS1_16FlashAttnBwdSm90INS1_25CollectiveMainloopBwdSm90ILi2ELi2ELi2EN4cute5tupleIJNS5_1CILi1EEES8_S8_EEENS6_IJNS7_ILi128EEESA_NS7_ILi64EEEEEENS_10bfloat16_tEfNS_4arch4Sm90ELb0ELb0ELb0ELb0ELb0ELb1ELb0ELb0ELi2ELi1ELi2ELi2ELb0EEENS1_21CollectiveEpilogueBwdISC_SD_SF_Li256ELb0ELb0ELi1EEENS1_19SingleTileSchedulerILb0ELb0ELb0ELi128EEEEEEEEEvNT_6ParamsE:
        /* <DEDUP_REMOVED lines=29> */
.L_x_3682:
[----:B------:R-:W-:Y:S05]  /*01d0*/  BSYNC B0 ;  /* 0x0000000000007941 */ /* 0x000fea0003800000 */
.L_x_3681:
        /* <DEDUP_REMOVED lines=34> */
.L_x_3683:
        /* <DEDUP_REMOVED lines=22> */
.L_x_3684:
[----:B---3--:R-:W-:Y:S01]  /*0560*/  ISETP.NE.AND P0, PT, R2, RZ, PT ;  /* 0x000000ff0200720c */ /* 0x008fe20003f05270 */
[----:B------:R-:W-:Y:S01]  /*0570*/  IMAD.MOV.U32 R16, RZ, RZ, 0x1 ;  /* 0x00000001ff107424 */ /* 0x000fe200078e00ff */
[----:B------:R-:W-:Y:S01]  /*0580*/  NOP ;  /* 0x0000000000007918 */ /* 0x000fe20000000000 */
[----:B------:R-:W-:Y:S03]  /*0590*/  BSSY B6, `(.L_x_3685) ;  /* 0x000071c000067945 */ /* 0x000fe60003800000 */
[----:B------:R-:W-:Y:S01]  /*05a0*/  SEL R16, R16, 0x2, !P0 ;  /* 0x0000000210107807 */ /* 0x000fe20004000000 */
[----:B-12-4-:R-:W-:Y:S06]  /*05b0*/  BAR.SYNC.DEFER_BLOCKING 0x0 ;  /* 0x0000000000007b1d */ /* 0x016fec0000010000 */
[----:B------:R-:W-:Y:S05]  /*05c0*/  @!P0 BRA `(.L_x_3686) ;  /* 0x0000004c00548947 */ /* 0x000fea0003800000 */
.L_x_3687:
        /* <DEDUP_REMOVED lines=26> */
[----:B------:R-:W-:Y:S02]  /*0770*/  IMAD.U32 R10, RZ, RZ, UR6 ;  /* 0x00000006ff0a7e24 */ /* 0x000fe4000f8e00ff */
[----:B------:R-:W-:Y:S02]  /*0780*/  IMAD.U32 R6, RZ, RZ, UR4 ;  /* 0x00000004ff067e24 */ /* 0x000fe4000f8e00ff */
[----:B------:R-:W-:-:S02]  /*0790*/  IMAD.U32 R7, RZ, RZ, UR5 ;  /* 0x00000005ff077e24 */ /* 0x000fc4000f8e00ff */
[----:B------:R-:W-:Y:S02]  /*07a0*/  IMAD.U32 R11, RZ, RZ, UR7 ;  /* 0x00000007ff0b7e24 */ /* 0x000fe4000f8e00ff */
[----:B------:R-:W-:Y:S02]  /*07b0*/  IMAD.MOV.U32 R8, RZ, RZ, 0x70 ;  /* 0x00000070ff087424 */ /* 0x000fe400078e00ff */
[----:B------:R-:W-:Y:S02]  /*07c0*/  IMAD.MOV.U32 R12, RZ, RZ, 0x1 ;  /* 0x00000001ff0c7424 */ /* 0x000fe400078e00ff */
[----:B-1----:R-:W-:-:S07]  /*07d0*/  IMAD.MOV.U32 R13, RZ, RZ, RZ ;  /* 0x000000ffff0d7224 */ /* 0x002fce00078e00ff */
[----:B------:R-:W-:-:S07]  /*07e0*/  LEPC R20, `(.L_x_3690) ;  /* 0x000000001014794e */ /* 0x000fce0000000000 */
[----:B--2---:R-:W-:Y:S05]  /*07f0*/  CALL.ABS.NOINC R14 ;  /* 0x000000000e007343 */ /* 0x004fea0003c00000 */
.L_x_3690:
[----:B------:R-:W1:Y:S01]  /*0800*/  LDC.64 R2, c[0x4][R2] ;  /* 0x0100000002027b82 */ /* 0x000e620000000a00 */
[----:B------:R-:W-:Y:S01]  /*0810*/  ULDC.64 UR4, c[0x4][0x90] ;  /* 0x0100240000047ab9 */ /* 0x000fe20000000a00 */
[----:B------:R-:W-:Y:S01]  /*0820*/  ULDC.64 UR6, c[0x4][0x98] ;  /* 0x0100260000067ab9 */ /* 0x000fe20000000a00 */
[----:B------:R-:W-:Y:S02]  /*0830*/  IMAD.U32 R4, RZ, RZ, UR4 ;  /* 0x00000004ff047e24 */ /* 0x000fe4000f8e00ff */
        /* <DEDUP_REMOVED lines=8> */
[----:B------:R-:W-:-:S07]  /*08c0*/  IMAD.MOV.U32 R13, RZ, RZ, RZ ;  /* 0x000000ffff0d7224 */ /* 0x000fce00078e00ff */
[----:B------:R-:W-:-:S07]  /*08d0*/  LEPC R20, `(.L_x_3689) ;  /* 0x000000001014794e */ /* 0x000fce0000000000 */
[----:B-1----:R-:W-:Y:S05]  /*08e0*/  CALL.ABS.NOINC R2 ;  /* 0x0000000002007343 */ /* 0x002fea0003c00000 */
.L_x_3689:
        /* <DEDUP_REMOVED lines=22> */
.L_x_3692:
        /* <DEDUP_REMOVED lines=15> */
.L_x_3691:
[----:B------:R-:W-:Y:S01]  /*0b40*/  SHF.R.S32.HI R2, RZ, 0x1f, R17 ;  /* 0x0000001fff027819 */ /* 0x000fe20000011411 */
[----:B------:R-:W-:-:S03]  /*0b50*/  UMOV UR4, 0xffffffff ;  /* 0xffffffff00047882 */ /* 0x000fc60000000000 */
[----:B------:R-:W-:-:S04]  /*0b60*/  LEA.HI R3, R2, R17, RZ, 0x7 ;  /* 0x0000001102037211 */ /* 0x000fc800078f38ff */
[----:B------:R-:W-:Y:S01]  /*0b70*/  SHF.R.S32.HI R13, RZ, 0x7, R3 ;  /* 0x00000007ff0d7819 */ /* 0x000fe20000011403 */
[----:B------:R-:W-:Y:S06]  /*0b80*/  BRA.DIV UR4, `(.L_x_3693) ;  /* 0x0000006a04f87947 */ /* 0x000fec000b800000 */
[----:B------:R1:W2:Y:S02]  /*0b90*/  SHFL.IDX PT, R14, R13, RZ, 0x1f ;  /* 0x00001fff0d0e7589 */ /* 0x0002a400000e0000 */
.L_x_3764:
[----:B------:R-:W-:Y:S02]  /*0ba0*/  SHF.L.U32 R6, RZ, 0x1f, RZ ;  /* 0x0000001fff067819 */ /* 0x000fe400000006ff */
[----:B------:R-:W-:Y:S02]  /*0bb0*/  LEA.HI R4, R2, R17, RZ, 0x4 ;  /* 0x0000001102047211 */ /* 0x000fe400078f20ff */
[----:B------:R-:W3:Y:S01]  /*0bc0*/  SYNCS.PHASECHK.TRANS64.TRYWAIT P0, [R225+URZ+0x30c00], R6 ;  /* 0x030c0006e10075a7 */ /* 0x000ee2000800017f */
[----:B--2---:R-:W-:Y:S02]  /*0bd0*/  LEA.HI R0, R14, R14, RZ, 0x1 ;  /* 0x0000000e0e007211 */ /* 0x004fe400078f08ff */
[----:B------:R-:W-:Y:S02]  /*0be0*/  SHF.R.S32.HI R7, RZ, 0x4, R4 ;  /* 0x00000004ff077819 */ /* 0x000fe40000011404 */
[----:B------:R-:W-:Y:S02]  /*0bf0*/  LOP3.LUT R5, R0, 0xffffe, RZ, 0xc0, !PT ;  /* 0x000ffffe00057812 */ /* 0x000fe400078ec0ff */
[----:B------:R-:W-:-:S03]  /*0c00*/  LEA.HI R4, R4, R7, RZ, 0x1 ;  /* 0x0000000704047211 */ /* 0x000fc600078f08ff */
[----:B------:R-:W-:Y:S01]  /*0c10*/  IMAD.IADD R0, R14, 0x1, -R5 ;  /* 0x000000010e007824 */ /* 0x000fe200078e0a05 */
[----:B------:R-:W-:-:S05]  /*0c20*/  LOP3.LUT R4, R4, 0xfffffffe, RZ, 0xc0, !PT ;  /* 0xfffffffe04047812 */ /* 0x000fca00078ec0ff */
[----:B------:R-:W-:-:S05]  /*0c30*/  IMAD.IADD R4, R7, 0x1, -R4 ;  /* 0x0000000107047824 */ /* 0x000fca00078e0a04 */
[----:B------:R2:W-:Y:S02]  /*0c40*/  STL [R1+0xc], R4 ;  /* 0x00000c0401007387 */ /* 0x0005e40000100800 */
[----:B--23--:R-:W-:Y:S05]  /*0c50*/  @P0 BRA `(.L_x_3694) ;  /* 0x0000000000080947 */ /* 0x00cfea0003800000 */
[----:B------:R-:W2:Y:S02]  /*0c60*/  SYNCS.PHASECHK.TRANS64.TRYWAIT P0, [R225+URZ+0x30c00], R6 ;  /* 0x030c0006e10075a7 */ /* 0x000ea4000800017f */
[----:B--2---:R-:W-:Y:S05]  /*0c70*/  @!P0 BRA `(.L_x_3695) ;  /* 0x0000006800d88947 */ /* 0x004fea0003800000 */
.L_x_3694:
        /* <DEDUP_REMOVED lines=37> */
[----:B------:R-:W3:Y:S01]  /*0ed0*/  LDL R12, [R1+0xc] ;  /* 0x00000c00010c7983 */ /* 0x000ee20000100800 */
[----:B--2---:R-:W-:Y:S01]  /*0ee0*/  LOP3.LUT R6, R3, 0xffffff80, RZ, 0xc0, !PT ;  /* 0xffffff8003067812 */ /* 0x004fe200078ec0ff */
[----:B------:R-:W-:Y:S01]  /*0ef0*/  IMAD.SHL.U32 R3, R17, 0x40, RZ ;  /* 0x0000004011037824 */ /* 0x000fe200078e00ff */
[----:B------:R-:W-:Y:S01]  /*0f00*/  LOP3.LUT R4, R4, 0xffffffe0, RZ, 0xc0, !PT ;  /* 0xffffffe004047812 */ /* 0x000fe200078ec0ff */
[----:B------:R-:W-:Y:S01]  /*0f10*/  IMAD.SHL.U32 R8, R5, 0x10, RZ ;  /* 0x0000001005087824 */ /* 0x000fe200078e00ff */
[CC--:B------:R-:W-:Y:S01]  /*0f20*/  LEA.HI R5, R2.reuse, R17.reuse, RZ, 0x2 ;  /* 0x0000001102057211 */ /* 0x0c0fe200078f10ff */
[----:B------:R-:W-:Y:S01]  /*0f30*/  VIADD R9, R9, 0x7f ;  /* 0x0000007f09097836 */ /* 0x000fe20000000000 */
[----:B------:R-:W-:Y:S01]  /*0f40*/  LOP3.LUT R3, R3, 0x1c0, RZ, 0xc0, !PT ;  /* 0x000001c003037812 */ /* 0x000fe200078ec0ff */
[C---:B------:R-:W-:Y:S01]  /*0f50*/  IMAD.IADD R4, R17.reuse, 0x1, -R4 ;  /* 0x0000000111047824 */ /* 0x040fe200078e0a04 */
[----:B------:R-:W-:Y:S01]  /*0f60*/  LEA.HI R7, R2, R17, RZ, 0x3 ;  /* 0x0000001102077211 */ /* 0x000fe200078f18ff */
[----:B------:R-:W-:Y:S01]  /*0f70*/  IMAD.IADD R6, R17, 0x1, -R6 ;  /* 0x0000000111067824 */ /* 0x000fe200078e0a06 */
[----:B------:R-:W-:Y:S01]  /*0f80*/  LOP3.LUT R2, R5, 0xfffffffc, RZ, 0xc0, !PT ;  /* 0xfffffffc05027812 */ /* 0x000fe200078ec0ff */
[----:B------:R-:W2:Y:S01]  /*0f90*/  S2R R18, SR_CTAID.X ;  /* 0x0000000000127919 */ /* 0x000ea20000002500 */
[----:B------:R-:W-:Y:S01]  /*0fa0*/  SHF.R.S32.HI R10, RZ, 0x1f, R9 ;  /* 0x0000001fff0a7819 */ /* 0x000fe20000011409 */
[----:B------:R-:W2:Y:S01]  /*0fb0*/  LDC R21, c[0x0][0x290] ;  /* 0x0000a400ff157b82 */ /* 0x000ea20000000800 */
[----:B------:R-:W-:Y:S01]  /*0fc0*/  LOP3.LUT R8, R3, 0x30, R8, 0xf8, !PT ;  /* 0x0000003003087812 */ /* 0x000fe200078ef808 */
[----:B------:R-:W-:Y:S01]  /*0fd0*/  IMAD R19, R13, 0x400, R6 ;  /* 0x000004000d137824 */ /* 0x000fe200078e0206 */
[----:B------:R-:W-:Y:S01]  /*0fe0*/  SHF.R.S32.HI R5, RZ, 0x1f, R4 ;  /* 0x0000001fff057819 */ /* 0x000fe20000011404 */
[----:B------:R-:W-:Y:S01]  /*0ff0*/  IMAD.IADD R2, R17, 0x1, -R2 ;  /* 0x0000000111027824 */ /* 0x000fe200078e0a02 */
[----:B------:R-:W-:Y:S01]  /*1000*/  SHF.R.U32.HI R11, RZ, 0x3, R3 ;  /* 0x00000003ff0b7819 */ /* 0x000fe20000011603 */
[----:B------:R-:W-:Y:S01]  /*1010*/  IMAD.MOV.U32 R215, RZ, RZ, RZ ;  /* 0x000000ffffd77224 */ /* 0x000fe200078e00ff */
[----:B------:R-:W-:-:S02]  /*1020*/  LEA.HI R3, R13, R13, RZ, 0x1 ;  /* 0x0000000d0d037211 */ /* 0x000fc400078f08ff */
[----:B------:R-:W-:Y:S02]  /*1030*/  LEA.HI R235, R10, R9, RZ, 0x7 ;  /* 0x000000090aeb7211 */ /* 0x000fe400078f38ff */
[----:B------:R-:W-:Y:S02]  /*1040*/  LOP3.LUT R8, R8, 0x8, R7, 0xf8, !PT ;  /* 0x0000000808087812 */ /* 0x000fe400078ef807 */
[CC--:B------:R-:W-:Y:S02]  /*1050*/  LEA.HI R7, R5.reuse, R4.reuse, RZ, 0x3 ;  /* 0x0000000405077211 */ /* 0x0c0fe400078f18ff */
[----:B------:R-:W-:Y:S02]  /*1060*/  LEA.HI R9, R5, R4, RZ, 0x2 ;  /* 0x0000000405097211 */ /* 0x000fe400078f10ff */
[----:B------:R-:W-:Y:S02]  /*1070*/  LOP3.LUT R4, R3, 0xfffffffe, RZ, 0xc0, !PT ;  /* 0xfffffffe03047812 */ /* 0x000fe400078ec0ff */
[----:B------:R-:W-:-:S02]  /*1080*/  LOP3.LUT R11, R8, R11, RZ, 0x3c, !PT ;  /* 0x0000000b080b7212 */ /* 0x000fc400078e3cff */
[----:B------:R-:W-:Y:S01]  /*1090*/  SHF.R.S32.HI R3, RZ, 0x1f, R6 ;  /* 0x0000001fff037819 */ /* 0x000fe20000011406 */
[----:B------:R-:W-:Y:S01]  /*10a0*/  IMAD.IADD R226, R13, 0x1, -R4 ;  /* 0x000000010de27824 */ /* 0x000fe200078e0a04 */
[--C-:B------:R-:W-:Y:S02]  /*10b0*/  SHF.R.S32.HI R8, RZ, 0x3, R7.reuse ;  /* 0x00000003ff087819 */ /* 0x100fe40000011407 */
[----:B------:R-:W-:Y:S02]  /*10c0*/  SHF.R.S32.HI R7, RZ, 0x1f, R7 ;  /* 0x0000001fff077819 */ /* 0x000fe40000011407 */
[----:B------:R-:W-:Y:S02]  /*10d0*/  LEA.HI R4, R3, R6, RZ, 0x2 ;  /* 0x0000000603047211 */ /* 0x000fe400078f10ff */
[----:B------:R-:W-:Y:S01]  /*10e0*/  LEA.HI R7, R7, R8, RZ, 0x4 ;  /* 0x0000000807077211 */ /* 0x000fe200078f20ff */
[----:B--2---:R-:W-:Y:S01]  /*10f0*/  IMAD R18, R18, -0x80, R21 ;  /* 0xffffff8012127824 */ /* 0x004fe200078e0215 */
[----:B------:R-:W-:-:S02]  /*1100*/  LOP3.LUT R5, R4, 0x7ffffffc, RZ, 0xc0, !PT ;  /* 0x7ffffffc04057812 */ /* 0x000fc400078ec0ff */
[----:B------:R-:W-:Y:S02]  /*1110*/  SHF.R.S32.HI R10, RZ, 0x2, R9 ;  /* 0x00000002ff0a7819 */ /* 0x000fe40000011409 */
[----:B------:R-:W-:Y:S02]  /*1120*/  LOP3.LUT R7, R7, 0x1ffffff0, RZ, 0xc0, !PT ;  /* 0x1ffffff007077812 */ /* 0x000fe400078ec0ff */
[----:B------:R-:W-:Y:S02]  /*1130*/  LEA.HI R9, R9, R10, RZ, 0x1 ;  /* 0x0000000a09097211 */ /* 0x000fe400078f08ff */
[----:B------:R-:W-:Y:S01]  /*1140*/  SHF.R.S32.HI R235, RZ, 0x7, R235 ;  /* 0x00000007ffeb7819 */ /* 0x000fe200000114eb */
[----:B------:R-:W-:Y:S01]  /*1150*/  IMAD.IADD R8, R8, 0x1, -R7 ;  /* 0x0000000108087824 */ /* 0x000fe200078e0a07 */
[----:B------:R-:W-:Y:S01]  /*1160*/  LOP3.LUT R9, R9, 0xfffffffe, RZ, 0xc0, !PT ;  /* 0xfffffffe09097812 */ /* 0x000fe200078ec0ff */
[----:B------:R-:W-:-:S04]  /*1170*/  VIADD R7, R10, 0x10 ;  /* 0x000000100a077836 */ /* 0x000fc80000000000 */
[----:B------:R-:W-:Y:S02]  /*1180*/  IMAD.IADD R9, R10, 0x1, -R9 ;  /* 0x000000010a097824 */ /* 0x000fe400078e0a09 */
[----:B---3--:R-:W-:Y:S01]  /*1190*/  IMAD R236, R13, 0x10, R12 ;  /* 0x000000100dec7824 */ /* 0x008fe200078e020c */
[----:B------:R-:W-:Y:S01]  /*11a0*/  LEA.HI R12, R3, R6, RZ, 0x5 ;  /* 0x00000006030c7211 */ /* 0x000fe200078f28ff */
[----:B------:R-:W-:Y:S02]  /*11b0*/  IMAD.IADD R3, R6, 0x1, -R5 ;  /* 0x0000000106037824 */ /* 0x000fe400078e0a05 */
[C---:B------:R-:W-:Y:S01]  /*11c0*/  VIADD R5, R10.reuse, 0x8 ;  /* 0x000000080a057836 */ /* 0x040fe20000000000 */
[----:B------:R-:W-:Y:S01]  /*11d0*/  SHF.R.S32.HI R17, RZ, 0x5, R12 ;  /* 0x00000005ff117819 */ /* 0x000fe2000001140c */
[----:B-1----:R-:W-:Y:S02]  /*11e0*/  VIADD R13, R10, 0x18 ;  /* 0x000000180a0d7836 */ /* 0x002fe40000000000 */
[----:B------:R-:W-:Y:S01]  /*11f0*/  IMAD.U32 R236, R236, 0x200, R11 ;  /* 0x00000200ecec7824 */ /* 0x000fe200078e000b */
[----:B------:R-:W-:Y:S01]  /*1200*/  LEA.HI R6, R5, R5, RZ, 0x1 ;  /* 0x0000000505067211 */ /* 0x000fe200078f08ff */
[----:B------:R-:W-:Y:S01]  /*1210*/  IMAD R17, R17, -0x10, R18 ;  /* 0xfffffff011117824 */ /* 0x000fe200078e0212 */
[----:B------:R-:W-:-:S02]  /*1220*/  LEA.HI R11, R7, R7, RZ, 0x1 ;  /* 0x00000007070b7211 */ /* 0x000fc400078f08ff */
[----:B------:R-:W-:Y:S02]  /*1230*/  LEA.HI R15, R13, R13, RZ, 0x1 ;  /* 0x0000000d0d0f7211 */ /* 0x000fe400078f08ff */
[----:B------:R-:W-:Y:S02]  /*1240*/  LOP3.LUT R10, R6, 0xfffffffe, RZ, 0xc0, !PT ;  /* 0xfffffffe060a7812 */ /* 0x000fe400078ec0ff */
[----:B------:R-:W-:Y:S02]  /*1250*/  LOP3.LUT R12, R11, 0xfffffffe, RZ, 0xc0, !PT ;  /* 0xfffffffe0b0c7812 */ /* 0x000fe400078ec0ff */
[----:B------:R-:W-:Y:S01]  /*1260*/  LOP3.LUT R14, R15, 0xfffffffe, RZ, 0xc0, !PT ;  /* 0xfffffffe0f0e7812 */ /* 0x000fe200078ec0ff */
[----:B------:R-:W-:Y:S01]  /*1270*/  IMAD.IADD R10, R5, 0x1, -R10 ;  /* 0x00000001050a7824 */ /* 0x000fe200078e0a0a */
[----:B------:R-:W-:Y:S01]  /*1280*/  SHF.R.S32.HI R5, RZ, 0x1, R6 ;  /* 0x00000001ff057819 */ /* 0x000fe20000011406 */
[----:B------:R-:W-:Y:S01]  /*1290*/  IMAD.IADD R12, R7, 0x1, -R12 ;  /* 0x00000001070c7824 */ /* 0x000fe200078e0a0c */
[----:B------:R-:W-:Y:S01]  /*12a0*/  SHF.R.S32.HI R6, RZ, 0x1f, R6 ;  /* 0x0000001fff067819 */ /* 0x000fe20000011406 */
[----:B------:R-:W-:Y:S01]  /*12b0*/  IMAD.IADD R237, R13, 0x1, -R14 ;  /* 0x000000010ded7824 */ /* 0x000fe200078e0a0e */
[----:B------:R-:W-:-:S02]  /*12c0*/  SHF.R.S32.HI R7, RZ, 0x1, R11 ;  /* 0x00000001ff077819 */ /* 0x000fc4000001140b */
[----:B------:R-:W-:Y:S02]  /*12d0*/  SHF.R.S32.HI R14, RZ, 0x1f, R11 ;  /* 0x0000001fff0e7819 */ /* 0x000fe4000001140b */
[--C-:B------:R-:W-:Y:S02]  /*12e0*/  SHF.R.S32.HI R13, RZ, 0x2, R4.reuse ;  /* 0x00000002ff0d7819 */ /* 0x100fe40000011404 */
[----:B------:R-:W-:Y:S02]  /*12f0*/  LEA.HI R6, R6, R5, RZ, 0x4 ;  /* 0x0000000506067211 */ /* 0x000fe400078f20ff */
[----:B------:R-:W-:Y:S02]  /*1300*/  SHF.R.S32.HI R4, RZ, 0x1f, R4 ;  /* 0x0000001fff047819 */ /* 0x000fe40000011404 */
[----:B------:R-:W-:Y:S02]  /*1310*/  LEA.HI R14, R14, R7, RZ, 0x4 ;  /* 0x000000070e0e7211 */ /* 0x000fe400078f20ff */
[----:B------:R-:W-:-:S02]  /*1320*/  SHF.R.S32.HI R11, RZ, 0x1, R15 ;  /* 0x00000001ff0b7819 */ /* 0x000fc4000001140f */
[----:B------:R-:W-:Y:S02]  /*1330*/  SHF.R.S32.HI R18, RZ, 0x1f, R15 ;  /* 0x0000001fff127819 */ /* 0x000fe4000001140f */
[----:B------:R-:W-:Y:S02]  /*1340*/  LOP3.LUT R6, R6, 0x1ffffff0, RZ, 0xc0, !PT ;  /* 0x1ffffff006067812 */ /* 0x000fe400078ec0ff */
[----:B------:R-:W-:Y:S02]  /*1350*/  LEA.HI R4, R4, R13, RZ, 0x3 ;  /* 0x0000000d04047211 */ /* 0x000fe400078f18ff */
[----:B------:R-:W-:Y:S01]  /*1360*/  LOP3.LUT R14, R14, 0x1ffffff0, RZ, 0xc0, !PT ;  /* 0x1ffffff00e0e7812 */ /* 0x000fe200078ec0ff */
[----:B------:R-:W-:Y:S01]  /*1370*/  IMAD.IADD R5, R5, 0x1, -R6 ;  /* 0x0000000105057824 */ /* 0x000fe200078e0a06 */
[----:B------:R-:W-:Y:S01]  /*1380*/  LEA.HI R18, R18, R11, RZ, 0x4 ;  /* 0x0000000b12127211 */ /* 0x000fe200078f20ff */
[----:B------:R-:W-:Y:S01]  /*1390*/  IMAD R6, R8, 0x8, R9 ;  /* 0x0000000808067824 */ /* 0x000fe200078e0209 */
[----:B------:R-:W-:Y:S01]  /*13a0*/  LOP3.LUT R4, R4, 0xfffffff8, RZ, 0xc0, !PT ;  /* 0xfffffff804047812 */ /* 0x000fe200078ec0ff */
[----:B------:R-:W-:Y:S01]  /*13b0*/  IMAD.IADD R7, R7, 0x1, -R14 ;  /* 0x0000000107077824 */ /* 0x000fe200078e0a0e */
[----:B------:R-:W-:Y:S01]  /*13c0*/  LOP3.LUT R18, R18, 0x1ffffff0, RZ, 0xc0, !PT ;  /* 0x1ffffff012127812 */ /* 0x000fe200078ec0ff */
[----:B------:R-:W-:Y:S01]  /*13d0*/  IMAD R5, R5, 0x8, R10 ;  /* 0x0000000805057824 */ /* 0x000fe200078e020a */
[----:B------:R-:W-:Y:S01]  /*13e0*/  IADD3 R17, R17, R4, -R13 ;  /* 0x0000000411117210 */ /* 0x000fe20007ffe80d */
[----:B------:R-:W-:Y:S01]  /*13f0*/  IMAD R4, R7, 0x8, R12 ;  /* 0x0000000807047824 */ /* 0x000fe200078e020c */
[----:B------:R1:W-:Y:S01]  /*1400*/  STL [R1+0x8], R6 ;  /* 0x0000080601007387 */ /* 0x0003e20000100800 */
[----:B------:R-:W-:-:S02]  /*1410*/  IMAD.IADD R18, R11, 0x1, -R18 ;  /* 0x000000010b127824 */ /* 0x000fc400078e0a12 */
[----:B------:R-:W-:Y:S01]  /*1420*/  IMAD.SHL.U32 R8, R19, 0x4, RZ ;  /* 0x0000000413087824 */ /* 0x000fe200078e00ff */
[----:B------:R2:W-:Y:S01]  /*1430*/  STL [R1+0x4], R5 ;  /* 0x0000040501007387 */ /* 0x0005e20000100800 */
[----:B------:R-:W-:Y:S02]  /*1440*/  IMAD R237, R18, 0x8, R237 ;  /* 0x0000000812ed7824 */ /* 0x000fe400078e02ed */
[----:B------:R-:W-:Y:S01]  /*1450*/  IMAD R226, R226, -0x40, R17 ;  /* 0xffffffc0e2e27824 */ /* 0x000fe200078e0211 */
[----:B------:R3:W-:Y:S01]  /*1460*/  STL [R1], R4 ;  /* 0x0000000401007387 */ /* 0x0007e20000100800 */
[----:B------:R-:W-:Y:S01]  /*1470*/  IMAD R8, R8, 0x4, R225 ;  /* 0x0000000408087824 */ /* 0x000fe200078e02e1 */
[----:B-1----:R-:W-:Y:S01]  /*1480*/  CS2R R6, SRZ ;  /* 0x0000000000067805 */ /* 0x002fe2000001ff00 */
[----:B--2---:R-:W-:Y:S01]  /*1490*/  IMAD.MOV.U32 R5, RZ, RZ, RZ ;  /* 0x000000ffff057224 */ /* 0x004fe200078e00ff */
[----:B---3--:R-:W-:-:S07]  /*14a0*/  LOP3.LUT R4, R16, 0x1, RZ, 0xfc, !PT ;  /* 0x0000000110047812 */ /* 0x008fce00078efcff */
.L_x_3707:
[----:B------:R-:W-:Y:S01]  /*14b0*/  ISETP.NE.AND P0, PT, R4, 0x3, PT ;  /* 0x000000030400780c */ /* 0x000fe20003f05270 */
[----:B------:R-:W-:-:S12]  /*14c0*/  YIELD ;  /* 0x0000000000007946 */ /* 0x000fd80003800000 */
[----:B-1----:R-:W-:Y:S05]  /*14d0*/  @!P0 BRA `(.L_x_3697) ;  /* 0x0000000000048947 */ /* 0x002fea0003800000 */
[----:B------:R-:W-:Y:S01]  /*14e0*/  BPT.TRAP 0x1 ;  /* 0x000000040000795c */ /* 0x000fe20000300000 */
.L_x_3697:
[----:B------:R-:W-:Y:S01]  /*14f0*/  IMAD R9, R7, 0x8, R225 ;  /* 0x0000000807097824 */ /* 0x000fe200078e02e1 */
[----:B------:R-:W-:-:S04]  /*1500*/  SHF.L.U32 R22, R6, 0x1f, RZ ;  /* 0x0000001f06167819 */ /* 0x000fc800000006ff */
[----:B------:R1:W2:Y:S01]  /*1510*/  SYNCS.PHASECHK.TRANS64.TRYWAIT P1, [R9+URZ+0x30c10], R22 ;  /* 0x030c1016090075a7 */ /* 0x0002a2000802017f */
[----:B------:R-:W-:Y:S05]  /*1520*/  @!P0 BRA `(.L_x_3698) ;  /* 0x0000000000048947 */ /* 0x000fea0003800000 */
[----:B------:R-:W-:Y:S01]  /*1530*/  BPT.TRAP 0x1 ;  /* 0x000000040000795c */ /* 0x000fe20000300000 */
.L_x_3698:
[----:B------:R-:W-:-:S05]  /*1540*/  VIADD R10, R225, 0x10000 ;  /* 0x00010000e10a7836 */ /* 0x000fca0000000000 */
[----:B------:R-:W-:-:S04]  /*1550*/  SHF.R.U32.HI R10, RZ, 0x4, R10 ;  /* 0x00000004ff0a7819 */ /* 0x000fc8000001160a */
[----:B------:R-:W-:Y:S01]  /*1560*/  LOP3.LUT R10, R10, 0x3fff, RZ, 0xc0, !PT ;  /* 0x00003fff0a0a7812 */ /* 0x000fe200078ec0ff */
[----:B--2---:R-:W-:Y:S06]  /*1570*/  @P1 BRA `(.L_x_3699) ;  /* 0x0000000000081947 */ /* 0x004fec0003800000 */
[----:B------:R-:W2:Y:S02]  /*1580*/  SYNCS.PHASECHK.TRANS64.TRYWAIT P1, [R9+URZ+0x30c10], R22 ;  /* 0x030c1016090075a7 */ /* 0x000ea4000802017f */
[----:B--2---:R-:W-:Y:S05]  /*1590*/  @!P1 BRA `(.L_x_3700) ;  /* 0x0000006000a49947 */ /* 0x004fea0003800000 */
.L_x_3699:
[----:B------:R-:W-:Y:S05]  /*15a0*/  WARPSYNC.ALL ;  /* 0x0000000000007948 */ /* 0x000fea0003800000 */
[----:B------:R-:W-:Y:S01]  /*15b0*/  LOP3.LUT R12, R10, 0x10000, RZ, 0xfc, !PT ;  /* 0x000100000a0c7812 */ /* 0x000fe200078efcff */
[----:B------:R-:W-:Y:S01]  /*15c0*/  IMAD R11, R0, 0x2000, R225 ;  /* 0x00002000000b7824 */ /* 0x000fe200078e02e1 */
[----:B------:R-:W3:Y:S04]  /*15d0*/  LDL R15, [R1+0x8] ;  /* 0x00000800010f7983 */ /* 0x000ee80000100800 */
[----:B------:R-:W-:Y:S01]  /*15e0*/  R2UR UR9, R11 ;  /* 0x000000000b0972ca */ /* 0x000fe200000e0000 */
[C---:B------:R-:W-:Y:S01]  /*15f0*/  IMAD R12, R7.reuse, 0x400, R12 ;  /* 0x00000400070c7824 */ /* 0x040fe200078e020c */
[----:B------:R-:W4:Y:S04]  /*1600*/  LDL R14, [R1+0x4] ;  /* 0x00000400010e7983 */ /* 0x000f280000100800 */
[----:B------:R-:W-:Y:S01]  /*1610*/  R2UR UR8, R12 ;  /* 0x000000000c0872ca */ /* 0x000fe200000e0000 */
[----:B------:R-:W5:Y:S01]  /*1620*/  LDL R13, [R1] ;  /* 0x00000000010d7983 */ /* 0x000f620000100800 */
[----:B------:R-:W-:Y:S01]  /*1630*/  WARPGROUP.ARRIVE ;  /* 0x00000000000079c5 */ /* 0x000fe20000000000 */
[----:B------:R-:W-:Y:S01]  /*1640*/  UMOV UR7, 0x40000040 ;  /* 0x4000004000077882 */ /* 0x000fe20000000000 */
[----:B------:R-:W-:Y:S01]  /*1650*/  UMOV UR5, 0x40000040 ;  /* 0x4000004000057882 */ /* 0x000fe20000000000 */
[----:B------:R-:W-:-:S02]  /*1660*/  IMAD R18, R7, 0x80, R237 ;  /* 0x0000008007127824 */ /* 0x000fc400078e02ed */
[----:B------:R-:W-:Y:S01]  /*1670*/  USHF.R.U32.HI UR4, URZ, 0x4, UR9 ;  /* 0x000000043f047899 */ /* 0x000fe20008011609 */
[----:B------:R-:W-:Y:S02]  /*1680*/  VIADD R11, R225, 0x20000 ;  /* 0x00020000e10b7836 */ /* 0x000fe40000000000 */
[----:B------:R-:W-:Y:S01]  /*1690*/  IMAD R18, R3, 0x2, R18 ;  /* 0x0000000203127824 */ /* 0x000fe200078e0212 */
[----:B------:R-:W-:Y:S02]  /*16a0*/  ULOP3.LUT UR4, UR4, 0x3fff, URZ, 0xc0, !UPT ;  /* 0x00003fff04047892 */ /* 0x000fe4000f8ec03f */
[----:B------:R-:W-:Y:S01]  /*16b0*/  UMOV UR6, UR8 ;  /* 0x0000000800067c82 */ /* 0x000fe20008000000 */
[C---:B------:R-:W-:Y:S01]  /*16c0*/  IMAD R216, R18.reuse, 0x4, R225 ;  /* 0x0000000412d87824 */ /* 0x040fe200078e02e1 */
[----:B------:R-:W-:Y:S01]  /*16d0*/  ULOP3.LUT UR10, UR4, 0x10000, URZ, 0xfc, !UPT ;  /* 0x00010000040a7892 */ /* 0x000fe2000f8efc3f */
[----:B------:R-:W-:-:S06]  /*16e0*/  IMAD R220, R18, 0x4, R11 ;  /* 0x0000000412dc7824 */ /* 0x000fcc00078e020b */
        /* <DEDUP_REMOVED lines=13> */
[----:B---3--:R-:W-:-:S04]  /*17c0*/  IMAD R12, R7, 0x80, R15 ;  /* 0x00000080070c7824 */ /* 0x008fc800078e020f */
[----:B------:R-:W-:Y:S02]  /*17d0*/  IMAD R12, R3, 0x2, R12 ;  /* 0x00000002030c7824 */ /* 0x000fe400078e020c */
[C---:B----4-:R-:W-:Y:S02]  /*17e0*/  IMAD R14, R7.reuse, 0x80, R14 ;  /* 0x00000080070e7824 */ /* 0x050fe400078e020e */
[----:B------:R-:W-:Y:S01]  /*17f0*/  IMAD R20, R12, 0x4, R225 ;  /* 0x000000040c147824 */ /* 0x000fe200078e02e1 */
[----:B------:R-:W-:Y:S02]  /*1800*/  WARPGROUP.DEPBAR.LE gsb0, 0x0 ;  /* 0x00008000000079c5 */ /* 0x000fe40000010000 */
[----:B------:R-:W-:Y:S01]  /*1810*/  WARPGROUP.ARRIVE ;  /* 0x00000000000079c5 */ /* 0x000fe20000000000 */
[----:B-----5:R-:W-:Y:S02]  /*1820*/  IMAD R16, R7, 0x80, R13 ;  /* 0x0000008007107824 */ /* 0x020fe400078e020d */
[----:B------:R-:W-:-:S02]  /*1830*/  IMAD R14, R3, 0x2, R14 ;  /* 0x00000002030e7824 */ /* 0x000fc400078e020e */
[----:B------:R-:W-:Y:S01]  /*1840*/  IMAD R16, R3, 0x2, R16 ;  /* 0x0000000203107824 */ /* 0x000fe200078e0210 */
[----:B------:R-:W-:Y:S01]  /*1850*/  HGMMA.64x128x16.F32.BF16 R88, gdesc[UR4], R88, gsb0 ;  /* 0x01e00000045879f0 */ /* 0x000fe20008001858 */
[----:B------:R-:W-:Y:S01]  /*1860*/  UIADD3 UR6, UR8, 0x6, URZ ;  /* 0x0000000608067890 */ /* 0x000fe2000fffe03f */
[--C-:B------:R-:W-:Y:S01]  /*1870*/  IMAD R234, R14, 0x4, R225.reuse ;  /* 0x000000040eea7824 */ /* 0x100fe200078e02e1 */
[----:B------:R-:W-:Y:S01]  /*1880*/  UIADD3 UR4, UR10, 0x6, URZ ;  /* 0x000000060a047890 */ /* 0x000fe2000fffe03f */
[----:B------:R-:W-:Y:S01]  /*1890*/  IMAD R222, R16, 0x4, R225 ;  /* 0x0000000410de7824 */ /* 0x000fe200078e02e1 */
[----:B------:R-:W-:Y:S01]  /*18a0*/  UMOV UR7, 0x40000040 ;  /* 0x4000004000077882 */ /* 0x000fe20000000000 */
[----:B------:R-:W-:Y:S01]  /*18b0*/  UMOV UR5, 0x40000040 ;  /* 0x4000004000057882 */ /* 0x000fe20000000000 */
[--C-:B------:R-:W-:Y:S02]  /*18c0*/  IMAD R217, R12, 0x4, R11.reuse ;  /* 0x000000040cd97824 */ /* 0x100fe400078e020b */
[----:B------:R-:W-:-:S02]  /*18d0*/  IMAD R221, R14, 0x4, R11 ;  /* 0x000000040edd7824 */ /* 0x000fc400078e020b */
[----:B------:R-:W-:Y:S01]  /*18e0*/  IMAD R219, R16, 0x4, R11 ;  /* 0x0000000410db7824 */ /* 0x000fe200078e020b */
[----:B------:R-:W-:Y:S02]  /*18f0*/  WARPGROUP.DEPBAR.LE gsb0, 0x0 ;  /* 0x00008000000079c5 */ /* 0x000fe40000010000 */
[----:B------:R-:W-:-:S06]  /*1900*/  WARPGROUP.ARRIVE ;  /* 0x00000000000079c5 */ /* 0x000fcc0000000000 */
[----:B------:R-:W-:Y:S03]  /*1910*/  HGMMA.64x128x16.F32.BF16 R88, gdesc[UR4], R88, gsb0 ;  /* 0x01e00000045879f0 */ /* 0x000fe60008001858 */
[----:B------:R-:W-:Y:S02]  /*1920*/  WARPGROUP.DEPBAR.LE gsb0, 0x0 ;  /* 0x00008000000079c5 */ /* 0x000fe40000010000 */
[----:B------:R-:W3:Y:S04]  /*1930*/  LDS R20, [R20+0x20000] ;  /* 0x0200000014147984 */ /* 0x000ee80000000800 */
[----:B------:R-:W4:Y:S04]  /*1940*/  LDS R234, [R234+0x20000] ;  /* 0x02000000eaea7984 */ /* 0x000f280000000800 */
[----:B------:R-:W1:Y:S04]  /*1950*/  LDS R222, [R222+0x20000] ;  /* 0x02000000dede7984 */ /* 0x000e680000000800 */
[----:B------:R-:W1:Y:S01]  /*1960*/  LDS R216, [R216+0x20000] ;  /* 0x02000000d8d87984 */ /* 0x000e620000000800 */
[----:B------:R-:W-:Y:S05]  /*1970*/  @!P0 BRA `(.L_x_3701) ;  /* 0x0000000000048947 */ /* 0x000fea0003800000 */
[----:B------:R-:W-:Y:S01]  /*1980*/  BPT.TRAP 0x1 ;  /* 0x000000040000795c */ /* 0x000fe20000300000 */
.L_x_3701:
[----:B------:R1:W1:Y:S01]  /*1990*/  SYNCS.PHASECHK.TRANS64.TRYWAIT P1, [R9+URZ+0x30c30], R22 ;  /* 0x030c3016090075a7 */ /* 0x000262000802017f */
[----:B------:R-:W-:Y:S05]  /*19a0*/  @!P0 BRA `(.L_x_3702) ;  /* 0x0000000000048947 */ /* 0x000fea0003800000 */
[----:B------:R-:W-:Y:S01]  /*19b0*/  BPT.TRAP 0x1 ;  /* 0x000000040000795c */ /* 0x000fe20000300000 */
.L_x_3702:
[----:B------:R-:W-:-:S05]  /*19c0*/  VIADD R11, R225, 0x18000 ;  /* 0x00018000e10b7836 */ /* 0x000fca0000000000 */
[----:B------:R-:W-:-:S04]  /*19d0*/  SHF.R.U32.HI R11, RZ, 0x4, R11 ;  /* 0x00000004ff0b7819 */ /* 0x000fc8000001160b */
[----:B------:R-:W-:-:S04]  /*19e0*/  LOP3.LUT R218, R11, 0x3fff, RZ, 0xc0, !PT ;  /* 0x00003fff0bda7812 */ /* 0x000fc800078ec0ff */
[----:B------:R-:W-:Y:S01]  /*19f0*/  LOP3.LUT R12, R218, 0x10000, RZ, 0xfc, !PT ;  /* 0x00010000da0c7812 */ /* 0x000fe200078efcff */
[----:B-1----:R-:W-:Y:S06]  /*1a00*/  @P1 BRA `(.L_x_3703) ;  /* 0x0000000000081947 */ /* 0x002fec0003800000 */
[----:B------:R-:W1:Y:S02]  /*1a10*/  SYNCS.PHASECHK.TRANS64.TRYWAIT P1, [R9+URZ+0x30c30], R22 ;  /* 0x030c3016090075a7 */ /* 0x000e64000802017f */
[----:B-1----:R-:W-:Y:S05]  /*1a20*/  @!P1 BRA `(.L_x_3704) ;  /* 0x0000005c00949947 */ /* 0x002fea0003800000 */
.L_x_3703:
[----:B------:R-:W-:Y:S01]  /*1a30*/  UIADD3 UR9, UR9, 0x4000, URZ ;  /* 0x0000400009097890 */ /* 0x000fe2000fffe03f */
[----:B------:R-:W-:Y:S01]  /*1a40*/  IMAD R12, R7, 0x400, R12 ;  /* 0x00000400070c7824 */ /* 0x000fe200078e020c */
[----:B------:R-:W-:Y:S01]  /*1a50*/  WARPGROUP.ARRIVE ;  /* 0x00000000000079c5 */ /* 0x000fe20000000000 */
[----:B------:R-:W-:Y:S01]  /*1a60*/  UMOV UR7, 0x40000040 ;  /* 0x4000004000077882 */ /* 0x000fe20000000000 */
[----:B------:R-:W-:Y:S01]  /*1a70*/  USHF.R.U32.HI UR9, URZ, 0x4, UR9 ;  /* 0x000000043f097899 */ /* 0x000fe20008011609 */
[----:B------:R-:W-:Y:S01]  /*1a80*/  VIADD R231, R2, 0xc ;  /* 0x0000000c02e77836 */ /* 0x000fe20000000000 */
[----:B------:R-:W-:Y:S01]  /*1a90*/  R2UR UR8, R12 ;  /* 0x000000000c0872ca */ /* 0x000fe200000e0000 */
[----:B------:R-:W-:Y:S01]  /*1aa0*/  UMOV UR5, 0x40000040 ;  /* 0x4000004000057882 */ /* 0x000fe20000000000 */
[----:B------:R-:W-:Y:S01]  /*1ab0*/  ULOP3.LUT UR9, UR9, 0x3fff, URZ, 0xc0, !UPT ;  /* 0x00003fff09097892 */ /* 0x000fe2000f8ec03f */
[----:B------:R-:W-:Y:S01]  /*1ac0*/  VIADD R230, R2, 0x10 ;  /* 0x0000001002e67836 */ /* 0x000fe20000000000 */
[----:B---3--:R-:W1:Y:S01]  /*1ad0*/  SHFL.IDX PT, R15, R20, R231, 0x1f ;  /* 0x00001fe7140f7589 */ /* 0x008e6200000e0000 */
[C---:B------:R-:W-:Y:S01]  /*1ae0*/  ISETP.GT.AND P2, PT, R226.reuse, RZ, PT ;  /* 0x000000ffe200720c */ /* 0x040fe20003f44270 */
[----:B------:R-:W-:Y:S01]  /*1af0*/  ULOP3.LUT UR9, UR9, 0x10000, URZ, 0xfc, !UPT ;  /* 0x0001000009097892 */ /* 0x000fe2000f8efc3f */
[----:B------:R-:W-:Y:S01]  /*1b00*/  ISETP.GT.AND P1, PT, R226, 0x8, PT ;  /* 0x00000008e200780c */ /* 0x000fe20003f24270 */
[----:B------:R-:W3:Y:S01]  /*1b10*/  SHFL.IDX PT, R16, R20, R230, 0x1f ;  /* 0x00001fe614107589 */ /* 0x000ee200000e0000 */
[----:B------:R-:W-:Y:S01]  /*1b20*/  FSEL R18, R93, -INF , P2 ;  /* 0xff8000005d127808 */ /* 0x000fe20001000000 */
[C---:B------:R-:W-:Y:S01]  /*1b30*/  VIADD R232, R2.reuse, 0x8 ;  /* 0x0000000802e87836 */ /* 0x040fe20000000000 */
[----:B------:R-:W-:Y:S01]  /*1b40*/  ULDC UR10, c[0x0][0x744] ;  /* 0x0001d100000a7ab9 */ /* 0x000fe20000000800 */
[----:B------:R-:W5:Y:S01]  /*1b50*/  SHFL.IDX PT, R11, R20, R2, 0x1f ;  /* 0x00001f02140b7589 */ /* 0x000f6200000e0000 */
[----:B------:R-:W-:Y:S01]  /*1b60*/  UMOV UR6, UR8 ;  /* 0x0000000800067c82 */ /* 0x000fe20008000000 */
[----:B------:R-:W-:Y:S01]  /*1b70*/  UMOV UR4, UR9 ;  /* 0x0000000900047c82 */ /* 0x000fe20008000000 */
[----:B--2---:R-:W-:Y:S01]  /*1b80*/  FSEL R22, R95, -INF , P1 ;  /* 0xff8000005f167808 */ /* 0x004fe20000800000 */
[----:B------:R-:W-:Y:S01]  /*1b90*/  HGMMA.64x128x16.F32.BF16 R24, gdesc[UR4], RZ, !UPT, gsb0 ;  /* 0x01e00000041879f0 */ /* 0x000fe2000c0018ff */
[----:B------:R-:W-:Y:S01]  /*1ba0*/  UIADD3 UR6, UR8, 0x2, URZ ;  /* 0x0000000208067890 */ /* 0x000fe2000fffe03f */
[----:B------:R-:W2:Y:S01]  /*1bb0*/  SHFL.IDX PT, R13, R20, R232, 0x1f ;  /* 0x00001fe8140d7589 */ /* 0x000ea200000e0000 */
[----:B------:R-:W-:Y:S01]  /*1bc0*/  UIADD3 UR4, UR9, 0x2, URZ ;  /* 0x0000000209047890 */ /* 0x000fe2000fffe03f */
[----:B------:R-:W-:Y:S01]  /*1bd0*/  VIADD R227, R2, 0x1c ;  /* 0x0000001c02e37836 */ /* 0x000fe20000000000 */
[----:B------:R-:W-:Y:S01]  /*1be0*/  UMOV UR7, 0x40000040 ;  /* 0x4000004000077882 */ /* 0x000fe20000000000 */
[----:B------:R-:W-:Y:S01]  /*1bf0*/  UMOV UR5, 0x40000040 ;  /* 0x4000004000057882 */ /* 0x000fe20000000000 */
[----:B------:R-:W-:Y:S01]  /*1c00*/  FSEL R19, R96, -INF , P2 ;  /* 0xff80000060137808 */ /* 0x000fe20001000000 */
[----:B------:R-:W-:Y:S01]  /*1c10*/  VIADD R228, R2, 0x18 ;  /* 0x0000001802e47836 */ /* 0x000fe20000000000 */
[----:B------:R-:W-:Y:S01]  /*1c20*/  FSEL R21, R98, -INF , P1 ;  /* 0xff80000062157808 */ /* 0x000fe20000800000 */
[----:B------:R-:W-:Y:S01]  /*1c30*/  VIADD R233, R2, 0x4 ;  /* 0x0000000402e97836 */ /* 0x000fe20000000000 */
[----:B------:R-:W-:Y:S01]  /*1c40*/  FSEL R88, R88, -INF , P2 ;  /* 0xff80000058587808 */ /* 0x000fe20001000000 */
[--C-:B-1----:R-:W-:Y:S01]  /*1c50*/  FFMA.FTZ R23, R18, UR10, -R15.reuse ;  /* 0x0000000a12177c23 */ /* 0x102fe2000801080f */
[----:B------:R-:W-:Y:S01]  /*1c60*/  FFMA.FTZ R17, R22, UR10, -R15 ;  /* 0x0000000a16117c23 */ /* 0x000fe2000801080f */
[----:B------:R-:W-:Y:S01]  /*1c70*/  VIADD R229, R2, 0x14 ;  /* 0x0000001402e57836 */ /* 0x000fe20000000000 */
[----:B------:R-:W1:Y:S01]  /*1c80*/  SHFL.IDX PT, R12, R20, R233, 0x1f ;  /* 0x00001fe9140c7589 */ /* 0x000e6200000e0000 */
[----:B------:R4:W-:Y:S01]  /*1c90*/  MUFU.EX2 R15, R23 ;  /* 0x00000017000f7308 */ /* 0x0009e20000000800 */
[--C-:B---3--:R-:W-:Y:S01]  /*1ca0*/  FFMA.FTZ R22, R19, UR10, -R16.reuse ;  /* 0x0000000a13167c23 */ /* 0x108fe20008010810 */
[----:B------:R-:W-:Y:S01]  /*1cb0*/  FFMA.FTZ R19, R21, UR10, -R16 ;  /* 0x0000000a15137c23 */ /* 0x000fe20008010810 */
[----:B------:R-:W-:Y:S01]  /*1cc0*/  FSEL R94, R94, -INF , P1 ;  /* 0xff8000005e5e7808 */ /* 0x000fe20000800000 */
[----:B------:R-:W3:Y:S01]  /*1cd0*/  SHFL.IDX PT, R21, R20, R228, 0x1f ;  /* 0x00001fe414157589 */ /* 0x000ee200000e0000 */
[----:B-----5:R-:W-:Y:S01]  /*1ce0*/  FFMA.FTZ R88, R88, UR10, -R11 ;  /* 0x0000000a58587c23 */ /* 0x020fe2000801080b */
[----:B------:R-:W-:Y:S01]  /*1cf0*/  FSEL R100, R100, -INF , P2 ;  /* 0xff80000064647808 */ /* 0x000fe20001000000 */
[----:B------:R-:W-:Y:S01]  /*1d00*/  IMAD R218, R7, 0x400, R218 ;  /* 0x0000040007da7824 */ /* 0x000fe200078e02da */
[----:B------:R-:W5:Y:S01]  /*1d10*/  SHFL.IDX PT, R18, R20, R229, 0x1f ;  /* 0x00001fe514127589 */ /* 0x000f6200000e0000 */
[----:B------:R1:W-:Y:S01]  /*1d20*/  MUFU.EX2 R223, R88 ;  /* 0x0000005800df7308 */ /* 0x0003e20000000800 */
[----:B--2---:R-:W-:Y:S01]  /*1d30*/  FFMA.FTZ R14, R94, UR10, -R13 ;  /* 0x0000000a5e0e7c23 */ /* 0x004fe2000801080d */
[----:B------:R-:W-:Y:S01]  /*1d40*/  FSEL R94, R103, -INF , P1 ;  /* 0xff800000675e7808 */ /* 0x000fe20000800000 */
[----:B----4-:R-:W2:Y:S01]  /*1d50*/  SHFL.IDX PT, R23, R20, R227, 0x1f ;  /* 0x00001fe314177589 */ /* 0x010ea200000e0000 */
[----:B------:R-:W-:-:S02]  /*1d60*/  FSEL R102, R102, -INF , P1 ;  /* 0xff80000066667808 */ /* 0x000fc40000800000 */
[----:B------:R-:W-:Y:S01]  /*1d70*/  FSEL R89, R89, -INF , P2 ;  /* 0xff80000059597808 */ /* 0x000fe20001000000 */
[----:B------:R-:W-:Y:S01]  /*1d80*/  SHFL.IDX PT, R98, R234, R230, 0x1f ;  /* 0x00001fe6ea627589 */ /* 0x000fe200000e0000 */
[----:B------:R4:W-:Y:S01]  /*1d90*/  MUFU.EX2 R16, R22 ;  /* 0x0000001600107308 */ /* 0x0009e20000000800 */
[----:B-1----:R-:W-:Y:S02]  /*1da0*/  FSEL R88, R101, -INF , P2 ;  /* 0xff80000065587808 */ /* 0x002fe40001000000 */
[----:B------:R-:W-:Y:S01]  /*1db0*/  FSEL R97, R97, -INF , P2 ;  /* 0xff80000061617808 */ /* 0x000fe20001000000 */
[----:B------:R-:W-:Y:S01]  /*1dc0*/  SHFL.IDX PT, R96, R234, R231, 0x1f ;  /* 0x00001fe7ea607589 */ /* 0x000fe200000e0000 */
[----:B------:R-:W-:Y:S01]  /*1dd0*/  FSEL R90, R90, -INF , P1 ;  /* 0xff8000005a5a7808 */ /* 0x000fe20000800000 */
[----:B------:R-:W-:Y:S01]  /*1de0*/  FFMA.FTZ R89, R89, UR10, -R12 ;  /* 0x0000000a59597c23 */ /* 0x000fe2000801080c */
[----:B------:R-:W-:Y:S01]  /*1df0*/  FSEL R99, R99, -INF , P1 ;  /* 0xff80000063637808 */ /* 0x000fe20000800000 */
[----:B------:R-:W-:Y:S01]  /*1e00*/  SHFL.IDX PT, R101, R234, R228, 0x1f ;  /* 0x00001fe4ea657589 */ /* 0x000fe200000e0000 */
[----:B------:R-:W-:Y:S01]  /*1e10*/  FSEL R91, R91, -INF , P1 ;  /* 0xff8000005b5b7808 */ /* 0x000fe20000800000 */
[----:B------:R1:W-:Y:S01]  /*1e20*/  MUFU.EX2 R224, R89 ;  /* 0x0000005900e07308 */ /* 0x0003e20000000800 */
[--C-:B---3--:R-:W-:Y:S01]  /*1e30*/  FFMA.FTZ R100, R100, UR10, -R21.reuse ;  /* 0x0000000a64647c23 */ /* 0x108fe20008010815 */
[----:B----4-:R-:W-:Y:S01]  /*1e40*/  FFMA.FTZ R22, R102, UR10, -R21 ;  /* 0x0000000a66167c23 */ /* 0x010fe20008010815 */
[----:B------:R-:W-:Y:S01]  /*1e50*/  FFMA.FTZ R11, R90, UR10, -R11 ;  /* 0x0000000a5a0b7c23 */ /* 0x000fe2000801080b */
[----:B------:R-:W-:Y:S01]  /*1e60*/  FSEL R93, R108, -INF , P2 ;  /* 0xff8000006c5d7808 */ /* 0x000fe20001000000 */
[--C-:B-----5:R-:W-:Y:S01]  /*1e70*/  FFMA.FTZ R97, R97, UR10, -R18.reuse ;  /* 0x0000000a61617c23 */ /* 0x120fe20008010812 */
[----:B------:R-:W3:Y:S01]  /*1e80*/  SHFL.IDX PT, R90, R234, R2, 0x1f ;  /* 0x00001f02ea5a7589 */ /* 0x000ee200000e0000 */
[----:B------:R-:W-:Y:S01]  /*1e90*/  FFMA.FTZ R99, R99, UR10, -R18 ;  /* 0x0000000a63637c23 */ /* 0x000fe20008010812 */
[----:B------:R4:W-:Y:S01]  /*1ea0*/  MUFU.EX2 R21, R100 ;  /* 0x0000006400157308 */ /* 0x0009e20000000800 */
[--C-:B--2---:R-:W-:Y:S01]  /*1eb0*/  FFMA.FTZ R95, R88, UR10, -R23.reuse ;  /* 0x0000000a585f7c23 */ /* 0x104fe20008010817 */
[----:B------:R-:W-:Y:S01]  /*1ec0*/  FFMA.FTZ R88, R94, UR10, -R23 ;  /* 0x0000000a5e587c23 */ /* 0x000fe20008010817 */
[----:B-1----:R-:W-:Y:S01]  /*1ed0*/  FSEL R89, R104, -INF , P2 ;  /* 0xff80000068597808 */ /* 0x002fe20001000000 */
[----:B------:R-:W1:Y:S01]  /*1ee0*/  SHFL.IDX PT, R94, R234, R232, 0x1f ;  /* 0x00001fe8ea5e7589 */ /* 0x000e6200000e0000 */
[----:B------:R-:W-:Y:S01]  /*1ef0*/  FFMA.FTZ R12, R91, UR10, -R12 ;  /* 0x0000000a5b0c7c23 */ /* 0x000fe2000801080c */
[----:B------:R-:W-:-:S02]  /*1f00*/  FSEL R91, R106, -INF , P1 ;  /* 0xff8000006a5b7808 */ /* 0x000fc40000800000 */
[----:B------:R-:W-:Y:S01]  /*1f10*/  SHFL.IDX PT, R104, R234, R227, 0x1f ;  /* 0x00001fe3ea687589 */ /* 0x000fe200000e0000 */
[----:B------:R2:W-:Y:S01]  /*1f20*/  MUFU.EX2 R18, R97 ;  /* 0x0000006100127308 */ /* 0x0005e20000000800 */
[----:B------:R-:W-:Y:S02]  /*1f30*/  FSEL R103, R114, -INF , P1 ;  /* 0xff80000072677808 */ /* 0x000fe40000800000 */
[----:B----4-:R-:W4:Y:S01]  /*1f40*/  SHFL.IDX PT, R100, R234, R229, 0x1f ;  /* 0x00001fe5ea647589 */ /* 0x010f2200000e0000 */
[----:B------:R-:W-:Y:S02]  /*1f50*/  FSEL R115, R115, -INF , P1 ;  /* 0xff80000073737808 */ /* 0x000fe40000800000 */
[----:B------:R-:W-:Y:S01]  /*1f60*/  FSEL R92, R92, -INF , P2 ;  /* 0xff8000005c5c7808 */ /* 0x000fe20001000000 */
[----:B------:R-:W5:Y:S01]  /*1f70*/  SHFL.IDX PT, R106, R222, R2, 0x1f ;  /* 0x00001f02de6a7589 */ /* 0x000f6200000e0000 */
[----:B------:R1:W-:Y:S01]  /*1f80*/  MUFU.EX2 R20, R99 ;  /* 0x0000006300147308 */ /* 0x0003e20000000800 */
[----:B--2---:R-:W-:-:S02]  /*1f90*/  FSEL R97, R110, -INF , P1 ;  /* 0xff8000006e617808 */ /* 0x004fc40000800000 */
[----:B------:R-:W-:Y:S01]  /*1fa0*/  FFMA.FTZ R92, R92, UR10, -R13 ;  /* 0x0000000a5c5c7c23 */ /* 0x000fe2000801080d */
[----:B------:R-:W-:Y:S01]  /*1fb0*/  SHFL.IDX PT, R114, R222, R230, 0x1f ;  /* 0x00001fe6de727589 */ /* 0x000fe200000e0000 */
[----:B------:R-:W-:Y:S01]  /*1fc0*/  FSEL R119, R119, -INF , P1 ;  /* 0xff80000077777808 */ /* 0x000fe20000800000 */
[--C-:B---3--:R-:W-:Y:S01]  /*1fd0*/  FFMA.FTZ R89, R89, UR10, -R90.reuse ;  /* 0x0000000a59597c23 */ /* 0x108fe2000801085a */
[----:B------:R-:W-:Y:S01]  /*1fe0*/  FSEL R111, R111, -INF , P1 ;  /* 0xff8000006f6f7808 */ /* 0x000fe20000800000 */
[----:B------:R2:W-:Y:S01]  /*1ff0*/  MUFU.EX2 R23, R95 ;  /* 0x0000005f00177308 */ /* 0x0005e20000000800 */
[----:B-1----:R-:W-:Y:S01]  /*2000*/  FSEL R99, R113, -INF , P2 ;  /* 0xff80000071637808 */ /* 0x002fe20001000000 */
[----:B------:R-:W-:Y:S01]  /*2010*/  FFMA.FTZ R90, R91, UR10, -R90 ;  /* 0x0000000a5b5a7c23 */ /* 0x000fe2000801085a */
[--C-:B------:R-:W-:Y:S01]  /*2020*/  FFMA.FTZ R93, R93, UR10, -R94.reuse ;  /* 0x0000000a5d5d7c23 */ /* 0x100fe2000801085e */
[----:B------:R-:W-:Y:S01]  /*2030*/  FFMA.FTZ R94, R97, UR10, -R94 ;  /* 0x0000000a615e7c23 */ /* 0x000fe2000801085e */
[----:B------:R-:W-:Y:S01]  /*2040*/  FSEL R97, R112, -INF , P2 ;  /* 0xff80000070617808 */ /* 0x000fe20001000000 */
[----:B------:R-:W-:Y:S01]  /*2050*/  SHFL.IDX PT, R108, R222, R233, 0x1f ;  /* 0x00001fe9de6c7589 */ /* 0x000fe200000e0000 */
[----:B------:R-:W-:Y:S01]  /*2060*/  FSEL R102, R116, -INF , P2 ;  /* 0xff80000074667808 */ /* 0x000fe20001000000 */
[----:B------:R1:W-:Y:S01]  /*2070*/  MUFU.EX2 R13, R92 ;  /* 0x0000005c000d7308 */ /* 0x0003e20000000800 */
[----:B--2---:R-:W-:Y:S01]  /*2080*/  FSEL R95, R109, -INF , P2 ;  /* 0xff8000006d5f7808 */ /* 0x004fe20001000000 */
[----:B------:R-:W-:Y:S01]  /*2090*/  FFMA.FTZ R97, R97, UR10, -R98 ;  /* 0x0000000a61617c23 */ /* 0x000fe20008010862 */
[----:B----4-:R-:W-:Y:S01]  /*20a0*/  FFMA.FTZ R99, R99, UR10, -R100 ;  /* 0x0000000a63637c23 */ /* 0x010fe20008010864 */
[----:B------:R-:W-:Y:S01]  /*20b0*/  FFMA.FTZ R98, R103, UR10, -R98 ;  /* 0x0000000a67627c23 */ /* 0x000fe20008010862 */
[----:B------:R-:W-:Y:S01]  /*20c0*/  FFMA.FTZ R100, R115, UR10, -R100 ;  /* 0x0000000a73647c23 */ /* 0x000fe20008010864 */
[----:B------:R-:W2:Y:S01]  /*20d0*/  SHFL.IDX PT, R112, R222, R231, 0x1f ;  /* 0x00001fe7de707589 */ /* 0x000ea200000e0000 */
[----:B------:R-:W-:Y:S01]  /*20e0*/  FSEL R103, R117, -INF , P2 ;  /* 0xff80000075677808 */ /* 0x000fe20001000000 */
[----:B------:R-:W-:Y:S01]  /*20f0*/  FFMA.FTZ R95, R95, UR10, -R96 ;  /* 0x0000000a5f5f7c23 */ /* 0x000fe20008010860 */
[----:B------:R-:W-:Y:S01]  /*2100*/  FSEL R118, R118, -INF , P1 ;  /* 0xff80000076767808 */ /* 0x000fe20000800000 */
[----:B------:R-:W3:Y:S01]  /*2110*/  SHFL.IDX PT, R115, R222, R229, 0x1f ;  /* 0x00001fe5de737589 */ /* 0x000ee200000e0000 */
[----:B------:R-:W-:Y:S01]  /*2120*/  FSEL R91, R105, -INF , P2 ;  /* 0xff800000695b7808 */ /* 0x000fe20001000000 */
[--C-:B------:R-:W-:Y:S01]  /*2130*/  FFMA.FTZ R103, R103, UR10, -R104.reuse ;  /* 0x0000000a67677c23 */ /* 0x100fe20008010868 */
[----:B------:R-:W-:Y:S01]  /*2140*/  FFMA.FTZ R104, R119, UR10, -R104 ;  /* 0x0000000a77687c23 */ /* 0x000fe20008010868 */
[----:B-1----:R-:W1:Y:S01]  /*2150*/  SHFL.IDX PT, R92, R234, R233, 0x1f ;  /* 0x00001fe9ea5c7589 */ /* 0x002e6200000e0000 */
[----:B------:R-:W-:Y:S01]  /*2160*/  FFMA.FTZ R96, R111, UR10, -R96 ;  /* 0x0000000a6f607c23 */ /* 0x000fe20008010860 */
[----:B------:R-:W-:Y:S01]  /*2170*/  FSEL R105, R120, -INF , P2 ;  /* 0xff80000078697808 */ /* 0x000fe20001000000 */
[--C-:B------:R-:W-:Y:S01]  /*2180*/  FFMA.FTZ R102, R102, UR10, -R101.reuse ;  /* 0x0000000a66667c23 */ /* 0x100fe20008010865 */
[----:B------:R-:W4:Y:S01]  /*2190*/  SHFL.IDX PT, R119, R222, R228, 0x1f ;  /* 0x00001fe4de777589 */ /* 0x000f2200000e0000 */
[----:B------:R-:W-:Y:S01]  /*21a0*/  FSEL R111, R122, -INF , P1 ;  /* 0xff8000007a6f7808 */ /* 0x000fe20000800000 */
[----:B------:R-:W-:Y:S01]  /*21b0*/  FFMA.FTZ R101, R118, UR10, -R101 ;  /* 0x0000000a76657c23 */ /* 0x000fe20008010865 */
[----:B------:R-:W-:Y:S01]  /*21c0*/  FSEL R110, R124, -INF , P2 ;  /* 0xff8000007c6e7808 */ /* 0x000fe20001000000 */
[--C-:B-----5:R-:W-:Y:S01]  /*21d0*/  FFMA.FTZ R105, R105, UR10, -R106.reuse ;  /* 0x0000000a69697c23 */ /* 0x120fe2000801086a */
[----:B------:R-:W5:Y:S01]  /*21e0*/  SHFL.IDX PT, R124, R216, R232, 0x1f ;  /* 0x00001fe8d87c7589 */ /* 0x000f6200000e0000 */
[----:B------:R-:W-:Y:S01]  /*21f0*/  FSEL R118, R131, -INF , P1 ;  /* 0xff80000083767808 */ /* 0x000fe20000800000 */
[----:B------:R-:W-:Y:S01]  /*2200*/  FFMA.FTZ R106, R111, UR10, -R106 ;  /* 0x0000000a6f6a7c23 */ /* 0x000fe2000801086a */
[----:B------:R-:W-:Y:S01]  /*2210*/  FSEL R111, R125, -INF , P2 ;  /* 0xff8000007d6f7808 */ /* 0x000fe20001000000 */
[----:B------:R-:W5:Y:S01]  /*2220*/  SHFL.IDX PT, R131, R216, R233, 0x1f ;  /* 0x00001fe9d8837589 */ /* 0x000f6200000e0000 */
[----:B------:R-:W-:Y:S01]  /*2230*/  FSEL R127, R127, -INF , P1 ;  /* 0xff8000007f7f7808 */ /* 0x000fe20000800000 */
[----:B------:R-:W-:Y:S01]  /*2240*/  MUFU.EX2 R11, R11 ;  /* 0x0000000b000b7308 */ /* 0x000fe20000000800 */
[----:B------:R-:W-:Y:S01]  /*2250*/  FSEL R113, R128, -INF , P2 ;  /* 0xff80000080717808 */ /* 0x000fe20001000000 */
[--C-:B--2---:R-:W-:Y:S01]  /*2260*/  FFMA.FTZ R111, R111, UR10, -R112.reuse ;  /* 0x0000000a6f6f7c23 */ /* 0x104fe20008010870 */
[----:B------:R-:W-:Y:S01]  /*2270*/  FSEL R116, R129, -INF , P2 ;  /* 0xff80000081747808 */ /* 0x000fe20001000000 */
[----:B------:R-:W-:Y:S01]  /*2280*/  FFMA.FTZ R112, R127, UR10, -R112 ;  /* 0x0000000a7f707c23 */ /* 0x000fe20008010870 */
[----:B------:R-:W-:Y:S01]  /*2290*/  FSEL R117, R130, -INF , P1 ;  /* 0xff80000082757808 */ /* 0x000fe20000800000 */
[--C-:B------:R-:W-:Y:S01]  /*22a0*/  FFMA.FTZ R113, R113, UR10, -R114.reuse ;  /* 0x0000000a71717c23 */ /* 0x100fe20008010872 */
[----:B------:R-:W2:Y:S01]  /*22b0*/  SHFL.IDX PT, R109, R222, R232, 0x1f ;  /* 0x00001fe8de6d7589 */ /* 0x000ea200000e0000 */
[--C-:B---3--:R-:W-:Y:S01]  /*22c0*/  FFMA.FTZ R116, R116, UR10, -R115.reuse ;  /* 0x0000000a74747c23 */ /* 0x108fe20008010873 */
[----:B------:R-:W-:Y:S01]  /*22d0*/  FFMA.FTZ R115, R118, UR10, -R115 ;  /* 0x0000000a76737c23 */ /* 0x000fe20008010873 */
[----:B------:R-:W-:Y:S01]  /*22e0*/  FFMA.FTZ R114, R117, UR10, -R114 ;  /* 0x0000000a75727c23 */ /* 0x000fe20008010872 */
[----:B------:R-:W3:Y:S01]  /*22f0*/  SHFL.IDX PT, R127, R216, R231, 0x1f ;  /* 0x00001fe7d87f7589 */ /* 0x000ee200000e0000 */
[----:B------:R-:W-:Y:S01]  /*2300*/  FSEL R107, R107, -INF , P1 ;  /* 0xff8000006b6b7808 */ /* 0x000fe20000800000 */
[--C-:B-1----:R-:W-:Y:S01]  /*2310*/  FFMA.FTZ R91, R91, UR10, -R92.reuse ;  /* 0x0000000a5b5b7c23 */ /* 0x102fe2000801085c */
[----:B------:R-:W-:Y:S01]  /*2320*/  FSEL R117, R132, -INF , P2 ;  /* 0xff80000084757808 */ /* 0x000fe20001000000 */
[----:B------:R-:W1:Y:S01]  /*2330*/  SHFL.IDX PT, R122, R222, R227, 0x1f ;  /* 0x00001fe3de7a7589 */ /* 0x000e6200000e0000 */
[----:B------:R-:W-:Y:S01]  /*2340*/  FSEL R118, R134, -INF , P1 ;  /* 0xff80000086767808 */ /* 0x000fe20000800000 */
[----:B------:R-:W-:Y:S01]  /*2350*/  FFMA.FTZ R92, R107, UR10, -R92 ;  /* 0x0000000a6b5c7c23 */ /* 0x000fe2000801085c */
[----:B------:R-:W-:Y:S01]  /*2360*/  FSEL R107, R121, -INF , P2 ;  /* 0xff800000796b7808 */ /* 0x000fe20001000000 */
[----:B----4-:R-:W-:Y:S01]  /*2370*/  FFMA.FTZ R117, R117, UR10, -R119 ;  /* 0x0000000a75757c23 */ /* 0x010fe20008010877 */
[----:B------:R-:W4:Y:S01]  /*2380*/  SHFL.IDX PT, R129, R216, R229, 0x1f ;  /* 0x00001fe5d8817589 */ /* 0x000f2200000e0000 */
[----:B------:R-:W-:-:S02]  /*2390*/  WARPGROUP.DEPBAR.LE gsb0, 0x0 ;  /* 0x00008000000079c5 */ /* 0x000fc40000010000 */
[----:B------:R-:W-:Y:S01]  /*23a0*/  WARPGROUP.ARRIVE ;  /* 0x00000000000079c5 */ /* 0x000fe20000000000 */
[----:B------:R-:W-:Y:S01]  /*23b0*/  FFMA.FTZ R118, R118, UR10, -R119 ;  /* 0x0000000a76767c23 */ /* 0x000fe20008010877 */
[----:B------:R-:W-:Y:S01]  /*23c0*/  FSEL R119, R140, -INF , P2 ;  /* 0xff8000008c777808 */ /* 0x000fe20001000000 */
[----:B------:R-:W-:Y:S01]  /*23d0*/  FFMA.FTZ R107, R107, UR10, -R108 ;  /* 0x0000000a6b6b7c23 */ /* 0x000fe2000801086c */
[----:B------:R-:W-:Y:S01]  /*23e0*/  FSEL R123, R123, -INF , P1 ;  /* 0xff8000007b7b7808 */ /* 0x000fe20000800000 */
[----:B------:R-:W-:Y:S01]  /*23f0*/  SHFL.IDX PT, R134, R216, R230, 0x1f ;  /* 0x00001fe6d8867589 */ /* 0x000fe200000e0000 */
[----:B------:R-:W-:Y:S01]  /*2400*/  HGMMA.64x128x16.F32.BF16 R24, gdesc[UR4], R24, gsb0 ;  /* 0x01e00000041879f0 */ /* 0x000fe20008001818 */
[----:B------:R-:W-:Y:S01]  /*2410*/  UIADD3 UR6, UR8, 0x4, URZ ;  /* 0x0000000408067890 */ /* 0x000fe2000fffe03f */
[----:B------:R-:W-:Y:S01]  /*2420*/  FSEL R132, R137, -INF , P2 ;  /* 0xff80000089847808 */ /* 0x000fe20001000000 */
[----:B------:R-:W-:Y:S01]  /*2430*/  UIADD3 UR4, UR9, 0x4, URZ ;  /* 0x0000000409047890 */ /* 0x000fe2000fffe03f */
[----:B------:R-:W-:Y:S01]  /*2440*/  FSEL R120, R139, -INF , P1 ;  /* 0xff8000008b787808 */ /* 0x000fe20000800000 */
[----:B------:R-:W-:Y:S01]  /*2450*/  UMOV UR7, 0x40000040 ;  /* 0x4000004000077882 */ /* 0x000fe20000000000 */
[----:B------:R-:W-:Y:S01]  /*2460*/  UMOV UR5, 0x40000040 ;  /* 0x4000004000057882 */ /* 0x000fe20000000000 */
[----:B-----5:R-:W-:Y:S01]  /*2470*/  FFMA.FTZ R128, R119, UR10, -R124 ;  /* 0x0000000a77807c23 */ /* 0x020fe2000801087c */
[----:B------:R-:W-:Y:S01]  /*2480*/  FFMA.FTZ R108, R123, UR10, -R108 ;  /* 0x0000000a7b6c7c23 */ /* 0x000fe2000801086c */
[----:B------:R-:W5:Y:S01]  /*2490*/  SHFL.IDX PT, R119, R216, R227, 0x1f ;  /* 0x00001fe3d8777589 */ /* 0x000f6200000e0000 */
[--C-:B------:R-:W-:Y:S01]  /*24a0*/  FFMA.FTZ R132, R132, UR10, -R131.reuse ;  /* 0x0000000a84847c23 */ /* 0x100fe20008010883 */
[----:B------:R-:W-:Y:S01]  /*24b0*/  FFMA.FTZ R131, R120, UR10, -R131 ;  /* 0x0000000a78837c23 */ /* 0x000fe20008010883 */
[----:B------:R-:W-:Y:S01]  /*24c0*/  FSEL R130, R141, -INF , P2 ;  /* 0xff8000008d827808 */ /* 0x000fe20001000000 */
[----:B------:R-:W5:Y:S01]  /*24d0*/  SHFL.IDX PT, R123, R216, R2, 0x1f ;  /* 0x00001f02d87b7589 */ /* 0x000f6200000e0000 */
[----:B------:R-:W-:Y:S01]  /*24e0*/  FSEL R120, R143, -INF , P1 ;  /* 0xff8000008f787808 */ /* 0x000fe20000800000 */
[----:B--2---:R-:W-:Y:S01]  /*24f0*/  FFMA.FTZ R110, R110, UR10, -R109 ;  /* 0x0000000a6e6e7c23 */ /* 0x004fe2000801086d */
[----:B------:R-:W-:Y:S01]  /*2500*/  FSEL R126, R126, -INF , P1 ;  /* 0xff8000007e7e7808 */ /* 0x000fe20000800000 */
[--C-:B---3--:R-:W-:Y:S01]  /*2510*/  FFMA.FTZ R130, R130, UR10, -R127.reuse ;  /* 0x0000000a82827c23 */ /* 0x108fe2000801087f */
[----:B------:R-:W-:Y:S01]  /*2520*/  FSEL R133, R133, -INF , P2 ;  /* 0xff80000085857808 */ /* 0x000fe20001000000 */
[----:B------:R-:W-:Y:S01]  /*2530*/  FFMA.FTZ R127, R120, UR10, -R127 ;  /* 0x0000000a787f7c23 */ /* 0x000fe2000801087f */
[----:B------:R-:W-:Y:S01]  /*2540*/  FSEL R120, R145, -INF , P2 ;  /* 0xff80000091787808 */ /* 0x000fe20001000000 */
[----:B------:R-:W-:Y:S01]  /*2550*/  FFMA.FTZ R109, R126, UR10, -R109 ;  /* 0x0000000a7e6d7c23 */ /* 0x000fe2000801086d */
[----:B------:R-:W-:Y:S01]  /*2560*/  FSEL R126, R136, -INF , P2 ;  /* 0xff800000887e7808 */ /* 0x000fe20001000000 */
[--C-:B-1----:R-:W-:Y:S01]  /*2570*/  FFMA.FTZ R222, R133, UR10, -R122.reuse ;  /* 0x0000000a85de7c23 */ /* 0x102fe2000801087a */
[----:B------:R-:W-:Y:S01]  /*2580*/  FSEL R136, R147, -INF , P1 ;  /* 0xff80000093887808 */ /* 0x000fe20000800000 */
[--C-:B----4-:R-:W-:Y:S01]  /*2590*/  FFMA.FTZ R133, R120, UR10, -R129.reuse ;  /* 0x0000000a78857c23 */ /* 0x110fe20008010881 */
[----:B------:R-:W-:Y:S01]  /*25a0*/  FSEL R120, R149, -INF , P2 ;  /* 0xff80000095787808 */ /* 0x000fe20001000000 */
[----:B------:R-:W-:Y:S01]  /*25b0*/  MUFU.EX2 R12, R12 ;  /* 0x0000000c000c7308 */ /* 0x000fe20000000800 */
[----:B------:R-:W-:Y:S01]  /*25c0*/  FSEL R138, R138, -INF , P1 ;  /* 0xff8000008a8a7808 */ /* 0x000fe20000800000 */
[----:B------:R-:W-:Y:S01]  /*25d0*/  FFMA.FTZ R129, R136, UR10, -R129 ;  /* 0x0000000a88817c23 */ /* 0x000fe20008010881 */
[----:B------:R-:W-:Y:S01]  /*25e0*/  FSEL R136, R151, -INF , P1 ;  /* 0xff80000097887808 */ /* 0x000fe20000800000 */
[----:B------:R-:W-:Y:S01]  /*25f0*/  VIADD R234, R225, 0x20c00 ;  /* 0x00020c00e1ea7836 */ /* 0x000fe20000000000 */
[----:B------:R-:W-:Y:S01]  /*2600*/  FSEL R135, R135, -INF , P1 ;  /* 0xff80000087877808 */ /* 0x000fe20000800000 */
[--C-:B-----5:R-:W-:Y:S01]  /*2610*/  FFMA.FTZ R120, R120, UR10, -R119.reuse ;  /* 0x0000000a78787c23 */ /* 0x120fe20008010877 */
[----:B------:R-:W-:Y:S01]  /*2620*/  FSEL R121, R142, -INF , P1 ;  /* 0xff8000008e797808 */ /* 0x000fe20000800000 */
[----:B------:R-:W-:Y:S01]  /*2630*/  FFMA.FTZ R119, R136, UR10, -R119 ;  /* 0x0000000a88777c23 */ /* 0x000fe20008010877 */
[----:B------:R-:W-:Y:S01]  /*2640*/  FSEL R125, R146, -INF , P1 ;  /* 0xff800000927d7808 */ /* 0x000fe20000800000 */
[--C-:B------:R-:W-:Y:S01]  /*2650*/  FFMA.FTZ R126, R126, UR10, -R123.reuse ;  /* 0x0000000a7e7e7c23 */ /* 0x100fe2000801087b */
[----:B------:R-:W-:Y:S01]  /*2660*/  FFMA.FTZ R123, R138, UR10, -R123 ;  /* 0x0000000a8a7b7c23 */ /* 0x000fe2000801087b */
[----:B------:R-:W-:Y:S01]  /*2670*/  FFMA.FTZ R122, R135, UR10, -R122 ;  /* 0x0000000a877a7c23 */ /* 0x000fe2000801087a */
[----:B------:R-:W-:Y:S01]  /*2680*/  FFMA.FTZ R124, R121, UR10, -R124 ;  /* 0x0000000a797c7c23 */ /* 0x000fe2000801087c */
[----:B------:R-:W-:Y:S01]  /*2690*/  FSEL R135, R144, -INF , P2 ;  /* 0xff80000090877808 */ /* 0x000fe20001000000 */
[----:B------:R-:W1:Y:S01]  /*26a0*/  SHFL.IDX PT, R121, R216, R228, 0x1f ;  /* 0x00001fe4d8797589 */ /* 0x000e6200000e0000 */
[----:B------:R-:W-:Y:S01]  /*26b0*/  FSEL R148, R148, -INF , P2 ;  /* 0xff80000094947808 */ /* 0x000fe20001000000 */
[----:B------:R-:W-:Y:S01]  /*26c0*/  MUFU.EX2 R22, R22 ;  /* 0x0000001600167308 */ /* 0x000fe20000000800 */
[----:B------:R-:W-:Y:S01]  /*26d0*/  FSEL R150, R150, -INF , P1 ;  /* 0xff80000096967808 */ /* 0x000fe20000800000 */
[--C-:B------:R-:W-:Y:S01]  /*26e0*/  FFMA.FTZ R135, R135, UR10, -R134.reuse ;  /* 0x0000000a87877c23 */ /* 0x100fe20008010886 */
[----:B------:R-:W-:-:S05]  /*26f0*/  FFMA.FTZ R134, R125, UR10, -R134 ;  /* 0x0000000a7d867c23 */ /* 0x000fca0008010886 */
[----:B------:R-:W-:Y:S08]  /*2700*/  MUFU.EX2 R88, R88 ;  /* 0x0000005800587308 */ /* 0x000ff00000000800 */
[----:B------:R-:W2:Y:S01]  /*2710*/  MUFU.EX2 R14, R14 ;  /* 0x0000000e000e7308 */ /* 0x000ea20000000800 */
[--C-:B-1----:R-:W-:Y:S01]  /*2720*/  FFMA.FTZ R125, R148, UR10, -R121.reuse ;  /* 0x0000000a947d7c23 */ /* 0x102fe20008010879 */
[----:B------:R-:W-:-:S06]  /*2730*/  FFMA.FTZ R121, R150, UR10, -R121 ;  /* 0x0000000a96797c23 */ /* 0x000fcc0008010879 */
[----:B------:R-:W-:Y:S08]  /*2740*/  MUFU.EX2 R17, R17 ;  /* 0x0000001100117308 */ /* 0x000ff00000000800 */
[----:B------:R-:W1:Y:S08]  /*2750*/  MUFU.EX2 R89, R89 ;  /* 0x0000005900597308 */ /* 0x000e700000000800 */
[----:B------:R-:W-:Y:S08]  /*2760*/  MUFU.EX2 R90, R90 ;  /* 0x0000005a005a7308 */ /* 0x000ff00000000800 */
[----:B------:R-:W3:Y:S08]  /*2770*/  MUFU.EX2 R91, R91 ;  /* 0x0000005b005b7308 */ /* 0x000ef00000000800 */
[----:B------:R-:W4:Y:S08]  /*2780*/  MUFU.EX2 R92, R92 ;  /* 0x0000005c005c7308 */ /* 0x000f300000000800 */
[----:B------:R-:W5:Y:S08]  /*2790*/  MUFU.EX2 R110, R110 ;  /* 0x0000006e006e7308 */ /* 0x000f700000000800 */
[----:B------:R-:W5:Y:S08]  /*27a0*/  MUFU.EX2 R109, R109 ;  /* 0x0000006d006d7308 */ /* 0x000f700000000800 */
[----:B------:R-:W-:Y:S08]  /*27b0*/  MUFU.EX2 R111, R111 ;  /* 0x0000006f006f7308 */ /* 0x000ff00000000800 */
[----:B------:R-:W-:Y:S01]  /*27c0*/  MUFU.EX2 R112, R112 ;  /* 0x0000007000707308 */ /* 0x000fe20000000800 */
[----:B------:R-:W-:-:S02]  /*27d0*/  WARPGROUP.DEPBAR.LE gsb0, 0x0 ;  /* 0x00008000000079c5 */ /* 0x000fc40000010000 */
[----:B------:R-:W-:-:S05]  /*27e0*/  WARPGROUP.ARRIVE ;  /* 0x00000000000079c5 */ /* 0x000fca0000000000 */
[----:B------:R-:W-:Y:S01]  /*27f0*/  MUFU.EX2 R113, R113 ;  /* 0x0000007100717308 */ /* 0x000fe20000000800 */
[----:B------:R-:W-:Y:S01]  /*2800*/  HGMMA.64x128x16.F32.BF16 R24, gdesc[UR4], R24, gsb0 ;  /* 0x01e00000041879f0 */ /* 0x000fe20008001818 */
[----:B------:R-:W-:Y:S02]  /*2810*/  UIADD3 UR6, UR8, 0x6, URZ ;  /* 0x0000000608067890 */ /* 0x000fe4000fffe03f */
[----:B------:R-:W-:Y:S01]  /*2820*/  UIADD3 UR4, UR9, 0x6, URZ ;  /* 0x0000000609047890 */ /* 0x000fe2000fffe03f */
[----:B------:R-:W-:Y:S01]  /*2830*/  UMOV UR7, 0x40000040 ;  /* 0x4000004000077882 */ /* 0x000fe20000000000 */
[----:B------:R-:W-:Y:S02]  /*2840*/  UMOV UR5, 0x40000040 ;  /* 0x4000004000057882 */ /* 0x000fe40000000000 */
[----:B------:R-:W-:Y:S08]  /*2850*/  MUFU.EX2 R116, R116 ;  /* 0x0000007400747308 */ /* 0x000ff00000000800 */
[----:B------:R-:W5:Y:S08]  /*2860*/  MUFU.EX2 R19, R19 ;  /* 0x0000001300137308 */ /* 0x000f700000000800 */
        /* <DEDUP_REMOVED lines=14> */
[----:B------:R-:W-:-:S02]  /*2950*/  WARPGROUP.DEPBAR.LE gsb0, 0x0 ;  /* 0x00008000000079c5 */ /* 0x000fc40000010000 */
[----:B------:R-:W-:-:S05]  /*2960*/  WARPGROUP.ARRIVE ;  /* 0x00000000000079c5 */ /* 0x000fca0000000000 */
[----:B------:R-:W-:Y:S01]  /*2970*/  MUFU.EX2 R102, R102 ;  /* 0x0000006600667308 */ /* 0x000fe20000000800 */
[----:B------:R-:W-:Y:S01]  /*2980*/  HGMMA.64x128x16.F32.BF16 R24, gdesc[UR4], R24, gsb0 ;  /* 0x01e00000041879f0 */ /* 0x000fe20008001818 */
[----:B------:R-:W-:Y:S01]  /*2990*/  R2UR UR4, R218 ;  /* 0x00000000da0472ca */ /* 0x000fe200000e0000 */
[----:B------:R-:W-:-:S05]  /*29a0*/  UMOV UR7, 0x40000040 ;  /* 0x4000004000077882 */ /* 0x000fca0000000000 */
[----:B------:R-:W-:Y:S01]  /*29b0*/  MUFU.EX2 R101, R101 ;  /* 0x0000006500657308 */ /* 0x000fe20000000800 */
[----:B------:R-:W-:-:S07]  /*29c0*/  R2UR UR5, R225 ;  /* 0x00000000e10572ca */ /* 0x000fce00000e0000 */
[----:B------:R-:W-:Y:S01]  /*29d0*/  MUFU.EX2 R103, R103 ;  /* 0x0000006700677308 */ /* 0x000fe20000000800 */
[----:B------:R-:W-:-:S05]  /*29e0*/  UMOV UR6, UR4 ;  /* 0x0000000400067c82 */ /* 0x000fca0008000000 */
[----:B------:R-:W-:Y:S02]  /*29f0*/  USHF.R.U32.HI UR5, URZ, 0x4, UR5 ;  /* 0x000000043f057899 */ /* 0x000fe40008011605 */
[----:B------:R-:W-:Y:S02]  /*2a00*/  MUFU.EX2 R104, R104 ;  /* 0x0000006800687308 */ /* 0x000fe40000000800 */
[----:B------:R-:W-:-:S03]  /*2a10*/  ULOP3.LUT UR9, UR5, 0x3fff, URZ, 0xc0, !UPT ;  /* 0x00003fff05097892 */ /* 0x000fc6000f8ec03f */
[----:B------:R-:W-:-:S03]  /*2a20*/  UMOV UR5, 0x40000040 ;  /* 0x4000004000057882 */ /* 0x000fc60000000000 */
        /* <DEDUP_REMOVED lines=11> */
[----:B------:R-:W2:Y:S04]  /*2ae0*/  LDS R217, [R217+0x400] ;  /* 0x00040000d9d97984 */ /* 0x000ea80000000800 */
[----:B------:R-:W-:Y:S04]  /*2af0*/  LDS R221, [R221+0x400] ;  /* 0x00040000dddd7984 */ /* 0x000fe80000000800 */
[----:B------:R-:W-:Y:S04]  /*2b00*/  LDS R220, [R220+0x400] ;  /* 0x00040000dcdc7984 */ /* 0x000fe80000000800 */
[----:B------:R-:W-:Y:S04]  /*2b10*/  LDS R219, [R219+0x400] ;  /* 0x00040000dbdb7984 */ /* 0x000fe80000000800 */
[----:B--2---:R-:W2:Y:S04]  /*2b20*/  SHFL.IDX PT, R137, R217, R233, 0x1f ;  /* 0x00001fe9d9897589 */ /* 0x004ea800000e0000 */
[----:B------:R-:W1:Y:S04]  /*2b30*/  SHFL.IDX PT, R141, R217, R232, 0x1f ;  /* 0x00001fe8d98d7589 */ /* 0x000e6800000e0000 */
[----:B------:R-:W3:Y:S04]  /*2b40*/  SHFL.IDX PT, R143, R217, R229, 0x1f ;  /* 0x00001fe5d98f7589 */ /* 0x000ee800000e0000 */
[----:B------:R-:W4:Y:S04]  /*2b50*/  SHFL.IDX PT, R139, R217, R231, 0x1f ;  /* 0x00001fe7d98b7589 */ /* 0x000f2800000e0000 */
[----:B------:R-:W5:Y:S04]  /*2b60*/  SHFL.IDX PT, R140, R217, R230, 0x1f ;  /* 0x00001fe6d98c7589 */ /* 0x000f6800000e0000 */
[----:B------:R-:W5:Y:S01]  /*2b70*/  SHFL.IDX PT, R145, R217, R228, 0x1f ;  /* 0x00001fe4d9917589 */ /* 0x000f6200000e0000 */
[--C-:B--2---:R-:W-:Y:S01]  /*2b80*/  FADD.FTZ R136, R25, -R137.reuse ;  /* 0x8000008919887221 */ /* 0x104fe20000010000 */
[----:B------:R-:W-:-:S02]  /*2b90*/  FADD.FTZ R137, R27, -R137 ;  /* 0x800000891b897221 */ /* 0x000fc40000010000 */
[----:B------:R-:W2:Y:S01]  /*2ba0*/  SHFL.IDX PT, R147, R217, R2, 0x1f ;  /* 0x00001f02d9937589 */ /* 0x000ea200000e0000 */
[--C-:B-1----:R-:W-:Y:S01]  /*2bb0*/  FADD.FTZ R138, R28, -R141.reuse ;  /* 0x8000008d1c8a7221 */ /* 0x102fe20000010000 */
[----:B------:R-:W-:Y:S02]  /*2bc0*/  FADD.FTZ R25, R30, -R141 ;  /* 0x8000008d1e197221 */ /* 0x000fe40000010000 */
[----:B------:R-:W1:Y:S01]  /*2bd0*/  SHFL.IDX PT, R217, R217, R227, 0x1f ;  /* 0x00001fe3d9d97589 */ /* 0x000e6200000e0000 */
[----:B------:R-:W-:Y:S01]  /*2be0*/  MUFU.EX2 R30, R126 ;  /* 0x0000007e001e7308 */ /* 0x000fe20000000800 */
[--C-:B---3--:R-:W-:Y:S01]  /*2bf0*/  FADD.FTZ R141, R33, -R143.reuse ;  /* 0x8000008f218d7221 */ /* 0x108fe20000010000 */
[----:B------:R-:W-:Y:S01]  /*2c00*/  FADD.FTZ R143, R35, -R143 ;  /* 0x8000008f238f7221 */ /* 0x000fe20000010000 */
[----:B------:R-:W3:Y:S01]  /*2c10*/  SHFL.IDX PT, R33, R221, R230, 0x1f ;  /* 0x00001fe6dd217589 */ /* 0x000ee200000e0000 */
[----:B------:R-:W-:Y:S01]  /*2c20*/  FMUL.FTZ R25, R14, R25 ;  /* 0x000000190e197220 */ /* 0x000fe20000410000 */
[--C-:B----4-:R-:W-:Y:S01]  /*2c30*/  FADD.FTZ R142, R29, -R139.reuse ;  /* 0x8000008b1d8e7221 */ /* 0x110fe20000010000 */
[----:B------:R-:W-:Y:S01]  /*2c40*/  FADD.FTZ R27, R31, -R139 ;  /* 0x8000008b1f1b7221 */ /* 0x000fe20000010000 */
[----:B------:R-:W4:Y:S01]  /*2c50*/  SHFL.IDX PT, R146, R221, R2, 0x1f ;  /* 0x00001f02dd927589 */ /* 0x000f2200000e0000 */
[----:B------:R2:W-:Y:S01]  /*2c60*/  MUFU.EX2 R29, R122 ;  /* 0x0000007a001d7308 */ /* 0x0005e20000000800 */
[--C-:B-----5:R-:W-:Y:S01]  /*2c70*/  FADD.FTZ R139, R32, -R140.reuse ;  /* 0x8000008c208b7221 */ /* 0x120fe20000010000 */
[----:B------:R-:W-:Y:S01]  /*2c80*/  FADD.FTZ R140, R34, -R140 ;  /* 0x8000008c228c7221 */ /* 0x000fe20000010000 */
[----:B------:R-:W5:Y:S01]  /*2c90*/  SHFL.IDX PT, R32, R221, R233, 0x1f ;  /* 0x00001fe9dd207589 */ /* 0x000f6200000e0000 */
[----:B------:R-:W-:Y:S01]  /*2ca0*/  FMUL.FTZ R141, R18, R141 ;  /* 0x0000008d128d7220 */ /* 0x000fe20000410000 */
[--C-:B------:R-:W-:Y:S01]  /*2cb0*/  FADD.FTZ R144, R36, -R145.reuse ;  /* 0x8000009124907221 */ /* 0x100fe20000010000 */
[----:B------:R-:W-:Y:S01]  /*2cc0*/  FADD.FTZ R38, R38, -R145 ;  /* 0x8000009126267221 */ /* 0x000fe20000010000 */
[----:B------:R-:W5:Y:S01]  /*2cd0*/  SHFL.IDX PT, R34, R221, R228, 0x1f ;  /* 0x00001fe4dd227589 */ /* 0x000f6200000e0000 */
[----:B------:R-:W-:Y:S02]  /*2ce0*/  MUFU.EX2 R31, R123 ;  /* 0x0000007b001f7308 */ /* 0x000fe40000000800 */
[----:B------:R-:W-:Y:S01]  /*2cf0*/  FMUL.FTZ R38, R22, R38 ;  /* 0x0000002616267220 */ /* 0x000fe20000410000 */
[----:B--2---:R-:W2:Y:S01]  /*2d00*/  SHFL.IDX PT, R122, R221, R232, 0x1f ;  /* 0x00001fe8dd7a7589 */ /* 0x004ea200000e0000 */
[--C-:B------:R-:W-:Y:S01]  /*2d10*/  FADD.FTZ R24, R24, -R147.reuse ;  /* 0x8000009318187221 */ /* 0x100fe20000010000 */
[----:B------:R-:W-:-:S02]  /*2d20*/  FADD.FTZ R26, R26, -R147 ;  /* 0x800000931a1a7221 */ /* 0x000fc40000010000 */
[----:B------:R-:W2:Y:S01]  /*2d30*/  SHFL.IDX PT, R35, R221, R229, 0x1f ;  /* 0x00001fe5dd237589 */ /* 0x000ea200000e0000 */
[--C-:B-1----:R-:W-:Y:S01]  /*2d40*/  FADD.FTZ R37, R37, -R217.reuse ;  /* 0x800000d925257221 */ /* 0x102fe20000010000 */
[----:B------:R-:W-:Y:S01]  /*2d50*/  FADD.FTZ R39, R39, -R217 ;  /* 0x800000d927277221 */ /* 0x000fe20000010000 */
[----:B------:R-:W1:Y:S01]  /*2d60*/  MUFU.EX2 R28, R222 ;  /* 0x000000de001c7308 */ /* 0x000e620000000800 */
        /* <DEDUP_REMOVED lines=15> */
[----:B------:R5:W-:Y:S01]  /*2e60*/  MUFU.EX2 R34, R128 ;  /* 0x0000008000227308 */ /* 0x000be20000000800 */
[--C-:B--2---:R-:W-:Y:S01]  /*2e70*/  FADD.FTZ R44, R44, -R122.reuse ;  /* 0x8000007a2c2c7221 */ /* 0x104fe20000010000 */
[----:B------:R-:W-:Y:S01]  /*2e80*/  FADD.FTZ R46, R46, -R122 ;  /* 0x8000007a2e2e7221 */ /* 0x000fe20000010000 */
[----:B-1----:R-:W-:Y:S01]  /*2e90*/  SHFL.IDX PT, R131, R220, R227, 0x1f ;  /* 0x00001fe3dc837589 */ /* 0x002fe200000e0000 */
[----:B------:R-:W-:Y:S01]  /*2ea0*/  FMUL.FTZ R40, R89, R40 ;  /* 0x0000002859287220 */ /* 0x000fe20000410000 */
[--C-:B------:R-:W-:Y:S01]  /*2eb0*/  FADD.FTZ R49, R49, -R35.reuse ;  /* 0x8000002331317221 */ /* 0x100fe20000010000 */
[----:B------:R-:W-:Y:S01]  /*2ec0*/  FADD.FTZ R51, R51, -R35 ;  /* 0x8000002333337221 */ /* 0x000fe20000010000 */
[----:B------:R-:W1:Y:S01]  /*2ed0*/  SHFL.IDX PT, R122, R219, R229, 0x1f ;  /* 0x00001fe5db7a7589 */ /* 0x000e6200000e0000 */
[----:B------:R2:W2:Y:S01]  /*2ee0*/  MUFU.EX2 R32, R132 ;  /* 0x0000008400207308 */ /* 0x0004a20000000800 */
[----:B------:R-:W-:Y:S01]  /*2ef0*/  FMUL.FTZ R41, R91, R41 ;  /* 0x000000295b297220 */ /* 0x000fe20000410000 */
[----:B------:R-:W-:Y:S01]  /*2f00*/  FMUL.FTZ R42, R90, R42 ;  /* 0x0000002a5a2a7220 */ /* 0x000fe20000410000 */
[----:B------:R-:W2:Y:S01]  /*2f10*/  SHFL.IDX PT, R151, R219, R231, 0x1f ;  /* 0x00001fe7db977589 */ /* 0x000ea200000e0000 */
[--C-:B---3--:R-:W-:Y:S01]  /*2f20*/  FADD.FTZ R60, R60, -R216.reuse ;  /* 0x800000d83c3c7221 */ /* 0x108fe20000010000 */
[----:B------:R-:W-:Y:S01]  /*2f30*/  FADD.FTZ R62, R62, -R216 ;  /* 0x800000d83e3e7221 */ /* 0x000fe20000010000 */
[----:B------:R-:W-:Y:S01]  /*2f40*/  FMUL.FTZ R43, R92, R43 ;  /* 0x0000002b5c2b7220 */ /* 0x000fe20000410000 */
[----:B------:R-:W3:Y:S01]  /*2f50*/  SHFL.IDX PT, R148, R219, R230, 0x1f ;  /* 0x00001fe6db947589 */ /* 0x000ee200000e0000 */
[----:B------:R3:W3:Y:S01]  /*2f60*/  MUFU.EX2 R35, R124 ;  /* 0x0000007c00237308 */ /* 0x0006e20000000800 */
[--C-:B----4-:R-:W-:Y:S01]  /*2f70*/  FADD.FTZ R216, R81, -R145.reuse ;  /* 0x8000009151d87221 */ /* 0x110fe20000010000 */
[----:B------:R-:W-:Y:S01]  /*2f80*/  FADD.FTZ R145, R83, -R145 ;  /* 0x8000009153917221 */ /* 0x000fe20000010000 */
[----:B------:R-:W4:Y:S01]  /*2f90*/  SHFL.IDX PT, R126, R219, R228, 0x1f ;  /* 0x00001fe4db7e7589 */ /* 0x000f2200000e0000 */
[--C-:B-----5:R-:W-:Y:S01]  /*2fa0*/  FADD.FTZ R45, R45, -R36.reuse ;  /* 0x800000242d2d7221 */ /* 0x120fe20000010000 */
[----:B------:R-:W-:Y:S01]  /*2fb0*/  FADD.FTZ R47, R47, -R36 ;  /* 0x800000242f2f7221 */ /* 0x000fe20000010000 */
[----:B------:R-:W-:Y:S01]  /*2fc0*/  F2FP.BF16.F32.PACK_AB R83, R39, R38 ;  /* 0x000000262753723e */ /* 0x000fe200000010ff */
[----:B------:R-:W5:Y:S01]  /*2fd0*/  SHFL.IDX PT, R123, R219, R227, 0x1f ;  /* 0x00001fe3db7b7589 */ /* 0x000f6200000e0000 */
[----:B------:R5:W5:Y:S01]  /*2fe0*/  MUFU.EX2 R36, R130 ;  /* 0x0000008200247308 */ /* 0x000b620000000800 */
[--C-:B------:R-:W-:Y:S01]  /*2ff0*/  FADD.FTZ R57, R57, -R218.reuse ;  /* 0x800000da39397221 */ /* 0x100fe20000010000 */
[----:B------:R-:W-:Y:S01]  /*3000*/  FADD.FTZ R59, R59, -R218 ;  /* 0x800000da3b3b7221 */ /* 0x000fe20000010000 */
[----:B------:R-:W5:Y:S01]  /*3010*/  SHFL.IDX PT, R149, R220, R228, 0x1f ;  /* 0x00001fe4dc957589 */ /* 0x000f6200000e0000 */
[----:B------:R-:W-:Y:S01]  /*3020*/  FMUL.FTZ R60, R110, R60 ;  /* 0x0000003c6e3c7220 */ /* 0x000fe20000410000 */
[----:B------:R-:W-:Y:S01]  /*3030*/  FMUL.FTZ R62, R109, R62 ;  /* 0x0000003e6d3e7220 */ /* 0x000fe20000410000 */
[----:B------:R-:W-:Y:S01]  /*3040*/  FMUL.FTZ R81, R19, R140 ;  /* 0x0000008c13517220 */ /* 0x000fe20000410000 */
[----:B------:R3:W5:Y:S01]  /*3050*/  SHFL.IDX PT, R217, R219, R2, 0x1f ;  /* 0x00001f02dbd97589 */ /* 0x00076200000e0000 */
[--C-:B-1----:R-:W-:Y:S01]  /*3060*/  FADD.FTZ R65, R65, -R122.reuse ;  /* 0x8000007a41417221 */ /* 0x102fe20000010000 */
[----:B------:R-:W-:Y:S01]  /*3070*/  FADD.FTZ R122, R67, -R122 ;  /* 0x8000007a437a7221 */ /* 0x000fe20000010000 */
[----:B------:R-:W1:Y:S01]  /*3080*/  MUFU.EX2 R38, R119 ;  /* 0x0000007700267308 */ /* 0x000e620000000800 */
[----:B------:R-:W1:Y:S01]  /*3090*/  SHFL.IDX PT, R150, R220, R232, 0x1f ;  /* 0x00001fe8dc967589 */ /* 0x000e6200000e0000 */
[--C-:B--2---:R-:W-:Y:S01]  /*30a0*/  FADD.FTZ R61, R61, -R151.reuse ;  /* 0x800000973d3d7221 */ /* 0x104fe20000010000 */
[----:B------:R-:W-:Y:S01]  /*30b0*/  FADD.FTZ R63, R63, -R151 ;  /* 0x800000973f3f7221 */ /* 0x000fe20000010000 */
[----:B------:R-:W-:Y:S01]  /*30c0*/  FMUL.FTZ R37, R23, R37 ;  /* 0x0000002517257220 */ /* 0x000fe20000410000 */
[----:B------:R-:W2:Y:S01]  /*30d0*/  SHFL.IDX PT, R146, R220, R233, 0x1f ;  /* 0x00001fe9dc927589 */ /* 0x000ea200000e0000 */
[----:B---3--:R-:W-:Y:S01]  /*30e0*/  FADD.FTZ R64, R64, -R148 ;  /* 0x8000009440407221 */ /* 0x008fe20000010000 */
[--C-:B------:R-:W-:Y:S01]  /*30f0*/  FADD.FTZ R219, R85, -R131.reuse ;  /* 0x8000008355db7221 */ /* 0x100fe20000010000 */
[----:B------:R-:W-:Y:S01]  /*3100*/  FMUL.FTZ R85, R12, R137 ;  /* 0x000000890c557220 */ /* 0x000fe20000410000 */
[----:B------:R-:W3:Y:S01]  /*3110*/  SHFL.IDX PT, R147, R220, R231, 0x1f ;  /* 0x00001fe7dc937589 */ /* 0x000ee200000e0000 */
[----:B----4-:R-:W-:Y:S01]  /*3120*/  FADD.FTZ R67, R70, -R126 ;  /* 0x8000007e46437221 */ /* 0x010fe20000010000 */
[----:B------:R-:W-:Y:S01]  /*3130*/  FADD.FTZ R131, R87, -R131 ;  /* 0x8000008357837221 */ /* 0x000fe20000010000 */
[----:B------:R-:W-:Y:S01]  /*3140*/  FADD.FTZ R66, R66, -R148 ;  /* 0x8000009442427221 */ /* 0x000fe20000010000 */
[----:B------:R-:W4:Y:S01]  /*3150*/  SHFL.IDX PT, R128, R220, R2, 0x1f ;  /* 0x00001f02dc807589 */ /* 0x000f2200000e0000 */
[----:B------:R-:W-:Y:S01]  /*3160*/  F2FP.BF16.F32.PACK_AB R85, R85, R26 ;  /* 0x0000001a5555723e */ /* 0x000fe200000010ff */
[----:B------:R-:W-:Y:S01]  /*3170*/  FMUL.FTZ R26, R17, R27 ;  /* 0x0000001b111a7220 */ /* 0x000fe20000410000 */
[----:B-----5:R-:W-:Y:S01]  /*3180*/  FADD.FTZ R70, R69, -R123 ;  /* 0x8000007b45467221 */ /* 0x020fe20000010000 */
[----:B------:R-:W5:Y:S01]  /*3190*/  SHFL.IDX PT, R221, R221, R227, 0x1f ;  /* 0x00001fe3dddd7589 */ /* 0x000f6200000e0000 */
[----:B------:R-:W-:Y:S01]  /*31a0*/  FADD.FTZ R218, R84, -R149 ;  /* 0x8000009554da7221 */ /* 0x000fe20000010000 */
[----:B------:R-:W-:Y:S01]  /*31b0*/  FADD.FTZ R123, R71, -R123 ;  /* 0x8000007b477b7221 */ /* 0x000fe20000010000 */
[----:B------:R-:W-:Y:S01]  /*31c0*/  FADD.FTZ R149, R86, -R149 ;  /* 0x8000009556957221 */ /* 0x000fe20000010000 */
[----:B------:R-:W5:Y:S01]  /*31d0*/  SHFL.IDX PT, R132, R220, R230, 0x1f ;  /* 0x00001fe6dc847589 */ /* 0x000f6200000e0000 */
[----:B------:R-:W-:Y:S01]  /*31e0*/  FMUL.FTZ R86, R13, R138 ;  /* 0x0000008a0d567220 */ /* 0x000fe20000410000 */
[----:B------:R-:W-:Y:S01]  /*31f0*/  FMUL.FTZ R71, R15, R142 ;  /* 0x0000008e0f477220 */ /* 0x000fe20000410000 */
[----:B------:R-:W-:Y:S01]  /*3200*/  F2FP.BF16.F32.PACK_AB R87, R26, R25 ;  /* 0x000000191a57723e */ /* 0x000fe200000010ff */
[----:B------:R-:W-:Y:S01]  /*3210*/  FMUL.FTZ R61, R111, R61 ;  /* 0x0000003d6f3d7220 */ /* 0x000fe20000410000 */
[----:B------:R-:W-:Y:S01]  /*3220*/  FMUL.FTZ R63, R112, R63 ;  /* 0x0000003f703f7220 */ /* 0x000fe20000410000 */
[----:B------:R-:W-:Y:S01]  /*3230*/  FMUL.FTZ R64, R113, R64 ;  /* 0x0000004071407220 */ /* 0x000fe20000410000 */
[----:B------:R-:W-:Y:S01]  /*3240*/  FMUL.FTZ R25, R116, R65 ;  /* 0x0000004174197220 */ /* 0x000fe20000410000 */
[--C-:B------:R-:W-:Y:S01]  /*3250*/  FADD.FTZ R56, R56, -R217.reuse ;  /* 0x800000d938387221 */ /* 0x100fe20000010000 */
[----:B------:R-:W-:Y:S01]  /*3260*/  FADD.FTZ R58, R58, -R217 ;  /* 0x800000d93a3a7221 */ /* 0x000fe20000010000 */
[----:B------:R-:W-:Y:S01]  /*3270*/  FADD.FTZ R124, R68, -R126 ;  /* 0x8000007e447c7221 */ /* 0x000fe20000010000 */
[----:B-1----:R-:W-:Y:S01]  /*3280*/  FADD.FTZ R148, R76, -R150 ;  /* 0x800000964c947221 */ /* 0x002fe20000010000 */
[----:B--2---:R-:W-:Y:S01]  /*3290*/  FADD.FTZ R130, R73, -R146 ;  /* 0x8000009249827221 */ /* 0x004fe20000010000 */
[----:B------:R-:W-:Y:S01]  /*32a0*/  FADD.FTZ R150, R78, -R150 ;  /* 0x800000964e967221 */ /* 0x000fe20000010000 */
[--C-:B---3--:R-:W-:Y:S01]  /*32b0*/  FADD.FTZ R217, R79, -R147.reuse ;  /* 0x800000934fd97221 */ /* 0x108fe20000010000 */
[----:B------:R-:W-:Y:S01]  /*32c0*/  FADD.FTZ R151, R77, -R147 ;  /* 0x800000934d977221 */ /* 0x000fe20000010000 */
[----:B----4-:R-:W-:Y:S01]  /*32d0*/  FADD.FTZ R126, R72, -R128 ;  /* 0x80000080487e7221 */ /* 0x010fe20000010000 */
[----:B------:R-:W-:Y:S01]  /*32e0*/  F2FP.BF16.F32.PACK_AB R86, R71, R86 ;  /* 0x000000564756723e */ /* 0x000fe200000010ff */
[----:B------:R-:W-:Y:S01]  /*32f0*/  FMUL.FTZ R27, R28, R70 ;  /* 0x000000461c1b7220 */ /* 0x000fe20000410000 */
[----:B------:R-:W-:Y:S01]  /*3300*/  FMUL.FTZ R84, R223, R24 ;  /* 0x00000018df547220 */ /* 0x000fe20000410000 */
[--C-:B-----5:R-:W-:Y:S01]  /*3310*/  FADD.FTZ R53, R53, -R221.reuse ;  /* 0x800000dd35357221 */ /* 0x120fe20000010000 */
[----:B------:R-:W-:Y:S01]  /*3320*/  FADD.FTZ R55, R55, -R221 ;  /* 0x800000dd37377221 */ /* 0x000fe20000010000 */
[----:B------:R-:W-:Y:S01]  /*3330*/  FMUL.FTZ R69, R224, R136 ;  /* 0x00000088e0457220 */ /* 0x000fe20000410000 */
[----:B------:R-:W-:Y:S01]  /*3340*/  FMUL.FTZ R68, R20, R143 ;  /* 0x0000008f14447220 */ /* 0x000fe20000410000 */
[--C-:B------:R-:W-:Y:S01]  /*3350*/  FADD.FTZ R147, R80, -R132.reuse ;  /* 0x8000008450937221 */ /* 0x100fe20000010000 */
[----:B------:R-:W-:Y:S01]  /*3360*/  FADD.FTZ R132, R82, -R132 ;  /* 0x8000008452847221 */ /* 0x000fe20000010000 */
        /* <DEDUP_REMOVED lines=17> */
[----:B------:R-:W-:-:S02]  /*3480*/  IMAD R42, R7, 0x4000, R236 ;  /* 0x00004000072a7824 */ /* 0x000fc400078e02ec */
        /* <DEDUP_REMOVED lines=19> */
[----:B------:R-:W-:Y:S01]  /*35c0*/  IMAD R42, R42, 0x2, R225 ;  /* 0x000000022a2a7824 */ /* 0x000fe200078e02e1 */
        /* <DEDUP_REMOVED lines=22> */
[----:B------:R-:W-:Y:S01]  /*3730*/  STSM.16.MT88.4 [R42+0x20c00], R84 ;  /* 0x020c00542a007844 */ /* 0x000fe20000004200 */
[----:B------:R-:W-:-:S02]  /*3740*/  F2FP.BF16.F32.PACK_AB R73, R51, R50 ;  /* 0x000000323349723e */ /* 0x000fc400000010ff */
[----:B------:R-:W-:Y:S01]  /*3750*/  F2FP.BF16.F32.PACK_AB R74, R53, R52 ;  /* 0x00000034354a723e */ /* 0x000fe200000010ff */
[----:B------:R-:W-:Y:S01]  /*3760*/  STSM.16.MT88.4 [R42+0x21400], R80 ;  /* 0x021400502a007844 */ /* 0x000fe20000004200 */
        /* <DEDUP_REMOVED lines=15> */
[----:B------:R-:W-:Y:S01]  /*3860*/  F2FP.BF16.F32.PACK_AB R25, R12, R11 ;  /* 0x0000000b0c19723e */ /* 0x000fe200000010ff */
[----:B------:R-:W-:Y:S01]  /*3870*/  IMAD R11, R0, 0x2000, R234 ;  /* 0x00002000000b7824 */ /* 0x000fe200078e02ea */
[----:B------:R-:W-:Y:S01]  /*3880*/  F2FP.BF16.F32.PACK_AB R26, R15, R13 ;  /* 0x0000000d0f1a723e */ /* 0x000fe200000010ff */
[----:B------:R1:W-:Y:S01]  /*3890*/  STSM.16.MT88.4 [R42+0x24400], R56 ;  /* 0x024400382a007844 */ /* 0x0003e20000004200 */
[----:B------:R-:W-:-:S02]  /*38a0*/  F2FP.BF16.F32.PACK_AB R27, R17, R14 ;  /* 0x0000000e111b723e */ /* 0x000fc400000010ff */
[----:B------:R-:W-:Y:S02]  /*38b0*/  F2FP.BF16.F32.PACK_AB R32, R32, R30 ;  /* 0x0000001e2020723e */ /* 0x000fe400000010ff */
[----:B------:R-:W-:Y:S01]  /*38c0*/  WARPGROUP.ARRIVE ;  /* 0x00000000000079c5 */ /* 0x000fe20000000000 */
[----:B------:R-:W-:Y:S02]  /*38d0*/  F2FP.BF16.F32.PACK_AB R33, R33, R31 ;  /* 0x0000001f2121723e */ /* 0x000fe400000010ff */
[----:B------:R-:W-:Y:S02]  /*38e0*/  F2FP.BF16.F32.PACK_AB R34, R36, R34 ;  /* 0x000000222422723e */ /* 0x000fe400000010ff */
[----:B------:R-:W-:Y:S01]  /*38f0*/  F2FP.BF16.F32.PACK_AB R35, R127, R35 ;  /* 0x000000237f23723e */ /* 0x000fe200000010ff */
[----:B------:R-:W-:Y:S01]  /*3900*/  HGMMA.64x64x16.F32.BF16 R152, R24, gdesc[UR4].tnspB, R152, gsb0 ;  /* 0x40e0000418987df0 */ /* 0x000fe20008001898 */
[----:B------:R-:W-:Y:S01]  /*3910*/  UIADD3 UR6, UR4, 0x80, URZ ;  /* 0x0000008004067890 */ /* 0x000fe2000fffe03f */
[----:B------:R-:W-:Y:S01]  /*3920*/  F2FP.BF16.F32.PACK_AB R128, R133, R135 ;  /* 0x000000878580723e */ /* 0x000fe200000010ff */
[----:B------:R-:W-:Y:S01]  /*3930*/  UMOV UR7, 0x40000040 ;  /* 0x4000004000077882 */ /* 0x000fe20000000000 */
[----:B------:R-:W-:-:S02]  /*3940*/  F2FP.BF16.F32.PACK_AB R129, R129, R134 ;  /* 0x000000868181723e */ /* 0x000fc400000010ff */
[----:B------:R-:W-:Y:S02]  /*3950*/  F2FP.BF16.F32.PACK_AB R130, R120, R125 ;  /* 0x0000007d7882723e */ /* 0x000fe400000010ff */
[----:B------:R-:W-:Y:S02]  /*3960*/  F2FP.BF16.F32.PACK_AB R131, R38, R121 ;  /* 0x000000792683723e */ /* 0x000fe400000010ff */
[----:B------:R-:W-:-:S04]  /*3970*/  SHF.R.U32.HI R11, RZ, 0x4, R11 ;  /* 0x00000004ff0b7819 */ /* 0x000fc8000001160b */
[----:B------:R-:W-:-:S04]  /*3980*/  LOP3.LUT R11, R11, 0x3fff, RZ, 0xc0, !PT ;  /* 0x00003fff0b0b7812 */ /* 0x000fc800078ec0ff */
[----:B------:R-:W-:-:S05]  /*3990*/  LOP3.LUT R12, R11, 0x10000, RZ, 0xfc, !PT ;  /* 0x000100000b0c7812 */ /* 0x000fca00078efcff */
[----:B------:R-:W-:-:S05]  /*39a0*/  IMAD R12, R7, 0x800, R12 ;  /* 0x00000800070c7824 */ /* 0x000fca00078e020c */
[----:B------:R-:W-:Y:S01]  /*39b0*/  R2UR UR8, R12 ;  /* 0x000000000c0872ca */ /* 0x000fe200000e0000 */
        /* <DEDUP_REMOVED lines=51> */
[----:B------:R-:W-:Y:S01]  /*3cf0*/  UMOV UR4, UR8 ;  /* 0x0000000800047c82 */ /* 0x000fe20008000000 */
[----:B------:R-:W-:Y:S02]  /*3d00*/  WARPGROUP.DEPBAR.LE gsb0, 0x0 ;  /* 0x00008000000079c5 */ /* 0x000fe40000010000 */
[----:B------:R-:W-:-:S06]  /*3d10*/  WARPGROUP.ARRIVE ;  /* 0x00000000000079c5 */ /* 0x000fcc0000000000 */
[----:B------:R-:W-:Y:S01]  /*3d20*/  HGMMA.64x64x16.F32.BF16 R152, R128, gdesc[UR4].tnspB, R152, gsb0 ;  /* 0x40e0000480987df0 */ /* 0x000fe20008001898 */
[----:B------:R-:W-:Y:S01]  /*3d30*/  UMOV UR6, UR9 ;  /* 0x0000000900067c82 */ /* 0x000fe20008000000 */
[----:B------:R-:W-:Y:S01]  /*3d40*/  UMOV UR7, 0x40000040 ;  /* 0x4000004000077882 */ /* 0x000fe20000000000 */
        /* <DEDUP_REMOVED lines=58> */
.L_x_3705:
        /* <DEDUP_REMOVED lines=68> */
.L_x_3706:
[----:B------:R-:W-:Y:S02]  /*4530*/  VIADD R5, R5, 0x1 ;  /* 0x0000000105057836 */ /* 0x000fe40000000000 */
[----:B------:R-:W-:Y:S02]  /*4540*/  VIADD R9, R9, 0x30c20 ;  /* 0x00030c2009097836 */ /* 0x000fe40000000000 */
[----:B------:R-:W-:Y:S01]  /*4550*/  VIADD R7, R7, 0x1 ;  /* 0x0000000107077836 */ /* 0x000fe20000000000 */
[----:B------:R-:W-:Y:S02]  /*4560*/  ISETP.GE.AND P1, PT, R5, R235, PT ;  /* 0x000000eb0500720c */ /* 0x000fe40003f26270 */
[----:B------:R-:W-:Y:S02]  /*4570*/  PRMT R9, RZ, 0x654, R9 ;  /* 0x00000654ff097816 */ /* 0x000fe40000000009 */
[C---:B------:R-:W-:Y:S02]  /*4580*/  ISETP.NE.AND P0, PT, R7.reuse, 0x2, PT ;  /* 0x000000020700780c */ /* 0x040fe40003f05270 */
[----:B------:R2:W-:Y:S02]  /*4590*/  SYNCS.ARRIVE.TRANS64.RED.A1T0 RZ, [R9+URZ], RZ ;  /* 0x000000ff09ff79a7 */ /* 0x0005e4000810043f */
[----:B------:R-:W-:-:S02]  /*45a0*/  SEL R7, R7, RZ, P0 ;  /* 0x000000ff07077207 */ /* 0x000fc40000000000 */
[----:B--2---:R-:W-:-:S04]  /*45b0*/  SEL R9, RZ, 0x1, P0 ;  /* 0x00000001ff097807 */ /* 0x004fc80000000000 */
[----:B------:R-:W-:Y:S01]  /*45c0*/  LOP3.LUT R6, R6, R9, RZ, 0x3c, !PT ;  /* 0x0000000906067212 */ /* 0x000fe200078e3cff */
[----:B------:R-:W-:Y:S06]  /*45d0*/  @!P1 BRA `(.L_x_3707) ;  /* 0xffffffcc00b49947 */ /* 0x000fec000383ffff */
.L_x_3696:
        /* <DEDUP_REMOVED lines=42> */
[----:B--2---:R-:W-:Y:S02]  /*4880*/  IMAD.U32 R6, RZ, RZ, UR6 ;  /* 0x00000006ff067e24 */ /* 0x004fe4000f8e00ff */
[----:B------:R-:W-:Y:S02]  /*4890*/  IMAD.U32 R7, RZ, RZ, UR7 ;  /* 0x00000007ff077e24 */ /* 0x000fe4000f8e00ff */
[----:B-1----:R-:W-:-:S02]  /*48a0*/  IMAD.U32 R10, RZ, RZ, UR4 ;  /* 0x00000004ff0a7e24 */ /* 0x002fc4000f8e00ff */
[----:B------:R-:W-:Y:S02]  /*48b0*/  IMAD.U32 R11, RZ, RZ, UR5 ;  /* 0x00000005ff0b7e24 */ /* 0x000fe4000f8e00ff */
[----:B------:R-:W-:Y:S02]  /*48c0*/  IMAD.MOV.U32 R8, RZ, RZ, 0x70 ;  /* 0x00000070ff087424 */ /* 0x000fe400078e00ff */
[----:B------:R-:W-:Y:S02]  /*48d0*/  IMAD.MOV.U32 R12, RZ, RZ, 0x1 ;  /* 0x00000001ff0c7424 */ /* 0x000fe400078e00ff */
[----:B---3--:R-:W-:-:S07]  /*48e0*/  IMAD.MOV.U32 R13, RZ, RZ, RZ ;  /* 0x000000ffff0d7224 */ /* 0x008fce00078e00ff */
[----:B------:R-:W-:-:S07]  /*48f0*/  LEPC R20, `(.L_x_3708) ;  /* 0x000000001014794e */ /* 0x000fce0000000000 */
[----:B----4-:R-:W-:Y:S05]  /*4900*/  CALL.ABS.NOINC R2 ;  /* 0x0000000002007343 */ /* 0x010fea0003c00000 */
.L_x_3708:
        /* <DEDUP_REMOVED lines=10> */
[----:B-1----:R-:W-:Y:S02]  /*49b0*/  IMAD.U32 R10, RZ, RZ, UR6 ;  /* 0x00000006ff0a7e24 */ /* 0x002fe4000f8e00ff */
[----:B--2---:R-:W-:Y:S02]  /*49c0*/  IMAD.U32 R6, RZ, RZ, UR4 ;  /* 0x00000004ff067e24 */ /* 0x004fe4000f8e00ff */
[----:B------:R-:W-:-:S02]  /*49d0*/  IMAD.U32 R7, RZ, RZ, UR5 ;  /* 0x00000005ff077e24 */ /* 0x000fc4000f8e00ff */
[----:B------:R-:W-:Y:S02]  /*49e0*/  IMAD.U32 R11, RZ, RZ, UR7 ;  /* 0x00000007ff0b7e24 */ /* 0x000fe4000f8e00ff */
[----:B------:R-:W-:Y:S02]  /*49f0*/  IMAD.MOV.U32 R8, RZ, RZ, 0x70 ;  /* 0x00000070ff087424 */ /* 0x000fe400078e00ff */
[----:B------:R-:W-:Y:S02]  /*4a00*/  IMAD.MOV.U32 R12, RZ, RZ, 0x1 ;  /* 0x00000001ff0c7424 */ /* 0x000fe400078e00ff */
[----:B---3--:R-:W-:-:S07]  /*4a10*/  IMAD.MOV.U32 R13, RZ, RZ, RZ ;  /* 0x000000ffff0d7224 */ /* 0x008fce00078e00ff */
[----:B------:R-:W-:-:S07]  /*4a20*/  LEPC R20, `(.L_x_3709) ;  /* 0x000000001014794e */ /* 0x000fce0000000000 */
[----:B----4-:R-:W-:Y:S05]  /*4a30*/  CALL.ABS.NOINC R2 ;  /* 0x0000000002007343 */ /* 0x010fea0003c00000 */
.L_x_3709:
        /* <DEDUP_REMOVED lines=18> */
.L_x_3710:
        /* <DEDUP_REMOVED lines=18> */
.L_x_3711:
[----:B------:R-:W3:Y:S01]  /*4c80*/  LDL.LU R20, [R1+0xc] ;  /* 0x00000c0001147983 */ /* 0x000ee20000300800 */
[----:B------:R-:W-:Y:S02]  /*4c90*/  F2FP.BF16.F32.PACK_AB R152, R153, R152 ;  /* 0x000000989998723e */ /* 0x000fe400000010ff */
[----:B------:R-:W-:Y:S01]  /*4ca0*/  F2FP.BF16.F32.PACK_AB R153, R155, R154 ;  /* 0x0000009a9b99723e */ /* 0x000fe200000010ff */
[----:B------:R-:W4:Y:S01]  /*4cb0*/  S2R R0, SR_TID.X ;  /* 0x0000000000007919 */ /* 0x000f220000002100 */
        /* <DEDUP_REMOVED lines=15> */
[----:B--2---:R-:W-:Y:S01]  /*4db0*/  F2FP.BF16.F32.PACK_AB R6, R189, R188 ;  /* 0x000000bcbd06723e */ /* 0x004fe200000010ff */
[----:B----4-:R-:W-:Y:S01]  /*4dc0*/  VIADD R9, R0, 0xffffff80 ;  /* 0xffffff8000097836 */ /* 0x010fe20000000000 */
[----:B-1----:R-:W-:-:S02]  /*4dd0*/  F2FP.BF16.F32.PACK_AB R8, R193, R192 ;  /* 0x000000c0c108723e */ /* 0x002fc400000010ff */
[----:B------:R-:W-:Y:S02]  /*4de0*/  F2FP.BF16.F32.PACK_AB R10, R197, R196 ;  /* 0x000000c4c50a723e */ /* 0x000fe400000010ff */
[----:B------:R-:W-:Y:S02]  /*4df0*/  SHF.R.S32.HI R2, RZ, 0x1f, R9 ;  /* 0x0000001fff027819 */ /* 0x000fe40000011409 */
[----:B------:R-:W-:Y:S02]  /*4e00*/  F2FP.BF16.F32.PACK_AB R11, R199, R198 ;  /* 0x000000c6c70b723e */ /* 0x000fe400000010ff */
[CC--:B------:R-:W-:Y:S02]  /*4e10*/  LEA.HI R0, R2.reuse, R9.reuse, RZ, 0x4 ;  /* 0x0000000902007211 */ /* 0x0c0fe400078f20ff */
[----:B------:R-:W-:Y:S02]  /*4e20*/  LEA.HI R2, R2, R9, RZ, 0x5 ;  /* 0x0000000902027211 */ /* 0x000fe400078f28ff */
[----:B------:R-:W-:-:S02]  /*4e30*/  LOP3.LUT R0, R0, 0xfffffff0, RZ, 0xc0, !PT ;  /* 0xfffffff000007812 */ /* 0x000fc400078ec0ff */
[----:B------:R-:W-:Y:S02]  /*4e40*/  SHF.R.S32.HI R24, RZ, 0x5, R2 ;  /* 0x00000005ff187819 */ /* 0x000fe40000011402 */
[----:B------:R-:W-:Y:S01]  /*4e50*/  F2FP.BF16.F32.PACK_AB R12, R201, R200 ;  /* 0x000000c8c90c723e */ /* 0x000fe200000010ff */
[----:B------:R-:W-:Y:S01]  /*4e60*/  IMAD.IADD R0, R9, 0x1, -R0 ;  /* 0x0000000109007824 */ /* 0x000fe200078e0a00 */
[----:B------:R-:W-:Y:S01]  /*4e70*/  F2FP.BF16.F32.PACK_AB R9, R195, R194 ;  /* 0x000000c2c309723e */ /* 0x000fe200000010ff */
[----:B------:R-:W1:Y:S01]  /*4e80*/  SHFL.IDX PT, R21, R24, RZ, 0x1f ;  /* 0x00001fff18157589 */ /* 0x000e6200000e0000 */
        /* <DEDUP_REMOVED lines=11> */
[----:B------:R-:W-:Y:S01]  /*4f40*/  F2FP.BF16.F32.PACK_AB R18, R213, R212 ;  /* 0x000000d4d512723e */ /* 0x000fe200000010ff */
[C---:B------:R-:W-:Y:S01]  /*4f50*/  IMAD.SHL.U32 R0, R5.reuse, 0x40, RZ ;  /* 0x0000004005007824 */ /* 0x040fe200078e00ff */
[----:B------:R-:W-:Y:S01]  /*4f60*/  BAR.SYNC.DEFER_BLOCKING 0x1, 0x100 ;  /* 0x0044000000007b1d */ /* 0x000fe20000010000 */
[----:B------:R-:W-:Y:S01]  /*4f70*/  IMAD R3, R24, 0x400, R3 ;  /* 0x0000040018037824 */ /* 0x000fe200078e0203 */
[----:B------:R-:W-:Y:S01]  /*4f80*/  R2P PR, R5, 0x6 ;  /* 0x0000000605007804 */ /* 0x000fe20000000000 */
[----:B------:R-:W-:Y:S01]  /*4f90*/  IMAD.MOV.U32 R5, RZ, RZ, 0x40 ;  /* 0x00000040ff057424 */ /* 0x000fe200078e00ff */
[----:B------:R-:W-:Y:S02]  /*4fa0*/  LOP3.LUT R0, R0, 0x1c0, RZ, 0xc0, !PT ;  /* 0x000001c000007812 */ /* 0x000fe400078ec0ff */
[----:B------:R-:W-:Y:S02]  /*4fb0*/  F2FP.BF16.F32.PACK_AB R19, R22, R19 ;  /* 0x000000131613723e */ /* 0x000fe400000010ff */
[----:B------:R-:W-:-:S02]  /*4fc0*/  SEL R5, R5, 0xffffffc0, !P2 ;  /* 0xffffffc005057807 */ /* 0x000fc40005000000 */
[----:B-1----:R-:W-:Y:S01]  /*4fd0*/  ISETP.NE.AND P0, PT, R21, 0x7, PT ;  /* 0x000000071500780c */ /* 0x002fe20003f05270 */
[----:B---3--:R-:W-:-:S05]  /*4fe0*/  IMAD.SHL.U32 R7, R20, 0x8, RZ ;  /* 0x0000000814077824 */ /* 0x008fca00078e00ff */
[----:B------:R-:W-:Y:S02]  /*4ff0*/  LOP3.LUT R7, R0, 0x8, R7, 0xf8, !PT ;  /* 0x0000000800077812 */ /* 0x000fe400078ef807 */
[----:B------:R-:W-:-:S04]  /*5000*/  SHF.R.U32.HI R0, RZ, 0x3, R0 ;  /* 0x00000003ff007819 */ /* 0x000fc80000011600 */
[----:B------:R-:W-:Y:S02]  /*5010*/  LOP3.LUT R0, R7, R0, RZ, 0x3c, !PT ;  /* 0x0000000007007212 */ /* 0x000fe400078e3cff */
[----:B------:R-:W-:-:S03]  /*5020*/  F2FP.BF16.F32.PACK_AB R7, R191, R190 ;  /* 0x000000bebf07723e */ /* 0x000fc600000010ff */
[----:B------:R-:W-:Y:S02]  /*5030*/  IMAD.IADD R0, R0, 0x1, R3 ;  /* 0x0000000100007824 */ /* 0x000fe400078e0203 */
[----:B------:R-:W-:Y:S02]  /*5040*/  IMAD.MOV.U32 R3, RZ, RZ, 0x20 ;  /* 0x00000020ff037424 */ /* 0x000fe400078e00ff */
[----:B------:R-:W-:-:S03]  /*5050*/  IMAD R0, R0, 0x2, R225 ;  /* 0x0000000200007824 */ /* 0x000fc600078e02e1 */
[----:B------:R-:W-:Y:S02]  /*5060*/  SEL R3, R3, 0xffffffe0, !P1 ;  /* 0xffffffe003037807 */ /* 0x000fe40004800000 */
[--C-:B------:R-:W-:Y:S01]  /*5070*/  IADD3 R20, R5, 0x4000, R0.reuse ;  /* 0x0000400005147810 */ /* 0x100fe20007ffe000 */
[----:B------:R1:W-:Y:S01]  /*5080*/  STSM.16.M88.4 [R0+0x4000], R152 ;  /* 0x0040009800007844 */ /* 0x0003e20000000200 */
[----:B------:R-:W-:Y:S02]  /*5090*/  IADD3 R2, R3, 0x4000, R0 ;  /* 0x0000400003027810 */ /* 0x000fe40007ffe000 */
[----:B------:R-:W-:Y:S01]  /*50a0*/  F2FP.BF16.F32.PACK_AB R5, R187, R186 ;  /* 0x000000babb05723e */ /* 0x000fe200000010ff */
[----:B------:R-:W-:Y:S02]  /*50b0*/  IMAD.IADD R3, R3, 0x1, R20 ;  /* 0x0000000103037824 */ /* 0x000fe400078e0214 */
[----:B------:R1:W-:Y:S04]  /*50c0*/  STSM.16.M88.4 [R2], R160 ;  /* 0x000000a002007844 */ /* 0x0003e80000000200 */
[----:B------:R1:W-:Y:S04]  /*50d0*/  STSM.16.M88.4 [R20], R168 ;  /* 0x000000a814007844 */ /* 0x0003e80000000200 */
        /* <DEDUP_REMOVED lines=33> */
.L_x_3713:
[----:B------:R-:W-:Y:S05]  /*52f0*/  BSYNC B0 ;  /* 0x0000000000007941 */ /* 0x000fea0003800000 */
.L_x_3712:
[----:B------:R-:W-:-:S04]  /*5300*/  DEPBAR.LE SB0, 0x0 ;  /* 0x000080000000791a */ /* 0x000fc80000000000 */
[----:B------:R-:W-:Y:S05]  /*5310*/  BRA `(.L_x_3688) ;  /* 0x00000024000c7947 */ /* 0x000fea0003800000 */
.L_x_3686:
        /* <DEDUP_REMOVED lines=51> */
.L_x_3728:
        /* <DEDUP_REMOVED lines=21> */
.L_x_3717:
[----:B------:R-:W-:Y:S05]  /*57a0*/  BSYNC B0 ;  /* 0x0000000000007941 */ /* 0x000fea0003800000 */
.L_x_3716:
        /* <DEDUP_REMOVED lines=13> */
.L_x_3719:
[----:B------:R-:W-:Y:S05]  /*5880*/  BSYNC B0 ;  /* 0x0000000000007941 */ /* 0x000fea0003800000 */
.L_x_3718:
[----:B------:R-:W-:Y:S06]  /*5890*/  BAR.ARV 0xa, 0xa0 ;  /* 0x0282800000007b1d */ /* 0x000fec0000002000 */
[----:B------:R-:W-:Y:S04]  /*58a0*/  BSSY B0, `(.L_x_3720) ;  /* 0x0000003000007945 */ /* 0x000fe80003800000 */
[----:B------:R-:W-:Y:S05]  /*58b0*/  @!P0 BRA `(.L_x_3721) ;  /* 0x0000000000048947 */ /* 0x000fea0003800000 */
[----:B------:R-:W-:-:S04]  /*58c0*/  DEPBAR.LE SB0, 0x0 ;  /* 0x000080000000791a */ /* 0x000fc80000000000 */
.L_x_3721:
[----:B------:R-:W-:Y:S05]  /*58d0*/  BSYNC B0 ;  /* 0x0000000000007941 */ /* 0x000fea0003800000 */
.L_x_3720:
        /* <DEDUP_REMOVED lines=13> */
.L_x_3723:
[----:B------:R-:W-:Y:S05]  /*59b0*/  BSYNC B0 ;  /* 0x0000000000007941 */ /* 0x000fea0003800000 */
.L_x_3722:
        /* <DEDUP_REMOVED lines=13> */
.L_x_3725:
[----:B------:R-:W-:Y:S05]  /*5a90*/  BSYNC B0 ;  /* 0x0000000000007941 */ /* 0x000fea0003800000 */
.L_x_3724:
[----:B------:R-:W-:Y:S01]  /*5aa0*/  VIADD R0, R0, 0xfffffffe ;  /* 0xfffffffe00007836 */ /* 0x000fe20000000000 */
[----:B------:R-:W-:Y:S06]  /*5ab0*/  BAR.ARV 0xa, 0xa0 ;  /* 0x0282800000007b1d */ /* 0x000fec0000002000 */
[----:B------:R-:W-:Y:S01]  /*5ac0*/  BSSY B0, `(.L_x_3726) ;  /* 0x0000004000007945 */ /* 0x000fe20003800000 */
[----:B------:R-:W-:-:S03]  /*5ad0*/  ISETP.NE.AND P1, PT, R0, RZ, PT ;  /* 0x000000ff0000720c */ /* 0x000fc60003f25270 */
[----:B------:R-:W-:Y:S10]  /*5ae0*/  @!P0 BRA `(.L_x_3727) ;  /* 0x0000000000048947 */ /* 0x000ff40003800000 */
[----:B------:R-:W-:-:S04]  /*5af0*/  DEPBAR.LE SB0, 0x0 ;  /* 0x000080000000791a */ /* 0x000fc80000000000 */
.L_x_3727:
[----:B------:R-:W-:Y:S05]  /*5b00*/  BSYNC B0 ;  /* 0x0000000000007941 */ /* 0x000fea0003800000 */
.L_x_3726:
[----:B------:R-:W-:Y:S06]  /*5b10*/  BAR.ARV 0xb, 0xa0 ;  /* 0x02c2800000007b1d */ /* 0x000fec0000002000 */
[----:B------:R-:W-:Y:S02]  /*5b20*/  UIADD3 UR5, UR5, 0x2, URZ ;  /* 0x0000000205057890 */ /* 0x000fe4000fffe03f */
[----:B------:R-:W-:Y:S01]  /*5b30*/  UIADD3 UR4, UR4, 0x1, URZ ;  /* 0x0000000104047890 */ /* 0x000fe2000fffe03f */
[----:B------:R-:W-:Y:S11]  /*5b40*/  @P1 BRA `(.L_x_3728) ;  /* 0xfffffff800c01947 */ /* 0x000ff6000383ffff */
[----:B------:R-:W-:-:S12]  /*5b50*/  USHF.L.U32 UR5, UR5, 0xd, URZ ;  /* 0x0000000d05057899 */ /* 0x000fd8000800063f */
.L_x_3715:
        /* <DEDUP_REMOVED lines=19> */
.L_x_3730:
[----:B------:R-:W-:Y:S05]  /*5c90*/  BSYNC B0 ;  /* 0x0000000000007941 */ /* 0x000fea0003800000 */
.L_x_3729:
        /* <DEDUP_REMOVED lines=19> */
.L_x_3732:
[----:B------:R-:W-:Y:S05]  /*5dd0*/  BSYNC B0 ;  /* 0x0000000000007941 */ /* 0x000fea0003800000 */
.L_x_3731:
[----:B------:R-:W-:Y:S06]  /*5de0*/  BAR.ARV 0xa, 0xa0 ;  /* 0x0282800000007b1d */ /* 0x000fec0000002000 */
[----:B------:R-:W-:Y:S04]  /*5df0*/  BSSY B0, `(.L_x_3733) ;  /* 0x0000003000007945 */ /* 0x000fe80003800000 */
[----:B------:R-:W-:Y:S05]  /*5e00*/  @!P0 BRA `(.L_x_3734) ;  /* 0x0000000000048947 */ /* 0x000fea0003800000 */
[----:B------:R-:W-:-:S04]  /*5e10*/  DEPBAR.LE SB0, 0x0 ;  /* 0x000080000000791a */ /* 0x000fc80000000000 */
.L_x_3734:
[----:B------:R-:W-:Y:S05]  /*5e20*/  BSYNC B0 ;  /* 0x0000000000007941 */ /* 0x000fea0003800000 */
.L_x_3733:
[----:B------:R-:W-:Y:S06]  /*5e30*/  BAR.ARV 0xb, 0xa0 ;  /* 0x02c2800000007b1d */ /* 0x000fec0000002000 */
[----:B------:R-:W-:Y:S05]  /*5e40*/  BRA `(.L_x_3688) ;  /* 0x0000001800407947 */ /* 0x000fea0003800000 */
.L_x_3714:
        /* <DEDUP_REMOVED lines=28> */
[----:B------:R-:W-:-:S03]  /*6010*/  LEA R4, P0, R2, R4, 0x2 ;  /* 0x0000000402047211 */ /* 0x000fc600078010ff */
[----:B------:R-:W-:Y:S01]  /*6020*/  IMAD.IADD R0, R3, 0x1, R11 ;  /* 0x0000000103007824 */ /* 0x000fe200078e020b */
[----:B------:R-:W-:-:S04]  /*6030*/  R2UR UR4, R4 ;  /* 0x00000000040472ca */ /* 0x000fc800000e0000 */
        /* <DEDUP_REMOVED lines=17> */
[----:B-1----:R-:W-:Y:S01]  /*6150*/  LEA R11, R0, R11, 0x18 ;  /* 0x0000000b000b7211 */ /* 0x002fe200078ec0ff */
[----:B------:R-:W-:Y:S01]  /*6160*/  IMAD.MOV.U32 R0, RZ, RZ, 0x1 ;  /* 0x00000001ff007424 */ /* 0x000fe200078e00ff */
[----:B--2---:R-:W-:-:S04]  /*6170*/  LOP3.LUT R8, R8, 0x7f, RZ, 0xc0, !PT ;  /* 0x0000007f08087812 */ /* 0x004fc800078ec0ff */
[----:B------:R-:W-:Y:S02]  /*6180*/  SHF.L.U32 R0, R0, 0x1f, RZ ;  /* 0x0000001f00007819 */ /* 0x000fe400000006ff */
[----:B------:R-:W-:Y:S02]  /*6190*/  ISETP.NE.AND P0, PT, R8, RZ, PT ;  /* 0x000000ff0800720c */ /* 0x000fe40003f05270 */
[----:B------:R-:W1:Y:S02]  /*61a0*/  SYNCS.PHASECHK.TRANS64.TRYWAIT P1, [R11+URZ+0x30c20], R0 ;  /* 0x030c20000b0075a7 */ /* 0x000e64000802017f */
[----:B-1-3--:R-:W-:Y:S09]  /*61b0*/  @!P1 BRA `(.L_x_3737) ;  /* 0x0000001400c49947 */ /* 0x00aff20003800000 */
.L_x_3765:
[----:B------:R-:W-:Y:S02]  /*61c0*/  IMAD.IADD R10, R7, 0x1, R3 ;  /* 0x00000001070a7824 */ /* 0x000fe400078e0203 */
[----:B------:R-:W-:Y:S02]  /*61d0*/  IMAD.SHL.U32 R2, R2, 0x80, RZ ;  /* 0x0000008002027824 */ /* 0x000fe400078e00ff */
        /* <DEDUP_REMOVED lines=8> */
.L_x_3738:
        /* <DEDUP_REMOVED lines=29> */
[----:B------:R-:W-:Y:S01]  /*6430*/  R2UR UR34, R0 ;  /* 0x00000000002272ca */ /* 0x000fe200000e0000 */
[----:B------:R-:W-:Y:S02]  /*6440*/  IMAD.MOV.U32 R0, RZ, RZ, R5 ;  /* 0x000000ffff007224 */ /* 0x000fe400078e0005 */
[----:B------:R-:W-:Y:S02]  /*6450*/  IMAD.MOV.U32 R5, RZ, RZ, RZ ;  /* 0x000000ffff057224 */ /* 0x000fe400078e00ff */
[----:B------:R-:W-:-:S05]  /*6460*/  IMAD.X R2, RZ, RZ, R0, P1 ;  /* 0x000000ffff027224 */ /* 0x000fca00008e0600 */
[----:B------:R-:W-:Y:S01]  /*6470*/  R2UR UR33, R2 ;  /* 0x00000000022172ca */ /* 0x000fe200000e0000 */
[----:B------:R-:W-:-:S05]  /*6480*/  IMAD.X R2, RZ, RZ, R0, P2 ;  /* 0x000000ffff027224 */ /* 0x000fca00010e0600 */
        /* <DEDUP_REMOVED lines=16> */
[----:B------:R-:W-:Y:S02]  /*6590*/  IMAD.MOV.U32 R20, RZ, RZ, RZ ;  /* 0x000000ffff147224 */ /* 0x000fe400078e00ff */
[----:B------:R-:W-:Y:S01]  /*65a0*/  IMAD.MOV.U32 R15, RZ, RZ, RZ ;  /* 0x000000ffff0f7224 */ /* 0x000fe200078e00ff */
        /* <DEDUP_REMOVED lines=8> */
[----:B------:R-:W-:Y:S02]  /*6630*/  IMAD.IADD R18, R4, 0x1, -R19 ;  /* 0x0000000104127824 */ /* 0x000fe400078e0a13 */
[----:B------:R-:W-:Y:S02]  /*6640*/  IMAD.MOV.U32 R9, RZ, RZ, 0x1 ;  /* 0x00000001ff097424 */ /* 0x000fe400078e00ff */
[----:B------:R-:W-:-:S07]  /*6650*/  IMAD.MOV.U32 R15, RZ, RZ, RZ ;  /* 0x000000ffff0f7224 */ /* 0x000fce00078e00ff */
.L_x_3749:
[----:B------:R-:W-:-:S04]  /*6660*/  SHF.L.U32 R21, R9, 0x1f, RZ ;  /* 0x0000001f09157819 */ /* 0x000fc800000006ff */
[----:B-1----:R-:W1:Y:S02]  /*6670*/  SYNCS.PHASECHK.TRANS64.TRYWAIT P1, [R11+URZ+0x30c40], R21 ;  /* 0x030c40150b0075a7 */ /* 0x002e64000802017f */
[----:B-12---:R-:W-:Y:S05]  /*6680*/  @!P1 BRA `(.L_x_3741) ;  /* 0x0000001000a49947 */ /* 0x006fea0003800000 */
.L_x_3766:
[----:B------:R-:W-:Y:S05]  /*6690*/  @P0 BRA `(.L_x_3742) ;  /* 0x0000000000140947 */ /* 0x000fea0003800000 */
[----:B------:R-:W-:Y:S01]  /*66a0*/  ISETP.NE.AND P1, PT, R14, RZ, PT ;  /* 0x000000ff0e00720c */ /* 0x000fe20003f25270 */
[----:B------:R-:W-:-:S04]  /*66b0*/  IMAD.MOV.U32 R0, RZ, RZ, 0x4200 ;  /* 0x00004200ff007424 */ /* 0x000fc800078e00ff */
[----:B------:R2:W-:Y:S08]  /*66c0*/  SYNCS.ARRIVE.TRANS64 RZ, [R11+URZ+0x30c30], R0 ;  /* 0x030c30000bff79a7 */ /* 0x0005f0000800003f */
[----:B------:R-:W-:Y:S05]  /*66d0*/  @!P1 BRA `(.L_x_3742) ;  /* 0x0000000000049947 */ /* 0x000fea0003800000 */
[----:B------:R-:W-:Y:S01]  /*66e0*/  BPT.TRAP 0x1 ;  /* 0x000000040000795c */ /* 0x000fe20000300000 */
.L_x_3742:
        /* <DEDUP_REMOVED lines=22> */
[----:B------:R-:W-:-:S03]  /*6850*/  R2UR UR10, R4 ;  /* 0x00000000040a72ca */ /* 0x000fc600000e0000 */
[----:B------:R-:W-:-:S05]  /*6860*/  IMAD.X R5, RZ, RZ, R0, P1 ;  /* 0x000000ffff057224 */ /* 0x000fca00008e0600 */
[----:B------:R-:W-:-:S13]  /*6870*/  R2UR UR11, R5 ;  /* 0x00000000050b72ca */ /* 0x000fda00000e0000 */
[----:B------:R2:W-:Y:S01]  /*6880*/  UTMALDG.4D [UR16], [UR10], desc[UR14] ;  /* 0x00000e100a0075b4 */ /* 0x0005e20008019000 */
[----:B------:R2:W-:Y:S01]  /*6890*/  UBLKCP.S.G [UR6], [UR8], UR13 ;  /* 0x00000006080073ba */ /* 0x0005e2000800020d */
[----:B------:R-:W3:Y:S02]  /*68a0*/  SYNCS.PHASECHK.TRANS64.TRYWAIT P1, [R11+URZ+0x30c28], R21 ;  /* 0x030c28150b0075a7 */ /* 0x000ee4000802017f */
[----:B--23--:R-:W-:Y:S05]  /*68b0*/  @!P1 BRA `(.L_x_3743) ;  /* 0x00000010002c9947 */ /* 0x00cfea0003800000 */
.L_x_3767:
[----:B------:R-:W-:Y:S05]  /*68c0*/  @P0 BRA `(.L_x_3744) ;  /* 0x0000000000140947 */ /* 0x000fea0003800000 */
[----:B------:R-:W-:Y:S01]  /*68d0*/  ISETP.NE.AND P1, PT, R14, RZ, PT ;  /* 0x000000ff0e00720c */ /* 0x000fe20003f25270 */
[----:B------:R-:W-:-:S04]  /*68e0*/  IMAD.MOV.U32 R2, RZ, RZ, 0x4200 ;  /* 0x00004200ff027424 */ /* 0x000fc800078e00ff */
[----:B------:R3:W-:Y:S08]  /*68f0*/  SYNCS.ARRIVE.TRANS64 RZ, [R11+URZ+0x30c18], R2 ;  /* 0x030c18020bff79a7 */ /* 0x0007f0000800003f */
[----:B------:R-:W-:Y:S05]  /*6900*/  @!P1 BRA `(.L_x_3744) ;  /* 0x0000000000049947 */ /* 0x000fea0003800000 */
[----:B------:R-:W-:Y:S01]  /*6910*/  BPT.TRAP 0x1 ;  /* 0x000000040000795c */ /* 0x000fe20000300000 */
.L_x_3744:
[----:B------:R-:W-:Y:S01]  /*6920*/  VIADD R17, R17, 0x80 ;  /* 0x0000008011117836 */ /* 0x000fe20000000000 */
[----:B------:R-:W-:Y:S01]  /*6930*/  R2UR UR17, R11 ;  /* 0x000000000b1172ca */ /* 0x000fe200000e0000 */
[----:B------:R-:W-:Y:S01]  /*6940*/  UMOV UR14, 0x0 ;  /* 0x00000000000e7882 */ /* 0x000fe20000000000 */
[----:B---3--:R-:W-:Y:S01]  /*6950*/  IADD3 R2, P1, R8, 0xf0, RZ ;  /* 0x000000f008027810 */ /* 0x008fe20007f3e0ff */
[----:B------:R-:W-:Y:S01]  /*6960*/  UMOV UR15, 0x14f00000 ;  /* 0x14f00000000f7882 */ /* 0x000fe20000000000 */
[----:B------:R-:W-:Y:S01]  /*6970*/  R2UR UR19, R17 ;  /* 0x00000000111372ca */ /* 0x000fe200000e0000 */
[----:B------:R-:W-:Y:S01]  /*6980*/  UMOV UR18, URZ ;  /* 0x0000003f00127c82 */ /* 0x000fe20008000000 */
[----:B------:R-:W-:Y:S01]  /*6990*/  R2UR UR10, R2 ;  /* 0x00000000020a72ca */ /* 0x000fe200000e0000 */
[----:B------:R-:W-:Y:S01]  /*69a0*/  IMAD.X R3, RZ, RZ, R0, P1 ;  /* 0x000000ffff037224 */ /* 0x000fe200008e0600 */
[----:B------:R-:W-:-:S04]  /*69b0*/  UMOV UR13, 0x20 ;  /* 0x00000020000d7882 */ /* 0x000fc80000000000 */
        /* <DEDUP_REMOVED lines=10> */
.L_x_3768:
        /* <DEDUP_REMOVED lines=9> */
.L_x_3746:
        /* <DEDUP_REMOVED lines=24> */
.L_x_3770:
[----:B------:R-:W-:Y:S05]  /*6c70*/  @P0 BRA `(.L_x_3748) ;  /* 0x0000000000140947 */ /* 0x000fea0003800000 */
[----:B------:R-:W-:Y:S01]  /*6c80*/  ISETP.NE.AND P1, PT, R14, RZ, PT ;  /* 0x000000ff0e00720c */ /* 0x000fe20003f25270 */
[----:B-1----:R-:W-:-:S04]  /*6c90*/  IMAD.MOV.U32 R4, RZ, RZ, 0x4200 ;  /* 0x00004200ff047424 */ /* 0x002fc800078e00ff */
[----:B------:R2:W-:Y:S08]  /*6ca0*/  SYNCS.ARRIVE.TRANS64 RZ, [R11+URZ+0x30c10], R4 ;  /* 0x030c10040bff79a7 */ /* 0x0005f0000800003f */
[----:B------:R-:W-:Y:S05]  /*6cb0*/  @!P1 BRA `(.L_x_3748) ;  /* 0x0000000000049947 */ /* 0x000fea0003800000 */
[----:B------:R-:W-:Y:S01]  /*6cc0*/  BPT.TRAP 0x1 ;  /* 0x000000040000795c */ /* 0x000fe20000300000 */
.L_x_3748:
        /* <DEDUP_REMOVED lines=21> */
[----:B------:R-:W-:-:S07]  /*6e20*/  IMAD.U32 R5, RZ, RZ, UR19 ;  /* 0x00000013ff057e24 */ /* 0x000fce000f8e00ff */
.L_x_3740:
[----:B------:R-:W-:-:S13]  /*6e30*/  ISETP.NE.AND P1, PT, R19, RZ, PT ;  /* 0x000000ff1300720c */ /* 0x000fda0003f25270 */
[----:B------:R-:W-:Y:S05]  /*6e40*/  @!P1 BRA `(.L_x_3739) ;  /* 0x0000000000f09947 */ /* 0x000fea0003800000 */
[----:B------:R-:W-:-:S04]  /*6e50*/  SHF.L.U32 R12, R9, 0x1f, RZ ;  /* 0x0000001f090c7819 */ /* 0x000fc800000006ff */
[----:B------:R-:W3:Y:S02]  /*6e60*/  SYNCS.PHASECHK.TRANS64.TRYWAIT P1, [R11+URZ+0x30c40], R12 ;  /* 0x030c400c0b0075a7 */ /* 0x000ee4000802017f */
[----:B---3--:R-:W-:Y:S05]  /*6e70*/  @!P1 BRA `(.L_x_3750) ;  /* 0x0000000800fc9947 */ /* 0x008fea0003800000 */
.L_x_3771:
[----:B------:R-:W-:Y:S05]  /*6e80*/  @P0 BRA `(.L_x_3751) ;  /* 0x0000000000140947 */ /* 0x000fea0003800000 */
[----:B------:R-:W-:Y:S01]  /*6e90*/  ISETP.NE.AND P1, PT, R14, RZ, PT ;  /* 0x000000ff0e00720c */ /* 0x000fe20003f25270 */
[----:B-12---:R-:W-:-:S04]  /*6ea0*/  IMAD.MOV.U32 R4, RZ, RZ, 0x4200 ;  /* 0x00004200ff047424 */ /* 0x006fc800078e00ff */
[----:B------:R4:W-:Y:S08]  /*6eb0*/  SYNCS.ARRIVE.TRANS64 RZ, [R11+URZ+0x30c30], R4 ;  /* 0x030c30040bff79a7 */ /* 0x0009f0000800003f */
[----:B------:R-:W-:Y:S05]  /*6ec0*/  @!P1 BRA `(.L_x_3751) ;  /* 0x0000000000049947 */ /* 0x000fea0003800000 */
[----:B------:R-:W-:Y:S01]  /*6ed0*/  BPT.TRAP 0x1 ;  /* 0x000000040000795c */ /* 0x000fe20000300000 */
.L_x_3751:
        /* <DEDUP_REMOVED lines=26> */
.L_x_3772:
[----:B------:R-:W-:Y:S05]  /*7080*/  @P0 BRA `(.L_x_3753) ;  /* 0x0000000000140947 */ /* 0x000fea0003800000 */
[----:B------:R-:W-:Y:S01]  /*7090*/  ISETP.NE.AND P0, PT, R14, RZ, PT ;  /* 0x000000ff0e00720c */ /* 0x000fe20003f05270 */
[----:B------:R-:W-:-:S04]  /*70a0*/  IMAD.MOV.U32 R4, RZ, RZ, 0x4200 ;  /* 0x00004200ff047424 */ /* 0x000fc800078e00ff */
[----:B------:R2:W-:Y:S08]  /*70b0*/  SYNCS.ARRIVE.TRANS64 RZ, [R11+URZ+0x30c18], R4 ;  /* 0x030c18040bff79a7 */ /* 0x0005f0000800003f */
[----:B------:R-:W-:Y:S05]  /*70c0*/  @!P0 BRA `(.L_x_3753) ;  /* 0x0000000000048947 */ /* 0x000fea0003800000 */
[----:B------:R-:W-:Y:S01]  /*70d0*/  BPT.TRAP 0x1 ;  /* 0x000000040000795c */ /* 0x000fe20000300000 */
.L_x_3753:
        /* <DEDUP_REMOVED lines=19> */
.L_x_3739:
[----:B------:R-:W4:Y:S01]  /*7210*/  S2R R2, SR_TID.X ;  /* 0x0000000000027919 */ /* 0x000f220000002100 */
[----:B------:R-:W-:Y:S01]  /*7220*/  IMAD R13, R20, 0x8, R11 ;  /* 0x00000008140d7824 */ /* 0x000fe200078e020b */
[----:B----4-:R-:W-:Y:S02]  /*7230*/  LOP3.LUT R3, R2, 0x7f, RZ, 0xc0, !PT ;  /* 0x0000007f02037812 */ /* 0x010fe400078ec0ff */
[----:B------:R-:W-:Y:S02]  /*7240*/  SHF.L.U32 R2, R9, 0x1f, RZ ;  /* 0x0000001f09027819 */ /* 0x000fe400000006ff */
[----:B------:R-:W-:Y:S02]  /*7250*/  ISETP.NE.AND P1, PT, R3, RZ, PT ;  /* 0x000000ff0300720c */ /* 0x000fe40003f25270 */
[----:B------:R-:W4:Y:S02]  /*7260*/  SYNCS.PHASECHK.TRANS64.TRYWAIT P0, [R13+URZ+0x30c40], R2 ;  /* 0x030c40020d0075a7 */ /* 0x000f24000800017f */
[----:B----4-:R-:W-:Y:S09]  /*7270*/  @!P0 BRA `(.L_x_3754) ;  /* 0x0000000800248947 */ /* 0x010ff20003800000 */
.L_x_3773:
[----:B------:R-:W-:Y:S05]  /*7280*/  @P1 BRA `(.L_x_3755) ;  /* 0x0000000000181947 */ /* 0x000fea0003800000 */
[----:B------:R-:W5:Y:S01]  /*7290*/  S2R R3, SR_TID.X ;  /* 0x0000000000037919 */ /* 0x000f620000002100 */
[----:B----4-:R-:W-:-:S04]  /*72a0*/  IMAD.MOV.U32 R2, RZ, RZ, 0x4200 ;  /* 0x00004200ff027424 */ /* 0x010fc800078e00ff */
[----:B------:R4:W-:Y:S01]  /*72b0*/  SYNCS.ARRIVE.TRANS64 RZ, [R13+URZ+0x30c30], R2 ;  /* 0x030c30020dff79a7 */ /* 0x0009e2000800003f */
[----:B-----5:R-:W-:-:S13]  /*72c0*/  LOP3.LUT P0, RZ, R3, 0x1f, RZ, 0xc0, !PT ;  /* 0x0000001f03ff7812 */ /* 0x020fda000780c0ff */
[----:B----4-:R-:W-:Y:S05]  /*72d0*/  @!P0 BRA `(.L_x_3755) ;  /* 0x0000000000048947 */ /* 0x010fea0003800000 */
[----:B--2---:R-:W-:Y:S01]  /*72e0*/  BPT.TRAP 0x1 ;  /* 0x000000040000795c */ /* 0x004fe20000300000 */
.L_x_3755:
[----:B----4-:R-:W4:Y:S01]  /*72f0*/  LDC.64 R2, c[0x0][0x728] ;  /* 0x0001ca00ff027b82 */ /* 0x010f220000000a00 */
[----:B------:R-:W-:Y:S01]  /*7300*/  IADD3 R6, P0, R5, R6, RZ ;  /* 0x0000000605067210 */ /* 0x000fe20007f1e0ff */
[C-C-:B-12---:R-:W-:Y:S01]  /*7310*/  IMAD R4, R20.reuse, 0x4000, R11.reuse ;  /* 0x0000400014047824 */ /* 0x146fe200078e020b */
[----:B------:R-:W-:Y:S01]  /*7320*/  R2UR UR17, R13 ;  /* 0x000000000d1172ca */ /* 0x000fe200000e0000 */
[----:B---3--:R-:W-:Y:S01]  /*7330*/  IMAD R11, R20, 0x200, R11 ;  /* 0x00000200140b7824 */ /* 0x008fe200078e020b */
[----:B------:R-:W-:Y:S01]  /*7340*/  LEA.HI.X.SX32 R10, R5, R10, 0x1, P0 ;  /* 0x0000000a050a7211 */ /* 0x000fe200000f0eff */
[----:B------:R-:W-:Y:S01]  /*7350*/  UMOV UR8, 0x0 ;  /* 0x0000000000087882 */ /* 0x000fe20000000000 */
[----:B------:R-:W-:Y:S01]  /*7360*/  R2UR UR16, R4 ;  /* 0x00000000041072ca */ /* 0x000fe200000e0000 */
[----:B------:R-:W-:Y:S01]  /*7370*/  UMOV UR9, 0x14f00000 ;  /* 0x14f0000000097882 */ /* 0x000fe20000000000 */
[----:B------:R-:W-:Y:S01]  /*7380*/  R2UR UR10, R11 ;  /* 0x000000000b0a72ca */ /* 0x000fe200000e0000 */
[----:B------:R-:W-:Y:S01]  /*7390*/  UMOV UR18, URZ ;  /* 0x0000003f00127c82 */ /* 0x000fe20008000000 */
[----:B------:R-:W-:Y:S01]  /*73a0*/  R2UR UR19, R5 ;  /* 0x00000000051372ca */ /* 0x000fe200000e0000 */
[----:B------:R-:W-:-:S04]  /*73b0*/  UMOV UR13, 0x20 ;  /* 0x00000020000d7882 */ /* 0x000fc80000000000 */
[----:B------:R-:W-:-:S04]  /*73c0*/  UIADD3 UR17, UR17, 0x30c30, URZ ;  /* 0x00030c3011117890 */ /* 0x000fc8000fffe03f */
[----:B------:R-:W-:Y:S02]  /*73d0*/  UIADD3 UR16, UR16, 0x18000, URZ ;  /* 0x0001800010107890 */ /* 0x000fe4000fffe03f */
[----:B------:R-:W-:Y:S01]  /*73e0*/  UIADD3 UR10, UR10, 0x20400, URZ ;  /* 0x000204000a0a7890 */ /* 0x000fe2000fffe03f */
[----:B----4-:R-:W-:Y:S01]  /*73f0*/  LEA R2, P0, R6, R2, 0x2 ;  /* 0x0000000206027211 */ /* 0x010fe200078010ff */
[----:B------:R-:W-:-:S03]  /*7400*/  UMOV UR11, UR17 ;  /* 0x00000011000b7c82 */ /* 0x000fc60008000000 */
[----:B------:R-:W-:Y:S02]  /*7410*/  LEA.HI.X R3, R6, R3, R10, 0x2, P0 ;  /* 0x0000000306037211 */ /* 0x000fe400000f140a */
[----:B------:R-:W-:Y:S02]  /*7420*/  IADD3 R8, P0, R8, 0x1f0, RZ ;  /* 0x000001f008087810 */ /* 0x000fe40007f1e0ff */
[----:B------:R-:W-:Y:S02]  /*7430*/  R2UR UR14, R2 ;  /* 0x00000000020e72ca */ /* 0x000fe400000e0000 */
[----:B------:R-:W-:Y:S01]  /*7440*/  R2UR UR6, R8 ;  /* 0x00000000080672ca */ /* 0x000fe200000e0000 */
[----:B------:R-:W-:Y:S01]  /*7450*/  IMAD.X R0, RZ, RZ, R0, P0 ;  /* 0x000000ffff007224 */ /* 0x000fe200000e0600 */
[----:B------:R-:W-:-:S04]  /*7460*/  R2UR UR15, R3 ;  /* 0x00000000030f72ca */ /* 0x000fc800000e0000 */
[----:B------:R-:W-:Y:S01]  /*7470*/  R2UR UR7, R0 ;  /* 0x00000000000772ca */ /* 0x000fe200000e0000 */
[----:B------:R-:W-:-:S05]  /*7480*/  VIADD R0, R20, 0x1 ;  /* 0x0000000114007836 */ /* 0x000fca0000000000 */
[----:B------:R-:W-:-:S04]  /*7490*/  ISETP.NE.AND P0, PT, R0, 0x2, PT ;  /* 0x000000020000780c */ /* 0x000fc80003f05270 */
[----:B------:R-:W-:Y:S02]  /*74a0*/  SEL R2, RZ, 0x1, P0 ;  /* 0x00000001ff027807 */ /* 0x000fe40000000000 */
[----:B------:R-:W-:Y:S01]  /*74b0*/  SEL R0, R0, RZ, P0 ;  /* 0x000000ff00007207 */ /* 0x000fe20000000000 */
[----:B------:R1:W-:Y:S01]  /*74c0*/  UTMALDG.4D [UR16], [UR6], desc[UR8] ;  /* 0x00000810060075b4 */ /* 0x0003e20008019000 */
[----:B------:R-:W-:Y:S01]  /*74d0*/  LOP3.LUT R9, R9, R2, RZ, 0x3c, !PT ;  /* 0x0000000209097212 */ /* 0x000fe200078e3cff */
[----:B------:R1:W-:Y:S02]  /*74e0*/  UBLKCP.S.G [UR10], [UR14], UR13 ;  /* 0x0000000a0e0073ba */ /* 0x0003e4000800020d */
[----:B-1----:R-:W-:-:S04]  /*74f0*/  NOP ;  /* 0x0000000000007918 */ /* 0x002fc80000000000 */
.L_x_3736:
[----:B------:R-:W-:Y:S05]  /*7500*/  BSYNC B0 ;  /* 0x0000000000007941 */ /* 0x000fea0003800000 */
.L_x_3735:
[----:B------:R-:W-:-:S03]  /*7510*/  UMOV UR6, 0xffffffff ;  /* 0xffffffff00067882 */ /* 0x000fc60000000000 */
[----:B------:R-:W-:Y:S05]  /*7520*/  BRA.DIV UR6, `(.L_x_3756) ;  /* 0x00000006068c7947 */ /* 0x000fea000b800000 */
[----:B------:R-:W-:-:S13]  /*7530*/  ELECT P0, URZ, PT ;  /* 0x00000000003f782f */ /* 0x000fda0003800000 */
.L_x_3776:
[----:B------:R-:W-:Y:S05]  /*7540*/  @!P0 BRA `(.L_x_3688) ;  /* 0x0000000000808947 */ /* 0x000fea0003800000 */
[----:B------:R-:W-:-:S04]  /*7550*/  LOP3.LUT R16, R16, 0x2, RZ, 0xfc, !PT ;  /* 0x0000000210107812 */ /* 0x000fc800078efcff */
[----:B------:R-:W-:-:S13]  /*7560*/  ISETP.NE.AND P0, PT, R16, 0x3, PT ;  /* 0x000000031000780c */ /* 0x000fda0003f05270 */
[----:B------:R-:W-:Y:S05]  /*7570*/  @!P0 BRA `(.L_x_3757) ;  /* 0x0000000000048947 */ /* 0x000fea0003800000 */
[----:B------:R-:W-:Y:S01]  /*7580*/  BPT.TRAP 0x1 ;  /* 0x000000040000795c */ /* 0x000fe20000300000 */
.L_x_3757:
[----:B------:R-:W1:Y:S01]  /*7590*/  S2R R3, SR_CgaCtaId ;  /* 0x0000000000037919 */ /* 0x000e620000008800 */
[----:B------:R-:W-:Y:S02]  /*75a0*/  MOV R2, 0x400 ;  /* 0x0000040000027802 */ /* 0x000fe40000000f00 */
[----:B------:R-:W-:Y:S02]  /*75b0*/  SHF.L.U32 R5, R9, 0x1f, RZ ;  /* 0x0000001f09057819 */ /* 0x000fe400000006ff */
[----:B-1----:R-:W-:Y:S01]  /*75c0*/  LEA R7, R3, R2, 0x18 ;  /* 0x0000000203077211 */ /* 0x002fe200078ec0ff */
[----:B------:R-:W-:-:S04]  /*75d0*/  VIADD R2, R0, 0x1 ;  /* 0x0000000100027836 */ /* 0x000fc80000000000 */
[----:B------:R-:W-:Y:S01]  /*75e0*/  VIADD R3, R7, 0x30c20 ;  /* 0x00030c2007037836 */ /* 0x000fe20000000000 */
        /* <DEDUP_REMOVED lines=9> */
.L_x_3777:
[----:B------:R-:W2:Y:S02]  /*7680*/  SYNCS.PHASECHK.TRANS64.TRYWAIT P1, [R3+URZ], R2 ;  /* 0x00000002030075a7 */ /* 0x000ea4000802017f */
[----:B--2---:R-:W-:Y:S05]  /*7690*/  @!P1 BRA `(.L_x_3759) ;  /* 0x0000000400689947 */ /* 0x004fea0003800000 */
.L_x_3778:
[----:B------:R-:W-:Y:S05]  /*76a0*/  @!P0 BRA `(.L_x_3760) ;  /* 0x0000000000048947 */ /* 0x000fea0003800000 */
[----:B------:R-:W-:Y:S01]  /*76b0*/  BPT.TRAP 0x1 ;  /* 0x000000040000795c */ /* 0x000fe20000300000 */
.L_x_3760:
[----:B--2---:R-:W-:-:S04]  /*76c0*/  VIADD R3, R7, 0x30c40 ;  /* 0x00030c4007037836 */ /* 0x004fc80000000000 */
[----:B------:R-:W-:-:S04]  /*76d0*/  IMAD R0, R0, 0x8, R3 ;  /* 0x0000000800007824 */ /* 0x000fc800078e0203 */
[----:B------:R-:W2:Y:S02]  /*76e0*/  SYNCS.PHASECHK.TRANS64.TRYWAIT P0, [R0+URZ], R5 ;  /* 0x00000005000075a7 */ /* 0x000ea4000800017f */
[----:B--2---:R-:W-:Y:S05]  /*76f0*/  @!P0 BRA `(.L_x_3761) ;  /* 0x0000000400648947 */ /* 0x004fea0003800000 */
.L_x_3779:
[----:B------:R-:W-:-:S07]  /*7700*/  IMAD R3, R4, 0x8, R3 ;  /* 0x0000000804037824 */ /* 0x000fce00078e0203 */
.L_x_3762:
[----:B---3--:R3:W4:Y:S02]  /*7710*/  SYNCS.PHASECHK.TRANS64.TRYWAIT P0, [R3+URZ], R2 ;  /* 0x00000002030075a7 */ /* 0x008724000800017f */
[----:B----4-:R-:W-:Y:S05]  /*7720*/  @!P0 NANOSLEEP.SYNCS 0x989680 ;  /* 0x009896800000895d */ /* 0x010fea0003900000 */
[----:B------:R-:W4:Y:S02]  /*7730*/  @!P0 SYNCS.PHASECHK.TRANS64 P0, [R3+URZ], R2 ;  /* 0x00000002030085a7 */ /* 0x000f24000800007f */
[----:B----4-:R-:W-:Y:S05]  /*7740*/  @!P0 BRA `(.L_x_3762) ;  /* 0xfffffffc00f08947 */ /* 0x010fea000383ffff */
.L_x_3688:
[----:B------:R-:W-:Y:S05]  /*7750*/  BSYNC B6 ;  /* 0x0000000000067941 */ /* 0x000fea0003800000 */
.L_x_3685:
[----:B------:R-:W-:Y:S05]  /*7760*/  EXIT ;  /* 0x000000000000794d */ /* 0x000fea0003800000 */
.L_x_3693:
[----:B------:R-:W-:Y:S02]  /*7770*/  IMAD.MOV.U32 R12, RZ, RZ, RZ ;  /* 0x000000ffff0c7224 */ /* 0x000fe400078e00ff */
[----:B------:R-:W-:Y:S02]  /*7780*/  IMAD.MOV.U32 R11, RZ, RZ, 0x1f ;  /* 0x0000001fff0b7424 */ /* 0x000fe400078e00ff */
[----:B------:R-:W-:-:S07]  /*7790*/  IMAD.MOV.U32 R15, RZ, RZ, -0x1 ;  /* 0xffffffffff0f7424 */ /* 0x000fce00078e00ff */
[----:B------:R-:W-:Y:S05]  /*77a0*/  WARPSYNC.COLLECTIVE R15, `(.L_x_3763) ;  /* 0x000000000f087348 */ /* 0x000fea0003c00000 */
[----:B------:R1:W2:Y:S02]  /*77b0*/  SHFL.IDX P6, R14, R13, R12, R11 ;  /* 0x0000000c0d0e7389 */ /* 0x0002a400000c000b */
[----:B-12---:R-:W-:Y:S01]  /*77c0*/  ENDCOLLECTIVE ;  /* 0x000000000000791b */ /* 0x006fe20003800000 */
.L_x_3763:
[----:B------:R-:W-:Y:S05]  /*77d0*/  BRA `(.L_x_3764) ;  /* 0xffffff9000f07947 */ /* 0x000fea000383ffff */
.L_x_3695:
[----:B--2---:R2:W3:Y:S02]  /*77e0*/  SYNCS.PHASECHK.TRANS64.TRYWAIT P0, [R225+URZ+0x30c00], R6 ;  /* 0x030c0006e10075a7 */ /* 0x0044e4000800017f */
[----:B---3--:R-:W-:Y:S05]  /*77f0*/  @!P0 NANOSLEEP.SYNCS 0x989680 ;  /* 0x009896800000895d */ /* 0x008fea0003900000 */
[----:B------:R-:W3:Y:S02]  /*7800*/  @!P0 SYNCS.PHASECHK.TRANS64 P0, [R225+URZ+0x30c00], R6 ;  /* 0x030c0006e10085a7 */ /* 0x000ee4000800007f */
[----:B---3--:R-:W-:Y:S05]  /*7810*/  @!P0 BRA `(.L_x_3695) ;  /* 0xfffffffc00f08947 */ /* 0x008fea000383ffff */
[----:B------:R-:W-:Y:S05]  /*7820*/  BRA `(.L_x_3694) ;  /* 0xffffff9400147947 */ /* 0x000fea000383ffff */
.L_x_3700:
[----:B--2---:R2:W3:Y:S02]  /*7830*/  SYNCS.PHASECHK.TRANS64.TRYWAIT P1, [R9+URZ+0x30c10], R22 ;  /* 0x030c1016090075a7 */ /* 0x0044e4000802017f */
[----:B---3--:R-:W-:Y:S05]  /*7840*/  @!P1 NANOSLEEP.SYNCS 0x989680 ;  /* 0x009896800000995d */ /* 0x008fea0003900000 */
[----:B------:R-:W3:Y:S02]  /*7850*/  @!P1 SYNCS.PHASECHK.TRANS64 P1, [R9+URZ+0x30c10], R22 ;  /* 0x030c1016090095a7 */ /* 0x000ee4000802007f */
[----:B---3--:R-:W-:Y:S05]  /*7860*/  @!P1 BRA `(.L_x_3700) ;  /* 0xfffffffc00f09947 */ /* 0x008fea000383ffff */
[----:B------:R-:W-:Y:S05]  /*7870*/  BRA `(.L_x_3699) ;  /* 0xffffff9c00487947 */ /* 0x000fea000383ffff */
.L_x_3704:
[----:B------:R1:W1:Y:S02]  /*7880*/  SYNCS.PHASECHK.TRANS64.TRYWAIT P1, [R9+URZ+0x30c30], R22 ;  /* 0x030c3016090075a7 */ /* 0x000264000802017f */
[----:B-1----:R-:W-:Y:S05]  /*7890*/  @!P1 NANOSLEEP.SYNCS 0x989680 ;  /* 0x009896800000995d */ /* 0x002fea0003900000 */
[----:B------:R-:W1:Y:S02]  /*78a0*/  @!P1 SYNCS.PHASECHK.TRANS64 P1, [R9+URZ+0x30c30], R22 ;  /* 0x030c3016090095a7 */ /* 0x000e64000802007f */
[----:B-1----:R-:W-:Y:S05]  /*78b0*/  @!P1 BRA `(.L_x_3704) ;  /* 0xfffffffc00f09947 */ /* 0x002fea000383ffff */
[----:B------:R-:W-:Y:S05]  /*78c0*/  BRA `(.L_x_3703) ;  /* 0xffffffa000587947 */ /* 0x000fea000383ffff */
.L_x_3737:
[----:B-1----:R1:W2:Y:S02]  /*78d0*/  SYNCS.PHASECHK.TRANS64.TRYWAIT P1, [R11+URZ+0x30c20], R0 ;  /* 0x030c20000b0075a7 */ /* 0x0022a4000802017f */
[----:B--2---:R-:W-:Y:S05]  /*78e0*/  @!P1 NANOSLEEP.SYNCS 0x989680 ;  /* 0x009896800000995d */ /* 0x004fea0003900000 */
[----:B------:R-:W2:Y:S02]  /*78f0*/  @!P1 SYNCS.PHASECHK.TRANS64 P1, [R11+URZ+0x30c20], R0 ;  /* 0x030c20000b0095a7 */ /* 0x000ea4000802007f */
[----:B--2---:R-:W-:Y:S05]  /*7900*/  @!P1 BRA `(.L_x_3737) ;  /* 0xfffffffc00f09947 */ /* 0x004fea000383ffff */
[----:B------:R-:W-:Y:S05]  /*7910*/  BRA `(.L_x_3765) ;  /* 0xffffffe800287947 */ /* 0x000fea000383ffff */
.L_x_3741:
[----:B-1----:R1:W2:Y:S02]  /*7920*/  SYNCS.PHASECHK.TRANS64.TRYWAIT P1, [R11+URZ+0x30c40], R21 ;  /* 0x030c40150b0075a7 */ /* 0x0022a4000802017f */
[----:B--2---:R-:W-:Y:S05]  /*7930*/  @!P1 NANOSLEEP.SYNCS 0x989680 ;  /* 0x009896800000995d */ /* 0x004fea0003900000 */
[----:B------:R-:W2:Y:S02]  /*7940*/  @!P1 SYNCS.PHASECHK.TRANS64 P1, [R11+URZ+0x30c40], R21 ;  /* 0x030c40150b0095a7 */ /* 0x000ea4000802007f */
[----:B--2---:R-:W-:Y:S05]  /*7950*/  @!P1 BRA `(.L_x_3741) ;  /* 0xfffffffc00f09947 */ /* 0x004fea000383ffff */
[----:B------:R-:W-:Y:S05]  /*7960*/  BRA `(.L_x_3766) ;  /* 0xffffffec00487947 */ /* 0x000fea000383ffff */
.L_x_3743:
[----:B--2---:R2:W3:Y:S02]  /*7970*/  SYNCS.PHASECHK.TRANS64.TRYWAIT P1, [R11+URZ+0x30c28], R21 ;  /* 0x030c28150b0075a7 */ /* 0x0044e4000802017f */
[----:B---3--:R-:W-:Y:S05]  /*7980*/  @!P1 NANOSLEEP.SYNCS 0x989680 ;  /* 0x009896800000995d */ /* 0x008fea0003900000 */
[----:B------:R-:W3:Y:S02]  /*7990*/  @!P1 SYNCS.PHASECHK.TRANS64 P1, [R11+URZ+0x30c28], R21 ;  /* 0x030c28150b0095a7 */ /* 0x000ee4000802007f */
[----:B---3--:R-:W-:Y:S05]  /*79a0*/  @!P1 BRA `(.L_x_3743) ;  /* 0xfffffffc00f09947 */ /* 0x008fea000383ffff */
[----:B------:R-:W-:Y:S05]  /*79b0*/  BRA `(.L_x_3767) ;  /* 0xffffffec00c07947 */ /* 0x000fea000383ffff */
.L_x_3745:
[----:B---3--:R3:W4:Y:S02]  /*79c0*/  SYNCS.PHASECHK.TRANS64.TRYWAIT P1, [R11+URZ+0x30c48], R21 ;  /* 0x030c48150b0075a7 */ /* 0x008724000802017f */
[----:B----4-:R-:W-:Y:S05]  /*79d0*/  @!P1 NANOSLEEP.SYNCS 0x989680 ;  /* 0x009896800000995d */ /* 0x010fea0003900000 */
[----:B------:R-:W4:Y:S02]  /*79e0*/  @!P1 SYNCS.PHASECHK.TRANS64 P1, [R11+URZ+0x30c48], R21 ;  /* 0x030c48150b0095a7 */ /* 0x000f24000802007f */
[----:B----4-:R-:W-:Y:S05]  /*79f0*/  @!P1 BRA `(.L_x_3745) ;  /* 0xfffffffc00f09947 */ /* 0x010fea000383ffff */
[----:B------:R-:W-:Y:S05]  /*7a00*/  BRA `(.L_x_3768) ;  /* 0xfffffff000147947 */ /* 0x000fea000383ffff */
.L_x_3747:
[----:B------:R-:W-:-:S07]  /*7a10*/  SHF.L.U32 R4, R9, 0x1f, RZ ;  /* 0x0000001f09047819 */ /* 0x000fce00000006ff */
.L_x_3769:
[----:B-1----:R1:W2:Y:S02]  /*7a20*/  SYNCS.PHASECHK.TRANS64.TRYWAIT P1, [R11+URZ+0x30c20], R4 ;  /* 0x030c20040b0075a7 */ /* 0x0022a4000802017f */
[----:B--2---:R-:W-:Y:S05]  /*7a30*/  @!P1 NANOSLEEP.SYNCS 0x989680 ;  /* 0x009896800000995d */ /* 0x004fea0003900000 */
[----:B------:R-:W2:Y:S02]  /*7a40*/  @!P1 SYNCS.PHASECHK.TRANS64 P1, [R11+URZ+0x30c20], R4 ;  /* 0x030c20040b0095a7 */ /* 0x000ea4000802007f */
[----:B--2---:R-:W-:Y:S05]  /*7a50*/  @!P1 BRA `(.L_x_3769) ;  /* 0xfffffffc00f09947 */ /* 0x004fea000383ffff */
[----:B------:R-:W-:Y:S05]  /*7a60*/  BRA `(.L_x_3770) ;  /* 0xfffffff000807947 */ /* 0x000fea000383ffff */
.L_x_3750:
[----:B---3--:R3:W4:Y:S02]  /*7a70*/  SYNCS.PHASECHK.TRANS64.TRYWAIT P1, [R11+URZ+0x30c40], R12 ;  /* 0x030c400c0b0075a7 */ /* 0x008724000802017f */
[----:B----4-:R-:W-:Y:S05]  /*7a80*/  @!P1 NANOSLEEP.SYNCS 0x989680 ;  /* 0x009896800000995d */ /* 0x010fea0003900000 */
[----:B------:R-:W4:Y:S02]  /*7a90*/  @!P1 SYNCS.PHASECHK.TRANS64 P1, [R11+URZ+0x30c40], R12 ;  /* 0x030c400c0b0095a7 */ /* 0x000f24000802007f */
[----:B----4-:R-:W-:Y:S05]  /*7aa0*/  @!P1 BRA `(.L_x_3750) ;  /* 0xfffffffc00f09947 */ /* 0x010fea000383ffff */
[----:B------:R-:W-:Y:S05]  /*7ab0*/  BRA `(.L_x_3771) ;  /* 0xfffffff000f07947 */ /* 0x000fea000383ffff */
.L_x_3752:
[----:B-1----:R1:W2:Y:S02]  /*7ac0*/  SYNCS.PHASECHK.TRANS64.TRYWAIT P1, [R11+URZ+0x30c28], R12 ;  /* 0x030c280c0b0075a7 */ /* 0x0022a4000802017f */
[----:B--2---:R-:W-:Y:S05]  /*7ad0*/  @!P1 NANOSLEEP.SYNCS 0x989680 ;  /* 0x009896800000995d */ /* 0x004fea0003900000 */
[----:B------:R-:W2:Y:S02]  /*7ae0*/  @!P1 SYNCS.PHASECHK.TRANS64 P1, [R11+URZ+0x30c28], R12 ;  /* 0x030c280c0b0095a7 */ /* 0x000ea4000802007f */
[----:B--2---:R-:W-:Y:S05]  /*7af0*/  @!P1 BRA `(.L_x_3752) ;  /* 0xfffffffc00f09947 */ /* 0x004fea000383ffff */
[----:B------:R-:W-:Y:S05]  /*7b00*/  BRA `(.L_x_3772) ;  /* 0xfffffff4005c7947 */ /* 0x000fea000383ffff */
.L_x_3754:
[----:B----4-:R4:W1:Y:S02]  /*7b10*/  SYNCS.PHASECHK.TRANS64.TRYWAIT P0, [R13+URZ+0x30c40], R2 ;  /* 0x030c40020d0075a7 */ /* 0x010864000800017f */
[----:B-1----:R-:W-:Y:S05]  /*7b20*/  @!P0 NANOSLEEP.SYNCS 0x989680 ;  /* 0x009896800000895d */ /* 0x002fea0003900000 */
[----:B------:R-:W1:Y:S02]  /*7b30*/  @!P0 SYNCS.PHASECHK.TRANS64 P0, [R13+URZ+0x30c40], R2 ;  /* 0x030c40020d0085a7 */ /* 0x000e64000800007f */
[----:B-1----:R-:W-:Y:S05]  /*7b40*/  @!P0 BRA `(.L_x_3754) ;  /* 0xfffffffc00f08947 */ /* 0x002fea000383ffff */
[----:B------:R-:W-:Y:S05]  /*7b50*/  BRA `(.L_x_3773) ;  /* 0xfffffff400c87947 */ /* 0x000fea000383ffff */
.L_x_3756:
[----:B------:R-:W-:Y:S01]  /*7b60*/  BSSY B0, `(.L_x_3774) ;  /* 0x0000006000007945 */ /* 0x000fe20003800000 */
[----:B------:R-:W-:-:S07]  /*7b70*/  IMAD.MOV.U32 R15, RZ, RZ, -0x1 ;  /* 0xffffffffff0f7424 */ /* 0x000fce00078e00ff */
[----:B------:R-:W-:Y:S05]  /*7b80*/  WARPSYNC.COLLECTIVE R15, `(.L_x_3775) ;  /* 0x000000000f0c7348 */ /* 0x000fea0003c00000 */
[----:B------:R-:W-:Y:S02]  /*7b90*/  ELECT P6, UR62, PT ;  /* 0x00000000003e782f */ /* 0x000fe400038c0000 */
[----:B------:R-:W-:Y:S01]  /*7ba0*/  MOV R14, UR62 ;  /* 0x0000003e000e7c02 */ /* 0x000fe20008000f00 */
[----:B------:R-:W-:Y:S10]  /*7bb0*/  ENDCOLLECTIVE ;  /* 0x000000000000791b */ /* 0x000ff40003800000 */
.L_x_3775:
[----:B------:R-:W-:Y:S05]  /*7bc0*/  BSYNC B0 ;  /* 0x0000000000007941 */ /* 0x000fea0003800000 */
.L_x_3774:
[----:B------:R-:W-:Y:S01]  /*7bd0*/  PLOP3.LUT P0, PT, P6, PT, PT, 0x80, 0x0 ;  /* 0x000000000000781c */ /* 0x000fe2000370f070 */
[----:B------:R-:W-:-:S12]  /*7be0*/  BRA `(.L_x_3776) ;  /* 0xfffffff800547947 */ /* 0x000fd8000383ffff */
.L_x_3758:
[----:B-1----:R1:W2:Y:S02]  /*7bf0*/  SYNCS.PHASECHK.TRANS64.TRYWAIT P1, [R6+URZ], R5 ;  /* 0x00000005060075a7 */ /* 0x0022a4000802017f */
[----:B--2---:R-:W-:Y:S05]  /*7c00*/  @!P1 NANOSLEEP.SYNCS 0x989680 ;  /* 0x009896800000995d */ /* 0x004fea0003900000 */
[----:B------:R-:W2:Y:S02]  /*7c10*/  @!P1 SYNCS.PHASECHK.TRANS64 P1, [R6+URZ], R5 ;  /* 0x00000005060095a7 */ /* 0x000ea4000802007f */
[----:B--2---:R-:W-:Y:S05]  /*7c20*/  @!P1 BRA `(.L_x_3758) ;  /* 0xfffffffc00f09947 */ /* 0x004fea000383ffff */
[----:B------:R-:W-:Y:S05]  /*7c30*/  BRA `(.L_x_3777) ;  /* 0xfffffff800907947 */ /* 0x000fea000383ffff */
.L_x_3759:
[----:B--2---:R2:W3:Y:S02]  /*7c40*/  SYNCS.PHASECHK.TRANS64.TRYWAIT P1, [R3+URZ], R2 ;  /* 0x00000002030075a7 */ /* 0x0044e4000802017f */
[----:B---3--:R-:W-:Y:S05]  /*7c50*/  @!P1 NANOSLEEP.SYNCS 0x989680 ;  /* 0x009896800000995d */ /* 0x008fea0003900000 */
[----:B------:R-:W3:Y:S02]  /*7c60*/  @!P1 SYNCS.PHASECHK.TRANS64 P1, [R3+URZ], R2 ;  /* 0x00000002030095a7 */ /* 0x000ee4000802007f */
[----:B---3--:R-:W-:Y:S05]  /*7c70*/  @!P1 BRA `(.L_x_3759) ;  /* 0xfffffffc00f09947 */ /* 0x008fea000383ffff */
[----:B------:R-:W-:Y:S05]  /*7c80*/  BRA `(.L_x_3778) ;  /* 0xfffffff800847947 */ /* 0x000fea000383ffff */
.L_x_3761:
[----:B--2---:R2:W3:Y:S02]  /*7c90*/  SYNCS.PHASECHK.TRANS64.TRYWAIT P0, [R0+URZ], R5 ;  /* 0x00000005000075a7 */ /* 0x0044e4000800017f */
[----:B---3--:R-:W-:Y:S05]  /*7ca0*/  @!P0 NANOSLEEP.SYNCS 0x989680 ;  /* 0x009896800000895d */ /* 0x008fea0003900000 */
[----:B------:R-:W3:Y:S02]  /*7cb0*/  @!P0 SYNCS.PHASECHK.TRANS64 P0, [R0+URZ], R5 ;  /* 0x00000005000085a7 */ /* 0x000ee4000800007f */
[----:B---3--:R-:W-:Y:S05]  /*7cc0*/  @!P0 BRA `(.L_x_3761) ;  /* 0xfffffffc00f08947 */ /* 0x008fea000383ffff */
[----:B------:R-:W-:Y:S05]  /*7cd0*/  BRA `(.L_x_3779) ;  /* 0xfffffff800887947 */ /* 0x000fea000383ffff */
.L_x_3780:
        /* <DEDUP_REMOVED lines=10> */
.L_x_7401:


//--------------------- .text._ZN7cutlass13device_kernelIN5flash11enable_sm90INS1_16FlashAttnBwdSm90INS1_25CollectiveMainloopBwdSm90ILi2ELi2ELi2EN4cute5tupleIJNS5_1CILi1EEES8_S8_EEENS6_IJNS7_ILi128EEESA_NS7_ILi64EEEEEENS_10bfloat16_tEfNS_4arch4Sm90ELb0ELb0ELb0ELb0ELb1ELb1ELb0ELb0ELi2ELi1ELi2ELi2ELb0EEENS1_21CollectiveEpilogueBwdISC_SD_SF_Li256ELb0ELb0ELi1EEENS1_19SingleTileSchedulerILb0ELb0ELb0ELi128EEEEEEEEEvNT_6ParamsE --------------------------
	.section	.text._ZN7cutlass13device_kernelIN5flash11enable_sm90INS1_16FlashAttnBwdSm90INS1_25CollectiveMainloopBwdSm90ILi2ELi2ELi2EN4cute5tupleIJNS5_1CILi1EEES8_S8_EEENS6_IJNS7_ILi128EEESA_NS7_ILi64EEEEEENS_10bfloat16_tEfNS_4arch4Sm90ELb0ELb0ELb0ELb0ELb1ELb1ELb0ELb0ELi2ELi1ELi2ELi2ELb0EEENS1_21CollectiveEpilogueBwdISC_SD_SF_Li256ELb0ELb0ELi1EEENS1_19SingleTileSchedulerILb0ELb0ELb0ELi128EEEEEEEEEvNT_6ParamsE,"ax",@progbits
	.align	128
.text._ZN7cutlass13device_kernelIN5flash11enable_sm90INS1_16FlashAttnBwdSm90INS1_25CollectiveMainloopBwdSm90ILi2ELi2ELi2EN4cute5tupleIJNS5_1CILi1EEES8_S8_EEENS6_IJNS7_ILi128EEESA_NS7_ILi64EEEEEENS_10bfloat16_tEfNS_4arch4Sm90ELb0ELb0ELb0ELb0ELb1ELb1ELb0ELb0ELi2ELi1ELi2ELi2ELb0EEENS1_21CollectiveEpilogueBwdISC_SD_SF_Li256ELb0ELb0ELi1EEENS1_19SingleTileSchedulerILb0ELb0ELb0ELi128EEEEEEEEEvNT_6ParamsE:
        .type           _ZN7cutlass13device_kernelIN5flash11enable_sm90INS1_16FlashAttnBwdSm90INS1_25CollectiveMainloopBwdSm90ILi2ELi2ELi2EN4cute5tupleIJNS5_1CILi1EEES8_S8_EEENS6_IJNS7_ILi128EEESA_NS7_ILi64EEEEEENS_10bfloat16_tEfNS_4arch4Sm90ELb0ELb0ELb0ELb0ELb1ELb1ELb0ELb0ELi2ELi1ELi2ELi2ELb0EEENS1_21CollectiveEpilogueBwdISC_SD_SF_Li256ELb0ELb0ELi1EEENS1_19SingleTileSchedulerILb0ELb0ELb0ELi128EEEEEEEEEvNT_6ParamsE,@function
        .size           _ZN7cutlass13device_kernelIN5flash11enable_sm90INS1_16FlashAttnBwdSm90INS1_25CollectiveMainloopBwdSm90ILi2ELi2ELi2EN4cute5tupleIJNS5_1CILi1EEES8_S8_EEENS6_IJNS7_ILi128EEESA_NS7_ILi64EEEEEENS_10bfloat16_tEfNS_4arch4Sm90ELb0ELb0ELb0ELb0ELb1ELb1ELb0ELb0ELi2ELi1ELi2ELi2ELb0EEENS1_21CollectiveEpilogueBwdISC_SD_SF_Li256ELb0ELb0ELi1EEENS1_19SingleTileSchedulerILb0ELb0ELb0ELi128EEEEEEEEEvNT_6ParamsE,(.L_x_7402 - _ZN7cutlass13device_kernelIN5flash11enable_sm90INS1_16FlashAttnBwdSm90INS1_25CollectiveMainloopBwdSm90ILi2ELi2ELi2EN4cute5tupleIJNS5_1CILi1EEES8_S8_EEENS6_IJNS7_ILi128EEESA_NS7_ILi64EEEEEENS_10bfloat16_tEfNS_4arch4Sm90ELb0ELb0ELb0ELb0ELb1ELb1ELb0ELb0ELi2ELi1ELi2ELi2ELb0EEENS1_21CollectiveEpilogueBwdISC_SD_SF_Li256ELb0ELb0ELi1EEENS1_19SingleTileSchedulerILb0ELb0ELb0ELi128EEEEEEEEEvNT_6ParamsE)
        .other          _ZN7cutlass13device_kernelIN5flash11enable_sm90INS1_16FlashAttnBwdSm90INS1_25CollectiveMainloopBwdSm90ILi2ELi2ELi2EN4cute5tupleIJNS5_1CILi1EEES8_S8_EEENS6_IJNS7_ILi128EEESA_NS7_ILi64EEEEEENS_10bfloat16_tEfNS_4arch4Sm90ELb0ELb0ELb0ELb0ELb1ELb1ELb0ELb0ELi2ELi1ELi2ELi2ELb0EEENS1_21CollectiveEpilogueBwdISC_SD_SF_Li256ELb0ELb0ELi1EEENS1_19SingleTileSchedulerILb0ELb0ELb0ELi128EEEEEEEEEvNT_6ParamsE,@"STO_CUDA_ENTRY STV_DEFAULT"
_ZN7cutlass13device_kernelIN5flash11enable_sm90INS1_16FlashAttnBwdSm90INS1_25CollectiveMainloopBwdSm90ILi2ELi2ELi2EN4cute5tupleIJNS5_1CILi1EEES8_S8_EEENS6_IJNS7_ILi128EEESA_NS7_ILi64EEEEEENS_10bfloat16_tEfNS_4arch4Sm90ELb0ELb0ELb0ELb0ELb1ELb1ELb0ELb0ELi2ELi1ELi2ELi2ELb0EEENS1_21CollectiveEpilogueBwdISC_SD_SF_Li256ELb0ELb0ELi1EEENS1_19SingleTileSchedulerILb0ELb0ELb0ELi128EEEEEEEEEvNT_6ParamsE:
        /* <DEDUP_REMOVED lines=29> */
.L_x_3782:
[----:B------:R-:W-:Y:S05]  /*01d0*/  BSYNC B0 ;  /* 0x0000000000007941 */ /* 0x000fea0003800000 */
.L_x_3781:
        /* <DEDUP_REMOVED lines=34> */
.L_x_3783:
        /* <DEDUP_REMOVED lines=22> */
.L_x_3784:
[----:B---3--:R-:W-:Y:S01]  /*0560*/  ISETP.NE.AND P0, PT, R2, RZ, PT ;  /* 0x000000ff0200720c */ /* 0x008fe20003f05270 */
[----:B------:R-:W-:Y:S01]  /*0570*/  IMAD.MOV.U32 R16, RZ, RZ, 0x1 ;  /* 0x00000001ff107424 */ /* 0x000fe200078e00ff */
[----:B------:R-:W-:Y:S01]  /*0580*/  NOP ;  /* 0x0000000000007918 */ /* 0x000fe20000000000 */
[----:B------:R-:W-:Y:S03]  /*0590*/  BSSY B6, `(.L_x_3785) ;  /* 0x000079e000067945 */ /* 0x000fe60003800000 */
[----:B------:R-:W-:Y:S01]  /*05a0*/  SEL R16, R16, 0x2, !P0 ;  /* 0x0000000210107807 */ /* 0x000fe20004000000 */
[----:B-12-4-:R-:W-:Y:S06]  /*05b0*/  BAR.SYNC.DEFER_BLOCKING 0x0 ;  /* 0x0000000000007b1d */ /* 0x016fec0000010000 */
[----:B------:R-:W-:Y:S05]  /*05c0*/  @!P0 BRA `(.L_x_3786) ;  /* 0x0000004c00548947 */ /* 0x000fea0003800000 */
.L_x_3787:
        /* <DEDUP_REMOVED lines=35> */
.L_x_3790:
        /* <DEDUP_REMOVED lines=15> */
.L_x_3789:
        /* <DEDUP_REMOVED lines=22> */
.L_x_3792:
        /* <DEDUP_REMOVED lines=15> */
.L_x_3791:
[----:B------:R-:W-:Y:S01]  /*0b40*/  SHF.R.S32.HI R2, RZ, 0x1f, R17 ;  /* 0x0000001fff027819 */ /* 0x000fe20000011411 */
[----:B------:R-:W-:-:S03]  /*0b50*/  UMOV UR4, 0xffffffff ;  /* 0xffffffff00047882 */ /* 0x000fc60000000000 */
[----:B------:R-:W-:-:S04]  /*0b60*/  LEA.HI R3, R2, R17, RZ, 0x7 ;  /* 0x0000001102037211 */ /* 0x000fc800078f38ff */
[----:B------:R-:W-:Y:S01]  /*0b70*/  SHF.R.S32.HI R13, RZ, 0x7, R3 ;  /* 0x00000007ff0d7819 */ /* 0x000fe20000011403 */
[----:B------:R-:W-:Y:S06]  /*0b80*/  BRA.DIV UR4, `(.L_x_3793) ;  /* 0x0000007604007947 */ /* 0x000fec000b800000 */
[----:B------:R1:W2:Y:S02]  /*0b90*/  SHFL.IDX PT, R14, R13, RZ, 0x1f ;  /* 0x00001fff0d0e7589 */ /* 0x0002a400000e0000 */
.L_x_3880:
        /* <DEDUP_REMOVED lines=14> */
.L_x_3794:
        /* <DEDUP_REMOVED lines=131> */
.L_x_3807:
[----:B------:R-:W-:Y:S01]  /*14b0*/  ISETP.NE.AND P0, PT, R4, 0x3, PT ;  /* 0x000000030400780c */ /* 0x000fe20003f05270 */
[----:B------:R-:W-:-:S12]  /*14c0*/  YIELD ;  /* 0x0000000000007946 */ /* 0x000fd80003800000 */
[----:B-1----:R-:W-:Y:S05]  /*14d0*/  @!P0 BRA `(.L_x_3797) ;  /* 0x0000000000048947 */ /* 0x002fea0003800000 */
[----:B------:R-:W-:Y:S01]  /*14e0*/  BPT.TRAP 0x1 ;  /* 0x000000040000795c */ /* 0x000fe20000300000 */
.L_x_3797:
[----:B------:R-:W-:Y:S01]  /*14f0*/  IMAD R9, R7, 0x8, R225 ;  /* 0x0000000807097824 */ /* 0x000fe200078e02e1 */
[----:B------:R-:W-:-:S04]  /*1500*/  SHF.L.U32 R22, R6, 0x1f, RZ ;  /* 0x0000001f06167819 */ /* 0x000fc800000006ff */
[----:B------:R1:W2:Y:S01]  /*1510*/  SYNCS.PHASECHK.TRANS64.TRYWAIT P1, [R9+URZ+0x30c10], R22 ;  /* 0x030c1016090075a7 */ /* 0x0002a2000802017f */
[----:B------:R-:W-:Y:S05]  /*1520*/  @!P0 BRA `(.L_x_3798) ;  /* 0x0000000000048947 */ /* 0x000fea0003800000 */
[----:B------:R-:W-:Y:S01]  /*1530*/  BPT.TRAP 0x1 ;  /* 0x000000040000795c */ /* 0x000fe20000300000 */
.L_x_3798:
[----:B------:R-:W-:-:S05]  /*1540*/  VIADD R10, R225, 0x10000 ;  /* 0x00010000e10a7836 */ /* 0x000fca0000000000 */
[----:B------:R-:W-:-:S04]  /*1550*/  SHF.R.U32.HI R10, RZ, 0x4, R10 ;  /* 0x00000004ff0a7819 */ /* 0x000fc8000001160a */
[----:B------:R-:W-:Y:S01]  /*1560*/  LOP3.LUT R10, R10, 0x3fff, RZ, 0xc0, !PT ;  /* 0x00003fff0a0a7812 */ /* 0x000fe200078ec0ff */
[----:B--2---:R-:W-:Y:S06]  /*1570*/  @P1 BRA `(.L_x_3799) ;  /* 0x0000000000081947 */ /* 0x004fec0003800000 */
[----:B------:R-:W2:Y:S02]  /*1580*/  SYNCS.PHASECHK.TRANS64.TRYWAIT P1, [R9+URZ+0x30c10], R22 ;  /* 0x030c1016090075a7 */ /* 0x000ea4000802017f */
[----:B--2---:R-:W-:Y:S05]  /*1590*/  @!P1 BRA `(.L_x_3800) ;  /* 0x0000006800ac9947 */ /* 0x004fea0003800000 */
.L_x_3799:
        /* <DEDUP_REMOVED lines=63> */
.L_x_3801:
[----:B------:R1:W1:Y:S01]  /*1990*/  SYNCS.PHASECHK.TRANS64.TRYWAIT P1, [R9+URZ+0x30c30], R22 ;  /* 0x030c3016090075a7 */ /* 0x000262000802017f */
[----:B------:R-:W-:Y:S05]  /*19a0*/  @!P0 BRA `(.L_x_3802) ;  /* 0x0000000000048947 */ /* 0x000fea0003800000 */
[----:B------:R-:W-:Y:S01]  /*19b0*/  BPT.TRAP 0x1 ;  /* 0x000000040000795c */ /* 0x000fe20000300000 */
.L_x_3802:
[----:B------:R-:W-:-:S05]  /*19c0*/  VIADD R11, R225, 0x18000 ;  /* 0x00018000e10b7836 */ /* 0x000fca0000000000 */
[----:B------:R-:W-:-:S04]  /*19d0*/  SHF.R.U32.HI R11, RZ, 0x4, R11 ;  /* 0x00000004ff0b7819 */ /* 0x000fc8000001160b */
[----:B------:R-:W-:-:S04]  /*19e0*/  LOP3.LUT R218, R11, 0x3fff, RZ, 0xc0, !PT ;  /* 0x00003fff0bda7812 */ /* 0x000fc800078ec0ff */
[----:B------:R-:W-:Y:S01]  /*19f0*/  LOP3.LUT R12, R218, 0x10000, RZ, 0xfc, !PT ;  /* 0x00010000da0c7812 */ /* 0x000fe200078efcff */
[----:B-1----:R-:W-:Y:S06]  /*1a00*/  @P1 BRA `(.L_x_3803) ;  /* 0x0000000000081947 */ /* 0x002fec0003800000 */
[----:B------:R-:W1:Y:S02]  /*1a10*/  SYNCS.PHASECHK.TRANS64.TRYWAIT P1, [R9+URZ+0x30c30], R22 ;  /* 0x030c3016090075a7 */ /* 0x000e64000802017f */
[----:B-1----:R-:W-:Y:S05]  /*1a20*/  @!P1 BRA `(.L_x_3804) ;  /* 0x00000064009c9947 */ /* 0x002fea0003800000 */
.L_x_3803:
        /* <DEDUP_REMOVED lines=620> */
.L_x_3805:
        /* <DEDUP_REMOVED lines=68> */
.L_x_3806:
        /* <DEDUP_REMOVED lines=11> */
.L_x_3796:
        /* <DEDUP_REMOVED lines=51> */
.L_x_3808:
        /* <DEDUP_REMOVED lines=19> */
.L_x_3809:
        /* <DEDUP_REMOVED lines=18> */
.L_x_3810:
        /* <DEDUP_REMOVED lines=18> */
.L_x_3811:
        /* <DEDUP_REMOVED lines=103> */
.L_x_3813:
[----:B------:R-:W-:Y:S05]  /*52f0*/  BSYNC B0 ;  /* 0x0000000000007941 */ /* 0x000fea0003800000 */
.L_x_3812:
[----:B------:R-:W-:-:S04]  /*5300*/  DEPBAR.LE SB0, 0x0 ;  /* 0x000080000000791a */ /* 0x000fc80000000000 */
[----:B------:R-:W-:Y:S05]  /*5310*/  BRA `(.L_x_3788) ;  /* 0x0000002c00147947 */ /* 0x000fea0003800000 */
.L_x_3786:
        /* <DEDUP_REMOVED lines=60> */
.L_x_3840:
        /* <DEDUP_REMOVED lines=15> */
[----:B------:R-:W-:Y:S01]  /*57d0*/  IMAD.U32 R3, RZ, RZ, UR23 ;  /* 0x00000017ff037e24 */ /* 0x000fe2000f8e00ff */
[----:B------:R-:W-:Y:S08]  /*57e0*/  @P1 BRA `(.L_x_3817) ;  /* 0x0000000000141947 */ /* 0x000ff00003800000 */
.L_x_3818:
[----:B------:R-:W2:Y:S04]  /*57f0*/  LDG.E.STRONG.GPU R6, desc[UR26][R2.64] ;  /* 0x0000001a02067981 */ /* 0x000ea8000c1ef900 */
[----:B--2---:R-:W-:Y:S01]  /*5800*/  CCTL.IVALL ;  /* 0x00000000ff00798f */ /* 0x004fe20002000000 */
[----:B------:R-:W-:Y:S05]  /*5810*/  YIELD ;  /* 0x0000000000007946 */ /* 0x000fea0003800000 */
[----:B------:R-:W-:-:S13]  /*5820*/  ISETP.NE.AND P3, PT, R6, UR28, PT ;  /* 0x0000001c06007c0c */ /* 0x000fda000bf65270 */
[----:B------:R-:W-:Y:S05]  /*5830*/  @P3 BRA `(.L_x_3818) ;  /* 0xfffffffc00ec3947 */ /* 0x000fea000383ffff */
.L_x_3817:
[----:B------:R-:W-:Y:S05]  /*5840*/  BSYNC B0 ;  /* 0x0000000000007941 */ /* 0x000fea0003800000 */
.L_x_3816:
[----:B------:R-:W-:-:S03]  /*5850*/  UMOV UR23, 0xffffffff ;  /* 0xffffffff00177882 */ /* 0x000fc60000000000 */
[----:B------:R-:W-:Y:S05]  /*5860*/  BRA.DIV UR23, `(.L_x_3819) ;  /* 0x0000002a17207947 */ /* 0x000fea000b800000 */
[----:B------:R-:W-:Y:S01]  /*5870*/  NOP ;  /* 0x0000000000007918 */ /* 0x000fe20000000000 */
.L_x_3883:
        /* <DEDUP_REMOVED lines=19> */
.L_x_3821:
[----:B------:R-:W-:Y:S05]  /*59b0*/  BSYNC B0 ;  /* 0x0000000000007941 */ /* 0x000fea0003800000 */
.L_x_3820:
        /* <DEDUP_REMOVED lines=13> */
.L_x_3823:
[----:B------:R-:W-:Y:S05]  /*5a90*/  BSYNC B0 ;  /* 0x0000000000007941 */ /* 0x000fea0003800000 */
.L_x_3822:
[----:B------:R-:W-:Y:S06]  /*5aa0*/  BAR.ARV 0xa, 0xa0 ;  /* 0x0282800000007b1d */ /* 0x000fec0000002000 */
[----:B------:R-:W-:Y:S04]  /*5ab0*/  BSSY B0, `(.L_x_3824) ;  /* 0x0000003000007945 */ /* 0x000fe80003800000 */
[----:B------:R-:W-:Y:S05]  /*5ac0*/  @!P0 BRA `(.L_x_3825) ;  /* 0x0000000000048947 */ /* 0x000fea0003800000 */
[----:B------:R-:W-:-:S04]  /*5ad0*/  DEPBAR.LE SB0, 0x0 ;  /* 0x000080000000791a */ /* 0x000fc80000000000 */
.L_x_3825:
[----:B------:R-:W-:Y:S05]  /*5ae0*/  BSYNC B0 ;  /* 0x0000000000007941 */ /* 0x000fea0003800000 */
.L_x_3824:
        /* <DEDUP_REMOVED lines=19> */
.L_x_3827:
[----:B------:R-:W-:Y:S05]  /*5c20*/  BSYNC B0 ;  /* 0x0000000000007941 */ /* 0x000fea0003800000 */
.L_x_3826:
        /* <DEDUP_REMOVED lines=9> */
.L_x_3830:
[----:B------:R-:W2:Y:S04]  /*5cc0*/  LDG.E.STRONG.GPU R6, desc[UR26][R2.64] ;  /* 0x0000001a02067981 */ /* 0x000ea8000c1ef900 */
[----:B--2---:R-:W-:Y:S01]  /*5cd0*/  CCTL.IVALL ;  /* 0x00000000ff00798f */ /* 0x004fe20002000000 */
[----:B------:R-:W-:Y:S05]  /*5ce0*/  YIELD ;  /* 0x0000000000007946 */ /* 0x000fea0003800000 */
[----:B------:R-:W-:-:S13]  /*5cf0*/  ISETP.NE.AND P3, PT, R6, UR28, PT ;  /* 0x0000001c06007c0c */ /* 0x000fda000bf65270 */
[----:B------:R-:W-:Y:S05]  /*5d00*/  @P3 BRA `(.L_x_3830) ;  /* 0xfffffffc00ec3947 */ /* 0x000fea000383ffff */
.L_x_3829:
[----:B------:R-:W-:Y:S05]  /*5d10*/  BSYNC B0 ;  /* 0x0000000000007941 */ /* 0x000fea0003800000 */
.L_x_3828:
[----:B------:R-:W-:-:S03]  /*5d20*/  UMOV UR8, 0xffffffff ;  /* 0xffffffff00087882 */ /* 0x000fc60000000000 */
[----:B------:R-:W-:Y:S05]  /*5d30*/  BRA.DIV UR8, `(.L_x_3831) ;  /* 0x0000002608087947 */ /* 0x000fea000b800000 */
[----:B------:R-:W-:Y:S01]  /*5d40*/  NOP ;  /* 0x0000000000007918 */ /* 0x000fe20000000000 */
.L_x_3886:
        /* <DEDUP_REMOVED lines=13> */
.L_x_3833:
[----:B------:R-:W-:Y:S05]  /*5e20*/  BSYNC B0 ;  /* 0x0000000000007941 */ /* 0x000fea0003800000 */
.L_x_3832:
        /* <DEDUP_REMOVED lines=13> */
.L_x_3835:
[----:B------:R-:W-:Y:S05]  /*5f00*/  BSYNC B0 ;  /* 0x0000000000007941 */ /* 0x000fea0003800000 */
.L_x_3834:
[----:B------:R-:W-:Y:S06]  /*5f10*/  BAR.ARV 0xa, 0xa0 ;  /* 0x0282800000007b1d */ /* 0x000fec0000002000 */
[----:B------:R-:W-:Y:S04]  /*5f20*/  BSSY B0, `(.L_x_3836) ;  /* 0x0000003000007945 */ /* 0x000fe80003800000 */
[----:B------:R-:W-:Y:S05]  /*5f30*/  @!P0 BRA `(.L_x_3837) ;  /* 0x0000000000048947 */ /* 0x000fea0003800000 */
[----:B------:R-:W-:-:S04]  /*5f40*/  DEPBAR.LE SB0, 0x0 ;  /* 0x000080000000791a */ /* 0x000fc80000000000 */
.L_x_3837:
[----:B------:R-:W-:Y:S05]  /*5f50*/  BSYNC B0 ;  /* 0x0000000000007941 */ /* 0x000fea0003800000 */
.L_x_3836:
        /* <DEDUP_REMOVED lines=19> */
.L_x_3839:
[----:B------:R-:W-:Y:S05]  /*6090*/  BSYNC B0 ;  /* 0x0000000000007941 */ /* 0x000fea0003800000 */
.L_x_3838:
[----:B------:R-:W-:Y:S02]  /*60a0*/  UIADD3 UR4, UR4, 0x2, URZ ;  /* 0x0000000204047890 */ /* 0x000fe4000fffe03f */
[----:B------:R-:W-:Y:S01]  /*60b0*/  UIADD3 UR5, UR5, 0x1, URZ ;  /* 0x0000000105057890 */ /* 0x000fe2000fffe03f */
[----:B------:R-:W-:Y:S11]  /*60c0*/  @P2 BRA `(.L_x_3840) ;  /* 0xfffffff400842947 */ /* 0x000ff6000383ffff */
.L_x_3815:
        /* <DEDUP_REMOVED lines=13> */
.L_x_3843:
[----:B------:R-:W2:Y:S04]  /*61a0*/  LDG.E.STRONG.GPU R0, desc[UR26][R2.64] ;  /* 0x0000001a02007981 */ /* 0x000ea8000c1ef900 */
[----:B--2---:R-:W-:Y:S01]  /*61b0*/  CCTL.IVALL ;  /* 0x00000000ff00798f */ /* 0x004fe20002000000 */
[----:B------:R-:W-:Y:S05]  /*61c0*/  YIELD ;  /* 0x0000000000007946 */ /* 0x000fea0003800000 */
[----:B------:R-:W-:-:S13]  /*61d0*/  ISETP.NE.AND P2, PT, R0, UR28, PT ;  /* 0x0000001c00007c0c */ /* 0x000fda000bf45270 */
[----:B------:R-:W-:Y:S05]  /*61e0*/  @P2 BRA `(.L_x_3843) ;  /* 0xfffffffc00ec2947 */ /* 0x000fea000383ffff */
.L_x_3842:
[----:B------:R-:W-:Y:S05]  /*61f0*/  BSYNC B0 ;  /* 0x0000000000007941 */ /* 0x000fea0003800000 */
.L_x_3841:
[----:B------:R-:W-:-:S03]  /*6200*/  UMOV UR5, 0xffffffff ;  /* 0xffffffff00057882 */ /* 0x000fc60000000000 */
[----:B------:R-:W-:Y:S05]  /*6210*/  BRA.DIV UR5, `(.L_x_3844) ;  /* 0x0000001e05ec7947 */ /* 0x000fea000b800000 */
[----:B------:R-:W-:Y:S01]  /*6220*/  NOP ;  /* 0x0000000000007918 */ /* 0x000fe20000000000 */
.L_x_3889:
        /* <DEDUP_REMOVED lines=22> */
.L_x_3846:
[----:B------:R-:W-:Y:S05]  /*6390*/  BSYNC B0 ;  /* 0x0000000000007941 */ /* 0x000fea0003800000 */
.L_x_3845:
        /* <DEDUP_REMOVED lines=20> */
.L_x_3848:
[----:B------:R-:W-:Y:S05]  /*64e0*/  BSYNC B0 ;  /* 0x0000000000007941 */ /* 0x000fea0003800000 */
.L_x_3847:
[----:B------:R-:W-:Y:S06]  /*64f0*/  BAR.ARV 0xa, 0xa0 ;  /* 0x0282800000007b1d */ /* 0x000fec0000002000 */
[----:B------:R-:W-:Y:S04]  /*6500*/  BSSY B0, `(.L_x_3849) ;  /* 0x0000003000007945 */ /* 0x000fe80003800000 */
[----:B------:R-:W-:Y:S05]  /*6510*/  @!P0 BRA `(.L_x_3850) ;  /* 0x0000000000048947 */ /* 0x000fea0003800000 */
[----:B------:R-:W-:-:S04]  /*6520*/  DEPBAR.LE SB0, 0x0 ;  /* 0x000080000000791a */ /* 0x000fc80000000000 */
.L_x_3850:
[----:B------:R-:W-:Y:S05]  /*6530*/  BSYNC B0 ;  /* 0x0000000000007941 */ /* 0x000fea0003800000 */
.L_x_3849:
        /* <DEDUP_REMOVED lines=19> */
.L_x_3814:
        /* <DEDUP_REMOVED lines=55> */
.L_x_3890:
        /* <DEDUP_REMOVED lines=10> */
.L_x_3854:
        /* <DEDUP_REMOVED lines=64> */
.L_x_3865:
[----:B------:R-:W-:-:S04]  /*6e80*/  SHF.L.U32 R21, R9, 0x1f, RZ ;  /* 0x0000001f09157819 */ /* 0x000fc800000006ff */
[----:B-1----:R-:W1:Y:S02]  /*6e90*/  SYNCS.PHASECHK.TRANS64.TRYWAIT P1, [R11+URZ+0x30c40], R21 ;  /* 0x030c40150b0075a7 */ /* 0x002e64000802017f */
[----:B-12---:R-:W-:Y:S05]  /*6ea0*/  @!P1 BRA `(.L_x_3857) ;  /* 0x0000001000f89947 */ /* 0x006fea0003800000 */
.L_x_3891:
[----:B------:R-:W-:Y:S05]  /*6eb0*/  @P0 BRA `(.L_x_3858) ;  /* 0x0000000000140947 */ /* 0x000fea0003800000 */
[----:B------:R-:W-:Y:S01]  /*6ec0*/  ISETP.NE.AND P1, PT, R14, RZ, PT ;  /* 0x000000ff0e00720c */ /* 0x000fe20003f25270 */
[----:B------:R-:W-:-:S04]  /*6ed0*/  IMAD.MOV.U32 R0, RZ, RZ, 0x4200 ;  /* 0x00004200ff007424 */ /* 0x000fc800078e00ff */
[----:B------:R2:W-:Y:S08]  /*6ee0*/  SYNCS.ARRIVE.TRANS64 RZ, [R11+URZ+0x30c30], R0 ;  /* 0x030c30000bff79a7 */ /* 0x0005f0000800003f */
[----:B------:R-:W-:Y:S05]  /*6ef0*/  @!P1 BRA `(.L_x_3858) ;  /* 0x0000000000049947 */ /* 0x000fea0003800000 */
[----:B------:R-:W-:Y:S01]  /*6f00*/  BPT.TRAP 0x1 ;  /* 0x000000040000795c */ /* 0x000fe20000300000 */
.L_x_3858:
        /* <DEDUP_REMOVED lines=29> */
.L_x_3892:
[----:B------:R-:W-:Y:S05]  /*70e0*/  @P0 BRA `(.L_x_3860) ;  /* 0x0000000000140947 */ /* 0x000fea0003800000 */
[----:B------:R-:W-:Y:S01]  /*70f0*/  ISETP.NE.AND P1, PT, R14, RZ, PT ;  /* 0x000000ff0e00720c */ /* 0x000fe20003f25270 */
[----:B------:R-:W-:-:S04]  /*7100*/  IMAD.MOV.U32 R2, RZ, RZ, 0x4200 ;  /* 0x00004200ff027424 */ /* 0x000fc800078e00ff */
[----:B------:R3:W-:Y:S08]  /*7110*/  SYNCS.ARRIVE.TRANS64 RZ, [R11+URZ+0x30c18], R2 ;  /* 0x030c18020bff79a7 */ /* 0x0007f0000800003f */
[----:B------:R-:W-:Y:S05]  /*7120*/  @!P1 BRA `(.L_x_3860) ;  /* 0x0000000000049947 */ /* 0x000fea0003800000 */
[----:B------:R-:W-:Y:S01]  /*7130*/  BPT.TRAP 0x1 ;  /* 0x000000040000795c */ /* 0x000fe20000300000 */
.L_x_3860:
        /* <DEDUP_REMOVED lines=20> */
.L_x_3893:
        /* <DEDUP_REMOVED lines=9> */
.L_x_3862:
        /* <DEDUP_REMOVED lines=24> */
.L_x_3895:
[----:B------:R-:W-:Y:S05]  /*7490*/  @P0 BRA `(.L_x_3864) ;  /* 0x0000000000140947 */ /* 0x000fea0003800000 */
[----:B------:R-:W-:Y:S01]  /*74a0*/  ISETP.NE.AND P1, PT, R14, RZ, PT ;  /* 0x000000ff0e00720c */ /* 0x000fe20003f25270 */
[----:B-1----:R-:W-:-:S04]  /*74b0*/  IMAD.MOV.U32 R4, RZ, RZ, 0x4200 ;  /* 0x00004200ff047424 */ /* 0x002fc800078e00ff */
[----:B------:R2:W-:Y:S08]  /*74c0*/  SYNCS.ARRIVE.TRANS64 RZ, [R11+URZ+0x30c10], R4 ;  /* 0x030c10040bff79a7 */ /* 0x0005f0000800003f */
[----:B------:R-:W-:Y:S05]  /*74d0*/  @!P1 BRA `(.L_x_3864) ;  /* 0x0000000000049947 */ /* 0x000fea0003800000 */
[----:B------:R-:W-:Y:S01]  /*74e0*/  BPT.TRAP 0x1 ;  /* 0x000000040000795c */ /* 0x000fe20000300000 */
.L_x_3864:
        /* <DEDUP_REMOVED lines=22> */
.L_x_3856:
[----:B------:R-:W-:-:S13]  /*7650*/  ISETP.NE.AND P1, PT, R19, RZ, PT ;  /* 0x000000ff1300720c */ /* 0x000fda0003f25270 */
[----:B------:R-:W-:Y:S05]  /*7660*/  @!P1 BRA `(.L_x_3855) ;  /* 0x0000000000f09947 */ /* 0x000fea0003800000 */
[----:B------:R-:W-:-:S04]  /*7670*/  SHF.L.U32 R12, R9, 0x1f, RZ ;  /* 0x0000001f090c7819 */ /* 0x000fc800000006ff */
[----:B------:R-:W3:Y:S02]  /*7680*/  SYNCS.PHASECHK.TRANS64.TRYWAIT P1, [R11+URZ+0x30c40], R12 ;  /* 0x030c400c0b0075a7 */ /* 0x000ee4000802017f */
[----:B---3--:R-:W-:Y:S05]  /*7690*/  @!P1 BRA `(.L_x_3866) ;  /* 0x0000000c00509947 */ /* 0x008fea0003800000 */
.L_x_3896:
[----:B------:R-:W-:Y:S05]  /*76a0*/  @P0 BRA `(.L_x_3867) ;  /* 0x0000000000140947 */ /* 0x000fea0003800000 */
[----:B------:R-:W-:Y:S01]  /*76b0*/  ISETP.NE.AND P1, PT, R14, RZ, PT ;  /* 0x000000ff0e00720c */ /* 0x000fe20003f25270 */
[----:B-12---:R-:W-:-:S04]  /*76c0*/  IMAD.MOV.U32 R4, RZ, RZ, 0x4200 ;  /* 0x00004200ff047424 */ /* 0x006fc800078e00ff */
[----:B------:R4:W-:Y:S08]  /*76d0*/  SYNCS.ARRIVE.TRANS64 RZ, [R11+URZ+0x30c30], R4 ;  /* 0x030c30040bff79a7 */ /* 0x0009f0000800003f */
[----:B------:R-:W-:Y:S05]  /*76e0*/  @!P1 BRA `(.L_x_3867) ;  /* 0x0000000000049947 */ /* 0x000fea0003800000 */
[----:B------:R-:W-:Y:S01]  /*76f0*/  BPT.TRAP 0x1 ;  /* 0x000000040000795c */ /* 0x000fe20000300000 */
.L_x_3867:
        /* <DEDUP_REMOVED lines=26> */
.L_x_3897:
[----:B------:R-:W-:Y:S05]  /*78a0*/  @P0 BRA `(.L_x_3869) ;  /* 0x0000000000140947 */ /* 0x000fea0003800000 */
[----:B------:R-:W-:Y:S01]  /*78b0*/  ISETP.NE.AND P0, PT, R14, RZ, PT ;  /* 0x000000ff0e00720c */ /* 0x000fe20003f05270 */
[----:B------:R-:W-:-:S04]  /*78c0*/  IMAD.MOV.U32 R4, RZ, RZ, 0x4200 ;  /* 0x00004200ff047424 */ /* 0x000fc800078e00ff */
[----:B------:R2:W-:Y:S08]  /*78d0*/  SYNCS.ARRIVE.TRANS64 RZ, [R11+URZ+0x30c18], R4 ;  /* 0x030c18040bff79a7 */ /* 0x0005f0000800003f */
[----:B------:R-:W-:Y:S05]  /*78e0*/  @!P0 BRA `(.L_x_3869) ;  /* 0x0000000000048947 */ /* 0x000fea0003800000 */
[----:B------:R-:W-:Y:S01]  /*78f0*/  BPT.TRAP 0x1 ;  /* 0x000000040000795c */ /* 0x000fe20000300000 */
.L_x_3869:
        /* <DEDUP_REMOVED lines=19> */
.L_x_3855:
[----:B------:R-:W4:Y:S01]  /*7a30*/  S2R R2, SR_TID.X ;  /* 0x0000000000027919 */ /* 0x000f220000002100 */
[----:B------:R-:W-:Y:S01]  /*7a40*/  IMAD R13, R20, 0x8, R11 ;  /* 0x00000008140d7824 */ /* 0x000fe200078e020b */
[----:B----4-:R-:W-:Y:S02]  /*7a50*/  LOP3.LUT R3, R2, 0x7f, RZ, 0xc0, !PT ;  /* 0x0000007f02037812 */ /* 0x010fe400078ec0ff */
[----:B------:R-:W-:Y:S02]  /*7a60*/  SHF.L.U32 R2, R9, 0x1f, RZ ;  /* 0x0000001f09027819 */ /* 0x000fe400000006ff */
[----:B------:R-:W-:Y:S02]  /*7a70*/  ISETP.NE.AND P1, PT, R3, RZ, PT ;  /* 0x000000ff0300720c */ /* 0x000fe40003f25270 */
[----:B------:R-:W4:Y:S02]  /*7a80*/  SYNCS.PHASECHK.TRANS64.TRYWAIT P0, [R13+URZ+0x30c40], R2 ;  /* 0x030c40020d0075a7 */ /* 0x000f24000800017f */
[----:B----4-:R-:W-:Y:S09]  /*7a90*/  @!P0 BRA `(.L_x_3870) ;  /* 0x0000000800788947 */ /* 0x010ff20003800000 */
.L_x_3898:
[----:B------:R-:W-:Y:S05]  /*7aa0*/  @P1 BRA `(.L_x_3871) ;  /* 0x0000000000181947 */ /* 0x000fea0003800000 */
[----:B------:R-:W5:Y:S01]  /*7ab0*/  S2R R3, SR_TID.X ;  /* 0x0000000000037919 */ /* 0x000f620000002100 */
[----:B----4-:R-:W-:-:S04]  /*7ac0*/  IMAD.MOV.U32 R2, RZ, RZ, 0x4200 ;  /* 0x00004200ff027424 */ /* 0x010fc800078e00ff */
[----:B------:R4:W-:Y:S01]  /*7ad0*/  SYNCS.ARRIVE.TRANS64 RZ, [R13+URZ+0x30c30], R2 ;  /* 0x030c30020dff79a7 */ /* 0x0009e2000800003f */
[----:B-----5:R-:W-:-:S13]  /*7ae0*/  LOP3.LUT P0, RZ, R3, 0x1f, RZ, 0xc0, !PT ;  /* 0x0000001f03ff7812 */ /* 0x020fda000780c0ff */
[----:B----4-:R-:W-:Y:S05]  /*7af0*/  @!P0 BRA `(.L_x_3871) ;  /* 0x0000000000048947 */ /* 0x010fea0003800000 */
[----:B--2---:R-:W-:Y:S01]  /*7b00*/  BPT.TRAP 0x1 ;  /* 0x000000040000795c */ /* 0x004fe20000300000 */
.L_x_3871:
        /* <DEDUP_REMOVED lines=33> */
.L_x_3852:
[----:B------:R-:W-:Y:S05]  /*7d20*/  BSYNC B0 ;  /* 0x0000000000007941 */ /* 0x000fea0003800000 */
.L_x_3851:
[----:B------:R-:W-:-:S03]  /*7d30*/  UMOV UR6, 0xffffffff ;  /* 0xffffffff00067882 */ /* 0x000fc60000000000 */
[----:B------:R-:W-:Y:S05]  /*7d40*/  BRA.DIV UR6, `(.L_x_3872) ;  /* 0x0000000606e07947 */ /* 0x000fea000b800000 */
[----:B------:R-:W-:-:S13]  /*7d50*/  ELECT P0, URZ, PT ;  /* 0x00000000003f782f */ /* 0x000fda0003800000 */
.L_x_3901:
[----:B------:R-:W-:Y:S05]  /*7d60*/  @!P0 BRA `(.L_x_3788) ;  /* 0x0000000000808947 */ /* 0x000fea0003800000 */
[----:B------:R-:W-:-:S04]  /*7d70*/  LOP3.LUT R16, R16, 0x2, RZ, 0xfc, !PT ;  /* 0x0000000210107812 */ /* 0x000fc800078efcff */
[----:B------:R-:W-:-:S13]  /*7d80*/  ISETP.NE.AND P0, PT, R16, 0x3, PT ;  /* 0x000000031000780c */ /* 0x000fda0003f05270 */
[----:B------:R-:W-:Y:S05]  /*7d90*/  @!P0 BRA `(.L_x_3873) ;  /* 0x0000000000048947 */ /* 0x000fea0003800000 */
[----:B------:R-:W-:Y:S01]  /*7da0*/  BPT.TRAP 0x1 ;  /* 0x000000040000795c */ /* 0x000fe20000300000 */
.L_x_3873:
        /* <DEDUP_REMOVED lines=15> */
.L_x_3902:
[----:B------:R-:W2:Y:S02]  /*7ea0*/  SYNCS.PHASECHK.TRANS64.TRYWAIT P1, [R3+URZ], R2 ;  /* 0x00000002030075a7 */ /* 0x000ea4000802017f */
[----:B--2---:R-:W-:Y:S05]  /*7eb0*/  @!P1 BRA `(.L_x_3875) ;  /* 0x0000000400bc9947 */ /* 0x004fea0003800000 */
.L_x_3903:
[----:B------:R-:W-:Y:S05]  /*7ec0*/  @!P0 BRA `(.L_x_3876) ;  /* 0x0000000000048947 */ /* 0x000fea0003800000 */
[----:B------:R-:W-:Y:S01]  /*7ed0*/  BPT.TRAP 0x1 ;  /* 0x000000040000795c */ /* 0x000fe20000300000 */
.L_x_3876:
[----:B--2---:R-:W-:-:S04]  /*7ee0*/  VIADD R3, R7, 0x30c40 ;  /* 0x00030c4007037836 */ /* 0x004fc80000000000 */
[----:B------:R-:W-:-:S04]  /*7ef0*/  IMAD R0, R0, 0x8, R3 ;  /* 0x0000000800007824 */ /* 0x000fc800078e0203 */
[----:B------:R-:W2:Y:S02]  /*7f00*/  SYNCS.PHASECHK.TRANS64.TRYWAIT P0, [R0+URZ], R5 ;  /* 0x00000005000075a7 */ /* 0x000ea4000800017f */
[----:B--2---:R-:W-:Y:S05]  /*7f10*/  @!P0 BRA `(.L_x_3877) ;  /* 0x0000000400b88947 */ /* 0x004fea0003800000 */
.L_x_3904:
[----:B------:R-:W-:-:S07]  /*7f20*/  IMAD R3, R4, 0x8, R3 ;  /* 0x0000000804037824 */ /* 0x000fce00078e0203 */
.L_x_3878:
[----:B---3--:R3:W4:Y:S02]  /*7f30*/  SYNCS.PHASECHK.TRANS64.TRYWAIT P0, [R3+URZ], R2 ;  /* 0x00000002030075a7 */ /* 0x008724000800017f */
[----:B----4-:R-:W-:Y:S05]  /*7f40*/  @!P0 NANOSLEEP.SYNCS 0x989680 ;  /* 0x009896800000895d */ /* 0x010fea0003900000 */
[----:B------:R-:W4:Y:S02]  /*7f50*/  @!P0 SYNCS.PHASECHK.TRANS64 P0, [R3+URZ], R2 ;  /* 0x00000002030085a7 */ /* 0x000f24000800007f */
[----:B----4-:R-:W-:Y:S05]  /*7f60*/  @!P0 BRA `(.L_x_3878) ;  /* 0xfffffffc00f08947 */ /* 0x010fea000383ffff */
.L_x_3788:
[----:B------:R-:W-:Y:S05]  /*7f70*/  BSYNC B6 ;  /* 0x0000000000067941 */ /* 0x000fea0003800000 */
.L_x_3785:
[----:B------:R-:W-:Y:S05]  /*7f80*/  EXIT ;  /* 0x000000000000794d */ /* 0x000fea0003800000 */
.L_x_3793:
[----:B------:R-:W-:Y:S02]  /*7f90*/  IMAD.MOV.U32 R12, RZ, RZ, RZ ;  /* 0x000000ffff0c7224 */ /* 0x000fe400078e00ff */
[----:B------:R-:W-:Y:S02]  /*7fa0*/  IMAD.MOV.U32 R11, RZ, RZ, 0x1f ;  /* 0x0000001fff0b7424 */ /* 0x000fe400078e00ff */
[----:B------:R-:W-:-:S07]  /*7fb0*/  IMAD.MOV.U32 R15, RZ, RZ, -0x1 ;  /* 0xffffffffff0f7424 */ /* 0x000fce00078e00ff */
[----:B------:R-:W-:Y:S05]  /*7fc0*/  WARPSYNC.COLLECTIVE R15, `(.L_x_3879) ;  /* 0x000000000f087348 */ /* 0x000fea0003c00000 */
[----:B------:R1:W2:Y:S02]  /*7fd0*/  SHFL.IDX P6, R14, R13, R12, R11 ;  /* 0x0000000c0d0e7389 */ /* 0x0002a400000c000b */
[----:B-12---:R-:W-:Y:S01]  /*7fe0*/  ENDCOLLECTIVE ;  /* 0x000000000000791b */ /* 0x006fe20003800000 */
.L_x_3879:
[----:B------:R-:W-:Y:S05]  /*7ff0*/  BRA `(.L_x_3880) ;  /* 0xffffff8800e87947 */ /* 0x000fea000383ffff */
.L_x_3795:
[----:B--2---:R2:W3:Y:S02]  /*8000*/  SYNCS.PHASECHK.TRANS64.TRYWAIT P0, [R225+URZ+0x30c00], R6 ;  /* 0x030c0006e10075a7 */ /* 0x0044e4000800017f */
[----:B---3--:R-:W-:Y:S05]  /*8010*/  @!P0 NANOSLEEP.SYNCS 0x989680 ;  /* 0x009896800000895d */ /* 0x008fea0003900000 */
[----:B------:R-:W3:Y:S02]  /*8020*/  @!P0 SYNCS.PHASECHK.TRANS64 P0, [R225+URZ+0x30c00], R6 ;  /* 0x030c0006e10085a7 */ /* 0x000ee4000800007f */
[----:B---3--:R-:W-:Y:S05]  /*8030*/  @!P0 BRA `(.L_x_3795) ;  /* 0xfffffffc00f08947 */ /* 0x008fea000383ffff */
[----:B------:R-:W-:Y:S05]  /*8040*/  BRA `(.L_x_3794) ;  /* 0xffffff8c000c7947 */ /* 0x000fea000383ffff */
.L_x_3800:
[----:B--2---:R2:W3:Y:S02]  /*8050*/  SYNCS.PHASECHK.TRANS64.TRYWAIT P1, [R9+URZ+0x30c10], R22 ;  /* 0x030c1016090075a7 */ /* 0x0044e4000802017f */
[----:B---3--:R-:W-:Y:S05]  /*8060*/  @!P1 NANOSLEEP.SYNCS 0x989680 ;  /* 0x009896800000995d */ /* 0x008fea0003900000 */
[----:B------:R-:W3:Y:S02]  /*8070*/  @!P1 SYNCS.PHASECHK.TRANS64 P1, [R9+URZ+0x30c10], R22 ;  /* 0x030c1016090095a7 */ /* 0x000ee4000802007f */
[----:B---3--:R-:W-:Y:S05]  /*8080*/  @!P1 BRA `(.L_x_3800) ;  /* 0xfffffffc00f09947 */ /* 0x008fea000383ffff */
[----:B------:R-:W-:Y:S05]  /*8090*/  BRA `(.L_x_3799) ;  /* 0xffffff9400407947 */ /* 0x000fea000383ffff */
.L_x_3804:
[----:B------:R1:W1:Y:S02]  /*80a0*/  SYNCS.PHASECHK.TRANS64.TRYWAIT P1, [R9+URZ+0x30c30], R22 ;  /* 0x030c3016090075a7 */ /* 0x000264000802017f */
[----:B-1----:R-:W-:Y:S05]  /*80b0*/  @!P1 NANOSLEEP.SYNCS 0x989680 ;  /* 0x009896800000995d */ /* 0x002fea0003900000 */
[----:B------:R-:W1:Y:S02]  /*80c0*/  @!P1 SYNCS.PHASECHK.TRANS64 P1, [R9+URZ+0x30c30], R22 ;  /* 0x030c3016090095a7 */ /* 0x000e64000802007f */
[----:B-1----:R-:W-:Y:S05]  /*80d0*/  @!P1 BRA `(.L_x_3804) ;  /* 0xfffffffc00f09947 */ /* 0x002fea000383ffff */
[----:B------:R-:W-:Y:S05]  /*80e0*/  BRA `(.L_x_3803) ;  /* 0xffffff9800507947 */ /* 0x000fea000383ffff */
.L_x_3819:
[----:B------:R-:W-:Y:S01]  /*80f0*/  BSSY B0, `(.L_x_3881) ;  /* 0x0000005000007945 */ /* 0x000fe20003800000 */
[----:B------:R-:W-:-:S07]  /*8100*/  IMAD.MOV.U32 R15, RZ, RZ, -0x1 ;  /* 0xffffffffff0f7424 */ /* 0x000fce00078e00ff */
[----:B------:R-:W-:Y:S05]  /*8110*/  WARPSYNC.COLLECTIVE R15, `(.L_x_3882) ;  /* 0x000000000f087348 */ /* 0x000fea0003c00000 */
[----:B------:R-:W-:Y:S01]  /*8120*/  NOP ;  /* 0x0000000000007918 */ /* 0x000fe20000000000 */
[----:B------:R-:W-:Y:S01]  /*8130*/  ENDCOLLECTIVE ;  /* 0x000000000000791b */ /* 0x000fe20003800000 */
.L_x_3882:
[----:B------:R-:W-:Y:S05]  /*8140*/  BSYNC B0 ;  /* 0x0000000000007941 */ /* 0x000fea0003800000 */
.L_x_3881:
[----:B------:R-:W-:Y:S05]  /*8150*/  BRA `(.L_x_3883) ;  /* 0xffffffd400c87947 */ /* 0x000fea000383ffff */
.L_x_3831:
[----:B------:R-:W-:Y:S01]  /*8160*/  BSSY B0, `(.L_x_3884) ;  /* 0x0000005000007945 */ /* 0x000fe20003800000 */
[----:B------:R-:W-:-:S07]  /*8170*/  IMAD.MOV.U32 R15, RZ, RZ, -0x1 ;  /* 0xffffffffff0f7424 */ /* 0x000fce00078e00ff */
[----:B------:R-:W-:Y:S05]  /*8180*/  WARPSYNC.COLLECTIVE R15, `(.L_x_3885) ;  /* 0x000000000f087348 */ /* 0x000fea0003c00000 */
[----:B------:R-:W-:Y:S01]  /*8190*/  NOP ;  /* 0x0000000000007918 */ /* 0x000fe20000000000 */
[----:B------:R-:W-:Y:S01]  /*81a0*/  ENDCOLLECTIVE ;  /* 0x000000000000791b */ /* 0x000fe20003800000 */
.L_x_3885:
[----:B------:R-:W-:Y:S05]  /*81b0*/  BSYNC B0 ;  /* 0x0000000000007941 */ /* 0x000fea0003800000 */
.L_x_3884:
[----:B------:R-:W-:Y:S05]  /*81c0*/  BRA `(.L_x_3886) ;  /* 0xffffffd800e07947 */ /* 0x000fea000383ffff */
.L_x_3844:
[----:B------:R-:W-:Y:S01]  /*81d0*/  BSSY B0, `(.L_x_3887) ;  /* 0x0000005000007945 */ /* 0x000fe20003800000 */
[----:B------:R-:W-:-:S07]  /*81e0*/  IMAD.MOV.U32 R15, RZ, RZ, -0x1 ;  /* 0xffffffffff0f7424 */ /* 0x000fce00078e00ff */
[----:B------:R-:W-:Y:S05]  /*81f0*/  WARPSYNC.COLLECTIVE R15, `(.L_x_3888) ;  /* 0x000000000f087348 */ /* 0x000fea0003c00000 */
[----:B------:R-:W-:Y:S01]  /*8200*/  NOP ;  /* 0x0000000000007918 */ /* 0x000fe20000000000 */
[----:B------:R-:W-:Y:S01]  /*8210*/  ENDCOLLECTIVE ;  /* 0x000000000000791b */ /* 0x000fe20003800000 */
.L_x_3888:
[----:B------:R-:W-:Y:S05]  /*8220*/  BSYNC B0 ;  /* 0x0000000000007941 */ /* 0x000fea0003800000 */
.L_x_3887:
[----:B------:R-:W-:Y:S05]  /*8230*/  BRA `(.L_x_3889) ;  /* 0xffffffdc00fc7947 */ /* 0x000fea000383ffff */
.L_x_3853:
[----:B-1----:R1:W2:Y:S02]  /*8240*/  SYNCS.PHASECHK.TRANS64.TRYWAIT P1, [R11+URZ+0x30c20], R0 ;  /* 0x030c20000b0075a7 */ /* 0x0022a4000802017f */
[----:B--2---:R-:W-:Y:S05]  /*8250*/  @!P1 NANOSLEEP.SYNCS 0x989680 ;  /* 0x009896800000995d */ /* 0x004fea0003900000 */
[----:B------:R-:W2:Y:S02]  /*8260*/  @!P1 SYNCS.PHASECHK.TRANS64 P1, [R11+URZ+0x30c20], R0 ;  /* 0x030c20000b0095a7 */ /* 0x000ea4000802007f */
[----:B--2---:R-:W-:Y:S05]  /*8270*/  @!P1 BRA `(.L_x_3853) ;  /* 0xfffffffc00f09947 */ /* 0x004fea000383ffff */
[----:B------:R-:W-:Y:S05]  /*8280*/  BRA `(.L_x_3890) ;  /* 0xffffffe400d47947 */ /* 0x000fea000383ffff */
.L_x_3857:
[----:B-1----:R1:W2:Y:S02]  /*8290*/  SYNCS.PHASECHK.TRANS64.TRYWAIT P1, [R11+URZ+0x30c40], R21 ;  /* 0x030c40150b0075a7 */ /* 0x0022a4000802017f */
[----:B--2---:R-:W-:Y:S05]  /*82a0*/  @!P1 NANOSLEEP.SYNCS 0x989680 ;  /* 0x009896800000995d */ /* 0x004fea0003900000 */
[----:B------:R-:W2:Y:S02]  /*82b0*/  @!P1 SYNCS.PHASECHK.TRANS64 P1, [R11+URZ+0x30c40], R21 ;  /* 0x030c40150b0095a7 */ /* 0x000ea4000802007f */
[----:B--2---:R-:W-:Y:S05]  /*82c0*/  @!P1 BRA `(.L_x_3857) ;  /* 0xfffffffc00f09947 */ /* 0x004fea000383ffff */
[----:B------:R-:W-:Y:S05]  /*82d0*/  BRA `(.L_x_3891) ;  /* 0xffffffe800f47947 */ /* 0x000fea000383ffff */
.L_x_3859:
[----:B--2---:R2:W3:Y:S02]  /*82e0*/  SYNCS.PHASECHK.TRANS64.TRYWAIT P1, [R11+URZ+0x30c28], R21 ;  /* 0x030c28150b0075a7 */ /* 0x0044e4000802017f */
[----:B---3--:R-:W-:Y:S05]  /*82f0*/  @!P1 NANOSLEEP.SYNCS 0x989680 ;  /* 0x009896800000995d */ /* 0x008fea0003900000 */
[----:B------:R-:W3:Y:S02]  /*8300*/  @!P1 SYNCS.PHASECHK.TRANS64 P1, [R11+URZ+0x30c28], R21 ;  /* 0x030c28150b0095a7 */ /* 0x000ee4000802007f */
[----:B---3--:R-:W-:Y:S05]  /*8310*/  @!P1 BRA `(.L_x_3859) ;  /* 0xfffffffc00f09947 */ /* 0x008fea000383ffff */
[----:B------:R-:W-:Y:S05]  /*8320*/  BRA `(.L_x_3892) ;  /* 0xffffffec006c7947 */ /* 0x000fea000383ffff */
.L_x_3861:
[----:B---3--:R3:W4:Y:S02]  /*8330*/  SYNCS.PHASECHK.TRANS64.TRYWAIT P1, [R11+URZ+0x30c48], R21 ;  /* 0x030c48150b0075a7 */ /* 0x008724000802017f */
[----:B----4-:R-:W-:Y:S05]  /*8340*/  @!P1 NANOSLEEP.SYNCS 0x989680 ;  /* 0x009896800000995d */ /* 0x010fea0003900000 */
[----:B------:R-:W4:Y:S02]  /*8350*/  @!P1 SYNCS.PHASECHK.TRANS64 P1, [R11+URZ+0x30c48], R21 ;  /* 0x030c48150b0095a7 */ /* 0x000f24000802007f */
[----:B----4-:R-:W-:Y:S05]  /*8360*/  @!P1 BRA `(.L_x_3861) ;  /* 0xfffffffc00f09947 */ /* 0x010fea000383ffff */
[----:B------:R-:W-:Y:S05]  /*8370*/  BRA `(.L_x_3893) ;  /* 0xffffffec00c07947 */ /* 0x000fea000383ffff */
.L_x_3863:
[----:B------:R-:W-:-:S07]  /*8380*/  SHF.L.U32 R4, R9, 0x1f, RZ ;  /* 0x0000001f09047819 */ /* 0x000fce00000006ff */
.L_x_3894:
[----:B-1----:R1:W2:Y:S02]  /*8390*/  SYNCS.PHASECHK.TRANS64.TRYWAIT P1, [R11+URZ+0x30c20], R4 ;  /* 0x030c20040b0075a7 */ /* 0x0022a4000802017f */
[----:B--2---:R-:W-:Y:S05]  /*83a0*/  @!P1 NANOSLEEP.SYNCS 0x989680 ;  /* 0x009896800000995d */ /* 0x004fea0003900000 */
[----:B------:R-:W2:Y:S02]  /*83b0*/  @!P1 SYNCS.PHASECHK.TRANS64 P1, [R11+URZ+0x30c20], R4 ;  /* 0x030c20040b0095a7 */ /* 0x000ea4000802007f */
[----:B--2---:R-:W-:Y:S05]  /*83c0*/  @!P1 BRA `(.L_x_3894) ;  /* 0xfffffffc00f09947 */ /* 0x004fea000383ffff */
[----:B------:R-:W-:Y:S05]  /*83d0*/  BRA `(.L_x_3895) ;  /* 0xfffffff0002c7947 */ /* 0x000fea000383ffff */
.L_x_3866:
[----:B---3--:R3:W4:Y:S02]  /*83e0*/  SYNCS.PHASECHK.TRANS64.TRYWAIT P1, [R11+URZ+0x30c40], R12 ;  /* 0x030c400c0b0075a7 */ /* 0x008724000802017f */
[----:B----4-:R-:W-:Y:S05]  /*83f0*/  @!P1 NANOSLEEP.SYNCS 0x989680 ;  /* 0x009896800000995d */ /* 0x010fea0003900000 */
[----:B------:R-:W4:Y:S02]  /*8400*/  @!P1 SYNCS.PHASECHK.TRANS64 P1, [R11+URZ+0x30c40], R12 ;  /* 0x030c400c0b0095a7 */ /* 0x000f24000802007f */
[----:B----4-:R-:W-:Y:S05]  /*8410*/  @!P1 BRA `(.L_x_3866) ;  /* 0xfffffffc00f09947 */ /* 0x010fea000383ffff */
[----:B------:R-:W-:Y:S05]  /*8420*/  BRA `(.L_x_3896) ;  /* 0xfffffff0009c7947 */ /* 0x000fea000383ffff */
.L_x_3868:
[----:B-1----:R1:W2:Y:S02]  /*8430*/  SYNCS.PHASECHK.TRANS64.TRYWAIT P1, [R11+URZ+0x30c28], R12 ;  /* 0x030c280c0b0075a7 */ /* 0x0022a4000802017f */
[----:B--2---:R-:W-:Y:S05]  /*8440*/  @!P1 NANOSLEEP.SYNCS 0x989680 ;  /* 0x009896800000995d */ /* 0x004fea0003900000 */
[----:B------:R-:W2:Y:S02]  /*8450*/  @!P1 SYNCS.PHASECHK.TRANS64 P1, [R11+URZ+0x30c28], R12 ;  /* 0x030c280c0b0095a7 */ /* 0x000ea4000802007f */
[----:B--2---:R-:W-:Y:S05]  /*8460*/  @!P1 BRA `(.L_x_3868) ;  /* 0xfffffffc00f09947 */ /* 0x004fea000383ffff */
[----:B------:R-:W-:Y:S05]  /*8470*/  BRA `(.L_x_3897) ;  /* 0xfffffff400087947 */ /* 0x000fea000383ffff */
.L_x_3870:
[----:B----4-:R4:W1:Y:S02]  /*8480*/  SYNCS.PHASECHK.TRANS64.TRYWAIT P0, [R13+URZ+0x30c40], R2 ;  /* 0x030c40020d0075a7 */ /* 0x010864000800017f */
[----:B-1----:R-:W-:Y:S05]  /*8490*/  @!P0 NANOSLEEP.SYNCS 0x989680 ;  /* 0x009896800000895d */ /* 0x002fea0003900000 */
[----:B------:R-:W1:Y:S02]  /*84a0*/  @!P0 SYNCS.PHASECHK.TRANS64 P0, [R13+URZ+0x30c40], R2 ;  /* 0x030c40020d0085a7 */ /* 0x000e64000800007f */
[----:B-1----:R-:W-:Y:S05]  /*84b0*/  @!P0 BRA `(.L_x_3870) ;  /* 0xfffffffc00f08947 */ /* 0x002fea000383ffff */
[----:B------:R-:W-:Y:S05]  /*84c0*/  BRA `(.L_x_3898) ;  /* 0xfffffff400747947 */ /* 0x000fea000383ffff */
.L_x_3872:
[----:B------:R-:W-:Y:S01]  /*84d0*/  BSSY B0, `(.L_x_3899) ;  /* 0x0000006000007945 */ /* 0x000fe20003800000 */
[----:B------:R-:W-:-:S07]  /*84e0*/  IMAD.MOV.U32 R15, RZ, RZ, -0x1 ;  /* 0xffffffffff0f7424 */ /* 0x000fce00078e00ff */
[----:B------:R-:W-:Y:S05]  /*84f0*/  WARPSYNC.COLLECTIVE R15, `(.L_x_3900) ;  /* 0x000000000f0c7348 */ /* 0x000fea0003c00000 */
[----:B------:R-:W-:Y:S02]  /*8500*/  ELECT P6, UR62, PT ;  /* 0x00000000003e782f */ /* 0x000fe400038c0000 */
[----:B------:R-:W-:Y:S01]  /*8510*/  MOV R14, UR62 ;  /* 0x0000003e000e7c02 */ /* 0x000fe20008000f00 */
[----:B------:R-:W-:Y:S10]  /*8520*/  ENDCOLLECTIVE ;  /* 0x000000000000791b */ /* 0x000ff40003800000 */
.L_x_3900:
[----:B------:R-:W-:Y:S05]  /*8530*/  BSYNC B0 ;  /* 0x0000000000007941 */ /* 0x000fea0003800000 */
.L_x_3899:
[----:B------:R-:W-:Y:S01]  /*8540*/  PLOP3.LUT P0, PT, P6, PT, PT, 0x80, 0x0 ;  /* 0x000000000000781c */ /* 0x000fe2000370f070 */
[----:B------:R-:W-:-:S12]  /*8550*/  BRA `(.L_x_3901) ;  /* 0xfffffff800007947 */ /* 0x000fd8000383ffff */
.L_x_3874:
[----:B-1----:R1:W2:Y:S02]  /*8560*/  SYNCS.PHASECHK.TRANS64.TRYWAIT P1, [R6+URZ], R5 ;  /* 0x00000005060075a7 */ /* 0x0022a4000802017f */
[----:B--2---:R-:W-:Y:S05]  /*8570*/  @!P1 NANOSLEEP.SYNCS 0x989680 ;  /* 0x009896800000995d */ /* 0x004fea0003900000 */
[----:B------:R-:W2:Y:S02]  /*8580*/  @!P1 SYNCS.PHASECHK.TRANS64 P1, [R6+URZ], R5 ;  /* 0x00000005060095a7 */ /* 0x000ea4000802007f */
[----:B--2---:R-:W-:Y:S05]  /*8590*/  @!P1 BRA `(.L_x_3874) ;  /* 0xfffffffc00f09947 */ /* 0x004fea000383ffff */
[----:B------:R-:W-:Y:S05]  /*85a0*/  BRA `(.L_x_3902) ;  /* 0xfffffff8003c7947 */ /* 0x000fea000383ffff */
.L_x_3875:
[----:B--2---:R2:W3:Y:S02]  /*85b0*/  SYNCS.PHASECHK.TRANS64.TRYWAIT P1, [R3+URZ], R2 ;  /* 0x00000002030075a7 */ /* 0x0044e4000802017f */
[----:B---3--:R-:W-:Y:S05]  /*85c0*/  @!P1 NANOSLEEP.SYNCS 0x989680 ;  /* 0x009896800000995d */ /* 0x008fea0003900000 */
[----:B------:R-:W3:Y:S02]  /*85d0*/  @!P1 SYNCS.PHASECHK.TRANS64 P1, [R3+URZ], R2 ;  /* 0x00000002030095a7 */ /* 0x000ee4000802007f */
[----:B---3--:R-:W-:Y:S05]  /*85e0*/  @!P1 BRA `(.L_x_3875) ;  /* 0xfffffffc00f09947 */ /* 0x008fea000383ffff */
[----:B------:R-:W-:Y:S05]  /*85f0*/  BRA `(.L_x_3903) ;  /* 0xfffffff800307947 */ /* 0x000fea000383ffff */
.L_x_3877:
[----:B--2---:R2:W3:Y:S02]  /*8600*/  SYNCS.PHASECHK.TRANS64.TRYWAIT P0, [R0+URZ], R5 ;  /* 0x00000005000075a7 */ /* 0x0044e4000800017f */
[----:B---3--:R-:W-:Y:S05]  /*8610*/  @!P0 NANOSLEEP.SYNCS 0x989680 ;  /* 0x009896800000895d */ /* 0x008fea0003900000 */
[----:B------:R-:W3:Y:S02]  /*8620*/  @!P0 SYNCS.PHASECHK.TRANS64 P0, [R0+URZ], R5 ;  /* 0x00000005000085a7 */ /* 0x000ee4000800007f */
[----:B---3--:R-:W-:Y:S05]  /*8630*/  @!P0 BRA `(.L_x_3877) ;  /* 0xfffffffc00f08947 */ /* 0x008fea000383ffff */
[----:B------:R-:W-:Y:S05]  /*8640*/  BRA `(.L_x_3904) ;  /* 0xfffffff800347947 */ /* 0x000fea000383ffff */
.L_x_3905:
        /* <DEDUP_REMOVED lines=11> */
.L_x_7402:


//--------------------- .text._ZN7cutlass13device_kernelIN5flash11enable_sm90INS1_16FlashAttnBwdSm90INS1_25CollectiveMainloopBwdSm90ILi2ELi2ELi2EN4cute5tupleIJNS5_1CILi1EEES8_S8_EEENS6_IJNS7_ILi128EEESA_NS7_ILi64EEEEEENS_10bfloat16_tEfNS_4arch4Sm90ELb0ELb0ELb0ELb0ELb0ELb1ELb0ELb0ELi2ELi1ELi2ELi2ELb0EEENS1_24CollectiveEpilogueBwdGQAISC_fSF_Li256ELb0ELb0EEENS1_19SingleTileSchedulerILb0ELb0ELb0ELi128EEEEEEEEEvNT_6ParamsE --------------------------
	.section	.text._ZN7cutlass13device_kernelIN5flash11enable_sm90INS1_16FlashAttnBwdSm90INS1_25CollectiveMainloopBwdSm90ILi2ELi2ELi2EN4cute5tupleIJNS5_1CILi1EEES8_S8_EEENS6_IJNS7_ILi128EEESA_NS7_ILi64EEEEEENS_10bfloat16_tEfNS_4arch4Sm90ELb0ELb0ELb0ELb0ELb0ELb1ELb0ELb0ELi2ELi1ELi2ELi2ELb0EEENS1_24CollectiveEpilogueBwdGQAISC_fSF_Li256ELb0ELb0EEENS1_19SingleTileSchedulerILb0ELb0ELb0ELi128EEEEEEEEEvNT_6ParamsE,"ax",@progbits
	.align	128
.text._ZN7cutlass13device_kernelIN5flash11enable_sm90INS1_16FlashAttnBwdSm90INS1_25CollectiveMainloopBwdSm90ILi2ELi2ELi2EN4cute5tupleIJNS5_1CILi1EEES8_S8_EEENS6_IJNS7_ILi128EEESA_NS7_ILi64EEEEEENS_10bfloat16_tEfNS_4arch4Sm90ELb0ELb0ELb0ELb0ELb0ELb1ELb0ELb0ELi2ELi1ELi2ELi2ELb0EEENS1_24CollectiveEpilogueBwdGQAISC_fSF_Li256ELb0ELb0EEENS1_19SingleTileSchedulerILb0ELb0ELb0ELi128EEEEEEEEEvNT_6ParamsE:
        .type           _ZN7cutlass13device_kernelIN5flash11enable_sm90INS1_16FlashAttnBwdSm90INS1_25CollectiveMainloopBwdSm90ILi2ELi2ELi2EN4cute5tupleIJNS5_1CILi1EEES8_S8_EEENS6_IJNS7_ILi128EEESA_NS7_ILi64EEEEEENS_10bfloat16_tEfNS_4arch4Sm90ELb0ELb0ELb0ELb0ELb0ELb1ELb0ELb0ELi2ELi1ELi2ELi2ELb0EEENS1_24CollectiveEpilogueBwdGQAISC_fSF_Li256ELb0ELb0EEENS1_19SingleTileSchedulerILb0ELb0ELb0ELi128EEEEEEEEEvNT_6ParamsE,@function
        .size           _ZN7cutlass13device_kernelIN5flash11enable_sm90INS1_16FlashAttnBwdSm90INS1_25CollectiveMainloopBwdSm90ILi2ELi2ELi2EN4cute5tupleIJNS5_1CILi1EEES8_S8_EEENS6_IJNS7_ILi128EEESA_NS7_ILi64EEEEEENS_10bfloat16_tEfNS_4arch4Sm90ELb0ELb0ELb0ELb0ELb0ELb1ELb0ELb0ELi2ELi1ELi2ELi2ELb0EEENS1_24CollectiveEpilogueBwdGQAISC_fSF_Li256ELb0ELb0EEENS1_19SingleTileSchedulerILb0ELb0ELb0ELi128EEEEEEEEEvNT_6ParamsE,(.L_x_7403 - _ZN7cutlass13device_kernelIN5flash11enable_sm90INS1_16FlashAttnBwdSm90INS1_25CollectiveMainloopBwdSm90ILi2ELi2ELi2EN4cute5tupleIJNS5_1CILi1EEES8_S8_EEENS6_IJNS7_ILi128EEESA_NS7_ILi64EEEEEENS_10bfloat16_tEfNS_4arch4Sm90ELb0ELb0ELb0ELb0ELb0ELb1ELb0ELb0ELi2ELi1ELi2ELi2ELb0EEENS1_24CollectiveEpilogueBwdGQAISC_fSF_Li256ELb0ELb0EEENS1_19SingleTileSchedulerILb0ELb0ELb0ELi128EEEEEEEEEvNT_6ParamsE)
        .other          _ZN7cutlass13device_kernelIN5flash11enable_sm90INS1_16FlashAttnBwdSm90INS1_25CollectiveMainloopBwdSm90ILi2ELi2ELi2EN4cute5tupleIJNS5_1CILi1EEES8_S8_EEENS6_IJNS7_ILi128EEESA_NS7_ILi64EEEEEENS_10bfloat16_tEfNS_4arch4Sm90ELb0ELb0ELb0ELb0ELb0ELb1ELb0ELb0ELi2ELi1ELi2ELi2ELb0EEENS1_24CollectiveEpilogueBwdGQAISC_fSF_Li256ELb0ELb0EEENS1_19SingleTileSchedulerILb0ELb0ELb0ELi128EEEEEEEEEvNT_6ParamsE,@"STO_CUDA_ENTRY STV_DEFAULT"
_ZN7cutlass13device_kernelIN5flash11enable_sm90INS1_16FlashAttnBwdSm90INS1_25CollectiveMainloopBwdSm90ILi2ELi2ELi2EN4cute5tupleIJNS5_1CILi1EEES8_S8_EEENS6_IJNS7_ILi128EEESA_NS7_ILi64EEEEEENS_10bfloat16_tEfNS_4arch4Sm90ELb0ELb0ELb0ELb0ELb0ELb1ELb0ELb0ELi2ELi1ELi2ELi2ELb0EEENS1_24CollectiveEpilogueBwdGQAISC_fSF_Li256ELb0ELb0EEENS1_19SingleTileSchedulerILb0ELb0ELb0ELi128EEEEEEEEEvNT_6ParamsE:
        /* <DEDUP_REMOVED lines=23> */
.L_x_3907:
[----:B------:R-:W-:Y:S05]  /*0170*/  BSYNC B0 ;  /* 0x0000000000007941 */ /* 0x000fea0003800000 */
.L_x_3906:
        /* <DEDUP_REMOVED lines=34> */
.L_x_3908:
        /* <DEDUP_REMOVED lines=22> */
.L_x_3909:
[----:B---3--:R-:W-:Y:S01]  /*0500*/  ISETP.NE.AND P0, PT, R2, RZ, PT ;  /* 0x000000ff0200720c */ /* 0x008fe20003f05270 */
[----:B------:R-:W-:Y:S01]  /*0510*/  IMAD.MOV.U32 R16, RZ, RZ, 0x1 ;  /* 0x00000001ff107424 */ /* 0x000fe200078e00ff */
[----:B------:R-:W-:Y:S01]  /*0520*/  NOP ;  /* 0x0000000000007918 */ /* 0x000fe20000000000 */
[----:B------:R-:W-:Y:S03]  /*0530*/  BSSY B6, `(.L_x_3910) ;  /* 0x00006f6000067945 */ /* 0x000fe60003800000 */
[----:B------:R-:W-:Y:S01]  /*0540*/  SEL R16, R16, 0x2, !P0 ;  /* 0x0000000210107807 */ /* 0x000fe20004000000 */
[----:B-12-4-:R-:W-:Y:S06]  /*0550*/  BAR.SYNC.DEFER_BLOCKING 0x0 ;  /* 0x0000000000007b1d */ /* 0x016fec0000010000 */
[----:B------:R-:W-:Y:S05]  /*0560*/  @!P0 BRA `(.L_x_3911) ;  /* 0x0000004800bc8947 */ /* 0x000fea0003800000 */
.L_x_3912:
        /* <DEDUP_REMOVED lines=35> */
.L_x_3915:
        /* <DEDUP_REMOVED lines=15> */
.L_x_3914:
        /* <DEDUP_REMOVED lines=22> */
.L_x_3917:
[----:B------:R1:W2:Y:S01]  /*09f0*/  LDC.64 R14, c[0x4][R17] ;  /* 0x01000000110e7b82 */ /* 0x0002a20000000a00 */
        /* <DEDUP_REMOVED lines=14> */
.L_x_3916:
[----:B------:R-:W-:Y:S01]  /*0ae0*/  SHF.R.S32.HI R3, RZ, 0x1f, R18 ;  /* 0x0000001fff037819 */ /* 0x000fe20000011412 */
[----:B------:R-:W-:-:S03]  /*0af0*/  UMOV UR4, 0xffffffff ;  /* 0xffffffff00047882 */ /* 0x000fc60000000000 */
[----:B------:R-:W-:-:S04]  /*0b00*/  LEA.HI R0, R3, R18, RZ, 0x7 ;  /* 0x0000001203007211 */ /* 0x000fc800078f38ff */
[----:B------:R-:W-:Y:S01]  /*0b10*/  SHF.R.S32.HI R13, RZ, 0x7, R0 ;  /* 0x00000007ff0d7819 */ /* 0x000fe20000011400 */
[----:B------:R-:W-:Y:S06]  /*0b20*/  BRA.DIV UR4, `(.L_x_3918) ;  /* 0x0000006a04607947 */ /* 0x000fec000b800000 */
[----:B------:R1:W2:Y:S02]  /*0b30*/  SHFL.IDX PT, R14, R13, RZ, 0x1f ;  /* 0x00001fff0d0e7589 */ /* 0x0002a400000e0000 */
.L_x_3987:
[----:B------:R-:W-:Y:S02]  /*0b40*/  SHF.L.U32 R7, RZ, 0x1f, RZ ;  /* 0x0000001fff077819 */ /* 0x000fe400000006ff */
[----:B--2---:R-:W-:Y:S02]  /*0b50*/  LEA.HI R4, R14, R14, RZ, 0x1 ;  /* 0x0000000e0e047211 */ /* 0x004fe400078f08ff */
[----:B------:R-:W2:Y:S01]  /*0b60*/  SYNCS.PHASECHK.TRANS64.TRYWAIT P0, [R2+URZ+0x30c00], R7 ;  /* 0x030c0007020075a7 */ /* 0x000ea2000800017f */
[----:B------:R-:W-:Y:S02]  /*0b70*/  LOP3.LUT R5, R0, 0xffffff80, RZ, 0xc0, !PT ;  /* 0xffffff8000057812 */ /* 0x000fe400078ec0ff */
[----:B------:R-:W-:-:S05]  /*0b80*/  LOP3.LUT R225, R4, 0xffffe, RZ, 0xc0, !PT ;  /* 0x000ffffe04e17812 */ /* 0x000fca00078ec0ff */
[----:B------:R-:W-:Y:S01]  /*0b90*/  IMAD.IADD R225, R14, 0x1, -R225 ;  /* 0x000000010ee17824 */ /* 0x000fe200078e0ae1 */
[----:B--2---:R-:W-:Y:S06]  /*0ba0*/  @P0 BRA `(.L_x_3919) ;  /* 0x0000000000080947 */ /* 0x004fec0003800000 */
[----:B------:R-:W2:Y:S02]  /*0bb0*/  SYNCS.PHASECHK.TRANS64.TRYWAIT P0, [R2+URZ+0x30c00], R7 ;  /* 0x030c0007020075a7 */ /* 0x000ea4000800017f */
[----:B--2---:R-:W-:Y:S05]  /*0bc0*/  @!P0 BRA `(.L_x_3920) ;  /* 0x0000006800548947 */ /* 0x004fea0003800000 */
.L_x_3919:
        /* <DEDUP_REMOVED lines=8> */
[----:B------:R-:W-:Y:S01]  /*0c50*/  CS2R R192, SRZ ;  /* 0x0000000000c07805 */ /* 0x000fe2000001ff00 */
[----:B------:R-:W-:Y:S01]  /*0c60*/  IMAD.SHL.U32 R5, R5, 0x4, RZ ;  /* 0x0000000405057824 */ /* 0x000fe200078e00ff */
        /* <DEDUP_REMOVED lines=14> */
[----:B---3--:R-:W-:Y:S02]  /*0d50*/  ISETP.GE.AND P0, PT, R11, 0x1, PT ;  /* 0x000000010b00780c */ /* 0x008fe40003f06270 */
        /* <DEDUP_REMOVED lines=12> */
[----:B------:R-:W-:Y:S01]  /*0e20*/  IMAD R0, R5, 0x4, R2 ;  /* 0x0000000405007824 */ /* 0x000fe200078e0202 */
[----:B------:R-:W-:Y:S06]  /*0e30*/  @!P0 BRA `(.L_x_3921) ;  /* 0x0000003800408947 */ /* 0x000fec0003800000 */
[-C--:B------:R-:W-:Y:S01]  /*0e40*/  LEA.HI R8, R3, R18.reuse, RZ, 0x4 ;  /* 0x0000001203087211 */ /* 0x080fe200078f20ff */
[----:B------:R-:W-:Y:S01]  /*0e50*/  VIADD R11, R11, 0x7f ;  /* 0x0000007f0b0b7836 */ /* 0x000fe20000000000 */
[CC--:B--2---:R-:W-:Y:S01]  /*0e60*/  LEA.HI R7, R3.reuse, R18.reuse, RZ, 0x2 ;  /* 0x0000001203077211 */ /* 0x0c4fe200078f10ff */
[----:B------:R-:W-:Y:S01]  /*0e70*/  IMAD.SHL.U32 R5, R18, 0x40, RZ ;  /* 0x0000004012057824 */ /* 0x000fe200078e00ff */
[CC--:B------:R-:W-:Y:S01]  /*0e80*/  LEA.HI R6, R3.reuse, R18.reuse, RZ, 0x5 ;  /* 0x0000001203067211 */ /* 0x0c0fe200078f28ff */
[----:B------:R-:W2:Y:S01]  /*0e90*/  S2R R19, SR_CTAID.X ;  /* 0x0000000000137919 */ /* 0x000ea20000002500 */
[----:B------:R-:W-:Y:S01]  /*0ea0*/  LEA.HI R10, R3, R18, RZ, 0x3 ;  /* 0x00000012030a7211 */ /* 0x000fe200078f18ff */
[----:B------:R-:W2:Y:S01]  /*0eb0*/  LDC R20, c[0x0][0x290] ;  /* 0x0000a400ff147b82 */ /* 0x000ea20000000800 */
[----:B------:R-:W-:Y:S02]  /*0ec0*/  LOP3.LUT R3, R7, 0xfffffffc, RZ, 0xc0, !PT ;  /* 0xfffffffc07037812 */ /* 0x000fe400078ec0ff */
[----:B------:R-:W-:-:S02]  /*0ed0*/  CS2R R214, SRZ ;  /* 0x0000000000d67805 */ /* 0x000fc4000001ff00 */
[----:B------:R-:W-:Y:S02]  /*0ee0*/  SHF.R.S32.HI R9, RZ, 0x4, R8 ;  /* 0x00000004ff097819 */ /* 0x000fe40000011408 */
[----:B------:R-:W-:Y:S02]  /*0ef0*/  CS2R R212, SRZ ;  /* 0x0000000000d47805 */ /* 0x000fe4000001ff00 */
[----:B------:R-:W-:Y:S01]  /*0f00*/  LOP3.LUT R7, R6, 0xffffffe0, RZ, 0xc0, !PT ;  /* 0xffffffe006077812 */ /* 0x000fe200078ec0ff */
[----:B------:R-:W-:Y:S01]  /*0f10*/  IMAD.IADD R3, R18, 0x1, -R3 ;  /* 0x0000000112037824 */ /* 0x000fe200078e0a03 */
[----:B------:R-:W-:Y:S02]  /*0f20*/  SHF.R.S32.HI R6, RZ, 0x5, R6 ;  /* 0x00000005ff067819 */ /* 0x000fe40000011406 */
[----:B------:R-:W-:Y:S02]  /*0f30*/  CS2R R210, SRZ ;  /* 0x0000000000d27805 */ /* 0x000fe4000001ff00 */
[----:B------:R-:W-:Y:S01]  /*0f40*/  LEA.HI R8, R8, R9, RZ, 0x1 ;  /* 0x0000000908087211 */ /* 0x000fe200078f08ff */
[----:B------:R-:W-:Y:S01]  /*0f50*/  IMAD.IADD R7, R18, 0x1, -R7 ;  /* 0x0000000112077824 */ /* 0x000fe200078e0a07 */
[----:B------:R-:W-:Y:S01]  /*0f60*/  SHF.R.S32.HI R14, RZ, 0x1f, R11 ;  /* 0x0000001fff0e7819 */ /* 0x000fe2000001140b */
[----:B------:R-:W-:Y:S01]  /*0f70*/  IMAD.SHL.U32 R12, R6, 0x10, RZ ;  /* 0x00000010060c7824 */ /* 0x000fe200078e00ff */
[----:B------:R-:W-:-:S02]  /*0f80*/  LOP3.LUT R6, R8, 0x7ffffe, RZ, 0xc0, !PT ;  /* 0x007ffffe08067812 */ /* 0x000fc400078ec0ff */
[----:B------:R-:W-:Y:S02]  /*0f90*/  CS2R R208, SRZ ;  /* 0x0000000000d07805 */ /* 0x000fe4000001ff00 */
[----:B------:R-:W-:Y:S02]  /*0fa0*/  LOP3.LUT R5, R5, 0x1c0, RZ, 0xc0, !PT ;  /* 0x000001c005057812 */ /* 0x000fe400078ec0ff */
[----:B------:R-:W-:Y:S02]  /*0fb0*/  CS2R R206, SRZ ;  /* 0x0000000000ce7805 */ /* 0x000fe4000001ff00 */
[----:B------:R-:W-:Y:S01]  /*0fc0*/  LEA.HI R235, R14, R11, RZ, 0x7 ;  /* 0x0000000b0eeb7211 */ /* 0x000fe200078f38ff */
[----:B------:R-:W-:Y:S01]  /*0fd0*/  IMAD.IADD R14, R9, 0x1, -R6 ;  /* 0x00000001090e7824 */ /* 0x000fe200078e0a06 */
[----:B------:R-:W-:Y:S02]  /*0fe0*/  LEA.HI R8, R13, R13, RZ, 0x1 ;  /* 0x0000000d0d087211 */ /* 0x000fe400078f08ff */
[----:B------:R-:W-:-:S02]  /*0ff0*/  CS2R R204, SRZ ;  /* 0x0000000000cc7805 */ /* 0x000fc4000001ff00 */
[----:B------:R-:W-:Y:S02]  /*1000*/  SHF.R.S32.HI R6, RZ, 0x1f, R7 ;  /* 0x0000001fff067819 */ /* 0x000fe40000011407 */
[----:B------:R-:W-:Y:S02]  /*1010*/  CS2R R202, SRZ ;  /* 0x0000000000ca7805 */ /* 0x000fe4000001ff00 */
[----:B------:R-:W-:Y:S02]  /*1020*/  LOP3.LUT R11, R5, 0x30, R12, 0xf8, !PT ;  /* 0x00000030050b7812 */ /* 0x000fe400078ef80c */
[----:B------:R-:W-:Y:S02]  /*1030*/  CS2R R200, SRZ ;  /* 0x0000000000c87805 */ /* 0x000fe4000001ff00 */
[----:B------:R-:W-:Y:S02]  /*1040*/  LOP3.LUT R12, R8, 0xfffffffe, RZ, 0xc0, !PT ;  /* 0xfffffffe080c7812 */ /* 0x000fe400078ec0ff */
[----:B------:R-:W-:-:S02]  /*1050*/  CS2R R198, SRZ ;  /* 0x0000000000c67805 */ /* 0x000fc4000001ff00 */
[CC--:B------:R-:W-:Y:S02]  /*1060*/  LEA.HI R8, R6.reuse, R7.reuse, RZ, 0x3 ;  /* 0x0000000706087211 */ /* 0x0c0fe400078f18ff */
[----:B------:R-:W-:Y:S02]  /*1070*/  CS2R R196, SRZ ;  /* 0x0000000000c47805 */ /* 0x000fe4000001ff00 */
[----:B------:R-:W-:Y:S01]  /*1080*/  LOP3.LUT R11, R11, 0x8, R10, 0xf8, !PT ;  /* 0x000000080b0b7812 */ /* 0x000fe200078ef80a */
[C---:B------:R-:W-:Y:S01]  /*1090*/  IMAD.IADD R226, R13.reuse, 0x1, -R12 ;  /* 0x000000010de27824 */ /* 0x040fe200078e0a0c */
[----:B------:R-:W-:Y:S01]  /*10a0*/  LEA.HI R10, R6, R7, RZ, 0x2 ;  /* 0x00000007060a7211 */ /* 0x000fe200078f10ff */
[----:B-1----:R-:W-:Y:S01]  /*10b0*/  IMAD R13, R13, 0x10, R14 ;  /* 0x000000100d0d7824 */ /* 0x002fe200078e020e */
[----:B------:R-:W-:Y:S01]  /*10c0*/  SHF.R.S32.HI R6, RZ, 0x3, R8 ;  /* 0x00000003ff067819 */ /* 0x000fe20000011408 */
[----:B--2---:R-:W-:Y:S01]  /*10d0*/  IMAD R19, R19, -0x80, R20 ;  /* 0xffffff8013137824 */ /* 0x004fe200078e0214 */
[----:B------:R-:W-:-:S02]  /*10e0*/  SHF.R.S32.HI R9, RZ, 0x1f, R8 ;  /* 0x0000001fff097819 */ /* 0x000fc40000011408 */
[----:B------:R-:W-:Y:S02]  /*10f0*/  CS2R R194, SRZ ;  /* 0x0000000000c27805 */ /* 0x000fe4000001ff00 */
[----:B------:R-:W-:Y:S02]  /*1100*/  SHF.R.S32.HI R7, RZ, 0x1f, R4 ;  /* 0x0000001fff077819 */ /* 0x000fe40000011404 */
[----:B------:R-:W-:Y:S02]  /*1110*/  CS2R R192, SRZ ;  /* 0x0000000000c07805 */ /* 0x000fe4000001ff00 */
[----:B------:R-:W-:Y:S02]  /*1120*/  SHF.R.U32.HI R12, RZ, 0x3, R5 ;  /* 0x00000003ff0c7819 */ /* 0x000fe40000011605 */
[----:B------:R-:W-:Y:S02]  /*1130*/  CS2R R190, SRZ ;  /* 0x0000000000be7805 */ /* 0x000fe4000001ff00 */
[----:B------:R-:W-:-:S02]  /*1140*/  LEA.HI R8, R9, R6, RZ, 0x4 ;  /* 0x0000000609087211 */ /* 0x000fc400078f20ff */
[----:B------:R-:W-:Y:S02]  /*1150*/  CS2R R188, SRZ ;  /* 0x0000000000bc7805 */ /* 0x000fe4000001ff00 */
[CC--:B------:R-:W-:Y:S02]  /*1160*/  LEA.HI R5, R7.reuse, R4.reuse, RZ, 0x2 ;  /* 0x0000000407057211 */ /* 0x0c0fe400078f10ff */
[----:B------:R-:W-:Y:S02]  /*1170*/  CS2R R186, SRZ ;  /* 0x0000000000ba7805 */ /* 0x000fe4000001ff00 */
[----:B------:R-:W-:Y:S02]  /*1180*/  LEA.HI R17, R7, R4, RZ, 0x5 ;  /* 0x0000000407117211 */ /* 0x000fe400078f28ff */
[----:B------:R-:W-:Y:S02]  /*1190*/  CS2R R184, SRZ ;  /* 0x0000000000b87805 */ /* 0x000fe4000001ff00 */
[----:B------:R-:W-:-:S02]  /*11a0*/  LOP3.LUT R12, R11, R12, RZ, 0x3c, !PT ;  /* 0x0000000c0b0c7212 */ /* 0x000fc400078e3cff */
[----:B------:R-:W-:Y:S02]  /*11b0*/  CS2R R182, SRZ ;  /* 0x0000000000b67805 */ /* 0x000fe4000001ff00 */
[----:B------:R-:W-:Y:S02]  /*11c0*/  LOP3.LUT R7, R8, 0x1ffffff0, RZ, 0xc0, !PT ;  /* 0x1ffffff008077812 */ /* 0x000fe400078ec0ff */
[----:B------:R-:W-:Y:S02]  /*11d0*/  CS2R R180, SRZ ;  /* 0x0000000000b47805 */ /* 0x000fe4000001ff00 */
[----:B------:R-:W-:Y:S01]  /*11e0*/  SHF.R.S32.HI R11, RZ, 0x2, R10 ;  /* 0x00000002ff0b7819 */ /* 0x000fe2000001140a */
[----:B------:R-:W-:Y:S01]  /*11f0*/  IMAD.U32 R236, R13, 0x200, R12 ;  /* 0x000002000dec7824 */ /* 0x000fe200078e000c */
[----:B------:R-:W-:Y:S01]  /*1200*/  LOP3.LUT R9, R5, 0x7ffffffc, RZ, 0xc0, !PT ;  /* 0x7ffffffc05097812 */ /* 0x000fe200078ec0ff */
[----:B------:R-:W-:Y:S01]  /*1210*/  IMAD.IADD R7, R6, 0x1, -R7 ;  /* 0x0000000106077824 */ /* 0x000fe200078e0a07 */
[----:B------:R-:W-:Y:S01]  /*1220*/  LEA.HI R10, R10, R11, RZ, 0x1 ;  /* 0x0000000b0a0a7211 */ /* 0x000fe200078f08ff */
[C---:B------:R-:W-:Y:S01]  /*1230*/  VIADD R6, R11.reuse, 0x8 ;  /* 0x000000080b067836 */ /* 0x040fe20000000000 */
[----:B------:R-:W-:Y:S01]  /*1240*/  SHF.R.S32.HI R18, RZ, 0x5, R17 ;  /* 0x00000005ff127819 */ /* 0x000fe20000011411 */
[C---:B------:R-:W-:Y:S01]  /*1250*/  VIADD R12, R11.reuse, 0x10 ;  /* 0x000000100b0c7836 */ /* 0x040fe20000000000 */
[----:B------:R-:W-:Y:S01]  /*1260*/  LOP3.LUT R10, R10, 0xfffffffe, RZ, 0xc0, !PT ;  /* 0xfffffffe0a0a7812 */ /* 0x000fe200078ec0ff */
[C---:B------:R-:W-:Y:S01]  /*1270*/  VIADD R14, R11.reuse, 0x18 ;  /* 0x000000180b0e7836 */ /* 0x040fe20000000000 */
[----:B------:R-:W-:Y:S01]  /*1280*/  LEA.HI R8, R6, R6, RZ, 0x1 ;  /* 0x0000000606087211 */ /* 0x000fe200078f08ff */
[----:B------:R-:W-:Y:S01]  /*1290*/  IMAD.IADD R4, R4, 0x1, -R9 ;  /* 0x0000000104047824 */ /* 0x000fe200078e0a09 */
[----:B------:R-:W-:Y:S01]  /*12a0*/  LEA.HI R13, R12, R12, RZ, 0x1 ;  /* 0x0000000c0c0d7211 */ /* 0x000fe200078f08ff */
[----:B------:R-:W-:Y:S01]  /*12b0*/  IMAD.IADD R10, R11, 0x1, -R10 ;  /* 0x000000010b0a7824 */ /* 0x000fe200078e0a0a */
[----:B------:R-:W-:Y:S01]  /*12c0*/  LOP3.LUT R9, R8, 0xfffffffe, RZ, 0xc0, !PT ;  /* 0xfffffffe08097812 */ /* 0x000fe200078ec0ff */
[----:B------:R-:W-:Y:S01]  /*12d0*/  IMAD R19, R18, -0x10, R19 ;  /* 0xfffffff012137824 */ /* 0x000fe200078e0213 */
[----:B------:R-:W-:-:S02]  /*12e0*/  LOP3.LUT R11, R13, 0xfffffffe, RZ, 0xc0, !PT ;  /* 0xfffffffe0d0b7812 */ /* 0x000fc400078ec0ff */
[----:B------:R-:W-:Y:S02]  /*12f0*/  CS2R R178, SRZ ;  /* 0x0000000000b27805 */ /* 0x000fe4000001ff00 */
[----:B------:R-:W-:Y:S01]  /*1300*/  LEA.HI R15, R14, R14, RZ, 0x1 ;  /* 0x0000000e0e0f7211 */ /* 0x000fe200078f08ff */
[----:B------:R-:W-:Y:S01]  /*1310*/  IMAD.IADD R9, R6, 0x1, -R9 ;  /* 0x0000000106097824 */ /* 0x000fe200078e0a09 */
[--C-:B------:R-:W-:Y:S01]  /*1320*/  SHF.R.S32.HI R6, RZ, 0x1, R8.reuse ;  /* 0x00000001ff067819 */ /* 0x100fe20000011408 */
[----:B------:R-:W-:Y:S01]  /*1330*/  IMAD.IADD R12, R12, 0x1, -R11 ;  /* 0x000000010c0c7824 */ /* 0x000fe200078e0a0b */
[----:B------:R-:W-:Y:S02]  /*1340*/  SHF.R.S32.HI R11, RZ, 0x1f, R8 ;  /* 0x0000001fff0b7819 */ /* 0x000fe40000011408 */
[----:B------:R-:W-:Y:S02]  /*1350*/  CS2R R176, SRZ ;  /* 0x0000000000b07805 */ /* 0x000fe4000001ff00 */
[----:B------:R-:W-:-:S02]  /*1360*/  LOP3.LUT R17, R15, 0xfffffffe, RZ, 0xc0, !PT ;  /* 0xfffffffe0f117812 */ /* 0x000fc400078ec0ff */
[----:B------:R-:W-:Y:S02]  /*1370*/  CS2R R174, SRZ ;  /* 0x0000000000ae7805 */ /* 0x000fe4000001ff00 */
[--C-:B------:R-:W-:Y:S02]  /*1380*/  SHF.R.S32.HI R8, RZ, 0x1, R13.reuse ;  /* 0x00000001ff087819 */ /* 0x100fe4000001140d */
[----:B------:R-:W-:Y:S02]  /*1390*/  CS2R R172, SRZ ;  /* 0x0000000000ac7805 */ /* 0x000fe4000001ff00 */
[----:B------:R-:W-:Y:S01]  /*13a0*/  SHF.R.S32.HI R13, RZ, 0x1f, R13 ;  /* 0x0000001fff0d7819 */ /* 0x000fe2000001140d */
[----:B------:R-:W-:Y:S01]  /*13b0*/  IMAD.IADD R17, R14, 0x1, -R17 ;  /* 0x000000010e117824 */ /* 0x000fe200078e0a11 */
[----:B------:R-:W-:Y:S02]  /*13c0*/  LEA.HI R11, R11, R6, RZ, 0x4 ;  /* 0x000000060b0b7211 */ /* 0x000fe400078f20ff */
[----:B------:R-:W-:-:S02]  /*13d0*/  CS2R R170, SRZ ;  /* 0x0000000000aa7805 */ /* 0x000fc4000001ff00 */
[----:B------:R-:W-:Y:S02]  /*13e0*/  SHF.R.S32.HI R18, RZ, 0x2, R5 ;  /* 0x00000002ff127819 */ /* 0x000fe40000011405 */
[----:B------:R-:W-:Y:S02]  /*13f0*/  CS2R R168, SRZ ;  /* 0x0000000000a87805 */ /* 0x000fe4000001ff00 */
[----:B------:R-:W-:Y:S02]  /*1400*/  LEA.HI R13, R13, R8, RZ, 0x4 ;  /* 0x000000080d0d7211 */ /* 0x000fe400078f20ff */
[----:B------:R-:W-:Y:S02]  /*1410*/  CS2R R166, SRZ ;  /* 0x0000000000a67805 */ /* 0x000fe4000001ff00 */
[----:B------:R-:W-:Y:S02]  /*1420*/  SHF.R.S32.HI R14, RZ, 0x1, R15 ;  /* 0x00000001ff0e7819 */ /* 0x000fe4000001140f */
[----:B------:R-:W-:-:S02]  /*1430*/  CS2R R164, SRZ ;  /* 0x0000000000a47805 */ /* 0x000fc4000001ff00 */
[----:B------:R-:W-:Y:S02]  /*1440*/  SHF.R.S32.HI R5, RZ, 0x1f, R5 ;  /* 0x0000001fff057819 */ /* 0x000fe40000011405 */
[----:B------:R-:W-:Y:S02]  /*1450*/  CS2R R162, SRZ ;  /* 0x0000000000a27805 */ /* 0x000fe4000001ff00 */
[----:B------:R-:W-:Y:S02]  /*1460*/  SHF.R.S32.HI R15, RZ, 0x1f, R15 ;  /* 0x0000001fff0f7819 */ /* 0x000fe4000001140f */
[----:B------:R-:W-:Y:S02]  /*1470*/  CS2R R160, SRZ ;  /* 0x0000000000a07805 */ /* 0x000fe4000001ff00 */
[----:B------:R-:W-:Y:S02]  /*1480*/  LOP3.LUT R11, R11, 0x1ffffff0, RZ, 0xc0, !PT ;  /* 0x1ffffff00b0b7812 */ /* 0x000fe400078ec0ff */
[----:B------:R-:W-:-:S02]  /*1490*/  CS2R R158, SRZ ;  /* 0x00000000009e7805 */ /* 0x000fc4000001ff00 */
[----:B------:R-:W-:Y:S02]  /*14a0*/  LOP3.LUT R13, R13, 0x1ffffff0, RZ, 0xc0, !PT ;  /* 0x1ffffff00d0d7812 */ /* 0x000fe400078ec0ff */
[----:B------:R-:W-:Y:S02]  /*14b0*/  CS2R R156, SRZ ;  /* 0x00000000009c7805 */ /* 0x000fe4000001ff00 */
[----:B------:R-:W-:Y:S01]  /*14c0*/  LEA.HI R5, R5, R18, RZ, 0x3 ;  /* 0x0000001205057211 */ /* 0x000fe200078f18ff */
[----:B------:R-:W-:Y:S01]  /*14d0*/  IMAD.IADD R6, R6, 0x1, -R11 ;  /* 0x0000000106067824 */ /* 0x000fe200078e0a0b */
[----:B------:R-:W-:Y:S01]  /*14e0*/  LEA.HI R15, R15, R14, RZ, 0x4 ;  /* 0x0000000e0f0f7211 */ /* 0x000fe200078f20ff */
[----:B------:R-:W-:Y:S01]  /*14f0*/  IMAD.IADD R13, R8, 0x1, -R13 ;  /* 0x00000001080d7824 */ /* 0x000fe200078e0a0d */
[----:B------:R-:W-:Y:S01]  /*1500*/  LOP3.LUT R5, R5, 0xfffffff8, RZ, 0xc0, !PT ;  /* 0xfffffff805057812 */ /* 0x000fe200078ec0ff */
[----:B------:R-:W-:Y:S01]  /*1510*/  IMAD R8, R7, 0x8, R10 ;  /* 0x0000000807087824 */ /* 0x000fe200078e020a */
[----:B------:R-:W-:Y:S01]  /*1520*/  LOP3.LUT R15, R15, 0x1ffffff0, RZ, 0xc0, !PT ;  /* 0x1ffffff00f0f7812 */ /* 0x000fe200078ec0ff */
[----:B------:R-:W-:Y:S01]  /*1530*/  IMAD R7, R6, 0x8, R9 ;  /* 0x0000000806077824 */ /* 0x000fe200078e0209 */
[----:B------:R-:W-:Y:S01]  /*1540*/  IADD3 R5, R19, R5, -R18 ;  /* 0x0000000513057210 */ /* 0x000fe20007ffe812 */
[----:B------:R-:W-:Y:S01]  /*1550*/  IMAD R6, R13, 0x8, R12 ;  /* 0x000000080d067824 */ /* 0x000fe200078e020c */
[----:B------:R1:W-:Y:S01]  /*1560*/  STL [R1+0x8], R8 ;  /* 0x0000080801007387 */ /* 0x0003e20000100800 */
[----:B------:R-:W-:Y:S01]  /*1570*/  IMAD.IADD R14, R14, 0x1, -R15 ;  /* 0x000000010e0e7824 */ /* 0x000fe200078e0a0f */
[----:B------:R-:W-:Y:S01]  /*1580*/  CS2R R154, SRZ ;  /* 0x00000000009a7805 */ /* 0x000fe2000001ff00 */
[----:B------:R-:W-:Y:S01]  /*1590*/  IMAD R226, R226, -0x40, R5 ;  /* 0xffffffc0e2e27824 */ /* 0x000fe200078e0205 */
[----:B------:R-:W-:Y:S01]  /*15a0*/  STL [R1+0x4], R7 ;  /* 0x0000040701007387 */ /* 0x000fe20000100800 */
[----:B------:R-:W-:Y:S01]  /*15b0*/  IMAD R237, R14, 0x8, R17 ;  /* 0x000000080eed7824 */ /* 0x000fe200078e0211 */
[----:B------:R-:W-:-:S02]  /*15c0*/  LOP3.LUT R5, R16, 0x1, RZ, 0xfc, !PT ;  /* 0x0000000110057812 */ /* 0x000fc400078efcff */
[----:B------:R-:W-:Y:S01]  /*15d0*/  CS2R R152, SRZ ;  /* 0x0000000000987805 */ /* 0x000fe2000001ff00 */
[----:B------:R2:W-:Y:S01]  /*15e0*/  STL [R1], R6 ;  /* 0x0000000601007387 */ /* 0x0005e20000100800 */
[----:B------:R-:W-:Y:S01]  /*15f0*/  SHF.R.S32.HI R235, RZ, 0x7, R235 ;  /* 0x00000007ffeb7819 */ /* 0x000fe200000114eb */
[----:B-1----:R-:W-:Y:S01]  /*1600*/  IMAD.MOV.U32 R8, RZ, RZ, RZ ;  /* 0x000000ffff087224 */ /* 0x002fe200078e00ff */
[----:B--2---:R-:W-:-:S07]  /*1610*/  CS2R R6, SRZ ;  /* 0x0000000000067805 */ /* 0x004fce000001ff00 */
.L_x_3932:
[----:B------:R-:W-:-:S13]  /*1620*/  ISETP.NE.AND P0, PT, R5, 0x3, PT ;  /* 0x000000030500780c */ /* 0x000fda0003f05270 */
[----:B---3--:R-:W-:Y:S05]  /*1630*/  @!P0 BRA `(.L_x_3922) ;  /* 0x0000000000048947 */ /* 0x008fea0003800000 */
[----:B------:R-:W-:Y:S01]  /*1640*/  BPT.TRAP 0x1 ;  /* 0x000000040000795c */ /* 0x000fe20000300000 */
.L_x_3922:
[----:B------:R-:W-:Y:S01]  /*1650*/  IMAD R9, R8, 0x8, R2 ;  /* 0x0000000808097824 */ /* 0x000fe200078e0202 */
[----:B------:R-:W-:-:S04]  /*1660*/  SHF.L.U32 R12, R7, 0x1f, RZ ;  /* 0x0000001f070c7819 */ /* 0x000fc800000006ff */
[----:B------:R1:W2:Y:S01]  /*1670*/  SYNCS.PHASECHK.TRANS64.TRYWAIT P1, [R9+URZ+0x30c10], R12 ;  /* 0x030c100c090075a7 */ /* 0x0002a2000802017f */
[----:B------:R-:W-:Y:S05]  /*1680*/  @!P0 BRA `(.L_x_3923) ;  /* 0x0000000000048947 */ /* 0x000fea0003800000 */
[----:B------:R-:W-:Y:S01]  /*1690*/  BPT.TRAP 0x1 ;  /* 0x000000040000795c */ /* 0x000fe20000300000 */
.L_x_3923:
[----:B------:R-:W-:-:S05]  /*16a0*/  VIADD R10, R2, 0x10000 ;  /* 0x00010000020a7836 */ /* 0x000fca0000000000 */
[----:B------:R-:W-:-:S04]  /*16b0*/  SHF.R.U32.HI R10, RZ, 0x4, R10 ;  /* 0x00000004ff0a7819 */ /* 0x000fc8000001160a */
[----:B------:R-:W-:Y:S01]  /*16c0*/  LOP3.LUT R10, R10, 0x3fff, RZ, 0xc0, !PT ;  /* 0x00003fff0a0a7812 */ /* 0x000fe200078ec0ff */
[----:B--2---:R-:W-:Y:S06]  /*16d0*/  @P1 BRA `(.L_x_3924) ;  /* 0x0000000000081947 */ /* 0x004fec0003800000 */
[----:B------:R-:W2:Y:S02]  /*16e0*/  SYNCS.PHASECHK.TRANS64.TRYWAIT P1, [R9+URZ+0x30c10], R12 ;  /* 0x030c100c090075a7 */ /* 0x000ea4000802017f */
[----:B--2---:R-:W-:Y:S05]  /*16f0*/  @!P1 BRA `(.L_x_3925) ;  /* 0x0000005c009c9947 */ /* 0x004fea0003800000 */
.L_x_3924:
        /* <DEDUP_REMOVED lines=8> */
[----:B------:R-:W5:Y:S06]  /*1780*/  LDL R14, [R1] ;  /* 0x00000000010e7983 */ /* 0x000f6c0000100800 */
        /* <DEDUP_REMOVED lines=27> */
[C---:B---3--:R-:W-:Y:S02]  /*1940*/  IMAD R13, R8.reuse, 0x80, R15 ;  /* 0x00000080080d7824 */ /* 0x048fe400078e020f */
[C---:B----4-:R-:W-:Y:S02]  /*1950*/  IMAD R11, R8.reuse, 0x80, R16 ;  /* 0x00000080080b7824 */ /* 0x050fe400078e0210 */
[----:B-----5:R-:W-:-:S02]  /*1960*/  IMAD R15, R8, 0x80, R14 ;  /* 0x00000080080f7824 */ /* 0x020fc400078e020e */
[----:B------:R-:W-:Y:S02]  /*1970*/  IMAD R17, R8, 0x80, R237 ;  /* 0x0000008008117824 */ /* 0x000fe400078e02ed */
[C---:B------:R-:W-:Y:S02]  /*1980*/  IMAD R11, R4.reuse, 0x2, R11 ;  /* 0x00000002040b7824 */ /* 0x040fe400078e020b */
[C---:B------:R-:W-:Y:S02]  /*1990*/  IMAD R13, R4.reuse, 0x2, R13 ;  /* 0x00000002040d7824 */ /* 0x040fe400078e020d */
[C---:B------:R-:W-:Y:S02]  /*19a0*/  IMAD R15, R4.reuse, 0x2, R15 ;  /* 0x00000002040f7824 */ /* 0x040fe400078e020f */
[----:B------:R-:W-:Y:S02]  /*19b0*/  IMAD R17, R4, 0x2, R17 ;  /* 0x0000000204117824 */ /* 0x000fe400078e0211 */
[----:B------:R-:W-:Y:S01]  /*19c0*/  IMAD R20, R11, 0x4, R2 ;  /* 0x000000040b147824 */ /* 0x000fe200078e0202 */
[----:B------:R-:W-:-:S02]  /*19d0*/  WARPGROUP.DEPBAR.LE gsb0, 0x0 ;  /* 0x00008000000079c5 */ /* 0x000fc40000010000 */
[----:B------:R-:W-:-:S06]  /*19e0*/  WARPGROUP.ARRIVE ;  /* 0x00000000000079c5 */ /* 0x000fcc0000000000 */
[----:B------:R-:W-:Y:S01]  /*19f0*/  HGMMA.64x128x16.F32.BF16 R88, gdesc[UR4], R88, gsb0 ;  /* 0x01e00000045879f0 */ /* 0x000fe20008001858 */
[--C-:B------:R-:W-:Y:S02]  /*1a00*/  IMAD R234, R13, 0x4, R2.reuse ;  /* 0x000000040dea7824 */ /* 0x100fe400078e0202 */
[--C-:B------:R-:W-:Y:S02]  /*1a10*/  IMAD R222, R15, 0x4, R2.reuse ;  /* 0x000000040fde7824 */ /* 0x100fe400078e0202 */
[----:B------:R-:W-:Y:S02]  /*1a20*/  IMAD R216, R17, 0x4, R2 ;  /* 0x0000000411d87824 */ /* 0x000fe400078e0202 */
[----:B------:R-:W-:-:S04]  /*1a30*/  VIADD R220, R2, 0x20000 ;  /* 0x0002000002dc7836 */ /* 0x000fc80000000000 */
[--C-:B------:R-:W-:Y:S02]  /*1a40*/  IMAD R217, R11, 0x4, R220.reuse ;  /* 0x000000040bd97824 */ /* 0x100fe400078e02dc */
[--C-:B------:R-:W-:Y:S02]  /*1a50*/  IMAD R221, R13, 0x4, R220.reuse ;  /* 0x000000040ddd7824 */ /* 0x100fe400078e02dc */
[--C-:B------:R-:W-:Y:S02]  /*1a60*/  IMAD R219, R15, 0x4, R220.reuse ;  /* 0x000000040fdb7824 */ /* 0x100fe400078e02dc */
[----:B------:R-:W-:Y:S01]  /*1a70*/  IMAD R220, R17, 0x4, R220 ;  /* 0x0000000411dc7824 */ /* 0x000fe200078e02dc */
[----:B------:R-:W-:Y:S02]  /*1a80*/  WARPGROUP.DEPBAR.LE gsb0, 0x0 ;  /* 0x00008000000079c5 */ /* 0x000fe40000010000 */
[----:B------:R-:W3:Y:S04]  /*1a90*/  LDS R20, [R20+0x20000] ;  /* 0x0200000014147984 */ /* 0x000ee80000000800 */
[----:B------:R-:W4:Y:S04]  /*1aa0*/  LDS R234, [R234+0x20000] ;  /* 0x02000000eaea7984 */ /* 0x000f280000000800 */
[----:B------:R-:W1:Y:S04]  /*1ab0*/  LDS R222, [R222+0x20000] ;  /* 0x02000000dede7984 */ /* 0x000e680000000800 */
[----:B------:R-:W1:Y:S01]  /*1ac0*/  LDS R216, [R216+0x20000] ;  /* 0x02000000d8d87984 */ /* 0x000e620000000800 */
[----:B------:R-:W-:Y:S05]  /*1ad0*/  @!P0 BRA `(.L_x_3926) ;  /* 0x0000000000048947 */ /* 0x000fea0003800000 */
[----:B------:R-:W-:Y:S01]  /*1ae0*/  BPT.TRAP 0x1 ;  /* 0x000000040000795c */ /* 0x000fe20000300000 */
.L_x_3926:
[----:B------:R1:W1:Y:S01]  /*1af0*/  SYNCS.PHASECHK.TRANS64.TRYWAIT P1, [R9+URZ+0x30c30], R12 ;  /* 0x030c300c090075a7 */ /* 0x000262000802017f */
[----:B------:R-:W-:Y:S05]  /*1b00*/  @!P0 BRA `(.L_x_3927) ;  /* 0x0000000000048947 */ /* 0x000fea0003800000 */
[----:B------:R-:W-:Y:S01]  /*1b10*/  BPT.TRAP 0x1 ;  /* 0x000000040000795c */ /* 0x000fe20000300000 */
.L_x_3927:
[----:B------:R-:W-:-:S05]  /*1b20*/  VIADD R11, R2, 0x18000 ;  /* 0x00018000020b7836 */ /* 0x000fca0000000000 */
[----:B------:R-:W-:-:S04]  /*1b30*/  SHF.R.U32.HI R11, RZ, 0x4, R11 ;  /* 0x00000004ff0b7819 */ /* 0x000fc8000001160b */
[----:B------:R-:W-:-:S04]  /*1b40*/  LOP3.LUT R218, R11, 0x3fff, RZ, 0xc0, !PT ;  /* 0x00003fff0bda7812 */ /* 0x000fc800078ec0ff */
[----:B------:R-:W-:Y:S01]  /*1b50*/  LOP3.LUT R11, R218, 0x10000, RZ, 0xfc, !PT ;  /* 0x00010000da0b7812 */ /* 0x000fe200078efcff */
[----:B-1----:R-:W-:Y:S06]  /*1b60*/  @P1 BRA `(.L_x_3928) ;  /* 0x0000000000081947 */ /* 0x002fec0003800000 */
[----:B------:R-:W1:Y:S02]  /*1b70*/  SYNCS.PHASECHK.TRANS64.TRYWAIT P1, [R9+URZ+0x30c30], R12 ;  /* 0x030c300c090075a7 */ /* 0x000e64000802017f */
[----:B-1----:R-:W-:Y:S05]  /*1b80*/  @!P1 BRA `(.L_x_3929) ;  /* 0x00000058008c9947 */ /* 0x002fea0003800000 */
.L_x_3928:
        /* <DEDUP_REMOVED lines=16> */
[----:B------:R-:W-:Y:S01]  /*1c90*/  VIADD R232, R3, 0x8 ;  /* 0x0000000803e87836 */ /* 0x000fe20000000000 */
[----:B------:R-:W-:Y:S01]  /*1ca0*/  ULDC UR10, c[0x0][0x744] ;  /* 0x0001d100000a7ab9 */ /* 0x000fe20000000800 */
[----:B------:R-:W5:Y:S01]  /*1cb0*/  SHFL.IDX PT, R11, R20, R3, 0x1f ;  /* 0x00001f03140b7589 */ /* 0x000f6200000e0000 */
[----:B------:R-:W-:Y:S01]  /*1cc0*/  UMOV UR6, UR8 ;  /* 0x0000000800067c82 */ /* 0x000fe20008000000 */
[----:B------:R-:W-:Y:S01]  /*1cd0*/  UMOV UR4, UR9 ;  /* 0x0000000900047c82 */ /* 0x000fe20008000000 */
[----:B------:R-:W-:Y:S01]  /*1ce0*/  FSEL R22, R95, -INF , P1 ;  /* 0xff8000005f167808 */ /* 0x000fe20000800000 */
[----:B------:R-:W-:Y:S01]  /*1cf0*/  HGMMA.64x128x16.F32.BF16 R24, gdesc[UR4], RZ, !UPT, gsb0 ;  /* 0x01e00000041879f0 */ /* 0x000fe2000c0018ff */
[----:B------:R-:W-:Y:S01]  /*1d00*/  UIADD3 UR6, UR8, 0x2, URZ ;  /* 0x0000000208067890 */ /* 0x000fe2000fffe03f */
[----:B------:R-:W4:Y:S01]  /*1d10*/  SHFL.IDX PT, R13, R20, R232, 0x1f ;  /* 0x00001fe8140d7589 */ /* 0x000f2200000e0000 */
[----:B------:R-:W-:Y:S01]  /*1d20*/  UIADD3 UR4, UR9, 0x2, URZ ;  /* 0x0000000209047890 */ /* 0x000fe2000fffe03f */
[C---:B------:R-:W-:Y:S01]  /*1d30*/  VIADD R227, R3.reuse, 0x1c ;  /* 0x0000001c03e37836 */ /* 0x040fe20000000000 */
[----:B------:R-:W-:Y:S01]  /*1d40*/  UMOV UR7, 0x40000040 ;  /* 0x4000004000077882 */ /* 0x000fe20000000000 */
[----:B------:R-:W-:Y:S01]  /*1d50*/  UMOV UR5, 0x40000040 ;  /* 0x4000004000057882 */ /* 0x000fe20000000000 */
[----:B------:R-:W-:Y:S01]  /*1d60*/  FSEL R19, R96, -INF , P2 ;  /* 0xff80000060137808 */ /* 0x000fe20001000000 */
[C---:B------:R-:W-:Y:S01]  /*1d70*/  VIADD R228, R3.reuse, 0x18 ;  /* 0x0000001803e47836 */ /* 0x040fe20000000000 */
[----:B------:R-:W-:Y:S01]  /*1d80*/  FSEL R21, R98, -INF , P1 ;  /* 0xff80000062157808 */ /* 0x000fe20000800000 */
[C---:B------:R-:W-:Y:S01]  /*1d90*/  VIADD R233, R3.reuse, 0x4 ;  /* 0x0000000403e97836 */ /* 0x040fe20000000000 */
[----:B------:R-:W-:Y:S01]  /*1da0*/  FSEL R88, R88, -INF , P2 ;  /* 0xff80000058587808 */ /* 0x000fe20001000000 */
[--C-:B-1----:R-:W-:Y:S01]  /*1db0*/  FFMA.FTZ R23, R18, UR10, -R15.reuse ;  /* 0x0000000a12177c23 */ /* 0x102fe2000801080f */
[----:B------:R-:W-:Y:S01]  /*1dc0*/  FFMA.FTZ R17, R22, UR10, -R15 ;  /* 0x0000000a16117c23 */ /* 0x000fe2000801080f */
[----:B------:R-:W-:Y:S01]  /*1dd0*/  VIADD R229, R3, 0x14 ;  /* 0x0000001403e57836 */ /* 0x000fe20000000000 */
[----:B--2---:R-:W1:Y:S01]  /*1de0*/  SHFL.IDX PT, R12, R20, R233, 0x1f ;  /* 0x00001fe9140c7589 */ /* 0x004e6200000e0000 */
        /* <DEDUP_REMOVED lines=10> */
[----:B----4-:R-:W-:Y:S01]  /*1e90*/  FFMA.FTZ R14, R94, UR10, -R13 ;  /* 0x0000000a5e0e7c23 */ /* 0x010fe2000801080d */
[----:B------:R-:W-:Y:S01]  /*1ea0*/  FSEL R94, R103, -INF , P1 ;  /* 0xff800000675e7808 */ /* 0x000fe20000800000 */
[----:B--2---:R-:W2:Y:S01]  /*1eb0*/  SHFL.IDX PT, R23, R20, R227, 0x1f ;  /* 0x00001fe314177589 */ /* 0x004ea200000e0000 */
[----:B------:R-:W-:-:S02]  /*1ec0*/  FSEL R102, R102, -INF , P1 ;  /* 0xff80000066667808 */ /* 0x000fc40000800000 */
[----:B------:R-:W-:Y:S01]  /*1ed0*/  FSEL R90, R90, -INF , P1 ;  /* 0xff8000005a5a7808 */ /* 0x000fe20000800000 */
[----:B------:R-:W-:Y:S01]  /*1ee0*/  SHFL.IDX PT, R98, R234, R230, 0x1f ;  /* 0x00001fe6ea627589 */ /* 0x000fe200000e0000 */
[----:B------:R-:W-:Y:S01]  /*1ef0*/  FSEL R89, R89, -INF , P2 ;  /* 0xff80000059597808 */ /* 0x000fe20001000000 */
[----:B------:R4:W-:Y:S01]  /*1f00*/  MUFU.EX2 R16, R22 ;  /* 0x0000001600107308 */ /* 0x0009e20000000800 */
[----:B-1----:R-:W-:Y:S01]  /*1f10*/  FSEL R88, R101, -INF , P2 ;  /* 0xff80000065587808 */ /* 0x002fe20001000000 */
[----:B------:R-:W-:Y:S01]  /*1f20*/  FFMA.FTZ R11, R90, UR10, -R11 ;  /* 0x0000000a5a0b7c23 */ /* 0x000fe2000801080b */
[----:B------:R-:W-:Y:S01]  /*1f30*/  FSEL R92, R92, -INF , P2 ;  /* 0xff8000005c5c7808 */ /* 0x000fe20001000000 */
[----:B------:R-:W1:Y:S01]  /*1f40*/  SHFL.IDX PT, R90, R234, R3, 0x1f ;  /* 0x00001f03ea5a7589 */ /* 0x000e6200000e0000 */
[----:B------:R-:W-:Y:S01]  /*1f50*/  FFMA.FTZ R89, R89, UR10, -R12 ;  /* 0x0000000a59597c23 */ /* 0x000fe2000801080c */
[----:B------:R-:W-:Y:S02]  /*1f60*/  FSEL R97, R97, -INF , P2 ;  /* 0xff80000061617808 */ /* 0x000fe40001000000 */
[----:B------:R-:W-:Y:S01]  /*1f70*/  FFMA.FTZ R92, R92, UR10, -R13 ;  /* 0x0000000a5c5c7c23 */ /* 0x000fe2000801080d */
[----:B------:R2:W-:Y:S01]  /*1f80*/  MUFU.EX2 R224, R89 ;  /* 0x0000005900e07308 */ /* 0x0005e20000000800 */
[--C-:B---3--:R-:W-:Y:S01]  /*1f90*/  FFMA.FTZ R100, R100, UR10, -R21.reuse ;  /* 0x0000000a64647c23 */ /* 0x108fe20008010815 */
[----:B----4-:R-:W-:Y:S01]  /*1fa0*/  FFMA.FTZ R22, R102, UR10, -R21 ;  /* 0x0000000a66167c23 */ /* 0x010fe20008010815 */
[----:B------:R-:W-:Y:S01]  /*1fb0*/  FSEL R99, R99, -INF , P1 ;  /* 0xff80000063637808 */ /* 0x000fe20000800000 */
[----:B------:R-:W-:Y:S01]  /*1fc0*/  SHFL.IDX PT, R96, R234, R231, 0x1f ;  /* 0x00001fe7ea607589 */ /* 0x000fe200000e0000 */
[----:B-----5:R-:W-:Y:S01]  /*1fd0*/  FFMA.FTZ R97, R97, UR10, -R18 ;  /* 0x0000000a61617c23 */ /* 0x020fe20008010812 */
[----:B------:R-:W-:-:S02]  /*1fe0*/  FSEL R91, R91, -INF , P1 ;  /* 0xff8000005b5b7808 */ /* 0x000fc40000800000 */
[----:B------:R3:W-:Y:S01]  /*1ff0*/  MUFU.EX2 R21, R100 ;  /* 0x0000006400157308 */ /* 0x0007e20000000800 */
[--C-:B--2---:R-:W-:Y:S01]  /*2000*/  FFMA.FTZ R95, R88, UR10, -R23.reuse ;  /* 0x0000000a585f7c23 */ /* 0x104fe20008010817 */
[----:B------:R-:W-:Y:S01]  /*2010*/  FFMA.FTZ R88, R94, UR10, -R23 ;  /* 0x0000000a5e587c23 */ /* 0x000fe20008010817 */
[----:B------:R-:W-:Y:S01]  /*2020*/  FSEL R89, R104, -INF , P2 ;  /* 0xff80000068597808 */ /* 0x000fe20001000000 */
[----:B------:R-:W2:Y:S01]  /*2030*/  SHFL.IDX PT, R94, R234, R232, 0x1f ;  /* 0x00001fe8ea5e7589 */ /* 0x000ea200000e0000 */
[----:B------:R-:W-:Y:S01]  /*2040*/  FFMA.FTZ R99, R99, UR10, -R18 ;  /* 0x0000000a63637c23 */ /* 0x000fe20008010812 */
[----:B------:R-:W-:Y:S01]  /*2050*/  FSEL R93, R108, -INF , P2 ;  /* 0xff8000006c5d7808 */ /* 0x000fe20001000000 */
[----:B------:R-:W-:Y:S01]  /*2060*/  FFMA.FTZ R12, R91, UR10, -R12 ;  /* 0x0000000a5b0c7c23 */ /* 0x000fe2000801080c */
[----:B------:R4:W-:Y:S01]  /*2070*/  MUFU.EX2 R13, R92 ;  /* 0x0000005c000d7308 */ /* 0x0009e20000000800 */
[----:B---3--:R-:W3:Y:S01]  /*2080*/  SHFL.IDX PT, R100, R234, R229, 0x1f ;  /* 0x00001fe5ea647589 */ /* 0x008ee200000e0000 */
[----:B------:R-:W-:Y:S01]  /*2090*/  FSEL R91, R106, -INF , P1 ;  /* 0xff8000006a5b7808 */ /* 0x000fe20000800000 */
[--C-:B-1----:R-:W-:Y:S01]  /*20a0*/  FFMA.FTZ R89, R89, UR10, -R90.reuse ;  /* 0x0000000a59597c23 */ /* 0x102fe2000801085a */
[----:B------:R-:W-:Y:S01]  /*20b0*/  FSEL R103, R114, -INF , P1 ;  /* 0xff80000072677808 */ /* 0x000fe20000800000 */
[----:B------:R-:W-:Y:S01]  /*20c0*/  SHFL.IDX PT, R104, R234, R227, 0x1f ;  /* 0x00001fe3ea687589 */ /* 0x000fe200000e0000 */
[----:B------:R-:W-:Y:S01]  /*20d0*/  FSEL R115, R115, -INF , P1 ;  /* 0xff80000073737808 */ /* 0x000fe20000800000 */
[----:B------:R-:W-:Y:S01]  /*20e0*/  FFMA.FTZ R90, R91, UR10, -R90 ;  /* 0x0000000a5b5a7c23 */ /* 0x000fe2000801085a */
[----:B------:R1:W-:Y:S01]  /*20f0*/  MUFU.EX2 R18, R97 ;  /* 0x0000006100127308 */ /* 0x0003e20000000800 */
[----:B----4-:R-:W4:Y:S01]  /*2100*/  SHFL.IDX PT, R92, R234, R233, 0x1f ;  /* 0x00001fe9ea5c7589 */ /* 0x010f2200000e0000 */
[----:B------:R-:W-:-:S02]  /*2110*/  FSEL R91, R105, -INF , P2 ;  /* 0xff800000695b7808 */ /* 0x000fc40001000000 */
[----:B------:R-:W-:Y:S01]  /*2120*/  FSEL R107, R107, -INF , P1 ;  /* 0xff8000006b6b7808 */ /* 0x000fe20000800000 */
[----:B------:R-:W5:Y:S01]  /*2130*/  SHFL.IDX PT, R101, R234, R228, 0x1f ;  /* 0x00001fe4ea657589 */ /* 0x000f6200000e0000 */
[----:B------:R-:W-:Y:S02]  /*2140*/  FSEL R119, R119, -INF , P1 ;  /* 0xff80000077777808 */ /* 0x000fe40000800000 */
[----:B------:R3:W-:Y:S01]  /*2150*/  MUFU.EX2 R20, R99 ;  /* 0x0000006300147308 */ /* 0x0007e20000000800 */
[----:B-1----:R-:W-:Y:S01]  /*2160*/  FSEL R97, R110, -INF , P1 ;  /* 0xff8000006e617808 */ /* 0x002fe20000800000 */
[----:B------:R-:W1:Y:S01]  /*2170*/  SHFL.IDX PT, R108, R222, R233, 0x1f ;  /* 0x00001fe9de6c7589 */ /* 0x000e6200000e0000 */
[----:B------:R-:W-:Y:S01]  /*2180*/  FSEL R111, R111, -INF , P1 ;  /* 0xff8000006f6f7808 */ /* 0x000fe20000800000 */
[--C-:B--2---:R-:W-:Y:S01]  /*2190*/  FFMA.FTZ R93, R93, UR10, -R94.reuse ;  /* 0x0000000a5d5d7c23 */ /* 0x104fe2000801085e */
[----:B------:R-:W-:Y:S01]  /*21a0*/  FSEL R102, R116, -INF , P2 ;  /* 0xff80000074667808 */ /* 0x000fe20001000000 */
[----:B------:R-:W-:Y:S01]  /*21b0*/  FFMA.FTZ R94, R97, UR10, -R94 ;  /* 0x0000000a615e7c23 */ /* 0x000fe2000801085e */
[----:B------:R-:W2:Y:S01]  /*21c0*/  SHFL.IDX PT, R106, R222, R3, 0x1f ;  /* 0x00001f03de6a7589 */ /* 0x000ea200000e0000 */
[----:B------:R-:W-:Y:S01]  /*21d0*/  FSEL R97, R112, -INF , P2 ;  /* 0xff80000070617808 */ /* 0x000fe20001000000 */
[----:B------:R4:W-:Y:S01]  /*21e0*/  MUFU.EX2 R23, R95 ;  /* 0x0000005f00177308 */ /* 0x0009e20000000800 */
[----:B---3--:R-:W-:Y:S01]  /*21f0*/  FSEL R99, R113, -INF , P2 ;  /* 0xff80000071637808 */ /* 0x008fe20001000000 */
[----:B------:R-:W3:Y:S01]  /*2200*/  SHFL.IDX PT, R112, R222, R231, 0x1f ;  /* 0x00001fe7de707589 */ /* 0x000ee200000e0000 */
[----:B------:R-:W-:Y:S01]  /*2210*/  FSEL R118, R118, -INF , P1 ;  /* 0xff80000076767808 */ /* 0x000fe20000800000 */
[--C-:B------:R-:W-:Y:S01]  /*2220*/  FFMA.FTZ R97, R97, UR10, -R98.reuse ;  /* 0x0000000a61617c23 */ /* 0x100fe20008010862 */
[----:B------:R-:W-:Y:S01]  /*2230*/  FFMA.FTZ R98, R103, UR10, -R98 ;  /* 0x0000000a67627c23 */ /* 0x000fe20008010862 */
[--C-:B------:R-:W-:Y:S01]  /*2240*/  FFMA.FTZ R99, R99, UR10, -R100.reuse ;  /* 0x0000000a63637c23 */ /* 0x100fe20008010864 */
[----:B------:R-:W-:Y:S01]  /*2250*/  FFMA.FTZ R100, R115, UR10, -R100 ;  /* 0x0000000a73647c23 */ /* 0x000fe20008010864 */
[----:B------:R-:W-:Y:S01]  /*2260*/  FSEL R103, R117, -INF , P2 ;  /* 0xff80000075677808 */ /* 0x000fe20001000000 */
[----:B------:R-:W3:Y:S01]  /*2270*/  SHFL.IDX PT, R114, R222, R230, 0x1f ;  /* 0x00001fe6de727589 */ /* 0x000ee200000e0000 */
[--C-:B----4-:R-:W-:Y:S01]  /*2280*/  FFMA.FTZ R91, R91, UR10, -R92.reuse ;  /* 0x0000000a5b5b7c23 */ /* 0x110fe2000801085c */
[----:B------:R-:W-:Y:S01]  /*2290*/  FSEL R95, R109, -INF , P2 ;  /* 0xff8000006d5f7808 */ /* 0x000fe20001000000 */
[----:B------:R-:W-:Y:S01]  /*22a0*/  FFMA.FTZ R92, R107, UR10, -R92 ;  /* 0x0000000a6b5c7c23 */ /* 0x000fe2000801085c */
[----:B------:R-:W4:Y:S01]  /*22b0*/  SHFL.IDX PT, R115, R222, R229, 0x1f ;  /* 0x00001fe5de737589 */ /* 0x000f2200000e0000 */
[--C-:B------:R-:W-:Y:S01]  /*22c0*/  FFMA.FTZ R103, R103, UR10, -R104.reuse ;  /* 0x0000000a67677c23 */ /* 0x100fe20008010868 */
[----:B------:R-:W-:Y:S01]  /*22d0*/  FFMA.FTZ R104, R119, UR10, -R104 ;  /* 0x0000000a77687c23 */ /* 0x000fe20008010868 */
[----:B------:R-:W-:Y:S01]  /*22e0*/  FSEL R107, R121, -INF , P2 ;  /* 0xff800000796b7808 */ /* 0x000fe20001000000 */
[----:B------:R-:W4:Y:S01]  /*22f0*/  SHFL.IDX PT, R109, R222, R232, 0x1f ;  /* 0x00001fe8de6d7589 */ /* 0x000f2200000e0000 */
[----:B------:R-:W-:Y:S01]  /*2300*/  FSEL R123, R123, -INF , P1 ;  /* 0xff8000007b7b7808 */ /* 0x000fe20000800000 */
[--C-:B------:R-:W-:Y:S01]  /*2310*/  FFMA.FTZ R95, R95, UR10, -R96.reuse ;  /* 0x0000000a5f5f7c23 */ /* 0x100fe20008010860 */
[----:B------:R-:W-:Y:S01]  /*2320*/  FFMA.FTZ R96, R111, UR10, -R96 ;  /* 0x0000000a6f607c23 */ /* 0x000fe20008010860 */
[----:B------:R-:W4:Y:S01]  /*2330*/  SHFL.IDX PT, R119, R222, R228, 0x1f ;  /* 0x00001fe4de777589 */ /* 0x000f2200000e0000 */
[----:B------:R-:W-:Y:S01]  /*2340*/  FSEL R105, R120, -INF , P2 ;  /* 0xff80000078697808 */ /* 0x000fe20001000000 */
[--C-:B-----5:R-:W-:Y:S01]  /*2350*/  FFMA.FTZ R102, R102, UR10, -R101.reuse ;  /* 0x0000000a66667c23 */ /* 0x120fe20008010865 */
[----:B------:R-:W-:Y:S01]  /*2360*/  FSEL R111, R122, -INF , P1 ;  /* 0xff8000007a6f7808 */ /* 0x000fe20000800000 */
[--C-:B-1----:R-:W-:Y:S01]  /*2370*/  FFMA.FTZ R107, R107, UR10, -R108.reuse ;  /* 0x0000000a6b6b7c23 */ /* 0x102fe2000801086c */
[----:B------:R-:W-:Y:S01]  /*2380*/  FSEL R110, R124, -INF , P2 ;  /* 0xff8000007c6e7808 */ /* 0x000fe20001000000 */
[----:B------:R-:W-:Y:S01]  /*2390*/  FFMA.FTZ R101, R118, UR10, -R101 ;  /* 0x0000000a76657c23 */ /* 0x000fe20008010865 */
[----:B------:R-:W-:Y:S01]  /*23a0*/  FFMA.FTZ R108, R123, UR10, -R108 ;  /* 0x0000000a7b6c7c23 */ /* 0x000fe2000801086c */
[----:B------:R-:W1:Y:S01]  /*23b0*/  SHFL.IDX PT, R124, R216, R232, 0x1f ;  /* 0x00001fe8d87c7589 */ /* 0x000e6200000e0000 */
[----:B------:R-:W-:Y:S01]  /*23c0*/  FSEL R118, R131, -INF , P1 ;  /* 0xff80000083767808 */ /* 0x000fe20000800000 */
[--C-:B--2---:R-:W-:Y:S01]  /*23d0*/  FFMA.FTZ R105, R105, UR10, -R106.reuse ;  /* 0x0000000a69697c23 */ /* 0x104fe2000801086a */
[----:B------:R-:W-:Y:S01]  /*23e0*/  FFMA.FTZ R106, R111, UR10, -R106 ;  /* 0x0000000a6f6a7c23 */ /* 0x000fe2000801086a */
[----:B------:R-:W2:Y:S01]  /*23f0*/  SHFL.IDX PT, R123, R216, R3, 0x1f ;  /* 0x00001f03d87b7589 */ /* 0x000ea200000e0000 */
[----:B------:R-:W-:Y:S01]  /*2400*/  FSEL R111, R125, -INF , P2 ;  /* 0xff8000007d6f7808 */ /* 0x000fe20001000000 */
[----:B------:R-:W5:Y:S01]  /*2410*/  MUFU.EX2 R11, R11 ;  /* 0x0000000b000b7308 */ /* 0x000f620000000800 */
[----:B------:R-:W-:Y:S01]  /*2420*/  FSEL R127, R127, -INF , P1 ;  /* 0xff8000007f7f7808 */ /* 0x000fe20000800000 */
[----:B------:R-:W5:Y:S01]  /*2430*/  SHFL.IDX PT, R131, R216, R233, 0x1f ;  /* 0x00001fe9d8837589 */ /* 0x000f6200000e0000 */
[----:B------:R-:W-:Y:S01]  /*2440*/  FSEL R113, R128, -INF , P2 ;  /* 0xff80000080717808 */ /* 0x000fe20001000000 */
[--C-:B---3--:R-:W-:Y:S01]  /*2450*/  FFMA.FTZ R111, R111, UR10, -R112.reuse ;  /* 0x0000000a6f6f7c23 */ /* 0x108fe20008010870 */
[----:B------:R-:W-:Y:S01]  /*2460*/  FSEL R116, R129, -INF , P2 ;  /* 0xff80000081747808 */ /* 0x000fe20001000000 */
[----:B------:R-:W-:Y:S01]  /*2470*/  FFMA.FTZ R112, R127, UR10, -R112 ;  /* 0x0000000a7f707c23 */ /* 0x000fe20008010870 */
[----:B------:R-:W-:Y:S01]  /*2480*/  FSEL R117, R130, -INF , P1 ;  /* 0xff80000082757808 */ /* 0x000fe20000800000 */
[--C-:B------:R-:W-:Y:S01]  /*2490*/  FFMA.FTZ R113, R113, UR10, -R114.reuse ;  /* 0x0000000a71717c23 */ /* 0x100fe20008010872 */
[----:B------:R-:W3:Y:S01]  /*24a0*/  SHFL.IDX PT, R127, R216, R231, 0x1f ;  /* 0x00001fe7d87f7589 */ /* 0x000ee200000e0000 */
[--C-:B----4-:R-:W-:Y:S01]  /*24b0*/  FFMA.FTZ R116, R116, UR10, -R115.reuse ;  /* 0x0000000a74747c23 */ /* 0x110fe20008010873 */
[----:B------:R-:W-:Y:S01]  /*24c0*/  FFMA.FTZ R115, R118, UR10, -R115 ;  /* 0x0000000a76737c23 */ /* 0x000fe20008010873 */
[----:B------:R-:W-:Y:S01]  /*24d0*/  FFMA.FTZ R114, R117, UR10, -R114 ;  /* 0x0000000a75727c23 */ /* 0x000fe20008010872 */
[----:B------:R-:W-:Y:S01]  /*24e0*/  FSEL R117, R132, -INF , P2 ;  /* 0xff80000084757808 */ /* 0x000fe20001000000 */
[----:B------:R-:W-:Y:S01]  /*24f0*/  FFMA.FTZ R110, R110, UR10, -R109 ;  /* 0x0000000a6e6e7c23 */ /* 0x000fe2000801086d */
[----:B------:R-:W-:-:S02]  /*2500*/  WARPGROUP.DEPBAR.LE gsb0, 0x0 ;  /* 0x00008000000079c5 */ /* 0x000fc40000010000 */
[----:B------:R-:W-:Y:S01]  /*2510*/  WARPGROUP.ARRIVE ;  /* 0x00000000000079c5 */ /* 0x000fe20000000000 */
[----:B------:R-:W-:Y:S01]  /*2520*/  FSEL R118, R134, -INF , P1 ;  /* 0xff80000086767808 */ /* 0x000fe20000800000 */
[----:B------:R-:W4:Y:S01]  /*2530*/  SHFL.IDX PT, R122, R222, R227, 0x1f ;  /* 0x00001fe3de7a7589 */ /* 0x000f2200000e0000 */
[----:B------:R-:W-:Y:S01]  /*2540*/  FSEL R126, R126, -INF , P1 ;  /* 0xff8000007e7e7808 */ /* 0x000fe20000800000 */
[--C-:B------:R-:W-:Y:S01]  /*2550*/  FFMA.FTZ R117, R117, UR10, -R119.reuse ;  /* 0x0000000a75757c23 */ /* 0x100fe20008010877 */
[----:B------:R-:W-:Y:S01]  /*2560*/  FSEL R138, R138, -INF , P1 ;  /* 0xff8000008a8a7808 */ /* 0x000fe20000800000 */
[----:B------:R-:W-:Y:S01]  /*2570*/  HGMMA.64x128x16.F32.BF16 R24, gdesc[UR4], R24, gsb0 ;  /* 0x01e00000041879f0 */ /* 0x000fe20008001818 */
[----:B------:R-:W-:Y:S01]  /*2580*/  UIADD3 UR6, UR8, 0x4, URZ ;  /* 0x0000000408067890 */ /* 0x000fe2000fffe03f */
[----:B------:R-:W-:Y:S01]  /*2590*/  FFMA.FTZ R118, R118, UR10, -R119 ;  /* 0x0000000a76767c23 */ /* 0x000fe20008010877 */
[----:B------:R-:W-:Y:S01]  /*25a0*/  UIADD3 UR4, UR9, 0x4, URZ ;  /* 0x0000000409047890 */ /* 0x000fe2000fffe03f */
[----:B------:R-:W-:Y:S01]  /*25b0*/  FFMA.FTZ R109, R126, UR10, -R109 ;  /* 0x0000000a7e6d7c23 */ /* 0x000fe2000801086d */
[----:B------:R-:W-:Y:S01]  /*25c0*/  UMOV UR7, 0x40000040 ;  /* 0x4000004000077882 */ /* 0x000fe20000000000 */
[----:B------:R-:W-:Y:S01]  /*25d0*/  UMOV UR5, 0x40000040 ;  /* 0x4000004000057882 */ /* 0x000fe20000000000 */
[----:B------:R-:W-:Y:S01]  /*25e0*/  FSEL R119, R140, -INF , P2 ;  /* 0xff8000008c777808 */ /* 0x000fe20001000000 */
[----:B------:R-:W4:Y:S01]  /*25f0*/  SHFL.IDX PT, R129, R216, R229, 0x1f ;  /* 0x00001fe5d8817589 */ /* 0x000f2200000e0000 */
[----:B------:R-:W-:Y:S01]  /*2600*/  FSEL R126, R136, -INF , P2 ;  /* 0xff800000887e7808 */ /* 0x000fe20001000000 */
[----:B------:R-:W-:Y:S01]  /*2610*/  MUFU.EX2 R12, R12 ;  /* 0x0000000c000c7308 */ /* 0x000fe20000000800 */
[----:B------:R-:W-:Y:S01]  /*2620*/  FSEL R132, R137, -INF , P2 ;  /* 0xff80000089847808 */ /* 0x000fe20001000000 */
[----:B-1----:R-:W-:Y:S01]  /*2630*/  FFMA.FTZ R128, R119, UR10, -R124 ;  /* 0x0000000a77807c23 */ /* 0x002fe2000801087c */
[----:B------:R-:W-:Y:S01]  /*2640*/  FSEL R120, R139, -INF , P1 ;  /* 0xff8000008b787808 */ /* 0x000fe20000800000 */
[--C-:B--2---:R-:W-:Y:S01]  /*2650*/  FFMA.FTZ R126, R126, UR10, -R123.reuse ;  /* 0x0000000a7e7e7c23 */ /* 0x104fe2000801087b */
[----:B------:R-:W1:Y:S01]  /*2660*/  SHFL.IDX PT, R119, R216, R227, 0x1f ;  /* 0x00001fe3d8777589 */ /* 0x000e6200000e0000 */
[----:B------:R-:W-:Y:S01]  /*2670*/  FFMA.FTZ R123, R138, UR10, -R123 ;  /* 0x0000000a8a7b7c23 */ /* 0x000fe2000801087b */
[--C-:B-----5:R-:W-:Y:S01]  /*2680*/  FFMA.FTZ R132, R132, UR10, -R131.reuse ;  /* 0x0000000a84847c23 */ /* 0x120fe20008010883 */
[----:B------:R-:W-:Y:S01]  /*2690*/  FFMA.FTZ R131, R120, UR10, -R131 ;  /* 0x0000000a78837c23 */ /* 0x000fe20008010883 */
[----:B------:R-:W-:Y:S01]  /*26a0*/  FSEL R130, R141, -INF , P2 ;  /* 0xff8000008d827808 */ /* 0x000fe20001000000 */
[----:B------:R-:W2:Y:S01]  /*26b0*/  SHFL.IDX PT, R134, R216, R230, 0x1f ;  /* 0x00001fe6d8867589 */ /* 0x000ea200000e0000 */
[----:B------:R-:W-:Y:S01]  /*26c0*/  FSEL R120, R143, -INF , P1 ;  /* 0xff8000008f787808 */ /* 0x000fe20000800000 */
[----:B------:R-:W-:Y:S01]  /*26d0*/  MUFU.EX2 R22, R22 ;  /* 0x0000001600167308 */ /* 0x000fe20000000800 */
[----:B------:R-:W-:Y:S01]  /*26e0*/  FSEL R133, R133, -INF , P2 ;  /* 0xff80000085857808 */ /* 0x000fe20001000000 */
[--C-:B---3--:R-:W-:Y:S01]  /*26f0*/  FFMA.FTZ R130, R130, UR10, -R127.reuse ;  /* 0x0000000a82827c23 */ /* 0x108fe2000801087f */
[----:B------:R-:W-:Y:S01]  /*2700*/  FSEL R136, R147, -INF , P1 ;  /* 0xff80000093887808 */ /* 0x000fe20000800000 */
[----:B------:R-:W-:Y:S01]  /*2710*/  FFMA.FTZ R127, R120, UR10, -R127 ;  /* 0x0000000a787f7c23 */ /* 0x000fe2000801087f */
[----:B------:R-:W-:Y:S01]  /*2720*/  FSEL R120, R145, -INF , P2 ;  /* 0xff80000091787808 */ /* 0x000fe20001000000 */
[--C-:B----4-:R-:W-:Y:S01]  /*2730*/  FFMA.FTZ R222, R133, UR10, -R122.reuse ;  /* 0x0000000a85de7c23 */ /* 0x110fe2000801087a */
[----:B------:R-:W-:Y:S01]  /*2740*/  FSEL R135, R135, -INF , P1 ;  /* 0xff80000087877808 */ /* 0x000fe20000800000 */
[----:B------:R-:W-:Y:S01]  /*2750*/  MUFU.EX2 R88, R88 ;  /* 0x0000005800587308 */ /* 0x000fe20000000800 */
[----:B------:R-:W-:Y:S01]  /*2760*/  FSEL R121, R142, -INF , P1 ;  /* 0xff8000008e797808 */ /* 0x000fe20000800000 */
[--C-:B------:R-:W-:Y:S01]  /*2770*/  FFMA.FTZ R133, R120, UR10, -R129.reuse ;  /* 0x0000000a78857c23 */ /* 0x100fe20008010881 */
[----:B------:R-:W-:Y:S01]  /*2780*/  FFMA.FTZ R129, R136, UR10, -R129 ;  /* 0x0000000a88817c23 */ /* 0x000fe20008010881 */
[----:B------:R-:W-:Y:S01]  /*2790*/  FSEL R120, R149, -INF , P2 ;  /* 0xff80000095787808 */ /* 0x000fe20001000000 */
[----:B------:R-:W-:Y:S01]  /*27a0*/  FFMA.FTZ R122, R135, UR10, -R122 ;  /* 0x0000000a877a7c23 */ /* 0x000fe2000801087a */
[----:B------:R-:W-:Y:S01]  /*27b0*/  FSEL R136, R151, -INF , P1 ;  /* 0xff80000097887808 */ /* 0x000fe20000800000 */
[----:B------:R-:W-:Y:S01]  /*27c0*/  FFMA.FTZ R124, R121, UR10, -R124 ;  /* 0x0000000a797c7c23 */ /* 0x000fe2000801087c */
[----:B------:R-:W-:Y:S01]  /*27d0*/  FSEL R125, R146, -INF , P1 ;  /* 0xff800000927d7808 */ /* 0x000fe20000800000 */
[--C-:B-1----:R-:W-:Y:S01]  /*27e0*/  FFMA.FTZ R120, R120, UR10, -R119.reuse ;  /* 0x0000000a78787c23 */ /* 0x102fe20008010877 */
[----:B------:R-:W1:Y:S01]  /*27f0*/  SHFL.IDX PT, R121, R216, R228, 0x1f ;  /* 0x00001fe4d8797589 */ /* 0x000e6200000e0000 */
[----:B------:R-:W-:Y:S01]  /*2800*/  FFMA.FTZ R119, R136, UR10, -R119 ;  /* 0x0000000a88777c23 */ /* 0x000fe20008010877 */
[----:B------:R-:W-:Y:S01]  /*2810*/  FSEL R135, R144, -INF , P2 ;  /* 0xff80000090877808 */ /* 0x000fe20001000000 */
[----:B------:R-:W3:Y:S01]  /*2820*/  MUFU.EX2 R14, R14 ;  /* 0x0000000e000e7308 */ /* 0x000ee20000000800 */
[----:B------:R-:W-:Y:S01]  /*2830*/  FSEL R148, R148, -INF , P2 ;  /* 0xff80000094947808 */ /* 0x000fe20001000000 */
[----:B------:R-:W-:Y:S01]  /*2840*/  VIADD R234, R2, 0x20c00 ;  /* 0x00020c0002ea7836 */ /* 0x000fe20000000000 */
[----:B------:R-:W-:Y:S01]  /*2850*/  FSEL R150, R150, -INF , P1 ;  /* 0xff80000096967808 */ /* 0x000fe20000800000 */
[--C-:B--2---:R-:W-:Y:S01]  /*2860*/  FFMA.FTZ R135, R135, UR10, -R134.reuse ;  /* 0x0000000a87877c23 */ /* 0x104fe20008010886 */
[----:B------:R-:W-:-:S03]  /*2870*/  FFMA.FTZ R134, R125, UR10, -R134 ;  /* 0x0000000a7d867c23 */ /* 0x000fc60008010886 */
[----:B------:R-:W-:Y:S08]  /*2880*/  MUFU.EX2 R17, R17 ;  /* 0x0000001100117308 */ /* 0x000ff00000000800 */
[----:B------:R-:W-:Y:S01]  /*2890*/  MUFU.EX2 R116, R116 ;  /* 0x0000007400747308 */ /* 0x000fe20000000800 */
[--C-:B-1----:R-:W-:Y:S01]  /*28a0*/  FFMA.FTZ R125, R148, UR10, -R121.reuse ;  /* 0x0000000a947d7c23 */ /* 0x102fe20008010879 */
[----:B------:R-:W-:-:S06]  /*28b0*/  FFMA.FTZ R121, R150, UR10, -R121 ;  /* 0x0000000a96797c23 */ /* 0x000fcc0008010879 */
[----:B------:R-:W-:Y:S08]  /*28c0*/  MUFU.EX2 R114, R114 ;  /* 0x0000007200727308 */ /* 0x000ff00000000800 */
[----:B------:R-:W1:Y:S08]  /*28d0*/  MUFU.EX2 R89, R89 ;  /* 0x0000005900597308 */ /* 0x000e700000000800 */
[----:B------:R-:W2:Y:S08]  /*28e0*/  MUFU.EX2 R91, R91 ;  /* 0x0000005b005b7308 */ /* 0x000eb00000000800 */
[----:B------:R-:W4:Y:S08]  /*28f0*/  MUFU.EX2 R110, R110 ;  /* 0x0000006e006e7308 */ /* 0x000f300000000800 */
[----:B------:R-:W5:Y:S08]  /*2900*/  MUFU.EX2 R109, R109 ;  /* 0x0000006d006d7308 */ /* 0x000f700000000800 */
[----:B------:R-:W-:Y:S08]  /*2910*/  MUFU.EX2 R111, R111 ;  /* 0x0000006f006f7308 */ /* 0x000ff00000000800 */
[----:B------:R-:W-:Y:S08]  /*2920*/  MUFU.EX2 R112, R112 ;  /* 0x0000007000707308 */ /* 0x000ff00000000800 */
[----:B------:R-:W5:Y:S08]  /*2930*/  MUFU.EX2 R113, R113 ;  /* 0x0000007100717308 */ /* 0x000f700000000800 */
[----:B------:R-:W-:Y:S01]  /*2940*/  MUFU.EX2 R117, R117 ;  /* 0x0000007500757308 */ /* 0x000fe20000000800 */
[----:B------:R-:W-:-:S02]  /*2950*/  WARPGROUP.DEPBAR.LE gsb0, 0x0 ;  /* 0x00008000000079c5 */ /* 0x000fc40000010000 */
[----:B------:R-:W-:-:S05]  /*2960*/  WARPGROUP.ARRIVE ;  /* 0x00000000000079c5 */ /* 0x000fca0000000000 */
[----:B------:R-:W5:Y:S01]  /*2970*/  MUFU.EX2 R19, R19 ;  /* 0x0000001300137308 */ /* 0x000f620000000800 */
[----:B------:R-:W-:Y:S01]  /*2980*/  HGMMA.64x128x16.F32.BF16 R24, gdesc[UR4], R24, gsb0 ;  /* 0x01e00000041879f0 */ /* 0x000fe20008001818 */
[----:B------:R-:W-:Y:S02]  /*2990*/  UIADD3 UR6, UR8, 0x6, URZ ;  /* 0x0000000608067890 */ /* 0x000fe4000fffe03f */
[----:B------:R-:W-:Y:S01]  /*29a0*/  UIADD3 UR4, UR9, 0x6, URZ ;  /* 0x0000000609047890 */ /* 0x000fe2000fffe03f */
[----:B------:R-:W-:Y:S01]  /*29b0*/  UMOV UR7, 0x40000040 ;  /* 0x4000004000077882 */ /* 0x000fe20000000000 */
[----:B------:R-:W-:Y:S02]  /*29c0*/  UMOV UR5, 0x40000040 ;  /* 0x4000004000057882 */ /* 0x000fe40000000000 */
[----:B------:R-:W-:Y:S08]  /*29d0*/  MUFU.EX2 R105, R105 ;  /* 0x0000006900697308 */ /* 0x000ff00000000800 */
[----:B------:R-:W-:Y:S08]  /*29e0*/  MUFU.EX2 R106, R106 ;  /* 0x0000006a006a7308 */ /* 0x000ff00000000800 */
[----:B------:R-:W-:Y:S08]  /*29f0*/  MUFU.EX2 R107, R107 ;  /* 0x0000006b006b7308 */ /* 0x000ff00000000800 */
[----:B------:R-:W-:Y:S08]  /*2a00*/  MUFU.EX2 R108, R108 ;  /* 0x0000006c006c7308 */ /* 0x000ff00000000800 */
[----:B------:R-:W-:Y:S08]  /*2a10*/  MUFU.EX2 R118, R118 ;  /* 0x0000007600767308 */ /* 0x000ff00000000800 */
        /* <DEDUP_REMOVED lines=34> */
[----:B------:R-:W3:Y:S04]  /*2c40*/  LDS R217, [R217+0x400] ;  /* 0x00040000d9d97984 */ /* 0x000ee80000000800 */
[----:B------:R-:W-:Y:S04]  /*2c50*/  LDS R221, [R221+0x400] ;  /* 0x00040000dddd7984 */ /* 0x000fe80000000800 */
[----:B------:R-:W-:Y:S04]  /*2c60*/  LDS R220, [R220+0x400] ;  /* 0x00040000dcdc7984 */ /* 0x000fe80000000800 */
[----:B------:R-:W-:Y:S04]  /*2c70*/  LDS R219, [R219+0x400] ;  /* 0x00040000dbdb7984 */ /* 0x000fe80000000800 */
[----:B---3--:R-:W3:Y:S04]  /*2c80*/  SHFL.IDX PT, R137, R217, R3, 0x1f ;  /* 0x00001f03d9897589 */ /* 0x008ee800000e0000 */
[----:B------:R-:W1:Y:S04]  /*2c90*/  SHFL.IDX PT, R138, R217, R233, 0x1f ;  /* 0x00001fe9d98a7589 */ /* 0x000e6800000e0000 */
[----:B------:R-:W2:Y:S04]  /*2ca0*/  SHFL.IDX PT, R141, R217, R232, 0x1f ;  /* 0x00001fe8d98d7589 */ /* 0x000ea800000e0000 */
[----:B------:R-:W4:Y:S04]  /*2cb0*/  SHFL.IDX PT, R143, R217, R229, 0x1f ;  /* 0x00001fe5d98f7589 */ /* 0x000f2800000e0000 */
[----:B------:R-:W5:Y:S04]  /*2cc0*/  SHFL.IDX PT, R139, R217, R231, 0x1f ;  /* 0x00001fe7d98b7589 */ /* 0x000f6800000e0000 */
[----:B------:R-:W5:Y:S01]  /*2cd0*/  SHFL.IDX PT, R140, R217, R230, 0x1f ;  /* 0x00001fe6d98c7589 */ /* 0x000f6200000e0000 */
[--C-:B---3--:R-:W-:Y:S01]  /*2ce0*/  FADD.FTZ R24, R24, -R137.reuse ;  /* 0x8000008918187221 */ /* 0x108fe20000010000 */
[----:B------:R-:W-:-:S02]  /*2cf0*/  FADD.FTZ R26, R26, -R137 ;  /* 0x800000891a1a7221 */ /* 0x000fc40000010000 */
[----:B------:R-:W3:Y:S01]  /*2d00*/  SHFL.IDX PT, R145, R217, R228, 0x1f ;  /* 0x00001fe4d9917589 */ /* 0x000ee200000e0000 */
[--C-:B-1----:R-:W-:Y:S01]  /*2d10*/  FADD.FTZ R136, R25, -R138.reuse ;  /* 0x8000008a19887221 */ /* 0x102fe20000010000 */
[----:B------:R-:W-:Y:S02]  /*2d20*/  FADD.FTZ R137, R27, -R138 ;  /* 0x8000008a1b897221 */ /* 0x000fe40000010000 */
[----:B------:R-:W1:Y:S01]  /*2d30*/  SHFL.IDX PT, R217, R217, R227, 0x1f ;  /* 0x00001fe3d9d97589 */ /* 0x000e6200000e0000 */
[----:B------:R-:W-:Y:S01]  /*2d40*/  FMUL.FTZ R26, R11, R26 ;  /* 0x0000001a0b1a7220 */ /* 0x000fe20000410000 */
[--C-:B--2---:R-:W-:Y:S01]  /*2d50*/  FADD.FTZ R138, R28, -R141.reuse ;  /* 0x8000008d1c8a7221 */ /* 0x104fe20000010000 */
[----:B------:R-:W-:Y:S01]  /*2d60*/  FADD.FTZ R25, R30, -R141 ;  /* 0x8000008d1e197221 */ /* 0x000fe20000010000 */
[----:B------:R-:W2:Y:S01]  /*2d70*/  SHFL.IDX PT, R146, R221, R3, 0x1f ;  /* 0x00001f03dd927589 */ /* 0x000ea200000e0000 */
[----:B------:R-:W-:Y:S01]  /*2d80*/  MUFU.EX2 R30, R126 ;  /* 0x0000007e001e7308 */ /* 0x000fe20000000800 */
[--C-:B----4-:R-:W-:Y:S01]  /*2d90*/  FADD.FTZ R141, R33, -R143.reuse ;  /* 0x8000008f218d7221 */ /* 0x110fe20000010000 */
[----:B------:R-:W-:Y:S01]  /*2da0*/  FADD.FTZ R143, R35, -R143 ;  /* 0x8000008f238f7221 */ /* 0x000fe20000010000 */
[----:B------:R-:W4:Y:S01]  /*2db0*/  SHFL.IDX PT, R33, R221, R230, 0x1f ;  /* 0x00001fe6dd217589 */ /* 0x000f2200000e0000 */
[----:B------:R-:W-:Y:S01]  /*2dc0*/  FMUL.FTZ R25, R14, R25 ;  /* 0x000000190e197220 */ /* 0x000fe20000410000 */
[--C-:B-----5:R-:W-:Y:S01]  /*2dd0*/  FADD.FTZ R142, R29, -R139.reuse ;  /* 0x8000008b1d8e7221 */ /* 0x120fe20000010000 */
[----:B------:R-:W-:Y:S01]  /*2de0*/  FADD.FTZ R27, R31, -R139 ;  /* 0x8000008b1f1b7221 */ /* 0x000fe20000010000 */
[----:B------:R-:W5:Y:S01]  /*2df0*/  SHFL.IDX PT, R35, R221, R229, 0x1f ;  /* 0x00001fe5dd237589 */ /* 0x000f6200000e0000 */
[----:B------:R1:W-:Y:S01]  /*2e00*/  MUFU.EX2 R29, R122 ;  /* 0x0000007a001d7308 */ /* 0x0003e20000000800 */
[--C-:B------:R-:W-:Y:S01]  /*2e10*/  FADD.FTZ R139, R32, -R140.reuse ;  /* 0x8000008c208b7221 */ /* 0x100fe20000010000 */
[----:B------:R-:W-:Y:S01]  /*2e20*/  FADD.FTZ R140, R34, -R140 ;  /* 0x8000008c228c7221 */ /* 0x000fe20000010000 */
[----:B------:R-:W5:Y:S01]  /*2e30*/  SHFL.IDX PT, R32, R221, R233, 0x1f ;  /* 0x00001fe9dd207589 */ /* 0x000f6200000e0000 */
[----:B------:R-:W-:-:S03]  /*2e40*/  FMUL.FTZ R141, R18, R141 ;  /* 0x0000008d128d7220 */ /* 0x000fc60000410000 */
[----:B------:R-:W5:Y:S01]  /*2e50*/  SHFL.IDX PT, R34, R221, R228, 0x1f ;  /* 0x00001fe4dd227589 */ /* 0x000f6200000e0000 */
[--C-:B---3--:R-:W-:Y:S01]  /*2e60*/  FADD.FTZ R144, R36, -R145.reuse ;  /* 0x8000009124907221 */ /* 0x108fe20000010000 */
[----:B------:R-:W-:Y:S01]  /*2e70*/  FADD.FTZ R38, R38, -R145 ;  /* 0x8000009126267221 */ /* 0x000fe20000010000 */
[----:B------:R-:W-:Y:S01]  /*2e80*/  MUFU.EX2 R31, R123 ;  /* 0x0000007b001f7308 */ /* 0x000fe20000000800 */
[----:B-1----:R-:W1:Y:S01]  /*2e90*/  SHFL.IDX PT, R122, R221, R232, 0x1f ;  /* 0x00001fe8dd7a7589 */ /* 0x002e6200000e0000 */
[--C-:B------:R-:W-:Y:S01]  /*2ea0*/  FADD.FTZ R37, R37, -R217.reuse ;  /* 0x800000d925257221 */ /* 0x100fe20000010000 */
[----:B------:R-:W-:Y:S01]  /*2eb0*/  FADD.FTZ R39, R39, -R217 ;  /* 0x800000d927277221 */ /* 0x000fe20000010000 */
[----:B------:R-:W-:Y:S01]  /*2ec0*/  FMUL.FTZ R38, R22, R38 ;  /* 0x0000002616267220 */ /* 0x000fe20000410000 */
[----:B------:R-:W3:Y:S01]  /*2ed0*/  SHFL.IDX PT, R216, R219, R232, 0x1f ;  /* 0x00001fe8dbd87589 */ /* 0x000ee200000e0000 */
[--C-:B--2---:R-:W-:Y:S01]  /*2ee0*/  FADD.FTZ R40, R40, -R146.reuse ;  /* 0x8000009228287221 */ /* 0x104fe20000010000 */
[----:B------:R-:W-:Y:S01]  /*2ef0*/  FADD.FTZ R42, R42, -R146 ;  /* 0x800000922a2a7221 */ /* 0x000fe20000010000 */
[----:B------:R-:W2:Y:S01]  /*2f00*/  MUFU.EX2 R28, R222 ;  /* 0x000000de001c7308 */ /* 0x000ea20000000800 */
        /* <DEDUP_REMOVED lines=11> */
[----:B------:R-:W-:Y:S01]  /*2fc0*/  FMUL.FTZ R40, R89, R40 ;  /* 0x0000002859287220 */ /* 0x000fe20000410000 */
[--C-:B------:R-:W-:Y:S01]  /*2fd0*/  FADD.FTZ R52, R52, -R34.reuse ;  /* 0x8000002234347221 */ /* 0x100fe20000010000 */
[----:B------:R-:W-:Y:S01]  /*2fe0*/  FADD.FTZ R54, R54, -R34 ;  /* 0x8000002236367221 */ /* 0x000fe20000010000 */
[----:B------:R-:W5:Y:S01]  /*2ff0*/  SHFL.IDX PT, R126, R219, R228, 0x1f ;  /* 0x00001fe4db7e7589 */ /* 0x000f6200000e0000 */
[----:B------:R-:W5:Y:S01]  /*3000*/  MUFU.EX2 R32, R132 ;  /* 0x0000008400207308 */ /* 0x000f620000000800 */
[--C-:B-1----:R-:W-:Y:S01]  /*3010*/  FADD.FTZ R44, R44, -R122.reuse ;  /* 0x8000007a2c2c7221 */ /* 0x102fe20000010000 */
[----:B------:R-:W-:Y:S01]  /*3020*/  FADD.FTZ R46, R46, -R122 ;  /* 0x8000007a2e2e7221 */ /* 0x000fe20000010000 */
[----:B--2---:R-:W-:Y:S01]  /*3030*/  SHFL.IDX PT, R131, R220, R227, 0x1f ;  /* 0x00001fe3dc837589 */ /* 0x004fe200000e0000 */
[----:B------:R-:W-:Y:S01]  /*3040*/  FMUL.FTZ R41, R91, R41 ;  /* 0x000000295b297220 */ /* 0x000fe20000410000 */
[--C-:B---3--:R-:W-:Y:S01]  /*3050*/  FADD.FTZ R60, R60, -R216.reuse ;  /* 0x800000d83c3c7221 */ /* 0x108fe20000010000 */
[----:B------:R-:W-:Y:S01]  /*3060*/  FADD.FTZ R62, R62, -R216 ;  /* 0x800000d83e3e7221 */ /* 0x000fe20000010000 */
[----:B------:R-:W1:Y:S01]  /*3070*/  SHFL.IDX PT, R122, R219, R229, 0x1f ;  /* 0x00001fe5db7a7589 */ /* 0x000e6200000e0000 */
[----:B------:R-:W-:Y:S01]  /*3080*/  MUFU.EX2 R34, R128 ;  /* 0x0000008000227308 */ /* 0x000fe20000000800 */
[----:B------:R-:W-:Y:S01]  /*3090*/  FMUL.FTZ R60, R110, R60 ;  /* 0x0000003c6e3c7220 */ /* 0x000fe20000410000 */
[----:B------:R-:W-:Y:S01]  /*30a0*/  FMUL.FTZ R62, R109, R62 ;  /* 0x0000003e6d3e7220 */ /* 0x000fe20000410000 */
[----:B------:R-:W2:Y:S01]  /*30b0*/  SHFL.IDX PT, R218, R219, R233, 0x1f ;  /* 0x00001fe9dbda7589 */ /* 0x000ea200000e0000 */
[--C-:B----4-:R-:W-:Y:S01]  /*30c0*/  FADD.FTZ R216, R81, -R145.reuse ;  /* 0x8000009151d87221 */ /* 0x110fe20000010000 */
[----:B------:R-:W-:Y:S01]  /*30d0*/  FADD.FTZ R145, R83, -R145 ;  /* 0x8000009153917221 */ /* 0x000fe20000010000 */
[----:B------:R-:W-:Y:S01]  /*30e0*/  F2FP.BF16.F32.PACK_AB R83, R39, R38 ;  /* 0x000000262753723e */ /* 0x000fe200000010ff */
[----:B------:R-:W3:Y:S01]  /*30f0*/  SHFL.IDX PT, R151, R219, R231, 0x1f ;  /* 0x00001fe7db977589 */ /* 0x000ee200000e0000 */
[----:B------:R4:W3:Y:S01]  /*3100*/  MUFU.EX2 R35, R124 ;  /* 0x0000007c00237308 */ /* 0x0008e20000000800 */
[--C-:B-----5:R-:W-:Y:S01]  /*3110*/  FADD.FTZ R45, R45, -R36.reuse ;  /* 0x800000242d2d7221 */ /* 0x120fe20000010000 */
[----:B------:R-:W-:Y:S01]  /*3120*/  FADD.FTZ R47, R47, -R36 ;  /* 0x800000242f2f7221 */ /* 0x000fe20000010000 */
[----:B------:R-:W5:Y:S01]  /*3130*/  SHFL.IDX PT, R123, R219, R227, 0x1f ;  /* 0x00001fe3db7b7589 */ /* 0x000f6200000e0000 */
[--C-:B------:R-:W-:Y:S01]  /*3140*/  FADD.FTZ R66, R66, -R148.reuse ;  /* 0x8000009442427221 */ /* 0x100fe20000010000 */
[----:B------:R-:W-:Y:S01]  /*3150*/  FADD.FTZ R64, R64, -R148 ;  /* 0x8000009440407221 */ /* 0x000fe20000010000 */
[----:B------:R-:W-:Y:S01]  /*3160*/  FMUL.FTZ R37, R23, R37 ;  /* 0x0000002517257220 */ /* 0x000fe20000410000 */
[----:B------:R-:W5:Y:S01]  /*3170*/  SHFL.IDX PT, R149, R220, R228, 0x1f ;  /* 0x00001fe4dc957589 */ /* 0x000f6200000e0000 */
[----:B------:R5:W5:Y:S01]  /*3180*/  MUFU.EX2 R36, R130 ;  /* 0x0000008200247308 */ /* 0x000b620000000800 */
[----:B----4-:R-:W-:Y:S01]  /*3190*/  FADD.FTZ R124, R68, -R126 ;  /* 0x8000007e447c7221 */ /* 0x010fe20000010000 */
[----:B------:R-:W-:Y:S01]  /*31a0*/  FMUL.FTZ R64, R113, R64 ;  /* 0x0000004071407220 */ /* 0x000fe20000410000 */
[----:B------:R4:W5:Y:S01]  /*31b0*/  SHFL.IDX PT, R217, R219, R3, 0x1f ;  /* 0x00001f03dbd97589 */ /* 0x00096200000e0000 */
[----:B------:R-:W-:Y:S01]  /*31c0*/  FMUL.FTZ R81, R19, R140 ;  /* 0x0000008c13517220 */ /* 0x000fe20000410000 */
[----:B------:R-:W-:Y:S01]  /*31d0*/  FMUL.FTZ R68, R20, R143 ;  /* 0x0000008f14447220 */ /* 0x000fe20000410000 */
[----:B------:R-:W-:Y:S01]  /*31e0*/  FMUL.FTZ R42, R90, R42 ;  /* 0x0000002a5a2a7220 */ /* 0x000fe20000410000 */
[----:B------:R-:W5:Y:S01]  /*31f0*/  SHFL.IDX PT, R150, R220, R232, 0x1f ;  /* 0x00001fe8dc967589 */ /* 0x000f6200000e0000 */
[--C-:B-1----:R-:W-:Y:S01]  /*3200*/  FADD.FTZ R65, R65, -R122.reuse ;  /* 0x8000007a41417221 */ /* 0x102fe20000010000 */
[----:B------:R-:W-:Y:S01]  /*3210*/  FADD.FTZ R122, R67, -R122 ;  /* 0x8000007a437a7221 */ /* 0x000fe20000010000 */
[----:B------:R-:W-:Y:S01]  /*3220*/  FADD.FTZ R67, R70, -R126 ;  /* 0x8000007e46437221 */ /* 0x000fe20000010000 */
[----:B------:R-:W1:Y:S01]  /*3230*/  SHFL.IDX PT, R147, R220, R231, 0x1f ;  /* 0x00001fe7dc937589 */ /* 0x000e6200000e0000 */
[----:B------:R-:W1:Y:S01]  /*3240*/  MUFU.EX2 R38, R119 ;  /* 0x0000007700267308 */ /* 0x000e620000000800 */
[----:B----4-:R-:W-:Y:S01]  /*3250*/  FADD.FTZ R219, R85, -R131 ;  /* 0x8000008355db7221 */ /* 0x010fe20000010000 */
[----:B------:R-:W-:Y:S01]  /*3260*/  FMUL.FTZ R85, R12, R137 ;  /* 0x000000890c557220 */ /* 0x000fe20000410000 */
[----:B------:R-:W4:Y:S01]  /*3270*/  SHFL.IDX PT, R146, R220, R233, 0x1f ;  /* 0x00001fe9dc927589 */ /* 0x000f2200000e0000 */
[--C-:B--2---:R-:W-:Y:S01]  /*3280*/  FADD.FTZ R57, R57, -R218.reuse ;  /* 0x800000da39397221 */ /* 0x104fe20000010000 */
[----:B------:R-:W-:Y:S01]  /*3290*/  FADD.FTZ R59, R59, -R218 ;  /* 0x800000da3b3b7221 */ /* 0x000fe20000010000 */
[--C-:B---3--:R-:W-:Y:S01]  /*32a0*/  FADD.FTZ R61, R61, -R151.reuse ;  /* 0x800000973d3d7221 */ /* 0x108fe20000010000 */
[----:B------:R-:W2:Y:S01]  /*32b0*/  SHFL.IDX PT, R132, R220, R230, 0x1f ;  /* 0x00001fe6dc847589 */ /* 0x000ea200000e0000 */
[----:B------:R-:W-:Y:S01]  /*32c0*/  F2FP.BF16.F32.PACK_AB R85, R85, R26 ;  /* 0x0000001a5555723e */ /* 0x000fe200000010ff */
[----:B------:R-:W-:Y:S01]  /*32d0*/  FMUL.FTZ R26, R17, R27 ;  /* 0x0000001b111a7220 */ /* 0x000fe20000410000 */
[----:B------:R-:W-:Y:S01]  /*32e0*/  FADD.FTZ R63, R63, -R151 ;  /* 0x800000973f3f7221 */ /* 0x000fe20000010000 */
[----:B------:R-:W3:Y:S01]  /*32f0*/  SHFL.IDX PT, R128, R220, R3, 0x1f ;  /* 0x00001f03dc807589 */ /* 0x000ee200000e0000 */
[----:B-----5:R-:W-:Y:S01]  /*3300*/  FADD.FTZ R70, R69, -R123 ;  /* 0x8000007b45467221 */ /* 0x020fe20000010000 */
[----:B------:R-:W-:Y:S01]  /*3310*/  FADD.FTZ R131, R87, -R131 ;  /* 0x8000008357837221 */ /* 0x000fe20000010000 */
[----:B------:R-:W-:Y:S01]  /*3320*/  FADD.FTZ R218, R84, -R149 ;  /* 0x8000009554da7221 */ /* 0x000fe20000010000 */
[----:B------:R-:W5:Y:S01]  /*3330*/  SHFL.IDX PT, R221, R221, R227, 0x1f ;  /* 0x00001fe3dddd7589 */ /* 0x000f6200000e0000 */
[----:B------:R-:W-:Y:S01]  /*3340*/  F2FP.BF16.F32.PACK_AB R87, R26, R25 ;  /* 0x000000191a57723e */ /* 0x000fe200000010ff */
[----:B------:R-:W-:Y:S01]  /*3350*/  FADD.FTZ R123, R71, -R123 ;  /* 0x8000007b477b7221 */ /* 0x000fe20000010000 */
[----:B------:R-:W-:Y:S01]  /*3360*/  FADD.FTZ R149, R86, -R149 ;  /* 0x8000009556957221 */ /* 0x000fe20000010000 */
[----:B------:R-:W-:Y:S01]  /*3370*/  FMUL.FTZ R25, R116, R65 ;  /* 0x0000004174197220 */ /* 0x000fe20000410000 */
[----:B------:R-:W-:Y:S01]  /*3380*/  FMUL.FTZ R86, R13, R138 ;  /* 0x0000008a0d567220 */ /* 0x000fe20000410000 */
        /* <DEDUP_REMOVED lines=8> */
[----:B------:R-:W-:Y:S01]  /*3410*/  FADD.FTZ R148, R76, -R150 ;  /* 0x800000964c947221 */ /* 0x000fe20000010000 */
[--C-:B-1----:R-:W-:Y:S01]  /*3420*/  FADD.FTZ R151, R77, -R147.reuse ;  /* 0x800000934d977221 */ /* 0x102fe20000010000 */
[----:B------:R-:W-:Y:S01]  /*3430*/  FADD.FTZ R217, R79, -R147 ;  /* 0x800000934fd97221 */ /* 0x000fe20000010000 */
[----:B----4-:R-:W-:Y:S01]  /*3440*/  FADD.FTZ R130, R73, -R146 ;  /* 0x8000009249827221 */ /* 0x010fe20000010000 */
[----:B------:R-:W-:Y:S01]  /*3450*/  FADD.FTZ R150, R78, -R150 ;  /* 0x800000964e967221 */ /* 0x000fe20000010000 */
[----:B--2---:R-:W-:Y:S01]  /*3460*/  FADD.FTZ R147, R80, -R132 ;  /* 0x8000008450937221 */ /* 0x004fe20000010000 */
[----:B---3--:R-:W-:Y:S01]  /*3470*/  FADD.FTZ R126, R72, -R128 ;  /* 0x80000080487e7221 */ /* 0x008fe20000010000 */
[----:B------:R-:W-:Y:S01]  /*3480*/  FADD.FTZ R132, R82, -R132 ;  /* 0x8000008452847221 */ /* 0x000fe20000010000 */
[----:B------:R-:W-:Y:S01]  /*3490*/  F2FP.BF16.F32.PACK_AB R86, R71, R86 ;  /* 0x000000564756723e */ /* 0x000fe200000010ff */
[----:B------:R-:W-:Y:S01]  /*34a0*/  FMUL.FTZ R82, R21, R144 ;  /* 0x0000009015527220 */ /* 0x000fe20000410000 */
[--C-:B-----5:R-:W-:Y:S01]  /*34b0*/  FADD.FTZ R53, R53, -R221.reuse ;  /* 0x800000dd35357221 */ /* 0x120fe20000010000 */
[----:B------:R-:W-:Y:S01]  /*34c0*/  FADD.FTZ R55, R55, -R221 ;  /* 0x800000dd37377221 */ /* 0x000fe20000010000 */
        /* <DEDUP_REMOVED lines=216> */
.L_x_3930:
        /* <DEDUP_REMOVED lines=68> */
.L_x_3931:
[----:B------:R-:W-:Y:S02]  /*4690*/  VIADD R6, R6, 0x1 ;  /* 0x0000000106067836 */ /* 0x000fe40000000000 */
        /* <DEDUP_REMOVED lines=10> */
.L_x_3921:
[----:B------:R-:W4:Y:S01]  /*4740*/  S2UR UR8, SR_CTAID.Y ;  /* 0x00000000000879c3 */ /* 0x000f220000002600 */
[----:B------:R-:W-:Y:S01]  /*4750*/  ULDC UR5, c[0x0][0x850] ;  /* 0x0002140000057ab9 */ /* 0x000fe20000000800 */
[----:B------:R-:W-:Y:S01]  /*4760*/  ULDC.64 UR10, c[0x0][0x818] ;  /* 0x00020600000a7ab9 */ /* 0x000fe20000000a00 */
[----:B------:R-:W-:Y:S01]  /*4770*/  UISETP.NE.AND UP0, UPT, UR5, 0x1, UPT ;  /* 0x000000010500788c */ /* 0x000fe2000bf05270 */
[----:B------:R-:W-:-:S04]  /*4780*/  ULDC.64 UR12, c[0x0][0x840] ;  /* 0x00021000000c7ab9 */ /* 0x000fc80000000a00 */
[----:B------:R-:W5:Y:S06]  /*4790*/  S2UR UR4, SR_CTAID.X ;  /* 0x00000000000479c3 */ /* 0x000f6c0000002500 */
[----:B------:R-:W-:Y:S01]  /*47a0*/  @UP0 ULDC UR6, c[0x0][0x854] ;  /* 0x0002150000060ab9 */ /* 0x000fe20000000800 */
[----:B------:R-:W-:Y:S01]  /*47b0*/  @UP0 ULDC UR9, c[0x0][0x858] ;  /* 0x0002160000090ab9 */ /* 0x000fe20000000800 */
[----:B------:R-:W3:Y:S01]  /*47c0*/  S2UR UR16, SR_CTAID.Z ;  /* 0x00000000001079c3 */ /* 0x000ee20000002700 */
[----:B----4-:R-:W-:-:S07]  /*47d0*/  UIMAD.WIDE.U32 UR6, UR8, UR6, URZ ;  /* 0x00000006080672a5 */ /* 0x010fce000f8e003f */
[----:B------:R-:W4:Y:S01]  /*47e0*/  LDC.64 R14, c[0x0][0x848] ;  /* 0x00021200ff0e7b82 */ /* 0x000f220000000a00 */
        /* <DEDUP_REMOVED lines=11> */
[----:B------:R-:W-:Y:S01]  /*48a0*/  IMAD.U32 R5, RZ, RZ, UR15 ;  /* 0x0000000fff057e24 */ /* 0x000fe2000f8e00ff */
[----:B------:R-:W-:Y:S02]  /*48b0*/  UIADD3 UR6, UR5, UR6, URZ ;  /* 0x0000000605067290 */ /* 0x000fe4000fffe03f */
[----:B--2---:R-:W-:Y:S01]  /*48c0*/  IMAD.U32 R7, RZ, RZ, UR5 ;  /* 0x00000005ff077e24 */ /* 0x004fe2000f8e00ff */
[----:B---3--:R-:W-:Y:S01]  /*48d0*/  USHF.R.S32.HI UR8, URZ, 0x1f, UR16 ;  /* 0x0000001f3f087899 */ /* 0x008fe20008011410 */
[----:B------:R-:W-:Y:S01]  /*48e0*/  IMAD.U32 R6, RZ, RZ, UR4 ;  /* 0x00000004ff067e24 */ /* 0x000fe2000f8e00ff */
[----:B------:R-:W-:Y:S01]  /*48f0*/  UIADD3 UR7, UR15, UR7, URZ ;  /* 0x000000070f077290 */ /* 0x000fe2000fffe03f */
[----:B------:R-:W-:Y:S01]  /*4900*/  IMAD.U32 R4, RZ, RZ, UR14 ;  /* 0x0000000eff047e24 */ /* 0x000fe2000f8e00ff */
[----:B------:R-:W-:Y:S01]  /*4910*/  ULDC UR4, c[0x0][0x740] ;  /* 0x0001d00000047ab9 */ /* 0x000fe20000000800 */
[----:B------:R-:W-:-:S02]  /*4920*/  IMAD.U32 R7, RZ, RZ, UR6 ;  /* 0x00000006ff077e24 */ /* 0x000fc4000f8e00ff */
[----:B------:R-:W-:Y:S01]  /*4930*/  FMUL.FTZ R184, R184, UR4 ;  /* 0x00000004b8b87c20 */ /* 0x000fe20008410000 */
[C---:B----4-:R-:W-:Y:S02]  /*4940*/  IMAD R10, R14.reuse, UR8, RZ ;  /* 0x000000080e0a7c24 */ /* 0x050fe4000f8e02ff */
[----:B------:R-:W-:Y:S01]  /*4950*/  FMUL.FTZ R185, R185, UR4 ;  /* 0x00000004b9b97c20 */ /* 0x000fe20008410000 */
[----:B------:R-:W-:-:S04]  /*4960*/  IMAD.WIDE.U32 R6, R14, UR16, R6 ;  /* 0x000000100e067c25 */ /* 0x000fc8000f8e0006 */
[----:B------:R-:W-:Y:S01]  /*4970*/  FMUL.FTZ R186, R186, UR4 ;  /* 0x00000004baba7c20 */ /* 0x000fe20008410000 */
[----:B------:R-:W2:Y:S01]  /*4980*/  S2R R14, SR_TID.X ;  /* 0x00000000000e7919 */ /* 0x000ea20000002100 */
[----:B------:R-:W-:Y:S01]  /*4990*/  FMUL.FTZ R187, R187, UR4 ;  /* 0x00000004bbbb7c20 */ /* 0x000fe20008410000 */
[----:B------:R-:W-:Y:S02]  /*49a0*/  IMAD.U32 R5, RZ, RZ, UR7 ;  /* 0x00000007ff057e24 */ /* 0x000fe4000f8e00ff */
[----:B------:R-:W-:Y:S01]  /*49b0*/  FMUL.FTZ R188, R188, UR4 ;  /* 0x00000004bcbc7c20 */ /* 0x000fe20008410000 */
[C---:B-1----:R-:W-:Y:S02]  /*49c0*/  IMAD R8, R12.reuse, UR8, RZ ;  /* 0x000000080c087c24 */ /* 0x042fe4000f8e02ff */
[----:B------:R-:W-:Y:S01]  /*49d0*/  FMUL.FTZ R189, R189, UR4 ;  /* 0x00000004bdbd7c20 */ /* 0x000fe20008410000 */
[----:B------:R-:W-:-:S04]  /*49e0*/  IMAD.WIDE.U32 R4, R12, UR16, R4 ;  /* 0x000000100c047c25 */ /* 0x000fc8000f8e0004 */
[----:B------:R-:W-:Y:S01]  /*49f0*/  FMUL.FTZ R190, R190, UR4 ;  /* 0x00000004bebe7c20 */ /* 0x000fe20008410000 */
[----:B------:R-:W-:Y:S01]  /*4a00*/  FMUL.FTZ R191, R191, UR4 ;  /* 0x00000004bfbf7c20 */ /* 0x000fe20008410000 */
[----:B------:R-:W-:Y:S01]  /*4a10*/  FMUL.FTZ R192, R192, UR4 ;  /* 0x00000004c0c07c20 */ /* 0x000fe20008410000 */
[----:B------:R-:W-:Y:S02]  /*4a20*/  IMAD R3, R13, UR16, R8 ;  /* 0x000000100d037c24 */ /* 0x000fe4000f8e0208 */
[----:B------:R-:W-:Y:S01]  /*4a30*/  FMUL.FTZ R193, R193, UR4 ;  /* 0x00000004c1c17c20 */ /* 0x000fe20008410000 */
[----:B------:R-:W-:Y:S02]  /*4a40*/  IMAD R9, R15, UR16, R10 ;  /* 0x000000100f097c24 */ /* 0x000fe4000f8e020a */
        /* <DEDUP_REMOVED lines=26> */
[----:B--2---:R-:W-:-:S07]  /*4bf0*/  ISETP.NE.AND P1, PT, R14, 0x80, PT ;  /* 0x000000800e00780c */ /* 0x004fce0003f25270 */
        /* <DEDUP_REMOVED lines=30> */
.L_x_3935:
[----:B------:R-:W-:Y:S01]  /*4de0*/  @P0 ELECT P2, URZ, PT ;  /* 0x00000000003f082f */ /* 0x000fe20003840000 */
[----:B------:R1:W-:-:S12]  /*4df0*/  UBLKRED.G.S.ADD.F32.RN [UR4], [UR6], UR7, desc[UR8] ;  /* 0x00000804060073bb */ /* 0x0003d800080a1407 */
[----:B------:R-:W-:Y:S02]  /*4e00*/  @P2 PLOP3.LUT P0, PT, P2, PT, PT, 0x8, 0x0 ;  /* 0x000000000000281c */ /* 0x000fe4000170e170 */
[----:B------:R-:W-:-:S11]  /*4e10*/  PLOP3.LUT P2, PT, PT, PT, PT, 0x8, 0x0 ;  /* 0x000000000000781c */ /* 0x000fd60003f4e170 */
[----:B-1----:R-:W-:Y:S05]  /*4e20*/  @P0 BRA.U.ANY `(.L_x_3935) ;  /* 0xfffffffd00ec0947 */ /* 0x002fea000393ffff */
[----:B------:R0:W-:Y:S01]  /*4e30*/  UTMACMDFLUSH ;  /* 0x00000000000079b7 */ /* 0x0001e20000000000 */
[----:B------:R-:W-:-:S04]  /*4e40*/  DEPBAR.LE SB0, 0x0 ;  /* 0x000080000000791a */ /* 0x000fc80000000000 */
.L_x_3934:
[----:B------:R-:W-:Y:S05]  /*4e50*/  BSYNC B0 ;  /* 0x0000000000007941 */ /* 0x000fea0003800000 */
.L_x_3933:
        /* <DEDUP_REMOVED lines=24> */
.L_x_3936:
        /* <DEDUP_REMOVED lines=8> */
.L_x_3911:
        /* <DEDUP_REMOVED lines=51> */
.L_x_3951:
        /* <DEDUP_REMOVED lines=21> */
.L_x_3940:
[----:B------:R-:W-:Y:S05]  /*54e0*/  BSYNC B0 ;  /* 0x0000000000007941 */ /* 0x000fea0003800000 */
.L_x_3939:
        /* <DEDUP_REMOVED lines=13> */
.L_x_3942:
[----:B------:R-:W-:Y:S05]  /*55c0*/  BSYNC B0 ;  /* 0x0000000000007941 */ /* 0x000fea0003800000 */
.L_x_3941:
[----:B------:R-:W-:Y:S06]  /*55d0*/  BAR.ARV 0xa, 0xa0 ;  /* 0x0282800000007b1d */ /* 0x000fec0000002000 */
[----:B------:R-:W-:Y:S04]  /*55e0*/  BSSY B0, `(.L_x_3943) ;  /* 0x0000003000007945 */ /* 0x000fe80003800000 */
[----:B------:R-:W-:Y:S05]  /*55f0*/  @!P0 BRA `(.L_x_3944) ;  /* 0x0000000000048947 */ /* 0x000fea0003800000 */
[----:B------:R-:W-:-:S04]  /*5600*/  DEPBAR.LE SB0, 0x0 ;  /* 0x000080000000791a */ /* 0x000fc80000000000 */
.L_x_3944:
[----:B------:R-:W-:Y:S05]  /*5610*/  BSYNC B0 ;  /* 0x0000000000007941 */ /* 0x000fea0003800000 */
.L_x_3943:
        /* <DEDUP_REMOVED lines=13> */
.L_x_3946:
[----:B------:R-:W-:Y:S05]  /*56f0*/  BSYNC B0 ;  /* 0x0000000000007941 */ /* 0x000fea0003800000 */
.L_x_3945:
        /* <DEDUP_REMOVED lines=13> */
.L_x_3948:
[----:B------:R-:W-:Y:S05]  /*57d0*/  BSYNC B0 ;  /* 0x0000000000007941 */ /* 0x000fea0003800000 */
.L_x_3947:
[----:B------:R-:W-:Y:S01]  /*57e0*/  VIADD R0, R0, 0xfffffffe ;  /* 0xfffffffe00007836 */ /* 0x000fe20000000000 */
[----:B------:R-:W-:Y:S06]  /*57f0*/  BAR.ARV 0xa, 0xa0 ;  /* 0x0282800000007b1d */ /* 0x000fec0000002000 */
[----:B------:R-:W-:Y:S01]  /*5800*/  BSSY B0, `(.L_x_3949) ;  /* 0x0000004000007945 */ /* 0x000fe20003800000 */
[----:B------:R-:W-:-:S03]  /*5810*/  ISETP.NE.AND P1, PT, R0, RZ, PT ;  /* 0x000000ff0000720c */ /* 0x000fc60003f25270 */
[----:B------:R-:W-:Y:S10]  /*5820*/  @!P0 BRA `(.L_x_3950) ;  /* 0x0000000000048947 */ /* 0x000ff40003800000 */
[----:B------:R-:W-:-:S04]  /*5830*/  DEPBAR.LE SB0, 0x0 ;  /* 0x000080000000791a */ /* 0x000fc80000000000 */
.L_x_3950:
[----:B------:R-:W-:Y:S05]  /*5840*/  BSYNC B0 ;  /* 0x0000000000007941 */ /* 0x000fea0003800000 */
.L_x_3949:
[----:B------:R-:W-:Y:S06]  /*5850*/  BAR.ARV 0xb, 0xa0 ;  /* 0x02c2800000007b1d */ /* 0x000fec0000002000 */
[----:B------:R-:W-:Y:S02]  /*5860*/  UIADD3 UR5, UR5, 0x2, URZ ;  /* 0x0000000205057890 */ /* 0x000fe4000fffe03f */
[----:B------:R-:W-:Y:S01]  /*5870*/  UIADD3 UR4, UR4, 0x1, URZ ;  /* 0x0000000104047890 */ /* 0x000fe2000fffe03f */
[----:B------:R-:W-:Y:S11]  /*5880*/  @P1 BRA `(.L_x_3951) ;  /* 0xfffffff800c01947 */ /* 0x000ff6000383ffff */
[----:B------:R-:W-:-:S12]  /*5890*/  USHF.L.U32 UR5, UR5, 0xd, URZ ;  /* 0x0000000d05057899 */ /* 0x000fd8000800063f */
.L_x_3938:
        /* <DEDUP_REMOVED lines=19> */
.L_x_3953:
[----:B------:R-:W-:Y:S05]  /*59d0*/  BSYNC B0 ;  /* 0x0000000000007941 */ /* 0x000fea0003800000 */
.L_x_3952:
        /* <DEDUP_REMOVED lines=19> */
.L_x_3955:
[----:B------:R-:W-:Y:S05]  /*5b10*/  BSYNC B0 ;  /* 0x0000000000007941 */ /* 0x000fea0003800000 */
.L_x_3954:
[----:B------:R-:W-:Y:S06]  /*5b20*/  BAR.ARV 0xa, 0xa0 ;  /* 0x0282800000007b1d */ /* 0x000fec0000002000 */
[----:B------:R-:W-:Y:S04]  /*5b30*/  BSSY B0, `(.L_x_3956) ;  /* 0x0000003000007945 */ /* 0x000fe80003800000 */
[----:B------:R-:W-:Y:S05]  /*5b40*/  @!P0 BRA `(.L_x_3957) ;  /* 0x0000000000048947 */ /* 0x000fea0003800000 */
[----:B------:R-:W-:-:S04]  /*5b50*/  DEPBAR.LE SB0, 0x0 ;  /* 0x000080000000791a */ /* 0x000fc80000000000 */
.L_x_3957:
[----:B------:R-:W-:Y:S05]  /*5b60*/  BSYNC B0 ;  /* 0x0000000000007941 */ /* 0x000fea0003800000 */
.L_x_3956:
[----:B------:R-:W-:Y:S06]  /*5b70*/  BAR.ARV 0xb, 0xa0 ;  /* 0x02c2800000007b1d */ /* 0x000fec0000002000 */
[----:B------:R-:W-:Y:S05]  /*5b80*/  BRA `(.L_x_3913) ;  /* 0x0000001800407947 */ /* 0x000fea0003800000 */
.L_x_3937:
        /* <DEDUP_REMOVED lines=55> */
.L_x_3988:
[----:B------:R-:W-:Y:S02]  /*5f00*/  IMAD.IADD R10, R7, 0x1, R3 ;  /* 0x00000001070a7824 */ /* 0x000fe400078e0203 */
[----:B-1----:R-:W-:Y:S02]  /*5f10*/  IMAD.SHL.U32 R0, R2, 0x80, RZ ;  /* 0x0000008002007824 */ /* 0x002fe400078e00ff */
[----:B------:R-:W-:Y:S01]  /*5f20*/  IMAD.MOV.U32 R9, RZ, RZ, 0x1 ;  /* 0x00000001ff097424 */ /* 0x000fe200078e00ff */
[----:B------:R-:W-:Y:S06]  /*5f30*/  @P0 BRA `(.L_x_3961) ;  /* 0x0000000000180947 */ /* 0x000fec0003800000 */
[----:B------:R-:W1:Y:S01]  /*5f40*/  S2R R4, SR_TID.X ;  /* 0x0000000000047919 */ /* 0x000e620000002100 */
[----:B------:R-:W-:-:S04]  /*5f50*/  IMAD.MOV.U32 R2, RZ, RZ, 0x4200 ;  /* 0x00004200ff027424 */ /* 0x000fc800078e00ff */
[----:B------:R2:W-:Y:S01]  /*5f60*/  SYNCS.ARRIVE.TRANS64 RZ, [R11+URZ+0x30c10], R2 ;  /* 0x030c10020bff79a7 */ /* 0x0005e2000800003f */
[----:B-1----:R-:W-:-:S13]  /*5f70*/  LOP3.LUT P1, RZ, R4, 0x1f, RZ, 0xc0, !PT ;  /* 0x0000001f04ff7812 */ /* 0x002fda000782c0ff */
[----:B--2---:R-:W-:Y:S05]  /*5f80*/  @!P1 BRA `(.L_x_3961) ;  /* 0x0000000000049947 */ /* 0x004fea0003800000 */
[----:B------:R-:W-:Y:S01]  /*5f90*/  BPT.TRAP 0x1 ;  /* 0x000000040000795c */ /* 0x000fe20000300000 */
.L_x_3961:
        /* <DEDUP_REMOVED lines=19> */
[----:B------:R-:W-:Y:S01]  /*60d0*/  IMAD.MOV.U32 R5, RZ, RZ, RZ ;  /* 0x000000ffff057224 */ /* 0x000fe200078e00ff */
        /* <DEDUP_REMOVED lines=10> */
[----:B------:R-:W-:Y:S01]  /*6180*/  R2UR UR34, R0 ;  /* 0x00000000002272ca */ /* 0x000fe200000e0000 */
[----:B------:R-:W-:-:S04]  /*6190*/  IMAD.MOV.U32 R0, RZ, RZ, R3 ;  /* 0x000000ffff007224 */ /* 0x000fc800078e0003 */
[----:B------:R-:W-:-:S05]  /*61a0*/  IMAD.X R2, RZ, RZ, R0, P1 ;  /* 0x000000ffff027224 */ /* 0x000fca00008e0600 */
[----:B------:R-:W-:Y:S01]  /*61b0*/  R2UR UR33, R2 ;  /* 0x00000000022172ca */ /* 0x000fe200000e0000 */
[----:B------:R-:W-:-:S05]  /*61c0*/  IMAD.X R2, RZ, RZ, R0, P2 ;  /* 0x000000ffff027224 */ /* 0x000fca00010e0600 */
        /* <DEDUP_REMOVED lines=29> */
.L_x_3972:
[----:B------:R-:W-:-:S04]  /*63a0*/  SHF.L.U32 R21, R9, 0x1f, RZ ;  /* 0x0000001f09157819 */ /* 0x000fc800000006ff */
[----:B-1----:R-:W1:Y:S02]  /*63b0*/  SYNCS.PHASECHK.TRANS64.TRYWAIT P1, [R11+URZ+0x30c40], R21 ;  /* 0x030c40150b0075a7 */ /* 0x002e64000802017f */
[----:B-12---:R-:W-:Y:S05]  /*63c0*/  @!P1 BRA `(.L_x_3964) ;  /* 0x0000001000a49947 */ /* 0x006fea0003800000 */
.L_x_3989:
[----:B------:R-:W-:Y:S05]  /*63d0*/  @P0 BRA `(.L_x_3965) ;  /* 0x0000000000140947 */ /* 0x000fea0003800000 */
[----:B------:R-:W-:Y:S01]  /*63e0*/  ISETP.NE.AND P1, PT, R14, RZ, PT ;  /* 0x000000ff0e00720c */ /* 0x000fe20003f25270 */
[----:B------:R-:W-:-:S04]  /*63f0*/  IMAD.MOV.U32 R0, RZ, RZ, 0x4200 ;  /* 0x00004200ff007424 */ /* 0x000fc800078e00ff */
[----:B------:R2:W-:Y:S08]  /*6400*/  SYNCS.ARRIVE.TRANS64 RZ, [R11+URZ+0x30c30], R0 ;  /* 0x030c30000bff79a7 */ /* 0x0005f0000800003f */
[----:B------:R-:W-:Y:S05]  /*6410*/  @!P1 BRA `(.L_x_3965) ;  /* 0x0000000000049947 */ /* 0x000fea0003800000 */
[----:B------:R-:W-:Y:S01]  /*6420*/  BPT.TRAP 0x1 ;  /* 0x000000040000795c */ /* 0x000fe20000300000 */
.L_x_3965:
        /* <DEDUP_REMOVED lines=29> */
.L_x_3990:
[----:B------:R-:W-:Y:S05]  /*6600*/  @P0 BRA `(.L_x_3967) ;  /* 0x0000000000140947 */ /* 0x000fea0003800000 */
[----:B------:R-:W-:Y:S01]  /*6610*/  ISETP.NE.AND P1, PT, R14, RZ, PT ;  /* 0x000000ff0e00720c */ /* 0x000fe20003f25270 */
[----:B------:R-:W-:-:S04]  /*6620*/  IMAD.MOV.U32 R2, RZ, RZ, 0x4200 ;  /* 0x00004200ff027424 */ /* 0x000fc800078e00ff */
[----:B------:R3:W-:Y:S08]  /*6630*/  SYNCS.ARRIVE.TRANS64 RZ, [R11+URZ+0x30c18], R2 ;  /* 0x030c18020bff79a7 */ /* 0x0007f0000800003f */
[----:B------:R-:W-:Y:S05]  /*6640*/  @!P1 BRA `(.L_x_3967) ;  /* 0x0000000000049947 */ /* 0x000fea0003800000 */
[----:B------:R-:W-:Y:S01]  /*6650*/  BPT.TRAP 0x1 ;  /* 0x000000040000795c */ /* 0x000fe20000300000 */
.L_x_3967:
        /* <DEDUP_REMOVED lines=20> */
.L_x_3991:
        /* <DEDUP_REMOVED lines=9> */
.L_x_3969:
        /* <DEDUP_REMOVED lines=24> */
.L_x_3993:
[----:B------:R-:W-:Y:S05]  /*69b0*/  @P0 BRA `(.L_x_3971) ;  /* 0x0000000000140947 */ /* 0x000fea0003800000 */
[----:B------:R-:W-:Y:S01]  /*69c0*/  ISETP.NE.AND P1, PT, R14, RZ, PT ;  /* 0x000000ff0e00720c */ /* 0x000fe20003f25270 */
[----:B-1----:R-:W-:-:S04]  /*69d0*/  IMAD.MOV.U32 R4, RZ, RZ, 0x4200 ;  /* 0x00004200ff047424 */ /* 0x002fc800078e00ff */
[----:B------:R2:W-:Y:S08]  /*69e0*/  SYNCS.ARRIVE.TRANS64 RZ, [R11+URZ+0x30c10], R4 ;  /* 0x030c10040bff79a7 */ /* 0x0005f0000800003f */
[----:B------:R-:W-:Y:S05]  /*69f0*/  @!P1 BRA `(.L_x_3971) ;  /* 0x0000000000049947 */ /* 0x000fea0003800000 */
[----:B------:R-:W-:Y:S01]  /*6a00*/  BPT.TRAP 0x1 ;  /* 0x000000040000795c */ /* 0x000fe20000300000 */
.L_x_3971:
        /* <DEDUP_REMOVED lines=22> */
.L_x_3963:
[----:B------:R-:W-:-:S13]  /*6b70*/  ISETP.NE.AND P1, PT, R19, RZ, PT ;  /* 0x000000ff1300720c */ /* 0x000fda0003f25270 */
[----:B------:R-:W-:Y:S05]  /*6b80*/  @!P1 BRA `(.L_x_3962) ;  /* 0x0000000000f09947 */ /* 0x000fea0003800000 */
[----:B------:R-:W-:-:S04]  /*6b90*/  SHF.L.U32 R12, R9, 0x1f, RZ ;  /* 0x0000001f090c7819 */ /* 0x000fc800000006ff */
[----:B------:R-:W3:Y:S02]  /*6ba0*/  SYNCS.PHASECHK.TRANS64.TRYWAIT P1, [R11+URZ+0x30c40], R12 ;  /* 0x030c400c0b0075a7 */ /* 0x000ee4000802017f */
[----:B---3--:R-:W-:Y:S05]  /*6bb0*/  @!P1 BRA `(.L_x_3973) ;  /* 0x0000000800fc9947 */ /* 0x008fea0003800000 */
.L_x_3994:
[----:B------:R-:W-:Y:S05]  /*6bc0*/  @P0 BRA `(.L_x_3974) ;  /* 0x0000000000140947 */ /* 0x000fea0003800000 */
[----:B------:R-:W-:Y:S01]  /*6bd0*/  ISETP.NE.AND P1, PT, R14, RZ, PT ;  /* 0x000000ff0e00720c */ /* 0x000fe20003f25270 */
[----:B-12---:R-:W-:-:S04]  /*6be0*/  IMAD.MOV.U32 R4, RZ, RZ, 0x4200 ;  /* 0x00004200ff047424 */ /* 0x006fc800078e00ff */
[----:B------:R4:W-:Y:S08]  /*6bf0*/  SYNCS.ARRIVE.TRANS64 RZ, [R11+URZ+0x30c30], R4 ;  /* 0x030c30040bff79a7 */ /* 0x0009f0000800003f */
[----:B------:R-:W-:Y:S05]  /*6c00*/  @!P1 BRA `(.L_x_3974) ;  /* 0x0000000000049947 */ /* 0x000fea0003800000 */
[----:B------:R-:W-:Y:S01]  /*6c10*/  BPT.TRAP 0x1 ;  /* 0x000000040000795c */ /* 0x000fe20000300000 */
.L_x_3974:
        /* <DEDUP_REMOVED lines=26> */
.L_x_3995:
[----:B------:R-:W-:Y:S05]  /*6dc0*/  @P0 BRA `(.L_x_3976) ;  /* 0x0000000000140947 */ /* 0x000fea0003800000 */
[----:B------:R-:W-:Y:S01]  /*6dd0*/  ISETP.NE.AND P0, PT, R14, RZ, PT ;  /* 0x000000ff0e00720c */ /* 0x000fe20003f05270 */
[----:B------:R-:W-:-:S04]  /*6de0*/  IMAD.MOV.U32 R4, RZ, RZ, 0x4200 ;  /* 0x00004200ff047424 */ /* 0x000fc800078e00ff */
[----:B------:R2:W-:Y:S08]  /*6df0*/  SYNCS.ARRIVE.TRANS64 RZ, [R11+URZ+0x30c18], R4 ;  /* 0x030c18040bff79a7 */ /* 0x0005f0000800003f */
[----:B------:R-:W-:Y:S05]  /*6e00*/  @!P0 BRA `(.L_x_3976) ;  /* 0x0000000000048947 */ /* 0x000fea0003800000 */
[----:B------:R-:W-:Y:S01]  /*6e10*/  BPT.TRAP 0x1 ;  /* 0x000000040000795c */ /* 0x000fe20000300000 */
.L_x_3976:
        /* <DEDUP_REMOVED lines=19> */
.L_x_3962:
[----:B------:R-:W4:Y:S01]  /*6f50*/  S2R R2, SR_TID.X ;  /* 0x0000000000027919 */ /* 0x000f220000002100 */
[----:B------:R-:W-:Y:S01]  /*6f60*/  IMAD R13, R20, 0x8, R11 ;  /* 0x00000008140d7824 */ /* 0x000fe200078e020b */
[----:B----4-:R-:W-:Y:S02]  /*6f70*/  LOP3.LUT R3, R2, 0x7f, RZ, 0xc0, !PT ;  /* 0x0000007f02037812 */ /* 0x010fe400078ec0ff */
[----:B------:R-:W-:Y:S02]  /*6f80*/  SHF.L.U32 R2, R9, 0x1f, RZ ;  /* 0x0000001f09027819 */ /* 0x000fe400000006ff */
[----:B------:R-:W-:Y:S02]  /*6f90*/  ISETP.NE.AND P1, PT, R3, RZ, PT ;  /* 0x000000ff0300720c */ /* 0x000fe40003f25270 */
[----:B------:R-:W4:Y:S02]  /*6fa0*/  SYNCS.PHASECHK.TRANS64.TRYWAIT P0, [R13+URZ+0x30c40], R2 ;  /* 0x030c40020d0075a7 */ /* 0x000f24000800017f */
[----:B----4-:R-:W-:Y:S09]  /*6fb0*/  @!P0 BRA `(.L_x_3977) ;  /* 0x0000000800248947 */ /* 0x010ff20003800000 */
.L_x_3996:
[----:B------:R-:W-:Y:S05]  /*6fc0*/  @P1 BRA `(.L_x_3978) ;  /* 0x0000000000181947 */ /* 0x000fea0003800000 */
[----:B------:R-:W5:Y:S01]  /*6fd0*/  S2R R3, SR_TID.X ;  /* 0x0000000000037919 */ /* 0x000f620000002100 */
[----:B----4-:R-:W-:-:S04]  /*6fe0*/  IMAD.MOV.U32 R2, RZ, RZ, 0x4200 ;  /* 0x00004200ff027424 */ /* 0x010fc800078e00ff */
[----:B------:R4:W-:Y:S01]  /*6ff0*/  SYNCS.ARRIVE.TRANS64 RZ, [R13+URZ+0x30c30], R2 ;  /* 0x030c30020dff79a7 */ /* 0x0009e2000800003f */
[----:B-----5:R-:W-:-:S13]  /*7000*/  LOP3.LUT P0, RZ, R3, 0x1f, RZ, 0xc0, !PT ;  /* 0x0000001f03ff7812 */ /* 0x020fda000780c0ff */
[----:B----4-:R-:W-:Y:S05]  /*7010*/  @!P0 BRA `(.L_x_3978) ;  /* 0x0000000000048947 */ /* 0x010fea0003800000 */
[----:B--2---:R-:W-:Y:S01]  /*7020*/  BPT.TRAP 0x1 ;  /* 0x000000040000795c */ /* 0x004fe20000300000 */
.L_x_3978:
        /* <DEDUP_REMOVED lines=33> */
.L_x_3959:
[----:B------:R-:W-:Y:S05]  /*7240*/  BSYNC B0 ;  /* 0x0000000000007941 */ /* 0x000fea0003800000 */
.L_x_3958:
[----:B------:R-:W-:-:S03]  /*7250*/  UMOV UR6, 0xffffffff ;  /* 0xffffffff00067882 */ /* 0x000fc60000000000 */
[----:B------:R-:W-:Y:S05]  /*7260*/  BRA.DIV UR6, `(.L_x_3979) ;  /* 0x00000006068c7947 */ /* 0x000fea000b800000 */
[----:B------:R-:W-:-:S13]  /*7270*/  ELECT P0, URZ, PT ;  /* 0x00000000003f782f */ /* 0x000fda0003800000 */
.L_x_3999:
[----:B------:R-:W-:Y:S05]  /*7280*/  @!P0 BRA `(.L_x_3913) ;  /* 0x0000000000808947 */ /* 0x000fea0003800000 */
[----:B------:R-:W-:-:S04]  /*7290*/  LOP3.LUT R16, R16, 0x2, RZ, 0xfc, !PT ;  /* 0x0000000210107812 */ /* 0x000fc800078efcff */
[----:B------:R-:W-:-:S13]  /*72a0*/  ISETP.NE.AND P0, PT, R16, 0x3, PT ;  /* 0x000000031000780c */ /* 0x000fda0003f05270 */
[----:B------:R-:W-:Y:S05]  /*72b0*/  @!P0 BRA `(.L_x_3980) ;  /* 0x0000000000048947 */ /* 0x000fea0003800000 */
[----:B------:R-:W-:Y:S01]  /*72c0*/  BPT.TRAP 0x1 ;  /* 0x000000040000795c */ /* 0x000fe20000300000 */
.L_x_3980:
        /* <DEDUP_REMOVED lines=15> */
.L_x_4000:
[----:B------:R-:W2:Y:S02]  /*73c0*/  SYNCS.PHASECHK.TRANS64.TRYWAIT P1, [R3+URZ], R2 ;  /* 0x00000002030075a7 */ /* 0x000ea4000802017f */
[----:B--2---:R-:W-:Y:S05]  /*73d0*/  @!P1 BRA `(.L_x_3982) ;  /* 0x0000000400689947 */ /* 0x004fea0003800000 */
.L_x_4001:
[----:B------:R-:W-:Y:S05]  /*73e0*/  @!P0 BRA `(.L_x_3983) ;  /* 0x0000000000048947 */ /* 0x000fea0003800000 */
[----:B------:R-:W-:Y:S01]  /*73f0*/  BPT.TRAP 0x1 ;  /* 0x000000040000795c */ /* 0x000fe20000300000 */
.L_x_3983:
[----:B--2---:R-:W-:-:S04]  /*7400*/  VIADD R3, R7, 0x30c40 ;  /* 0x00030c4007037836 */ /* 0x004fc80000000000 */
[----:B------:R-:W-:-:S04]  /*7410*/  IMAD R0, R0, 0x8, R3 ;  /* 0x0000000800007824 */ /* 0x000fc800078e0203 */
[----:B------:R-:W2:Y:S02]  /*7420*/  SYNCS.PHASECHK.TRANS64.TRYWAIT P0, [R0+URZ], R5 ;  /* 0x00000005000075a7 */ /* 0x000ea4000800017f */
[----:B--2---:R-:W-:Y:S05]  /*7430*/  @!P0 BRA `(.L_x_3984) ;  /* 0x0000000400648947 */ /* 0x004fea0003800000 */
.L_x_4002:
[----:B------:R-:W-:-:S07]  /*7440*/  IMAD R3, R4, 0x8, R3 ;  /* 0x0000000804037824 */ /* 0x000fce00078e0203 */
.L_x_3985:
[----:B---3--:R3:W4:Y:S02]  /*7450*/  SYNCS.PHASECHK.TRANS64.TRYWAIT P0, [R3+URZ], R2 ;  /* 0x00000002030075a7 */ /* 0x008724000800017f */
[----:B----4-:R-:W-:Y:S05]  /*7460*/  @!P0 NANOSLEEP.SYNCS 0x989680 ;  /* 0x009896800000895d */ /* 0x010fea0003900000 */
[----:B------:R-:W4:Y:S02]  /*7470*/  @!P0 SYNCS.PHASECHK.TRANS64 P0, [R3+URZ], R2 ;  /* 0x00000002030085a7 */ /* 0x000f24000800007f */
[----:B----4-:R-:W-:Y:S05]  /*7480*/  @!P0 BRA `(.L_x_3985) ;  /* 0xfffffffc00f08947 */ /* 0x010fea000383ffff */
.L_x_3913:
[----:B------:R-:W-:Y:S05]  /*7490*/  BSYNC B6 ;  /* 0x0000000000067941 */ /* 0x000fea0003800000 */
.L_x_3910:
[----:B------:R-:W-:Y:S05]  /*74a0*/  EXIT ;  /* 0x000000000000794d */ /* 0x000fea0003800000 */
.L_x_3918:
[----:B------:R-:W-:Y:S02]  /*74b0*/  IMAD.MOV.U32 R12, RZ, RZ, RZ ;  /* 0x000000ffff0c7224 */ /* 0x000fe400078e00ff */
[----:B------:R-:W-:Y:S02]  /*74c0*/  IMAD.MOV.U32 R11, RZ, RZ, 0x1f ;  /* 0x0000001fff0b7424 */ /* 0x000fe400078e00ff */
[----:B------:R-:W-:-:S07]  /*74d0*/  IMAD.MOV.U32 R15, RZ, RZ, -0x1 ;  /* 0xffffffffff0f7424 */ /* 0x000fce00078e00ff */
[----:B------:R-:W-:Y:S05]  /*74e0*/  WARPSYNC.COLLECTIVE R15, `(.L_x_3986) ;  /* 0x000000000f087348 */ /* 0x000fea0003c00000 */
[----:B------:R1:W2:Y:S02]  /*74f0*/  SHFL.IDX P6, R14, R13, R12, R11 ;  /* 0x0000000c0d0e7389 */ /* 0x0002a400000c000b */
[----:B-12---:R-:W-:Y:S01]  /*7500*/  ENDCOLLECTIVE ;  /* 0x000000000000791b */ /* 0x006fe20003800000 */
.L_x_3986:
[----:B------:R-:W-:Y:S05]  /*7510*/  BRA `(.L_x_3987) ;  /* 0xffffff9400887947 */ /* 0x000fea000383ffff */
.L_x_3920:
[----:B--2---:R2:W3:Y:S02]  /*7520*/  SYNCS.PHASECHK.TRANS64.TRYWAIT P0, [R2+URZ+0x30c00], R7 ;  /* 0x030c0007020075a7 */ /* 0x0044e4000800017f */
[----:B---3--:R-:W-:Y:S05]  /*7530*/  @!P0 NANOSLEEP.SYNCS 0x989680 ;  /* 0x009896800000895d */ /* 0x008fea0003900000 */
[----:B------:R-:W3:Y:S02]  /*7540*/  @!P0 SYNCS.PHASECHK.TRANS64 P0, [R2+URZ+0x30c00], R7 ;  /* 0x030c0007020085a7 */ /* 0x000ee4000800007f */
[----:B---3--:R-:W-:Y:S05]  /*7550*/  @!P0 BRA `(.L_x_3920) ;  /* 0xfffffffc00f08947 */ /* 0x008fea000383ffff */
[----:B------:R-:W-:Y:S05]  /*7560*/  BRA `(.L_x_3919) ;  /* 0xffffff9400987947 */ /* 0x000fea000383ffff */
.L_x_3925:
[----:B--2---:R2:W3:Y:S02]  /*7570*/  SYNCS.PHASECHK.TRANS64.TRYWAIT P1, [R9+URZ+0x30c10], R12 ;  /* 0x030c100c090075a7 */ /* 0x0044e4000802017f */
[----:B---3--:R-:W-:Y:S05]  /*7580*/  @!P1 NANOSLEEP.SYNCS 0x989680 ;  /* 0x009896800000995d */ /* 0x008fea0003900000 */
[----:B------:R-:W3:Y:S02]  /*7590*/  @!P1 SYNCS.PHASECHK.TRANS64 P1, [R9+URZ+0x30c10], R12 ;  /* 0x030c100c090095a7 */ /* 0x000ee4000802007f */
[----:B---3--:R-:W-:Y:S05]  /*75a0*/  @!P1 BRA `(.L_x_3925) ;  /* 0xfffffffc00f09947 */ /* 0x008fea000383ffff */
[----:B------:R-:W-:Y:S05]  /*75b0*/  BRA `(.L_x_3924) ;  /* 0xffffffa000507947 */ /* 0x000fea000383ffff */
.L_x_3929:
[----:B------:R1:W1:Y:S02]  /*75c0*/  SYNCS.PHASECHK.TRANS64.TRYWAIT P1, [R9+URZ+0x30c30], R12 ;  /* 0x030c300c090075a7 */ /* 0x000264000802017f */
[----:B-1----:R-:W-:Y:S05]  /*75d0*/  @!P1 NANOSLEEP.SYNCS 0x989680 ;  /* 0x009896800000995d */ /* 0x002fea0003900000 */
[----:B------:R-:W1:Y:S02]  /*75e0*/  @!P1 SYNCS.PHASECHK.TRANS64 P1, [R9+URZ+0x30c30], R12 ;  /* 0x030c300c090095a7 */ /* 0x000e64000802007f */
[----:B-1----:R-:W-:Y:S05]  /*75f0*/  @!P1 BRA `(.L_x_3929) ;  /* 0xfffffffc00f09947 */ /* 0x002fea000383ffff */
[----:B------:R-:W-:Y:S05]  /*7600*/  BRA `(.L_x_3928) ;  /* 0xffffffa400607947 */ /* 0x000fea000383ffff */
.L_x_3960:
[----:B-1----:R1:W2:Y:S02]  /*7610*/  SYNCS.PHASECHK.TRANS64.TRYWAIT P1, [R11+URZ+0x30c20], R0 ;  /* 0x030c20000b0075a7 */ /* 0x0022a4000802017f */
[----:B--2---:R-:W-:Y:S05]  /*7620*/  @!P1 NANOSLEEP.SYNCS 0x989680 ;  /* 0x009896800000995d */ /* 0x004fea0003900000 */
[----:B------:R-:W2:Y:S02]  /*7630*/  @!P1 SYNCS.PHASECHK.TRANS64 P1, [R11+URZ+0x30c20], R0 ;  /* 0x030c20000b0095a7 */ /* 0x000ea4000802007f */
[----:B--2---:R-:W-:Y:S05]  /*7640*/  @!P1 BRA `(.L_x_3960) ;  /* 0xfffffffc00f09947 */ /* 0x004fea000383ffff */
[----:B------:R-:W-:Y:S05]  /*7650*/  BRA `(.L_x_3988) ;  /* 0xffffffe800287947 */ /* 0x000fea000383ffff */
.L_x_3964:
[----:B-1----:R1:W2:Y:S02]  /*7660*/  SYNCS.PHASECHK.TRANS64.TRYWAIT P1, [R11+URZ+0x30c40], R21 ;  /* 0x030c40150b0075a7 */ /* 0x0022a4000802017f */
[----:B--2---:R-:W-:Y:S05]  /*7670*/  @!P1 NANOSLEEP.SYNCS 0x989680 ;  /* 0x009896800000995d */ /* 0x004fea0003900000 */
[----:B------:R-:W2:Y:S02]  /*7680*/  @!P1 SYNCS.PHASECHK.TRANS64 P1, [R11+URZ+0x30c40], R21 ;  /* 0x030c40150b0095a7 */ /* 0x000ea4000802007f */
[----:B--2---:R-:W-:Y:S05]  /*7690*/  @!P1 BRA `(.L_x_3964) ;  /* 0xfffffffc00f09947 */ /* 0x004fea000383ffff */
[----:B------:R-:W-:Y:S05]  /*76a0*/  BRA `(.L_x_3989) ;  /* 0xffffffec00487947 */ /* 0x000fea000383ffff */
.L_x_3966:
[----:B--2---:R2:W3:Y:S02]  /*76b0*/  SYNCS.PHASECHK.TRANS64.TRYWAIT P1, [R11+URZ+0x30c28], R21 ;  /* 0x030c28150b0075a7 */ /* 0x0044e4000802017f */
[----:B---3--:R-:W-:Y:S05]  /*76c0*/  @!P1 NANOSLEEP.SYNCS 0x989680 ;  /* 0x009896800000995d */ /* 0x008fea0003900000 */
[----:B------:R-:W3:Y:S02]  /*76d0*/  @!P1 SYNCS.PHASECHK.TRANS64 P1, [R11+URZ+0x30c28], R21 ;  /* 0x030c28150b0095a7 */ /* 0x000ee4000802007f */
[----:B---3--:R-:W-:Y:S05]  /*76e0*/  @!P1 BRA `(.L_x_3966) ;  /* 0xfffffffc00f09947 */ /* 0x008fea000383ffff */
[----:B------:R-:W-:Y:S05]  /*76f0*/  BRA `(.L_x_3990) ;  /* 0xffffffec00c07947 */ /* 0x000fea000383ffff */
.L_x_3968:
[----:B---3--:R3:W4:Y:S02]  /*7700*/  SYNCS.PHASECHK.TRANS64.TRYWAIT P1, [R11+URZ+0x30c48], R21 ;  /* 0x030c48150b0075a7 */ /* 0x008724000802017f */
[----:B----4-:R-:W-:Y:S05]  /*7710*/  @!P1 NANOSLEEP.SYNCS 0x989680 ;  /* 0x009896800000995d */ /* 0x010fea0003900000 */
[----:B------:R-:W4:Y:S02]  /*7720*/  @!P1 SYNCS.PHASECHK.TRANS64 P1, [R11+URZ+0x30c48], R21 ;  /* 0x030c48150b0095a7 */ /* 0x000f24000802007f */
[----:B----4-:R-:W-:Y:S05]  /*7730*/  @!P1 BRA `(.L_x_3968) ;  /* 0xfffffffc00f09947 */ /* 0x010fea000383ffff */
[----:B------:R-:W-:Y:S05]  /*7740*/  BRA `(.L_x_3991) ;  /* 0xfffffff000147947 */ /* 0x000fea000383ffff */
.L_x_3970:
[----:B------:R-:W-:-:S07]  /*7750*/  SHF.L.U32 R4, R9, 0x1f, RZ ;  /* 0x0000001f09047819 */ /* 0x000fce00000006ff */
.L_x_3992:
[----:B-1----:R1:W2:Y:S02]  /*7760*/  SYNCS.PHASECHK.TRANS64.TRYWAIT P1, [R11+URZ+0x30c20], R4 ;  /* 0x030c20040b0075a7 */ /* 0x0022a4000802017f */
[----:B--2---:R-:W-:Y:S05]  /*7770*/  @!P1 NANOSLEEP.SYNCS 0x989680 ;  /* 0x009896800000995d */ /* 0x004fea0003900000 */
[----:B------:R-:W2:Y:S02]  /*7780*/  @!P1 SYNCS.PHASECHK.TRANS64 P1, [R11+URZ+0x30c20], R4 ;  /* 0x030c20040b0095a7 */ /* 0x000ea4000802007f */
[----:B--2---:R-:W-:Y:S05]  /*7790*/  @!P1 BRA `(.L_x_3992) ;  /* 0xfffffffc00f09947 */ /* 0x004fea000383ffff */
[----:B------:R-:W-:Y:S05]  /*77a0*/  BRA `(.L_x_3993) ;  /* 0xfffffff000807947 */ /* 0x000fea000383ffff */
.L_x_3973:
[----:B---3--:R3:W4:Y:S02]  /*77b0*/  SYNCS.PHASECHK.TRANS64.TRYWAIT P1, [R11+URZ+0x30c40], R12 ;  /* 0x030c400c0b0075a7 */ /* 0x008724000802017f */
[----:B----4-:R-:W-:Y:S05]  /*77c0*/  @!P1 NANOSLEEP.SYNCS 0x989680 ;  /* 0x009896800000995d */ /* 0x010fea0003900000 */
[----:B------:R-:W4:Y:S02]  /*77d0*/  @!P1 SYNCS.PHASECHK.TRANS64 P1, [R11+URZ+0x30c40], R12 ;  /* 0x030c400c0b0095a7 */ /* 0x000f24000802007f */
[----:B----4-:R-:W-:Y:S05]  /*77e0*/  @!P1 BRA `(.L_x_3973) ;  /* 0xfffffffc00f09947 */ /* 0x010fea000383ffff */
[----:B------:R-:W-:Y:S05]  /*77f0*/  BRA `(.L_x_3994) ;  /* 0xfffffff000f07947 */ /* 0x000fea000383ffff */
.L_x_3975:
[----:B-1----:R1:W2:Y:S02]  /*7800*/  SYNCS.PHASECHK.TRANS64.TRYWAIT P1, [R11+URZ+0x30c28], R12 ;  /* 0x030c280c0b0075a7 */ /* 0x0022a4000802017f */
[----:B--2---:R-:W-:Y:S05]  /*7810*/  @!P1 NANOSLEEP.SYNCS 0x989680 ;  /* 0x009896800000995d */ /* 0x004fea0003900000 */
[----:B------:R-:W2:Y:S02]  /*7820*/  @!P1 SYNCS.PHASECHK.TRANS64 P1, [R11+URZ+0x30c28], R12 ;  /* 0x030c280c0b0095a7 */ /* 0x000ea4000802007f */
[----:B--2---:R-:W-:Y:S05]  /*7830*/  @!P1 BRA `(.L_x_3975) ;  /* 0xfffffffc00f09947 */ /* 0x004fea000383ffff */
[----:B------:R-:W-:Y:S05]  /*7840*/  BRA `(.L_x_3995) ;  /* 0xfffffff4005c7947 */ /* 0x000fea000383ffff */
.L_x_3977:
[----:B----4-:R4:W1:Y:S02]  /*7850*/  SYNCS.PHASECHK.TRANS64.TRYWAIT P0, [R13+URZ+0x30c40], R2 ;  /* 0x030c40020d0075a7 */ /* 0x010864000800017f */
[----:B-1----:R-:W-:Y:S05]  /*7860*/  @!P0 NANOSLEEP.SYNCS 0x989680 ;  /* 0x009896800000895d */ /* 0x002fea0003900000 */
[----:B------:R-:W1:Y:S02]  /*7870*/  @!P0 SYNCS.PHASECHK.TRANS64 P0, [R13+URZ+0x30c40], R2 ;  /* 0x030c40020d0085a7 */ /* 0x000e64000800007f */
[----:B-1----:R-:W-:Y:S05]  /*7880*/  @!P0 BRA `(.L_x_3977) ;  /* 0xfffffffc00f08947 */ /* 0x002fea000383ffff */
[----:B------:R-:W-:Y:S05]  /*7890*/  BRA `(.L_x_3996) ;  /* 0xfffffff400c87947 */ /* 0x000fea000383ffff */
.L_x_3979:
[----:B------:R-:W-:Y:S01]  /*78a0*/  BSSY B0, `(.L_x_3997) ;  /* 0x0000006000007945 */ /* 0x000fe20003800000 */
[----:B------:R-:W-:-:S07]  /*78b0*/  IMAD.MOV.U32 R15, RZ, RZ, -0x1 ;  /* 0xffffffffff0f7424 */ /* 0x000fce00078e00ff */
[----:B------:R-:W-:Y:S05]  /*78c0*/  WARPSYNC.COLLECTIVE R15, `(.L_x_3998) ;  /* 0x000000000f0c7348 */ /* 0x000fea0003c00000 */
[----:B------:R-:W-:Y:S02]  /*78d0*/  ELECT P6, UR62, PT ;  /* 0x00000000003e782f */ /* 0x000fe400038c0000 */
[----:B------:R-:W-:Y:S01]  /*78e0*/  MOV R14, UR62 ;  /* 0x0000003e000e7c02 */ /* 0x000fe20008000f00 */
[----:B------:R-:W-:Y:S10]  /*78f0*/  ENDCOLLECTIVE ;  /* 0x000000000000791b */ /* 0x000ff40003800000 */
.L_x_3998:
[----:B------:R-:W-:Y:S05]  /*7900*/  BSYNC B0 ;  /* 0x0000000000007941 */ /* 0x000fea0003800000 */
.L_x_3997:
[----:B------:R-:W-:Y:S01]  /*7910*/  PLOP3.LUT P0, PT, P6, PT, PT, 0x80, 0x0 ;  /* 0x000000000000781c */ /* 0x000fe2000370f070 */
[----:B------:R-:W-:-:S12]  /*7920*/  BRA `(.L_x_3999) ;  /* 0xfffffff800547947 */ /* 0x000fd8000383ffff */
.L_x_3981:
[----:B-1----:R1:W2:Y:S02]  /*7930*/  SYNCS.PHASECHK.TRANS64.TRYWAIT P1, [R6+URZ], R5 ;  /* 0x00000005060075a7 */ /* 0x0022a4000802017f */
[----:B--2---:R-:W-:Y:S05]  /*7940*/  @!P1 NANOSLEEP.SYNCS 0x989680 ;  /* 0x009896800000995d */ /* 0x004fea0003900000 */
[----:B------:R-:W2:Y:S02]  /*7950*/  @!P1 SYNCS.PHASECHK.TRANS64 P1, [R6+URZ], R5 ;  /* 0x00000005060095a7 */ /* 0x000ea4000802007f */
[----:B--2---:R-:W-:Y:S05]  /*7960*/  @!P1 BRA `(.L_x_3981) ;  /* 0xfffffffc00f09947 */ /* 0x004fea000383ffff */
[----:B------:R-:W-:Y:S05]  /*7970*/  BRA `(.L_x_4000) ;  /* 0xfffffff800907947 */ /* 0x000fea000383ffff */
.L_x_3982:
[----:B--2---:R2:W3:Y:S02]  /*7980*/  SYNCS.PHASECHK.TRANS64.TRYWAIT P1, [R3+URZ], R2 ;  /* 0x00000002030075a7 */ /* 0x0044e4000802017f */
[----:B---3--:R-:W-:Y:S05]  /*7990*/  @!P1 NANOSLEEP.SYNCS 0x989680 ;  /* 0x009896800000995d */ /* 0x008fea0003900000 */
[----:B------:R-:W3:Y:S02]  /*79a0*/  @!P1 SYNCS.PHASECHK.TRANS64 P1, [R3+URZ], R2 ;  /* 0x00000002030095a7 */ /* 0x000ee4000802007f */
[----:B---3--:R-:W-:Y:S05]  /*79b0*/  @!P1 BRA `(.L_x_3982) ;  /* 0xfffffffc00f09947 */ /* 0x008fea000383ffff */
[----:B------:R-:W-:Y:S05]  /*79c0*/  BRA `(.L_x_4001) ;  /* 0xfffffff800847947 */ /* 0x000fea000383ffff */
.L_x_3984:
[----:B--2---:R2:W3:Y:S02]  /*79d0*/  SYNCS.PHASECHK.TRANS64.TRYWAIT P0, [R0+URZ], R5 ;  /* 0x00000005000075a7 */ /* 0x0044e4000800017f */
[----:B---3--:R-:W-:Y:S05]  /*79e0*/  @!P0 NANOSLEEP.SYNCS 0x989680 ;  /* 0x009896800000895d */ /* 0x008fea0003900000 */
[----:B------:R-:W3:Y:S02]  /*79f0*/  @!P0 SYNCS.PHASECHK.TRANS64 P0, [R0+URZ], R5 ;  /* 0x00000005000085a7 */ /* 0x000ee4000800007f */
[----:B---3--:R-:W-:Y:S05]  /*7a00*/  @!P0 BRA `(.L_x_3984) ;  /* 0xfffffffc00f08947 */ /* 0x008fea000383ffff */
[----:B------:R-:W-:Y:S05]  /*7a10*/  BRA `(.L_x_4002) ;  /* 0xfffffff800887947 */ /* 0x000fea000383ffff */
.L_x_4003:
        /* <DEDUP_REMOVED lines=14> */
.L_x_7403:


//--------------------- .text._ZN7cutlass13device_kernelIN5flash11enable_sm90INS1_16FlashAttnBwdSm90INS1_25CollectiveMainloopBwdSm90ILi2ELi2ELi2EN4cute5tupleIJNS5_1CILi1EEES8_S8_EEENS6_IJNS7_ILi128EEESA_NS7_ILi64EEEEEENS_10bfloat16_tEfNS_4arch4Sm90ELb0ELb0ELb0ELb0ELb1ELb1ELb0ELb0ELi2ELi1ELi2ELi2ELb0EEENS1_24CollectiveEpilogueBwdGQAISC_fSF_Li256ELb0ELb1EEENS1_19SingleTileSchedulerILb0ELb0ELb0ELi128EEEEEEEEEvNT_6ParamsE --------------------------
	.section	.text._ZN7cutlass13device_kernelIN5flash11enable_sm90INS1_16FlashAttnBwdSm90INS1_25CollectiveMainloopBwdSm90ILi2ELi2ELi2EN4cute5tupleIJNS5_1CILi1EEES8_S8_EEENS6_IJNS7_ILi128EEESA_NS7_ILi64EEEEEENS_10bfloat16_tEfNS_4arch4Sm90ELb0ELb0ELb0ELb0ELb1ELb1ELb0ELb0ELi2ELi1ELi2ELi2ELb0EEENS1_24CollectiveEpilogueBwdGQAISC_fSF_Li256ELb0ELb1EEENS1_19SingleTileSchedulerILb0ELb0ELb0ELi128EEEEEEEEEvNT_6ParamsE,"ax",@progbits
	.align	128
.text._ZN7cutlass13device_kernelIN5flash11enable_sm90INS1_16FlashAttnBwdSm90INS1_25CollectiveMainloopBwdSm90ILi2ELi2ELi2EN4cute5tupleIJNS5_1CILi1EEES8_S8_EEENS6_IJNS7_ILi128EEESA_NS7_ILi64EEEEEENS_10bfloat16_tEfNS_4arch4Sm90ELb0ELb0ELb0ELb0ELb1ELb1ELb0ELb0ELi2ELi1ELi2ELi2ELb0EEENS1_24CollectiveEpilogueBwdGQAISC_fSF_Li256ELb0ELb1EEENS1_19SingleTileSchedulerILb0ELb0ELb0ELi128EEEEEEEEEvNT_6ParamsE:
        .type           _ZN7cutlass13device_kernelIN5flash11enable_sm90INS1_16FlashAttnBwdSm90INS1_25CollectiveMainloopBwdSm90ILi2ELi2ELi2EN4cute5tupleIJNS5_1CILi1EEES8_S8_EEENS6_IJNS7_ILi128EEESA_NS7_ILi64EEEEEENS_10bfloat16_tEfNS_4arch4Sm90ELb0ELb0ELb0ELb0ELb1ELb1ELb0ELb0ELi2ELi1ELi2ELi2ELb0EEENS1_24CollectiveEpilogueBwdGQAISC_fSF_Li256ELb0ELb1EEENS1_19SingleTileSchedulerILb0ELb0ELb0ELi128EEEEEEEEEvNT_6ParamsE,@function
        .size           _ZN7cutlass13device_kernelIN5flash11enable_sm90INS1_16FlashAttnBwdSm90INS1_25CollectiveMainloopBwdSm90ILi2ELi2ELi2EN4cute5tupleIJNS5_1CILi1EEES8_S8_EEENS6_IJNS7_ILi128EEESA_NS7_ILi64EEEEEENS_10bfloat16_tEfNS_4arch4Sm90ELb0ELb0ELb0ELb0ELb1ELb1ELb0ELb0ELi2ELi1ELi2ELi2ELb0EEENS1_24CollectiveEpilogueBwdGQAISC_fSF_Li256ELb0ELb1EEENS1_19SingleTileSchedulerILb0ELb0ELb0ELi128EEEEEEEEEvNT_6ParamsE,(.L_x_7404 - _ZN7cutlass13device_kernelIN5flash11enable_sm90INS1_16FlashAttnBwdSm90INS1_25CollectiveMainloopBwdSm90ILi2ELi2ELi2EN4cute5tupleIJNS5_1CILi1EEES8_S8_EEENS6_IJNS7_ILi128EEESA_NS7_ILi64EEEEEENS_10bfloat16_tEfNS_4arch4Sm90ELb0ELb0ELb0ELb0ELb1ELb1ELb0ELb0ELi2ELi1ELi2ELi2ELb0EEENS1_24CollectiveEpilogueBwdGQAISC_fSF_Li256ELb0ELb1EEENS1_19SingleTileSchedulerILb0ELb0ELb0ELi128EEEEEEEEEvNT_6ParamsE)
        .other          _ZN7cutlass13device_kernelIN5flash11enable_sm90INS1_16FlashAttnBwdSm90INS1_25CollectiveMainloopBwdSm90ILi2ELi2ELi2EN4cute5tupleIJNS5_1CILi1EEES8_S8_EEENS6_IJNS7_ILi128EEESA_NS7_ILi64EEEEEENS_10bfloat16_tEfNS_4arch4Sm90ELb0ELb0ELb0ELb0ELb1ELb1ELb0ELb0ELi2ELi1ELi2ELi2ELb0EEENS1_24CollectiveEpilogueBwdGQAISC_fSF_Li256ELb0ELb1EEENS1_19SingleTileSchedulerILb0ELb0ELb0ELi128EEEEEEEEEvNT_6ParamsE,@"STO_CUDA_ENTRY STV_DEFAULT"
_ZN7cutlass13device_kernelIN5flash11enable_sm90INS1_16FlashAttnBwdSm90INS1_25CollectiveMainloopBwdSm90ILi2ELi2ELi2EN4cute5tupleIJNS5_1CILi1EEES8_S8_EEENS6_IJNS7_ILi128EEESA_NS7_ILi64EEEEEENS_10bfloat16_tEfNS_4arch4Sm90ELb0ELb0ELb0ELb0ELb1ELb1ELb0ELb0ELi2ELi1ELi2ELi2ELb0EEENS1_24CollectiveEpilogueBwdGQAISC_fSF_Li256ELb0ELb1EEENS1_19SingleTileSchedulerILb0ELb0ELb0ELi128EEEEEEEEEvNT_6ParamsE:
        /* <DEDUP_REMOVED lines=23> */
.L_x_4005:
[----:B------:R-:W-:Y:S05]  /*0170*/  BSYNC B0 ;  /* 0x0000000000007941 */ /* 0x000fea0003800000 */
.L_x_4004:
        /* <DEDUP_REMOVED lines=34> */
.L_x_4006:
        /* <DEDUP_REMOVED lines=22> */
.L_x_4007:
        /* <DEDUP_REMOVED lines=8> */
.L_x_4010:
        /* <DEDUP_REMOVED lines=35> */
.L_x_4013:
        /* <DEDUP_REMOVED lines=15> */
.L_x_4012:
        /* <DEDUP_REMOVED lines=22> */
.L_x_4015:
        /* <DEDUP_REMOVED lines=15> */
.L_x_4014:
[----:B------:R-:W-:Y:S01]  /*0af0*/  SHF.R.S32.HI R3, RZ, 0x1f, R18 ;  /* 0x0000001fff037819 */ /* 0x000fe20000011412 */
[----:B------:R-:W-:-:S03]  /*0b00*/  UMOV UR4, 0xffffffff ;  /* 0xffffffff00047882 */ /* 0x000fc60000000000 */
[----:B------:R-:W-:-:S04]  /*0b10*/  LEA.HI R0, R3, R18, RZ, 0x7 ;  /* 0x0000001203007211 */ /* 0x000fc800078f38ff */
[----:B------:R-:W-:Y:S01]  /*0b20*/  SHF.R.S32.HI R13, RZ, 0x7, R0 ;  /* 0x00000007ff0d7819 */ /* 0x000fe20000011400 */
[----:B------:R-:W-:Y:S06]  /*0b30*/  BRA.DIV UR4, `(.L_x_4016) ;  /* 0x0000007604747947 */ /* 0x000fec000b800000 */
[----:B------:R1:W2:Y:S02]  /*0b40*/  SHFL.IDX PT, R14, R13, RZ, 0x1f ;  /* 0x00001fff0d0e7589 */ /* 0x0002a400000e0000 */
.L_x_4113:
        /* <DEDUP_REMOVED lines=9> */
.L_x_4017:
        /* <DEDUP_REMOVED lines=165> */
.L_x_4030:
[----:B------:R-:W-:-:S13]  /*1630*/  ISETP.NE.AND P0, PT, R5, 0x3, PT ;  /* 0x000000030500780c */ /* 0x000fda0003f05270 */
[----:B---3--:R-:W-:Y:S05]  /*1640*/  @!P0 BRA `(.L_x_4020) ;  /* 0x0000000000048947 */ /* 0x008fea0003800000 */
[----:B------:R-:W-:Y:S01]  /*1650*/  BPT.TRAP 0x1 ;  /* 0x000000040000795c */ /* 0x000fe20000300000 */
.L_x_4020:
[----:B------:R-:W-:Y:S01]  /*1660*/  IMAD R9, R8, 0x8, R2 ;  /* 0x0000000808097824 */ /* 0x000fe200078e0202 */
[----:B------:R-:W-:-:S04]  /*1670*/  SHF.L.U32 R12, R7, 0x1f, RZ ;  /* 0x0000001f070c7819 */ /* 0x000fc800000006ff */
[----:B------:R1:W2:Y:S01]  /*1680*/  SYNCS.PHASECHK.TRANS64.TRYWAIT P1, [R9+URZ+0x30c10], R12 ;  /* 0x030c100c090075a7 */ /* 0x0002a2000802017f */
[----:B------:R-:W-:Y:S05]  /*1690*/  @!P0 BRA `(.L_x_4021) ;  /* 0x0000000000048947 */ /* 0x000fea0003800000 */
[----:B------:R-:W-:Y:S01]  /*16a0*/  BPT.TRAP 0x1 ;  /* 0x000000040000795c */ /* 0x000fe20000300000 */
.L_x_4021:
[----:B------:R-:W-:-:S05]  /*16b0*/  VIADD R10, R2, 0x10000 ;  /* 0x00010000020a7836 */ /* 0x000fca0000000000 */
[----:B------:R-:W-:-:S04]  /*16c0*/  SHF.R.U32.HI R10, RZ, 0x4, R10 ;  /* 0x00000004ff0a7819 */ /* 0x000fc8000001160a */
[----:B------:R-:W-:Y:S01]  /*16d0*/  LOP3.LUT R10, R10, 0x3fff, RZ, 0xc0, !PT ;  /* 0x00003fff0a0a7812 */ /* 0x000fe200078ec0ff */
[----:B--2---:R-:W-:Y:S06]  /*16e0*/  @P1 BRA `(.L_x_4022) ;  /* 0x0000000000081947 */ /* 0x004fec0003800000 */
[----:B------:R-:W2:Y:S02]  /*16f0*/  SYNCS.PHASECHK.TRANS64.TRYWAIT P1, [R9+URZ+0x30c10], R12 ;  /* 0x030c100c090075a7 */ /* 0x000ea4000802017f */
[----:B--2---:R-:W-:Y:S05]  /*1700*/  @!P1 BRA `(.L_x_4023) ;  /* 0x0000006800b09947 */ /* 0x004fea0003800000 */
.L_x_4022:
        /* <DEDUP_REMOVED lines=63> */
.L_x_4024:
[----:B------:R1:W1:Y:S01]  /*1b00*/  SYNCS.PHASECHK.TRANS64.TRYWAIT P1, [R9+URZ+0x30c30], R12 ;  /* 0x030c300c090075a7 */ /* 0x000262000802017f */
[----:B------:R-:W-:Y:S05]  /*1b10*/  @!P0 BRA `(.L_x_4025) ;  /* 0x0000000000048947 */ /* 0x000fea0003800000 */
[----:B------:R-:W-:Y:S01]  /*1b20*/  BPT.TRAP 0x1 ;  /* 0x000000040000795c */ /* 0x000fe20000300000 */
.L_x_4025:
[----:B------:R-:W-:-:S05]  /*1b30*/  VIADD R11, R2, 0x18000 ;  /* 0x00018000020b7836 */ /* 0x000fca0000000000 */
[----:B------:R-:W-:-:S04]  /*1b40*/  SHF.R.U32.HI R11, RZ, 0x4, R11 ;  /* 0x00000004ff0b7819 */ /* 0x000fc8000001160b */
[----:B------:R-:W-:-:S04]  /*1b50*/  LOP3.LUT R218, R11, 0x3fff, RZ, 0xc0, !PT ;  /* 0x00003fff0bda7812 */ /* 0x000fc800078ec0ff */
[----:B------:R-:W-:Y:S01]  /*1b60*/  LOP3.LUT R11, R218, 0x10000, RZ, 0xfc, !PT ;  /* 0x00010000da0b7812 */ /* 0x000fe200078efcff */
[----:B-1----:R-:W-:Y:S06]  /*1b70*/  @P1 BRA `(.L_x_4026) ;  /* 0x0000000000081947 */ /* 0x002fec0003800000 */
[----:B------:R-:W1:Y:S02]  /*1b80*/  SYNCS.PHASECHK.TRANS64.TRYWAIT P1, [R9+URZ+0x30c30], R12 ;  /* 0x030c300c090075a7 */ /* 0x000e64000802017f */
[----:B-1----:R-:W-:Y:S05]  /*1b90*/  @!P1 BRA `(.L_x_4027) ;  /* 0x0000006400a09947 */ /* 0x002fea0003800000 */
.L_x_4026:
        /* <DEDUP_REMOVED lines=620> */
.L_x_4028:
        /* <DEDUP_REMOVED lines=68> */
.L_x_4029:
        /* <DEDUP_REMOVED lines=11> */
.L_x_4019:
[----:B------:R-:W4:Y:S01]  /*4750*/  LDC R15, c[0x0][0x850] ;  /* 0x00021400ff0f7b82 */ /* 0x000f220000000800 */
[----:B------:R-:W5:Y:S01]  /*4760*/  S2R R10, SR_CTAID.Y ;  /* 0x00000000000a7919 */ /* 0x000f620000002600 */
[----:B------:R-:W-:Y:S01]  /*4770*/  ULDC.64 UR4, c[0x0][0x818] ;  /* 0x0002060000047ab9 */ /* 0x000fe20000000a00 */
[----:B------:R-:W-:Y:S01]  /*4780*/  ULDC.64 UR6, c[0x0][0x840] ;  /* 0x0002100000067ab9 */ /* 0x000fe20000000a00 */
[----:B------:R-:W1:Y:S01]  /*4790*/  S2R R20, SR_CTAID.X ;  /* 0x0000000000147919 */ /* 0x000e620000002500 */
[----:B------:R-:W3:Y:S01]  /*47a0*/  S2R R21, SR_CTAID.Z ;  /* 0x0000000000157919 */ /* 0x000ee20000002700 */
[----:B----4-:R-:W-:-:S13]  /*47b0*/  ISETP.NE.AND P0, PT, R15, 0x1, PT ;  /* 0x000000010f00780c */ /* 0x010fda0003f05270 */
[----:B------:R-:W5:Y:S01]  /*47c0*/  @P0 LDC R3, c[0x0][0x854] ;  /* 0x00021500ff030b82 */ /* 0x000f620000000800 */
[----:B-1----:R-:W-:-:S05]  /*47d0*/  IMAD.SHL.U32 R6, R20, 0x2000, RZ ;  /* 0x0000200014067824 */ /* 0x002fca00078e00ff */
[----:B--2---:R-:W-:Y:S02]  /*47e0*/  SHF.R.S32.HI R7, RZ, 0x1f, R6 ;  /* 0x0000001fff077819 */ /* 0x004fe40000011406 */
[----:B------:R-:W1:Y:S01]  /*47f0*/  @P0 LDC R5, c[0x0][0x858] ;  /* 0x00021600ff050b82 */ /* 0x000e620000000800 */
[----:B-----5:R-:W-:-:S04]  /*4800*/  @P0 IMAD.HI.U32 R4, R10, R3, RZ ;  /* 0x000000030a040227 */ /* 0x020fc800078e00ff */
[----:B------:R-:W-:Y:S01]  /*4810*/  IMAD.MOV.U32 R3, RZ, RZ, R10 ;  /* 0x000000ffff037224 */ /* 0x000fe200078e000a */
[----:B-1----:R-:W-:-:S04]  /*4820*/  @P0 SHF.R.U32.HI R3, RZ, R5, R4 ;  /* 0x00000005ff030219 */ /* 0x002fc80000011604 */
[----:B------:R-:W-:Y:S01]  /*4830*/  SHF.R.S32.HI R11, RZ, 0x1f, R3 ;  /* 0x0000001fff0b7819 */ /* 0x000fe20000011403 */
[----:B------:R-:W-:-:S04]  /*4840*/  IMAD.WIDE.U32 R4, R3, UR4, R6 ;  /* 0x0000000403047c25 */ /* 0x000fc8000f8e0006 */
[C---:B------:R-:W-:Y:S02]  /*4850*/  IMAD R8, R11.reuse, UR4, RZ ;  /* 0x000000040b087c24 */ /* 0x040fe4000f8e02ff */
[----:B------:R-:W-:Y:S02]  /*4860*/  IMAD R12, R11, UR6, RZ ;  /* 0x000000060b0c7c24 */ /* 0x000fe4000f8e02ff */
[C---:B---3--:R-:W-:Y:S01]  /*4870*/  IMAD R9, R3.reuse, UR5, R8 ;  /* 0x0000000503097c24 */ /* 0x048fe2000f8e0208 */
[----:B------:R-:W-:Y:S01]  /*4880*/  SHF.R.S32.HI R8, RZ, 0x1f, R21 ;  /* 0x0000001fff087819 */ /* 0x000fe20000011415 */
[----:B------:R-:W-:Y:S01]  /*4890*/  IMAD.WIDE.U32 R6, R3, UR6, R6 ;  /* 0x0000000603067c25 */ /* 0x000fe2000f8e0006 */
[----:B------:R-:W-:-:S03]  /*48a0*/  ULDC.64 UR4, c[0x0][0x820] ;  /* 0x0002080000047ab9 */ /* 0x000fc60000000a00 */
[----:B------:R-:W-:Y:S01]  /*48b0*/  IMAD R13, R3, UR7, R12 ;  /* 0x00000007030d7c24 */ /* 0x000fe2000f8e020c */
[----:B------:R-:W-:Y:S01]  /*48c0*/  ULDC.64 UR6, c[0x0][0x848] ;  /* 0x0002120000067ab9 */ /* 0x000fe20000000a00 */
[----:B------:R-:W-:Y:S02]  /*48d0*/  IMAD.IADD R5, R5, 0x1, R9 ;  /* 0x0000000105057824 */ /* 0x000fe400078e0209 */
[C---:B------:R-:W-:Y:S02]  /*48e0*/  IMAD R9, R8.reuse, UR4, RZ ;  /* 0x0000000408097c24 */ /* 0x040fe4000f8e02ff */
[----:B------:R-:W-:Y:S02]  /*48f0*/  IMAD R8, R8, UR6, RZ ;  /* 0x0000000608087c24 */ /* 0x000fe4000f8e02ff */
[----:B------:R-:W-:Y:S02]  /*4900*/  IMAD.IADD R7, R7, 0x1, R13 ;  /* 0x0000000107077824 */ /* 0x000fe400078e020d */
[----:B------:R-:W-:-:S02]  /*4910*/  IMAD R13, R21, UR7, R8 ;  /* 0x00000007150d7c24 */ /* 0x000fc4000f8e0208 */
[----:B------:R-:W1:Y:S01]  /*4920*/  S2R R8, SR_TID.X ;  /* 0x0000000000087919 */ /* 0x000e620000002100 */
[----:B------:R-:W-:Y:S01]  /*4930*/  IMAD.WIDE.U32 R4, R21, UR4, R4 ;  /* 0x0000000415047c25 */ /* 0x000fe2000f8e0004 */
[----:B------:R-:W-:-:S03]  /*4940*/  ULDC UR4, c[0x0][0x740] ;  /* 0x0001d00000047ab9 */ /* 0x000fc60000000800 */
        /* <DEDUP_REMOVED lines=54> */
[----:B------:R-:W-:Y:S01]  /*4cb0*/  IADD3.X R9, R9, R12, R11, P0, P2 ;  /* 0x0000000c09097210 */ /* 0x000fe200007e440b */
[C---:B------:R-:W-:Y:S02]  /*4cc0*/  IMAD.SHL.U32 R12, R8.reuse, 0x4, RZ ;  /* 0x00000004080c7824 */ /* 0x040fe400078e00ff */
        /* <DEDUP_REMOVED lines=13> */
.L_x_4033:
[----:B------:R-:W2:Y:S04]  /*4da0*/  LDG.E.STRONG.GPU R3, desc[UR36][R8.64] ;  /* 0x0000002408037981 */ /* 0x000ea8000c1ef900 */
[----:B--2---:R-:W-:Y:S01]  /*4db0*/  CCTL.IVALL ;  /* 0x00000000ff00798f */ /* 0x004fe20002000000 */
[----:B------:R-:W-:Y:S05]  /*4dc0*/  YIELD ;  /* 0x0000000000007946 */ /* 0x000fea0003800000 */
[----:B------:R-:W-:-:S13]  /*4dd0*/  ISETP.NE.AND P3, PT, R3, R10, PT ;  /* 0x0000000a0300720c */ /* 0x000fda0003f65270 */
[----:B------:R-:W-:Y:S05]  /*4de0*/  @P3 BRA `(.L_x_4033) ;  /* 0xfffffffc00ec3947 */ /* 0x000fea000383ffff */
.L_x_4032:
[----:B------:R-:W-:Y:S05]  /*4df0*/  BSYNC B0 ;  /* 0x0000000000007941 */ /* 0x000fea0003800000 */
.L_x_4031:
[----:B------:R-:W-:Y:S01]  /*4e00*/  UMOV UR4, 0xffffffff ;  /* 0xffffffff00047882 */ /* 0x000fe20000000000 */
[----:B------:R-:W-:Y:S02]  /*4e10*/  LEA.HI.X R14, R4, R17, R14, 0x2, P2 ;  /* 0x00000011040e7211 */ /* 0x000fe400010f140e */
[----:B------:R-:W-:Y:S01]  /*4e20*/  LEA.HI.X R13, R6, R19, R13, 0x2, P0 ;  /* 0x00000013060d7211 */ /* 0x000fe200000f140d */
[----:B------:R-:W-:Y:S06]  /*4e30*/  BRA.DIV UR4, `(.L_x_4034) ;  /* 0x00000036040c7947 */ /* 0x000fec000b800000 */
[----:B------:R-:W-:Y:S01]  /*4e40*/  NOP ;  /* 0x0000000000007918 */ /* 0x000fe20000000000 */
.L_x_4116:
        /* <DEDUP_REMOVED lines=17> */
.L_x_4037:
[----:B------:R-:W-:Y:S01]  /*4f60*/  @P0 ELECT P2, URZ, PT ;  /* 0x00000000003f082f */ /* 0x000fe20003840000 */
[----:B------:R1:W-:-:S12]  /*4f70*/  UBLKRED.G.S.ADD.F32.RN [UR4], [UR6], UR7, desc[UR8] ;  /* 0x00000804060073bb */ /* 0x0003d800080a1407 */
[----:B------:R-:W-:Y:S02]  /*4f80*/  @P2 PLOP3.LUT P0, PT, P2, PT, PT, 0x8, 0x0 ;  /* 0x000000000000281c */ /* 0x000fe4000170e170 */
[----:B------:R-:W-:-:S11]  /*4f90*/  PLOP3.LUT P2, PT, PT, PT, PT, 0x8, 0x0 ;  /* 0x000000000000781c */ /* 0x000fd60003f4e170 */
[----:B-1----:R-:W-:Y:S05]  /*4fa0*/  @P0 BRA.U.ANY `(.L_x_4037) ;  /* 0xfffffffd00ec0947 */ /* 0x002fea000393ffff */
[----:B------:R0:W-:Y:S01]  /*4fb0*/  UTMACMDFLUSH ;  /* 0x00000000000079b7 */ /* 0x0001e20000000000 */
[----:B------:R-:W-:-:S04]  /*4fc0*/  DEPBAR.LE SB0, 0x0 ;  /* 0x000080000000791a */ /* 0x000fc80000000000 */
.L_x_4036:
[----:B------:R-:W-:Y:S05]  /*4fd0*/  BSYNC B0 ;  /* 0x0000000000007941 */ /* 0x000fea0003800000 */
.L_x_4035:
        /* <DEDUP_REMOVED lines=14> */
.L_x_4039:
[----:B------:R-:W-:Y:S05]  /*50c0*/  BSYNC B0 ;  /* 0x0000000000007941 */ /* 0x000fea0003800000 */
.L_x_4038:
        /* <DEDUP_REMOVED lines=14> */
.L_x_4042:
[----:B--23--:R-:W2:Y:S04]  /*51b0*/  LDG.E.STRONG.GPU R0, desc[UR36][R4.64] ;  /* 0x0000002404007981 */ /* 0x00cea8000c1ef900 */
[----:B--2---:R-:W-:Y:S01]  /*51c0*/  CCTL.IVALL ;  /* 0x00000000ff00798f */ /* 0x004fe20002000000 */
[----:B------:R-:W-:Y:S05]  /*51d0*/  YIELD ;  /* 0x0000000000007946 */ /* 0x000fea0003800000 */
[----:B------:R-:W-:-:S13]  /*51e0*/  ISETP.NE.AND P0, PT, R0, R10, PT ;  /* 0x0000000a0000720c */ /* 0x000fda0003f05270 */
[----:B------:R-:W-:Y:S05]  /*51f0*/  @P0 BRA `(.L_x_4042) ;  /* 0xfffffffc00ec0947 */ /* 0x000fea000383ffff */
.L_x_4041:
[----:B------:R-:W-:Y:S05]  /*5200*/  BSYNC B0 ;  /* 0x0000000000007941 */ /* 0x000fea0003800000 */
.L_x_4040:
[----:B------:R-:W-:-:S03]  /*5210*/  UMOV UR4, 0xffffffff ;  /* 0xffffffff00047882 */ /* 0x000fc60000000000 */
[----:B------:R-:W-:Y:S05]  /*5220*/  BRA.DIV UR4, `(.L_x_4043) ;  /* 0x00000032042c7947 */ /* 0x000fea000b800000 */
[----:B------:R-:W-:Y:S01]  /*5230*/  NOP ;  /* 0x0000000000007918 */ /* 0x000fe20000000000 */
.L_x_4119:
        /* <DEDUP_REMOVED lines=17> */
.L_x_4046:
[----:B------:R-:W-:Y:S01]  /*5350*/  @P0 ELECT P2, URZ, PT ;  /* 0x00000000003f082f */ /* 0x000fe20003840000 */
[----:B------:R4:W-:-:S12]  /*5360*/  UBLKRED.G.S.ADD.F32.RN [UR4], [UR6], UR7, desc[UR8] ;  /* 0x00000804060073bb */ /* 0x0009d800080a1407 */
[----:B------:R-:W-:Y:S02]  /*5370*/  @P2 PLOP3.LUT P0, PT, P2, PT, PT, 0x8, 0x0 ;  /* 0x000000000000281c */ /* 0x000fe4000170e170 */
[----:B------:R-:W-:-:S11]  /*5380*/  PLOP3.LUT P2, PT, PT, PT, PT, 0x8, 0x0 ;  /* 0x000000000000781c */ /* 0x000fd60003f4e170 */
[----:B----4-:R-:W-:Y:S05]  /*5390*/  @P0 BRA.U.ANY `(.L_x_4046) ;  /* 0xfffffffd00ec0947 */ /* 0x010fea000393ffff */
[----:B------:R0:W-:Y:S01]  /*53a0*/  UTMACMDFLUSH ;  /* 0x00000000000079b7 */ /* 0x0001e20000000000 */
[----:B------:R-:W-:-:S04]  /*53b0*/  DEPBAR.LE SB0, 0x0 ;  /* 0x000080000000791a */ /* 0x000fc80000000000 */
.L_x_4045:
[----:B------:R-:W-:Y:S05]  /*53c0*/  BSYNC B0 ;  /* 0x0000000000007941 */ /* 0x000fea0003800000 */
.L_x_4044:
[----:B------:R-:W-:Y:S01]  /*53d0*/  NOP ;  /* 0x0000000000007918 */ /* 0x000fe20000000000 */
[----:B------:R-:W-:Y:S05]  /*53e0*/  @P1 BRA `(.L_x_4011) ;  /* 0x0000002c00401947 */ /* 0x000fea0003800000 */
[----:B-1----:R-:W-:Y:S01]  /*53f0*/  IMAD.MOV.U32 R3, RZ, RZ, 0x1 ;  /* 0x00000001ff037424 */ /* 0x002fe200078e00ff */
        /* <DEDUP_REMOVED lines=11> */
.L_x_4009:
        /* <DEDUP_REMOVED lines=59> */
.L_x_4073:
        /* <DEDUP_REMOVED lines=17> */
.L_x_4051:
[----:B------:R-:W2:Y:S04]  /*5970*/  LDG.E.STRONG.GPU R6, desc[UR36][R2.64] ;  /* 0x0000002402067981 */ /* 0x000ea8000c1ef900 */
[----:B--2---:R-:W-:Y:S01]  /*5980*/  CCTL.IVALL ;  /* 0x00000000ff00798f */ /* 0x004fe20002000000 */
[----:B------:R-:W-:Y:S05]  /*5990*/  YIELD ;  /* 0x0000000000007946 */ /* 0x000fea0003800000 */
[----:B------:R-:W-:-:S13]  /*59a0*/  ISETP.NE.AND P3, PT, R6, UR26, PT ;  /* 0x0000001a06007c0c */ /* 0x000fda000bf65270 */
[----:B------:R-:W-:Y:S05]  /*59b0*/  @P3 BRA `(.L_x_4051) ;  /* 0xfffffffc00ec3947 */ /* 0x000fea000383ffff */
.L_x_4050:
[----:B------:R-:W-:Y:S05]  /*59c0*/  BSYNC B0 ;  /* 0x0000000000007941 */ /* 0x000fea0003800000 */
.L_x_4049:
[----:B------:R-:W-:-:S03]  /*59d0*/  UMOV UR23, 0xffffffff ;  /* 0xffffffff00177882 */ /* 0x000fc60000000000 */
[----:B------:R-:W-:Y:S05]  /*59e0*/  BRA.DIV UR23, `(.L_x_4052) ;  /* 0x0000002a17587947 */ /* 0x000fea000b800000 */
[----:B------:R-:W-:Y:S01]  /*59f0*/  NOP ;  /* 0x0000000000007918 */ /* 0x000fe20000000000 */
.L_x_4122:
        /* <DEDUP_REMOVED lines=19> */
.L_x_4054:
[----:B------:R-:W-:Y:S05]  /*5b30*/  BSYNC B0 ;  /* 0x0000000000007941 */ /* 0x000fea0003800000 */
.L_x_4053:
        /* <DEDUP_REMOVED lines=13> */
.L_x_4056:
[----:B------:R-:W-:Y:S05]  /*5c10*/  BSYNC B0 ;  /* 0x0000000000007941 */ /* 0x000fea0003800000 */
.L_x_4055:
[----:B------:R-:W-:Y:S06]  /*5c20*/  BAR.ARV 0xa, 0xa0 ;  /* 0x0282800000007b1d */ /* 0x000fec0000002000 */
[----:B------:R-:W-:Y:S04]  /*5c30*/  BSSY B0, `(.L_x_4057) ;  /* 0x0000003000007945 */ /* 0x000fe80003800000 */
[----:B------:R-:W-:Y:S05]  /*5c40*/  @!P0 BRA `(.L_x_4058) ;  /* 0x0000000000048947 */ /* 0x000fea0003800000 */
[----:B------:R-:W-:-:S04]  /*5c50*/  DEPBAR.LE SB0, 0x0 ;  /* 0x000080000000791a */ /* 0x000fc80000000000 */
.L_x_4058:
[----:B------:R-:W-:Y:S05]  /*5c60*/  BSYNC B0 ;  /* 0x0000000000007941 */ /* 0x000fea0003800000 */
.L_x_4057:
        /* <DEDUP_REMOVED lines=19> */
.L_x_4060:
[----:B------:R-:W-:Y:S05]  /*5da0*/  BSYNC B0 ;  /* 0x0000000000007941 */ /* 0x000fea0003800000 */
.L_x_4059:
        /* <DEDUP_REMOVED lines=9> */
.L_x_4063:
[----:B------:R-:W2:Y:S04]  /*5e40*/  LDG.E.STRONG.GPU R6, desc[UR36][R2.64] ;  /* 0x0000002402067981 */ /* 0x000ea8000c1ef900 */
[----:B--2---:R-:W-:Y:S01]  /*5e50*/  CCTL.IVALL ;  /* 0x00000000ff00798f */ /* 0x004fe20002000000 */
[----:B------:R-:W-:Y:S05]  /*5e60*/  YIELD ;  /* 0x0000000000007946 */ /* 0x000fea0003800000 */
[----:B------:R-:W-:-:S13]  /*5e70*/  ISETP.NE.AND P3, PT, R6, UR26, PT ;  /* 0x0000001a06007c0c */ /* 0x000fda000bf65270 */
[----:B------:R-:W-:Y:S05]  /*5e80*/  @P3 BRA `(.L_x_4063) ;  /* 0xfffffffc00ec3947 */ /* 0x000fea000383ffff */
.L_x_4062:
[----:B------:R-:W-:Y:S05]  /*5e90*/  BSYNC B0 ;  /* 0x0000000000007941 */ /* 0x000fea0003800000 */
.L_x_4061:
[----:B------:R-:W-:-:S03]  /*5ea0*/  UMOV UR8, 0xffffffff ;  /* 0xffffffff00087882 */ /* 0x000fc60000000000 */
[----:B------:R-:W-:Y:S05]  /*5eb0*/  BRA.DIV UR8, `(.L_x_4064) ;  /* 0x0000002608407947 */ /* 0x000fea000b800000 */
[----:B------:R-:W-:Y:S01]  /*5ec0*/  NOP ;  /* 0x0000000000007918 */ /* 0x000fe20000000000 */
.L_x_4125:
        /* <DEDUP_REMOVED lines=13> */
.L_x_4066:
[----:B------:R-:W-:Y:S05]  /*5fa0*/  BSYNC B0 ;  /* 0x0000000000007941 */ /* 0x000fea0003800000 */
.L_x_4065:
        /* <DEDUP_REMOVED lines=13> */
.L_x_4068:
[----:B------:R-:W-:Y:S05]  /*6080*/  BSYNC B0 ;  /* 0x0000000000007941 */ /* 0x000fea0003800000 */
.L_x_4067:
[----:B------:R-:W-:Y:S06]  /*6090*/  BAR.ARV 0xa, 0xa0 ;  /* 0x0282800000007b1d */ /* 0x000fec0000002000 */
[----:B------:R-:W-:Y:S04]  /*60a0*/  BSSY B0, `(.L_x_4069) ;  /* 0x0000003000007945 */ /* 0x000fe80003800000 */
[----:B------:R-:W-:Y:S05]  /*60b0*/  @!P0 BRA `(.L_x_4070) ;  /* 0x0000000000048947 */ /* 0x000fea0003800000 */
[----:B------:R-:W-:-:S04]  /*60c0*/  DEPBAR.LE SB0, 0x0 ;  /* 0x000080000000791a */ /* 0x000fc80000000000 */
.L_x_4070:
[----:B------:R-:W-:Y:S05]  /*60d0*/  BSYNC B0 ;  /* 0x0000000000007941 */ /* 0x000fea0003800000 */
.L_x_4069:
        /* <DEDUP_REMOVED lines=19> */
.L_x_4072:
[----:B------:R-:W-:Y:S05]  /*6210*/  BSYNC B0 ;  /* 0x0000000000007941 */ /* 0x000fea0003800000 */
.L_x_4071:
[----:B------:R-:W-:Y:S02]  /*6220*/  UIADD3 UR4, UR4, 0x2, URZ ;  /* 0x0000000204047890 */ /* 0x000fe4000fffe03f */
[----:B------:R-:W-:Y:S01]  /*6230*/  UIADD3 UR5, UR5, 0x1, URZ ;  /* 0x0000000105057890 */ /* 0x000fe2000fffe03f */
[----:B------:R-:W-:Y:S11]  /*6240*/  @P2 BRA `(.L_x_4073) ;  /* 0xfffffff400842947 */ /* 0x000ff6000383ffff */
.L_x_4048:
        /* <DEDUP_REMOVED lines=13> */
.L_x_4076:
[----:B------:R-:W2:Y:S04]  /*6320*/  LDG.E.STRONG.GPU R0, desc[UR36][R2.64] ;  /* 0x0000002402007981 */ /* 0x000ea8000c1ef900 */
[----:B--2---:R-:W-:Y:S01]  /*6330*/  CCTL.IVALL ;  /* 0x00000000ff00798f */ /* 0x004fe20002000000 */
[----:B------:R-:W-:Y:S05]  /*6340*/  YIELD ;  /* 0x0000000000007946 */ /* 0x000fea0003800000 */
[----:B------:R-:W-:-:S13]  /*6350*/  ISETP.NE.AND P2, PT, R0, UR26, PT ;  /* 0x0000001a00007c0c */ /* 0x000fda000bf45270 */
[----:B------:R-:W-:Y:S05]  /*6360*/  @P2 BRA `(.L_x_4076) ;  /* 0xfffffffc00ec2947 */ /* 0x000fea000383ffff */
.L_x_4075:
[----:B------:R-:W-:Y:S05]  /*6370*/  BSYNC B0 ;  /* 0x0000000000007941 */ /* 0x000fea0003800000 */
.L_x_4074:
[----:B------:R-:W-:-:S03]  /*6380*/  UMOV UR5, 0xffffffff ;  /* 0xffffffff00057882 */ /* 0x000fc60000000000 */
[----:B------:R-:W-:Y:S05]  /*6390*/  BRA.DIV UR5, `(.L_x_4077) ;  /* 0x0000002205247947 */ /* 0x000fea000b800000 */
[----:B------:R-:W-:Y:S01]  /*63a0*/  NOP ;  /* 0x0000000000007918 */ /* 0x000fe20000000000 */
.L_x_4128:
        /* <DEDUP_REMOVED lines=22> */
.L_x_4079:
[----:B------:R-:W-:Y:S05]  /*6510*/  BSYNC B0 ;  /* 0x0000000000007941 */ /* 0x000fea0003800000 */
.L_x_4078:
        /* <DEDUP_REMOVED lines=20> */
.L_x_4081:
[----:B------:R-:W-:Y:S05]  /*6660*/  BSYNC B0 ;  /* 0x0000000000007941 */ /* 0x000fea0003800000 */
.L_x_4080:
[----:B------:R-:W-:Y:S06]  /*6670*/  BAR.ARV 0xa, 0xa0 ;  /* 0x0282800000007b1d */ /* 0x000fec0000002000 */
[----:B------:R-:W-:Y:S04]  /*6680*/  BSSY B0, `(.L_x_4082) ;  /* 0x0000003000007945 */ /* 0x000fe80003800000 */
[----:B------:R-:W-:Y:S05]  /*6690*/  @!P0 BRA `(.L_x_4083) ;  /* 0x0000000000048947 */ /* 0x000fea0003800000 */
[----:B------:R-:W-:-:S04]  /*66a0*/  DEPBAR.LE SB0, 0x0 ;  /* 0x000080000000791a */ /* 0x000fc80000000000 */
.L_x_4083:
[----:B------:R-:W-:Y:S05]  /*66b0*/  BSYNC B0 ;  /* 0x0000000000007941 */ /* 0x000fea0003800000 */
.L_x_4082:
        /* <DEDUP_REMOVED lines=19> */
.L_x_4047:
        /* <DEDUP_REMOVED lines=55> */
.L_x_4129:
        /* <DEDUP_REMOVED lines=10> */
.L_x_4087:
        /* <DEDUP_REMOVED lines=64> */
.L_x_4098:
[----:B------:R-:W-:-:S04]  /*7000*/  SHF.L.U32 R21, R9, 0x1f, RZ ;  /* 0x0000001f09157819 */ /* 0x000fc800000006ff */
[----:B-1----:R-:W1:Y:S02]  /*7010*/  SYNCS.PHASECHK.TRANS64.TRYWAIT P1, [R11+URZ+0x30c40], R21 ;  /* 0x030c40150b0075a7 */ /* 0x002e64000802017f */
[----:B-12---:R-:W-:Y:S05]  /*7020*/  @!P1 BRA `(.L_x_4090) ;  /* 0x0000001400309947 */ /* 0x006fea0003800000 */
.L_x_4130:
[----:B------:R-:W-:Y:S05]  /*7030*/  @P0 BRA `(.L_x_4091) ;  /* 0x0000000000140947 */ /* 0x000fea0003800000 */
[----:B------:R-:W-:Y:S01]  /*7040*/  ISETP.NE.AND P1, PT, R14, RZ, PT ;  /* 0x000000ff0e00720c */ /* 0x000fe20003f25270 */
[----:B------:R-:W-:-:S04]  /*7050*/  IMAD.MOV.U32 R0, RZ, RZ, 0x4200 ;  /* 0x00004200ff007424 */ /* 0x000fc800078e00ff */
[----:B------:R2:W-:Y:S08]  /*7060*/  SYNCS.ARRIVE.TRANS64 RZ, [R11+URZ+0x30c30], R0 ;  /* 0x030c30000bff79a7 */ /* 0x0005f0000800003f */
[----:B------:R-:W-:Y:S05]  /*7070*/  @!P1 BRA `(.L_x_4091) ;  /* 0x0000000000049947 */ /* 0x000fea0003800000 */
[----:B------:R-:W-:Y:S01]  /*7080*/  BPT.TRAP 0x1 ;  /* 0x000000040000795c */ /* 0x000fe20000300000 */
.L_x_4091:
        /* <DEDUP_REMOVED lines=29> */
.L_x_4131:
[----:B------:R-:W-:Y:S05]  /*7260*/  @P0 BRA `(.L_x_4093) ;  /* 0x0000000000140947 */ /* 0x000fea0003800000 */
[----:B------:R-:W-:Y:S01]  /*7270*/  ISETP.NE.AND P1, PT, R14, RZ, PT ;  /* 0x000000ff0e00720c */ /* 0x000fe20003f25270 */
[----:B------:R-:W-:-:S04]  /*7280*/  IMAD.MOV.U32 R2, RZ, RZ, 0x4200 ;  /* 0x00004200ff027424 */ /* 0x000fc800078e00ff */
[----:B------:R3:W-:Y:S08]  /*7290*/  SYNCS.ARRIVE.TRANS64 RZ, [R11+URZ+0x30c18], R2 ;  /* 0x030c18020bff79a7 */ /* 0x0007f0000800003f */
[----:B------:R-:W-:Y:S05]  /*72a0*/  @!P1 BRA `(.L_x_4093) ;  /* 0x0000000000049947 */ /* 0x000fea0003800000 */
[----:B------:R-:W-:Y:S01]  /*72b0*/  BPT.TRAP 0x1 ;  /* 0x000000040000795c */ /* 0x000fe20000300000 */
.L_x_4093:
        /* <DEDUP_REMOVED lines=20> */
.L_x_4132:
        /* <DEDUP_REMOVED lines=9> */
.L_x_4095:
        /* <DEDUP_REMOVED lines=24> */
.L_x_4134:
[----:B------:R-:W-:Y:S05]  /*7610*/  @P0 BRA `(.L_x_4097) ;  /* 0x0000000000140947 */ /* 0x000fea0003800000 */
[----:B------:R-:W-:Y:S01]  /*7620*/  ISETP.NE.AND P1, PT, R14, RZ, PT ;  /* 0x000000ff0e00720c */ /* 0x000fe20003f25270 */
[----:B-1----:R-:W-:-:S04]  /*7630*/  IMAD.MOV.U32 R4, RZ, RZ, 0x4200 ;  /* 0x00004200ff047424 */ /* 0x002fc800078e00ff */
[----:B------:R2:W-:Y:S08]  /*7640*/  SYNCS.ARRIVE.TRANS64 RZ, [R11+URZ+0x30c10], R4 ;  /* 0x030c10040bff79a7 */ /* 0x0005f0000800003f */
[----:B------:R-:W-:Y:S05]  /*7650*/  @!P1 BRA `(.L_x_4097) ;  /* 0x0000000000049947 */ /* 0x000fea0003800000 */
[----:B------:R-:W-:Y:S01]  /*7660*/  BPT.TRAP 0x1 ;  /* 0x000000040000795c */ /* 0x000fe20000300000 */
.L_x_4097:
        /* <DEDUP_REMOVED lines=22> */
.L_x_4089:
[----:B------:R-:W-:-:S13]  /*77d0*/  ISETP.NE.AND P1, PT, R19, RZ, PT ;  /* 0x000000ff1300720c */ /* 0x000fda0003f25270 */
[----:B------:R-:W-:Y:S05]  /*77e0*/  @!P1 BRA `(.L_x_4088) ;  /* 0x0000000000f09947 */ /* 0x000fea0003800000 */
[----:B------:R-:W-:-:S04]  /*77f0*/  SHF.L.U32 R12, R9, 0x1f, RZ ;  /* 0x0000001f090c7819 */ /* 0x000fc800000006ff */
[----:B------:R-:W3:Y:S02]  /*7800*/  SYNCS.PHASECHK.TRANS64.TRYWAIT P1, [R11+URZ+0x30c40], R12 ;  /* 0x030c400c0b0075a7 */ /* 0x000ee4000802017f */
[----:B---3--:R-:W-:Y:S05]  /*7810*/  @!P1 BRA `(.L_x_4099) ;  /* 0x0000000c00889947 */ /* 0x008fea0003800000 */
.L_x_4135:
[----:B------:R-:W-:Y:S05]  /*7820*/  @P0 BRA `(.L_x_4100) ;  /* 0x0000000000140947 */ /* 0x000fea0003800000 */
[----:B------:R-:W-:Y:S01]  /*7830*/  ISETP.NE.AND P1, PT, R14, RZ, PT ;  /* 0x000000ff0e00720c */ /* 0x000fe20003f25270 */
[----:B-12---:R-:W-:-:S04]  /*7840*/  IMAD.MOV.U32 R4, RZ, RZ, 0x4200 ;  /* 0x00004200ff047424 */ /* 0x006fc800078e00ff */
[----:B------:R4:W-:Y:S08]  /*7850*/  SYNCS.ARRIVE.TRANS64 RZ, [R11+URZ+0x30c30], R4 ;  /* 0x030c30040bff79a7 */ /* 0x0009f0000800003f */
[----:B------:R-:W-:Y:S05]  /*7860*/  @!P1 BRA `(.L_x_4100) ;  /* 0x0000000000049947 */ /* 0x000fea0003800000 */
[----:B------:R-:W-:Y:S01]  /*7870*/  BPT.TRAP 0x1 ;  /* 0x000000040000795c */ /* 0x000fe20000300000 */
.L_x_4100:
        /* <DEDUP_REMOVED lines=26> */
.L_x_4136:
[----:B------:R-:W-:Y:S05]  /*7a20*/  @P0 BRA `(.L_x_4102) ;  /* 0x0000000000140947 */ /* 0x000fea0003800000 */
[----:B------:R-:W-:Y:S01]  /*7a30*/  ISETP.NE.AND P0, PT, R14, RZ, PT ;  /* 0x000000ff0e00720c */ /* 0x000fe20003f05270 */
[----:B------:R-:W-:-:S04]  /*7a40*/  IMAD.MOV.U32 R4, RZ, RZ, 0x4200 ;  /* 0x00004200ff047424 */ /* 0x000fc800078e00ff */
[----:B------:R2:W-:Y:S08]  /*7a50*/  SYNCS.ARRIVE.TRANS64 RZ, [R11+URZ+0x30c18], R4 ;  /* 0x030c18040bff79a7 */ /* 0x0005f0000800003f */
[----:B------:R-:W-:Y:S05]  /*7a60*/  @!P0 BRA `(.L_x_4102) ;  /* 0x0000000000048947 */ /* 0x000fea0003800000 */
[----:B------:R-:W-:Y:S01]  /*7a70*/  BPT.TRAP 0x1 ;  /* 0x000000040000795c */ /* 0x000fe20000300000 */
.L_x_4102:
        /* <DEDUP_REMOVED lines=19> */
.L_x_4088:
[----:B------:R-:W4:Y:S01]  /*7bb0*/  S2R R2, SR_TID.X ;  /* 0x0000000000027919 */ /* 0x000f220000002100 */
[----:B------:R-:W-:Y:S01]  /*7bc0*/  IMAD R13, R20, 0x8, R11 ;  /* 0x00000008140d7824 */ /* 0x000fe200078e020b */
[----:B----4-:R-:W-:Y:S02]  /*7bd0*/  LOP3.LUT R3, R2, 0x7f, RZ, 0xc0, !PT ;  /* 0x0000007f02037812 */ /* 0x010fe400078ec0ff */
[----:B------:R-:W-:Y:S02]  /*7be0*/  SHF.L.U32 R2, R9, 0x1f, RZ ;  /* 0x0000001f09027819 */ /* 0x000fe400000006ff */
[----:B------:R-:W-:Y:S02]  /*7bf0*/  ISETP.NE.AND P1, PT, R3, RZ, PT ;  /* 0x000000ff0300720c */ /* 0x000fe40003f25270 */
[----:B------:R-:W4:Y:S02]  /*7c00*/  SYNCS.PHASECHK.TRANS64.TRYWAIT P0, [R13+URZ+0x30c40], R2 ;  /* 0x030c40020d0075a7 */ /* 0x000f24000800017f */
[----:B----4-:R-:W-:Y:S09]  /*7c10*/  @!P0 BRA `(.L_x_4103) ;  /* 0x0000000800b08947 */ /* 0x010ff20003800000 */
.L_x_4137:
[----:B------:R-:W-:Y:S05]  /*7c20*/  @P1 BRA `(.L_x_4104) ;  /* 0x0000000000181947 */ /* 0x000fea0003800000 */
[----:B------:R-:W5:Y:S01]  /*7c30*/  S2R R3, SR_TID.X ;  /* 0x0000000000037919 */ /* 0x000f620000002100 */
[----:B----4-:R-:W-:-:S04]  /*7c40*/  IMAD.MOV.U32 R2, RZ, RZ, 0x4200 ;  /* 0x00004200ff027424 */ /* 0x010fc800078e00ff */
[----:B------:R4:W-:Y:S01]  /*7c50*/  SYNCS.ARRIVE.TRANS64 RZ, [R13+URZ+0x30c30], R2 ;  /* 0x030c30020dff79a7 */ /* 0x0009e2000800003f */
[----:B-----5:R-:W-:-:S13]  /*7c60*/  LOP3.LUT P0, RZ, R3, 0x1f, RZ, 0xc0, !PT ;  /* 0x0000001f03ff7812 */ /* 0x020fda000780c0ff */
[----:B----4-:R-:W-:Y:S05]  /*7c70*/  @!P0 BRA `(.L_x_4104) ;  /* 0x0000000000048947 */ /* 0x010fea0003800000 */
[----:B--2---:R-:W-:Y:S01]  /*7c80*/  BPT.TRAP 0x1 ;  /* 0x000000040000795c */ /* 0x004fe20000300000 */
.L_x_4104:
        /* <DEDUP_REMOVED lines=33> */
.L_x_4085:
[----:B------:R-:W-:Y:S05]  /*7ea0*/  BSYNC B0 ;  /* 0x0000000000007941 */ /* 0x000fea0003800000 */
.L_x_4084:
[----:B------:R-:W-:-:S03]  /*7eb0*/  UMOV UR6, 0xffffffff ;  /* 0xffffffff00067882 */ /* 0x000fc60000000000 */
[----:B------:R-:W-:Y:S05]  /*7ec0*/  BRA.DIV UR6, `(.L_x_4105) ;  /* 0x0000000a06187947 */ /* 0x000fea000b800000 */
[----:B------:R-:W-:-:S13]  /*7ed0*/  ELECT P0, URZ, PT ;  /* 0x00000000003f782f */ /* 0x000fda0003800000 */
.L_x_4140:
[----:B------:R-:W-:Y:S05]  /*7ee0*/  @!P0 BRA `(.L_x_4011) ;  /* 0x0000000000808947 */ /* 0x000fea0003800000 */
[----:B------:R-:W-:-:S04]  /*7ef0*/  LOP3.LUT R16, R16, 0x2, RZ, 0xfc, !PT ;  /* 0x0000000210107812 */ /* 0x000fc800078efcff */
[----:B------:R-:W-:-:S13]  /*7f00*/  ISETP.NE.AND P0, PT, R16, 0x3, PT ;  /* 0x000000031000780c */ /* 0x000fda0003f05270 */
[----:B------:R-:W-:Y:S05]  /*7f10*/  @!P0 BRA `(.L_x_4106) ;  /* 0x0000000000048947 */ /* 0x000fea0003800000 */
[----:B------:R-:W-:Y:S01]  /*7f20*/  BPT.TRAP 0x1 ;  /* 0x000000040000795c */ /* 0x000fe20000300000 */
.L_x_4106:
        /* <DEDUP_REMOVED lines=15> */
.L_x_4141:
[----:B------:R-:W2:Y:S02]  /*8020*/  SYNCS.PHASECHK.TRANS64.TRYWAIT P1, [R3+URZ], R2 ;  /* 0x00000002030075a7 */ /* 0x000ea4000802017f */
[----:B--2---:R-:W-:Y:S05]  /*8030*/  @!P1 BRA `(.L_x_4108) ;  /* 0x0000000400f49947 */ /* 0x004fea0003800000 */
.L_x_4142:
[----:B------:R-:W-:Y:S05]  /*8040*/  @!P0 BRA `(.L_x_4109) ;  /* 0x0000000000048947 */ /* 0x000fea0003800000 */
[----:B------:R-:W-:Y:S01]  /*8050*/  BPT.TRAP 0x1 ;  /* 0x000000040000795c */ /* 0x000fe20000300000 */
.L_x_4109:
[----:B--2---:R-:W-:-:S04]  /*8060*/  VIADD R3, R7, 0x30c40 ;  /* 0x00030c4007037836 */ /* 0x004fc80000000000 */
[----:B------:R-:W-:-:S04]  /*8070*/  IMAD R0, R0, 0x8, R3 ;  /* 0x0000000800007824 */ /* 0x000fc800078e0203 */
[----:B------:R-:W2:Y:S02]  /*8080*/  SYNCS.PHASECHK.TRANS64.TRYWAIT P0, [R0+URZ], R5 ;  /* 0x00000005000075a7 */ /* 0x000ea4000800017f */
[----:B--2---:R-:W-:Y:S05]  /*8090*/  @!P0 BRA `(.L_x_4110) ;  /* 0x0000000400f08947 */ /* 0x004fea0003800000 */
.L_x_4143:
[----:B------:R-:W-:-:S07]  /*80a0*/  IMAD R3, R4, 0x8, R3 ;  /* 0x0000000804037824 */ /* 0x000fce00078e0203 */
.L_x_4111:
[----:B---3--:R3:W4:Y:S02]  /*80b0*/  SYNCS.PHASECHK.TRANS64.TRYWAIT P0, [R3+URZ], R2 ;  /* 0x00000002030075a7 */ /* 0x008724000800017f */
[----:B----4-:R-:W-:Y:S05]  /*80c0*/  @!P0 NANOSLEEP.SYNCS 0x989680 ;  /* 0x009896800000895d */ /* 0x010fea0003900000 */
[----:B------:R-:W4:Y:S02]  /*80d0*/  @!P0 SYNCS.PHASECHK.TRANS64 P0, [R3+URZ], R2 ;  /* 0x00000002030085a7 */ /* 0x000f24000800007f */
[----:B----4-:R-:W-:Y:S05]  /*80e0*/  @!P0 BRA `(.L_x_4111) ;  /* 0xfffffffc00f08947 */ /* 0x010fea000383ffff */
.L_x_4011:
[----:B------:R-:W-:Y:S05]  /*80f0*/  BSYNC B6 ;  /* 0x0000000000067941 */ /* 0x000fea0003800000 */
.L_x_4008:
[----:B------:R-:W-:Y:S05]  /*8100*/  EXIT ;  /* 0x000000000000794d */ /* 0x000fea0003800000 */
.L_x_4016:
[----:B------:R-:W-:Y:S02]  /*8110*/  IMAD.MOV.U32 R12, RZ, RZ, RZ ;  /* 0x000000ffff0c7224 */ /* 0x000fe400078e00ff */
[----:B------:R-:W-:Y:S02]  /*8120*/  IMAD.MOV.U32 R11, RZ, RZ, 0x1f ;  /* 0x0000001fff0b7424 */ /* 0x000fe400078e00ff */
[----:B------:R-:W-:-:S07]  /*8130*/  IMAD.MOV.U32 R15, RZ, RZ, -0x1 ;  /* 0xffffffffff0f7424 */ /* 0x000fce00078e00ff */
[----:B------:R-:W-:Y:S05]  /*8140*/  WARPSYNC.COLLECTIVE R15, `(.L_x_4112) ;  /* 0x000000000f087348 */ /* 0x000fea0003c00000 */
[----:B------:R1:W2:Y:S02]  /*8150*/  SHFL.IDX P6, R14, R13, R12, R11 ;  /* 0x0000000c0d0e7389 */ /* 0x0002a400000c000b */
[----:B-12---:R-:W-:Y:S01]  /*8160*/  ENDCOLLECTIVE ;  /* 0x000000000000791b */ /* 0x006fe20003800000 */
.L_x_4112:
[----:B------:R-:W-:Y:S05]  /*8170*/  BRA `(.L_x_4113) ;  /* 0xffffff8800747947 */ /* 0x000fea000383ffff */
.L_x_4018:
[----:B--2---:R2:W3:Y:S02]  /*8180*/  SYNCS.PHASECHK.TRANS64.TRYWAIT P0, [R2+URZ+0x30c00], R7 ;  /* 0x030c0007020075a7 */ /* 0x0044e4000800017f */
[----:B---3--:R-:W-:Y:S05]  /*8190*/  @!P0 NANOSLEEP.SYNCS 0x989680 ;  /* 0x009896800000895d */ /* 0x008fea0003900000 */
[----:B------:R-:W3:Y:S02]  /*81a0*/  @!P0 SYNCS.PHASECHK.TRANS64 P0, [R2+URZ+0x30c00], R7 ;  /* 0x030c0007020085a7 */ /* 0x000ee4000800007f */
[----:B---3--:R-:W-:Y:S05]  /*81b0*/  @!P0 BRA `(.L_x_4018) ;  /* 0xfffffffc00f08947 */ /* 0x008fea000383ffff */
[----:B------:R-:W-:Y:S05]  /*81c0*/  BRA `(.L_x_4017) ;  /* 0xffffff8800847947 */ /* 0x000fea000383ffff */
.L_x_4023:
[----:B--2---:R2:W3:Y:S02]  /*81d0*/  SYNCS.PHASECHK.TRANS64.TRYWAIT P1, [R9+URZ+0x30c10], R12 ;  /* 0x030c100c090075a7 */ /* 0x0044e4000802017f */
[----:B---3--:R-:W-:Y:S05]  /*81e0*/  @!P1 NANOSLEEP.SYNCS 0x989680 ;  /* 0x009896800000995d */ /* 0x008fea0003900000 */
[----:B------:R-:W3:Y:S02]  /*81f0*/  @!P1 SYNCS.PHASECHK.TRANS64 P1, [R9+URZ+0x30c10], R12 ;  /* 0x030c100c090095a7 */ /* 0x000ee4000802007f */
[----:B---3--:R-:W-:Y:S05]  /*8200*/  @!P1 BRA `(.L_x_4023) ;  /* 0xfffffffc00f09947 */ /* 0x008fea000383ffff */
[----:B------:R-:W-:Y:S05]  /*8210*/  BRA `(.L_x_4022) ;  /* 0xffffff94003c7947 */ /* 0x000fea000383ffff */
.L_x_4027:
[----:B------:R1:W1:Y:S02]  /*8220*/  SYNCS.PHASECHK.TRANS64.TRYWAIT P1, [R9+URZ+0x30c30], R12 ;  /* 0x030c300c090075a7 */ /* 0x000264000802017f */
[----:B-1----:R-:W-:Y:S05]  /*8230*/  @!P1 NANOSLEEP.SYNCS 0x989680 ;  /* 0x009896800000995d */ /* 0x002fea0003900000 */
[----:B------:R-:W1:Y:S02]  /*8240*/  @!P1 SYNCS.PHASECHK.TRANS64 P1, [R9+URZ+0x30c30], R12 ;  /* 0x030c300c090095a7 */ /* 0x000e64000802007f */
[----:B-1----:R-:W-:Y:S05]  /*8250*/  @!P1 BRA `(.L_x_4027) ;  /* 0xfffffffc00f09947 */ /* 0x002fea000383ffff */
[----:B------:R-:W-:Y:S05]  /*8260*/  BRA `(.L_x_4026) ;  /* 0xffffff98004c7947 */ /* 0x000fea000383ffff */
.L_x_4034:
[----:B------:R-:W-:Y:S01]  /*8270*/  BSSY B0, `(.L_x_4114) ;  /* 0x0000005000007945 */ /* 0x000fe20003800000 */
[----:B------:R-:W-:-:S07]  /*8280*/  IMAD.MOV.U32 R15, RZ, RZ, -0x1 ;  /* 0xffffffffff0f7424 */ /* 0x000fce00078e00ff */
[----:B---3--:R-:W-:Y:S05]  /*8290*/  WARPSYNC.COLLECTIVE R15, `(.L_x_4115) ;  /* 0x000000000f087348 */ /* 0x008fea0003c00000 */
[----:B------:R-:W-:Y:S01]  /*82a0*/  NOP ;  /* 0x0000000000007918 */ /* 0x000fe20000000000 */
[----:B---3--:R-:W-:Y:S01]  /*82b0*/  ENDCOLLECTIVE ;  /* 0x000000000000791b */ /* 0x008fe20003800000 */
.L_x_4115:
[----:B------:R-:W-:Y:S05]  /*82c0*/  BSYNC B0 ;  /* 0x0000000000007941 */ /* 0x000fea0003800000 */
.L_x_4114:
[----:B------:R-:W-:Y:S05]  /*82d0*/  BRA `(.L_x_4116) ;  /* 0xffffffc800dc7947 */ /* 0x000fea000383ffff */
.L_x_4043:
[----:B------:R-:W-:Y:S01]  /*82e0*/  BSSY B0, `(.L_x_4117) ;  /* 0x0000005000007945 */ /* 0x000fe20003800000 */
[----:B------:R-:W-:-:S07]  /*82f0*/  IMAD.MOV.U32 R15, RZ, RZ, -0x1 ;  /* 0xffffffffff0f7424 */ /* 0x000fce00078e00ff */
[----:B-123--:R-:W-:Y:S05]  /*8300*/  WARPSYNC.COLLECTIVE R15, `(.L_x_4118) ;  /* 0x000000000f087348 */ /* 0x00efea0003c00000 */
[----:B------:R-:W-:Y:S01]  /*8310*/  NOP ;  /* 0x0000000000007918 */ /* 0x000fe20000000000 */
[----:B-123--:R-:W-:Y:S01]  /*8320*/  ENDCOLLECTIVE ;  /* 0x000000000000791b */ /* 0x00efe20003800000 */
.L_x_4118:
[----:B------:R-:W-:Y:S05]  /*8330*/  BSYNC B0 ;  /* 0x0000000000007941 */ /* 0x000fea0003800000 */
.L_x_4117:
[----:B------:R-:W-:Y:S05]  /*8340*/  BRA `(.L_x_4119) ;  /* 0xffffffcc00bc7947 */ /* 0x000fea000383ffff */
.L_x_4052:
[----:B------:R-:W-:Y:S01]  /*8350*/  BSSY B0, `(.L_x_4120) ;  /* 0x0000005000007945 */ /* 0x000fe20003800000 */
[----:B------:R-:W-:-:S07]  /*8360*/  IMAD.MOV.U32 R15, RZ, RZ, -0x1 ;  /* 0xffffffffff0f7424 */ /* 0x000fce00078e00ff */
[----:B------:R-:W-:Y:S05]  /*8370*/  WARPSYNC.COLLECTIVE R15, `(.L_x_4121) ;  /* 0x000000000f087348 */ /* 0x000fea0003c00000 */
[----:B------:R-:W-:Y:S01]  /*8380*/  NOP ;  /* 0x0000000000007918 */ /* 0x000fe20000000000 */
[----:B------:R-:W-:Y:S01]  /*8390*/  ENDCOLLECTIVE ;  /* 0x000000000000791b */ /* 0x000fe20003800000 */
.L_x_4121:
[----:B------:R-:W-:Y:S05]  /*83a0*/  BSYNC B0 ;  /* 0x0000000000007941 */ /* 0x000fea0003800000 */
.L_x_4120:
[----:B------:R-:W-:Y:S05]  /*83b0*/  BRA `(.L_x_4122) ;  /* 0xffffffd400907947 */ /* 0x000fea000383ffff */
.L_x_4064:
[----:B------:R-:W-:Y:S01]  /*83c0*/  BSSY B0, `(.L_x_4123) ;  /* 0x0000005000007945 */ /* 0x000fe20003800000 */
[----:B------:R-:W-:-:S07]  /*83d0*/  IMAD.MOV.U32 R15, RZ, RZ, -0x1 ;  /* 0xffffffffff0f7424 */ /* 0x000fce00078e00ff */
[----:B------:R-:W-:Y:S05]  /*83e0*/  WARPSYNC.COLLECTIVE R15, `(.L_x_4124) ;  /* 0x000000000f087348 */ /* 0x000fea0003c00000 */
[----:B------:R-:W-:Y:S01]  /*83f0*/  NOP ;  /* 0x0000000000007918 */ /* 0x000fe20000000000 */
[----:B------:R-:W-:Y:S01]  /*8400*/  ENDCOLLECTIVE ;  /* 0x000000000000791b */ /* 0x000fe20003800000 */
.L_x_4124:
[----:B------:R-:W-:Y:S05]  /*8410*/  BSYNC B0 ;  /* 0x0000000000007941 */ /* 0x000fea0003800000 */
.L_x_4123:
[----:B------:R-:W-:Y:S05]  /*8420*/  BRA `(.L_x_4125) ;  /* 0xffffffd800a87947 */ /* 0x000fea000383ffff */
.L_x_4077:
[----:B------:R-:W-:Y:S01]  /*8430*/  BSSY B0, `(.L_x_4126) ;  /* 0x0000005000007945 */ /* 0x000fe20003800000 */
[----:B------:R-:W-:-:S07]  /*8440*/  IMAD.MOV.U32 R15, RZ, RZ, -0x1 ;  /* 0xffffffffff0f7424 */ /* 0x000fce00078e00ff */
[----:B------:R-:W-:Y:S05]  /*8450*/  WARPSYNC.COLLECTIVE R15, `(.L_x_4127) ;  /* 0x000000000f087348 */ /* 0x000fea0003c00000 */
[----:B------:R-:W-:Y:S01]  /*8460*/  NOP ;  /* 0x0000000000007918 */ /* 0x000fe20000000000 */
[----:B------:R-:W-:Y:S01]  /*8470*/  ENDCOLLECTIVE ;  /* 0x000000000000791b */ /* 0x000fe20003800000 */
.L_x_4127:
[----:B------:R-:W-:Y:S05]  /*8480*/  BSYNC B0 ;  /* 0x0000000000007941 */ /* 0x000fea0003800000 */
.L_x_4126:
[----:B------:R-:W-:Y:S05]  /*8490*/  BRA `(.L_x_4128) ;  /* 0xffffffdc00c47947 */ /* 0x000fea000383ffff */
.L_x_4086:
[----:B-1----:R1:W2:Y:S02]  /*84a0*/  SYNCS.PHASECHK.TRANS64.TRYWAIT P1, [R11+URZ+0x30c20], R0 ;  /* 0x030c20000b0075a7 */ /* 0x0022a4000802017f */
[----:B--2---:R-:W-:Y:S05]  /*84b0*/  @!P1 NANOSLEEP.SYNCS 0x989680 ;  /* 0x009896800000995d */ /* 0x004fea0003900000 */
[----:B------:R-:W2:Y:S02]  /*84c0*/  @!P1 SYNCS.PHASECHK.TRANS64 P1, [R11+URZ+0x30c20], R0 ;  /* 0x030c20000b0095a7 */ /* 0x000ea4000802007f */
[----:B--2---:R-:W-:Y:S05]  /*84d0*/  @!P1 BRA `(.L_x_4086) ;  /* 0xfffffffc00f09947 */ /* 0x004fea000383ffff */
[----:B------:R-:W-:Y:S05]  /*84e0*/  BRA `(.L_x_4129) ;  /* 0xffffffe4009c7947 */ /* 0x000fea000383ffff */
.L_x_4090:
[----:B-1----:R1:W2:Y:S02]  /*84f0*/  SYNCS.PHASECHK.TRANS64.TRYWAIT P1, [R11+URZ+0x30c40], R21 ;  /* 0x030c40150b0075a7 */ /* 0x0022a4000802017f */
[----:B--2---:R-:W-:Y:S05]  /*8500*/  @!P1 NANOSLEEP.SYNCS 0x989680 ;  /* 0x009896800000995d */ /* 0x004fea0003900000 */
[----:B------:R-:W2:Y:S02]  /*8510*/  @!P1 SYNCS.PHASECHK.TRANS64 P1, [R11+URZ+0x30c40], R21 ;  /* 0x030c40150b0095a7 */ /* 0x000ea4000802007f */
[----:B--2---:R-:W-:Y:S05]  /*8520*/  @!P1 BRA `(.L_x_4090) ;  /* 0xfffffffc00f09947 */ /* 0x004fea000383ffff */
[----:B------:R-:W-:Y:S05]  /*8530*/  BRA `(.L_x_4130) ;  /* 0xffffffe800bc7947 */ /* 0x000fea000383ffff */
.L_x_4092:
[----:B--2---:R2:W3:Y:S02]  /*8540*/  SYNCS.PHASECHK.TRANS64.TRYWAIT P1, [R11+URZ+0x30c28], R21 ;  /* 0x030c28150b0075a7 */ /* 0x0044e4000802017f */
[----:B---3--:R-:W-:Y:S05]  /*8550*/  @!P1 NANOSLEEP.SYNCS 0x989680 ;  /* 0x009896800000995d */ /* 0x008fea0003900000 */
[----:B------:R-:W3:Y:S02]  /*8560*/  @!P1 SYNCS.PHASECHK.TRANS64 P1, [R11+URZ+0x30c28], R21 ;  /* 0x030c28150b0095a7 */ /* 0x000ee4000802007f */
[----:B---3--:R-:W-:Y:S05]  /*8570*/  @!P1 BRA `(.L_x_4092) ;  /* 0xfffffffc00f09947 */ /* 0x008fea000383ffff */
[----:B------:R-:W-:Y:S05]  /*8580*/  BRA `(.L_x_4131) ;  /* 0xffffffec00347947 */ /* 0x000fea000383ffff */
.L_x_4094:
[----:B---3--:R3:W4:Y:S02]  /*8590*/  SYNCS.PHASECHK.TRANS64.TRYWAIT P1, [R11+URZ+0x30c48], R21 ;  /* 0x030c48150b0075a7 */ /* 0x008724000802017f */
[----:B----4-:R-:W-:Y:S05]  /*85a0*/  @!P1 NANOSLEEP.SYNCS 0x989680 ;  /* 0x009896800000995d */ /* 0x010fea0003900000 */
[----:B------:R-:W4:Y:S02]  /*85b0*/  @!P1 SYNCS.PHASECHK.TRANS64 P1, [R11+URZ+0x30c48], R21 ;  /* 0x030c48150b0095a7 */ /* 0x000f24000802007f */
[----:B----4-:R-:W-:Y:S05]  /*85c0*/  @!P1 BRA `(.L_x_4094) ;  /* 0xfffffffc00f09947 */ /* 0x010fea000383ffff */
[----:B------:R-:W-:Y:S05]  /*85d0*/  BRA `(.L_x_4132) ;  /* 0xffffffec00887947 */ /* 0x000fea000383ffff */
.L_x_4096:
[----:B------:R-:W-:-:S07]  /*85e0*/  SHF.L.U32 R4, R9, 0x1f, RZ ;  /* 0x0000001f09047819 */ /* 0x000fce00000006ff */
.L_x_4133:
[----:B-1----:R1:W2:Y:S02]  /*85f0*/  SYNCS.PHASECHK.TRANS64.TRYWAIT P1, [R11+URZ+0x30c20], R4 ;  /* 0x030c20040b0075a7 */ /* 0x0022a4000802017f */
[----:B--2---:R-:W-:Y:S05]  /*8600*/  @!P1 NANOSLEEP.SYNCS 0x989680 ;  /* 0x009896800000995d */ /* 0x004fea0003900000 */
[----:B------:R-:W2:Y:S02]  /*8610*/  @!P1 SYNCS.PHASECHK.TRANS64 P1, [R11+URZ+0x30c20], R4 ;  /* 0x030c20040b0095a7 */ /* 0x000ea4000802007f */
[----:B--2---:R-:W-:Y:S05]  /*8620*/  @!P1 BRA `(.L_x_4133) ;  /* 0xfffffffc00f09947 */ /* 0x004fea000383ffff */
[----:B------:R-:W-:Y:S05]  /*8630*/  BRA `(.L_x_4134) ;  /* 0xffffffec00f47947 */ /* 0x000fea000383ffff */
.L_x_4099:
[----:B---3--:R3:W4:Y:S02]  /*8640*/  SYNCS.PHASECHK.TRANS64.TRYWAIT P1, [R11+URZ+0x30c40], R12 ;  /* 0x030c400c0b0075a7 */ /* 0x008724000802017f */
[----:B----4-:R-:W-:Y:S05]  /*8650*/  @!P1 NANOSLEEP.SYNCS 0x989680 ;  /* 0x009896800000995d */ /* 0x010fea0003900000 */
[----:B------:R-:W4:Y:S02]  /*8660*/  @!P1 SYNCS.PHASECHK.TRANS64 P1, [R11+URZ+0x30c40], R12 ;  /* 0x030c400c0b0095a7 */ /* 0x000f24000802007f */
[----:B----4-:R-:W-:Y:S05]  /*8670*/  @!P1 BRA `(.L_x_4099) ;  /* 0xfffffffc00f09947 */ /* 0x010fea000383ffff */
[----:B------:R-:W-:Y:S05]  /*8680*/  BRA `(.L_x_4135) ;  /* 0xfffffff000647947 */ /* 0x000fea000383ffff */
.L_x_4101:
[----:B-1----:R1:W2:Y:S02]  /*8690*/  SYNCS.PHASECHK.TRANS64.TRYWAIT P1, [R11+URZ+0x30c28], R12 ;  /* 0x030c280c0b0075a7 */ /* 0x0022a4000802017f */
[----:B--2---:R-:W-:Y:S05]  /*86a0*/  @!P1 NANOSLEEP.SYNCS 0x989680 ;  /* 0x009896800000995d */ /* 0x004fea0003900000 */
[----:B------:R-:W2:Y:S02]  /*86b0*/  @!P1 SYNCS.PHASECHK.TRANS64 P1, [R11+URZ+0x30c28], R12 ;  /* 0x030c280c0b0095a7 */ /* 0x000ea4000802007f */
[----:B--2---:R-:W-:Y:S05]  /*86c0*/  @!P1 BRA `(.L_x_4101) ;  /* 0xfffffffc00f09947 */ /* 0x004fea000383ffff */
[----:B------:R-:W-:Y:S05]  /*86d0*/  BRA `(.L_x_4136) ;  /* 0xfffffff000d07947 */ /* 0x000fea000383ffff */
.L_x_4103:
[----:B----4-:R4:W1:Y:S02]  /*86e0*/  SYNCS.PHASECHK.TRANS64.TRYWAIT P0, [R13+URZ+0x30c40], R2 ;  /* 0x030c40020d0075a7 */ /* 0x010864000800017f */
[----:B-1----:R-:W-:Y:S05]  /*86f0*/  @!P0 NANOSLEEP.SYNCS 0x989680 ;  /* 0x009896800000895d */ /* 0x002fea0003900000 */
[----:B------:R-:W1:Y:S02]  /*8700*/  @!P0 SYNCS.PHASECHK.TRANS64 P0, [R13+URZ+0x30c40], R2 ;  /* 0x030c40020d0085a7 */ /* 0x000e64000800007f */
[----:B-1----:R-:W-:Y:S05]  /*8710*/  @!P0 BRA `(.L_x_4103) ;  /* 0xfffffffc00f08947 */ /* 0x002fea000383ffff */
[----:B------:R-:W-:Y:S05]  /*8720*/  BRA `(.L_x_4137) ;  /* 0xfffffff4003c7947 */ /* 0x000fea000383ffff */
.L_x_4105:
[----:B------:R-:W-:Y:S01]  /*8730*/  BSSY B0, `(.L_x_4138) ;  /* 0x0000006000007945 */ /* 0x000fe20003800000 */
[----:B------:R-:W-:-:S07]  /*8740*/  IMAD.MOV.U32 R15, RZ, RZ, -0x1 ;  /* 0xffffffffff0f7424 */ /* 0x000fce00078e00ff */
[----:B------:R-:W-:Y:S05]  /*8750*/  WARPSYNC.COLLECTIVE R15, `(.L_x_4139) ;  /* 0x000000000f0c7348 */ /* 0x000fea0003c00000 */
[----:B------:R-:W-:Y:S02]  /*8760*/  ELECT P6, UR62, PT ;  /* 0x00000000003e782f */ /* 0x000fe400038c0000 */
[----:B------:R-:W-:Y:S01]  /*8770*/  MOV R14, UR62 ;  /* 0x0000003e000e7c02 */ /* 0x000fe20008000f00 */
[----:B------:R-:W-:Y:S10]  /*8780*/  ENDCOLLECTIVE ;  /* 0x000000000000791b */ /* 0x000ff40003800000 */
.L_x_4139:
[----:B------:R-:W-:Y:S05]  /*8790*/  BSYNC B0 ;  /* 0x0000000000007941 */ /* 0x000fea0003800000 */
.L_x_4138:
[----:B------:R-:W-:Y:S01]  /*87a0*/  PLOP3.LUT P0, PT, P6, PT, PT, 0x80, 0x0 ;  /* 0x000000000000781c */ /* 0x000fe2000370f070 */
[----:B------:R-:W-:-:S12]  /*87b0*/  BRA `(.L_x_4140) ;  /* 0xfffffff400c87947 */ /* 0x000fd8000383ffff */
.L_x_4107:
[----:B-1----:R1:W2:Y:S02]  /*87c0*/  SYNCS.PHASECHK.TRANS64.TRYWAIT P1, [R6+URZ], R5 ;  /* 0x00000005060075a7 */ /* 0x0022a4000802017f */
[----:B--2---:R-:W-:Y:S05]  /*87d0*/  @!P1 NANOSLEEP.SYNCS 0x989680 ;  /* 0x009896800000995d */ /* 0x004fea0003900000 */
[----:B------:R-:W2:Y:S02]  /*87e0*/  @!P1 SYNCS.PHASECHK.TRANS64 P1, [R6+URZ], R5 ;  /* 0x00000005060095a7 */ /* 0x000ea4000802007f */
[----:B--2---:R-:W-:Y:S05]  /*87f0*/  @!P1 BRA `(.L_x_4107) ;  /* 0xfffffffc00f09947 */ /* 0x004fea000383ffff */
[----:B------:R-:W-:Y:S05]  /*8800*/  BRA `(.L_x_4141) ;  /* 0xfffffff800047947 */ /* 0x000fea000383ffff */
.L_x_4108:
[----:B--2---:R2:W3:Y:S02]  /*8810*/  SYNCS.PHASECHK.TRANS64.TRYWAIT P1, [R3+URZ], R2 ;  /* 0x00000002030075a7 */ /* 0x0044e4000802017f */
[----:B---3--:R-:W-:Y:S05]  /*8820*/  @!P1 NANOSLEEP.SYNCS 0x989680 ;  /* 0x009896800000995d */ /* 0x008fea0003900000 */
[----:B------:R-:W3:Y:S02]  /*8830*/  @!P1 SYNCS.PHASECHK.TRANS64 P1, [R3+URZ], R2 ;  /* 0x00000002030095a7 */ /* 0x000ee4000802007f */
[----:B---3--:R-:W-:Y:S05]  /*8840*/  @!P1 BRA `(.L_x_4108) ;  /* 0xfffffffc00f09947 */ /* 0x008fea000383ffff */
[----:B------:R-:W-:Y:S05]  /*8850*/  BRA `(.L_x_4142) ;  /* 0xfffffff400f87947 */ /* 0x000fea000383ffff */
.L_x_4110:
[----:B--2---:R2:W3:Y:S02]  /*8860*/  SYNCS.PHASECHK.TRANS64.TRYWAIT P0, [R0+URZ], R5 ;  /* 0x00000005000075a7 */ /* 0x0044e4000800017f */
[----:B---3--:R-:W-:Y:S05]  /*8870*/  @!P0 NANOSLEEP.SYNCS 0x989680 ;  /* 0x009896800000895d */ /* 0x008fea0003900000 */
[----:B------:R-:W3:Y:S02]  /*8880*/  @!P0 SYNCS.PHASECHK.TRANS64 P0, [R0+URZ], R5 ;  /* 0x00000005000085a7 */ /* 0x000ee4000800007f */
[----:B---3--:R-:W-:Y:S05]  /*8890*/  @!P0 BRA `(.L_x_4110) ;  /* 0xfffffffc00f08947 */ /* 0x008fea000383ffff */
[----:B------:R-:W-:Y:S05]  /*88a0*/  BRA `(.L_x_4143) ;  /* 0xfffffff400fc7947 */ /* 0x000fea000383ffff */
.L_x_4144:
        /* <DEDUP_REMOVED lines=13> */
.L_x_7404:


//--------------------- .text._ZN7cutlass13device_kernelIN5flash11enable_sm90INS1_16FlashAttnBwdSm90INS1_25CollectiveMainloopBwdSm90ILi2ELi2ELi2EN4cute5tupleIJNS5_1CILi1EEES8_S8_EEENS6_IJNS7_ILi128EEESA_NS7_ILi64EEEEEENS_10bfloat16_tEfNS_4arch4Sm90ELb0ELb0ELb0ELb1ELb0ELb1ELb0ELb0ELi2ELi1ELi2ELi2ELb0EEENS1_21CollectiveEpilogueBwdISC_SD_SF_Li256ELb1ELb0ELi1EEENS1_19SingleTileSchedulerILb1ELb0ELb0ELi128EEEEEEEEEvNT_6ParamsE --------------------------
	.section	.text._ZN7cutlass13device_kernelIN5flash11enable_sm90INS1_16FlashAttnBwdSm90INS1_25CollectiveMainloopBwdSm90ILi2ELi2ELi2EN4cute5tupleIJNS5_1CILi1EEES8_S8_EEENS6_IJNS7_ILi128EEESA_NS7_ILi64EEEEEENS_10bfloat16_tEfNS_4arch4Sm90ELb0ELb0ELb0ELb1ELb0ELb1ELb0ELb0ELi2ELi1ELi2ELi2ELb0EEENS1_21CollectiveEpilogueBwdISC_SD_SF_Li256ELb1ELb0ELi1EEENS1_19SingleTileSchedulerILb1ELb0ELb0ELi128EEEEEEEEEvNT_6ParamsE,"ax",@progbits
	.align	128
.text._ZN7cutlass13device_kernelIN5flash11enable_sm90INS1_16FlashAttnBwdSm90INS1_25CollectiveMainloopBwdSm90ILi2ELi2ELi2EN4cute5tupleIJNS5_1CILi1EEES8_S8_EEENS6_IJNS7_ILi128EEESA_NS7_ILi64EEEEEENS_10bfloat16_tEfNS_4arch4Sm90ELb0ELb0ELb0ELb1ELb0ELb1ELb0ELb0ELi2ELi1ELi2ELi2ELb0EEENS1_21CollectiveEpilogueBwdISC_SD_SF_Li256ELb1ELb0ELi1EEENS1_19SingleTileSchedulerILb1ELb0ELb0ELi128EEEEEEEEEvNT_6ParamsE:
        .type           _ZN7cutlass13device_kernelIN5flash11enable_sm90INS1_16FlashAttnBwdSm90INS1_25CollectiveMainloopBwdSm90ILi2ELi2ELi2EN4cute5tupleIJNS5_1CILi1EEES8_S8_EEENS6_IJNS7_ILi128EEESA_NS7_ILi64EEEEEENS_10bfloat16_tEfNS_4arch4Sm90ELb0ELb0ELb0ELb1ELb0ELb1ELb0ELb0ELi2ELi1ELi2ELi2ELb0EEENS1_21CollectiveEpilogueBwdISC_SD_SF_Li256ELb1ELb0ELi1EEENS1_19SingleTileSchedulerILb1ELb0ELb0ELi128EEEEEEEEEvNT_6ParamsE,@function
        .size           _ZN7cutlass13device_kernelIN5flash11enable_sm90INS1_16FlashAttnBwdSm90INS1_25CollectiveMainloopBwdSm90ILi2ELi2ELi2EN4cute5tupleIJNS5_1CILi1EEES8_S8_EEENS6_IJNS7_ILi128EEESA_NS7_ILi64EEEEEENS_10bfloat16_tEfNS_4arch4Sm90ELb0ELb0ELb0ELb1ELb0ELb1ELb0ELb0ELi2ELi1ELi2ELi2ELb0EEENS1_21CollectiveEpilogueBwdISC_SD_SF_Li256ELb1ELb0ELi1EEENS1_19SingleTileSchedulerILb1ELb0ELb0ELi128EEEEEEEEEvNT_6ParamsE,(.L_x_7405 - _ZN7cutlass13device_kernelIN5flash11enable_sm90INS1_16FlashAttnBwdSm90INS1_25CollectiveMainloopBwdSm90ILi2ELi2ELi2EN4cute5tupleIJNS5_1CILi1EEES8_S8_EEENS6_IJNS7_ILi128EEESA_NS7_ILi64EEEEEENS_10bfloat16_tEfNS_4arch4Sm90ELb0ELb0ELb0ELb1ELb0ELb1ELb0ELb0ELi2ELi1ELi2ELi2ELb0EEENS1_21CollectiveEpilogueBwdISC_SD_SF_Li256ELb1ELb0ELi1EEENS1_19SingleTileSchedulerILb1ELb0ELb0ELi128EEEEEEEEEvNT_6ParamsE)
        .other          _ZN7cutlass13device_kernelIN5flash11enable_sm90INS1_16FlashAttnBwdSm90INS1_25CollectiveMainloopBwdSm90ILi2ELi2ELi2EN4cute5tupleIJNS5_1CILi1EEES8_S8_EEENS6_IJNS7_ILi128EEESA_NS7_ILi64EEEEEENS_10bfloat16_tEfNS_4arch4Sm90ELb0ELb0ELb0ELb1ELb0ELb1ELb0ELb0ELi2ELi1ELi2ELi2ELb0EEENS1_21CollectiveEpilogueBwdISC_SD_SF_Li256ELb1ELb0ELi1EEENS1_19SingleTileSchedulerILb1ELb0ELb0ELi128EEEEEEEEEvNT_6ParamsE,@"STO_CUDA_ENTRY STV_DEFAULT"
_ZN7cutlass13device_kernelIN5flash11enable_sm90INS1_16FlashAttnBwdSm90INS1_25CollectiveMainloopBwdSm90ILi2ELi2ELi2EN4cute5tupleIJNS5_1CILi1EEES8_S8_EEENS6_IJNS7_ILi128EEESA_NS7_ILi64EEEEEENS_10bfloat16_tEfNS_4arch4Sm90ELb0ELb0ELb0ELb1ELb0ELb1ELb0ELb0ELi2ELi1ELi2ELi2ELb0EEENS1_21CollectiveEpilogueBwdISC_SD_SF_Li256ELb1ELb0ELi1EEENS1_19SingleTileSchedulerILb1ELb0ELb0ELi128EEEEEEEEEvNT_6ParamsE:
        /* <DEDUP_REMOVED lines=23> */
.L_x_4146:
[----:B------:R-:W-:Y:S05]  /*0170*/  BSYNC B0 ;  /* 0x0000000000007941 */ /* 0x000fea0003800000 */
.L_x_4145:
        /* <DEDUP_REMOVED lines=34> */
.L_x_4147:
        /* <DEDUP_REMOVED lines=22> */
.L_x_4148:
        /* <DEDUP_REMOVED lines=9> */
.L_x_4151:
        /* <DEDUP_REMOVED lines=20> */
.L_x_4152:
        /* <DEDUP_REMOVED lines=10> */
.L_x_4154:
[----:B------:R-:W2:Y:S02]  /*0770*/  LDC R0, c[0x0][0x8bc] ;  /* 0x00022f00ff007b82 */ /* 0x000ea40000000800 */
.L_x_4153:
        /* <DEDUP_REMOVED lines=19> */
.L_x_4156:
        /* <DEDUP_REMOVED lines=9> */
[----:B--2---:R-:W-:-:S07]  /*0940*/  IMAD.IADD R19, R0, 0x1, -R19 ;  /* 0x0000000100137824 */ /* 0x004fce00078e0a13 */
.L_x_4157:
        /* <DEDUP_REMOVED lines=8> */
.L_x_4158:
        /* <DEDUP_REMOVED lines=9> */
.L_x_4159:
        /* <DEDUP_REMOVED lines=36> */
[----:B------:R-:W-:-:S03]  /*0ca0*/  ULDC UR36, c[0x0][0x744] ;  /* 0x0001d10000247ab9 */ /* 0x000fc60000000800 */
        /* <DEDUP_REMOVED lines=18> */
.L_x_4162:
        /* <DEDUP_REMOVED lines=15> */
.L_x_4161:
[----:B-1----:R-:W1:Y:S01]  /*0ec0*/  S2R R3, SR_CgaCtaId ;  /* 0x0000000000037919 */ /* 0x002e620000008800 */
        /* <DEDUP_REMOVED lines=21> */
.L_x_4164:
        /* <DEDUP_REMOVED lines=15> */
.L_x_4163:
[----:B------:R-:W-:Y:S01]  /*1110*/  SHF.R.S32.HI R3, RZ, 0x1f, R16 ;  /* 0x0000001fff037819 */ /* 0x000fe20000011410 */
[----:B------:R-:W-:-:S03]  /*1120*/  UMOV UR4, 0xffffffff ;  /* 0xffffffff00047882 */ /* 0x000fc60000000000 */
[----:B------:R-:W-:-:S04]  /*1130*/  LEA.HI R0, R3, R16, RZ, 0x7 ;  /* 0x0000001003007211 */ /* 0x000fc800078f38ff */
[----:B------:R-:W-:Y:S01]  /*1140*/  SHF.R.S32.HI R13, RZ, 0x7, R0 ;  /* 0x00000007ff0d7819 */ /* 0x000fe20000011400 */
[----:B------:R-:W-:Y:S06]  /*1150*/  BRA.DIV UR4, `(.L_x_4165) ;  /* 0x0000008a04307947 */ /* 0x000fec000b800000 */
[----:B------:R1:W2:Y:S02]  /*1160*/  SHFL.IDX PT, R14, R13, RZ, 0x1f ;  /* 0x00001fff0d0e7589 */ /* 0x0002a400000e0000 */
.L_x_4268:
[----:B------:R-:W-:Y:S01]  /*1170*/  SHF.L.U32 R15, RZ, 0x1f, RZ ;  /* 0x0000001fff0f7819 */ /* 0x000fe200000006ff */
[----:B------:R-:W-:Y:S01]  /*1180*/  VIADD R19, R19, 0x7f ;  /* 0x0000007f13137836 */ /* 0x000fe20000000000 */
[----:B--2---:R-:W-:Y:S01]  /*1190*/  LEA.HI R2, R14, R14, RZ, 0x1 ;  /* 0x0000000e0e027211 */ /* 0x004fe200078f08ff */
[----:B------:R-:W-:Y:S01]  /*11a0*/  IMAD.IADD R18, R18, 0x1, -R17 ;  /* 0x0000000112127824 */ /* 0x000fe200078e0a11 */
[----:B------:R-:W2:Y:S01]  /*11b0*/  SYNCS.PHASECHK.TRANS64.TRYWAIT P0, [R226+URZ+0x30c00], R15 ;  /* 0x030c000fe20075a7 */ /* 0x000ea2000800017f */
[----:B------:R-:W-:Y:S02]  /*11c0*/  LOP3.LUT R5, R0, 0xffffff80, RZ, 0xc0, !PT ;  /* 0xffffff8000057812 */ /* 0x000fe400078ec0ff */
[----:B------:R-:W-:Y:S02]  /*11d0*/  LOP3.LUT R225, R2, 0xffffe, RZ, 0xc0, !PT ;  /* 0x000ffffe02e17812 */ /* 0x000fe400078ec0ff */
[CC--:B------:R-:W-:Y:S01]  /*11e0*/  LEA.HI R2, R3.reuse, R16.reuse, RZ, 0x5 ;  /* 0x0000001003027211 */ /* 0x0c0fe200078f28ff */
[----:B------:R-:W-:Y:S01]  /*11f0*/  IMAD.IADD R4, R16, 0x1, -R5 ;  /* 0x0000000110047824 */ /* 0x000fe200078e0a05 */
[----:B------:R-:W-:Y:S01]  /*1200*/  LEA.HI R0, R3, R16, RZ, 0x2 ;  /* 0x0000001003007211 */ /* 0x000fe200078f10ff */
[----:B------:R-:W-:Y:S01]  /*1210*/  IMAD.IADD R225, R14, 0x1, -R225 ;  /* 0x000000010ee17824 */ /* 0x000fe200078e0ae1 */
[----:B------:R-:W-:-:S02]  /*1220*/  LOP3.LUT R7, R2, 0xffffffe0, RZ, 0xc0, !PT ;  /* 0xffffffe002077812 */ /* 0x000fc400078ec0ff */
[----:B------:R-:W-:Y:S02]  /*1230*/  LOP3.LUT R9, R0, 0xfffffffc, RZ, 0xc0, !PT ;  /* 0xfffffffc00097812 */ /* 0x000fe400078ec0ff */
[CC--:B------:R-:W-:Y:S01]  /*1240*/  LEA.HI R6, R3.reuse, R16.reuse, RZ, 0x3 ;  /* 0x0000001003067211 */ /* 0x0c0fe200078f18ff */
[C---:B------:R-:W-:Y:S01]  /*1250*/  IMAD.IADD R7, R16.reuse, 0x1, -R7 ;  /* 0x0000000110077824 */ /* 0x040fe200078e0a07 */
[----:B------:R-:W-:Y:S01]  /*1260*/  LEA.HI R8, R3, R16, RZ, 0x4 ;  /* 0x0000001003087211 */ /* 0x000fe200078f20ff */
[C---:B------:R-:W-:Y:S01]  /*1270*/  IMAD.IADD R0, R16.reuse, 0x1, -R9 ;  /* 0x0000000110007824 */ /* 0x040fe200078e0a09 */
[----:B------:R-:W-:Y:S01]  /*1280*/  SHF.R.S32.HI R3, RZ, 0x5, R2 ;  /* 0x00000005ff037819 */ /* 0x000fe20000011402 */
[----:B------:R-:W-:Y:S01]  /*1290*/  IMAD.SHL.U32 R16, R16, 0x40, RZ ;  /* 0x0000004010107824 */ /* 0x000fe200078e00ff */
[----:B------:R-:W-:Y:S02]  /*12a0*/  SHF.R.S32.HI R2, RZ, 0x1f, R19 ;  /* 0x0000001fff027819 */ /* 0x000fe40000011413 */
[----:B------:R-:W-:Y:S01]  /*12b0*/  SHF.R.S32.HI R11, RZ, 0x4, R8 ;  /* 0x00000004ff0b7819 */ /* 0x000fe20000011408 */
[----:B------:R-:W-:Y:S01]  /*12c0*/  IMAD.SHL.U32 R5, R3, 0x10, RZ ;  /* 0x0000001003057824 */ /* 0x000fe200078e00ff */
[----:B------:R-:W-:-:S02]  /*12d0*/  LOP3.LUT R16, R16, 0x1c0, RZ, 0xc0, !PT ;  /* 0x000001c010107812 */ /* 0x000fc400078ec0ff */
[----:B------:R-:W-:Y:S02]  /*12e0*/  LEA.HI R235, R2, R19, RZ, 0x7 ;  /* 0x0000001302eb7211 */ /* 0x000fe400078f38ff */
[----:B------:R-:W-:Y:S02]  /*12f0*/  LEA.HI R8, R8, R11, RZ, 0x1 ;  /* 0x0000000b08087211 */ /* 0x000fe400078f08ff */
[----:B------:R-:W-:Y:S02]  /*1300*/  SHF.R.S32.HI R3, RZ, 0x1f, R4 ;  /* 0x0000001fff037819 */ /* 0x000fe40000011404 */
[----:B------:R-:W-:Y:S01]  /*1310*/  LOP3.LUT R5, R16, 0x30, R5, 0xf8, !PT ;  /* 0x0000003010057812 */ /* 0x000fe200078ef805 */
[----:B--2---:R-:W-:Y:S06]  /*1320*/  @P0 BRA `(.L_x_4166) ;  /* 0x0000000000080947 */ /* 0x004fec0003800000 */
[----:B------:R-:W2:Y:S02]  /*1330*/  SYNCS.PHASECHK.TRANS64.TRYWAIT P0, [R226+URZ+0x30c00], R15 ;  /* 0x030c000fe20075a7 */ /* 0x000ea4000800017f */
[----:B--2---:R-:W-:Y:S05]  /*1340*/  @!P0 BRA `(.L_x_4167) ;  /* 0x0000008400d08947 */ /* 0x004fea0003800000 */
.L_x_4166:
[----:B------:R-:W3:Y:S01]  /*1350*/  LDL.LU R19, [R1+0x10] ;  /* 0x0000100001137983 */ /* 0x000ee20000300800 */
[----:B------:R-:W-:Y:S01]  /*1360*/  LOP3.LUT R9, R5, 0x8, R6, 0xf8, !PT ;  /* 0x0000000805097812 */ /* 0x000fe200078ef806 */
[----:B------:R-:W-:Y:S01]  /*1370*/  IMAD R17, R13, 0x400, R4 ;  /* 0x000004000d117824 */ /* 0x000fe200078e0204 */
[----:B------:R-:W-:Y:S02]  /*1380*/  LEA.HI R5, R3, R4, RZ, 0x5 ;  /* 0x0000000403057211 */ /* 0x000fe400078f28ff */
[----:B------:R-:W-:Y:S02]  /*1390*/  CS2R R182, SRZ ;  /* 0x0000000000b67805 */ /* 0x000fe4000001ff00 */
[----:B------:R-:W-:Y:S02]  /*13a0*/  SHF.R.S32.HI R2, RZ, 0x1f, R7 ;  /* 0x0000001fff027819 */ /* 0x000fe40000011407 */
[----:B------:R-:W-:Y:S02]  /*13b0*/  CS2R R180, SRZ ;  /* 0x0000000000b47805 */ /* 0x000fe4000001ff00 */
[----:B------:R-:W-:-:S02]  /*13c0*/  SHF.R.S32.HI R5, RZ, 0x5, R5 ;  /* 0x00000005ff057819 */ /* 0x000fc40000011405 */
[----:B------:R-:W-:Y:S02]  /*13d0*/  CS2R R178, SRZ ;  /* 0x0000000000b27805 */ /* 0x000fe4000001ff00 */
[----:B------:R-:W-:Y:S02]  /*13e0*/  LOP3.LUT R8, R8, 0x7ffffe, RZ, 0xc0, !PT ;  /* 0x007ffffe08087812 */ /* 0x000fe400078ec0ff */
[----:B------:R-:W-:Y:S02]  /*13f0*/  CS2R R176, SRZ ;  /* 0x0000000000b07805 */ /* 0x000fe4000001ff00 */
[----:B------:R-:W-:Y:S01]  /*1400*/  LEA.HI R3, R3, R4, RZ, 0x2 ;  /* 0x0000000403037211 */ /* 0x000fe200078f10ff */
[----:B------:R-:W-:Y:S01]  /*1410*/  IMAD R18, R5, -0x10, R18 ;  /* 0xfffffff005127824 */ /* 0x000fe200078e0212 */
[CC--:B------:R-:W-:Y:S01]  /*1420*/  LEA.HI R6, R2.reuse, R7.reuse, RZ, 0x3 ;  /* 0x0000000702067211 */ /* 0x0c0fe200078f18ff */
[----:B------:R-:W-:Y:S01]  /*1430*/  IMAD.IADD R12, R11, 0x1, -R8 ;  /* 0x000000010b0c7824 */ /* 0x000fe200078e0a08 */
[----:B------:R-:W-:-:S02]  /*1440*/  LEA.HI R7, R2, R7, RZ, 0x2 ;  /* 0x0000000702077211 */ /* 0x000fc400078f10ff */
[----:B------:R-:W-:Y:S02]  /*1450*/  CS2R R174, SRZ ;  /* 0x0000000000ae7805 */ /* 0x000fe4000001ff00 */
[C---:B------:R-:W-:Y:S01]  /*1460*/  LEA.HI R2, R13.reuse, R13, RZ, 0x1 ;  /* 0x0000000d0d027211 */ /* 0x040fe200078f08ff */
[----:B------:R-:W-:Y:S01]  /*1470*/  IMAD R12, R13, 0x10, R12 ;  /* 0x000000100d0c7824 */ /* 0x000fe200078e020c */
[----:B------:R-:W-:Y:S02]  /*1480*/  LOP3.LUT R5, R3, 0x7ffffffc, RZ, 0xc0, !PT ;  /* 0x7ffffffc03057812 */ /* 0x000fe400078ec0ff */
[----:B------:R-:W-:Y:S02]  /*1490*/  CS2R R172, SRZ ;  /* 0x0000000000ac7805 */ /* 0x000fe4000001ff00 */
[----:B------:R-:W-:Y:S02]  /*14a0*/  SHF.R.S32.HI R8, RZ, 0x2, R3 ;  /* 0x00000002ff087819 */ /* 0x000fe40000011403 */
[----:B------:R-:W-:-:S02]  /*14b0*/  CS2R R170, SRZ ;  /* 0x0000000000aa7805 */ /* 0x000fc4000001ff00 */
[----:B------:R-:W-:Y:S02]  /*14c0*/  SHF.R.S32.HI R3, RZ, 0x1f, R3 ;  /* 0x0000001fff037819 */ /* 0x000fe40000011403 */
[----:B------:R-:W-:Y:S02]  /*14d0*/  CS2R R168, SRZ ;  /* 0x0000000000a87805 */ /* 0x000fe4000001ff00 */
[----:B------:R-:W-:Y:S01]  /*14e0*/  LOP3.LUT R10, R2, 0xfffffffe, RZ, 0xc0, !PT ;  /* 0xfffffffe020a7812 */ /* 0x000fe200078ec0ff */
[----:B------:R-:W-:Y:S01]  /*14f0*/  IMAD.IADD R2, R4, 0x1, -R5 ;  /* 0x0000000104027824 */ /* 0x000fe200078e0a05 */
[----:B------:R-:W-:Y:S02]  /*1500*/  LEA.HI R5, R3, R8, RZ, 0x3 ;  /* 0x0000000803057211 */ /* 0x000fe400078f18ff */
[----:B------:R-:W-:Y:S02]  /*1510*/  CS2R R166, SRZ ;  /* 0x0000000000a67805 */ /* 0x000fe4000001ff00 */
[----:B------:R-:W-:Y:S01]  /*1520*/  SHF.R.S32.HI R4, RZ, 0x3, R6 ;  /* 0x00000003ff047819 */ /* 0x000fe20000011406 */
[----:B------:R-:W-:Y:S01]  /*1530*/  IMAD.IADD R10, R13, 0x1, -R10 ;  /* 0x000000010d0a7824 */ /* 0x000fe200078e0a0a */
[----:B------:R-:W-:-:S02]  /*1540*/  SHF.R.S32.HI R3, RZ, 0x1f, R6 ;  /* 0x0000001fff037819 */ /* 0x000fc40000011406 */
[----:B------:R-:W-:Y:S02]  /*1550*/  CS2R R164, SRZ ;  /* 0x0000000000a47805 */ /* 0x000fe4000001ff00 */
[----:B------:R-:W-:Y:S02]  /*1560*/  SHF.R.U32.HI R16, RZ, 0x3, R16 ;  /* 0x00000003ff107819 */ /* 0x000fe40000011610 */
[----:B------:R-:W-:Y:S02]  /*1570*/  CS2R R162, SRZ ;  /* 0x0000000000a27805 */ /* 0x000fe4000001ff00 */
[----:B------:R-:W-:Y:S02]  /*1580*/  LOP3.LUT R5, R5, 0xfffffff8, RZ, 0xc0, !PT ;  /* 0xfffffff805057812 */ /* 0x000fe400078ec0ff */
[----:B------:R-:W-:Y:S02]  /*1590*/  CS2R R160, SRZ ;  /* 0x0000000000a07805 */ /* 0x000fe4000001ff00 */
[----:B------:R-:W-:-:S02]  /*15a0*/  SHF.R.S32.HI R6, RZ, 0x2, R7 ;  /* 0x00000002ff067819 */ /* 0x000fc40000011407 */
[----:B------:R-:W-:Y:S02]  /*15b0*/  CS2R R158, SRZ ;  /* 0x00000000009e7805 */ /* 0x000fe4000001ff00 */
[----:B------:R-:W-:Y:S02]  /*15c0*/  LOP3.LUT R9, R9, R16, RZ, 0x3c, !PT ;  /* 0x0000001009097212 */ /* 0x000fe400078e3cff */
[----:B------:R-:W-:Y:S02]  /*15d0*/  CS2R R156, SRZ ;  /* 0x00000000009c7805 */ /* 0x000fe4000001ff00 */
[----:B------:R-:W-:Y:S01]  /*15e0*/  LEA.HI R3, R3, R4, RZ, 0x4 ;  /* 0x0000000403037211 */ /* 0x000fe200078f20ff */
[----:B------:R-:W-:Y:S01]  /*15f0*/  VIADD R14, R6, 0x18 ;  /* 0x00000018060e7836 */ /* 0x000fe20000000000 */
[----:B------:R-:W-:Y:S01]  /*1600*/  IADD3 R11, R18, R5, -R8 ;  /* 0x00000005120b7210 */ /* 0x000fe20007ffe808 */
[----:B------:R-:W-:Y:S01]  /*1610*/  VIADD R8, R6, 0x8 ;  /* 0x0000000806087836 */ /* 0x000fe20000000000 */
[----:B------:R-:W-:Y:S01]  /*1620*/  LOP3.LUT R5, R3, 0x1ffffff0, RZ, 0xc0, !PT ;  /* 0x1ffffff003057812 */ /* 0x000fe200078ec0ff */
[----:B------:R-:W-:Y:S01]  /*1630*/  IMAD.U32 R236, R12, 0x200, R9 ;  /* 0x000002000cec7824 */ /* 0x000fe200078e0009 */
[----:B------:R-:W-:Y:S01]  /*1640*/  LEA.HI R7, R7, R6, RZ, 0x1 ;  /* 0x0000000607077211 */ /* 0x000fe200078f08ff */
[----:B------:R-:W-:Y:S01]  /*1650*/  IMAD R3, R10, -0x40, R11 ;  /* 0xffffffc00a037824 */ /* 0x000fe200078e020b */
[----:B------:R-:W-:Y:S01]  /*1660*/  LEA.HI R9, R8, R8, RZ, 0x1 ;  /* 0x0000000808097211 */ /* 0x000fe200078f08ff */
[----:B------:R-:W-:Y:S01]  /*1670*/  VIADD R10, R6, 0x10 ;  /* 0x00000010060a7836 */ /* 0x000fe20000000000 */
[----:B------:R-:W-:Y:S01]  /*1680*/  LOP3.LUT R7, R7, 0xfffffffe, RZ, 0xc0, !PT ;  /* 0xfffffffe07077812 */ /* 0x000fe200078ec0ff */
[----:B------:R-:W-:Y:S01]  /*1690*/  IMAD.IADD R4, R4, 0x1, -R5 ;  /* 0x0000000104047824 */ /* 0x000fe200078e0a05 */
[----:B------:R-:W-:-:S02]  /*16a0*/  LOP3.LUT R5, R9, 0xfffffffe, RZ, 0xc0, !PT ;  /* 0xfffffffe09057812 */ /* 0x000fc400078ec0ff */
[----:B------:R-:W-:Y:S02]  /*16b0*/  CS2R R154, SRZ ;  /* 0x00000000009a7805 */ /* 0x000fe4000001ff00 */
[----:B------:R-:W-:Y:S01]  /*16c0*/  LEA.HI R11, R10, R10, RZ, 0x1 ;  /* 0x0000000a0a0b7211 */ /* 0x000fe200078f08ff */
[----:B------:R-:W-:Y:S01]  /*16d0*/  IMAD.IADD R7, R6, 0x1, -R7 ;  /* 0x0000000106077824 */ /* 0x000fe200078e0a07 */
[----:B------:R-:W-:Y:S01]  /*16e0*/  SHF.R.S32.HI R6, RZ, 0x1f, R9 ;  /* 0x0000001fff067819 */ /* 0x000fe20000011409 */
[----:B------:R-:W-:Y:S01]  /*16f0*/  IMAD.IADD R8, R8, 0x1, -R5 ;  /* 0x0000000108087824 */ /* 0x000fe200078e0a05 */
[----:B------:R-:W-:Y:S02]  /*1700*/  SHF.R.S32.HI R5, RZ, 0x1, R9 ;  /* 0x00000001ff057819 */ /* 0x000fe40000011409 */
[----:B------:R-:W-:Y:S02]  /*1710*/  CS2R R152, SRZ ;  /* 0x0000000000987805 */ /* 0x000fe4000001ff00 */
[----:B------:R-:W-:-:S02]  /*1720*/  SHF.R.S32.HI R9, RZ, 0x1, R11 ;  /* 0x00000001ff097819 */ /* 0x000fc4000001140b */
[----:B------:R-:W-:Y:S02]  /*1730*/  CS2R R214, SRZ ;  /* 0x0000000000d67805 */ /* 0x000fe4000001ff00 */
[----:B------:R-:W-:Y:S02]  /*1740*/  SHF.R.S32.HI R12, RZ, 0x1f, R11 ;  /* 0x0000001fff0c7819 */ /* 0x000fe4000001140b */
[----:B------:R-:W-:Y:S02]  /*1750*/  CS2R R212, SRZ ;  /* 0x0000000000d47805 */ /* 0x000fe4000001ff00 */
[----:B--2---:R-:W-:Y:S02]  /*1760*/  LEA.HI R15, R14, R14, RZ, 0x1 ;  /* 0x0000000e0e0f7211 */ /* 0x004fe400078f08ff */
[----:B------:R-:W-:Y:S02]  /*1770*/  CS2R R210, SRZ ;  /* 0x0000000000d27805 */ /* 0x000fe4000001ff00 */
[----:B------:R-:W-:-:S02]  /*1780*/  LEA.HI R6, R6, R5, RZ, 0x4 ;  /* 0x0000000506067211 */ /* 0x000fc400078f20ff */
[----:B------:R-:W-:Y:S02]  /*1790*/  CS2R R208, SRZ ;  /* 0x0000000000d07805 */ /* 0x000fe4000001ff00 */
[----:B------:R-:W-:Y:S02]  /*17a0*/  LEA.HI R12, R12, R9, RZ, 0x4 ;  /* 0x000000090c0c7211 */ /* 0x000fe400078f20ff */
[----:B------:R-:W-:Y:S02]  /*17b0*/  CS2R R206, SRZ ;  /* 0x0000000000ce7805 */ /* 0x000fe4000001ff00 */
[----:B-1----:R-:W-:Y:S02]  /*17c0*/  LOP3.LUT R13, R11, 0xfffffffe, RZ, 0xc0, !PT ;  /* 0xfffffffe0b0d7812 */ /* 0x002fe400078ec0ff */
[----:B------:R-:W-:Y:S02]  /*17d0*/  CS2R R204, SRZ ;  /* 0x0000000000cc7805 */ /* 0x000fe4000001ff00 */
[----:B------:R-:W-:-:S02]  /*17e0*/  SHF.R.S32.HI R11, RZ, 0x1, R15 ;  /* 0x00000001ff0b7819 */ /* 0x000fc4000001140f */
[----:B------:R-:W-:Y:S02]  /*17f0*/  CS2R R202, SRZ ;  /* 0x0000000000ca7805 */ /* 0x000fe4000001ff00 */
[----:B------:R-:W-:Y:S01]  /*1800*/  SHF.R.S32.HI R16, RZ, 0x1f, R15 ;  /* 0x0000001fff107819 */ /* 0x000fe2000001140f */
[----:B------:R-:W-:Y:S01]  /*1810*/  IMAD.IADD R13, R10, 0x1, -R13 ;  /* 0x000000010a0d7824 */ /* 0x000fe200078e0a0d */
[----:B------:R-:W-:Y:S02]  /*1820*/  LOP3.LUT R6, R6, 0x1ffffff0, RZ, 0xc0, !PT ;  /* 0x1ffffff006067812 */ /* 0x000fe400078ec0ff */
[----:B------:R-:W-:Y:S02]  /*1830*/  CS2R R200, SRZ ;  /* 0x0000000000c87805 */ /* 0x000fe4000001ff00 */
[----:B------:R-:W-:Y:S02]  /*1840*/  LOP3.LUT R12, R12, 0x1ffffff0, RZ, 0xc0, !PT ;  /* 0x1ffffff00c0c7812 */ /* 0x000fe400078ec0ff */
[----:B------:R-:W-:-:S02]  /*1850*/  CS2R R198, SRZ ;  /* 0x0000000000c67805 */ /* 0x000fc4000001ff00 */
[----:B------:R-:W-:Y:S01]  /*1860*/  LEA.HI R16, R16, R11, RZ, 0x4 ;  /* 0x0000000b10107211 */ /* 0x000fe200078f20ff */
[----:B------:R-:W-:Y:S01]  /*1870*/  IMAD.IADD R5, R5, 0x1, -R6 ;  /* 0x0000000105057824 */ /* 0x000fe200078e0a06 */
[----:B------:R-:W-:Y:S01]  /*1880*/  LOP3.LUT R15, R15, 0xfffffffe, RZ, 0xc0, !PT ;  /* 0xfffffffe0f0f7812 */ /* 0x000fe200078ec0ff */
[----:B------:R-:W-:Y:S01]  /*1890*/  IMAD.IADD R12, R9, 0x1, -R12 ;  /* 0x00000001090c7824 */ /* 0x000fe200078e0a0c */
[----:B------:R-:W-:Y:S01]  /*18a0*/  LOP3.LUT R16, R16, 0x1ffffff0, RZ, 0xc0, !PT ;  /* 0x1ffffff010107812 */ /* 0x000fe200078ec0ff */
[----:B------:R-:W-:Y:S01]  /*18b0*/  IMAD R6, R4, 0x8, R7 ;  /* 0x0000000804067824 */ /* 0x000fe200078e0207 */
[----:B------:R-:W-:Y:S01]  /*18c0*/  CS2R R196, SRZ ;  /* 0x0000000000c47805 */ /* 0x000fe2000001ff00 */
[----:B------:R-:W-:Y:S01]  /*18d0*/  IMAD R4, R5, 0x8, R8 ;  /* 0x0000000805047824 */ /* 0x000fe200078e0208 */
[----:B------:R-:W-:Y:S01]  /*18e0*/  CS2R R194, SRZ ;  /* 0x0000000000c27805 */ /* 0x000fe2000001ff00 */
[----:B------:R-:W-:Y:S01]  /*18f0*/  IMAD R5, R12, 0x8, R13 ;  /* 0x000000080c057824 */ /* 0x000fe200078e020d */
[----:B------:R1:W-:Y:S01]  /*1900*/  STL [R1+0x8], R6 ;  /* 0x0000080601007387 */ /* 0x0003e20000100800 */
[----:B------:R-:W-:Y:S01]  /*1910*/  IMAD.IADD R15, R14, 0x1, -R15 ;  /* 0x000000010e0f7824 */ /* 0x000fe200078e0a0f */
[----:B------:R-:W-:Y:S01]  /*1920*/  CS2R R192, SRZ ;  /* 0x0000000000c07805 */ /* 0x000fe2000001ff00 */
[----:B------:R-:W-:Y:S01]  /*1930*/  IMAD.IADD R16, R11, 0x1, -R16 ;  /* 0x000000010b107824 */ /* 0x000fe200078e0a10 */
[----:B------:R-:W-:Y:S01]  /*1940*/  STL [R1+0x4], R4 ;  /* 0x0000040401007387 */ /* 0x000fe20000100800 */
[----:B------:R-:W-:Y:S01]  /*1950*/  IMAD.SHL.U32 R9, R17, 0x4, RZ ;  /* 0x0000000411097824 */ /* 0x000fe200078e00ff */
[----:B------:R-:W-:Y:S01]  /*1960*/  CS2R R190, SRZ ;  /* 0x0000000000be7805 */ /* 0x000fe2000001ff00 */
[----:B------:R-:W-:Y:S01]  /*1970*/  IMAD R237, R16, 0x8, R15 ;  /* 0x0000000810ed7824 */ /* 0x000fe200078e020f */
[----:B------:R2:W-:Y:S01]  /*1980*/  STL [R1], R5 ;  /* 0x0000000501007387 */ /* 0x0005e20000100800 */
[----:B------:R-:W-:-:S02]  /*1990*/  CS2R R188, SRZ ;  /* 0x0000000000bc7805 */ /* 0x000fc4000001ff00 */
[----:B-1----:R-:W-:Y:S02]  /*19a0*/  CS2R R6, SRZ ;  /* 0x0000000000067805 */ /* 0x002fe4000001ff00 */
[----:B------:R-:W-:Y:S02]  /*19b0*/  CS2R R186, SRZ ;  /* 0x0000000000ba7805 */ /* 0x000fe4000001ff00 */
[----:B------:R-:W-:Y:S02]  /*19c0*/  CS2R R184, SRZ ;  /* 0x0000000000b87805 */ /* 0x000fe4000001ff00 */
[----:B------:R-:W-:Y:S01]  /*19d0*/  SHF.R.S32.HI R235, RZ, 0x7, R235 ;  /* 0x00000007ffeb7819 */ /* 0x000fe200000114eb */
[----:B------:R-:W-:Y:S02]  /*19e0*/  IMAD R8, R9, 0x4, R226 ;  /* 0x0000000409087824 */ /* 0x000fe400078e02e2 */
[----:B--2---:R-:W-:Y:S01]  /*19f0*/  IMAD.MOV.U32 R5, RZ, RZ, RZ ;  /* 0x000000ffff057224 */ /* 0x004fe200078e00ff */
[----:B---3--:R-:W-:-:S07]  /*1a00*/  LOP3.LUT R4, R19, 0x1, RZ, 0xfc, !PT ;  /* 0x0000000113047812 */ /* 0x008fce00078efcff */
.L_x_4178:
[----:B------:R-:W-:-:S13]  /*1a10*/  ISETP.NE.AND P0, PT, R4, 0x3, PT ;  /* 0x000000030400780c */ /* 0x000fda0003f05270 */
[----:B-1----:R-:W-:Y:S05]  /*1a20*/  @!P0 BRA `(.L_x_4168) ;  /* 0x0000000000048947 */ /* 0x002fea0003800000 */
[----:B------:R-:W-:Y:S01]  /*1a30*/  BPT.TRAP 0x1 ;  /* 0x000000040000795c */ /* 0x000fe20000300000 */
.L_x_4168:
[----:B------:R-:W-:Y:S01]  /*1a40*/  IMAD R9, R7, 0x8, R226 ;  /* 0x0000000807097824 */ /* 0x000fe200078e02e2 */
[----:B------:R-:W-:-:S04]  /*1a50*/  SHF.L.U32 R12, R6, 0x1f, RZ ;  /* 0x0000001f060c7819 */ /* 0x000fc800000006ff */
[----:B------:R1:W2:Y:S01]  /*1a60*/  SYNCS.PHASECHK.TRANS64.TRYWAIT P1, [R9+URZ+0x30c10], R12 ;  /* 0x030c100c090075a7 */ /* 0x0002a2000802017f */
[----:B------:R-:W-:Y:S05]  /*1a70*/  @!P0 BRA `(.L_x_4169) ;  /* 0x0000000000048947 */ /* 0x000fea0003800000 */
[----:B------:R-:W-:Y:S01]  /*1a80*/  BPT.TRAP 0x1 ;  /* 0x000000040000795c */ /* 0x000fe20000300000 */
.L_x_4169:
[----:B------:R-:W-:-:S05]  /*1a90*/  VIADD R10, R226, 0x10000 ;  /* 0x00010000e20a7836 */ /* 0x000fca0000000000 */
[----:B------:R-:W-:-:S04]  /*1aa0*/  SHF.R.U32.HI R10, RZ, 0x4, R10 ;  /* 0x00000004ff0a7819 */ /* 0x000fc8000001160a */
[----:B------:R-:W-:Y:S01]  /*1ab0*/  LOP3.LUT R10, R10, 0x3fff, RZ, 0xc0, !PT ;  /* 0x00003fff0a0a7812 */ /* 0x000fe200078ec0ff */
[----:B--2---:R-:W-:Y:S06]  /*1ac0*/  @P1 BRA `(.L_x_4170) ;  /* 0x0000000000081947 */ /* 0x004fec0003800000 */
[----:B------:R-:W2:Y:S02]  /*1ad0*/  SYNCS.PHASECHK.TRANS64.TRYWAIT P1, [R9+URZ+0x30c10], R12 ;  /* 0x030c100c090075a7 */ /* 0x000ea4000802017f */
[----:B--2---:R-:W-:Y:S05]  /*1ae0*/  @!P1 BRA `(.L_x_4171) ;  /* 0x0000007c00fc9947 */ /* 0x004fea0003800000 */
.L_x_4170:
        /* <DEDUP_REMOVED lines=18> */
[----:B------:R-:W-:Y:S01]  /*1c10*/  IMAD R216, R17, 0x4, R226 ;  /* 0x0000000411d87824 */ /* 0x000fe200078e02e2 */
        /* <DEDUP_REMOVED lines=15> */
[C---:B------:R-:W-:Y:S02]  /*1d10*/  IMAD R11, R2.reuse, 0x2, R11 ;  /* 0x00000002020b7824 */ /* 0x040fe400078e020b */
[----:B----4-:R-:W-:Y:S02]  /*1d20*/  IMAD R13, R7, 0x80, R13 ;  /* 0x00000080070d7824 */ /* 0x010fe400078e020d */
        /* <DEDUP_REMOVED lines=15> */
[--C-:B------:R-:W-:Y:S02]  /*1e20*/  IMAD R219, R15, 0x4, R220.reuse ;  /* 0x000000040fdb7824 */ /* 0x100fe400078e02dc */
        /* <DEDUP_REMOVED lines=11> */
.L_x_4172:
[----:B------:R1:W1:Y:S01]  /*1ee0*/  SYNCS.PHASECHK.TRANS64.TRYWAIT P1, [R9+URZ+0x30c30], R12 ;  /* 0x030c300c090075a7 */ /* 0x000262000802017f */
[----:B------:R-:W-:Y:S05]  /*1ef0*/  @!P0 BRA `(.L_x_4173) ;  /* 0x0000000000048947 */ /* 0x000fea0003800000 */
[----:B------:R-:W-:Y:S01]  /*1f00*/  BPT.TRAP 0x1 ;  /* 0x000000040000795c */ /* 0x000fe20000300000 */
.L_x_4173:
[----:B------:R-:W-:-:S05]  /*1f10*/  VIADD R11, R226, 0x18000 ;  /* 0x00018000e20b7836 */ /* 0x000fca0000000000 */
[----:B------:R-:W-:-:S04]  /*1f20*/  SHF.R.U32.HI R11, RZ, 0x4, R11 ;  /* 0x00000004ff0b7819 */ /* 0x000fc8000001160b */
[----:B------:R-:W-:-:S04]  /*1f30*/  LOP3.LUT R218, R11, 0x3fff, RZ, 0xc0, !PT ;  /* 0x00003fff0bda7812 */ /* 0x000fc800078ec0ff */
[----:B------:R-:W-:Y:S01]  /*1f40*/  LOP3.LUT R14, R218, 0x10000, RZ, 0xfc, !PT ;  /* 0x00010000da0e7812 */ /* 0x000fe200078efcff */
[----:B-1----:R-:W-:Y:S06]  /*1f50*/  @P1 BRA `(.L_x_4174) ;  /* 0x0000000000081947 */ /* 0x002fec0003800000 */
[----:B------:R-:W1:Y:S02]  /*1f60*/  SYNCS.PHASECHK.TRANS64.TRYWAIT P1, [R9+URZ+0x30c30], R12 ;  /* 0x030c300c090075a7 */ /* 0x000e64000802017f */
[----:B-1----:R-:W-:Y:S05]  /*1f70*/  @!P1 BRA `(.L_x_4175) ;  /* 0x0000007800ec9947 */ /* 0x002fea0003800000 */
.L_x_4174:
        /* <DEDUP_REMOVED lines=9> */
[C---:B------:R-:W-:Y:S01]  /*2010*/  VIADD R231, R0.reuse, 0x10 ;  /* 0x0000001000e77836 */ /* 0x040fe20000000000 */
[----:B---3--:R-:W1:Y:S01]  /*2020*/  SHFL.IDX PT, R15, R20, R232, 0x1f ;  /* 0x00001fe8140f7589 */ /* 0x008e6200000e0000 */
[C---:B------:R-:W-:Y:S01]  /*2030*/  ISETP.GT.AND P2, PT, R3.reuse, RZ, PT ;  /* 0x000000ff0300720c */ /* 0x040fe20003f44270 */
[----:B------:R-:W-:Y:S01]  /*2040*/  ULOP3.LUT UR9, UR9, 0x10000, URZ, 0xfc, !UPT ;  /* 0x0001000009097892 */ /* 0x000fe2000f8efc3f */
[----:B------:R-:W-:Y:S01]  /*2050*/  ISETP.GT.AND P1, PT, R3, 0x8, PT ;  /* 0x000000080300780c */ /* 0x000fe20003f24270 */
[----:B------:R-:W3:Y:S01]  /*2060*/  SHFL.IDX PT, R16, R20, R231, 0x1f ;  /* 0x00001fe714107589 */ /* 0x000ee200000e0000 */
[----:B------:R-:W-:Y:S01]  /*2070*/  FSEL R18, R93, -INF , P2 ;  /* 0xff8000005d127808 */ /* 0x000fe20001000000 */
[C---:B------:R-:W-:Y:S01]  /*2080*/  VIADD R233, R0.reuse, 0x8 ;  /* 0x0000000800e97836 */ /* 0x040fe20000000000 */
[----:B------:R-:W-:Y:S01]  /*2090*/  FSEL R22, R95, -INF , P1 ;  /* 0xff8000005f167808 */ /* 0x000fe20000800000 */
[----:B------:R-:W5:Y:S01]  /*20a0*/  SHFL.IDX PT, R11, R20, R0, 0x1f ;  /* 0x00001f00140b7589 */ /* 0x000f6200000e0000 */
[----:B------:R-:W-:Y:S01]  /*20b0*/  UMOV UR6, UR8 ;  /* 0x0000000800067c82 */ /* 0x000fe20008000000 */
[----:B------:R-:W-:Y:S01]  /*20c0*/  UMOV UR4, UR9 ;  /* 0x0000000900047c82 */ /* 0x000fe20008000000 */
[----:B------:R-:W-:Y:S01]  /*20d0*/  VIADD R228, R0, 0x1c ;  /* 0x0000001c00e47836 */ /* 0x000fe20000000000 */
[----:B------:R-:W-:Y:S01]  /*20e0*/  HGMMA.64x128x16.F32.BF16 R24, gdesc[UR4], RZ, !UPT, gsb0 ;  /* 0x01e00000041879f0 */ /* 0x000fe2000c0018ff */
[----:B------:R-:W-:Y:S01]  /*20f0*/  UIADD3 UR6, UR8, 0x2, URZ ;  /* 0x0000000208067890 */ /* 0x000fe2000fffe03f */
[----:B------:R-:W4:Y:S01]  /*2100*/  SHFL.IDX PT, R13, R20, R233, 0x1f ;  /* 0x00001fe9140d7589 */ /* 0x000f2200000e0000 */
[----:B------:R-:W-:Y:S01]  /*2110*/  UIADD3 UR4, UR9, 0x2, URZ ;  /* 0x0000000209047890 */ /* 0x000fe2000fffe03f */
[----:B------:R-:W-:Y:S01]  /*2120*/  FSEL R19, R96, -INF , P2 ;  /* 0xff80000060137808 */ /* 0x000fe20001000000 */
        /* <DEDUP_REMOVED lines=16> */
[--C-:B-----5:R-:W-:Y:S01]  /*2230*/  FFMA.FTZ R88, R88, UR36, -R11.reuse ;  /* 0x0000002458587c23 */ /* 0x120fe2000801080b */
[----:B------:R-:W-:Y:S01]  /*2240*/  FSEL R92, R92, -INF , P2 ;  /* 0xff8000005c5c7808 */ /* 0x000fe20001000000 */
[----:B------:R-:W-:Y:S01]  /*2250*/  FFMA.FTZ R11, R90, UR36, -R11 ;  /* 0x000000245a0b7c23 */ /* 0x000fe2000801080b */
[----:B------:R-:W-:Y:S01]  /*2260*/  SHFL.IDX PT, R18, R20, R230, 0x1f ;  /* 0x00001fe614127589 */ /* 0x000fe200000e0000 */
[----:B------:R5:W-:Y:S01]  /*2270*/  MUFU.EX2 R223, R88 ;  /* 0x0000005800df7308 */ /* 0x000be20000000800 */
[--C-:B----4-:R-:W-:Y:S01]  /*2280*/  FFMA.FTZ R14, R94, UR36, -R13.reuse ;  /* 0x000000245e0e7c23 */ /* 0x110fe2000801080d */
[----:B------:R-:W-:Y:S01]  /*2290*/  FFMA.FTZ R92, R92, UR36, -R13 ;  /* 0x000000245c5c7c23 */ /* 0x000fe2000801080d */
[----:B--2---:R-:W2:Y:S01]  /*22a0*/  SHFL.IDX PT, R23, R20, R228, 0x1f ;  /* 0x00001fe414177589 */ /* 0x004ea200000e0000 */
[----:B------:R-:W-:Y:S01]  /*22b0*/  FSEL R94, R103, -INF , P1 ;  /* 0xff800000675e7808 */ /* 0x000fe20000800000 */
[----:B------:R-:W-:Y:S01]  /*22c0*/  IMAD R218, R7, 0x400, R218 ;  /* 0x0000040007da7824 */ /* 0x000fe200078e02da */
[----:B------:R-:W-:Y:S01]  /*22d0*/  FSEL R100, R100, -INF , P2 ;  /* 0xff80000064647808 */ /* 0x000fe20001000000 */
[----:B------:R-:W4:Y:S01]  /*22e0*/  SHFL.IDX PT, R90, R227, R0, 0x1f ;  /* 0x00001f00e35a7589 */ /* 0x000f2200000e0000 */
[----:B------:R1:W-:Y:S01]  /*22f0*/  MUFU.EX2 R13, R92 ;  /* 0x0000005c000d7308 */ /* 0x0003e20000000800 */
[----:B-----5:R-:W-:-:S02]  /*2300*/  FSEL R88, R101, -INF , P2 ;  /* 0xff80000065587808 */ /* 0x020fc40001000000 */
[----:B------:R-:W-:Y:S01]  /*2310*/  FSEL R102, R102, -INF , P1 ;  /* 0xff80000066667808 */ /* 0x000fe20000800000 */
[----:B------:R-:W-:Y:S01]  /*2320*/  SHFL.IDX PT, R98, R227, R231, 0x1f ;  /* 0x00001fe7e3627589 */ /* 0x000fe200000e0000 */
[----:B------:R-:W-:Y:S02]  /*2330*/  FSEL R89, R89, -INF , P2 ;  /* 0xff80000059597808 */ /* 0x000fe40001000000 */
[----:B------:R-:W-:Y:S01]  /*2340*/  FSEL R91, R91, -INF , P1 ;  /* 0xff8000005b5b7808 */ /* 0x000fe20000800000 */
[----:B------:R5:W-:Y:S01]  /*2350*/  MUFU.EX2 R16, R22 ;  /* 0x0000001600107308 */ /* 0x000be20000000800 */
[----:B-1----:R-:W1:Y:S01]  /*2360*/  SHFL.IDX PT, R92, R227, R234, 0x1f ;  /* 0x00001feae35c7589 */ /* 0x002e6200000e0000 */
[--C-:B------:R-:W-:Y:S01]  /*2370*/  FFMA.FTZ R89, R89, UR36, -R12.reuse ;  /* 0x0000002459597c23 */ /* 0x100fe2000801080c */
[--C-:B---3--:R-:W-:Y:S01]  /*2380*/  FFMA.FTZ R100, R100, UR36, -R21.reuse ;  /* 0x0000002464647c23 */ /* 0x108fe20008010815 */
[----:B------:R-:W-:Y:S01]  /*2390*/  FSEL R97, R97, -INF , P2 ;  /* 0xff80000061617808 */ /* 0x000fe20001000000 */
[----:B------:R-:W-:Y:S01]  /*23a0*/  FFMA.FTZ R12, R91, UR36, -R12 ;  /* 0x000000245b0c7c23 */ /* 0x000fe2000801080c */
[----:B------:R-:W-:Y:S01]  /*23b0*/  FSEL R99, R99, -INF , P1 ;  /* 0xff80000063637808 */ /* 0x000fe20000800000 */
[----:B------:R-:W-:Y:S01]  /*23c0*/  SHFL.IDX PT, R96, R227, R232, 0x1f ;  /* 0x00001fe8e3607589 */ /* 0x000fe200000e0000 */
[----:B------:R3:W-:Y:S01]  /*23d0*/  MUFU.EX2 R224, R89 ;  /* 0x0000005900e07308 */ /* 0x0007e20000000800 */
[----:B-----5:R-:W-:Y:S01]  /*23e0*/  FFMA.FTZ R22, R102, UR36, -R21 ;  /* 0x0000002466167c23 */ /* 0x020fe20008010815 */
[----:B------:R-:W-:Y:S01]  /*23f0*/  FSEL R91, R106, -INF , P1 ;  /* 0xff8000006a5b7808 */ /* 0x000fe20000800000 */
[--C-:B--2---:R-:W-:Y:S01]  /*2400*/  FFMA.FTZ R95, R88, UR36, -R23.reuse ;  /* 0x00000024585f7c23 */ /* 0x104fe20008010817 */
[----:B------:R-:W-:Y:S01]  /*2410*/  FFMA.FTZ R88, R94, UR36, -R23 ;  /* 0x000000245e587c23 */ /* 0x000fe20008010817 */
[--C-:B------:R-:W-:Y:S01]  /*2420*/  FFMA.FTZ R97, R97, UR36, -R18.reuse ;  /* 0x0000002461617c23 */ /* 0x100fe20008010812 */
[----:B------:R-:W2:Y:S01]  /*2430*/  SHFL.IDX PT, R94, R227, R233, 0x1f ;  /* 0x00001fe9e35e7589 */ /* 0x000ea200000e0000 */
[----:B------:R-:W-:Y:S01]  /*2440*/  FFMA.FTZ R99, R99, UR36, -R18 ;  /* 0x0000002463637c23 */ /* 0x000fe20008010812 */
[----:B------:R5:W-:Y:S01]  /*2450*/  MUFU.EX2 R21, R100 ;  /* 0x0000006400157308 */ /* 0x000be20000000800 */
[----:B---3--:R-:W-:Y:S01]  /*2460*/  FSEL R89, R104, -INF , P2 ;  /* 0xff80000068597808 */ /* 0x008fe20001000000 */
[----:B------:R-:W-:Y:S01]  /*2470*/  SHFL.IDX PT, R101, R227, R229, 0x1f ;  /* 0x00001fe5e3657589 */ /* 0x000fe200000e0000 */
[----:B------:R-:W-:-:S02]  /*2480*/  FSEL R93, R108, -INF , P2 ;  /* 0xff8000006c5d7808 */ /* 0x000fc40001000000 */
[----:B------:R-:W-:Y:S01]  /*2490*/  FSEL R107, R107, -INF , P1 ;  /* 0xff8000006b6b7808 */ /* 0x000fe20000800000 */
[----:B------:R-:W-:Y:S01]  /*24a0*/  SHFL.IDX PT, R104, R227, R228, 0x1f ;  /* 0x00001fe4e3687589 */ /* 0x000fe200000e0000 */
[--C-:B----4-:R-:W-:Y:S01]  /*24b0*/  FFMA.FTZ R89, R89, UR36, -R90.reuse ;  /* 0x0000002459597c23 */ /* 0x110fe2000801085a */
[----:B------:R-:W-:Y:S01]  /*24c0*/  FFMA.FTZ R90, R91, UR36, -R90 ;  /* 0x000000245b5a7c23 */ /* 0x000fe2000801085a */
[----:B------:R3:W-:Y:S01]  /*24d0*/  MUFU.EX2 R18, R97 ;  /* 0x0000006100127308 */ /* 0x0007e20000000800 */
[----:B-----5:R-:W4:Y:S01]  /*24e0*/  SHFL.IDX PT, R100, R227, R230, 0x1f ;  /* 0x00001fe6e3647589 */ /* 0x020f2200000e0000 */
[----:B------:R-:W-:Y:S02]  /*24f0*/  FSEL R91, R105, -INF , P2 ;  /* 0xff800000695b7808 */ /* 0x000fe40001000000 */
[----:B------:R-:W-:Y:S01]  /*2500*/  FSEL R103, R114, -INF , P1 ;  /* 0xff80000072677808 */ /* 0x000fe20000800000 */
[----:B------:R-:W5:Y:S01]  /*2510*/  SHFL.IDX PT, R108, R222, R234, 0x1f ;  /* 0x00001feade6c7589 */ /* 0x000f6200000e0000 */
[----:B------:R-:W-:Y:S01]  /*2520*/  FSEL R115, R115, -INF , P1 ;  /* 0xff80000073737808 */ /* 0x000fe20000800000 */
[--C-:B-1----:R-:W-:Y:S01]  /*2530*/  FFMA.FTZ R91, R91, UR36, -R92.reuse ;  /* 0x000000245b5b7c23 */ /* 0x102fe2000801085c */
[----:B------:R1:W-:Y:S01]  /*2540*/  MUFU.EX2 R20, R99 ;  /* 0x0000006300147308 */ /* 0x0003e20000000800 */
[----:B---3--:R-:W-:Y:S01]  /*2550*/  FSEL R97, R110, -INF , P1 ;  /* 0xff8000006e617808 */ /* 0x008fe20000800000 */
[----:B------:R-:W-:Y:S01]  /*2560*/  FFMA.FTZ R92, R107, UR36, -R92 ;  /* 0x000000246b5c7c23 */ /* 0x000fe2000801085c */
[----:B------:R-:W-:Y:S01]  /*2570*/  FSEL R107, R121, -INF , P2 ;  /* 0xff800000796b7808 */ /* 0x000fe20001000000 */
[----:B------:R-:W-:Y:S01]  /*2580*/  SHFL.IDX PT, R114, R222, R231, 0x1f ;  /* 0x00001fe7de727589 */ /* 0x000fe200000e0000 */
[--C-:B--2---:R-:W-:Y:S01]  /*2590*/  FFMA.FTZ R93, R93, UR36, -R94.reuse ;  /* 0x000000245d5d7c23 */ /* 0x104fe2000801085e */
[----:B------:R-:W-:Y:S01]  /*25a0*/  FFMA.FTZ R94, R97, UR36, -R94 ;  /* 0x00000024615e7c23 */ /* 0x000fe2000801085e */
[----:B------:R-:W-:Y:S01]  /*25b0*/  FSEL R97, R112, -INF , P2 ;  /* 0xff80000070617808 */ /* 0x000fe20001000000 */
[----:B------:R-:W2:Y:S01]  /*25c0*/  SHFL.IDX PT, R121, R222, R228, 0x1f ;  /* 0x00001fe4de797589 */ /* 0x000ea200000e0000 */
[----:B-1----:R-:W-:Y:S01]  /*25d0*/  FSEL R99, R113, -INF , P2 ;  /* 0xff80000071637808 */ /* 0x002fe20001000000 */
[----:B------:R1:W-:Y:S01]  /*25e0*/  MUFU.EX2 R23, R95 ;  /* 0x0000005f00177308 */ /* 0x0003e20000000800 */
[----:B------:R-:W-:Y:S01]  /*25f0*/  FSEL R119, R119, -INF , P1 ;  /* 0xff80000077777808 */ /* 0x000fe20000800000 */
[--C-:B------:R-:W-:Y:S01]  /*2600*/  FFMA.FTZ R97, R97, UR36, -R98.reuse ;  /* 0x0000002461617c23 */ /* 0x100fe20008010862 */
[----:B------:R-:W-:Y:S01]  /*2610*/  FFMA.FTZ R98, R103, UR36, -R98 ;  /* 0x0000002467627c23 */ /* 0x000fe20008010862 */
[----:B------:R-:W-:Y:S01]  /*2620*/  FSEL R103, R117, -INF , P2 ;  /* 0xff80000075677808 */ /* 0x000fe20001000000 */
[----:B------:R-:W-:Y:S01]  /*2630*/  SHFL.IDX PT, R106, R222, R0, 0x1f ;  /* 0x00001f00de6a7589 */ /* 0x000fe200000e0000 */
[----:B------:R-:W-:Y:S01]  /*2640*/  FSEL R111, R111, -INF , P1 ;  /* 0xff8000006f6f7808 */ /* 0x000fe20000800000 */
[--C-:B----4-:R-:W-:Y:S01]  /*2650*/  FFMA.FTZ R99, R99, UR36, -R100.reuse ;  /* 0x0000002463637c23 */ /* 0x110fe20008010864 */
[----:B------:R-:W-:Y:S01]  /*2660*/  FFMA.FTZ R100, R115, UR36, -R100 ;  /* 0x0000002473647c23 */ /* 0x000fe20008010864 */
[----:B-1----:R-:W-:Y:S01]  /*2670*/  FSEL R95, R109, -INF , P2 ;  /* 0xff8000006d5f7808 */ /* 0x002fe20001000000 */
[----:B------:R-:W1:Y:S01]  /*2680*/  SHFL.IDX PT, R115, R222, R230, 0x1f ;  /* 0x00001fe6de737589 */ /* 0x000e6200000e0000 */
[--C-:B------:R-:W-:Y:S01]  /*2690*/  FFMA.FTZ R103, R103, UR36, -R104.reuse ;  /* 0x0000002467677c23 */ /* 0x100fe20008010868 */
[----:B------:R-:W-:Y:S01]  /*26a0*/  FFMA.FTZ R104, R119, UR36, -R104 ;  /* 0x0000002477687c23 */ /* 0x000fe20008010868 */
[----:B------:R-:W-:Y:S01]  /*26b0*/  FSEL R105, R120, -INF , P2 ;  /* 0xff80000078697808 */ /* 0x000fe20001000000 */
[----:B------:R-:W3:Y:S01]  /*26c0*/  SHFL.IDX PT, R119, R222, R229, 0x1f ;  /* 0x00001fe5de777589 */ /* 0x000ee200000e0000 */
[--C-:B------:R-:W-:Y:S01]  /*26d0*/  FFMA.FTZ R95, R95, UR36, -R96.reuse ;  /* 0x000000245f5f7c23 */ /* 0x100fe20008010860 */
[----:B------:R-:W-:Y:S01]  /*26e0*/  FFMA.FTZ R96, R111, UR36, -R96 ;  /* 0x000000246f607c23 */ /* 0x000fe20008010860 */
[----:B------:R-:W-:Y:S01]  /*26f0*/  FSEL R111, R122, -INF , P1 ;  /* 0xff8000007a6f7808 */ /* 0x000fe20000800000 */
[--C-:B-----5:R-:W-:Y:S01]  /*2700*/  FFMA.FTZ R107, R107, UR36, -R108.reuse ;  /* 0x000000246b6b7c23 */ /* 0x120fe2000801086c */
[----:B------:R-:W4:Y:S01]  /*2710*/  SHFL.IDX PT, R122, R216, R0, 0x1f ;  /* 0x00001f00d87a7589 */ /* 0x000f2200000e0000 */
[----:B------:R-:W-:Y:S01]  /*2720*/  FSEL R102, R116, -INF , P2 ;  /* 0xff80000074667808 */ /* 0x000fe20001000000 */
[----:B------:R-:W5:Y:S01]  /*2730*/  MUFU.EX2 R11, R11 ;  /* 0x0000000b000b7308 */ /* 0x000f620000000800 */
[----:B------:R-:W-:Y:S01]  /*2740*/  FSEL R120, R133, -INF , P2 ;  /* 0xff80000085787808 */ /* 0x000fe20001000000 */
[----:B------:R-:W-:Y:S01]  /*2750*/  SHFL.IDX PT, R112, R222, R232, 0x1f ;  /* 0x00001fe8de707589 */ /* 0x000fe200000e0000 */
[----:B------:R-:W-:Y:S01]  /*2760*/  FSEL R118, R118, -INF , P1 ;  /* 0xff80000076767808 */ /* 0x000fe20000800000 */
[----:B------:R-:W-:Y:S01]  /*2770*/  FFMA.FTZ R102, R102, UR36, -R101 ;  /* 0x0000002466667c23 */ /* 0x000fe20008010865 */
[----:B------:R-:W-:Y:S01]  /*2780*/  FSEL R123, R123, -INF , P1 ;  /* 0xff8000007b7b7808 */ /* 0x000fe20000800000 */
[----:B--2---:R-:W-:Y:S01]  /*2790*/  FFMA.FTZ R227, R120, UR36, -R121 ;  /* 0x0000002478e37c23 */ /* 0x004fe20008010879 */
[----:B------:R-:W-:Y:S01]  /*27a0*/  FSEL R113, R128, -INF , P2 ;  /* 0xff80000080717808 */ /* 0x000fe20001000000 */
[----:B------:R-:W-:Y:S01]  /*27b0*/  FFMA.FTZ R101, R118, UR36, -R101 ;  /* 0x0000002476657c23 */ /* 0x000fe20008010865 */
[----:B------:R-:W-:Y:S01]  /*27c0*/  FSEL R116, R129, -INF , P2 ;  /* 0xff80000081747808 */ /* 0x000fe20001000000 */
[----:B------:R-:W2:Y:S01]  /*27d0*/  SHFL.IDX PT, R120, R216, R229, 0x1f ;  /* 0x00001fe5d8787589 */ /* 0x000ea200000e0000 */
[----:B------:R-:W-:Y:S01]  /*27e0*/  FSEL R117, R130, -INF , P1 ;  /* 0xff80000082757808 */ /* 0x000fe20000800000 */
[----:B------:R-:W-:Y:S01]  /*27f0*/  FFMA.FTZ R108, R123, UR36, -R108 ;  /* 0x000000247b6c7c23 */ /* 0x000fe2000801086c */
[----:B------:R-:W-:Y:S01]  /*2800*/  FSEL R118, R131, -INF , P1 ;  /* 0xff80000083767808 */ /* 0x000fe20000800000 */
[----:B------:R-:W5:Y:S01]  /*2810*/  SHFL.IDX PT, R123, R216, R233, 0x1f ;  /* 0x00001fe9d87b7589 */ /* 0x000f6200000e0000 */
[--C-:B------:R-:W-:Y:S01]  /*2820*/  FFMA.FTZ R113, R113, UR36, -R114.reuse ;  /* 0x0000002471717c23 */ /* 0x100fe20008010872 */
[--C-:B-1----:R-:W-:Y:S01]  /*2830*/  FFMA.FTZ R116, R116, UR36, -R115.reuse ;  /* 0x0000002474747c23 */ /* 0x102fe20008010873 */
[----:B------:R-:W-:Y:S01]  /*2840*/  FFMA.FTZ R114, R117, UR36, -R114 ;  /* 0x0000002475727c23 */ /* 0x000fe20008010872 */
[----:B------:R-:W1:Y:S01]  /*2850*/  SHFL.IDX PT, R130, R216, R234, 0x1f ;  /* 0x00001fead8827589 */ /* 0x000e6200000e0000 */
[----:B------:R-:W-:Y:S01]  /*2860*/  FFMA.FTZ R115, R118, UR36, -R115 ;  /* 0x0000002476737c23 */ /* 0x000fe20008010873 */
[----:B------:R-:W-:Y:S01]  /*2870*/  FSEL R117, R132, -INF , P2 ;  /* 0xff80000084757808 */ /* 0x000fe20001000000 */
[--C-:B------:R-:W-:Y:S01]  /*2880*/  FFMA.FTZ R105, R105, UR36, -R106.reuse ;  /* 0x0000002469697c23 */ /* 0x100fe2000801086a */
[----:B------:R-:W-:Y:S01]  /*2890*/  FSEL R118, R134, -INF , P1 ;  /* 0xff80000086767808 */ /* 0x000fe20000800000 */
[----:B------:R-:W-:Y:S01]  /*28a0*/  FFMA.FTZ R106, R111, UR36, -R106 ;  /* 0x000000246f6a7c23 */ /* 0x000fe2000801086a */
[----:B------:R-:W-:Y:S01]  /*28b0*/  FSEL R111, R125, -INF , P2 ;  /* 0xff8000007d6f7808 */ /* 0x000fe20001000000 */
[--C-:B---3--:R-:W-:Y:S01]  /*28c0*/  FFMA.FTZ R117, R117, UR36, -R119.reuse ;  /* 0x0000002475757c23 */ /* 0x108fe20008010877 */
[----:B------:R-:W-:Y:S01]  /*28d0*/  FSEL R125, R136, -INF , P2 ;  /* 0xff800000887d7808 */ /* 0x000fe20001000000 */
[----:B------:R-:W-:Y:S01]  /*28e0*/  FFMA.FTZ R118, R118, UR36, -R119 ;  /* 0x0000002476767c23 */ /* 0x000fe20008010877 */
[----:B------:R-:W-:Y:S01]  /*28f0*/  FSEL R119, R138, -INF , P1 ;  /* 0xff8000008a777808 */ /* 0x000fe20000800000 */
[----:B------:R-:W-:-:S02]  /*2900*/  WARPGROUP.DEPBAR.LE gsb0, 0x0 ;  /* 0x00008000000079c5 */ /* 0x000fc40000010000 */
[----:B------:R-:W-:Y:S01]  /*2910*/  WARPGROUP.ARRIVE ;  /* 0x00000000000079c5 */ /* 0x000fe20000000000 */
[----:B------:R-:W-:Y:S01]  /*2920*/  FSEL R110, R124, -INF , P2 ;  /* 0xff8000007c6e7808 */ /* 0x000fe20001000000 */
[--C-:B----4-:R-:W-:Y:S01]  /*2930*/  FFMA.FTZ R125, R125, UR36, -R122.reuse ;  /* 0x000000247d7d7c23 */ /* 0x110fe2000801087a */
[----:B------:R-:W-:Y:S01]  /*2940*/  FSEL R124, R135, -INF , P1 ;  /* 0xff800000877c7808 */ /* 0x000fe20000800000 */
[----:B------:R-:W-:Y:S01]  /*2950*/  FFMA.FTZ R122, R119, UR36, -R122 ;  /* 0x00000024777a7c23 */ /* 0x000fe2000801087a */
[----:B------:R-:W-:Y:S01]  /*2960*/  FSEL R119, R148, -INF , P2 ;  /* 0xff80000094777808 */ /* 0x000fe20001000000 */
[----:B------:R-:W-:Y:S01]  /*2970*/  HGMMA.64x128x16.F32.BF16 R24, gdesc[UR4], R24, gsb0 ;  /* 0x01e00000041879f0 */ /* 0x000fe20008001818 */
[----:B------:R-:W-:Y:S01]  /*2980*/  UIADD3 UR6, UR8, 0x4, URZ ;  /* 0x0000000408067890 */ /* 0x000fe2000fffe03f */
[----:B------:R-:W-:Y:S01]  /*2990*/  FSEL R135, R150, -INF , P1 ;  /* 0xff80000096877808 */ /* 0x000fe20000800000 */
[----:B------:R-:W-:Y:S01]  /*29a0*/  UIADD3 UR4, UR9, 0x4, URZ ;  /* 0x0000000409047890 */ /* 0x000fe2000fffe03f */
[----:B------:R-:W-:Y:S01]  /*29b0*/  FSEL R127, R127, -INF , P1 ;  /* 0xff8000007f7f7808 */ /* 0x000fe20000800000 */
[----:B------:R-:W-:Y:S01]  /*29c0*/  UMOV UR7, 0x40000040 ;  /* 0x4000004000077882 */ /* 0x000fe20000000000 */
[----:B------:R-:W-:Y:S01]  /*29d0*/  UMOV UR5, 0x40000040 ;  /* 0x4000004000057882 */ /* 0x000fe20000000000 */
[----:B------:R-:W-:Y:S01]  /*29e0*/  FSEL R140, R140, -INF , P2 ;  /* 0xff8000008c8c7808 */ /* 0x000fe20001000000 */
[----:B------:R-:W-:Y:S01]  /*29f0*/  FFMA.FTZ R121, R124, UR36, -R121 ;  /* 0x000000247c797c23 */ /* 0x000fe20008010879 */
[----:B------:R-:W-:Y:S01]  /*2a00*/  FSEL R142, R142, -INF , P1 ;  /* 0xff8000008e8e7808 */ /* 0x000fe20000800000 */
[----:B--2---:R-:W-:Y:S01]  /*2a10*/  FFMA.FTZ R124, R119, UR36, -R120 ;  /* 0x00000024777c7c23 */ /* 0x004fe20008010878 */
[----:B------:R-:W-:Y:S01]  /*2a20*/  FSEL R131, R137, -INF , P2 ;  /* 0xff80000089837808 */ /* 0x000fe20001000000 */
[----:B------:R-:W-:Y:S01]  /*2a30*/  FFMA.FTZ R111, R111, UR36, -R112 ;  /* 0x000000246f6f7c23 */ /* 0x000fe20008010870 */
[----:B------:R-:W-:Y:S01]  /*2a40*/  FSEL R139, R139, -INF , P1 ;  /* 0xff8000008b8b7808 */ /* 0x000fe20000800000 */
[----:B------:R-:W-:Y:S01]  /*2a50*/  FFMA.FTZ R120, R135, UR36, -R120 ;  /* 0x0000002487787c23 */ /* 0x000fe20008010878 */
[----:B------:R-:W-:Y:S01]  /*2a60*/  FFMA.FTZ R112, R127, UR36, -R112 ;  /* 0x000000247f707c23 */ /* 0x000fe20008010870 */
[--C-:B-----5:R-:W-:Y:S01]  /*2a70*/  FFMA.FTZ R127, R140, UR36, -R123.reuse ;  /* 0x000000248c7f7c23 */ /* 0x120fe2000801087b */
[----:B------:R-:W2:Y:S01]  /*2a80*/  SHFL.IDX PT, R109, R222, R233, 0x1f ;  /* 0x00001fe9de6d7589 */ /* 0x000ea200000e0000 */
[----:B------:R-:W-:Y:S01]  /*2a90*/  FFMA.FTZ R123, R142, UR36, -R123 ;  /* 0x000000248e7b7c23 */ /* 0x000fe2000801087b */
[--C-:B-1----:R-:W-:Y:S01]  /*2aa0*/  FFMA.FTZ R131, R131, UR36, -R130.reuse ;  /* 0x0000002483837c23 */ /* 0x102fe20008010882 */
[----:B------:R-:W-:Y:S01]  /*2ab0*/  FFMA.FTZ R130, R139, UR36, -R130 ;  /* 0x000000248b827c23 */ /* 0x000fe20008010882 */
[----:B------:R-:W-:Y:S01]  /*2ac0*/  FSEL R126, R126, -INF , P1 ;  /* 0xff8000007e7e7808 */ /* 0x000fe20000800000 */
[----:B------:R-:W1:Y:S01]  /*2ad0*/  SHFL.IDX PT, R128, R216, R230, 0x1f ;  /* 0x00001fe6d8807589 */ /* 0x000e6200000e0000 */
[----:B------:R-:W-:Y:S01]  /*2ae0*/  FSEL R129, R141, -INF , P2 ;  /* 0xff8000008d817808 */ /* 0x000fe20001000000 */
[----:B------:R-:W-:Y:S01]  /*2af0*/  MUFU.EX2 R12, R12 ;  /* 0x0000000c000c7308 */ /* 0x000fe20000000800 */
[----:B------:R-:W-:Y:S01]  /*2b00*/  FSEL R134, R144, -INF , P2 ;  /* 0xff80000090867808 */ /* 0x000fe20001000000 */
[----:B------:R-:W3:Y:S01]  /*2b10*/  SHFL.IDX PT, R133, R216, R231, 0x1f ;  /* 0x00001fe7d8857589 */ /* 0x000ee200000e0000 */
[----:B------:R-:W-:-:S02]  /*2b20*/  FSEL R145, R145, -INF , P2 ;  /* 0xff80000091917808 */ /* 0x000fc40001000000 */
[----:B------:R-:W-:Y:S02]  /*2b30*/  FSEL R149, R149, -INF , P2 ;  /* 0xff80000095957808 */ /* 0x000fe40001000000 */
[----:B------:R-:W-:Y:S01]  /*2b40*/  FSEL R151, R151, -INF , P1 ;  /* 0xff80000097977808 */ /* 0x000fe20000800000 */
[----:B------:R-:W4:Y:S01]  /*2b50*/  MUFU.EX2 R14, R14 ;  /* 0x0000000e000e7308 */ /* 0x000f220000000800 */
[----:B------:R-:W-:Y:S02]  /*2b60*/  FSEL R146, R146, -INF , P1 ;  /* 0xff80000092927808 */ /* 0x000fe40000800000 */
[----:B------:R-:W-:Y:S02]  /*2b70*/  FSEL R143, R143, -INF , P1 ;  /* 0xff8000008f8f7808 */ /* 0x000fe40000800000 */
[----:B------:R-:W-:-:S03]  /*2b80*/  FSEL R147, R147, -INF , P1 ;  /* 0xff80000093937808 */ /* 0x000fc60000800000 */
[----:B------:R-:W-:Y:S01]  /*2b90*/  MUFU.EX2 R17, R17 ;  /* 0x0000001100117308 */ /* 0x000fe20000000800 */
[--C-:B--2---:R-:W-:Y:S01]  /*2ba0*/  FFMA.FTZ R110, R110, UR36, -R109.reuse ;  /* 0x000000246e6e7c23 */ /* 0x104fe2000801086d */
[----:B------:R-:W-:Y:S02]  /*2bb0*/  FFMA.FTZ R109, R126, UR36, -R109 ;  /* 0x000000247e6d7c23 */ /* 0x000fe4000801086d */
[----:B------:R-:W2:Y:S01]  /*2bc0*/  SHFL.IDX PT, R126, R216, R232, 0x1f ;  /* 0x00001fe8d87e7589 */ /* 0x000ea200000e0000 */
[--C-:B-1----:R-:W-:Y:S01]  /*2bd0*/  FFMA.FTZ R132, R145, UR36, -R128.reuse ;  /* 0x0000002491847c23 */ /* 0x102fe20008010880 */
[----:B------:R-:W-:Y:S02]  /*2be0*/  FFMA.FTZ R128, R147, UR36, -R128 ;  /* 0x0000002493807c23 */ /* 0x000fe40008010880 */
[----:B------:R-:W1:Y:S01]  /*2bf0*/  SHFL.IDX PT, R216, R216, R228, 0x1f ;  /* 0x00001fe4d8d87589 */ /* 0x000e6200000e0000 */
[----:B------:R-:W-:Y:S01]  /*2c00*/  MUFU.EX2 R116, R116 ;  /* 0x0000007400747308 */ /* 0x000fe20000000800 */
[--C-:B---3--:R-:W-:Y:S01]  /*2c10*/  FFMA.FTZ R134, R134, UR36, -R133.reuse ;  /* 0x0000002486867c23 */ /* 0x108fe20008010885 */
[----:B------:R-:W-:-:S06]  /*2c20*/  FFMA.FTZ R133, R146, UR36, -R133 ;  /* 0x0000002492857c23 */ /* 0x000fcc0008010885 */
[----:B------:R-:W-:Y:S08]  /*2c30*/  MUFU.EX2 R114, R114 ;  /* 0x0000007200727308 */ /* 0x000ff00000000800 */
[----:B------:R-:W-:Y:S01]  /*2c40*/  MUFU.EX2 R109, R109 ;  /* 0x0000006d006d7308 */ /* 0x000fe20000000800 */
[--C-:B--2---:R-:W-:Y:S01]  /*2c50*/  FFMA.FTZ R129, R129, UR36, -R126.reuse ;  /* 0x0000002481817c23 */ /* 0x104fe2000801087e */
[----:B------:R-:W-:Y:S01]  /*2c60*/  FFMA.FTZ R126, R143, UR36, -R126 ;  /* 0x000000248f7e7c23 */ /* 0x000fe2000801087e */
[--C-:B-1----:R-:W-:Y:S01]  /*2c70*/  FFMA.FTZ R119, R149, UR36, -R216.reuse ;  /* 0x0000002495777c23 */ /* 0x102fe200080108d8 */
[----:B------:R-:W-:-:S04]  /*2c80*/  FFMA.FTZ R222, R151, UR36, -R216 ;  /* 0x0000002497de7c23 */ /* 0x000fc800080108d8 */
[----:B------:R-:W-:Y:S08]  /*2c90*/  MUFU.EX2 R112, R112 ;  /* 0x0000007000707308 */ /* 0x000ff00000000800 */
[----:B------:R-:W-:Y:S08]  /*2ca0*/  MUFU.EX2 R113, R113 ;  /* 0x0000007100717308 */ /* 0x000ff00000000800 */
[----:B------:R-:W-:Y:S08]  /*2cb0*/  MUFU.EX2 R117, R117 ;  /* 0x0000007500757308 */ /* 0x000ff00000000800 */
[----:B------:R-:W1:Y:S08]  /*2cc0*/  MUFU.EX2 R22, R22 ;  /* 0x0000001600167308 */ /* 0x000e700000000800 */
[----:B------:R-:W2:Y:S08]  /*2cd0*/  MUFU.EX2 R88, R88 ;  /* 0x0000005800587308 */ /* 0x000eb00000000800 */
[----:B------:R-:W-:Y:S08]  /*2ce0*/  MUFU.EX2 R110, R110 ;  /* 0x0000006e006e7308 */ /* 0x000ff00000000800 */
[----:B------:R-:W-:Y:S08]  /*2cf0*/  MUFU.EX2 R111, R111 ;  /* 0x0000006f006f7308 */ /* 0x000ff00000000800 */
[----:B------:R-:W-:Y:S01]  /*2d00*/  MUFU.EX2 R115, R115 ;  /* 0x0000007300737308 */ /* 0x000fe20000000800 */
[----:B------:R-:W-:-:S02]  /*2d10*/  WARPGROUP.DEPBAR.LE gsb0, 0x0 ;  /* 0x00008000000079c5 */ /* 0x000fc40000010000 */
[----:B------:R-:W-:-:S05]  /*2d20*/  WARPGROUP.ARRIVE ;  /* 0x00000000000079c5 */ /* 0x000fca0000000000 */
[----:B------:R-:W-:Y:S01]  /*2d30*/  MUFU.EX2 R19, R19 ;  /* 0x0000001300137308 */ /* 0x000fe20000000800 */
[----:B------:R-:W-:Y:S01]  /*2d40*/  HGMMA.64x128x16.F32.BF16 R24, gdesc[UR4], R24, gsb0 ;  /* 0x01e00000041879f0 */ /* 0x000fe20008001818 */
[----:B------:R-:W-:Y:S02]  /*2d50*/  UIADD3 UR6, UR8, 0x6, URZ ;  /* 0x0000000608067890 */ /* 0x000fe4000fffe03f */
[----:B------:R-:W-:-:S04]  /*2d60*/  UIADD3 UR4, UR9, 0x6, URZ ;  /* 0x0000000609047890 */ /* 0x000fc8000fffe03f */
[----:B------:R-:W3:Y:S01]  /*2d70*/  MUFU.EX2 R105, R105 ;  /* 0x0000006900697308 */ /* 0x000ee20000000800 */
[----:B------:R-:W-:Y:S01]  /*2d80*/  UMOV UR7, 0x40000040 ;  /* 0x4000004000077882 */ /* 0x000fe20000000000 */
[----:B------:R-:W-:-:S06]  /*2d90*/  UMOV UR5, 0x40000040 ;  /* 0x4000004000057882 */ /* 0x000fcc0000000000 */
[----:B------:R-:W5:Y:S08]  /*2da0*/  MUFU.EX2 R106, R106 ;  /* 0x0000006a006a7308 */ /* 0x000f700000000800 */
[----:B------:R-:W-:Y:S08]  /*2db0*/  MUFU.EX2 R107, R107 ;  /* 0x0000006b006b7308 */ /* 0x000ff00000000800 */
[----:B------:R-:W-:Y:S08]  /*2dc0*/  MUFU.EX2 R108, R108 ;  /* 0x0000006c006c7308 */ /* 0x000ff00000000800 */
[----:B------:R-:W5:Y:S08]  /*2dd0*/  MUFU.EX2 R89, R89 ;  /* 0x0000005900597308 */ /* 0x000f700000000800 */
        /* <DEDUP_REMOVED lines=17> */
[----:B------:R-:W-:Y:S01]  /*2ef0*/  UMOV UR7, 0x40000040 ;  /* 0x4000004000077882 */ /* 0x000fe20000000000 */
[----:B------:R-:W-:-:S04]  /*2f00*/  R2UR UR5, R226 ;  /* 0x00000000e20572ca */ /* 0x000fc800000e0000 */
[----:B------:R-:W-:Y:S08]  /*2f10*/  MUFU.EX2 R103, R103 ;  /* 0x0000006700677308 */ /* 0x000ff00000000800 */
[----:B------:R-:W-:Y:S01]  /*2f20*/  MUFU.EX2 R104, R104 ;  /* 0x0000006800687308 */ /* 0x000fe20000000800 */
[----:B------:R-:W-:Y:S01]  /*2f30*/  UMOV UR6, UR4 ;  /* 0x0000000400067c82 */ /* 0x000fe20008000000 */
[----:B------:R-:W-:-:S04]  /*2f40*/  USHF.R.U32.HI UR5, URZ, 0x4, UR5 ;  /* 0x000000043f057899 */ /* 0x000fc80008011605 */
[----:B------:R-:W-:Y:S02]  /*2f50*/  ULOP3.LUT UR9, UR5, 0x3fff, URZ, 0xc0, !UPT ;  /* 0x00003fff05097892 */ /* 0x000fe4000f8ec03f */
[----:B------:R-:W-:Y:S01]  /*2f60*/  MUFU.EX2 R118, R118 ;  /* 0x0000007600767308 */ /* 0x000fe20000000800 */
[----:B------:R-:W-:-:S07]  /*2f70*/  UMOV UR5, 0x40000040 ;  /* 0x4000004000057882 */ /* 0x000fce0000000000 */
        /* <DEDUP_REMOVED lines=9> */
[----:B------:R-:W4:Y:S04]  /*3010*/  LDS R217, [R217+0x400] ;  /* 0x00040000d9d97984 */ /* 0x000f280000000800 */
[----:B------:R-:W-:Y:S04]  /*3020*/  LDS R221, [R221+0x400] ;  /* 0x00040000dddd7984 */ /* 0x000fe80000000800 */
[----:B------:R-:W-:Y:S04]  /*3030*/  LDS R219, [R219+0x400] ;  /* 0x00040000dbdb7984 */ /* 0x000fe80000000800 */
[----:B------:R-:W-:Y:S04]  /*3040*/  LDS R220, [R220+0x400] ;  /* 0x00040000dcdc7984 */ /* 0x000fe80000000800 */
[----:B----4-:R-:W4:Y:S04]  /*3050*/  SHFL.IDX PT, R135, R217, R0, 0x1f ;  /* 0x00001f00d9877589 */ /* 0x010f2800000e0000 */
[----:B------:R-:W1:Y:S04]  /*3060*/  SHFL.IDX PT, R136, R217, R234, 0x1f ;  /* 0x00001fead9887589 */ /* 0x000e6800000e0000 */
[----:B------:R-:W2:Y:S04]  /*3070*/  SHFL.IDX PT, R140, R217, R233, 0x1f ;  /* 0x00001fe9d98c7589 */ /* 0x000ea800000e0000 */
[----:B------:R-:W3:Y:S04]  /*3080*/  SHFL.IDX PT, R142, R217, R230, 0x1f ;  /* 0x00001fe6d98e7589 */ /* 0x000ee800000e0000 */
[----:B------:R-:W5:Y:S04]  /*3090*/  SHFL.IDX PT, R138, R217, R232, 0x1f ;  /* 0x00001fe8d98a7589 */ /* 0x000f6800000e0000 */
[----:B------:R-:W5:Y:S01]  /*30a0*/  SHFL.IDX PT, R139, R217, R231, 0x1f ;  /* 0x00001fe7d98b7589 */ /* 0x000f6200000e0000 */
[--C-:B----4-:R-:W-:Y:S01]  /*30b0*/  FADD.FTZ R24, R24, -R135.reuse ;  /* 0x8000008718187221 */ /* 0x110fe20000010000 */
[----:B------:R-:W-:-:S02]  /*30c0*/  FADD.FTZ R26, R26, -R135 ;  /* 0x800000871a1a7221 */ /* 0x000fc40000010000 */
[----:B------:R-:W4:Y:S01]  /*30d0*/  SHFL.IDX PT, R144, R217, R229, 0x1f ;  /* 0x00001fe5d9907589 */ /* 0x000f2200000e0000 */
        /* <DEDUP_REMOVED lines=8> */
[--C-:B---3--:R-:W-:Y:S01]  /*3160*/  FADD.FTZ R140, R33, -R142.reuse ;  /* 0x8000008e218c7221 */ /* 0x108fe20000010000 */
[----:B------:R-:W-:Y:S01]  /*3170*/  FADD.FTZ R142, R35, -R142 ;  /* 0x8000008e238e7221 */ /* 0x000fe20000010000 */
[----:B------:R-:W3:Y:S01]  /*3180*/  SHFL.IDX PT, R33, R221, R231, 0x1f ;  /* 0x00001fe7dd217589 */ /* 0x000ee200000e0000 */
        /* <DEDUP_REMOVED lines=9> */
[----:B------:R-:W-:Y:S01]  /*3220*/  FMUL.FTZ R141, R15, R141 ;  /* 0x0000008d0f8d7220 */ /* 0x000fe20000410000 */
[----:B------:R-:W-:Y:S01]  /*3230*/  FMUL.FTZ R142, R20, R142 ;  /* 0x0000008e148e7220 */ /* 0x000fe20000410000 */
[----:B------:R-:W5:Y:S01]  /*3240*/  SHFL.IDX PT, R34, R221, R229, 0x1f ;  /* 0x00001fe5dd227589 */ /* 0x000f6200000e0000 */
[--C-:B----4-:R-:W-:Y:S01]  /*3250*/  FADD.FTZ R143, R36, -R144.reuse ;  /* 0x80000090248f7221 */ /* 0x110fe20000010000 */
[----:B------:R-:W-:Y:S01]  /*3260*/  MUFU.EX2 R31, R122 ;  /* 0x0000007a001f7308 */ /* 0x000fe20000000800 */
[----:B------:R-:W-:Y:S01]  /*3270*/  FADD.FTZ R38, R38, -R144 ;  /* 0x8000009026267221 */ /* 0x000fe20000010000 */
[----:B-1----:R-:W1:Y:S01]  /*3280*/  SHFL.IDX PT, R121, R221, R233, 0x1f ;  /* 0x00001fe9dd797589 */ /* 0x002e6200000e0000 */
[--C-:B------:R-:W-:Y:S01]  /*3290*/  FADD.FTZ R37, R37, -R217.reuse ;  /* 0x800000d925257221 */ /* 0x100fe20000010000 */
[----:B------:R-:W-:Y:S01]  /*32a0*/  FADD.FTZ R39, R39, -R217 ;  /* 0x800000d927277221 */ /* 0x000fe20000010000 */
[----:B------:R-:W-:Y:S01]  /*32b0*/  FMUL.FTZ R38, R22, R38 ;  /* 0x0000002616267220 */ /* 0x000fe20000410000 */
[----:B------:R-:W4:Y:S01]  /*32c0*/  SHFL.IDX PT, R150, R219, R232, 0x1f ;  /* 0x00001fe8db967589 */ /* 0x000f2200000e0000 */
[--C-:B--2---:R-:W-:Y:S01]  /*32d0*/  FADD.FTZ R40, R40, -R145.reuse ;  /* 0x8000009128287221 */ /* 0x104fe20000010000 */
[----:B------:R-:W-:Y:S01]  /*32e0*/  FADD.FTZ R42, R42, -R145 ;  /* 0x800000912a2a7221 */ /* 0x000fe20000010000 */
[----:B------:R-:W2:Y:S01]  /*32f0*/  MUFU.EX2 R28, R227 ;  /* 0x000000e3001c7308 */ /* 0x000ea20000000800 */
        /* <DEDUP_REMOVED lines=15> */
[----:B------:R3:W-:Y:S01]  /*33f0*/  MUFU.EX2 R32, R131 ;  /* 0x0000008300207308 */ /* 0x0007e20000000800 */
[--C-:B-1----:R-:W-:Y:S01]  /*3400*/  FADD.FTZ R44, R44, -R121.reuse ;  /* 0x800000792c2c7221 */ /* 0x102fe20000010000 */
[----:B------:R-:W-:Y:S01]  /*3410*/  FADD.FTZ R46, R46, -R121 ;  /* 0x800000792e2e7221 */ /* 0x000fe20000010000 */
[----:B--2---:R-:W1:Y:S01]  /*3420*/  SHFL.IDX PT, R130, R220, R228, 0x1f ;  /* 0x00001fe4dc827589 */ /* 0x004e6200000e0000 */
[----:B------:R-:W-:Y:S01]  /*3430*/  FMUL.FTZ R56, R105, R56 ;  /* 0x0000003869387220 */ /* 0x000fe20000410000 */
[--C-:B----4-:R-:W-:Y:S01]  /*3440*/  FADD.FTZ R61, R61, -R150.reuse ;  /* 0x800000963d3d7221 */ /* 0x110fe20000010000 */
[----:B------:R-:W-:Y:S01]  /*3450*/  FADD.FTZ R63, R63, -R150 ;  /* 0x800000963f3f7221 */ /* 0x000fe20000010000 */
[----:B------:R-:W2:Y:S01]  /*3460*/  SHFL.IDX PT, R121, R219, R230, 0x1f ;  /* 0x00001fe6db797589 */ /* 0x000ea200000e0000 */
[----:B------:R-:W4:Y:S01]  /*3470*/  MUFU.EX2 R34, R127 ;  /* 0x0000007f00227308 */ /* 0x000f220000000800 */
[----:B------:R-:W-:Y:S01]  /*3480*/  FMUL.FTZ R61, R111, R61 ;  /* 0x0000003d6f3d7220 */ /* 0x000fe20000410000 */
[----:B------:R-:W-:Y:S01]  /*3490*/  FMUL.FTZ R63, R112, R63 ;  /* 0x0000003f703f7220 */ /* 0x000fe20000410000 */
[----:B---3--:R-:W3:Y:S01]  /*34a0*/  SHFL.IDX PT, R131, R220, R231, 0x1f ;  /* 0x00001fe7dc837589 */ /* 0x008ee200000e0000 */
[--C-:B------:R-:W-:Y:S01]  /*34b0*/  FADD.FTZ R150, R77, -R146.reuse ;  /* 0x800000924d967221 */ /* 0x100fe20000010000 */
[----:B------:R-:W-:Y:S01]  /*34c0*/  FADD.FTZ R216, R79, -R146 ;  /* 0x800000924fd87221 */ /* 0x000fe20000010000 */
[----:B------:R-:W-:Y:S01]  /*34d0*/  FMUL.FTZ R58, R106, R58 ;  /* 0x0000003a6a3a7220 */ /* 0x000fe20000410000 */
[----:B------:R-:W4:Y:S01]  /*34e0*/  SHFL.IDX PT, R125, R219, R229, 0x1f ;  /* 0x00001fe5db7d7589 */ /* 0x000f2200000e0000 */
[--C-:B-----5:R-:W-:Y:S01]  /*34f0*/  FADD.FTZ R45, R45, -R36.reuse ;  /* 0x800000242d2d7221 */ /* 0x120fe20000010000 */
[----:B------:R-:W-:Y:S01]  /*3500*/  FADD.FTZ R47, R47, -R36 ;  /* 0x800000242f2f7221 */ /* 0x000fe20000010000 */
[----:B------:R-:W-:Y:S01]  /*3510*/  FMUL.FTZ R40, R89, R40 ;  /* 0x0000002859287220 */ /* 0x000fe20000410000 */
[----:B------:R-:W5:Y:S01]  /*3520*/  SHFL.IDX PT, R151, R219, R233, 0x1f ;  /* 0x00001fe9db977589 */ /* 0x000f6200000e0000 */
[----:B------:R-:W5:Y:S01]  /*3530*/  MUFU.EX2 R36, R129 ;  /* 0x0000008100247308 */ /* 0x000f620000000800 */
[--C-:B------:R-:W-:Y:S01]  /*3540*/  FADD.FTZ R49, R49, -R35.reuse ;  /* 0x8000002331317221 */ /* 0x100fe20000010000 */
[----:B------:R-:W-:Y:S01]  /*3550*/  FADD.FTZ R51, R51, -R35 ;  /* 0x8000002333337221 */ /* 0x000fe20000010000 */
[----:B------:R-:W5:Y:S01]  /*3560*/  SHFL.IDX PT, R122, R219, R228, 0x1f ;  /* 0x00001fe4db7a7589 */ /* 0x000f6200000e0000 */
[--C-:B------:R-:W-:Y:S01]  /*3570*/  FADD.FTZ R66, R66, -R147.reuse ;  /* 0x8000009342427221 */ /* 0x100fe20000010000 */
[----:B------:R-:W-:Y:S01]  /*3580*/  FADD.FTZ R64, R64, -R147 ;  /* 0x8000009340407221 */ /* 0x000fe20000010000 */
[----:B------:R-:W-:Y:S01]  /*3590*/  FMUL.FTZ R41, R91, R41 ;  /* 0x000000295b297220 */ /* 0x000fe20000410000 */
[----:B------:R-:W5:Y:S01]  /*35a0*/  SHFL.IDX PT, R217, R219, R234, 0x1f ;  /* 0x00001feadbd97589 */ /* 0x000f6200000e0000 */
[----:B-1----:R-:W-:Y:S01]  /*35b0*/  FADD.FTZ R218, R85, -R130 ;  /* 0x8000008255da7221 */ /* 0x002fe20000010000 */
[----:B------:R-:W-:Y:S01]  /*35c0*/  FMUL.FTZ R85, R12, R136 ;  /* 0x000000880c557220 */ /* 0x000fe20000410000 */
[----:B------:R1:W1:Y:S01]  /*35d0*/  MUFU.EX2 R35, R123 ;  /* 0x0000007b00237308 */ /* 0x0002620000000800 */
[----:B------:R-:W1:Y:S01]  /*35e0*/  SHFL.IDX PT, R149, R220, R233, 0x1f ;  /* 0x00001fe9dc957589 */ /* 0x000e6200000e0000 */
[--C-:B--2---:R-:W-:Y:S01]  /*35f0*/  FADD.FTZ R65, R65, -R121.reuse ;  /* 0x8000007941417221 */ /* 0x104fe20000010000 */
[----:B------:R-:W-:Y:S01]  /*3600*/  FADD.FTZ R121, R67, -R121 ;  /* 0x8000007943797221 */ /* 0x000fe20000010000 */
[----:B------:R-:W-:Y:S01]  /*3610*/  F2FP.BF16.F32.PACK_AB R85, R85, R26 ;  /* 0x0000001a5555723e */ /* 0x000fe200000010ff */
[----:B------:R-:W2:Y:S01]  /*3620*/  SHFL.IDX PT, R148, R220, R229, 0x1f ;  /* 0x00001fe5dc947589 */ /* 0x000ea200000e0000 */
[--C-:B---3--:R-:W-:Y:S01]  /*3630*/  FADD.FTZ R146, R80, -R131.reuse ;  /* 0x8000008350927221 */ /* 0x108fe20000010000 */
[----:B------:R-:W-:Y:S01]  /*3640*/  FADD.FTZ R131, R82, -R131 ;  /* 0x8000008352837221 */ /* 0x000fe20000010000 */
[----:B------:R-:W-:Y:S01]  /*3650*/  FMUL.FTZ R82, R21, R143 ;  /* 0x0000008f15527220 */ /* 0x000fe20000410000 */
[----:B------:R-:W3:Y:S01]  /*3660*/  SHFL.IDX PT, R221, R221, R228, 0x1f ;  /* 0x00001fe4dddd7589 */ /* 0x000ee200000e0000 */
[----:B------:R-:W-:Y:S01]  /*3670*/  FMUL.FTZ R26, R17, R27 ;  /* 0x0000001b111a7220 */ /* 0x000fe20000410000 */
[----:B------:R-:W-:Y:S01]  /*3680*/  FMUL.FTZ R80, R16, R138 ;  /* 0x0000008a10507220 */ /* 0x000fe20000410000 */
[----:B------:R-:W-:Y:S01]  /*3690*/  FMUL.FTZ R27, R18, R140 ;  /* 0x0000008c121b7220 */ /* 0x000fe20000410000 */
[----:B------:R-:W3:Y:S01]  /*36a0*/  SHFL.IDX PT, R144, R220, R230, 0x1f ;  /* 0x00001fe6dc907589 */ /* 0x000ee200000e0000 */
[----:B------:R-:W-:Y:S01]  /*36b0*/  F2FP.BF16.F32.PACK_AB R82, R37, R82 ;  /* 0x000000522552723e */ /* 0x000fe200000010ff */
[----:B----4-:R-:W-:Y:S01]  /*36c0*/  FADD.FTZ R67, R70, -R125 ;  /* 0x8000007d46437221 */ /* 0x010fe20000010000 */
[----:B------:R-:W4:Y:S01]  /*36d0*/  MUFU.EX2 R37, R222 ;  /* 0x000000de00257308 */ /* 0x000f220000000800 */
[----:B------:R-:W-:Y:S01]  /*36e0*/  SHFL.IDX PT, R145, R220, R234, 0x1f ;  /* 0x00001feadc917589 */ /* 0x000fe200000e0000 */
[----:B-----5:R-:W-:Y:S01]  /*36f0*/  FADD.FTZ R62, R62, -R151 ;  /* 0x800000973e3e7221 */ /* 0x020fe20000010000 */
[----:B-1----:R-:W-:Y:S01]  /*3700*/  FADD.FTZ R123, R68, -R125 ;  /* 0x8000007d447b7221 */ /* 0x002fe20000010000 */
[----:B------:R-:W-:Y:S01]  /*3710*/  FADD.FTZ R70, R69, -R122 ;  /* 0x8000007a45467221 */ /* 0x000fe20000010000 */
[----:B------:R-:W1:Y:S01]  /*3720*/  SHFL.IDX PT, R127, R220, R0, 0x1f ;  /* 0x00001f00dc7f7589 */ /* 0x000e6200000e0000 */
[----:B------:R-:W-:Y:S01]  /*3730*/  FADD.FTZ R130, R87, -R130 ;  /* 0x8000008257827221 */ /* 0x000fe20000010000 */
        /* <DEDUP_REMOVED lines=8> */
[----:B------:R-:W-:Y:S01]  /*37c0*/  FADD.FTZ R60, R60, -R151 ;  /* 0x800000973c3c7221 */ /* 0x000fe20000010000 */
[--C-:B------:R-:W-:Y:S01]  /*37d0*/  FADD.FTZ R57, R57, -R217.reuse ;  /* 0x800000d939397221 */ /* 0x100fe20000010000 */
[----:B------:R-:W-:Y:S01]  /*37e0*/  FADD.FTZ R59, R59, -R217 ;  /* 0x800000d93b3b7221 */ /* 0x000fe20000010000 */
[----:B------:R-:W-:Y:S01]  /*37f0*/  FADD.FTZ R147, R76, -R149 ;  /* 0x800000954c937221 */ /* 0x000fe20000010000 */
[----:B--2---:R-:W-:Y:S01]  /*3800*/  FADD.FTZ R217, R84, -R148 ;  /* 0x8000009454d97221 */ /* 0x004fe20000010000 */
[--C-:B---3--:R-:W-:Y:S01]  /*3810*/  FADD.FTZ R53, R53, -R221.reuse ;  /* 0x800000dd35357221 */ /* 0x108fe20000010000 */
        /* <DEDUP_REMOVED lines=8> */
[----:B------:R-:W-:Y:S01]  /*38a0*/  F2FP.BF16.F32.PACK_AB R71, R63, R62 ;  /* 0x0000003e3f47723e */ /* 0x000fe200000010ff */
[----:B-1----:R-:W-:Y:S01]  /*38b0*/  FADD.FTZ R125, R72, -R127 ;  /* 0x8000007f487d7221 */ /* 0x002fe20000010000 */
[----:B------:R-:W-:Y:S01]  /*38c0*/  F2FP.BF16.F32.PACK_AB R64, R25, R64 ;  /* 0x000000401940723e */ /* 0x000fe200000010ff */
[----:B------:R-:W-:Y:S01]  /*38d0*/  FADD.FTZ R129, R73, -R145 ;  /* 0x8000009149817221 */ /* 0x000fe20000010000 */
[----:B------:R-:W-:Y:S01]  /*38e0*/  F2FP.BF16.F32.PACK_AB R66, R27, R66 ;  /* 0x000000421b42723e */ /* 0x000fe200000010ff */
        /* <DEDUP_REMOVED lines=53> */
[----:B----4-:R-:W-:Y:S01]  /*3c40*/  FMUL.FTZ R130, R37, R130 ;  /* 0x0000008225827220 */ /* 0x010fe20000410000 */
[----:B------:R-:W-:Y:S01]  /*3c50*/  F2FP.BF16.F32.PACK_AB R72, R49, R48 ;  /* 0x000000303148723e */ /* 0x000fe200000010ff */
[----:B------:R-:W-:Y:S01]  /*3c60*/  STSM.16.MT88.4 [R38+0x20c00], R84 ;  /* 0x020c005426007844 */ /* 0x000fe20000004200 */
[----:B------:R-:W-:Y:S01]  /*3c70*/  F2FP.BF16.F32.PACK_AB R73, R51, R50 ;  /* 0x000000323349723e */ /* 0x000fe200000010ff */
[----:B------:R-:W-:Y:S01]  /*3c80*/  VIADD R227, R226, 0x20c00 ;  /* 0x00020c00e2e37836 */ /* 0x000fe20000000000 */
        /* <DEDUP_REMOVED lines=154> */
.L_x_4176:
        /* <DEDUP_REMOVED lines=68> */
.L_x_4177:
        /* <DEDUP_REMOVED lines=45> */
.L_x_4160:
[----:B------:R-:W-:Y:S05]  /*4d40*/  @P0 BRA `(.L_x_4179) ;  /* 0x0000001000900947 */ /* 0x000fea0003800000 */
[----:B-1----:R-:W2:Y:S01]  /*4d50*/  LDL R25, [R1+0xc] ;  /* 0x00000c0001197983 */ /* 0x002ea20000100800 */
[----:B------:R-:W1:Y:S01]  /*4d60*/  S2UR UR5, SR_CgaCtaId ;  /* 0x00000000000579c3 */ /* 0x000e620000008800 */
[----:B------:R-:W-:Y:S01]  /*4d70*/  UMOV UR4, 0x400 ;  /* 0x0000040000047882 */ /* 0x000fe20000000000 */
[----:B------:R-:W-:Y:S01]  /*4d80*/  F2FP.BF16.F32.PACK_AB R184, R185, R184 ;  /* 0x000000b8b9b8723e */ /* 0x000fe200000010ff */
[----:B------:R-:W3:Y:S01]  /*4d90*/  S2R R0, SR_TID.X ;  /* 0x0000000000007919 */ /* 0x000ee20000002100 */
[----:B------:R-:W-:Y:S02]  /*4da0*/  F2FP.BF16.F32.PACK_AB R185, R187, R186 ;  /* 0x000000babbb9723e */ /* 0x000fe400000010ff */
[----:B------:R-:W-:Y:S02]  /*4db0*/  F2FP.BF16.F32.PACK_AB R192, R193, R192 ;  /* 0x000000c0c1c0723e */ /* 0x000fe400000010ff */
[----:B------:R-:W4:Y:S01]  /*4dc0*/  LDC.64 R8, c[0x0][0x870] ;  /* 0x00021c00ff087b82 */ /* 0x000f220000000a00 */
        /* <DEDUP_REMOVED lines=8> */
[----:B-1----:R-:W-:Y:S01]  /*4e50*/  ULEA UR4, UR5, UR4, 0x18 ;  /* 0x0000000405047291 */ /* 0x002fe2000f8ec03f */
[----:B------:R-:W-:Y:S02]  /*4e60*/  F2FP.BF16.F32.PACK_AB R194, R197, R196 ;  /* 0x000000c4c5c2723e */ /* 0x000fe400000010ff */
[----:B------:R-:W-:Y:S01]  /*4e70*/  F2FP.BF16.F32.PACK_AB R176, R177, R176 ;  /* 0x000000b0b1b0723e */ /* 0x000fe200000010ff */
[----:B------:R-:W-:Y:S01]  /*4e80*/  BAR.SYNC.DEFER_BLOCKING 0x1, 0x100 ;  /* 0x0044000000007b1d */ /* 0x000fe20000010000 */
[----:B------:R-:W-:Y:S02]  /*4e90*/  F2FP.BF16.F32.PACK_AB R195, R199, R198 ;  /* 0x000000c6c7c3723e */ /* 0x000fe400000010ff */
[----:B------:R-:W-:Y:S02]  /*4ea0*/  F2FP.BF16.F32.PACK_AB R201, R203, R202 ;  /* 0x000000cacbc9723e */ /* 0x000fe400000010ff */
[----:B------:R-:W-:-:S03]  /*4eb0*/  F2FP.BF16.F32.PACK_AB R202, R205, R204 ;  /* 0x000000cccdca723e */ /* 0x000fc600000010ff */
[----:B------:R-:W1:Y:S01]  /*4ec0*/  LDC.64 R22, c[0x0][0x850] ;  /* 0x00021400ff167b82 */ /* 0x000e620000000a00 */
[----:B---3--:R-:W-:Y:S01]  /*4ed0*/  VIADD R11, R0, 0xffffff80 ;  /* 0xffffff80000b7836 */ /* 0x008fe20000000000 */
        /* <DEDUP_REMOVED lines=12> */
[----:B------:R-:W-:Y:S02]  /*4fa0*/  SHF.R.S32.HI R3, RZ, 0x1f, R0 ;  /* 0x0000001fff037819 */ /* 0x000fe40000011400 */
[----:B------:R-:W-:Y:S02]  /*4fb0*/  F2FP.BF16.F32.PACK_AB R155, R159, R158 ;  /* 0x0000009e9f9b723e */ /* 0x000fe400000010ff */
[----:B------:R-:W-:Y:S02]  /*4fc0*/  LEA.HI R3, R3, R0, RZ, 0x3 ;  /* 0x0000000003037211 */ /* 0x000fe400078f18ff */
[----:B------:R-:W-:Y:S02]  /*4fd0*/  F2FP.BF16.F32.PACK_AB R161, R163, R162 ;  /* 0x000000a2a3a1723e */ /* 0x000fe400000010ff */
[C---:B------:R-:W-:Y:S01]  /*4fe0*/  LOP3.LUT R5, R3.reuse, 0xfffffff8, RZ, 0xc0, !PT ;  /* 0xfffffff803057812 */ /* 0x040fe200078ec0ff */
[----:B------:R-:W-:Y:S01]  /*4ff0*/  IMAD.SHL.U32 R3, R3, 0x40, RZ ;  /* 0x0000004003037824 */ /* 0x000fe200078e00ff */
[----:B------:R-:W-:-:S02]  /*5000*/  F2FP.BF16.F32.PACK_AB R162, R165, R164 ;  /* 0x000000a4a5a2723e */ /* 0x000fc400000010ff */
[----:B------:R-:W-:Y:S01]  /*5010*/  F2FP.BF16.F32.PACK_AB R163, R167, R166 ;  /* 0x000000a6a7a3723e */ /* 0x000fe200000010ff */
[----:B------:R-:W-:Y:S01]  /*5020*/  IMAD.IADD R5, R0, 0x1, -R5 ;  /* 0x0000000100057824 */ /* 0x000fe200078e0a05 */
[----:B------:R-:W-:Y:S02]  /*5030*/  LOP3.LUT R3, R3, 0x7ffffe00, RZ, 0xc0, !PT ;  /* 0x7ffffe0003037812 */ /* 0x000fe400078ec0ff */
[----:B------:R-:W-:Y:S01]  /*5040*/  F2FP.BF16.F32.PACK_AB R169, R171, R170 ;  /* 0x000000aaaba9723e */ /* 0x000fe200000010ff */
[C---:B------:R-:W-:Y:S01]  /*5050*/  IMAD.SHL.U32 R0, R5.reuse, 0x40, RZ ;  /* 0x0000004005007824 */ /* 0x040fe200078e00ff */
[----:B------:R-:W-:Y:S01]  /*5060*/  R2P PR, R5, 0x6 ;  /* 0x0000000605007804 */ /* 0x000fe20000000000 */
[----:B------:R-:W-:Y:S01]  /*5070*/  IMAD.MOV.U32 R5, RZ, RZ, 0x20 ;  /* 0x00000020ff057424 */ /* 0x000fe200078e00ff */
[----:B----4-:R-:W-:Y:S02]  /*5080*/  ISETP.NE.U32.AND P4, PT, R8, RZ, PT ;  /* 0x000000ff0800720c */ /* 0x010fe40003f85070 */
        /* <DEDUP_REMOVED lines=9> */
[----:B------:R-:W-:Y:S01]  /*5120*/  IADD3 R0, R2, R3, R0 ;  /* 0x0000000302007210 */ /* 0x000fe20007ffe000 */
[----:B------:R-:W-:Y:S01]  /*5130*/  IMAD.MOV.U32 R3, RZ, RZ, 0x40 ;  /* 0x00000040ff037424 */ /* 0x000fe200078e00ff */
[----:B------:R-:W-:Y:S02]  /*5140*/  F2FP.BF16.F32.PACK_AB R177, R179, R178 ;  /* 0x000000b2b3b1723e */ /* 0x000fe400000010ff */
        /* <DEDUP_REMOVED lines=9> */
[----:B------:R-:W2:Y:S01]  /*51e0*/  LDC.64 R2, c[0x0][0x870] ;  /* 0x00021c00ff027b82 */ /* 0x000ea20000000a00 */
[----:B------:R-:W-:Y:S01]  /*51f0*/  STSM.16.M88.4 [R8], R200 ;  /* 0x000000c808007844 */ /* 0x000fe20000000200 */
[----:B------:R-:W-:-:S03]  /*5200*/  ISETP.NE.AND.EX P4, PT, R9, RZ, PT, P4 ;  /* 0x000000ff0900720c */ /* 0x000fc60003f85340 */
        /* <DEDUP_REMOVED lines=8> */
[----:B------:R-:W4:Y:S01]  /*5290*/  @P4 LDG.E R9, desc[UR38][R4.64] ;  /* 0x0000002604094981 */ /* 0x000f22000c1e1900 */
[----:B------:R-:W-:Y:S01]  /*52a0*/  ULDC UR5, c[0x0][0x808] ;  /* 0x0002020000057ab9 */ /* 0x000fe20000000800 */
[----:B------:R-:W-:Y:S01]  /*52b0*/  LEA.HI R19, R10, R11, RZ, 0x3 ;  /* 0x0000000b0a137211 */ /* 0x000fe200078f18ff */
[----:B---3--:R-:W-:Y:S01]  /*52c0*/  IMAD.U32 R0, RZ, RZ, UR5 ;  /* 0x00000005ff007e24 */ /* 0x008fe2000f8e00ff */
[----:B--2---:R-:W-:-:S04]  /*52d0*/  ISETP.NE.U32.AND P0, PT, R2, RZ, PT ;  /* 0x000000ff0200720c */ /* 0x004fc80003f05070 */
[----:B------:R-:W-:-:S13]  /*52e0*/  ISETP.NE.AND.EX P0, PT, R3, RZ, PT, P0 ;  /* 0x000000ff0300720c */ /* 0x000fda0003f05300 */
[----:B------:R-:W2:Y:S01]  /*52f0*/  @P0 LDC.64 R2, c[0x0][0x878] ;  /* 0x00021e00ff020b82 */ /* 0x000ea20000000a00 */
[----:B----4-:R-:W-:Y:S02]  /*5300*/  LOP3.LUT R6, R19, 0x1ffffff8, RZ, 0xc0, !PT ;  /* 0x1ffffff813067812 */ /* 0x010fe400078ec0ff */
[----:B------:R-:W-:-:S05]  /*5310*/  SHF.R.S32.HI R19, RZ, 0x3, R19 ;  /* 0x00000003ff137819 */ /* 0x000fca0000011413 */
[----:B------:R-:W3:Y:S01]  /*5320*/  S2UR UR5, SR_CTAID.Y ;  /* 0x00000000000579c3 */ /* 0x000ee20000002600 */
[----:B------:R-:W4:Y:S01]  /*5330*/  S2R R27, SR_CTAID.X ;  /* 0x00000000001b7919 */ /* 0x000f220000002500 */
[----:B------:R-:W-:Y:S02]  /*5340*/  IMAD.IADD R6, R11, 0x1, -R6 ;  /* 0x000000010b067824 */ /* 0x000fe400078e0a06 */
[----:B-1----:R-:W-:Y:S02]  /*5350*/  IMAD.SHL.U32 R7, R19, 0x40, RZ ;  /* 0x0000004013077824 */ /* 0x002fe400078e00ff */
[----:B------:R-:W-:-:S03]  /*5360*/  IMAD.SHL.U32 R20, R6, 0x8, RZ ;  /* 0x0000000806147824 */ /* 0x000fc600078e00ff */
[----:B------:R-:W-:Y:S01]  /*5370*/  LOP3.LUT R7, R7, 0x1c0, RZ, 0xc0, !PT ;  /* 0x000001c007077812 */ /* 0x000fe200078ec0ff */
[----:B--2---:R-:W-:-:S05]  /*5380*/  @P0 IMAD.WIDE R2, R25, 0x4, R2 ;  /* 0x0000000419020825 */ /* 0x004fca00078e0202 */
[----:B------:R1:W5:Y:S01]  /*5390*/  @P0 LDG.E R0, desc[UR38][R2.64] ;  /* 0x0000002602000981 */ /* 0x000362000c1e1900 */
[----:B---3--:R-:W-:Y:S01]  /*53a0*/  USHF.R.S32.HI UR6, URZ, 0x1f, UR5 ;  /* 0x0000001f3f067899 */ /* 0x008fe20008011405 */
        /* <DEDUP_REMOVED lines=13> */
.L_x_4180:
        /* <DEDUP_REMOVED lines=37> */
[----:B--2---:R-:W-:Y:S06]  /*56d0*/  @P6 BRA `(.L_x_4182) ;  /* 0x00000000002c6947 */ /* 0x004fec0003800000 */
        /* <DEDUP_REMOVED lines=11> */
.L_x_4182:
[----:B------:R-:W-:Y:S05]  /*5790*/  BSYNC B0 ;  /* 0x0000000000007941 */ /* 0x000fea0003800000 */
.L_x_4181:
[----:B--2---:R2:W1:Y:S01]  /*57a0*/  LDS.128 R16, [R30+0x5000] ;  /* 0x005000001e107984 */ /* 0x0044620000000c00 */
[----:B------:R-:W-:Y:S01]  /*57b0*/  BSSY B0, `(.L_x_4183) ;  /* 0x0000010000007945 */ /* 0x000fe20003800000 */
[----:B------:R-:W-:-:S03]  /*57c0*/  ISETP.GE.OR P6, PT, R20, UR4, P0 ;  /* 0x0000000414007c0c */ /* 0x000fc600087c6670 */
        /* <DEDUP_REMOVED lines=14> */
.L_x_4184:
[----:B------:R-:W-:Y:S05]  /*58b0*/  BSYNC B0 ;  /* 0x0000000000007941 */ /* 0x000fea0003800000 */
.L_x_4183:
[----:B-1----:R1:W1:Y:S01]  /*58c0*/  LDS.128 R16, [R30+0x6000] ;  /* 0x006000001e107984 */ /* 0x0022620000000c00 */
[----:B------:R-:W-:Y:S01]  /*58d0*/  BSSY B0, `(.L_x_4185) ;  /* 0x0000010000007945 */ /* 0x000fe20003800000 */
[----:B------:R-:W-:-:S03]  /*58e0*/  IMAD R32, R34, UR6, RZ ;  /* 0x0000000622207c24 */ /* 0x000fc6000f8e02ff */
        /* <DEDUP_REMOVED lines=14> */
.L_x_4186:
[----:B------:R-:W-:Y:S05]  /*59d0*/  BSYNC B0 ;  /* 0x0000000000007941 */ /* 0x000fea0003800000 */
.L_x_4185:
[----:B-1----:R1:W1:Y:S01]  /*59e0*/  LDS.128 R16, [R30+0x7000] ;  /* 0x007000001e107984 */ /* 0x0022620000000c00 */
[----:B------:R-:W-:Y:S01]  /*59f0*/  BSSY B0, `(.L_x_4187) ;  /* 0x0000011000007945 */ /* 0x000fe20003800000 */
[----:B------:R-:W-:Y:S02]  /*5a00*/  IMAD R31, R35, UR5, R32 ;  /* 0x00000005231f7c24 */ /* 0x000fe4000f8e0220 */
[----:B------:R-:W-:Y:S01]  /*5a10*/  IMAD.WIDE.U32 R24, R34, UR5, R20 ;  /* 0x0000000522187c25 */ /* 0x000fe2000f8e0014 */
[----:B------:R-:W-:Y:S06]  /*5a20*/  @P6 BRA `(.L_x_4188) ;  /* 0x0000000000346947 */ /* 0x000fec0003800000 */
        /* <DEDUP_REMOVED lines=13> */
.L_x_4188:
[----:B------:R-:W-:Y:S05]  /*5b00*/  BSYNC B0 ;  /* 0x0000000000007941 */ /* 0x000fea0003800000 */
.L_x_4187:
        /* <DEDUP_REMOVED lines=24> */
.L_x_4190:
[----:B------:R-:W-:Y:S05]  /*5c90*/  BSYNC B0 ;  /* 0x0000000000007941 */ /* 0x000fea0003800000 */
.L_x_4189:
        /* <DEDUP_REMOVED lines=15> */
.L_x_4192:
[----:B------:R-:W-:Y:S05]  /*5d90*/  BSYNC B0 ;  /* 0x0000000000007941 */ /* 0x000fea0003800000 */
.L_x_4191:
[----:B------:R-:W-:Y:S04]  /*5da0*/  BSSY B0, `(.L_x_4193) ;  /* 0x000000f000007945 */ /* 0x000fe80003800000 */
[----:B------:R-:W-:Y:S05]  /*5db0*/  @P1 BRA `(.L_x_4194) ;  /* 0x0000000000341947 */ /* 0x000fea0003800000 */
[----:B-1-3--:R-:W-:Y:S01]  /*5dc0*/  IADD3 R13, P1, R26, 0x40, RZ ;  /* 0x000000401a0d7810 */ /* 0x00afe20007f3e0ff */
        /* <DEDUP_REMOVED lines=12> */
.L_x_4194:
[----:B------:R-:W-:Y:S05]  /*5e90*/  BSYNC B0 ;  /* 0x0000000000007941 */ /* 0x000fea0003800000 */
.L_x_4193:
[----:B------:R-:W-:Y:S05]  /*5ea0*/  @P0 BRA `(.L_x_4155) ;  /* 0x0000003800d40947 */ /* 0x000fea0003800000 */
[----:B-1--4-:R-:W-:Y:S01]  /*5eb0*/  IADD3 R9, P0, R26, 0x60, RZ ;  /* 0x000000601a097810 */ /* 0x012fe20007f1e0ff */
        /* <DEDUP_REMOVED lines=13> */
.L_x_4179:
        /* <DEDUP_REMOVED lines=40> */
.L_x_4195:
        /* <DEDUP_REMOVED lines=8> */
[----:B------:R-:W-:Y:S01]  /*6290*/  VIADD R13, R13, 0x60 ;  /* 0x000000600d0d7836 */ /* 0x000fe20000000000 */
[----:B------:R-:W-:Y:S01]  /*62a0*/  SEL R19, R18, RZ, !P4 ;  /* 0x000000ff12137207 */ /* 0x000fe20006000000 */
[----:B------:R-:W-:Y:S01]  /*62b0*/  IMAD.WIDE.U32 R4, R16, UR4, R10 ;  /* 0x0000000410047c25 */ /* 0x000fe2000f8e000a */
[----:B------:R-:W-:Y:S01]  /*62c0*/  ISETP.GE.OR P4, PT, R10, UR8, P3 ;  /* 0x000000080a007c0c */ /* 0x000fe20009f86670 */
[----:B------:R-:W-:Y:S01]  /*62d0*/  ULDC.64 UR6, c[0x0][0x828] ;  /* 0x00020a0000067ab9 */ /* 0x000fe20000000a00 */
[-C--:B------:R-:W-:Y:S01]  /*62e0*/  ISETP.GE.AND P2, PT, R7, R0.reuse, PT ;  /* 0x000000000700720c */ /* 0x080fe20003f46270 */
[----:B------:R-:W-:Y:S01]  /*62f0*/  IMAD.IADD R5, R5, 0x1, R17 ;  /* 0x0000000105057824 */ /* 0x000fe200078e0211 */
[-C--:B------:R-:W-:Y:S01]  /*6300*/  ISETP.GE.AND P1, PT, R9, R0.reuse, PT ;  /* 0x000000000900720c */ /* 0x080fe20003f26270 */
[----:B------:R-:W-:Y:S01]  /*6310*/  IMAD R12, R20, UR5, RZ ;  /* 0x00000005140c7c24 */ /* 0x000fe2000f8e02ff */
[----:B------:R-:W-:Y:S01]  /*6320*/  ISETP.GE.AND P0, PT, R13, R0, PT ;  /* 0x000000000d00720c */ /* 0x000fe20003f06270 */
[----:B------:R-:W-:Y:S01]  /*6330*/  IMAD R0, R14, UR6, RZ ;  /* 0x000000060e007c24 */ /* 0x000fe2000f8e02ff */
[----:B------:R-:W-:Y:S01]  /*6340*/  ULDC UR9, c[0x0][0x83c] ;  /* 0x00020f0000097ab9 */ /* 0x000fe20000000800 */
[----:B------:R-:W-:Y:S01]  /*6350*/  IMAD.WIDE.U32 R8, R19, UR6, R4 ;  /* 0x0000000613087c25 */ /* 0x000fe2000f8e0004 */
[----:B------:R-:W-:Y:S01]  /*6360*/  BSSY B0, `(.L_x_4196) ;  /* 0x0000012000007945 */ /* 0x000fe20003800000 */
[----:B------:R-:W-:-:S02]  /*6370*/  ISETP.GE.OR P6, PT, R10, UR8, P2 ;  /* 0x000000080a007c0c */ /* 0x000fc400097c6670 */
[----:B------:R-:W-:Y:S01]  /*6380*/  IMAD R13, R19, UR7, R0 ;  /* 0x00000007130d7c24 */ /* 0x000fe2000f8e0200 */
[----:B------:R-:W-:Y:S01]  /*6390*/  ISETP.GE.OR P5, PT, R10, UR8, P1 ;  /* 0x000000080a007c0c */ /* 0x000fe20008fa6670 */
[----:B------:R-:W-:-:S04]  /*63a0*/  IMAD.WIDE R6, R15, 0x80, R2 ;  /* 0x000000800f067825 */ /* 0x000fc800078e0202 */
        /* <DEDUP_REMOVED lines=13> */
.L_x_4197:
[----:B------:R-:W-:Y:S05]  /*6480*/  BSYNC B0 ;  /* 0x0000000000007941 */ /* 0x000fea0003800000 */
.L_x_4196:
        /* <DEDUP_REMOVED lines=19> */
.L_x_4199:
[----:B------:R-:W-:Y:S05]  /*65c0*/  BSYNC B0 ;  /* 0x0000000000007941 */ /* 0x000fea0003800000 */
.L_x_4198:
        /* <DEDUP_REMOVED lines=15> */
.L_x_4201:
[----:B------:R-:W-:Y:S05]  /*66c0*/  BSYNC B0 ;  /* 0x0000000000007941 */ /* 0x000fea0003800000 */
.L_x_4200:
        /* <DEDUP_REMOVED lines=15> */
.L_x_4203:
[----:B------:R-:W-:Y:S05]  /*67c0*/  BSYNC B0 ;  /* 0x0000000000007941 */ /* 0x000fea0003800000 */
.L_x_4202:
        /* <DEDUP_REMOVED lines=21> */
.L_x_4205:
[----:B------:R-:W-:Y:S05]  /*6920*/  BSYNC B0 ;  /* 0x0000000000007941 */ /* 0x000fea0003800000 */
.L_x_4204:
        /* <DEDUP_REMOVED lines=15> */
.L_x_4207:
[----:B------:R-:W-:Y:S05]  /*6a20*/  BSYNC B0 ;  /* 0x0000000000007941 */ /* 0x000fea0003800000 */
.L_x_4206:
        /* <DEDUP_REMOVED lines=15> */
.L_x_4209:
[----:B------:R-:W-:Y:S05]  /*6b20*/  BSYNC B0 ;  /* 0x0000000000007941 */ /* 0x000fea0003800000 */
.L_x_4208:
        /* <DEDUP_REMOVED lines=15> */
.L_x_4150:
        /* <DEDUP_REMOVED lines=15> */
[----:B------:R-:W-:Y:S02]  /*6d10*/  IMAD.U32 R2, RZ, RZ, UR4 ;  /* 0x00000004ff027e24 */ /* 0x000fe4000f8e00ff */
[----:B------:R-:W-:-:S05]  /*6d20*/  IMAD.U32 R3, RZ, RZ, UR5 ;  /* 0x00000005ff037e24 */ /* 0x000fca000f8e00ff */
[----:B------:R-:W2:Y:S02]  /*6d30*/  LDG.E R2, desc[UR38][R2.64] ;  /* 0x0000002602027981 */ /* 0x000ea4000c1e1900 */
[----:B--2---:R-:W-:Y:S01]  /*6d40*/  R2UR UR5, R2 ;  /* 0x00000000020572ca */ /* 0x004fe200000e0000 */
[----:B------:R-:W-:-:S14]  /*6d50*/  BRA `(.L_x_4212) ;  /* 0x0000000000387947 */ /* 0x000fdc0003800000 */
.L_x_4211:
        /* <DEDUP_REMOVED lines=10> */
[----:B--2---:R-:W-:-:S05]  /*6e00*/  IMAD.IADD R0, R5, 0x1, -R0 ;  /* 0x0000000105007824 */ /* 0x004fca00078e0a00 */
[----:B------:R-:W-:Y:S01]  /*6e10*/  R2UR UR5, R0 ;  /* 0x00000000000572ca */ /* 0x000fe200000e0000 */
[----:B------:R-:W-:-:S14]  /*6e20*/  BRA `(.L_x_4212) ;  /* 0x0000000000047947 */ /* 0x000fdc0003800000 */
.L_x_4213:
[----:B------:R-:W-:-:S05]  /*6e30*/  ULDC UR5, c[0x0][0x8bc] ;  /* 0x00022f0000057ab9 */ /* 0x000fca0000000800 */
.L_x_4212:
        /* <DEDUP_REMOVED lines=23> */
[----:B------:R-:W-:Y:S02]  /*6fb0*/  IMAD.U32 R4, RZ, RZ, UR4 ;  /* 0x00000004ff047e24 */ /* 0x000fe4000f8e00ff */
        /* <DEDUP_REMOVED lines=16> */
.L_x_4214:
        /* <DEDUP_REMOVED lines=35> */
[----:B------:R-:W-:Y:S01]  /*72f0*/  IMAD.IADD R0, R3, 0x1, -R2 ;  /* 0x0000000103007824 */ /* 0x000fe200078e0a02 */
        /* <DEDUP_REMOVED lines=13> */
.L_x_4228:
        /* <DEDUP_REMOVED lines=21> */
.L_x_4217:
[----:B------:R-:W-:Y:S05]  /*7520*/  BSYNC B0 ;  /* 0x0000000000007941 */ /* 0x000fea0003800000 */
.L_x_4216:
        /* <DEDUP_REMOVED lines=13> */
.L_x_4219:
[----:B------:R-:W-:Y:S05]  /*7600*/  BSYNC B0 ;  /* 0x0000000000007941 */ /* 0x000fea0003800000 */
.L_x_4218:
[----:B------:R-:W-:Y:S06]  /*7610*/  BAR.ARV 0xa, 0xa0 ;  /* 0x0282800000007b1d */ /* 0x000fec0000002000 */
[----:B------:R-:W-:Y:S04]  /*7620*/  BSSY B0, `(.L_x_4220) ;  /* 0x0000003000007945 */ /* 0x000fe80003800000 */
[----:B------:R-:W-:Y:S05]  /*7630*/  @!P0 BRA `(.L_x_4221) ;  /* 0x0000000000048947 */ /* 0x000fea0003800000 */
[----:B------:R-:W-:-:S04]  /*7640*/  DEPBAR.LE SB0, 0x0 ;  /* 0x000080000000791a */ /* 0x000fc80000000000 */
.L_x_4221:
[----:B------:R-:W-:Y:S05]  /*7650*/  BSYNC B0 ;  /* 0x0000000000007941 */ /* 0x000fea0003800000 */
.L_x_4220:
        /* <DEDUP_REMOVED lines=13> */
.L_x_4223:
[----:B------:R-:W-:Y:S05]  /*7730*/  BSYNC B0 ;  /* 0x0000000000007941 */ /* 0x000fea0003800000 */
.L_x_4222:
        /* <DEDUP_REMOVED lines=13> */
.L_x_4225:
[----:B------:R-:W-:Y:S05]  /*7810*/  BSYNC B0 ;  /* 0x0000000000007941 */ /* 0x000fea0003800000 */
.L_x_4224:
[----:B------:R-:W-:Y:S01]  /*7820*/  VIADD R0, R0, 0xfffffffe ;  /* 0xfffffffe00007836 */ /* 0x000fe20000000000 */
[----:B------:R-:W-:Y:S06]  /*7830*/  BAR.ARV 0xa, 0xa0 ;  /* 0x0282800000007b1d */ /* 0x000fec0000002000 */
[----:B------:R-:W-:Y:S01]  /*7840*/  BSSY B0, `(.L_x_4226) ;  /* 0x0000004000007945 */ /* 0x000fe20003800000 */
[----:B------:R-:W-:-:S03]  /*7850*/  ISETP.NE.AND P1, PT, R0, RZ, PT ;  /* 0x000000ff0000720c */ /* 0x000fc60003f25270 */
[----:B------:R-:W-:Y:S10]  /*7860*/  @!P0 BRA `(.L_x_4227) ;  /* 0x0000000000048947 */ /* 0x000ff40003800000 */
[----:B------:R-:W-:-:S04]  /*7870*/  DEPBAR.LE SB0, 0x0 ;  /* 0x000080000000791a */ /* 0x000fc80000000000 */
.L_x_4227:
[----:B------:R-:W-:Y:S05]  /*7880*/  BSYNC B0 ;  /* 0x0000000000007941 */ /* 0x000fea0003800000 */
.L_x_4226:
[----:B------:R-:W-:Y:S06]  /*7890*/  BAR.ARV 0xb, 0xa0 ;  /* 0x02c2800000007b1d */ /* 0x000fec0000002000 */
[----:B------:R-:W-:Y:S02]  /*78a0*/  UIADD3 UR5, UR5, 0x2, URZ ;  /* 0x0000000205057890 */ /* 0x000fe4000fffe03f */
[----:B------:R-:W-:Y:S01]  /*78b0*/  UIADD3 UR4, UR4, 0x1, URZ ;  /* 0x0000000104047890 */ /* 0x000fe2000fffe03f */
[----:B------:R-:W-:Y:S11]  /*78c0*/  @P1 BRA `(.L_x_4228) ;  /* 0xfffffff800c01947 */ /* 0x000ff6000383ffff */
[----:B------:R-:W-:-:S12]  /*78d0*/  USHF.L.U32 UR6, UR5, 0xd, URZ ;  /* 0x0000000d05067899 */ /* 0x000fd8000800063f */
.L_x_4215:
        /* <DEDUP_REMOVED lines=19> */
.L_x_4230:
[----:B------:R-:W-:Y:S05]  /*7a10*/  BSYNC B0 ;  /* 0x0000000000007941 */ /* 0x000fea0003800000 */
.L_x_4229:
        /* <DEDUP_REMOVED lines=19> */
.L_x_4232:
[----:B------:R-:W-:Y:S05]  /*7b50*/  BSYNC B0 ;  /* 0x0000000000007941 */ /* 0x000fea0003800000 */
.L_x_4231:
[----:B------:R-:W-:Y:S06]  /*7b60*/  BAR.ARV 0xa, 0xa0 ;  /* 0x0282800000007b1d */ /* 0x000fec0000002000 */
[----:B------:R-:W-:Y:S04]  /*7b70*/  BSSY B0, `(.L_x_4233) ;  /* 0x0000003000007945 */ /* 0x000fe80003800000 */
[----:B------:R-:W-:Y:S05]  /*7b80*/  @!P0 BRA `(.L_x_4234) ;  /* 0x0000000000048947 */ /* 0x000fea0003800000 */
[----:B------:R-:W-:-:S04]  /*7b90*/  DEPBAR.LE SB0, 0x0 ;  /* 0x000080000000791a */ /* 0x000fc80000000000 */
.L_x_4234:
[----:B------:R-:W-:Y:S05]  /*7ba0*/  BSYNC B0 ;  /* 0x0000000000007941 */ /* 0x000fea0003800000 */
.L_x_4233:
[----:B------:R-:W-:Y:S06]  /*7bb0*/  BAR.ARV 0xb, 0xa0 ;  /* 0x02c2800000007b1d */ /* 0x000fec0000002000 */
[----:B------:R-:W-:Y:S05]  /*7bc0*/  BRA `(.L_x_4155) ;  /* 0x0000001c008c7947 */ /* 0x000fea0003800000 */
.L_x_4210:
        /* <DEDUP_REMOVED lines=10> */
.L_x_4235:
        /* <DEDUP_REMOVED lines=10> */
.L_x_4237:
[----:B------:R-:W3:Y:S02]  /*7d10*/  LDC R5, c[0x0][0x8bc] ;  /* 0x00022f00ff057b82 */ /* 0x000ee40000000800 */
.L_x_4236:
[----:B------:R-:W4:Y:S01]  /*7d20*/  S2R R14, SR_CTAID.X ;  /* 0x00000000000e7919 */ /* 0x000f220000002500 */
[----:B------:R-:W-:Y:S02]  /*7d30*/  IMAD.MOV.U32 R0, RZ, RZ, 0x1 ;  /* 0x00000001ff007424 */ /* 0x000fe400078e00ff */
[----:B------:R-:W-:Y:S02]  /*7d40*/  IMAD.MOV.U32 R9, RZ, RZ, RZ ;  /* 0x000000ffff097224 */ /* 0x000fe400078e00ff */
        /* <DEDUP_REMOVED lines=41> */
[----:B--2---:R-:W-:-:S07]  /*7fe0*/  IMAD.IADD R4, R4, 0x1, -R9 ;  /* 0x0000000104047824 */ /* 0x004fce00078e0a09 */
.L_x_4239:
        /* <DEDUP_REMOVED lines=66> */
.L_x_4269:
        /* <DEDUP_REMOVED lines=9> */
.L_x_4242:
        /* <DEDUP_REMOVED lines=20> */
[----:B------:R-:W-:Y:S01]  /*85e0*/  UMOV UR19, UR25 ;  /* 0x0000001900137c82 */ /* 0x000fe20008000000 */
[----:B------:R-:W-:Y:S01]  /*85f0*/  IMAD.MOV.U32 R8, RZ, RZ, R3 ;  /* 0x000000ffff087224 */ /* 0x000fe200078e0003 */
        /* <DEDUP_REMOVED lines=9> */
[----:B------:R-:W-:Y:S01]  /*8690*/  R2UR UR31, R0 ;  /* 0x00000000001f72ca */ /* 0x000fe200000e0000 */
[--C-:B------:R-:W-:Y:S01]  /*86a0*/  IMAD.X R3, RZ, RZ, R8.reuse, P1 ;  /* 0x000000ffff037224 */ /* 0x100fe200008e0608 */
[----:B------:R-:W-:Y:S01]  /*86b0*/  R2UR UR6, R2 ;  /* 0x00000000020672ca */ /* 0x000fe200000e0000 */
[----:B------:R-:W-:Y:S01]  /*86c0*/  IMAD.X R0, RZ, RZ, R8, P2 ;  /* 0x000000ffff007224 */ /* 0x000fe200010e0608 */
[----:B------:R-:W-:Y:S02]  /*86d0*/  ISETP.GE.AND P1, PT, R4, 0x81, PT ;  /* 0x000000810400780c */ /* 0x000fe40003f26270 */
[----:B------:R-:W-:Y:S02]  /*86e0*/  R2UR UR7, R3 ;  /* 0x00000000030772ca */ /* 0x000fe400000e0000 */
[----:B------:R-:W-:Y:S01]  /*86f0*/  R2UR UR41, R0 ;  /* 0x00000000002972ca */ /* 0x000fe200000e0000 */
[----:B------:R-:W-:-:S10]  /*8700*/  IMAD.MOV.U32 R0, RZ, RZ, RZ ;  /* 0x000000ffff007224 */ /* 0x000fd400078e00ff */
        /* <DEDUP_REMOVED lines=24> */
.L_x_4253:
[----:B------:R-:W-:-:S04]  /*8890*/  SHF.L.U32 R21, R10, 0x1f, RZ ;  /* 0x0000001f0a157819 */ /* 0x000fc800000006ff */
[----:B-1----:R-:W1:Y:S02]  /*88a0*/  SYNCS.PHASECHK.TRANS64.TRYWAIT P1, [R12+URZ+0x30c40], R21 ;  /* 0x030c40150c0075a7 */ /* 0x002e64000802017f */
[----:B-12--5:R-:W-:Y:S05]  /*88b0*/  @!P1 BRA `(.L_x_4245) ;  /* 0x0000001000c49947 */ /* 0x026fea0003800000 */
.L_x_4270:
[----:B------:R-:W-:Y:S05]  /*88c0*/  @P0 BRA `(.L_x_4246) ;  /* 0x0000000000140947 */ /* 0x000fea0003800000 */
[----:B------:R-:W-:Y:S01]  /*88d0*/  ISETP.NE.AND P1, PT, R20, RZ, PT ;  /* 0x000000ff1400720c */ /* 0x000fe20003f25270 */
[----:B------:R-:W-:-:S04]  /*88e0*/  IMAD.MOV.U32 R3, RZ, RZ, 0x4200 ;  /* 0x00004200ff037424 */ /* 0x000fc800078e00ff */
[----:B------:R2:W-:Y:S08]  /*88f0*/  SYNCS.ARRIVE.TRANS64 RZ, [R12+URZ+0x30c30], R3 ;  /* 0x030c30030cff79a7 */ /* 0x0005f0000800003f */
[----:B------:R-:W-:Y:S05]  /*8900*/  @!P1 BRA `(.L_x_4246) ;  /* 0x0000000000049947 */ /* 0x000fea0003800000 */
[----:B------:R-:W-:Y:S01]  /*8910*/  BPT.TRAP 0x1 ;  /* 0x000000040000795c */ /* 0x000fe20000300000 */
.L_x_4246:
        /* <DEDUP_REMOVED lines=30> */
.L_x_4271:
[----:B------:R-:W-:Y:S05]  /*8b00*/  @P0 BRA `(.L_x_4248) ;  /* 0x0000000000140947 */ /* 0x000fea0003800000 */
[----:B------:R-:W-:Y:S01]  /*8b10*/  ISETP.NE.AND P1, PT, R20, RZ, PT ;  /* 0x000000ff1400720c */ /* 0x000fe20003f25270 */
[----:B------:R-:W-:-:S04]  /*8b20*/  IMAD.MOV.U32 R2, RZ, RZ, 0x4200 ;  /* 0x00004200ff027424 */ /* 0x000fc800078e00ff */
[----:B------:R3:W-:Y:S08]  /*8b30*/  SYNCS.ARRIVE.TRANS64 RZ, [R12+URZ+0x30c18], R2 ;  /* 0x030c18020cff79a7 */ /* 0x0007f0000800003f */
[----:B------:R-:W-:Y:S05]  /*8b40*/  @!P1 BRA `(.L_x_4248) ;  /* 0x0000000000049947 */ /* 0x000fea0003800000 */
[----:B------:R-:W-:Y:S01]  /*8b50*/  BPT.TRAP 0x1 ;  /* 0x000000040000795c */ /* 0x000fe20000300000 */
.L_x_4248:
[----:B------:R-:W-:Y:S01]  /*8b60*/  VIADD R16, R16, 0x80 ;  /* 0x0000008010107836 */ /* 0x000fe20000000000 */
[----:B------:R-:W-:Y:S01]  /*8b70*/  R2UR UR17, R12 ;  /* 0x000000000c1172ca */ /* 0x000fe200000e0000 */
[----:B------:R-:W-:Y:S01]  /*8b80*/  UMOV UR22, 0x0 ;  /* 0x0000000000167882 */ /* 0x000fe20000000000 */
[----:B---3--:R-:W-:Y:S01]  /*8b90*/  IADD3 R2, P1, R9, 0xf0, RZ ;  /* 0x000000f009027810 */ /* 0x008fe20007f3e0ff */
[C---:B------:R-:W-:Y:S01]  /*8ba0*/  VIADD R13, R16.reuse, UR27 ;  /* 0x0000001b100d7c36 */ /* 0x040fe20008000000 */
[----:B------:R-:W-:Y:S01]  /*8bb0*/  R2UR UR6, R16 ;  /* 0x00000000100672ca */ /* 0x000fe200000e0000 */
[----:B------:R-:W-:Y:S01]  /*8bc0*/  UMOV UR23, 0x14f00000 ;  /* 0x14f0000000177882 */ /* 0x000fe20000000000 */
[----:B------:R-:W-:Y:S01]  /*8bd0*/  R2UR UR14, R2 ;  /* 0x00000000020e72ca */ /* 0x000fe200000e0000 */
[----:B------:R-:W-:Y:S01]  /*8be0*/  IMAD.X R3, RZ, RZ, R8, P1 ;  /* 0x000000ffff037224 */ /* 0x000fe200008e0608 */
[----:B------:R-:W-:Y:S01]  /*8bf0*/  R2UR UR19, R13 ;  /* 0x000000000d1372ca */ /* 0x000fe200000e0000 */
[----:B------:R-:W-:Y:S01]  /*8c00*/  UMOV UR18, URZ ;  /* 0x0000003f00127c82 */ /* 0x000fe20008000000 */
[----:B------:R-:W-:-:S02]  /*8c10*/  UMOV UR10, 0x20 ;  /* 0x00000020000a7882 */ /* 0x000fc40000000000 */
        /* <DEDUP_REMOVED lines=10> */
.L_x_4272:
        /* <DEDUP_REMOVED lines=9> */
.L_x_4250:
        /* <DEDUP_REMOVED lines=24> */
.L_x_4274:
[----:B------:R-:W-:Y:S05]  /*8ed0*/  @P0 BRA `(.L_x_4252) ;  /* 0x0000000000140947 */ /* 0x000fea0003800000 */
[----:B------:R-:W-:Y:S01]  /*8ee0*/  ISETP.NE.AND P1, PT, R20, RZ, PT ;  /* 0x000000ff1400720c */ /* 0x000fe20003f25270 */
[----:B-1----:R-:W-:-:S04]  /*8ef0*/  IMAD.MOV.U32 R5, RZ, RZ, 0x4200 ;  /* 0x00004200ff057424 */ /* 0x002fc800078e00ff */
[----:B------:R2:W-:Y:S08]  /*8f00*/  SYNCS.ARRIVE.TRANS64 RZ, [R12+URZ+0x30c10], R5 ;  /* 0x030c10050cff79a7 */ /* 0x0005f0000800003f */
[----:B------:R-:W-:Y:S05]  /*8f10*/  @!P1 BRA `(.L_x_4252) ;  /* 0x0000000000049947 */ /* 0x000fea0003800000 */
[----:B------:R-:W-:Y:S01]  /*8f20*/  BPT.TRAP 0x1 ;  /* 0x000000040000795c */ /* 0x000fe20000300000 */
.L_x_4252:
        /* <DEDUP_REMOVED lines=23> */
.L_x_4244:
[----:B------:R-:W-:-:S13]  /*90a0*/  ISETP.NE.AND P1, PT, R18, RZ, PT ;  /* 0x000000ff1200720c */ /* 0x000fda0003f25270 */
[----:B------:R-:W-:Y:S05]  /*90b0*/  @!P1 BRA `(.L_x_4243) ;  /* 0x0000000000f89947 */ /* 0x000fea0003800000 */
[----:B------:R-:W-:-:S04]  /*90c0*/  SHF.L.U32 R13, R10, 0x1f, RZ ;  /* 0x0000001f0a0d7819 */ /* 0x000fc800000006ff */
[----:B------:R-:W1:Y:S02]  /*90d0*/  SYNCS.PHASECHK.TRANS64.TRYWAIT P1, [R12+URZ+0x30c40], R13 ;  /* 0x030c400d0c0075a7 */ /* 0x000e64000802017f */
[----:B-1----:R-:W-:Y:S05]  /*90e0*/  @!P1 BRA `(.L_x_4254) ;  /* 0x0000000c000c9947 */ /* 0x002fea0003800000 */
.L_x_4275:
[----:B------:R-:W-:Y:S05]  /*90f0*/  @P0 BRA `(.L_x_4255) ;  /* 0x0000000000140947 */ /* 0x000fea0003800000 */
[----:B------:R-:W-:Y:S01]  /*9100*/  ISETP.NE.AND P1, PT, R20, RZ, PT ;  /* 0x000000ff1400720c */ /* 0x000fe20003f25270 */
[----:B------:R-:W-:-:S04]  /*9110*/  IMAD.MOV.U32 R5, RZ, RZ, 0x4200 ;  /* 0x00004200ff057424 */ /* 0x000fc800078e00ff */
[----:B------:R2:W-:Y:S08]  /*9120*/  SYNCS.ARRIVE.TRANS64 RZ, [R12+URZ+0x30c30], R5 ;  /* 0x030c30050cff79a7 */ /* 0x0005f0000800003f */
[----:B------:R-:W-:Y:S05]  /*9130*/  @!P1 BRA `(.L_x_4255) ;  /* 0x0000000000049947 */ /* 0x000fea0003800000 */
[----:B------:R-:W-:Y:S01]  /*9140*/  BPT.TRAP 0x1 ;  /* 0x000000040000795c */ /* 0x000fe20000300000 */
.L_x_4255:
        /* <DEDUP_REMOVED lines=27> */
.L_x_4276:
[----:B------:R-:W-:Y:S05]  /*9300*/  @P0 BRA `(.L_x_4257) ;  /* 0x0000000000140947 */ /* 0x000fea0003800000 */
[----:B------:R-:W-:Y:S01]  /*9310*/  ISETP.NE.AND P0, PT, R20, RZ, PT ;  /* 0x000000ff1400720c */ /* 0x000fe20003f05270 */
[----:B------:R-:W-:-:S04]  /*9320*/  IMAD.MOV.U32 R5, RZ, RZ, 0x4200 ;  /* 0x00004200ff057424 */ /* 0x000fc800078e00ff */
[----:B------:R3:W-:Y:S08]  /*9330*/  SYNCS.ARRIVE.TRANS64 RZ, [R12+URZ+0x30c18], R5 ;  /* 0x030c18050cff79a7 */ /* 0x0007f0000800003f */
[----:B------:R-:W-:Y:S05]  /*9340*/  @!P0 BRA `(.L_x_4257) ;  /* 0x0000000000048947 */ /* 0x000fea0003800000 */
[----:B------:R-:W-:Y:S01]  /*9350*/  BPT.TRAP 0x1 ;  /* 0x000000040000795c */ /* 0x000fe20000300000 */
.L_x_4257:
        /* <DEDUP_REMOVED lines=20> */
.L_x_4243:
[----:B------:R-:W3:Y:S01]  /*94a0*/  S2R R2, SR_TID.X ;  /* 0x0000000000027919 */ /* 0x000ee20000002100 */
[----:B-12--5:R-:W-:Y:S01]  /*94b0*/  IMAD R13, R0, 0x8, R12 ;  /* 0x00000008000d7824 */ /* 0x026fe200078e020c */
[----:B---3--:R-:W-:Y:S02]  /*94c0*/  LOP3.LUT R3, R2, 0x7f, RZ, 0xc0, !PT ;  /* 0x0000007f02037812 */ /* 0x008fe400078ec0ff */
[----:B------:R-:W-:Y:S02]  /*94d0*/  SHF.L.U32 R2, R10, 0x1f, RZ ;  /* 0x0000001f0a027819 */ /* 0x000fe400000006ff */
[----:B------:R-:W-:Y:S02]  /*94e0*/  ISETP.NE.AND P1, PT, R3, RZ, PT ;  /* 0x000000ff0300720c */ /* 0x000fe40003f25270 */
[----:B------:R-:W1:Y:S02]  /*94f0*/  SYNCS.PHASECHK.TRANS64.TRYWAIT P0, [R13+URZ+0x30c40], R2 ;  /* 0x030c40020d0075a7 */ /* 0x000e64000800017f */
[----:B-1----:R-:W-:Y:S09]  /*9500*/  @!P0 BRA `(.L_x_4258) ;  /* 0x00000008002c8947 */ /* 0x002ff20003800000 */
.L_x_4277:
[----:B------:R-:W-:Y:S05]  /*9510*/  @P1 BRA `(.L_x_4259) ;  /* 0x0000000000181947 */ /* 0x000fea0003800000 */
[----:B------:R-:W2:Y:S01]  /*9520*/  S2R R3, SR_TID.X ;  /* 0x0000000000037919 */ /* 0x000ea20000002100 */
[----:B-1----:R-:W-:-:S04]  /*9530*/  IMAD.MOV.U32 R2, RZ, RZ, 0x4200 ;  /* 0x00004200ff027424 */ /* 0x002fc800078e00ff */
[----:B------:R3:W-:Y:S01]  /*9540*/  SYNCS.ARRIVE.TRANS64 RZ, [R13+URZ+0x30c30], R2 ;  /* 0x030c30020dff79a7 */ /* 0x0007e2000800003f */
[----:B--2---:R-:W-:-:S13]  /*9550*/  LOP3.LUT P0, RZ, R3, 0x1f, RZ, 0xc0, !PT ;  /* 0x0000001f03ff7812 */ /* 0x004fda000780c0ff */
[----:B---3--:R-:W-:Y:S05]  /*9560*/  @!P0 BRA `(.L_x_4259) ;  /* 0x0000000000048947 */ /* 0x008fea0003800000 */
[----:B------:R-:W-:Y:S01]  /*9570*/  BPT.TRAP 0x1 ;  /* 0x000000040000795c */ /* 0x000fe20000300000 */
.L_x_4259:
[----:B-1----:R-:W1:Y:S01]  /*9580*/  LDC.64 R2, c[0x0][0x728] ;  /* 0x0001ca00ff027b82 */ /* 0x002e620000000a00 */
[C---:B------:R-:W-:Y:S01]  /*9590*/  IADD3 R6, P0, R5.reuse, R6, RZ ;  /* 0x0000000605067210 */ /* 0x040fe20007f1e0ff */
[C-C-:B------:R-:W-:Y:S01]  /*95a0*/  IMAD R4, R0.reuse, 0x4000, R12.reuse ;  /* 0x0000400000047824 */ /* 0x140fe200078e020c */
[C---:B------:R-:W-:Y:S01]  /*95b0*/  R2UR UR19, R5.reuse ;  /* 0x00000000051372ca */ /* 0x040fe200000e0000 */
[----:B------:R-:W-:Y:S01]  /*95c0*/  IMAD R12, R0, 0x200, R12 ;  /* 0x00000200000c7824 */ /* 0x000fe200078e020c */
[----:B------:R-:W-:Y:S01]  /*95d0*/  LEA.HI.X.SX32 R11, R5, R11, 0x1, P0 ;  /* 0x0000000b050b7211 */ /* 0x000fe200000f0eff */
[----:B------:R-:W-:Y:S01]  /*95e0*/  UMOV UR8, 0x0 ;  /* 0x0000000000087882 */ /* 0x000fe20000000000 */
[----:B------:R-:W-:Y:S01]  /*95f0*/  R2UR UR17, R13 ;  /* 0x000000000d1172ca */ /* 0x000fe200000e0000 */
[----:B------:R-:W-:Y:S01]  /*9600*/  UMOV UR9, 0x14f00000 ;  /* 0x14f0000000097882 */ /* 0x000fe20000000000 */
[----:B------:R-:W-:Y:S01]  /*9610*/  R2UR UR16, R4 ;  /* 0x00000000041072ca */ /* 0x000fe200000e0000 */
[----:B------:R-:W-:Y:S01]  /*9620*/  UMOV UR18, URZ ;  /* 0x0000003f00127c82 */ /* 0x000fe20008000000 */
[----:B------:R-:W-:-:S05]  /*9630*/  R2UR UR10, R12 ;  /* 0x000000000c0a72ca */ /* 0x000fca00000e0000 */
[----:B------:R-:W-:-:S04]  /*9640*/  UIADD3 UR19, UR19, UR27, URZ ;  /* 0x0000001b13137290 */ /* 0x000fc8000fffe03f */
[----:B------:R-:W-:Y:S02]  /*9650*/  UIADD3 UR17, UR17, 0x30c30, URZ ;  /* 0x00030c3011117890 */ /* 0x000fe4000fffe03f */
[----:B------:R-:W-:Y:S01]  /*9660*/  UIADD3 UR16, UR16, 0x18000, URZ ;  /* 0x0001800010107890 */ /* 0x000fe2000fffe03f */
[----:B-1----:R-:W-:Y:S01]  /*9670*/  LEA R2, P0, R6, R2, 0x2 ;  /* 0x0000000206027211 */ /* 0x002fe200078010ff */
[----:B------:R-:W-:-:S03]  /*9680*/  UIADD3 UR14, UR10, 0x20400, URZ ;  /* 0x000204000a0e7890 */ /* 0x000fc6000fffe03f */
[----:B------:R-:W-:Y:S01]  /*9690*/  UMOV UR15, UR17 ;  /* 0x00000011000f7c82 */ /* 0x000fe20008000000 */
[----:B------:R-:W-:Y:S01]  /*96a0*/  LEA.HI.X R3, R6, R3, R11, 0x2, P0 ;  /* 0x0000000306037211 */ /* 0x000fe200000f140b */
[----:B------:R-:W-:Y:S01]  /*96b0*/  UMOV UR10, 0x20 ;  /* 0x00000020000a7882 */ /* 0x000fe20000000000 */
[----:B------:R-:W-:Y:S02]  /*96c0*/  IADD3 R9, P0, R9, 0x1f0, RZ ;  /* 0x000001f009097810 */ /* 0x000fe40007f1e0ff */
[----:B------:R-:W-:Y:S02]  /*96d0*/  R2UR UR22, R2 ;  /* 0x00000000021672ca */ /* 0x000fe400000e0000 */
        /* <DEDUP_REMOVED lines=12> */
.L_x_4240:
[----:B------:R-:W-:Y:S05]  /*97a0*/  BSYNC B0 ;  /* 0x0000000000007941 */ /* 0x000fea0003800000 */
.L_x_4238:
[----:B------:R-:W-:-:S03]  /*97b0*/  UMOV UR6, 0xffffffff ;  /* 0xffffffff00067882 */ /* 0x000fc60000000000 */
[----:B------:R-:W-:Y:S05]  /*97c0*/  BRA.DIV UR6, `(.L_x_4260) ;  /* 0x0000000606907947 */ /* 0x000fea000b800000 */
[----:B------:R-:W-:-:S13]  /*97d0*/  ELECT P6, URZ, PT ;  /* 0x00000000003f782f */ /* 0x000fda00038c0000 */
.L_x_4280:
[----:B------:R-:W-:Y:S05]  /*97e0*/  @!P6 BRA `(.L_x_4155) ;  /* 0x000000000084e947 */ /* 0x000fea0003800000 */
[----:B------:R-:W3:Y:S02]  /*97f0*/  LDL.LU R2, [R1+0x10] ;  /* 0x0000100001027983 */ /* 0x000ee40000300800 */
[----:B---3--:R-:W-:-:S04]  /*9800*/  LOP3.LUT R2, R2, 0x2, RZ, 0xfc, !PT ;  /* 0x0000000202027812 */ /* 0x008fc800078efcff */
[----:B------:R-:W-:-:S13]  /*9810*/  ISETP.NE.AND P2, PT, R2, 0x3, PT ;  /* 0x000000030200780c */ /* 0x000fda0003f45270 */
[----:B------:R-:W-:Y:S05]  /*9820*/  @!P2 BRA `(.L_x_4261) ;  /* 0x000000000004a947 */ /* 0x000fea0003800000 */
[----:B--2---:R-:W-:Y:S01]  /*9830*/  BPT.TRAP 0x1 ;  /* 0x000000040000795c */ /* 0x004fe20000300000 */
.L_x_4261:
        /* <DEDUP_REMOVED lines=15> */
.L_x_4281:
[----:B------:R-:W3:Y:S02]  /*9930*/  SYNCS.PHASECHK.TRANS64.TRYWAIT P0, [R11+URZ], R2 ;  /* 0x000000020b0075a7 */ /* 0x000ee4000800017f */
[----:B---3--:R-:W-:Y:S05]  /*9940*/  @!P0 BRA `(.L_x_4263) ;  /* 0x0000000400648947 */ /* 0x008fea0003800000 */
.L_x_4282:
[----:B------:R-:W-:Y:S05]  /*9950*/  @!P2 BRA `(.L_x_4264) ;  /* 0x000000000004a947 */ /* 0x000fea0003800000 */
[----:B--2---:R-:W-:Y:S01]  /*9960*/  BPT.TRAP 0x1 ;  /* 0x000000040000795c */ /* 0x004fe20000300000 */
.L_x_4264:
[----:B------:R-:W-:-:S04]  /*9970*/  VIADD R0, R6, 0x30c40 ;  /* 0x00030c4006007836 */ /* 0x000fc80000000000 */
[----:B------:R-:W-:-:S04]  /*9980*/  IMAD R9, R9, 0x8, R0 ;  /* 0x0000000809097824 */ /* 0x000fc800078e0200 */
[----:B------:R-:W4:Y:S02]  /*9990*/  SYNCS.PHASECHK.TRANS64.TRYWAIT P0, [R9+URZ], R4 ;  /* 0x00000004090075a7 */ /* 0x000f24000800017f */
[----:B----4-:R-:W-:Y:S05]  /*99a0*/  @!P0 BRA `(.L_x_4265) ;  /* 0x0000000400608947 */ /* 0x010fea0003800000 */
.L_x_4283:
[----:B------:R-:W-:-:S07]  /*99b0*/  IMAD R3, R3, 0x8, R0 ;  /* 0x0000000803037824 */ /* 0x000fce00078e0200 */
.L_x_4266:
[----:B------:R1:W1:Y:S02]  /*99c0*/  SYNCS.PHASECHK.TRANS64.TRYWAIT P0, [R3+URZ], R2 ;  /* 0x00000002030075a7 */ /* 0x000264000800017f */
[----:B-1----:R-:W-:Y:S05]  /*99d0*/  @!P0 NANOSLEEP.SYNCS 0x989680 ;  /* 0x009896800000895d */ /* 0x002fea0003900000 */
[----:B------:R-:W1:Y:S02]  /*99e0*/  @!P0 SYNCS.PHASECHK.TRANS64 P0, [R3+URZ], R2 ;  /* 0x00000002030085a7 */ /* 0x000e64000800007f */
[----:B-1----:R-:W-:Y:S05]  /*99f0*/  @!P0 BRA `(.L_x_4266) ;  /* 0xfffffffc00f08947 */ /* 0x002fea000383ffff */
.L_x_4155:
[----:B--2---:R-:W-:Y:S05]  /*9a00*/  BSYNC B6 ;  /* 0x0000000000067941 */ /* 0x004fea0003800000 */
.L_x_4149:
[----:B------:R-:W-:Y:S05]  /*9a10*/  EXIT ;  /* 0x000000000000794d */ /* 0x000fea0003800000 */
.L_x_4165:
[----:B------:R-:W-:Y:S02]  /*9a20*/  IMAD.MOV.U32 R12, RZ, RZ, RZ ;  /* 0x000000ffff0c7224 */ /* 0x000fe400078e00ff */
[----:B------:R-:W-:Y:S02]  /*9a30*/  IMAD.MOV.U32 R11, RZ, RZ, 0x1f ;  /* 0x0000001fff0b7424 */ /* 0x000fe400078e00ff */
[----:B------:R-:W-:-:S07]  /*9a40*/  IMAD.MOV.U32 R15, RZ, RZ, -0x1 ;  /* 0xffffffffff0f7424 */ /* 0x000fce00078e00ff */
[----:B------:R-:W-:Y:S05]  /*9a50*/  WARPSYNC.COLLECTIVE R15, `(.L_x_4267) ;  /* 0x000000000f087348 */ /* 0x000fea0003c00000 */
[----:B------:R1:W2:Y:S02]  /*9a60*/  SHFL.IDX P6, R14, R13, R12, R11 ;  /* 0x0000000c0d0e7389 */ /* 0x0002a400000c000b */
[----:B-12---:R-:W-:Y:S01]  /*9a70*/  ENDCOLLECTIVE ;  /* 0x000000000000791b */ /* 0x006fe20003800000 */
.L_x_4267:
[----:B------:R-:W-:Y:S05]  /*9a80*/  BRA `(.L_x_4268) ;  /* 0xffffff7400b87947 */ /* 0x000fea000383ffff */
.L_x_4167:
[----:B--2---:R2:W3:Y:S02]  /*9a90*/  SYNCS.PHASECHK.TRANS64.TRYWAIT P0, [R226+URZ+0x30c00], R15 ;  /* 0x030c000fe20075a7 */ /* 0x0044e4000800017f */
[----:B---3--:R-:W-:Y:S05]  /*9aa0*/  @!P0 NANOSLEEP.SYNCS 0x989680 ;  /* 0x009896800000895d */ /* 0x008fea0003900000 */
[----:B------:R-:W3:Y:S02]  /*9ab0*/  @!P0 SYNCS.PHASECHK.TRANS64 P0, [R226+URZ+0x30c00], R15 ;  /* 0x030c000fe20085a7 */ /* 0x000ee4000800007f */
[----:B---3--:R-:W-:Y:S05]  /*9ac0*/  @!P0 BRA `(.L_x_4167) ;  /* 0xfffffffc00f08947 */ /* 0x008fea000383ffff */
[----:B------:R-:W-:Y:S05]  /*9ad0*/  BRA `(.L_x_4166) ;  /* 0xffffff78001c7947 */ /* 0x000fea000383ffff */
.L_x_4171:
[----:B--2---:R2:W3:Y:S02]  /*9ae0*/  SYNCS.PHASECHK.TRANS64.TRYWAIT P1, [R9+URZ+0x30c10], R12 ;  /* 0x030c100c090075a7 */ /* 0x0044e4000802017f */
[----:B---3--:R-:W-:Y:S05]  /*9af0*/  @!P1 NANOSLEEP.SYNCS 0x989680 ;  /* 0x009896800000995d */ /* 0x008fea0003900000 */
[----:B------:R-:W3:Y:S02]  /*9b00*/  @!P1 SYNCS.PHASECHK.TRANS64 P1, [R9+URZ+0x30c10], R12 ;  /* 0x030c100c090095a7 */ /* 0x000ee4000802007f */
[----:B---3--:R-:W-:Y:S05]  /*9b10*/  @!P1 BRA `(.L_x_4171) ;  /* 0xfffffffc00f09947 */ /* 0x008fea000383ffff */
[----:B------:R-:W-:Y:S05]  /*9b20*/  BRA `(.L_x_4170) ;  /* 0xffffff7c00f07947 */ /* 0x000fea000383ffff */
.L_x_4175:
[----:B------:R1:W1:Y:S02]  /*9b30*/  SYNCS.PHASECHK.TRANS64.TRYWAIT P1, [R9+URZ+0x30c30], R12 ;  /* 0x030c300c090075a7 */ /* 0x000264000802017f */
[----:B-1----:R-:W-:Y:S05]  /*9b40*/  @!P1 NANOSLEEP.SYNCS 0x989680 ;  /* 0x009896800000995d */ /* 0x002fea0003900000 */
[----:B------:R-:W1:Y:S02]  /*9b50*/  @!P1 SYNCS.PHASECHK.TRANS64 P1, [R9+URZ+0x30c30], R12 ;  /* 0x030c300c090095a7 */ /* 0x000e64000802007f */
[----:B-1----:R-:W-:Y:S05]  /*9b60*/  @!P1 BRA `(.L_x_4175) ;  /* 0xfffffffc00f09947 */ /* 0x002fea000383ffff */
[----:B------:R-:W-:Y:S05]  /*9b70*/  BRA `(.L_x_4174) ;  /* 0xffffff8400007947 */ /* 0x000fea000383ffff */
.L_x_4241:
[----:B-1----:R1:W2:Y:S02]  /*9b80*/  SYNCS.PHASECHK.TRANS64.TRYWAIT P1, [R12+URZ+0x30c20], R3 ;  /* 0x030c20030c0075a7 */ /* 0x0022a4000802017f */
[----:B--2---:R-:W-:Y:S05]  /*9b90*/  @!P1 NANOSLEEP.SYNCS 0x989680 ;  /* 0x009896800000995d */ /* 0x004fea0003900000 */
[----:B------:R-:W2:Y:S02]  /*9ba0*/  @!P1 SYNCS.PHASECHK.TRANS64 P1, [R12+URZ+0x30c20], R3 ;  /* 0x030c20030c0095a7 */ /* 0x000ea4000802007f */
[----:B--2---:R-:W-:Y:S05]  /*9bb0*/  @!P1 BRA `(.L_x_4241) ;  /* 0xfffffffc00f09947 */ /* 0x004fea000383ffff */
[----:B------:R-:W-:Y:S05]  /*9bc0*/  BRA `(.L_x_4269) ;  /* 0xffffffe800107947 */ /* 0x000fea000383ffff */
.L_x_4245:
[----:B-1----:R1:W2:Y:S02]  /*9bd0*/  SYNCS.PHASECHK.TRANS64.TRYWAIT P1, [R12+URZ+0x30c40], R21 ;  /* 0x030c40150c0075a7 */ /* 0x0022a4000802017f */
[----:B--2---:R-:W-:Y:S05]  /*9be0*/  @!P1 NANOSLEEP.SYNCS 0x989680 ;  /* 0x009896800000995d */ /* 0x004fea0003900000 */
[----:B------:R-:W2:Y:S02]  /*9bf0*/  @!P1 SYNCS.PHASECHK.TRANS64 P1, [R12+URZ+0x30c40], R21 ;  /* 0x030c40150c0095a7 */ /* 0x000ea4000802007f */
[----:B--2---:R-:W-:Y:S05]  /*9c00*/  @!P1 BRA `(.L_x_4245) ;  /* 0xfffffffc00f09947 */ /* 0x004fea000383ffff */
[----:B------:R-:W-:Y:S05]  /*9c10*/  BRA `(.L_x_4270) ;  /* 0xffffffec00287947 */ /* 0x000fea000383ffff */
.L_x_4247:
[----:B--2---:R2:W3:Y:S02]  /*9c20*/  SYNCS.PHASECHK.TRANS64.TRYWAIT P1, [R12+URZ+0x30c28], R21 ;  /* 0x030c28150c0075a7 */ /* 0x0044e4000802017f */
[----:B---3--:R-:W-:Y:S05]  /*9c30*/  @!P1 NANOSLEEP.SYNCS 0x989680 ;  /* 0x009896800000995d */ /* 0x008fea0003900000 */
[----:B------:R-:W3:Y:S02]  /*9c40*/  @!P1 SYNCS.PHASECHK.TRANS64 P1, [R12+URZ+0x30c28], R21 ;  /* 0x030c28150c0095a7 */ /* 0x000ee4000802007f */
[----:B---3--:R-:W-:Y:S05]  /*9c50*/  @!P1 BRA `(.L_x_4247) ;  /* 0xfffffffc00f09947 */ /* 0x008fea000383ffff */
[----:B------:R-:W-:Y:S05]  /*9c60*/  BRA `(.L_x_4271) ;  /* 0xffffffec00a47947 */ /* 0x000fea000383ffff */
.L_x_4249:
[----:B---3--:R3:W4:Y:S02]  /*9c70*/  SYNCS.PHASECHK.TRANS64.TRYWAIT P1, [R12+URZ+0x30c48], R21 ;  /* 0x030c48150c0075a7 */ /* 0x008724000802017f */
[----:B----4-:R-:W-:Y:S05]  /*9c80*/  @!P1 NANOSLEEP.SYNCS 0x989680 ;  /* 0x009896800000995d */ /* 0x010fea0003900000 */
[----:B------:R-:W4:Y:S02]  /*9c90*/  @!P1 SYNCS.PHASECHK.TRANS64 P1, [R12+URZ+0x30c48], R21 ;  /* 0x030c48150c0095a7 */ /* 0x000f24000802007f */
[----:B----4-:R-:W-:Y:S05]  /*9ca0*/  @!P1 BRA `(.L_x_4249) ;  /* 0xfffffffc00f09947 */ /* 0x010fea000383ffff */
[----:B------:R-:W-:Y:S05]  /*9cb0*/  BRA `(.L_x_4272) ;  /* 0xfffffff000007947 */ /* 0x000fea000383ffff */
.L_x_4251:
[----:B------:R-:W-:-:S07]  /*9cc0*/  SHF.L.U32 R5, R10, 0x1f, RZ ;  /* 0x0000001f0a057819 */ /* 0x000fce00000006ff */
.L_x_4273:
[----:B-1----:R1:W2:Y:S02]  /*9cd0*/  SYNCS.PHASECHK.TRANS64.TRYWAIT P1, [R12+URZ+0x30c20], R5 ;  /* 0x030c20050c0075a7 */ /* 0x0022a4000802017f */
[----:B--2---:R-:W-:Y:S05]  /*9ce0*/  @!P1 NANOSLEEP.SYNCS 0x989680 ;  /* 0x009896800000995d */ /* 0x004fea0003900000 */
[----:B------:R-:W2:Y:S02]  /*9cf0*/  @!P1 SYNCS.PHASECHK.TRANS64 P1, [R12+URZ+0x30c20], R5 ;  /* 0x030c20050c0095a7 */ /* 0x000ea4000802007f */
[----:B--2---:R-:W-:Y:S05]  /*9d00*/  @!P1 BRA `(.L_x_4273) ;  /* 0xfffffffc00f09947 */ /* 0x004fea000383ffff */
[----:B------:R-:W-:Y:S05]  /*9d10*/  BRA `(.L_x_4274) ;  /* 0xfffffff0006c7947 */ /* 0x000fea000383ffff */
.L_x_4254:
[----:B-1----:R1:W2:Y:S02]  /*9d20*/  SYNCS.PHASECHK.TRANS64.TRYWAIT P1, [R12+URZ+0x30c40], R13 ;  /* 0x030c400d0c0075a7 */ /* 0x0022a4000802017f */
[----:B--2---:R-:W-:Y:S05]  /*9d30*/  @!P1 NANOSLEEP.SYNCS 0x989680 ;  /* 0x009896800000995d */ /* 0x004fea0003900000 */
[----:B------:R-:W2:Y:S02]  /*9d40*/  @!P1 SYNCS.PHASECHK.TRANS64 P1, [R12+URZ+0x30c40], R13 ;  /* 0x030c400d0c0095a7 */ /* 0x000ea4000802007f */
[----:B--2---:R-:W-:Y:S05]  /*9d50*/  @!P1 BRA `(.L_x_4254) ;  /* 0xfffffffc00f09947 */ /* 0x004fea000383ffff */
[----:B------:R-:W-:Y:S05]  /*9d60*/  BRA `(.L_x_4275) ;  /* 0xfffffff000e07947 */ /* 0x000fea000383ffff */
.L_x_4256:
[----:B--2---:R2:W3:Y:S02]  /*9d70*/  SYNCS.PHASECHK.TRANS64.TRYWAIT P1, [R12+URZ+0x30c28], R13 ;  /* 0x030c280d0c0075a7 */ /* 0x0044e4000802017f */
[----:B---3--:R-:W-:Y:S05]  /*9d80*/  @!P1 NANOSLEEP.SYNCS 0x989680 ;  /* 0x009896800000995d */ /* 0x008fea0003900000 */
[----:B------:R-:W3:Y:S02]  /*9d90*/  @!P1 SYNCS.PHASECHK.TRANS64 P1, [R12+URZ+0x30c28], R13 ;  /* 0x030c280d0c0095a7 */ /* 0x000ee4000802007f */
[----:B---3--:R-:W-:Y:S05]  /*9da0*/  @!P1 BRA `(.L_x_4256) ;  /* 0xfffffffc00f09947 */ /* 0x008fea000383ffff */
[----:B------:R-:W-:Y:S05]  /*9db0*/  BRA `(.L_x_4276) ;  /* 0xfffffff400507947 */ /* 0x000fea000383ffff */
.L_x_4258:
[----:B-1----:R1:W2:Y:S02]  /*9dc0*/  SYNCS.PHASECHK.TRANS64.TRYWAIT P0, [R13+URZ+0x30c40], R2 ;  /* 0x030c40020d0075a7 */ /* 0x0022a4000800017f */
[----:B--2---:R-:W-:Y:S05]  /*9dd0*/  @!P0 NANOSLEEP.SYNCS 0x989680 ;  /* 0x009896800000895d */ /* 0x004fea0003900000 */
[----:B------:R-:W2:Y:S02]  /*9de0*/  @!P0 SYNCS.PHASECHK.TRANS64 P0, [R13+URZ+0x30c40], R2 ;  /* 0x030c40020d0085a7 */ /* 0x000ea4000800007f */
[----:B--2---:R-:W-:Y:S05]  /*9df0*/  @!P0 BRA `(.L_x_4258) ;  /* 0xfffffffc00f08947 */ /* 0x004fea000383ffff */
[----:B------:R-:W-:Y:S05]  /*9e00*/  BRA `(.L_x_4277) ;  /* 0xfffffff400c07947 */ /* 0x000fea000383ffff */
.L_x_4260:
[----:B------:R-:W-:Y:S01]  /*9e10*/  BSSY B0, `(.L_x_4278) ;  /* 0x0000006000007945 */ /* 0x000fe20003800000 */
[----:B------:R-:W-:-:S07]  /*9e20*/  IMAD.MOV.U32 R15, RZ, RZ, -0x1 ;  /* 0xffffffffff0f7424 */ /* 0x000fce00078e00ff */
[----:B--2---:R-:W-:Y:S05]  /*9e30*/  WARPSYNC.COLLECTIVE R15, `(.L_x_4279) ;  /* 0x000000000f0c7348 */ /* 0x004fea0003c00000 */
[----:B------:R-:W-:Y:S02]  /*9e40*/  ELECT P6, UR62, PT ;  /* 0x00000000003e782f */ /* 0x000fe400038c0000 */
[----:B------:R-:W-:Y:S01]  /*9e50*/  MOV R14, UR62 ;  /* 0x0000003e000e7c02 */ /* 0x000fe20008000f00 */
[----:B--2---:R-:W-:Y:S10]  /*9e60*/  ENDCOLLECTIVE ;  /* 0x000000000000791b */ /* 0x004ff40003800000 */
.L_x_4279:
[----:B------:R-:W-:Y:S05]  /*9e70*/  BSYNC B0 ;  /* 0x0000000000007941 */ /* 0x000fea0003800000 */
.L_x_4278:
[----:B------:R-:W-:Y:S05]  /*9e80*/  BRA `(.L_x_4280) ;  /* 0xfffffff800547947 */ /* 0x000fea000383ffff */
.L_x_4262:
[----:B-1----:R1:W3:Y:S02]  /*9e90*/  SYNCS.PHASECHK.TRANS64.TRYWAIT P0, [R7+URZ], R4 ;  /* 0x00000004070075a7 */ /* 0x0022e4000800017f */
[----:B---3--:R-:W-:Y:S05]  /*9ea0*/  @!P0 NANOSLEEP.SYNCS 0x989680 ;  /* 0x009896800000895d */ /* 0x008fea0003900000 */
[----:B------:R-:W3:Y:S02]  /*9eb0*/  @!P0 SYNCS.PHASECHK.TRANS64 P0, [R7+URZ], R4 ;  /* 0x00000004070085a7 */ /* 0x000ee4000800007f */
[----:B---3--:R-:W-:Y:S05]  /*9ec0*/  @!P0 BRA `(.L_x_4262) ;  /* 0xfffffffc00f08947 */ /* 0x008fea000383ffff */
[----:B------:R-:W-:Y:S05]  /*9ed0*/  BRA `(.L_x_4281) ;  /* 0xfffffff800947947 */ /* 0x000fea000383ffff */
.L_x_4263:
[----:B---3--:R3:W4:Y:S02]  /*9ee0*/  SYNCS.PHASECHK.TRANS64.TRYWAIT P0, [R11+URZ], R2 ;  /* 0x000000020b0075a7 */ /* 0x008724000800017f */
[----:B----4-:R-:W-:Y:S05]  /*9ef0*/  @!P0 NANOSLEEP.SYNCS 0x989680 ;  /* 0x009896800000895d */ /* 0x010fea0003900000 */
[----:B------:R-:W4:Y:S02]  /*9f00*/  @!P0 SYNCS.PHASECHK.TRANS64 P0, [R11+URZ], R2 ;  /* 0x000000020b0085a7 */ /* 0x000f24000800007f */
[----:B----4-:R-:W-:Y:S05]  /*9f10*/  @!P0 BRA `(.L_x_4263) ;  /* 0xfffffffc00f08947 */ /* 0x010fea000383ffff */
[----:B------:R-:W-:Y:S05]  /*9f20*/  BRA `(.L_x_4282) ;  /* 0xfffffff800887947 */ /* 0x000fea000383ffff */
.L_x_4265:
[----:B----4-:R4:W1:Y:S02]  /*9f30*/  SYNCS.PHASECHK.TRANS64.TRYWAIT P0, [R9+URZ], R4 ;  /* 0x00000004090075a7 */ /* 0x010864000800017f */
[----:B-1----:R-:W-:Y:S05]  /*9f40*/  @!P0 NANOSLEEP.SYNCS 0x989680 ;  /* 0x009896800000895d */ /* 0x002fea0003900000 */
[----:B------:R-:W1:Y:S02]  /*9f50*/  @!P0 SYNCS.PHASECHK.TRANS64 P0, [R9+URZ], R4 ;  /* 0x00000004090085a7 */ /* 0x000e64000800007f */
[----:B-1----:R-:W-:Y:S05]  /*9f60*/  @!P0 BRA `(.L_x_4265) ;  /* 0xfffffffc00f08947 */ /* 0x002fea000383ffff */
[----:B------:R-:W-:Y:S05]  /*9f70*/  BRA `(.L_x_4283) ;  /* 0xfffffff8008c7947 */ /* 0x000fea000383ffff */
.L_x_4284:
        /* <DEDUP_REMOVED lines=16> */
.L_x_7405:


//--------------------- .text._ZN7cutlass13device_kernelIN5flash11enable_sm90INS1_16FlashAttnBwdSm90INS1_25CollectiveMainloopBwdSm90ILi2ELi2ELi2EN4cute5tupleIJNS5_1CILi1EEES8_S8_EEENS6_IJNS7_ILi128EEESA_NS7_ILi64EEEEEENS_10bfloat16_tEfNS_4arch4Sm90ELb0ELb0ELb0ELb1ELb1ELb1ELb0ELb0ELi2ELi1ELi2ELi2ELb0EEENS1_21CollectiveEpilogueBwdISC_SD_SF_Li256ELb1ELb0ELi1EEENS1_19SingleTileSchedulerILb1ELb0ELb0ELi128EEEEEEEEEvNT_6ParamsE --------------------------
	.section	.text._ZN7cutlass13device_kernelIN5flash11enable_sm90INS1_16FlashAttnBwdSm90INS1_25CollectiveMainloopBwdSm90ILi2ELi2ELi2EN4cute5tupleIJNS5_1CILi1EEES8_S8_EEENS6_IJNS7_ILi128EEESA_NS7_ILi64EEEEEENS_10bfloat16_tEfNS_4arch4Sm90ELb0ELb0ELb0ELb1ELb1ELb1ELb0ELb0ELi2ELi1ELi2ELi2ELb0EEENS1_21CollectiveEpilogueBwdISC_SD_SF_Li256ELb1ELb0ELi1EEENS1_19SingleTileSchedulerILb1ELb0ELb0ELi128EEEEEEEEEvNT_6ParamsE,"ax",@progbits
	.align	128
.text._ZN7cutlass13device_kernelIN5flash11enable_sm90INS1_16FlashAttnBwdSm90INS1_25CollectiveMainloopBwdSm90ILi2ELi2ELi2EN4cute5tupleIJNS5_1CILi1EEES8_S8_EEENS6_IJNS7_ILi128EEESA_NS7_ILi64EEEEEENS_10bfloat16_tEfNS_4arch4Sm90ELb0ELb0ELb0ELb1ELb1ELb1ELb0ELb0ELi2ELi1ELi2ELi2ELb0EEENS1_21CollectiveEpilogueBwdISC_SD_SF_Li256ELb1ELb0ELi1EEENS1_19SingleTileSchedulerILb1ELb0ELb0ELi128EEEEEEEEEvNT_6ParamsE:
        .type           _ZN7cutlass13device_kernelIN5flash11enable_sm90INS1_16FlashAttnBwdSm90INS1_25CollectiveMainloopBwdSm90ILi2ELi2ELi2EN4cute5tupleIJNS5_1CILi1EEES8_S8_EEENS6_IJNS7_ILi128EEESA_NS7_ILi64EEEEEENS_10bfloat16_tEfNS_4arch4Sm90ELb0ELb0ELb0ELb1ELb1ELb1ELb0ELb0ELi2ELi1ELi2ELi2ELb0EEENS1_21CollectiveEpilogueBwdISC_SD_SF_Li256ELb1ELb0ELi1EEENS1_19SingleTileSchedulerILb1ELb0ELb0ELi128EEEEEEEEEvNT_6ParamsE,@function
        .size           _ZN7cutlass13device_kernelIN5flash11enable_sm90INS1_16FlashAttnBwdSm90INS1_25CollectiveMainloopBwdSm90ILi2ELi2ELi2EN4cute5tupleIJNS5_1CILi1EEES8_S8_EEENS6_IJNS7_ILi128EEESA_NS7_ILi64EEEEEENS_10bfloat16_tEfNS_4arch4Sm90ELb0ELb0ELb0ELb1ELb1ELb1ELb0ELb0ELi2ELi1ELi2ELi2ELb0EEENS1_21CollectiveEpilogueBwdISC_SD_SF_Li256ELb1ELb0ELi1EEENS1_19SingleTileSchedulerILb1ELb0ELb0ELi128EEEEEEEEEvNT_6ParamsE,(.L_x_7406 - _ZN7cutlass13device_kernelIN5flash11enable_sm90INS1_16FlashAttnBwdSm90INS1_25CollectiveMainloopBwdSm90ILi2ELi2ELi2EN4cute5tupleIJNS5_1CILi1EEES8_S8_EEENS6_IJNS7_ILi128EEESA_NS7_ILi64EEEEEENS_10bfloat16_tEfNS_4arch4Sm90ELb0ELb0ELb0ELb1ELb1ELb1ELb0ELb0ELi2ELi1ELi2ELi2ELb0EEENS1_21CollectiveEpilogueBwdISC_SD_SF_Li256ELb1ELb0ELi1EEENS1_19SingleTileSchedulerILb1ELb0ELb0ELi128EEEEEEEEEvNT_6ParamsE)
        .other          _ZN7cutlass13device_kernelIN5flash11enable_sm90INS1_16FlashAttnBwdSm90INS1_25CollectiveMainloopBwdSm90ILi2ELi2ELi2EN4cute5tupleIJNS5_1CILi1EEES8_S8_EEENS6_IJNS7_ILi128EEESA_NS7_ILi64EEEEEENS_10bfloat16_tEfNS_4arch4Sm90ELb0ELb0ELb0ELb1ELb1ELb1ELb0ELb0ELi2ELi1ELi2ELi2ELb0EEENS1_21CollectiveEpilogueBwdISC_SD_SF_Li256ELb1ELb0ELi1EEENS1_19SingleTileSchedulerILb1ELb0ELb0ELi128EEEEEEEEEvNT_6ParamsE,@"STO_CUDA_ENTRY STV_DEFAULT"
_ZN7cutlass13device_kernelIN5flash11enable_sm90INS1_16FlashAttnBwdSm90INS1_25CollectiveMainloopBwdSm90ILi2ELi2ELi2EN4cute5tupleIJNS5_1CILi1EEES8_S8_EEENS6_IJNS7_ILi128EEESA_NS7_ILi64EEEEEENS_10bfloat16_tEfNS_4arch4Sm90ELb0ELb0ELb0ELb1ELb1ELb1ELb0ELb0ELi2ELi1ELi2ELi2ELb0EEENS1_21CollectiveEpilogueBwdISC_SD_SF_Li256ELb1ELb0ELi1EEENS1_19SingleTileSchedulerILb1ELb0ELb0ELi128EEEEEEEEEvNT_6ParamsE:
        /* <DEDUP_REMOVED lines=23> */
.L_x_4286:
[----:B------:R-:W-:Y:S05]  /*0170*/  BSYNC B0 ;  /* 0x0000000000007941 */ /* 0x000fea0003800000 */
.L_x_4285:
        /* <DEDUP_REMOVED lines=34> */
.L_x_4287:
        /* <DEDUP_REMOVED lines=22> */
.L_x_4288:
        /* <DEDUP_REMOVED lines=9> */
.L_x_4291:
        /* <DEDUP_REMOVED lines=20> */
.L_x_4292:
        /* <DEDUP_REMOVED lines=10> */
.L_x_4294:
[----:B------:R-:W2:Y:S02]  /*0770*/  LDC R0, c[0x0][0x8bc] ;  /* 0x00022f00ff007b82 */ /* 0x000ea40000000800 */
.L_x_4293:
        /* <DEDUP_REMOVED lines=19> */
.L_x_4296:
        /* <DEDUP_REMOVED lines=10> */
.L_x_4297:
        /* <DEDUP_REMOVED lines=8> */
.L_x_4298:
        /* <DEDUP_REMOVED lines=9> */
.L_x_4299:
        /* <DEDUP_REMOVED lines=55> */
.L_x_4302:
        /* <DEDUP_REMOVED lines=15> */
.L_x_4301:
        /* <DEDUP_REMOVED lines=22> */
.L_x_4304:
        /* <DEDUP_REMOVED lines=15> */
.L_x_4303:
[----:B------:R-:W-:Y:S01]  /*1110*/  SHF.R.S32.HI R3, RZ, 0x1f, R16 ;  /* 0x0000001fff037819 */ /* 0x000fe20000011410 */
[----:B------:R-:W-:-:S03]  /*1120*/  UMOV UR4, 0xffffffff ;  /* 0xffffffff00047882 */ /* 0x000fc60000000000 */
[----:B------:R-:W-:-:S04]  /*1130*/  LEA.HI R0, R3, R16, RZ, 0x7 ;  /* 0x0000001003007211 */ /* 0x000fc800078f38ff */
[----:B------:R-:W-:Y:S01]  /*1140*/  SHF.R.S32.HI R13, RZ, 0x7, R0 ;  /* 0x00000007ff0d7819 */ /* 0x000fe20000011400 */
[----:B------:R-:W-:Y:S06]  /*1150*/  BRA.DIV UR4, `(.L_x_4305) ;  /* 0x0000009204307947 */ /* 0x000fec000b800000 */
[----:B------:R1:W2:Y:S02]  /*1160*/  SHFL.IDX PT, R14, R13, RZ, 0x1f ;  /* 0x00001fff0d0e7589 */ /* 0x0002a400000e0000 */
.L_x_4424:
        /* <DEDUP_REMOVED lines=30> */
.L_x_4306:
        /* <DEDUP_REMOVED lines=108> */
.L_x_4318:
[----:B------:R-:W-:-:S13]  /*1a10*/  ISETP.NE.AND P0, PT, R4, 0x3, PT ;  /* 0x000000030400780c */ /* 0x000fda0003f05270 */
[----:B-1----:R-:W-:Y:S05]  /*1a20*/  @!P0 BRA `(.L_x_4308) ;  /* 0x0000000000048947 */ /* 0x002fea0003800000 */
[----:B------:R-:W-:Y:S01]  /*1a30*/  BPT.TRAP 0x1 ;  /* 0x000000040000795c */ /* 0x000fe20000300000 */
.L_x_4308:
[----:B------:R-:W-:Y:S01]  /*1a40*/  IMAD R9, R7, 0x8, R226 ;  /* 0x0000000807097824 */ /* 0x000fe200078e02e2 */
[----:B------:R-:W-:-:S04]  /*1a50*/  SHF.L.U32 R12, R6, 0x1f, RZ ;  /* 0x0000001f060c7819 */ /* 0x000fc800000006ff */
[----:B------:R1:W2:Y:S01]  /*1a60*/  SYNCS.PHASECHK.TRANS64.TRYWAIT P1, [R9+URZ+0x30c10], R12 ;  /* 0x030c100c090075a7 */ /* 0x0002a2000802017f */
[----:B------:R-:W-:Y:S05]  /*1a70*/  @!P0 BRA `(.L_x_4309) ;  /* 0x0000000000048947 */ /* 0x000fea0003800000 */
[----:B------:R-:W-:Y:S01]  /*1a80*/  BPT.TRAP 0x1 ;  /* 0x000000040000795c */ /* 0x000fe20000300000 */
.L_x_4309:
[----:B------:R-:W-:-:S05]  /*1a90*/  VIADD R10, R226, 0x10000 ;  /* 0x00010000e20a7836 */ /* 0x000fca0000000000 */
[----:B------:R-:W-:-:S04]  /*1aa0*/  SHF.R.U32.HI R10, RZ, 0x4, R10 ;  /* 0x00000004ff0a7819 */ /* 0x000fc8000001160a */
[----:B------:R-:W-:Y:S01]  /*1ab0*/  LOP3.LUT R10, R10, 0x3fff, RZ, 0xc0, !PT ;  /* 0x00003fff0a0a7812 */ /* 0x000fe200078ec0ff */
[----:B--2---:R-:W-:Y:S06]  /*1ac0*/  @P1 BRA `(.L_x_4310) ;  /* 0x0000000000081947 */ /* 0x004fec0003800000 */
[----:B------:R-:W2:Y:S02]  /*1ad0*/  SYNCS.PHASECHK.TRANS64.TRYWAIT P1, [R9+URZ+0x30c10], R12 ;  /* 0x030c100c090075a7 */ /* 0x000ea4000802017f */
[----:B--2---:R-:W-:Y:S05]  /*1ae0*/  @!P1 BRA `(.L_x_4311) ;  /* 0x0000008400fc9947 */ /* 0x004fea0003800000 */
.L_x_4310:
        /* <DEDUP_REMOVED lines=63> */
.L_x_4312:
[----:B------:R1:W1:Y:S01]  /*1ee0*/  SYNCS.PHASECHK.TRANS64.TRYWAIT P1, [R9+URZ+0x30c30], R12 ;  /* 0x030c300c090075a7 */ /* 0x000262000802017f */
[----:B------:R-:W-:Y:S05]  /*1ef0*/  @!P0 BRA `(.L_x_4313) ;  /* 0x0000000000048947 */ /* 0x000fea0003800000 */
[----:B------:R-:W-:Y:S01]  /*1f00*/  BPT.TRAP 0x1 ;  /* 0x000000040000795c */ /* 0x000fe20000300000 */
.L_x_4313:
[----:B------:R-:W-:-:S05]  /*1f10*/  VIADD R11, R226, 0x18000 ;  /* 0x00018000e20b7836 */ /* 0x000fca0000000000 */
[----:B------:R-:W-:-:S04]  /*1f20*/  SHF.R.U32.HI R11, RZ, 0x4, R11 ;  /* 0x00000004ff0b7819 */ /* 0x000fc8000001160b */
[----:B------:R-:W-:-:S04]  /*1f30*/  LOP3.LUT R218, R11, 0x3fff, RZ, 0xc0, !PT ;  /* 0x00003fff0bda7812 */ /* 0x000fc800078ec0ff */
[----:B------:R-:W-:Y:S01]  /*1f40*/  LOP3.LUT R14, R218, 0x10000, RZ, 0xfc, !PT ;  /* 0x00010000da0e7812 */ /* 0x000fe200078efcff */
[----:B-1----:R-:W-:Y:S06]  /*1f50*/  @P1 BRA `(.L_x_4314) ;  /* 0x0000000000081947 */ /* 0x002fec0003800000 */
[----:B------:R-:W1:Y:S02]  /*1f60*/  SYNCS.PHASECHK.TRANS64.TRYWAIT P1, [R9+URZ+0x30c30], R12 ;  /* 0x030c300c090075a7 */ /* 0x000e64000802017f */
[----:B-1----:R-:W-:Y:S05]  /*1f70*/  @!P1 BRA `(.L_x_4315) ;  /* 0x0000008000ec9947 */ /* 0x002fea0003800000 */
.L_x_4314:
        /* <DEDUP_REMOVED lines=619> */
.L_x_4316:
        /* <DEDUP_REMOVED lines=68> */
.L_x_4317:
        /* <DEDUP_REMOVED lines=45> */
.L_x_4300:
        /* <DEDUP_REMOVED lines=116> */
.L_x_4320:
        /* <DEDUP_REMOVED lines=49> */
.L_x_4322:
[----:B------:R-:W-:Y:S05]  /*5790*/  BSYNC B0 ;  /* 0x0000000000007941 */ /* 0x000fea0003800000 */
.L_x_4321:
        /* <DEDUP_REMOVED lines=17> */
.L_x_4324:
[----:B------:R-:W-:Y:S05]  /*58b0*/  BSYNC B0 ;  /* 0x0000000000007941 */ /* 0x000fea0003800000 */
.L_x_4323:
        /* <DEDUP_REMOVED lines=17> */
.L_x_4326:
[----:B------:R-:W-:Y:S05]  /*59d0*/  BSYNC B0 ;  /* 0x0000000000007941 */ /* 0x000fea0003800000 */
.L_x_4325:
        /* <DEDUP_REMOVED lines=18> */
.L_x_4328:
[----:B------:R-:W-:Y:S05]  /*5b00*/  BSYNC B0 ;  /* 0x0000000000007941 */ /* 0x000fea0003800000 */
.L_x_4327:
        /* <DEDUP_REMOVED lines=24> */
.L_x_4330:
[----:B------:R-:W-:Y:S05]  /*5c90*/  BSYNC B0 ;  /* 0x0000000000007941 */ /* 0x000fea0003800000 */
.L_x_4329:
        /* <DEDUP_REMOVED lines=15> */
.L_x_4332:
[----:B------:R-:W-:Y:S05]  /*5d90*/  BSYNC B0 ;  /* 0x0000000000007941 */ /* 0x000fea0003800000 */
.L_x_4331:
        /* <DEDUP_REMOVED lines=15> */
.L_x_4334:
[----:B------:R-:W-:Y:S05]  /*5e90*/  BSYNC B0 ;  /* 0x0000000000007941 */ /* 0x000fea0003800000 */
.L_x_4333:
        /* <DEDUP_REMOVED lines=15> */
.L_x_4319:
        /* <DEDUP_REMOVED lines=40> */
.L_x_4335:
        /* <DEDUP_REMOVED lines=39> */
.L_x_4337:
[----:B------:R-:W-:Y:S05]  /*6480*/  BSYNC B0 ;  /* 0x0000000000007941 */ /* 0x000fea0003800000 */
.L_x_4336:
        /* <DEDUP_REMOVED lines=19> */
.L_x_4339:
[----:B------:R-:W-:Y:S05]  /*65c0*/  BSYNC B0 ;  /* 0x0000000000007941 */ /* 0x000fea0003800000 */
.L_x_4338:
        /* <DEDUP_REMOVED lines=15> */
.L_x_4341:
[----:B------:R-:W-:Y:S05]  /*66c0*/  BSYNC B0 ;  /* 0x0000000000007941 */ /* 0x000fea0003800000 */
.L_x_4340:
        /* <DEDUP_REMOVED lines=15> */
.L_x_4343:
[----:B------:R-:W-:Y:S05]  /*67c0*/  BSYNC B0 ;  /* 0x0000000000007941 */ /* 0x000fea0003800000 */
.L_x_4342:
        /* <DEDUP_REMOVED lines=21> */
.L_x_4345:
[----:B------:R-:W-:Y:S05]  /*6920*/  BSYNC B0 ;  /* 0x0000000000007941 */ /* 0x000fea0003800000 */
.L_x_4344:
        /* <DEDUP_REMOVED lines=15> */
.L_x_4347:
[----:B------:R-:W-:Y:S05]  /*6a20*/  BSYNC B0 ;  /* 0x0000000000007941 */ /* 0x000fea0003800000 */
.L_x_4346:
        /* <DEDUP_REMOVED lines=15> */
.L_x_4349:
[----:B------:R-:W-:Y:S05]  /*6b20*/  BSYNC B0 ;  /* 0x0000000000007941 */ /* 0x000fea0003800000 */
.L_x_4348:
        /* <DEDUP_REMOVED lines=15> */
.L_x_4290:
        /* <DEDUP_REMOVED lines=21> */
.L_x_4351:
        /* <DEDUP_REMOVED lines=13> */
.L_x_4353:
[----:B------:R-:W-:-:S05]  /*6e40*/  ULDC UR4, c[0x0][0x8bc] ;  /* 0x00022f0000047ab9 */ /* 0x000fca0000000800 */
.L_x_4352:
        /* <DEDUP_REMOVED lines=37> */
.L_x_4354:
        /* <DEDUP_REMOVED lines=58> */
.L_x_4380:
        /* <DEDUP_REMOVED lines=17> */
.L_x_4358:
[----:B------:R-:W2:Y:S04]  /*7550*/  LDG.E.STRONG.GPU R5, desc[UR38][R2.64] ;  /* 0x0000002602057981 */ /* 0x000ea8000c1ef900 */
[----:B--2---:R-:W-:Y:S01]  /*7560*/  CCTL.IVALL ;  /* 0x00000000ff00798f */ /* 0x004fe20002000000 */
[----:B------:R-:W-:Y:S05]  /*7570*/  YIELD ;  /* 0x0000000000007946 */ /* 0x000fea0003800000 */
[----:B------:R-:W-:-:S13]  /*7580*/  ISETP.NE.AND P1, PT, R5, UR24, PT ;  /* 0x0000001805007c0c */ /* 0x000fda000bf25270 */
[----:B------:R-:W-:Y:S05]  /*7590*/  @P1 BRA `(.L_x_4358) ;  /* 0xfffffffc00ec1947 */ /* 0x000fea000383ffff */
.L_x_4357:
[----:B------:R-:W-:Y:S05]  /*75a0*/  BSYNC B0 ;  /* 0x0000000000007941 */ /* 0x000fea0003800000 */
.L_x_4356:
[----:B------:R-:W-:-:S03]  /*75b0*/  UMOV UR22, 0xffffffff ;  /* 0xffffffff00167882 */ /* 0x000fc60000000000 */
[----:B------:R-:W-:Y:S05]  /*75c0*/  BRA.DIV UR22, `(.L_x_4359) ;  /* 0x0000002e166c7947 */ /* 0x000fea000b800000 */
[----:B------:R-:W-:Y:S01]  /*75d0*/  NOP ;  /* 0x0000000000007918 */ /* 0x000fe20000000000 */
.L_x_4427:
        /* <DEDUP_REMOVED lines=19> */
.L_x_4361:
[----:B------:R-:W-:Y:S05]  /*7710*/  BSYNC B0 ;  /* 0x0000000000007941 */ /* 0x000fea0003800000 */
.L_x_4360:
        /* <DEDUP_REMOVED lines=13> */
.L_x_4363:
[----:B------:R-:W-:Y:S05]  /*77f0*/  BSYNC B0 ;  /* 0x0000000000007941 */ /* 0x000fea0003800000 */
.L_x_4362:
[----:B------:R-:W-:Y:S06]  /*7800*/  BAR.ARV 0xa, 0xa0 ;  /* 0x0282800000007b1d */ /* 0x000fec0000002000 */
[----:B------:R-:W-:Y:S04]  /*7810*/  BSSY B0, `(.L_x_4364) ;  /* 0x0000003000007945 */ /* 0x000fe80003800000 */
[----:B------:R-:W-:Y:S05]  /*7820*/  @!P0 BRA `(.L_x_4365) ;  /* 0x0000000000048947 */ /* 0x000fea0003800000 */
[----:B------:R-:W-:-:S04]  /*7830*/  DEPBAR.LE SB0, 0x0 ;  /* 0x000080000000791a */ /* 0x000fc80000000000 */
.L_x_4365:
[----:B------:R-:W-:Y:S05]  /*7840*/  BSYNC B0 ;  /* 0x0000000000007941 */ /* 0x000fea0003800000 */
.L_x_4364:
        /* <DEDUP_REMOVED lines=19> */
.L_x_4367:
[----:B------:R-:W-:Y:S05]  /*7980*/  BSYNC B0 ;  /* 0x0000000000007941 */ /* 0x000fea0003800000 */
.L_x_4366:
        /* <DEDUP_REMOVED lines=9> */
.L_x_4370:
[----:B------:R-:W2:Y:S04]  /*7a20*/  LDG.E.STRONG.GPU R5, desc[UR38][R2.64] ;  /* 0x0000002602057981 */ /* 0x000ea8000c1ef900 */
[----:B--2---:R-:W-:Y:S01]  /*7a30*/  CCTL.IVALL ;  /* 0x00000000ff00798f */ /* 0x004fe20002000000 */
[----:B------:R-:W-:Y:S05]  /*7a40*/  YIELD ;  /* 0x0000000000007946 */ /* 0x000fea0003800000 */
[----:B------:R-:W-:-:S13]  /*7a50*/  ISETP.NE.AND P1, PT, R5, UR24, PT ;  /* 0x0000001805007c0c */ /* 0x000fda000bf25270 */
[----:B------:R-:W-:Y:S05]  /*7a60*/  @P1 BRA `(.L_x_4370) ;  /* 0xfffffffc00ec1947 */ /* 0x000fea000383ffff */
.L_x_4369:
[----:B------:R-:W-:Y:S05]  /*7a70*/  BSYNC B0 ;  /* 0x0000000000007941 */ /* 0x000fea0003800000 */
.L_x_4368:
[----:B------:R-:W-:-:S03]  /*7a80*/  UMOV UR6, 0xffffffff ;  /* 0xffffffff00067882 */ /* 0x000fc60000000000 */
[----:B------:R-:W-:Y:S05]  /*7a90*/  BRA.DIV UR6, `(.L_x_4371) ;  /* 0x0000002a06547947 */ /* 0x000fea000b800000 */
[----:B------:R-:W-:Y:S01]  /*7aa0*/  NOP ;  /* 0x0000000000007918 */ /* 0x000fe20000000000 */
.L_x_4430:
        /* <DEDUP_REMOVED lines=13> */
.L_x_4373:
[----:B------:R-:W-:Y:S05]  /*7b80*/  BSYNC B0 ;  /* 0x0000000000007941 */ /* 0x000fea0003800000 */
.L_x_4372:
        /* <DEDUP_REMOVED lines=13> */
.L_x_4375:
[----:B------:R-:W-:Y:S05]  /*7c60*/  BSYNC B0 ;  /* 0x0000000000007941 */ /* 0x000fea0003800000 */
.L_x_4374:
[----:B------:R-:W-:Y:S06]  /*7c70*/  BAR.ARV 0xa, 0xa0 ;  /* 0x0282800000007b1d */ /* 0x000fec0000002000 */
[----:B------:R-:W-:Y:S04]  /*7c80*/  BSSY B0, `(.L_x_4376) ;  /* 0x0000003000007945 */ /* 0x000fe80003800000 */
[----:B------:R-:W-:Y:S05]  /*7c90*/  @!P0 BRA `(.L_x_4377) ;  /* 0x0000000000048947 */ /* 0x000fea0003800000 */
[----:B------:R-:W-:-:S04]  /*7ca0*/  DEPBAR.LE SB0, 0x0 ;  /* 0x000080000000791a */ /* 0x000fc80000000000 */
.L_x_4377:
[----:B------:R-:W-:Y:S05]  /*7cb0*/  BSYNC B0 ;  /* 0x0000000000007941 */ /* 0x000fea0003800000 */
.L_x_4376:
        /* <DEDUP_REMOVED lines=19> */
.L_x_4379:
[----:B------:R-:W-:Y:S05]  /*7df0*/  BSYNC B0 ;  /* 0x0000000000007941 */ /* 0x000fea0003800000 */
.L_x_4378:
[----:B------:R-:W-:Y:S02]  /*7e00*/  UIADD3 UR4, UR4, 0x2, URZ ;  /* 0x0000000204047890 */ /* 0x000fe4000fffe03f */
[----:B------:R-:W-:Y:S01]  /*7e10*/  UIADD3 UR5, UR5, 0x1, URZ ;  /* 0x0000000105057890 */ /* 0x000fe2000fffe03f */
[----:B------:R-:W-:Y:S11]  /*7e20*/  @P3 BRA `(.L_x_4380) ;  /* 0xfffffff400843947 */ /* 0x000ff6000383ffff */
.L_x_4355:
        /* <DEDUP_REMOVED lines=13> */
.L_x_4383:
[----:B------:R-:W2:Y:S04]  /*7f00*/  LDG.E.STRONG.GPU R0, desc[UR38][R2.64] ;  /* 0x0000002602007981 */ /* 0x000ea8000c1ef900 */
[----:B--2---:R-:W-:Y:S01]  /*7f10*/  CCTL.IVALL ;  /* 0x00000000ff00798f */ /* 0x004fe20002000000 */
[----:B------:R-:W-:Y:S05]  /*7f20*/  YIELD ;  /* 0x0000000000007946 */ /* 0x000fea0003800000 */
[----:B------:R-:W-:-:S13]  /*7f30*/  ISETP.NE.AND P1, PT, R0, UR24, PT ;  /* 0x0000001800007c0c */ /* 0x000fda000bf25270 */
[----:B------:R-:W-:Y:S05]  /*7f40*/  @P1 BRA `(.L_x_4383) ;  /* 0xfffffffc00ec1947 */ /* 0x000fea000383ffff */
.L_x_4382:
[----:B------:R-:W-:Y:S05]  /*7f50*/  BSYNC B0 ;  /* 0x0000000000007941 */ /* 0x000fea0003800000 */
.L_x_4381:
[----:B------:R-:W-:-:S03]  /*7f60*/  UMOV UR5, 0xffffffff ;  /* 0xffffffff00057882 */ /* 0x000fc60000000000 */
[----:B------:R-:W-:Y:S05]  /*7f70*/  BRA.DIV UR5, `(.L_x_4384) ;  /* 0x0000002605387947 */ /* 0x000fea000b800000 */
[----:B------:R-:W-:Y:S01]  /*7f80*/  NOP ;  /* 0x0000000000007918 */ /* 0x000fe20000000000 */
.L_x_4433:
        /* <DEDUP_REMOVED lines=22> */
.L_x_4386:
[----:B------:R-:W-:Y:S05]  /*80f0*/  BSYNC B0 ;  /* 0x0000000000007941 */ /* 0x000fea0003800000 */
.L_x_4385:
        /* <DEDUP_REMOVED lines=20> */
.L_x_4388:
[----:B------:R-:W-:Y:S05]  /*8240*/  BSYNC B0 ;  /* 0x0000000000007941 */ /* 0x000fea0003800000 */
.L_x_4387:
[----:B------:R-:W-:Y:S06]  /*8250*/  BAR.ARV 0xa, 0xa0 ;  /* 0x0282800000007b1d */ /* 0x000fec0000002000 */
[----:B------:R-:W-:Y:S04]  /*8260*/  BSSY B0, `(.L_x_4389) ;  /* 0x0000003000007945 */ /* 0x000fe80003800000 */
[----:B------:R-:W-:Y:S05]  /*8270*/  @!P0 BRA `(.L_x_4390) ;  /* 0x0000000000048947 */ /* 0x000fea0003800000 */
[----:B------:R-:W-:-:S04]  /*8280*/  DEPBAR.LE SB0, 0x0 ;  /* 0x000080000000791a */ /* 0x000fc80000000000 */
.L_x_4390:
[----:B------:R-:W-:Y:S05]  /*8290*/  BSYNC B0 ;  /* 0x0000000000007941 */ /* 0x000fea0003800000 */
.L_x_4389:
        /* <DEDUP_REMOVED lines=19> */
.L_x_4350:
        /* <DEDUP_REMOVED lines=10> */
.L_x_4391:
        /* <DEDUP_REMOVED lines=10> */
.L_x_4393:
[----:B------:R-:W3:Y:S02]  /*8510*/  LDC R5, c[0x0][0x8bc] ;  /* 0x00022f00ff057b82 */ /* 0x000ee40000000800 */
.L_x_4392:
[----:B------:R-:W1:Y:S01]  /*8520*/  S2R R14, SR_CTAID.X ;  /* 0x00000000000e7919 */ /* 0x000e620000002500 */
[----:B------:R-:W-:Y:S02]  /*8530*/  IMAD.MOV.U32 R0, RZ, RZ, 0x1 ;  /* 0x00000001ff007424 */ /* 0x000fe400078e00ff */
[----:B------:R-:W-:Y:S02]  /*8540*/  IMAD.MOV.U32 R9, RZ, RZ, RZ ;  /* 0x000000ffff097224 */ /* 0x000fe400078e00ff */
[----:B-1----:R-:W-:-:S05]  /*8550*/  IMAD.SHL.U32 R14, R14, 0x80, RZ ;  /* 0x000000800e0e7824 */ /* 0x002fca00078e00ff */
        /* <DEDUP_REMOVED lines=41> */
.L_x_4395:
        /* <DEDUP_REMOVED lines=66> */
.L_x_4434:
        /* <DEDUP_REMOVED lines=9> */
.L_x_4398:
        /* <DEDUP_REMOVED lines=63> */
.L_x_4409:
[----:B------:R-:W-:-:S04]  /*9090*/  SHF.L.U32 R21, R10, 0x1f, RZ ;  /* 0x0000001f0a157819 */ /* 0x000fc800000006ff */
[----:B-1----:R-:W1:Y:S02]  /*90a0*/  SYNCS.PHASECHK.TRANS64.TRYWAIT P1, [R12+URZ+0x30c40], R21 ;  /* 0x030c40150c0075a7 */ /* 0x002e64000802017f */
[----:B-12--5:R-:W-:Y:S05]  /*90b0*/  @!P1 BRA `(.L_x_4401) ;  /* 0x0000001400189947 */ /* 0x026fea0003800000 */
.L_x_4435:
[----:B------:R-:W-:Y:S05]  /*90c0*/  @P0 BRA `(.L_x_4402) ;  /* 0x0000000000140947 */ /* 0x000fea0003800000 */
[----:B------:R-:W-:Y:S01]  /*90d0*/  ISETP.NE.AND P1, PT, R20, RZ, PT ;  /* 0x000000ff1400720c */ /* 0x000fe20003f25270 */
[----:B------:R-:W-:-:S04]  /*90e0*/  IMAD.MOV.U32 R3, RZ, RZ, 0x4200 ;  /* 0x00004200ff037424 */ /* 0x000fc800078e00ff */
[----:B------:R2:W-:Y:S08]  /*90f0*/  SYNCS.ARRIVE.TRANS64 RZ, [R12+URZ+0x30c30], R3 ;  /* 0x030c30030cff79a7 */ /* 0x0005f0000800003f */
[----:B------:R-:W-:Y:S05]  /*9100*/  @!P1 BRA `(.L_x_4402) ;  /* 0x0000000000049947 */ /* 0x000fea0003800000 */
[----:B------:R-:W-:Y:S01]  /*9110*/  BPT.TRAP 0x1 ;  /* 0x000000040000795c */ /* 0x000fe20000300000 */
.L_x_4402:
        /* <DEDUP_REMOVED lines=30> */
.L_x_4436:
[----:B------:R-:W-:Y:S05]  /*9300*/  @P0 BRA `(.L_x_4404) ;  /* 0x0000000000140947 */ /* 0x000fea0003800000 */
[----:B------:R-:W-:Y:S01]  /*9310*/  ISETP.NE.AND P1, PT, R20, RZ, PT ;  /* 0x000000ff1400720c */ /* 0x000fe20003f25270 */
[----:B------:R-:W-:-:S04]  /*9320*/  IMAD.MOV.U32 R2, RZ, RZ, 0x4200 ;  /* 0x00004200ff027424 */ /* 0x000fc800078e00ff */
[----:B------:R3:W-:Y:S08]  /*9330*/  SYNCS.ARRIVE.TRANS64 RZ, [R12+URZ+0x30c18], R2 ;  /* 0x030c18020cff79a7 */ /* 0x0007f0000800003f */
[----:B------:R-:W-:Y:S05]  /*9340*/  @!P1 BRA `(.L_x_4404) ;  /* 0x0000000000049947 */ /* 0x000fea0003800000 */
[----:B------:R-:W-:Y:S01]  /*9350*/  BPT.TRAP 0x1 ;  /* 0x000000040000795c */ /* 0x000fe20000300000 */
.L_x_4404:
        /* <DEDUP_REMOVED lines=22> */
.L_x_4437:
        /* <DEDUP_REMOVED lines=9> */
.L_x_4406:
        /* <DEDUP_REMOVED lines=24> */
.L_x_4439:
[----:B------:R-:W-:Y:S05]  /*96d0*/  @P0 BRA `(.L_x_4408) ;  /* 0x0000000000140947 */ /* 0x000fea0003800000 */
[----:B------:R-:W-:Y:S01]  /*96e0*/  ISETP.NE.AND P1, PT, R20, RZ, PT ;  /* 0x000000ff1400720c */ /* 0x000fe20003f25270 */
[----:B-1----:R-:W-:-:S04]  /*96f0*/  IMAD.MOV.U32 R5, RZ, RZ, 0x4200 ;  /* 0x00004200ff057424 */ /* 0x002fc800078e00ff */
[----:B------:R2:W-:Y:S08]  /*9700*/  SYNCS.ARRIVE.TRANS64 RZ, [R12+URZ+0x30c10], R5 ;  /* 0x030c10050cff79a7 */ /* 0x0005f0000800003f */
[----:B------:R-:W-:Y:S05]  /*9710*/  @!P1 BRA `(.L_x_4408) ;  /* 0x0000000000049947 */ /* 0x000fea0003800000 */
[----:B------:R-:W-:Y:S01]  /*9720*/  BPT.TRAP 0x1 ;  /* 0x000000040000795c */ /* 0x000fe20000300000 */
.L_x_4408:
        /* <DEDUP_REMOVED lines=23> */
.L_x_4400:
[----:B------:R-:W-:-:S13]  /*98a0*/  ISETP.NE.AND P1, PT, R18, RZ, PT ;  /* 0x000000ff1200720c */ /* 0x000fda0003f25270 */
[----:B------:R-:W-:Y:S05]  /*98b0*/  @!P1 BRA `(.L_x_4399) ;  /* 0x0000000000f89947 */ /* 0x000fea0003800000 */
[----:B------:R-:W-:-:S04]  /*98c0*/  SHF.L.U32 R13, R10, 0x1f, RZ ;  /* 0x0000001f0a0d7819 */ /* 0x000fc800000006ff */
[----:B------:R-:W1:Y:S02]  /*98d0*/  SYNCS.PHASECHK.TRANS64.TRYWAIT P1, [R12+URZ+0x30c40], R13 ;  /* 0x030c400d0c0075a7 */ /* 0x000e64000802017f */
[----:B-1----:R-:W-:Y:S05]  /*98e0*/  @!P1 BRA `(.L_x_4410) ;  /* 0x0000000c00609947 */ /* 0x002fea0003800000 */
.L_x_4440:
[----:B------:R-:W-:Y:S05]  /*98f0*/  @P0 BRA `(.L_x_4411) ;  /* 0x0000000000140947 */ /* 0x000fea0003800000 */
[----:B------:R-:W-:Y:S01]  /*9900*/  ISETP.NE.AND P1, PT, R20, RZ, PT ;  /* 0x000000ff1400720c */ /* 0x000fe20003f25270 */
[----:B------:R-:W-:-:S04]  /*9910*/  IMAD.MOV.U32 R5, RZ, RZ, 0x4200 ;  /* 0x00004200ff057424 */ /* 0x000fc800078e00ff */
[----:B------:R2:W-:Y:S08]  /*9920*/  SYNCS.ARRIVE.TRANS64 RZ, [R12+URZ+0x30c30], R5 ;  /* 0x030c30050cff79a7 */ /* 0x0005f0000800003f */
[----:B------:R-:W-:Y:S05]  /*9930*/  @!P1 BRA `(.L_x_4411) ;  /* 0x0000000000049947 */ /* 0x000fea0003800000 */
[----:B------:R-:W-:Y:S01]  /*9940*/  BPT.TRAP 0x1 ;  /* 0x000000040000795c */ /* 0x000fe20000300000 */
.L_x_4411:
        /* <DEDUP_REMOVED lines=27> */
.L_x_4441:
[----:B------:R-:W-:Y:S05]  /*9b00*/  @P0 BRA `(.L_x_4413) ;  /* 0x0000000000140947 */ /* 0x000fea0003800000 */
[----:B------:R-:W-:Y:S01]  /*9b10*/  ISETP.NE.AND P0, PT, R20, RZ, PT ;  /* 0x000000ff1400720c */ /* 0x000fe20003f05270 */
[----:B------:R-:W-:-:S04]  /*9b20*/  IMAD.MOV.U32 R5, RZ, RZ, 0x4200 ;  /* 0x00004200ff057424 */ /* 0x000fc800078e00ff */
[----:B------:R3:W-:Y:S08]  /*9b30*/  SYNCS.ARRIVE.TRANS64 RZ, [R12+URZ+0x30c18], R5 ;  /* 0x030c18050cff79a7 */ /* 0x0007f0000800003f */
[----:B------:R-:W-:Y:S05]  /*9b40*/  @!P0 BRA `(.L_x_4413) ;  /* 0x0000000000048947 */ /* 0x000fea0003800000 */
[----:B------:R-:W-:Y:S01]  /*9b50*/  BPT.TRAP 0x1 ;  /* 0x000000040000795c */ /* 0x000fe20000300000 */
.L_x_4413:
        /* <DEDUP_REMOVED lines=20> */
.L_x_4399:
[----:B------:R-:W3:Y:S01]  /*9ca0*/  S2R R2, SR_TID.X ;  /* 0x0000000000027919 */ /* 0x000ee20000002100 */
[----:B-12--5:R-:W-:Y:S01]  /*9cb0*/  IMAD R13, R0, 0x8, R12 ;  /* 0x00000008000d7824 */ /* 0x026fe200078e020c */
[----:B---3--:R-:W-:Y:S02]  /*9cc0*/  LOP3.LUT R3, R2, 0x7f, RZ, 0xc0, !PT ;  /* 0x0000007f02037812 */ /* 0x008fe400078ec0ff */
[----:B------:R-:W-:Y:S02]  /*9cd0*/  SHF.L.U32 R2, R10, 0x1f, RZ ;  /* 0x0000001f0a027819 */ /* 0x000fe400000006ff */
[----:B------:R-:W-:Y:S02]  /*9ce0*/  ISETP.NE.AND P1, PT, R3, RZ, PT ;  /* 0x000000ff0300720c */ /* 0x000fe40003f25270 */
[----:B------:R-:W1:Y:S02]  /*9cf0*/  SYNCS.PHASECHK.TRANS64.TRYWAIT P0, [R13+URZ+0x30c40], R2 ;  /* 0x030c40020d0075a7 */ /* 0x000e64000800017f */
[----:B-1----:R-:W-:Y:S09]  /*9d00*/  @!P0 BRA `(.L_x_4414) ;  /* 0x0000000800808947 */ /* 0x002ff20003800000 */
.L_x_4442:
[----:B------:R-:W-:Y:S05]  /*9d10*/  @P1 BRA `(.L_x_4415) ;  /* 0x0000000000181947 */ /* 0x000fea0003800000 */
[----:B------:R-:W2:Y:S01]  /*9d20*/  S2R R3, SR_TID.X ;  /* 0x0000000000037919 */ /* 0x000ea20000002100 */
[----:B-1----:R-:W-:-:S04]  /*9d30*/  IMAD.MOV.U32 R2, RZ, RZ, 0x4200 ;  /* 0x00004200ff027424 */ /* 0x002fc800078e00ff */
[----:B------:R3:W-:Y:S01]  /*9d40*/  SYNCS.ARRIVE.TRANS64 RZ, [R13+URZ+0x30c30], R2 ;  /* 0x030c30020dff79a7 */ /* 0x0007e2000800003f */
[----:B--2---:R-:W-:-:S13]  /*9d50*/  LOP3.LUT P0, RZ, R3, 0x1f, RZ, 0xc0, !PT ;  /* 0x0000001f03ff7812 */ /* 0x004fda000780c0ff */
[----:B---3--:R-:W-:Y:S05]  /*9d60*/  @!P0 BRA `(.L_x_4415) ;  /* 0x0000000000048947 */ /* 0x008fea0003800000 */
[----:B------:R-:W-:Y:S01]  /*9d70*/  BPT.TRAP 0x1 ;  /* 0x000000040000795c */ /* 0x000fe20000300000 */
.L_x_4415:
        /* <DEDUP_REMOVED lines=34> */
.L_x_4396:
[----:B------:R-:W-:Y:S05]  /*9fa0*/  BSYNC B0 ;  /* 0x0000000000007941 */ /* 0x000fea0003800000 */
.L_x_4394:
[----:B------:R-:W-:-:S03]  /*9fb0*/  UMOV UR6, 0xffffffff ;  /* 0xffffffff00067882 */ /* 0x000fc60000000000 */
[----:B------:R-:W-:Y:S05]  /*9fc0*/  BRA.DIV UR6, `(.L_x_4416) ;  /* 0x0000000606e47947 */ /* 0x000fea000b800000 */
[----:B------:R-:W-:-:S13]  /*9fd0*/  ELECT P6, URZ, PT ;  /* 0x00000000003f782f */ /* 0x000fda00038c0000 */
.L_x_4445:
[----:B------:R-:W-:Y:S05]  /*9fe0*/  @!P6 BRA `(.L_x_4295) ;  /* 0x000000000084e947 */ /* 0x000fea0003800000 */
[----:B----4-:R-:W3:Y:S02]  /*9ff0*/  LDL.LU R2, [R1+0x10] ;  /* 0x0000100001027983 */ /* 0x010ee40000300800 */
[----:B---3--:R-:W-:-:S04]  /*a000*/  LOP3.LUT R2, R2, 0x2, RZ, 0xfc, !PT ;  /* 0x0000000202027812 */ /* 0x008fc800078efcff */
[----:B------:R-:W-:-:S13]  /*a010*/  ISETP.NE.AND P2, PT, R2, 0x3, PT ;  /* 0x000000030200780c */ /* 0x000fda0003f45270 */
[----:B------:R-:W-:Y:S05]  /*a020*/  @!P2 BRA `(.L_x_4417) ;  /* 0x000000000004a947 */ /* 0x000fea0003800000 */
[----:B--2---:R-:W-:Y:S01]  /*a030*/  BPT.TRAP 0x1 ;  /* 0x000000040000795c */ /* 0x004fe20000300000 */
.L_x_4417:
        /* <DEDUP_REMOVED lines=15> */
.L_x_4446:
[----:B------:R-:W3:Y:S02]  /*a130*/  SYNCS.PHASECHK.TRANS64.TRYWAIT P0, [R11+URZ], R2 ;  /* 0x000000020b0075a7 */ /* 0x000ee4000800017f */
[----:B---3--:R-:W-:Y:S05]  /*a140*/  @!P0 BRA `(.L_x_4419) ;  /* 0x0000000400b88947 */ /* 0x008fea0003800000 */
.L_x_4447:
[----:B------:R-:W-:Y:S05]  /*a150*/  @!P2 BRA `(.L_x_4420) ;  /* 0x000000000004a947 */ /* 0x000fea0003800000 */
[----:B--2---:R-:W-:Y:S01]  /*a160*/  BPT.TRAP 0x1 ;  /* 0x000000040000795c */ /* 0x004fe20000300000 */
.L_x_4420:
[----:B------:R-:W-:-:S04]  /*a170*/  VIADD R0, R6, 0x30c40 ;  /* 0x00030c4006007836 */ /* 0x000fc80000000000 */
[----:B------:R-:W-:-:S04]  /*a180*/  IMAD R9, R9, 0x8, R0 ;  /* 0x0000000809097824 */ /* 0x000fc800078e0200 */
[----:B------:R-:W4:Y:S02]  /*a190*/  SYNCS.PHASECHK.TRANS64.TRYWAIT P0, [R9+URZ], R4 ;  /* 0x00000004090075a7 */ /* 0x000f24000800017f */
[----:B----4-:R-:W-:Y:S05]  /*a1a0*/  @!P0 BRA `(.L_x_4421) ;  /* 0x0000000400b48947 */ /* 0x010fea0003800000 */
.L_x_4448:
[----:B------:R-:W-:-:S07]  /*a1b0*/  IMAD R3, R3, 0x8, R0 ;  /* 0x0000000803037824 */ /* 0x000fce00078e0200 */
.L_x_4422:
[----:B------:R1:W1:Y:S02]  /*a1c0*/  SYNCS.PHASECHK.TRANS64.TRYWAIT P0, [R3+URZ], R2 ;  /* 0x00000002030075a7 */ /* 0x000264000800017f */
[----:B-1----:R-:W-:Y:S05]  /*a1d0*/  @!P0 NANOSLEEP.SYNCS 0x989680 ;  /* 0x009896800000895d */ /* 0x002fea0003900000 */
[----:B------:R-:W1:Y:S02]  /*a1e0*/  @!P0 SYNCS.PHASECHK.TRANS64 P0, [R3+URZ], R2 ;  /* 0x00000002030085a7 */ /* 0x000e64000800007f */
[----:B-1----:R-:W-:Y:S05]  /*a1f0*/  @!P0 BRA `(.L_x_4422) ;  /* 0xfffffffc00f08947 */ /* 0x002fea000383ffff */
.L_x_4295:
[----:B--2---:R-:W-:Y:S05]  /*a200*/  BSYNC B6 ;  /* 0x0000000000067941 */ /* 0x004fea0003800000 */
.L_x_4289:
[----:B------:R-:W-:Y:S05]  /*a210*/  EXIT ;  /* 0x000000000000794d */ /* 0x000fea0003800000 */
.L_x_4305:
[----:B------:R-:W-:Y:S02]  /*a220*/  IMAD.MOV.U32 R12, RZ, RZ, RZ ;  /* 0x000000ffff0c7224 */ /* 0x000fe400078e00ff */
[----:B------:R-:W-:Y:S02]  /*a230*/  IMAD.MOV.U32 R11, RZ, RZ, 0x1f ;  /* 0x0000001fff0b7424 */ /* 0x000fe400078e00ff */
[----:B------:R-:W-:-:S07]  /*a240*/  IMAD.MOV.U32 R15, RZ, RZ, -0x1 ;  /* 0xffffffffff0f7424 */ /* 0x000fce00078e00ff */
[----:B------:R-:W-:Y:S05]  /*a250*/  WARPSYNC.COLLECTIVE R15, `(.L_x_4423) ;  /* 0x000000000f087348 */ /* 0x000fea0003c00000 */
[----:B------:R1:W2:Y:S02]  /*a260*/  SHFL.IDX P6, R14, R13, R12, R11 ;  /* 0x0000000c0d0e7389 */ /* 0x0002a400000c000b */
[----:B-12---:R-:W-:Y:S01]  /*a270*/  ENDCOLLECTIVE ;  /* 0x000000000000791b */ /* 0x006fe20003800000 */
.L_x_4423:
[----:B------:R-:W-:Y:S05]  /*a280*/  BRA `(.L_x_4424) ;  /* 0xffffff6c00b87947 */ /* 0x000fea000383ffff */
.L_x_4307:
[----:B--2---:R2:W3:Y:S02]  /*a290*/  SYNCS.PHASECHK.TRANS64.TRYWAIT P0, [R226+URZ+0x30c00], R15 ;  /* 0x030c000fe20075a7 */ /* 0x0044e4000800017f */
[----:B---3--:R-:W-:Y:S05]  /*a2a0*/  @!P0 NANOSLEEP.SYNCS 0x989680 ;  /* 0x009896800000895d */ /* 0x008fea0003900000 */
[----:B------:R-:W3:Y:S02]  /*a2b0*/  @!P0 SYNCS.PHASECHK.TRANS64 P0, [R226+URZ+0x30c00], R15 ;  /* 0x030c000fe20085a7 */ /* 0x000ee4000800007f */
[----:B---3--:R-:W-:Y:S05]  /*a2c0*/  @!P0 BRA `(.L_x_4307) ;  /* 0xfffffffc00f08947 */ /* 0x008fea000383ffff */
[----:B------:R-:W-:Y:S05]  /*a2d0*/  BRA `(.L_x_4306) ;  /* 0xffffff70001c7947 */ /* 0x000fea000383ffff */
.L_x_4311:
[----:B--2---:R2:W3:Y:S02]  /*a2e0*/  SYNCS.PHASECHK.TRANS64.TRYWAIT P1, [R9+URZ+0x30c10], R12 ;  /* 0x030c100c090075a7 */ /* 0x0044e4000802017f */
[----:B---3--:R-:W-:Y:S05]  /*a2f0*/  @!P1 NANOSLEEP.SYNCS 0x989680 ;  /* 0x009896800000995d */ /* 0x008fea0003900000 */
[----:B------:R-:W3:Y:S02]  /*a300*/  @!P1 SYNCS.PHASECHK.TRANS64 P1, [R9+URZ+0x30c10], R12 ;  /* 0x030c100c090095a7 */ /* 0x000ee4000802007f */
[----:B---3--:R-:W-:Y:S05]  /*a310*/  @!P1 BRA `(.L_x_4311) ;  /* 0xfffffffc00f09947 */ /* 0x008fea000383ffff */
[----:B------:R-:W-:Y:S05]  /*a320*/  BRA `(.L_x_4310) ;  /* 0xffffff7400f07947 */ /* 0x000fea000383ffff */
.L_x_4315:
[----:B------:R1:W1:Y:S02]  /*a330*/  SYNCS.PHASECHK.TRANS64.TRYWAIT P1, [R9+URZ+0x30c30], R12 ;  /* 0x030c300c090075a7 */ /* 0x000264000802017f */
[----:B-1----:R-:W-:Y:S05]  /*a340*/  @!P1 NANOSLEEP.SYNCS 0x989680 ;  /* 0x009896800000995d */ /* 0x002fea0003900000 */
[----:B------:R-:W1:Y:S02]  /*a350*/  @!P1 SYNCS.PHASECHK.TRANS64 P1, [R9+URZ+0x30c30], R12 ;  /* 0x030c300c090095a7 */ /* 0x000e64000802007f */
[----:B-1----:R-:W-:Y:S05]  /*a360*/  @!P1 BRA `(.L_x_4315) ;  /* 0xfffffffc00f09947 */ /* 0x002fea000383ffff */
[----:B------:R-:W-:Y:S05]  /*a370*/  BRA `(.L_x_4314) ;  /* 0xffffff7c00007947 */ /* 0x000fea000383ffff */
.L_x_4359:
[----:B------:R-:W-:Y:S01]  /*a380*/  BSSY B0, `(.L_x_4425) ;  /* 0x0000005000007945 */ /* 0x000fe20003800000 */
[----:B------:R-:W-:-:S07]  /*a390*/  IMAD.MOV.U32 R15, RZ, RZ, -0x1 ;  /* 0xffffffffff0f7424 */ /* 0x000fce00078e00ff */
[----:B------:R-:W-:Y:S05]  /*a3a0*/  WARPSYNC.COLLECTIVE R15, `(.L_x_4426) ;  /* 0x000000000f087348 */ /* 0x000fea0003c00000 */
[----:B------:R-:W-:Y:S01]  /*a3b0*/  NOP ;  /* 0x0000000000007918 */ /* 0x000fe20000000000 */
[----:B------:R-:W-:Y:S01]  /*a3c0*/  ENDCOLLECTIVE ;  /* 0x000000000000791b */ /* 0x000fe20003800000 */
.L_x_4426:
[----:B------:R-:W-:Y:S05]  /*a3d0*/  BSYNC B0 ;  /* 0x0000000000007941 */ /* 0x000fea0003800000 */
.L_x_4425:
[----:B------:R-:W-:Y:S05]  /*a3e0*/  BRA `(.L_x_4427) ;  /* 0xffffffd0007c7947 */ /* 0x000fea000383ffff */
.L_x_4371:
[----:B------:R-:W-:Y:S01]  /*a3f0*/  BSSY B0, `(.L_x_4428) ;  /* 0x0000005000007945 */ /* 0x000fe20003800000 */
[----:B------:R-:W-:-:S07]  /*a400*/  IMAD.MOV.U32 R15, RZ, RZ, -0x1 ;  /* 0xffffffffff0f7424 */ /* 0x000fce00078e00ff */
[----:B------:R-:W-:Y:S05]  /*a410*/  WARPSYNC.COLLECTIVE R15, `(.L_x_4429) ;  /* 0x000000000f087348 */ /* 0x000fea0003c00000 */
[----:B------:R-:W-:Y:S01]  /*a420*/  NOP ;  /* 0x0000000000007918 */ /* 0x000fe20000000000 */
[----:B------:R-:W-:Y:S01]  /*a430*/  ENDCOLLECTIVE ;  /* 0x000000000000791b */ /* 0x000fe20003800000 */
.L_x_4429:
[----:B------:R-:W-:Y:S05]  /*a440*/  BSYNC B0 ;  /* 0x0000000000007941 */ /* 0x000fea0003800000 */
.L_x_4428:
[----:B------:R-:W-:Y:S05]  /*a450*/  BRA `(.L_x_4430) ;  /* 0xffffffd400947947 */ /* 0x000fea000383ffff */
.L_x_4384:
[----:B------:R-:W-:Y:S01]  /*a460*/  BSSY B0, `(.L_x_4431) ;  /* 0x0000005000007945 */ /* 0x000fe20003800000 */
[----:B------:R-:W-:-:S07]  /*a470*/  IMAD.MOV.U32 R15, RZ, RZ, -0x1 ;  /* 0xffffffffff0f7424 */ /* 0x000fce00078e00ff */
[----:B------:R-:W-:Y:S05]  /*a480*/  WARPSYNC.COLLECTIVE R15, `(.L_x_4432) ;  /* 0x000000000f087348 */ /* 0x000fea0003c00000 */
[----:B------:R-:W-:Y:S01]  /*a490*/  NOP ;  /* 0x0000000000007918 */ /* 0x000fe20000000000 */
[----:B------:R-:W-:Y:S01]  /*a4a0*/  ENDCOLLECTIVE ;  /* 0x000000000000791b */ /* 0x000fe20003800000 */
.L_x_4432:
[----:B------:R-:W-:Y:S05]  /*a4b0*/  BSYNC B0 ;  /* 0x0000000000007941 */ /* 0x000fea0003800000 */
.L_x_4431:
[----:B------:R-:W-:Y:S05]  /*a4c0*/  BRA `(.L_x_4433) ;  /* 0xffffffd800b07947 */ /* 0x000fea000383ffff */
.L_x_4397:
[----:B-1----:R1:W2:Y:S02]  /*a4d0*/  SYNCS.PHASECHK.TRANS64.TRYWAIT P1, [R12+URZ+0x30c20], R3 ;  /* 0x030c20030c0075a7 */ /* 0x0022a4000802017f */
[----:B--2---:R-:W-:Y:S05]  /*a4e0*/  @!P1 NANOSLEEP.SYNCS 0x989680 ;  /* 0x009896800000995d */ /* 0x004fea0003900000 */
[----:B------:R-:W2:Y:S02]  /*a4f0*/  @!P1 SYNCS.PHASECHK.TRANS64 P1, [R12+URZ+0x30c20], R3 ;  /* 0x030c20030c0095a7 */ /* 0x000ea4000802007f */
[----:B--2---:R-:W-:Y:S05]  /*a500*/  @!P1 BRA `(.L_x_4397) ;  /* 0xfffffffc00f09947 */ /* 0x004fea000383ffff */
[----:B------:R-:W-:Y:S05]  /*a510*/  BRA `(.L_x_4434) ;  /* 0xffffffe400bc7947 */ /* 0x000fea000383ffff */
.L_x_4401:
[----:B-1----:R1:W2:Y:S02]  /*a520*/  SYNCS.PHASECHK.TRANS64.TRYWAIT P1, [R12+URZ+0x30c40], R21 ;  /* 0x030c40150c0075a7 */ /* 0x0022a4000802017f */
[----:B--2---:R-:W-:Y:S05]  /*a530*/  @!P1 NANOSLEEP.SYNCS 0x989680 ;  /* 0x009896800000995d */ /* 0x004fea0003900000 */
[----:B------:R-:W2:Y:S02]  /*a540*/  @!P1 SYNCS.PHASECHK.TRANS64 P1, [R12+URZ+0x30c40], R21 ;  /* 0x030c40150c0095a7 */ /* 0x000ea4000802007f */
[----:B--2---:R-:W-:Y:S05]  /*a550*/  @!P1 BRA `(.L_x_4401) ;  /* 0xfffffffc00f09947 */ /* 0x004fea000383ffff */
[----:B------:R-:W-:Y:S05]  /*a560*/  BRA `(.L_x_4435) ;  /* 0xffffffe800d47947 */ /* 0x000fea000383ffff */
.L_x_4403:
[----:B--2---:R2:W3:Y:S02]  /*a570*/  SYNCS.PHASECHK.TRANS64.TRYWAIT P1, [R12+URZ+0x30c28], R21 ;  /* 0x030c28150c0075a7 */ /* 0x0044e4000802017f */
[----:B---3--:R-:W-:Y:S05]  /*a580*/  @!P1 NANOSLEEP.SYNCS 0x989680 ;  /* 0x009896800000995d */ /* 0x008fea0003900000 */
[----:B------:R-:W3:Y:S02]  /*a590*/  @!P1 SYNCS.PHASECHK.TRANS64 P1, [R12+URZ+0x30c28], R21 ;  /* 0x030c28150c0095a7 */ /* 0x000ee4000802007f */
[----:B---3--:R-:W-:Y:S05]  /*a5a0*/  @!P1 BRA `(.L_x_4403) ;  /* 0xfffffffc00f09947 */ /* 0x008fea000383ffff */
[----:B------:R-:W-:Y:S05]  /*a5b0*/  BRA `(.L_x_4436) ;  /* 0xffffffec00507947 */ /* 0x000fea000383ffff */
.L_x_4405:
[----:B---3--:R3:W4:Y:S02]  /*a5c0*/  SYNCS.PHASECHK.TRANS64.TRYWAIT P1, [R12+URZ+0x30c48], R21 ;  /* 0x030c48150c0075a7 */ /* 0x008724000802017f */
[----:B----4-:R-:W-:Y:S05]  /*a5d0*/  @!P1 NANOSLEEP.SYNCS 0x989680 ;  /* 0x009896800000995d */ /* 0x010fea0003900000 */
[----:B------:R-:W4:Y:S02]  /*a5e0*/  @!P1 SYNCS.PHASECHK.TRANS64 P1, [R12+URZ+0x30c48], R21 ;  /* 0x030c48150c0095a7 */ /* 0x000f24000802007f */
[----:B----4-:R-:W-:Y:S05]  /*a5f0*/  @!P1 BRA `(.L_x_4405) ;  /* 0xfffffffc00f09947 */ /* 0x010fea000383ffff */
[----:B------:R-:W-:Y:S05]  /*a600*/  BRA `(.L_x_4437) ;  /* 0xffffffec00ac7947 */ /* 0x000fea000383ffff */
.L_x_4407:
[----:B------:R-:W-:-:S07]  /*a610*/  SHF.L.U32 R5, R10, 0x1f, RZ ;  /* 0x0000001f0a057819 */ /* 0x000fce00000006ff */
.L_x_4438:
[----:B-1----:R1:W2:Y:S02]  /*a620*/  SYNCS.PHASECHK.TRANS64.TRYWAIT P1, [R12+URZ+0x30c20], R5 ;  /* 0x030c20050c0075a7 */ /* 0x0022a4000802017f */
[----:B--2---:R-:W-:Y:S05]  /*a630*/  @!P1 NANOSLEEP.SYNCS 0x989680 ;  /* 0x009896800000995d */ /* 0x004fea0003900000 */
[----:B------:R-:W2:Y:S02]  /*a640*/  @!P1 SYNCS.PHASECHK.TRANS64 P1, [R12+URZ+0x30c20], R5 ;  /* 0x030c20050c0095a7 */ /* 0x000ea4000802007f */
[----:B--2---:R-:W-:Y:S05]  /*a650*/  @!P1 BRA `(.L_x_4438) ;  /* 0xfffffffc00f09947 */ /* 0x004fea000383ffff */
[----:B------:R-:W-:Y:S05]  /*a660*/  BRA `(.L_x_4439) ;  /* 0xfffffff000187947 */ /* 0x000fea000383ffff */
.L_x_4410:
[----:B-1----:R1:W2:Y:S02]  /*a670*/  SYNCS.PHASECHK.TRANS64.TRYWAIT P1, [R12+URZ+0x30c40], R13 ;  /* 0x030c400d0c0075a7 */ /* 0x0022a4000802017f */
[----:B--2---:R-:W-:Y:S05]  /*a680*/  @!P1 NANOSLEEP.SYNCS 0x989680 ;  /* 0x009896800000995d */ /* 0x004fea0003900000 */
[----:B------:R-:W2:Y:S02]  /*a690*/  @!P1 SYNCS.PHASECHK.TRANS64 P1, [R12+URZ+0x30c40], R13 ;  /* 0x030c400d0c0095a7 */ /* 0x000ea4000802007f */
[----:B--2---:R-:W-:Y:S05]  /*a6a0*/  @!P1 BRA `(.L_x_4410) ;  /* 0xfffffffc00f09947 */ /* 0x004fea000383ffff */
[----:B------:R-:W-:Y:S05]  /*a6b0*/  BRA `(.L_x_4440) ;  /* 0xfffffff0008c7947 */ /* 0x000fea000383ffff */
.L_x_4412:
[----:B--2---:R2:W3:Y:S02]  /*a6c0*/  SYNCS.PHASECHK.TRANS64.TRYWAIT P1, [R12+URZ+0x30c28], R13 ;  /* 0x030c280d0c0075a7 */ /* 0x0044e4000802017f */
[----:B---3--:R-:W-:Y:S05]  /*a6d0*/  @!P1 NANOSLEEP.SYNCS 0x989680 ;  /* 0x009896800000995d */ /* 0x008fea0003900000 */
[----:B------:R-:W3:Y:S02]  /*a6e0*/  @!P1 SYNCS.PHASECHK.TRANS64 P1, [R12+URZ+0x30c28], R13 ;  /* 0x030c280d0c0095a7 */ /* 0x000ee4000802007f */
[----:B---3--:R-:W-:Y:S05]  /*a6f0*/  @!P1 BRA `(.L_x_4412) ;  /* 0xfffffffc00f09947 */ /* 0x008fea000383ffff */
[----:B------:R-:W-:Y:S05]  /*a700*/  BRA `(.L_x_4441) ;  /* 0xfffffff000fc7947 */ /* 0x000fea000383ffff */
.L_x_4414:
[----:B-1----:R1:W2:Y:S02]  /*a710*/  SYNCS.PHASECHK.TRANS64.TRYWAIT P0, [R13+URZ+0x30c40], R2 ;  /* 0x030c40020d0075a7 */ /* 0x0022a4000800017f */
[----:B--2---:R-:W-:Y:S05]  /*a720*/  @!P0 NANOSLEEP.SYNCS 0x989680 ;  /* 0x009896800000895d */ /* 0x004fea0003900000 */
[----:B------:R-:W2:Y:S02]  /*a730*/  @!P0 SYNCS.PHASECHK.TRANS64 P0, [R13+URZ+0x30c40], R2 ;  /* 0x030c40020d0085a7 */ /* 0x000ea4000800007f */
[----:B--2---:R-:W-:Y:S05]  /*a740*/  @!P0 BRA `(.L_x_4414) ;  /* 0xfffffffc00f08947 */ /* 0x004fea000383ffff */
[----:B------:R-:W-:Y:S05]  /*a750*/  BRA `(.L_x_4442) ;  /* 0xfffffff4006c7947 */ /* 0x000fea000383ffff */
.L_x_4416:
[----:B------:R-:W-:Y:S01]  /*a760*/  BSSY B0, `(.L_x_4443) ;  /* 0x0000006000007945 */ /* 0x000fe20003800000 */
[----:B------:R-:W-:-:S07]  /*a770*/  IMAD.MOV.U32 R15, RZ, RZ, -0x1 ;  /* 0xffffffffff0f7424 */ /* 0x000fce00078e00ff */
[----:B--2-4-:R-:W-:Y:S05]  /*a780*/  WARPSYNC.COLLECTIVE R15, `(.L_x_4444) ;  /* 0x000000000f0c7348 */ /* 0x014fea0003c00000 */
[----:B------:R-:W-:Y:S02]  /*a790*/  ELECT P6, UR62, PT ;  /* 0x00000000003e782f */ /* 0x000fe400038c0000 */
[----:B------:R-:W-:Y:S01]  /*a7a0*/  MOV R14, UR62 ;  /* 0x0000003e000e7c02 */ /* 0x000fe20008000f00 */
[----:B--2-4-:R-:W-:Y:S10]  /*a7b0*/  ENDCOLLECTIVE ;  /* 0x000000000000791b */ /* 0x014ff40003800000 */
.L_x_4444:
[----:B------:R-:W-:Y:S05]  /*a7c0*/  BSYNC B0 ;  /* 0x0000000000007941 */ /* 0x000fea0003800000 */
.L_x_4443:
[----:B------:R-:W-:Y:S05]  /*a7d0*/  BRA `(.L_x_4445) ;  /* 0xfffffff800007947 */ /* 0x000fea000383ffff */
.L_x_4418:
[----:B-1----:R1:W3:Y:S02]  /*a7e0*/  SYNCS.PHASECHK.TRANS64.TRYWAIT P0, [R7+URZ], R4 ;  /* 0x00000004070075a7 */ /* 0x0022e4000800017f */
[----:B---3--:R-:W-:Y:S05]  /*a7f0*/  @!P0 NANOSLEEP.SYNCS 0x989680 ;  /* 0x009896800000895d */ /* 0x008fea0003900000 */
[----:B------:R-:W3:Y:S02]  /*a800*/  @!P0 SYNCS.PHASECHK.TRANS64 P0, [R7+URZ], R4 ;  /* 0x00000004070085a7 */ /* 0x000ee4000800007f */
[----:B---3--:R-:W-:Y:S05]  /*a810*/  @!P0 BRA `(.L_x_4418) ;  /* 0xfffffffc00f08947 */ /* 0x008fea000383ffff */
[----:B------:R-:W-:Y:S05]  /*a820*/  BRA `(.L_x_4446) ;  /* 0xfffffff800407947 */ /* 0x000fea000383ffff */
.L_x_4419:
[----:B---3--:R3:W4:Y:S02]  /*a830*/  SYNCS.PHASECHK.TRANS64.TRYWAIT P0, [R11+URZ], R2 ;  /* 0x000000020b0075a7 */ /* 0x008724000800017f */
[----:B----4-:R-:W-:Y:S05]  /*a840*/  @!P0 NANOSLEEP.SYNCS 0x989680 ;  /* 0x009896800000895d */ /* 0x010fea0003900000 */
[----:B------:R-:W4:Y:S02]  /*a850*/  @!P0 SYNCS.PHASECHK.TRANS64 P0, [R11+URZ], R2 ;  /* 0x000000020b0085a7 */ /* 0x000f24000800007f */
[----:B----4-:R-:W-:Y:S05]  /*a860*/  @!P0 BRA `(.L_x_4419) ;  /* 0xfffffffc00f08947 */ /* 0x010fea000383ffff */
[----:B------:R-:W-:Y:S05]  /*a870*/  BRA `(.L_x_4447) ;  /* 0xfffffff800347947 */ /* 0x000fea000383ffff */
.L_x_4421:
[----:B----4-:R4:W1:Y:S02]  /*a880*/  SYNCS.PHASECHK.TRANS64.TRYWAIT P0, [R9+URZ], R4 ;  /* 0x00000004090075a7 */ /* 0x010864000800017f */
[----:B-1----:R-:W-:Y:S05]  /*a890*/  @!P0 NANOSLEEP.SYNCS 0x989680 ;  /* 0x009896800000895d */ /* 0x002fea0003900000 */
[----:B------:R-:W1:Y:S02]  /*a8a0*/  @!P0 SYNCS.PHASECHK.TRANS64 P0, [R9+URZ], R4 ;  /* 0x00000004090085a7 */ /* 0x000e64000800007f */
[----:B-1----:R-:W-:Y:S05]  /*a8b0*/  @!P0 BRA `(.L_x_4421) ;  /* 0xfffffffc00f08947 */ /* 0x002fea000383ffff */
[----:B------:R-:W-:Y:S05]  /*a8c0*/  BRA `(.L_x_4448) ;  /* 0xfffffff800387947 */ /* 0x000fea000383ffff */
.L_x_4449:
        /* <DEDUP_REMOVED lines=11> */
.L_x_7406:


//--------------------- .text._ZN7cutlass13device_kernelIN5flash11enable_sm90INS1_16FlashAttnBwdSm90INS1_25CollectiveMainloopBwdSm90ILi2ELi2ELi2EN4cute5tupleIJNS5_1CILi1EEES8_S8_EEENS6_IJNS7_ILi128EEESA_NS7_ILi64EEEEEENS_10bfloat16_tEfNS_4arch4Sm90ELb0ELb0ELb0ELb1ELb0ELb1ELb0ELb0ELi2ELi1ELi2ELi2ELb0EEENS1_24CollectiveEpilogueBwdGQAISC_fSF_Li256ELb1ELb0EEENS1_19SingleTileSchedulerILb1ELb0ELb0ELi128EEEEEEEEEvNT_6ParamsE --------------------------
	.section	.text._ZN7cutlass13device_kernelIN5flash11enable_sm90INS1_16FlashAttnBwdSm90INS1_25CollectiveMainloopBwdSm90ILi2ELi2ELi2EN4cute5tupleIJNS5_1CILi1EEES8_S8_EEENS6_IJNS7_ILi128EEESA_NS7_ILi64EEEEEENS_10bfloat16_tEfNS_4arch4Sm90ELb0ELb0ELb0ELb1ELb0ELb1ELb0ELb0ELi2ELi1ELi2ELi2ELb0EEENS1_24CollectiveEpilogueBwdGQAISC_fSF_Li256ELb1ELb0EEENS1_19SingleTileSchedulerILb1ELb0ELb0ELi128EEEEEEEEEvNT_6ParamsE,"ax",@progbits
	.align	128
.text._ZN7cutlass13device_kernelIN5flash11enable_sm90INS1_16FlashAttnBwdSm90INS1_25CollectiveMainloopBwdSm90ILi2ELi2ELi2EN4cute5tupleIJNS5_1CILi1EEES8_S8_EEENS6_IJNS7_ILi128EEESA_NS7_ILi64EEEEEENS_10bfloat16_tEfNS_4arch4Sm90ELb0ELb0ELb0ELb1ELb0ELb1ELb0ELb0ELi2ELi1ELi2ELi2ELb0EEENS1_24CollectiveEpilogueBwdGQAISC_fSF_Li256ELb1ELb0EEENS1_19SingleTileSchedulerILb1ELb0ELb0ELi128EEEEEEEEEvNT_6ParamsE:
        .type           _ZN7cutlass13device_kernelIN5flash11enable_sm90INS1_16FlashAttnBwdSm90INS1_25CollectiveMainloopBwdSm90ILi2ELi2ELi2EN4cute5tupleIJNS5_1CILi1EEES8_S8_EEENS6_IJNS7_ILi128EEESA_NS7_ILi64EEEEEENS_10bfloat16_tEfNS_4arch4Sm90ELb0ELb0ELb0ELb1ELb0ELb1ELb0ELb0ELi2ELi1ELi2ELi2ELb0EEENS1_24CollectiveEpilogueBwdGQAISC_fSF_Li256ELb1ELb0EEENS1_19SingleTileSchedulerILb1ELb0ELb0ELi128EEEEEEEEEvNT_6ParamsE,@function
        .size           _ZN7cutlass13device_kernelIN5flash11enable_sm90INS1_16FlashAttnBwdSm90INS1_25CollectiveMainloopBwdSm90ILi2ELi2ELi2EN4cute5tupleIJNS5_1CILi1EEES8_S8_EEENS6_IJNS7_ILi128EEESA_NS7_ILi64EEEEEENS_10bfloat16_tEfNS_4arch4Sm90ELb0ELb0ELb0ELb1ELb0ELb1ELb0ELb0ELi2ELi1ELi2ELi2ELb0EEENS1_24CollectiveEpilogueBwdGQAISC_fSF_Li256ELb1ELb0EEENS1_19SingleTileSchedulerILb1ELb0ELb0ELi128EEEEEEEEEvNT_6ParamsE,(.L_x_7407 - _ZN7cutlass13device_kernelIN5flash11enable_sm90INS1_16FlashAttnBwdSm90INS1_25CollectiveMainloopBwdSm90ILi2ELi2ELi2EN4cute5tupleIJNS5_1CILi1EEES8_S8_EEENS6_IJNS7_ILi128EEESA_NS7_ILi64EEEEEENS_10bfloat16_tEfNS_4arch4Sm90ELb0ELb0ELb0ELb1ELb0ELb1ELb0ELb0ELi2ELi1ELi2ELi2ELb0EEENS1_24CollectiveEpilogueBwdGQAISC_fSF_Li256ELb1ELb0EEENS1_19SingleTileSchedulerILb1ELb0ELb0ELi128EEEEEEEEEvNT_6ParamsE)
        .other          _ZN7cutlass13device_kernelIN5flash11enable_sm90INS1_16FlashAttnBwdSm90INS1_25CollectiveMainloopBwdSm90ILi2ELi2ELi2EN4cute5tupleIJNS5_1CILi1EEES8_S8_EEENS6_IJNS7_ILi128EEESA_NS7_ILi64EEEEEENS_10bfloat16_tEfNS_4arch4Sm90ELb0ELb0ELb0ELb1ELb0ELb1ELb0ELb0ELi2ELi1ELi2ELi2ELb0EEENS1_24CollectiveEpilogueBwdGQAISC_fSF_Li256ELb1ELb0EEENS1_19SingleTileSchedulerILb1ELb0ELb0ELi128EEEEEEEEEvNT_6ParamsE,@"STO_CUDA_ENTRY STV_DEFAULT"
_ZN7cutlass13device_kernelIN5flash11enable_sm90INS1_16FlashAttnBwdSm90INS1_25CollectiveMainloopBwdSm90ILi2ELi2ELi2EN4cute5tupleIJNS5_1CILi1EEES8_S8_EEENS6_IJNS7_ILi128EEESA_NS7_ILi64EEEEEENS_10bfloat16_tEfNS_4arch4Sm90ELb0ELb0ELb0ELb1ELb0ELb1ELb0ELb0ELi2ELi1ELi2ELi2ELb0EEENS1_24CollectiveEpilogueBwdGQAISC_fSF_Li256ELb1ELb0EEENS1_19SingleTileSchedulerILb1ELb0ELb0ELi128EEEEEEEEEvNT_6ParamsE:
        /* <DEDUP_REMOVED lines=23> */
.L_x_4451:
[----:B------:R-:W-:Y:S05]  /*0170*/  BSYNC B0 ;  /* 0x0000000000007941 */ /* 0x000fea0003800000 */
.L_x_4450:
        /* <DEDUP_REMOVED lines=34> */
.L_x_4452:
        /* <DEDUP_REMOVED lines=22> */
.L_x_4453:
        /* <DEDUP_REMOVED lines=9> */
.L_x_4456:
        /* <DEDUP_REMOVED lines=20> */
.L_x_4457:
        /* <DEDUP_REMOVED lines=10> */
.L_x_4459:
[----:B------:R-:W2:Y:S02]  /*0770*/  LDC R0, c[0x0][0x8c4] ;  /* 0x00023100ff007b82 */ /* 0x000ea40000000800 */
.L_x_4458:
        /* <DEDUP_REMOVED lines=19> */
.L_x_4461:
        /* <DEDUP_REMOVED lines=10> */
.L_x_4462:
        /* <DEDUP_REMOVED lines=8> */
.L_x_4463:
        /* <DEDUP_REMOVED lines=9> */
.L_x_4464:
        /* <DEDUP_REMOVED lines=55> */
.L_x_4467:
        /* <DEDUP_REMOVED lines=15> */
.L_x_4466:
        /* <DEDUP_REMOVED lines=22> */
.L_x_4469:
        /* <DEDUP_REMOVED lines=15> */
.L_x_4468:
[----:B------:R-:W-:Y:S01]  /*1110*/  SHF.R.S32.HI R3, RZ, 0x1f, R16 ;  /* 0x0000001fff037819 */ /* 0x000fe20000011410 */
[----:B------:R-:W-:-:S03]  /*1120*/  UMOV UR4, 0xffffffff ;  /* 0xffffffff00047882 */ /* 0x000fc60000000000 */
[----:B------:R-:W-:-:S04]  /*1130*/  LEA.HI R0, R3, R16, RZ, 0x7 ;  /* 0x0000001003007211 */ /* 0x000fc800078f38ff */
[----:B------:R-:W-:Y:S01]  /*1140*/  SHF.R.S32.HI R13, RZ, 0x7, R0 ;  /* 0x00000007ff0d7819 */ /* 0x000fe20000011400 */
[----:B------:R-:W-:Y:S06]  /*1150*/  BRA.DIV UR4, `(.L_x_4470) ;  /* 0x0000007204907947 */ /* 0x000fec000b800000 */
[----:B------:R1:W2:Y:S02]  /*1160*/  SHFL.IDX PT, R14, R13, RZ, 0x1f ;  /* 0x00001fff0d0e7589 */ /* 0x0002a400000e0000 */
.L_x_4546:
        /* <DEDUP_REMOVED lines=30> */
.L_x_4471:
        /* <DEDUP_REMOVED lines=108> */
.L_x_4483:
[----:B------:R-:W-:-:S13]  /*1a10*/  ISETP.NE.AND P0, PT, R4, 0x3, PT ;  /* 0x000000030400780c */ /* 0x000fda0003f05270 */
[----:B-1----:R-:W-:Y:S05]  /*1a20*/  @!P0 BRA `(.L_x_4473) ;  /* 0x0000000000048947 */ /* 0x002fea0003800000 */
[----:B------:R-:W-:Y:S01]  /*1a30*/  BPT.TRAP 0x1 ;  /* 0x000000040000795c */ /* 0x000fe20000300000 */
.L_x_4473:
[----:B------:R-:W-:Y:S01]  /*1a40*/  IMAD R9, R7, 0x8, R226 ;  /* 0x0000000807097824 */ /* 0x000fe200078e02e2 */
[----:B------:R-:W-:-:S04]  /*1a50*/  SHF.L.U32 R12, R6, 0x1f, RZ ;  /* 0x0000001f060c7819 */ /* 0x000fc800000006ff */
[----:B------:R1:W2:Y:S01]  /*1a60*/  SYNCS.PHASECHK.TRANS64.TRYWAIT P1, [R9+URZ+0x30c10], R12 ;  /* 0x030c100c090075a7 */ /* 0x0002a2000802017f */
[----:B------:R-:W-:Y:S05]  /*1a70*/  @!P0 BRA `(.L_x_4474) ;  /* 0x0000000000048947 */ /* 0x000fea0003800000 */
[----:B------:R-:W-:Y:S01]  /*1a80*/  BPT.TRAP 0x1 ;  /* 0x000000040000795c */ /* 0x000fe20000300000 */
.L_x_4474:
[----:B------:R-:W-:-:S05]  /*1a90*/  VIADD R10, R226, 0x10000 ;  /* 0x00010000e20a7836 */ /* 0x000fca0000000000 */
[----:B------:R-:W-:-:S04]  /*1aa0*/  SHF.R.U32.HI R10, RZ, 0x4, R10 ;  /* 0x00000004ff0a7819 */ /* 0x000fc8000001160a */
[----:B------:R-:W-:Y:S01]  /*1ab0*/  LOP3.LUT R10, R10, 0x3fff, RZ, 0xc0, !PT ;  /* 0x00003fff0a0a7812 */ /* 0x000fe200078ec0ff */
[----:B--2---:R-:W-:Y:S06]  /*1ac0*/  @P1 BRA `(.L_x_4475) ;  /* 0x0000000000081947 */ /* 0x004fec0003800000 */
[----:B------:R-:W2:Y:S02]  /*1ad0*/  SYNCS.PHASECHK.TRANS64.TRYWAIT P1, [R9+URZ+0x30c10], R12 ;  /* 0x030c100c090075a7 */ /* 0x000ea4000802017f */
[----:B--2---:R-:W-:Y:S05]  /*1ae0*/  @!P1 BRA `(.L_x_4476) ;  /* 0x00000068005c9947 */ /* 0x004fea0003800000 */
.L_x_4475:
        /* <DEDUP_REMOVED lines=63> */
.L_x_4477:
[----:B------:R1:W1:Y:S01]  /*1ee0*/  SYNCS.PHASECHK.TRANS64.TRYWAIT P1, [R9+URZ+0x30c30], R12 ;  /* 0x030c300c090075a7 */ /* 0x000262000802017f */
[----:B------:R-:W-:Y:S05]  /*1ef0*/  @!P0 BRA `(.L_x_4478) ;  /* 0x0000000000048947 */ /* 0x000fea0003800000 */
[----:B------:R-:W-:Y:S01]  /*1f00*/  BPT.TRAP 0x1 ;  /* 0x000000040000795c */ /* 0x000fe20000300000 */
.L_x_4478:
[----:B------:R-:W-:-:S05]  /*1f10*/  VIADD R11, R226, 0x18000 ;  /* 0x00018000e20b7836 */ /* 0x000fca0000000000 */
[----:B------:R-:W-:-:S04]  /*1f20*/  SHF.R.U32.HI R11, RZ, 0x4, R11 ;  /* 0x00000004ff0b7819 */ /* 0x000fc8000001160b */
[----:B------:R-:W-:-:S04]  /*1f30*/  LOP3.LUT R218, R11, 0x3fff, RZ, 0xc0, !PT ;  /* 0x00003fff0bda7812 */ /* 0x000fc800078ec0ff */
[----:B------:R-:W-:Y:S01]  /*1f40*/  LOP3.LUT R14, R218, 0x10000, RZ, 0xfc, !PT ;  /* 0x00010000da0e7812 */ /* 0x000fe200078efcff */
[----:B-1----:R-:W-:Y:S06]  /*1f50*/  @P1 BRA `(.L_x_4479) ;  /* 0x0000000000081947 */ /* 0x002fec0003800000 */
[----:B------:R-:W1:Y:S02]  /*1f60*/  SYNCS.PHASECHK.TRANS64.TRYWAIT P1, [R9+URZ+0x30c30], R12 ;  /* 0x030c300c090075a7 */ /* 0x000e64000802017f */
[----:B-1----:R-:W-:Y:S05]  /*1f70*/  @!P1 BRA `(.L_x_4480) ;  /* 0x00000064004c9947 */ /* 0x002fea0003800000 */
.L_x_4479:
        /* <DEDUP_REMOVED lines=619> */
.L_x_4481:
        /* <DEDUP_REMOVED lines=68> */
.L_x_4482:
        /* <DEDUP_REMOVED lines=45> */
.L_x_4465:
[----:B------:R-:W-:Y:S05]  /*4d40*/  @P0 BRA `(.L_x_4460) ;  /* 0x00000034008c0947 */ /* 0x000fea0003800000 */
[----:B-1----:R-:W2:Y:S01]  /*4d50*/  LDL.LU R24, [R1+0xc] ;  /* 0x00000c0001187983 */ /* 0x002ea20000300800 */
[----:B------:R-:W1:Y:S01]  /*4d60*/  LDC.64 R2, c[0x0][0x878] ;  /* 0x00021e00ff027b82 */ /* 0x000e620000000a00 */
        /* <DEDUP_REMOVED lines=52> */
[----:B------:R-:W-:-:S05]  /*50b0*/  @P0 IMAD R2, R24, 0x80, R2 ;  /* 0x0000008018020824 */ /* 0x000fca00078e0202 */
[----:B------:R-:W-:-:S04]  /*50c0*/  @P0 SHF.R.S32.HI R3, RZ, 0x1f, R2 ;  /* 0x0000001fff030819 */ /* 0x000fc80000011402 */
[----:B------:R-:W-:-:S05]  /*50d0*/  @P0 LEA.HI R3, R3, R2, RZ, 0x7 ;  /* 0x0000000203030211 */ /* 0x000fca00078f38ff */
[----:B------:R-:W-:-:S05]  /*50e0*/  @P0 IMAD.SHL.U32 R3, R3, 0x40, RZ ;  /* 0x0000004003030824 */ /* 0x000fca00078e00ff */
        /* <DEDUP_REMOVED lines=10> */
[----:B------:R-:W-:Y:S01]  /*5190*/  IMAD.IADD R3, R3, 0x1, R9 ;  /* 0x0000000103037824 */ /* 0x000fe200078e0209 */
[----:B------:R-:W-:Y:S01]  /*51a0*/  SEL R9, R0, RZ, !P0 ;  /* 0x000000ff00097207 */ /* 0x000fe20004000000 */
[----:B------:R-:W-:Y:S01]  /*51b0*/  IMAD.WIDE.U32 R4, R7, R14, R4 ;  /* 0x0000000e07047225 */ /* 0x000fe200078e0004 */
[----:B------:R-:W-:Y:S02]  /*51c0*/  SEL R7, R24, RZ, !P0 ;  /* 0x000000ff18077207 */ /* 0x000fe40004000000 */
[----:B------:R-:W-:Y:S01]  /*51d0*/  ISETP.NE.AND P0, PT, R23, RZ, PT ;  /* 0x000000ff1700720c */ /* 0x000fe20003f05270 */
[----:B------:R-:W-:Y:S02]  /*51e0*/  IMAD.IADD R5, R5, 0x1, R11 ;  /* 0x0000000105057824 */ /* 0x000fe400078e020b */
[C---:B------:R-:W-:Y:S02]  /*51f0*/  IMAD R0, R9.reuse, R12, RZ ;  /* 0x0000000c09007224 */ /* 0x040fe400078e02ff */
[----:B------:R-:W-:-:S02]  /*5200*/  IMAD R8, R9, R16, RZ ;  /* 0x0000001009087224 */ /* 0x000fc400078e02ff */
[----:B------:R-:W-:-:S04]  /*5210*/  IMAD.WIDE.U32 R2, R7, R12, R2 ;  /* 0x0000000c07027225 */ /* 0x000fc800078e0002 */
[----:B------:R-:W-:Y:S01]  /*5220*/  IMAD.WIDE.U32 R4, R7, R16, R4 ;  /* 0x0000001007047225 */ /* 0x000fe200078e0004 */
[----:B------:R-:W-:-:S03]  /*5230*/  LEA R18, P1, R2, R18, 0x2 ;  /* 0x0000001202127211 */ /* 0x000fc600078210ff */
        /* <DEDUP_REMOVED lines=14> */
.L_x_4486:
[----:B------:R-:W-:Y:S01]  /*5320*/  @P0 ELECT P1, URZ, PT ;  /* 0x00000000003f082f */ /* 0x000fe20003820000 */
[----:B------:R1:W-:-:S12]  /*5330*/  UBLKRED.G.S.ADD.F32.RN [UR6], [UR4], UR5, desc[UR8] ;  /* 0x00000806040073bb */ /* 0x0003d800080a1405 */
[----:B------:R-:W-:Y:S02]  /*5340*/  @P1 PLOP3.LUT P0, PT, P1, PT, PT, 0x8, 0x0 ;  /* 0x000000000000181c */ /* 0x000fe40000f0e170 */
[----:B------:R-:W-:-:S11]  /*5350*/  PLOP3.LUT P1, PT, PT, PT, PT, 0x8, 0x0 ;  /* 0x000000000000781c */ /* 0x000fd60003f2e170 */
[----:B-1----:R-:W-:Y:S05]  /*5360*/  @P0 BRA.U.ANY `(.L_x_4486) ;  /* 0xfffffffd00ec0947 */ /* 0x002fea000393ffff */
[----:B------:R0:W-:Y:S01]  /*5370*/  UTMACMDFLUSH ;  /* 0x00000000000079b7 */ /* 0x0001e20000000000 */
[----:B------:R-:W-:-:S04]  /*5380*/  DEPBAR.LE SB0, 0x0 ;  /* 0x000080000000791a */ /* 0x000fc80000000000 */
.L_x_4485:
[----:B------:R-:W-:Y:S05]  /*5390*/  BSYNC B0 ;  /* 0x0000000000007941 */ /* 0x000fea0003800000 */
.L_x_4484:
        /* <DEDUP_REMOVED lines=24> */
.L_x_4487:
        /* <DEDUP_REMOVED lines=8> */
.L_x_4455:
        /* <DEDUP_REMOVED lines=20> */
.L_x_4489:
        /* <DEDUP_REMOVED lines=13> */
.L_x_4491:
[----:B------:R-:W-:-:S05]  /*57b0*/  ULDC UR5, c[0x0][0x8c4] ;  /* 0x0002310000057ab9 */ /* 0x000fca0000000800 */
.L_x_4490:
        /* <DEDUP_REMOVED lines=40> */
.L_x_4492:
        /* <DEDUP_REMOVED lines=49> */
.L_x_4506:
        /* <DEDUP_REMOVED lines=21> */
.L_x_4495:
[----:B------:R-:W-:Y:S05]  /*5ea0*/  BSYNC B0 ;  /* 0x0000000000007941 */ /* 0x000fea0003800000 */
.L_x_4494:
        /* <DEDUP_REMOVED lines=13> */
.L_x_4497:
[----:B------:R-:W-:Y:S05]  /*5f80*/  BSYNC B0 ;  /* 0x0000000000007941 */ /* 0x000fea0003800000 */
.L_x_4496:
[----:B------:R-:W-:Y:S06]  /*5f90*/  BAR.ARV 0xa, 0xa0 ;  /* 0x0282800000007b1d */ /* 0x000fec0000002000 */
[----:B------:R-:W-:Y:S04]  /*5fa0*/  BSSY B0, `(.L_x_4498) ;  /* 0x0000003000007945 */ /* 0x000fe80003800000 */
[----:B------:R-:W-:Y:S05]  /*5fb0*/  @!P0 BRA `(.L_x_4499) ;  /* 0x0000000000048947 */ /* 0x000fea0003800000 */
[----:B------:R-:W-:-:S04]  /*5fc0*/  DEPBAR.LE SB0, 0x0 ;  /* 0x000080000000791a */ /* 0x000fc80000000000 */
.L_x_4499:
[----:B------:R-:W-:Y:S05]  /*5fd0*/  BSYNC B0 ;  /* 0x0000000000007941 */ /* 0x000fea0003800000 */
.L_x_4498:
        /* <DEDUP_REMOVED lines=13> */
.L_x_4501:
[----:B------:R-:W-:Y:S05]  /*60b0*/  BSYNC B0 ;  /* 0x0000000000007941 */ /* 0x000fea0003800000 */
.L_x_4500:
        /* <DEDUP_REMOVED lines=13> */
.L_x_4503:
[----:B------:R-:W-:Y:S05]  /*6190*/  BSYNC B0 ;  /* 0x0000000000007941 */ /* 0x000fea0003800000 */
.L_x_4502:
[----:B------:R-:W-:Y:S01]  /*61a0*/  VIADD R0, R0, 0xfffffffe ;  /* 0xfffffffe00007836 */ /* 0x000fe20000000000 */
[----:B------:R-:W-:Y:S06]  /*61b0*/  BAR.ARV 0xa, 0xa0 ;  /* 0x0282800000007b1d */ /* 0x000fec0000002000 */
[----:B------:R-:W-:Y:S01]  /*61c0*/  BSSY B0, `(.L_x_4504) ;  /* 0x0000004000007945 */ /* 0x000fe20003800000 */
[----:B------:R-:W-:-:S03]  /*61d0*/  ISETP.NE.AND P1, PT, R0, RZ, PT ;  /* 0x000000ff0000720c */ /* 0x000fc60003f25270 */
[----:B------:R-:W-:Y:S10]  /*61e0*/  @!P0 BRA `(.L_x_4505) ;  /* 0x0000000000048947 */ /* 0x000ff40003800000 */
[----:B------:R-:W-:-:S04]  /*61f0*/  DEPBAR.LE SB0, 0x0 ;  /* 0x000080000000791a */ /* 0x000fc80000000000 */
.L_x_4505:
[----:B------:R-:W-:Y:S05]  /*6200*/  BSYNC B0 ;  /* 0x0000000000007941 */ /* 0x000fea0003800000 */
.L_x_4504:
[----:B------:R-:W-:Y:S06]  /*6210*/  BAR.ARV 0xb, 0xa0 ;  /* 0x02c2800000007b1d */ /* 0x000fec0000002000 */
[----:B------:R-:W-:Y:S02]  /*6220*/  UIADD3 UR5, UR5, 0x2, URZ ;  /* 0x0000000205057890 */ /* 0x000fe4000fffe03f */
[----:B------:R-:W-:Y:S01]  /*6230*/  UIADD3 UR4, UR4, 0x1, URZ ;  /* 0x0000000104047890 */ /* 0x000fe2000fffe03f */
[----:B------:R-:W-:Y:S11]  /*6240*/  @P1 BRA `(.L_x_4506) ;  /* 0xfffffff800c01947 */ /* 0x000ff6000383ffff */
[----:B------:R-:W-:-:S12]  /*6250*/  USHF.L.U32 UR6, UR5, 0xd, URZ ;  /* 0x0000000d05067899 */ /* 0x000fd8000800063f */
.L_x_4493:
        /* <DEDUP_REMOVED lines=19> */
.L_x_4508:
[----:B------:R-:W-:Y:S05]  /*6390*/  BSYNC B0 ;  /* 0x0000000000007941 */ /* 0x000fea0003800000 */
.L_x_4507:
        /* <DEDUP_REMOVED lines=19> */
.L_x_4510:
[----:B------:R-:W-:Y:S05]  /*64d0*/  BSYNC B0 ;  /* 0x0000000000007941 */ /* 0x000fea0003800000 */
.L_x_4509:
[----:B------:R-:W-:Y:S06]  /*64e0*/  BAR.ARV 0xa, 0xa0 ;  /* 0x0282800000007b1d */ /* 0x000fec0000002000 */
[----:B------:R-:W-:Y:S04]  /*64f0*/  BSSY B0, `(.L_x_4511) ;  /* 0x0000003000007945 */ /* 0x000fe80003800000 */
[----:B------:R-:W-:Y:S05]  /*6500*/  @!P0 BRA `(.L_x_4512) ;  /* 0x0000000000048947 */ /* 0x000fea0003800000 */
[----:B------:R-:W-:-:S04]  /*6510*/  DEPBAR.LE SB0, 0x0 ;  /* 0x000080000000791a */ /* 0x000fc80000000000 */
.L_x_4512:
[----:B------:R-:W-:Y:S05]  /*6520*/  BSYNC B0 ;  /* 0x0000000000007941 */ /* 0x000fea0003800000 */
.L_x_4511:
[----:B------:R-:W-:Y:S06]  /*6530*/  BAR.ARV 0xb, 0xa0 ;  /* 0x02c2800000007b1d */ /* 0x000fec0000002000 */
[----:B------:R-:W-:Y:S05]  /*6540*/  BRA `(.L_x_4460) ;  /* 0x0000001c008c7947 */ /* 0x000fea0003800000 */
.L_x_4488:
        /* <DEDUP_REMOVED lines=10> */
.L_x_4513:
        /* <DEDUP_REMOVED lines=10> */
.L_x_4515:
[----:B------:R-:W3:Y:S02]  /*6690*/  LDC R5, c[0x0][0x8c4] ;  /* 0x00023100ff057b82 */ /* 0x000ee40000000800 */
.L_x_4514:
        /* <DEDUP_REMOVED lines=45> */
.L_x_4517:
        /* <DEDUP_REMOVED lines=66> */
.L_x_4547:
        /* <DEDUP_REMOVED lines=9> */
.L_x_4520:
        /* <DEDUP_REMOVED lines=63> */
.L_x_4531:
[----:B------:R-:W-:-:S04]  /*7210*/  SHF.L.U32 R21, R10, 0x1f, RZ ;  /* 0x0000001f0a157819 */ /* 0x000fc800000006ff */
[----:B-1----:R-:W1:Y:S02]  /*7220*/  SYNCS.PHASECHK.TRANS64.TRYWAIT P1, [R12+URZ+0x30c40], R21 ;  /* 0x030c40150c0075a7 */ /* 0x002e64000802017f */
[----:B-12--5:R-:W-:Y:S05]  /*7230*/  @!P1 BRA `(.L_x_4523) ;  /* 0x0000001000c49947 */ /* 0x026fea0003800000 */
.L_x_4548:
[----:B------:R-:W-:Y:S05]  /*7240*/  @P0 BRA `(.L_x_4524) ;  /* 0x0000000000140947 */ /* 0x000fea0003800000 */
[----:B------:R-:W-:Y:S01]  /*7250*/  ISETP.NE.AND P1, PT, R20, RZ, PT ;  /* 0x000000ff1400720c */ /* 0x000fe20003f25270 */
[----:B------:R-:W-:-:S04]  /*7260*/  IMAD.MOV.U32 R3, RZ, RZ, 0x4200 ;  /* 0x00004200ff037424 */ /* 0x000fc800078e00ff */
[----:B------:R2:W-:Y:S08]  /*7270*/  SYNCS.ARRIVE.TRANS64 RZ, [R12+URZ+0x30c30], R3 ;  /* 0x030c30030cff79a7 */ /* 0x0005f0000800003f */
[----:B------:R-:W-:Y:S05]  /*7280*/  @!P1 BRA `(.L_x_4524) ;  /* 0x0000000000049947 */ /* 0x000fea0003800000 */
[----:B------:R-:W-:Y:S01]  /*7290*/  BPT.TRAP 0x1 ;  /* 0x000000040000795c */ /* 0x000fe20000300000 */
.L_x_4524:
        /* <DEDUP_REMOVED lines=30> */
.L_x_4549:
[----:B------:R-:W-:Y:S05]  /*7480*/  @P0 BRA `(.L_x_4526) ;  /* 0x0000000000140947 */ /* 0x000fea0003800000 */
[----:B------:R-:W-:Y:S01]  /*7490*/  ISETP.NE.AND P1, PT, R20, RZ, PT ;  /* 0x000000ff1400720c */ /* 0x000fe20003f25270 */
[----:B------:R-:W-:-:S04]  /*74a0*/  IMAD.MOV.U32 R2, RZ, RZ, 0x4200 ;  /* 0x00004200ff027424 */ /* 0x000fc800078e00ff */
[----:B------:R3:W-:Y:S08]  /*74b0*/  SYNCS.ARRIVE.TRANS64 RZ, [R12+URZ+0x30c18], R2 ;  /* 0x030c18020cff79a7 */ /* 0x0007f0000800003f */
[----:B------:R-:W-:Y:S05]  /*74c0*/  @!P1 BRA `(.L_x_4526) ;  /* 0x0000000000049947 */ /* 0x000fea0003800000 */
[----:B------:R-:W-:Y:S01]  /*74d0*/  BPT.TRAP 0x1 ;  /* 0x000000040000795c */ /* 0x000fe20000300000 */
.L_x_4526:
        /* <DEDUP_REMOVED lines=22> */
.L_x_4550:
        /* <DEDUP_REMOVED lines=9> */
.L_x_4528:
        /* <DEDUP_REMOVED lines=24> */
.L_x_4552:
[----:B------:R-:W-:Y:S05]  /*7850*/  @P0 BRA `(.L_x_4530) ;  /* 0x0000000000140947 */ /* 0x000fea0003800000 */
[----:B------:R-:W-:Y:S01]  /*7860*/  ISETP.NE.AND P1, PT, R20, RZ, PT ;  /* 0x000000ff1400720c */ /* 0x000fe20003f25270 */
[----:B-1----:R-:W-:-:S04]  /*7870*/  IMAD.MOV.U32 R5, RZ, RZ, 0x4200 ;  /* 0x00004200ff057424 */ /* 0x002fc800078e00ff */
[----:B------:R2:W-:Y:S08]  /*7880*/  SYNCS.ARRIVE.TRANS64 RZ, [R12+URZ+0x30c10], R5 ;  /* 0x030c10050cff79a7 */ /* 0x0005f0000800003f */
[----:B------:R-:W-:Y:S05]  /*7890*/  @!P1 BRA `(.L_x_4530) ;  /* 0x0000000000049947 */ /* 0x000fea0003800000 */
[----:B------:R-:W-:Y:S01]  /*78a0*/  BPT.TRAP 0x1 ;  /* 0x000000040000795c */ /* 0x000fe20000300000 */
.L_x_4530:
        /* <DEDUP_REMOVED lines=23> */
.L_x_4522:
[----:B------:R-:W-:-:S13]  /*7a20*/  ISETP.NE.AND P1, PT, R18, RZ, PT ;  /* 0x000000ff1200720c */ /* 0x000fda0003f25270 */
[----:B------:R-:W-:Y:S05]  /*7a30*/  @!P1 BRA `(.L_x_4521) ;  /* 0x0000000000f89947 */ /* 0x000fea0003800000 */
[----:B------:R-:W-:-:S04]  /*7a40*/  SHF.L.U32 R13, R10, 0x1f, RZ ;  /* 0x0000001f0a0d7819 */ /* 0x000fc800000006ff */
[----:B------:R-:W1:Y:S02]  /*7a50*/  SYNCS.PHASECHK.TRANS64.TRYWAIT P1, [R12+URZ+0x30c40], R13 ;  /* 0x030c400d0c0075a7 */ /* 0x000e64000802017f */
[----:B-1----:R-:W-:Y:S05]  /*7a60*/  @!P1 BRA `(.L_x_4532) ;  /* 0x0000000c000c9947 */ /* 0x002fea0003800000 */
.L_x_4553:
[----:B------:R-:W-:Y:S05]  /*7a70*/  @P0 BRA `(.L_x_4533) ;  /* 0x0000000000140947 */ /* 0x000fea0003800000 */
[----:B------:R-:W-:Y:S01]  /*7a80*/  ISETP.NE.AND P1, PT, R20, RZ, PT ;  /* 0x000000ff1400720c */ /* 0x000fe20003f25270 */
[----:B------:R-:W-:-:S04]  /*7a90*/  IMAD.MOV.U32 R5, RZ, RZ, 0x4200 ;  /* 0x00004200ff057424 */ /* 0x000fc800078e00ff */
[----:B------:R2:W-:Y:S08]  /*7aa0*/  SYNCS.ARRIVE.TRANS64 RZ, [R12+URZ+0x30c30], R5 ;  /* 0x030c30050cff79a7 */ /* 0x0005f0000800003f */
[----:B------:R-:W-:Y:S05]  /*7ab0*/  @!P1 BRA `(.L_x_4533) ;  /* 0x0000000000049947 */ /* 0x000fea0003800000 */
[----:B------:R-:W-:Y:S01]  /*7ac0*/  BPT.TRAP 0x1 ;  /* 0x000000040000795c */ /* 0x000fe20000300000 */
.L_x_4533:
        /* <DEDUP_REMOVED lines=27> */
.L_x_4554:
[----:B------:R-:W-:Y:S05]  /*7c80*/  @P0 BRA `(.L_x_4535) ;  /* 0x0000000000140947 */ /* 0x000fea0003800000 */
[----:B------:R-:W-:Y:S01]  /*7c90*/  ISETP.NE.AND P0, PT, R20, RZ, PT ;  /* 0x000000ff1400720c */ /* 0x000fe20003f05270 */
[----:B------:R-:W-:-:S04]  /*7ca0*/  IMAD.MOV.U32 R5, RZ, RZ, 0x4200 ;  /* 0x00004200ff057424 */ /* 0x000fc800078e00ff */
[----:B------:R3:W-:Y:S08]  /*7cb0*/  SYNCS.ARRIVE.TRANS64 RZ, [R12+URZ+0x30c18], R5 ;  /* 0x030c18050cff79a7 */ /* 0x0007f0000800003f */
[----:B------:R-:W-:Y:S05]  /*7cc0*/  @!P0 BRA `(.L_x_4535) ;  /* 0x0000000000048947 */ /* 0x000fea0003800000 */
[----:B------:R-:W-:Y:S01]  /*7cd0*/  BPT.TRAP 0x1 ;  /* 0x000000040000795c */ /* 0x000fe20000300000 */
.L_x_4535:
        /* <DEDUP_REMOVED lines=20> */
.L_x_4521:
[----:B------:R-:W3:Y:S01]  /*7e20*/  S2R R2, SR_TID.X ;  /* 0x0000000000027919 */ /* 0x000ee20000002100 */
[----:B-12--5:R-:W-:Y:S01]  /*7e30*/  IMAD R13, R0, 0x8, R12 ;  /* 0x00000008000d7824 */ /* 0x026fe200078e020c */
[----:B---3--:R-:W-:Y:S02]  /*7e40*/  LOP3.LUT R3, R2, 0x7f, RZ, 0xc0, !PT ;  /* 0x0000007f02037812 */ /* 0x008fe400078ec0ff */
[----:B------:R-:W-:Y:S02]  /*7e50*/  SHF.L.U32 R2, R10, 0x1f, RZ ;  /* 0x0000001f0a027819 */ /* 0x000fe400000006ff */
[----:B------:R-:W-:Y:S02]  /*7e60*/  ISETP.NE.AND P1, PT, R3, RZ, PT ;  /* 0x000000ff0300720c */ /* 0x000fe40003f25270 */
[----:B------:R-:W1:Y:S02]  /*7e70*/  SYNCS.PHASECHK.TRANS64.TRYWAIT P0, [R13+URZ+0x30c40], R2 ;  /* 0x030c40020d0075a7 */ /* 0x000e64000800017f */
[----:B-1----:R-:W-:Y:S09]  /*7e80*/  @!P0 BRA `(.L_x_4536) ;  /* 0x00000008002c8947 */ /* 0x002ff20003800000 */
.L_x_4555:
[----:B------:R-:W-:Y:S05]  /*7e90*/  @P1 BRA `(.L_x_4537) ;  /* 0x0000000000181947 */ /* 0x000fea0003800000 */
[----:B------:R-:W2:Y:S01]  /*7ea0*/  S2R R3, SR_TID.X ;  /* 0x0000000000037919 */ /* 0x000ea20000002100 */
[----:B-1----:R-:W-:-:S04]  /*7eb0*/  IMAD.MOV.U32 R2, RZ, RZ, 0x4200 ;  /* 0x00004200ff027424 */ /* 0x002fc800078e00ff */
[----:B------:R3:W-:Y:S01]  /*7ec0*/  SYNCS.ARRIVE.TRANS64 RZ, [R13+URZ+0x30c30], R2 ;  /* 0x030c30020dff79a7 */ /* 0x0007e2000800003f */
[----:B--2---:R-:W-:-:S13]  /*7ed0*/  LOP3.LUT P0, RZ, R3, 0x1f, RZ, 0xc0, !PT ;  /* 0x0000001f03ff7812 */ /* 0x004fda000780c0ff */
[----:B---3--:R-:W-:Y:S05]  /*7ee0*/  @!P0 BRA `(.L_x_4537) ;  /* 0x0000000000048947 */ /* 0x008fea0003800000 */
[----:B------:R-:W-:Y:S01]  /*7ef0*/  BPT.TRAP 0x1 ;  /* 0x000000040000795c */ /* 0x000fe20000300000 */
.L_x_4537:
        /* <DEDUP_REMOVED lines=34> */
.L_x_4518:
[----:B------:R-:W-:Y:S05]  /*8120*/  BSYNC B0 ;  /* 0x0000000000007941 */ /* 0x000fea0003800000 */
.L_x_4516:
[----:B------:R-:W-:-:S03]  /*8130*/  UMOV UR6, 0xffffffff ;  /* 0xffffffff00067882 */ /* 0x000fc60000000000 */
[----:B------:R-:W-:Y:S05]  /*8140*/  BRA.DIV UR6, `(.L_x_4538) ;  /* 0x0000000606907947 */ /* 0x000fea000b800000 */
[----:B------:R-:W-:-:S13]  /*8150*/  ELECT P0, URZ, PT ;  /* 0x00000000003f782f */ /* 0x000fda0003800000 */
.L_x_4558:
[----:B------:R-:W-:Y:S05]  /*8160*/  @!P0 BRA `(.L_x_4460) ;  /* 0x0000000000848947 */ /* 0x000fea0003800000 */
[----:B----4-:R-:W3:Y:S02]  /*8170*/  LDL.LU R2, [R1+0x10] ;  /* 0x0000100001027983 */ /* 0x010ee40000300800 */
[----:B---3--:R-:W-:-:S04]  /*8180*/  LOP3.LUT R2, R2, 0x2, RZ, 0xfc, !PT ;  /* 0x0000000202027812 */ /* 0x008fc800078efcff */
[----:B------:R-:W-:-:S13]  /*8190*/  ISETP.NE.AND P0, PT, R2, 0x3, PT ;  /* 0x000000030200780c */ /* 0x000fda0003f05270 */
[----:B------:R-:W-:Y:S05]  /*81a0*/  @!P0 BRA `(.L_x_4539) ;  /* 0x0000000000048947 */ /* 0x000fea0003800000 */
[----:B--2---:R-:W-:Y:S01]  /*81b0*/  BPT.TRAP 0x1 ;  /* 0x000000040000795c */ /* 0x004fe20000300000 */
.L_x_4539:
        /* <DEDUP_REMOVED lines=15> */
.L_x_4559:
[----:B------:R-:W3:Y:S02]  /*82b0*/  SYNCS.PHASECHK.TRANS64.TRYWAIT P1, [R11+URZ], R2 ;  /* 0x000000020b0075a7 */ /* 0x000ee4000802017f */
[----:B---3--:R-:W-:Y:S05]  /*82c0*/  @!P1 BRA `(.L_x_4541) ;  /* 0x0000000400689947 */ /* 0x008fea0003800000 */
.L_x_4560:
[----:B------:R-:W-:Y:S05]  /*82d0*/  @!P0 BRA `(.L_x_4542) ;  /* 0x0000000000048947 */ /* 0x000fea0003800000 */
[----:B--2---:R-:W-:Y:S01]  /*82e0*/  BPT.TRAP 0x1 ;  /* 0x000000040000795c */ /* 0x004fe20000300000 */
.L_x_4542:
[----:B------:R-:W-:-:S04]  /*82f0*/  VIADD R0, R6, 0x30c40 ;  /* 0x00030c4006007836 */ /* 0x000fc80000000000 */
[----:B------:R-:W-:-:S04]  /*8300*/  IMAD R9, R9, 0x8, R0 ;  /* 0x0000000809097824 */ /* 0x000fc800078e0200 */
[----:B------:R-:W4:Y:S02]  /*8310*/  SYNCS.PHASECHK.TRANS64.TRYWAIT P0, [R9+URZ], R4 ;  /* 0x00000004090075a7 */ /* 0x000f24000800017f */
[----:B----4-:R-:W-:Y:S05]  /*8320*/  @!P0 BRA `(.L_x_4543) ;  /* 0x0000000400648947 */ /* 0x010fea0003800000 */
.L_x_4561:
[----:B------:R-:W-:-:S07]  /*8330*/  IMAD R3, R3, 0x8, R0 ;  /* 0x0000000803037824 */ /* 0x000fce00078e0200 */
.L_x_4544:
[----:B------:R1:W1:Y:S02]  /*8340*/  SYNCS.PHASECHK.TRANS64.TRYWAIT P0, [R3+URZ], R2 ;  /* 0x00000002030075a7 */ /* 0x000264000800017f */
[----:B-1----:R-:W-:Y:S05]  /*8350*/  @!P0 NANOSLEEP.SYNCS 0x989680 ;  /* 0x009896800000895d */ /* 0x002fea0003900000 */
[----:B------:R-:W1:Y:S02]  /*8360*/  @!P0 SYNCS.PHASECHK.TRANS64 P0, [R3+URZ], R2 ;  /* 0x00000002030085a7 */ /* 0x000e64000800007f */
[----:B-1----:R-:W-:Y:S05]  /*8370*/  @!P0 BRA `(.L_x_4544) ;  /* 0xfffffffc00f08947 */ /* 0x002fea000383ffff */
.L_x_4460:
[----:B--2---:R-:W-:Y:S05]  /*8380*/  BSYNC B6 ;  /* 0x0000000000067941 */ /* 0x004fea0003800000 */
.L_x_4454:
[----:B------:R-:W-:Y:S05]  /*8390*/  EXIT ;  /* 0x000000000000794d */ /* 0x000fea0003800000 */
.L_x_4470:
[----:B------:R-:W-:Y:S02]  /*83a0*/  IMAD.MOV.U32 R12, RZ, RZ, RZ ;  /* 0x000000ffff0c7224 */ /* 0x000fe400078e00ff */
[----:B------:R-:W-:Y:S02]  /*83b0*/  IMAD.MOV.U32 R11, RZ, RZ, 0x1f ;  /* 0x0000001fff0b7424 */ /* 0x000fe400078e00ff */
[----:B------:R-:W-:-:S07]  /*83c0*/  IMAD.MOV.U32 R15, RZ, RZ, -0x1 ;  /* 0xffffffffff0f7424 */ /* 0x000fce00078e00ff */
[----:B------:R-:W-:Y:S05]  /*83d0*/  WARPSYNC.COLLECTIVE R15, `(.L_x_4545) ;  /* 0x000000000f087348 */ /* 0x000fea0003c00000 */
[----:B------:R1:W2:Y:S02]  /*83e0*/  SHFL.IDX P6, R14, R13, R12, R11 ;  /* 0x0000000c0d0e7389 */ /* 0x0002a400000c000b */
[----:B-12---:R-:W-:Y:S01]  /*83f0*/  ENDCOLLECTIVE ;  /* 0x000000000000791b */ /* 0x006fe20003800000 */
.L_x_4545:
[----:B------:R-:W-:Y:S05]  /*8400*/  BRA `(.L_x_4546) ;  /* 0xffffff8c00587947 */ /* 0x000fea000383ffff */
.L_x_4472:
[----:B--2---:R2:W3:Y:S02]  /*8410*/  SYNCS.PHASECHK.TRANS64.TRYWAIT P0, [R226+URZ+0x30c00], R15 ;  /* 0x030c000fe20075a7 */ /* 0x0044e4000800017f */
[----:B---3--:R-:W-:Y:S05]  /*8420*/  @!P0 NANOSLEEP.SYNCS 0x989680 ;  /* 0x009896800000895d */ /* 0x008fea0003900000 */
[----:B------:R-:W3:Y:S02]  /*8430*/  @!P0 SYNCS.PHASECHK.TRANS64 P0, [R226+URZ+0x30c00], R15 ;  /* 0x030c000fe20085a7 */ /* 0x000ee4000800007f */
[----:B---3--:R-:W-:Y:S05]  /*8440*/  @!P0 BRA `(.L_x_4472) ;  /* 0xfffffffc00f08947 */ /* 0x008fea000383ffff */
[----:B------:R-:W-:Y:S05]  /*8450*/  BRA `(.L_x_4471) ;  /* 0xffffff8c00bc7947 */ /* 0x000fea000383ffff */
.L_x_4476:
[----:B--2---:R2:W3:Y:S02]  /*8460*/  SYNCS.PHASECHK.TRANS64.TRYWAIT P1, [R9+URZ+0x30c10], R12 ;  /* 0x030c100c090075a7 */ /* 0x0044e4000802017f */
[----:B---3--:R-:W-:Y:S05]  /*8470*/  @!P1 NANOSLEEP.SYNCS 0x989680 ;  /* 0x009896800000995d */ /* 0x008fea0003900000 */
[----:B------:R-:W3:Y:S02]  /*8480*/  @!P1 SYNCS.PHASECHK.TRANS64 P1, [R9+URZ+0x30c10], R12 ;  /* 0x030c100c090095a7 */ /* 0x000ee4000802007f */
[----:B---3--:R-:W-:Y:S05]  /*8490*/  @!P1 BRA `(.L_x_4476) ;  /* 0xfffffffc00f09947 */ /* 0x008fea000383ffff */
[----:B------:R-:W-:Y:S05]  /*84a0*/  BRA `(.L_x_4475) ;  /* 0xffffff9400907947 */ /* 0x000fea000383ffff */
.L_x_4480:
[----:B------:R1:W1:Y:S02]  /*84b0*/  SYNCS.PHASECHK.TRANS64.TRYWAIT P1, [R9+URZ+0x30c30], R12 ;  /* 0x030c300c090075a7 */ /* 0x000264000802017f */
[----:B-1----:R-:W-:Y:S05]  /*84c0*/  @!P1 NANOSLEEP.SYNCS 0x989680 ;  /* 0x009896800000995d */ /* 0x002fea0003900000 */
[----:B------:R-:W1:Y:S02]  /*84d0*/  @!P1 SYNCS.PHASECHK.TRANS64 P1, [R9+URZ+0x30c30], R12 ;  /* 0x030c300c090095a7 */ /* 0x000e64000802007f */
[----:B-1----:R-:W-:Y:S05]  /*84e0*/  @!P1 BRA `(.L_x_4480) ;  /* 0xfffffffc00f09947 */ /* 0x002fea000383ffff */
[----:B------:R-:W-:Y:S05]  /*84f0*/  BRA `(.L_x_4479) ;  /* 0xffffff9800a07947 */ /* 0x000fea000383ffff */
.L_x_4519:
[----:B-1----:R1:W2:Y:S02]  /*8500*/  SYNCS.PHASECHK.TRANS64.TRYWAIT P1, [R12+URZ+0x30c20], R3 ;  /* 0x030c20030c0075a7 */ /* 0x0022a4000802017f */
[----:B--2---:R-:W-:Y:S05]  /*8510*/  @!P1 NANOSLEEP.SYNCS 0x989680 ;  /* 0x009896800000995d */ /* 0x004fea0003900000 */
[----:B------:R-:W2:Y:S02]  /*8520*/  @!P1 SYNCS.PHASECHK.TRANS64 P1, [R12+URZ+0x30c20], R3 ;  /* 0x030c20030c0095a7 */ /* 0x000ea4000802007f */
[----:B--2---:R-:W-:Y:S05]  /*8530*/  @!P1 BRA `(.L_x_4519) ;  /* 0xfffffffc00f09947 */ /* 0x004fea000383ffff */
[----:B------:R-:W-:Y:S05]  /*8540*/  BRA `(.L_x_4547) ;  /* 0xffffffe800107947 */ /* 0x000fea000383ffff */
.L_x_4523:
[----:B-1----:R1:W2:Y:S02]  /*8550*/  SYNCS.PHASECHK.TRANS64.TRYWAIT P1, [R12+URZ+0x30c40], R21 ;  /* 0x030c40150c0075a7 */ /* 0x0022a4000802017f */
[----:B--2---:R-:W-:Y:S05]  /*8560*/  @!P1 NANOSLEEP.SYNCS 0x989680 ;  /* 0x009896800000995d */ /* 0x004fea0003900000 */
[----:B------:R-:W2:Y:S02]  /*8570*/  @!P1 SYNCS.PHASECHK.TRANS64 P1, [R12+URZ+0x30c40], R21 ;  /* 0x030c40150c0095a7 */ /* 0x000ea4000802007f */
[----:B--2---:R-:W-:Y:S05]  /*8580*/  @!P1 BRA `(.L_x_4523) ;  /* 0xfffffffc00f09947 */ /* 0x004fea000383ffff */
[----:B------:R-:W-:Y:S05]  /*8590*/  BRA `(.L_x_4548) ;  /* 0xffffffec00287947 */ /* 0x000fea000383ffff */
.L_x_4525:
[----:B--2---:R2:W3:Y:S02]  /*85a0*/  SYNCS.PHASECHK.TRANS64.TRYWAIT P1, [R12+URZ+0x30c28], R21 ;  /* 0x030c28150c0075a7 */ /* 0x0044e4000802017f */
[----:B---3--:R-:W-:Y:S05]  /*85b0*/  @!P1 NANOSLEEP.SYNCS 0x989680 ;  /* 0x009896800000995d */ /* 0x008fea0003900000 */
[----:B------:R-:W3:Y:S02]  /*85c0*/  @!P1 SYNCS.PHASECHK.TRANS64 P1, [R12+URZ+0x30c28], R21 ;  /* 0x030c28150c0095a7 */ /* 0x000ee4000802007f */
[----:B---3--:R-:W-:Y:S05]  /*85d0*/  @!P1 BRA `(.L_x_4525) ;  /* 0xfffffffc00f09947 */ /* 0x008fea000383ffff */
[----:B------:R-:W-:Y:S05]  /*85e0*/  BRA `(.L_x_4549) ;  /* 0xffffffec00a47947 */ /* 0x000fea000383ffff */
.L_x_4527:
[----:B---3--:R3:W4:Y:S02]  /*85f0*/  SYNCS.PHASECHK.TRANS64.TRYWAIT P1, [R12+URZ+0x30c48], R21 ;  /* 0x030c48150c0075a7 */ /* 0x008724000802017f */
[----:B----4-:R-:W-:Y:S05]  /*8600*/  @!P1 NANOSLEEP.SYNCS 0x989680 ;  /* 0x009896800000995d */ /* 0x010fea0003900000 */
[----:B------:R-:W4:Y:S02]  /*8610*/  @!P1 SYNCS.PHASECHK.TRANS64 P1, [R12+URZ+0x30c48], R21 ;  /* 0x030c48150c0095a7 */ /* 0x000f24000802007f */
[----:B----4-:R-:W-:Y:S05]  /*8620*/  @!P1 BRA `(.L_x_4527) ;  /* 0xfffffffc00f09947 */ /* 0x010fea000383ffff */
[----:B------:R-:W-:Y:S05]  /*8630*/  BRA `(.L_x_4550) ;  /* 0xfffffff000007947 */ /* 0x000fea000383ffff */
.L_x_4529:
[----:B------:R-:W-:-:S07]  /*8640*/  SHF.L.U32 R5, R10, 0x1f, RZ ;  /* 0x0000001f0a057819 */ /* 0x000fce00000006ff */
.L_x_4551:
[----:B-1----:R1:W2:Y:S02]  /*8650*/  SYNCS.PHASECHK.TRANS64.TRYWAIT P1, [R12+URZ+0x30c20], R5 ;  /* 0x030c20050c0075a7 */ /* 0x0022a4000802017f */
[----:B--2---:R-:W-:Y:S05]  /*8660*/  @!P1 NANOSLEEP.SYNCS 0x989680 ;  /* 0x009896800000995d */ /* 0x004fea0003900000 */
[----:B------:R-:W2:Y:S02]  /*8670*/  @!P1 SYNCS.PHASECHK.TRANS64 P1, [R12+URZ+0x30c20], R5 ;  /* 0x030c20050c0095a7 */ /* 0x000ea4000802007f */
[----:B--2---:R-:W-:Y:S05]  /*8680*/  @!P1 BRA `(.L_x_4551) ;  /* 0xfffffffc00f09947 */ /* 0x004fea000383ffff */
[----:B------:R-:W-:Y:S05]  /*8690*/  BRA `(.L_x_4552) ;  /* 0xfffffff0006c7947 */ /* 0x000fea000383ffff */
.L_x_4532:
[----:B-1----:R1:W2:Y:S02]  /*86a0*/  SYNCS.PHASECHK.TRANS64.TRYWAIT P1, [R12+URZ+0x30c40], R13 ;  /* 0x030c400d0c0075a7 */ /* 0x0022a4000802017f */
[----:B--2---:R-:W-:Y:S05]  /*86b0*/  @!P1 NANOSLEEP.SYNCS 0x989680 ;  /* 0x009896800000995d */ /* 0x004fea0003900000 */
[----:B------:R-:W2:Y:S02]  /*86c0*/  @!P1 SYNCS.PHASECHK.TRANS64 P1, [R12+URZ+0x30c40], R13 ;  /* 0x030c400d0c0095a7 */ /* 0x000ea4000802007f */
[----:B--2---:R-:W-:Y:S05]  /*86d0*/  @!P1 BRA `(.L_x_4532) ;  /* 0xfffffffc00f09947 */ /* 0x004fea000383ffff */
[----:B------:R-:W-:Y:S05]  /*86e0*/  BRA `(.L_x_4553) ;  /* 0xfffffff000e07947 */ /* 0x000fea000383ffff */
.L_x_4534:
[----:B--2---:R2:W3:Y:S02]  /*86f0*/  SYNCS.PHASECHK.TRANS64.TRYWAIT P1, [R12+URZ+0x30c28], R13 ;  /* 0x030c280d0c0075a7 */ /* 0x0044e4000802017f */
[----:B---3--:R-:W-:Y:S05]  /*8700*/  @!P1 NANOSLEEP.SYNCS 0x989680 ;  /* 0x009896800000995d */ /* 0x008fea0003900000 */
[----:B------:R-:W3:Y:S02]  /*8710*/  @!P1 SYNCS.PHASECHK.TRANS64 P1, [R12+URZ+0x30c28], R13 ;  /* 0x030c280d0c0095a7 */ /* 0x000ee4000802007f */
[----:B---3--:R-:W-:Y:S05]  /*8720*/  @!P1 BRA `(.L_x_4534) ;  /* 0xfffffffc00f09947 */ /* 0x008fea000383ffff */
[----:B------:R-:W-:Y:S05]  /*8730*/  BRA `(.L_x_4554) ;  /* 0xfffffff400507947 */ /* 0x000fea000383ffff */
.L_x_4536:
[----:B-1----:R1:W2:Y:S02]  /*8740*/  SYNCS.PHASECHK.TRANS64.TRYWAIT P0, [R13+URZ+0x30c40], R2 ;  /* 0x030c40020d0075a7 */ /* 0x0022a4000800017f */
[----:B--2---:R-:W-:Y:S05]  /*8750*/  @!P0 NANOSLEEP.SYNCS 0x989680 ;  /* 0x009896800000895d */ /* 0x004fea0003900000 */
[----:B------:R-:W2:Y:S02]  /*8760*/  @!P0 SYNCS.PHASECHK.TRANS64 P0, [R13+URZ+0x30c40], R2 ;  /* 0x030c40020d0085a7 */ /* 0x000ea4000800007f */
[----:B--2---:R-:W-:Y:S05]  /*8770*/  @!P0 BRA `(.L_x_4536) ;  /* 0xfffffffc00f08947 */ /* 0x004fea000383ffff */
[----:B------:R-:W-:Y:S05]  /*8780*/  BRA `(.L_x_4555) ;  /* 0xfffffff400c07947 */ /* 0x000fea000383ffff */
.L_x_4538:
[----:B------:R-:W-:Y:S01]  /*8790*/  BSSY B0, `(.L_x_4556) ;  /* 0x0000006000007945 */ /* 0x000fe20003800000 */
[----:B------:R-:W-:-:S07]  /*87a0*/  IMAD.MOV.U32 R15, RZ, RZ, -0x1 ;  /* 0xffffffffff0f7424 */ /* 0x000fce00078e00ff */
[----:B--2-4-:R-:W-:Y:S05]  /*87b0*/  WARPSYNC.COLLECTIVE R15, `(.L_x_4557) ;  /* 0x000000000f0c7348 */ /* 0x014fea0003c00000 */
[----:B------:R-:W-:Y:S02]  /*87c0*/  ELECT P6, UR62, PT ;  /* 0x00000000003e782f */ /* 0x000fe400038c0000 */
[----:B------:R-:W-:Y:S01]  /*87d0*/  MOV R14, UR62 ;  /* 0x0000003e000e7c02 */ /* 0x000fe20008000f00 */
[----:B--2-4-:R-:W-:Y:S10]  /*87e0*/  ENDCOLLECTIVE ;  /* 0x000000000000791b */ /* 0x014ff40003800000 */
.L_x_4557:
[----:B------:R-:W-:Y:S05]  /*87f0*/  BSYNC B0 ;  /* 0x0000000000007941 */ /* 0x000fea0003800000 */
.L_x_4556:
[----:B------:R-:W-:Y:S01]  /*8800*/  PLOP3.LUT P0, PT, P6, PT, PT, 0x80, 0x0 ;  /* 0x000000000000781c */ /* 0x000fe2000370f070 */
[----:B------:R-:W-:-:S12]  /*8810*/  BRA `(.L_x_4558) ;  /* 0xfffffff800507947 */ /* 0x000fd8000383ffff */
.L_x_4540:
[----:B-1----:R1:W3:Y:S02]  /*8820*/  SYNCS.PHASECHK.TRANS64.TRYWAIT P1, [R7+URZ], R4 ;  /* 0x00000004070075a7 */ /* 0x0022e4000802017f */
[----:B---3--:R-:W-:Y:S05]  /*8830*/  @!P1 NANOSLEEP.SYNCS 0x989680 ;  /* 0x009896800000995d */ /* 0x008fea0003900000 */
[----:B------:R-:W3:Y:S02]  /*8840*/  @!P1 SYNCS.PHASECHK.TRANS64 P1, [R7+URZ], R4 ;  /* 0x00000004070095a7 */ /* 0x000ee4000802007f */
[----:B---3--:R-:W-:Y:S05]  /*8850*/  @!P1 BRA `(.L_x_4540) ;  /* 0xfffffffc00f09947 */ /* 0x008fea000383ffff */
[----:B------:R-:W-:Y:S05]  /*8860*/  BRA `(.L_x_4559) ;  /* 0xfffffff800907947 */ /* 0x000fea000383ffff */
.L_x_4541:
[----:B---3--:R3:W4:Y:S02]  /*8870*/  SYNCS.PHASECHK.TRANS64.TRYWAIT P1, [R11+URZ], R2 ;  /* 0x000000020b0075a7 */ /* 0x008724000802017f */
[----:B----4-:R-:W-:Y:S05]  /*8880*/  @!P1 NANOSLEEP.SYNCS 0x989680 ;  /* 0x009896800000995d */ /* 0x010fea0003900000 */
[----:B------:R-:W4:Y:S02]  /*8890*/  @!P1 SYNCS.PHASECHK.TRANS64 P1, [R11+URZ], R2 ;  /* 0x000000020b0095a7 */ /* 0x000f24000802007f */
[----:B----4-:R-:W-:Y:S05]  /*88a0*/  @!P1 BRA `(.L_x_4541) ;  /* 0xfffffffc00f09947 */ /* 0x010fea000383ffff */
[----:B------:R-:W-:Y:S05]  /*88b0*/  BRA `(.L_x_4560) ;  /* 0xfffffff800847947 */ /* 0x000fea000383ffff */
.L_x_4543:
[----:B----4-:R4:W1:Y:S02]  /*88c0*/  SYNCS.PHASECHK.TRANS64.TRYWAIT P0, [R9+URZ], R4 ;  /* 0x00000004090075a7 */ /* 0x010864000800017f */
[----:B-1----:R-:W-:Y:S05]  /*88d0*/  @!P0 NANOSLEEP.SYNCS 0x989680 ;  /* 0x009896800000895d */ /* 0x002fea0003900000 */
[----:B------:R-:W1:Y:S02]  /*88e0*/  @!P0 SYNCS.PHASECHK.TRANS64 P0, [R9+URZ], R4 ;  /* 0x00000004090085a7 */ /* 0x000e64000800007f */
[----:B-1----:R-:W-:Y:S05]  /*88f0*/  @!P0 BRA `(.L_x_4543) ;  /* 0xfffffffc00f08947 */ /* 0x002fea000383ffff */
[----:B------:R-:W-:Y:S05]  /*8900*/  BRA `(.L_x_4561) ;  /* 0xfffffff800887947 */ /* 0x000fea000383ffff */
.L_x_4562:
        /* <DEDUP_REMOVED lines=15> */
.L_x_7407:


//--------------------- .text._ZN7cutlass13device_kernelIN5flash11enable_sm90INS1_16FlashAttnBwdSm90INS1_25CollectiveMainloopBwdSm90ILi2ELi2ELi2EN4cute5tupleIJNS5_1CILi1EEES8_S8_EEENS6_IJNS7_ILi128EEESA_NS7_ILi64EEEEEENS_10bfloat16_tEfNS_4arch4Sm90ELb0ELb0ELb0ELb1ELb1ELb1ELb0ELb0ELi2ELi1ELi2ELi2ELb0EEENS1_24CollectiveEpilogueBwdGQAISC_fSF_Li256ELb1ELb1EEENS1_19SingleTileSchedulerILb1ELb0ELb0ELi128EEEEEEEEEvNT_6ParamsE --------------------------
	.section	.text._ZN7cutlass13device_kernelIN5flash11enable_sm90INS1_16FlashAttnBwdSm90INS1_25CollectiveMainloopBwdSm90ILi2ELi2ELi2EN4cute5tupleIJNS5_1CILi1EEES8_S8_EEENS6_IJNS7_ILi128EEESA_NS7_ILi64EEEEEENS_10bfloat16_tEfNS_4arch4Sm90ELb0ELb0ELb0ELb1ELb1ELb1ELb0ELb0ELi2ELi1ELi2ELi2ELb0EEENS1_24CollectiveEpilogueBwdGQAISC_fSF_Li256ELb1ELb1EEENS1_19SingleTileSchedulerILb1ELb0ELb0ELi128EEEEEEEEEvNT_6ParamsE,"ax",@progbits
	.align	128
.text._ZN7cutlass13device_kernelIN5flash11enable_sm90INS1_16FlashAttnBwdSm90INS1_25CollectiveMainloopBwdSm90ILi2ELi2ELi2EN4cute5tupleIJNS5_1CILi1EEES8_S8_EEENS6_IJNS7_ILi128EEESA_NS7_ILi64EEEEEENS_10bfloat16_tEfNS_4arch4Sm90ELb0ELb0ELb0ELb1ELb1ELb1ELb0ELb0ELi2ELi1ELi2ELi2ELb0EEENS1_24CollectiveEpilogueBwdGQAISC_fSF_Li256ELb1ELb1EEENS1_19SingleTileSchedulerILb1ELb0ELb0ELi128EEEEEEEEEvNT_6ParamsE:
        .type           _ZN7cutlass13device_kernelIN5flash11enable_sm90INS1_16FlashAttnBwdSm90INS1_25CollectiveMainloopBwdSm90ILi2ELi2ELi2EN4cute5tupleIJNS5_1CILi1EEES8_S8_EEENS6_IJNS7_ILi128EEESA_NS7_ILi64EEEEEENS_10bfloat16_tEfNS_4arch4Sm90ELb0ELb0ELb0ELb1ELb1ELb1ELb0ELb0ELi2ELi1ELi2ELi2ELb0EEENS1_24CollectiveEpilogueBwdGQAISC_fSF_Li256ELb1ELb1EEENS1_19SingleTileSchedulerILb1ELb0ELb0ELi128EEEEEEEEEvNT_6ParamsE,@function
        .size           _ZN7cutlass13device_kernelIN5flash11enable_sm90INS1_16FlashAttnBwdSm90INS1_25CollectiveMainloopBwdSm90ILi2ELi2ELi2EN4cute5tupleIJNS5_1CILi1EEES8_S8_EEENS6_IJNS7_ILi128EEESA_NS7_ILi64EEEEEENS_10bfloat16_tEfNS_4arch4Sm90ELb0ELb0ELb0ELb1ELb1ELb1ELb0ELb0ELi2ELi1ELi2ELi2ELb0EEENS1_24CollectiveEpilogueBwdGQAISC_fSF_Li256ELb1ELb1EEENS1_19SingleTileSchedulerILb1ELb0ELb0ELi128EEEEEEEEEvNT_6ParamsE,(.L_x_7408 - _ZN7cutlass13device_kernelIN5flash11enable_sm90INS1_16FlashAttnBwdSm90INS1_25CollectiveMainloopBwdSm90ILi2ELi2ELi2EN4cute5tupleIJNS5_1CILi1EEES8_S8_EEENS6_IJNS7_ILi128EEESA_NS7_ILi64EEEEEENS_10bfloat16_tEfNS_4arch4Sm90ELb0ELb0ELb0ELb1ELb1ELb1ELb0ELb0ELi2ELi1ELi2ELi2ELb0EEENS1_24CollectiveEpilogueBwdGQAISC_fSF_Li256ELb1ELb1EEENS1_19SingleTileSchedulerILb1ELb0ELb0ELi128EEEEEEEEEvNT_6ParamsE)
        .other          _ZN7cutlass13device_kernelIN5flash11enable_sm90INS1_16FlashAttnBwdSm90INS1_25CollectiveMainloopBwdSm90ILi2ELi2ELi2EN4cute5tupleIJNS5_1CILi1EEES8_S8_EEENS6_IJNS7_ILi128EEESA_NS7_ILi64EEEEEENS_10bfloat16_tEfNS_4arch4Sm90ELb0ELb0ELb0ELb1ELb1ELb1ELb0ELb0ELi2ELi1ELi2ELi2ELb0EEENS1_24CollectiveEpilogueBwdGQAISC_fSF_Li256ELb1ELb1EEENS1_19SingleTileSchedulerILb1ELb0ELb0ELi128EEEEEEEEEvNT_6ParamsE,@"STO_CUDA_ENTRY STV_DEFAULT"
_ZN7cutlass13device_kernelIN5flash11enable_sm90INS1_16FlashAttnBwdSm90INS1_25CollectiveMainloopBwdSm90ILi2ELi2ELi2EN4cute5tupleIJNS5_1CILi1EEES8_S8_EEENS6_IJNS7_ILi128EEESA_NS7_ILi64EEEEEENS_10bfloat16_tEfNS_4arch4Sm90ELb0ELb0ELb0ELb1ELb1ELb1ELb0ELb0ELi2ELi1ELi2ELi2ELb0EEENS1_24CollectiveEpilogueBwdGQAISC_fSF_Li256ELb1ELb1EEENS1_19SingleTileSchedulerILb1ELb0ELb0ELi128EEEEEEEEEvNT_6ParamsE:
        /* <DEDUP_REMOVED lines=23> */
.L_x_4564:
[----:B------:R-:W-:Y:S05]  /*0170*/  BSYNC B0 ;  /* 0x0000000000007941 */ /* 0x000fea0003800000 */
.L_x_4563:
        /* <DEDUP_REMOVED lines=34> */
.L_x_4565:
        /* <DEDUP_REMOVED lines=22> */
.L_x_4566:
        /* <DEDUP_REMOVED lines=9> */
.L_x_4569:
        /* <DEDUP_REMOVED lines=20> */
.L_x_4570:
        /* <DEDUP_REMOVED lines=10> */
.L_x_4572:
[----:B------:R-:W2:Y:S02]  /*0770*/  LDC R0, c[0x0][0x8c4] ;  /* 0x00023100ff007b82 */ /* 0x000ea40000000800 */
.L_x_4571:
        /* <DEDUP_REMOVED lines=19> */
.L_x_4574:
        /* <DEDUP_REMOVED lines=10> */
.L_x_4575:
        /* <DEDUP_REMOVED lines=8> */
.L_x_4576:
        /* <DEDUP_REMOVED lines=9> */
.L_x_4577:
        /* <DEDUP_REMOVED lines=55> */
.L_x_4580:
        /* <DEDUP_REMOVED lines=15> */
.L_x_4579:
        /* <DEDUP_REMOVED lines=22> */
.L_x_4582:
        /* <DEDUP_REMOVED lines=15> */
.L_x_4581:
[----:B------:R-:W-:Y:S01]  /*1110*/  SHF.R.S32.HI R3, RZ, 0x1f, R16 ;  /* 0x0000001fff037819 */ /* 0x000fe20000011410 */
[----:B------:R-:W-:-:S03]  /*1120*/  UMOV UR4, 0xffffffff ;  /* 0xffffffff00047882 */ /* 0x000fc60000000000 */
[----:B------:R-:W-:-:S04]  /*1130*/  LEA.HI R0, R3, R16, RZ, 0x7 ;  /* 0x0000001003007211 */ /* 0x000fc800078f38ff */
[----:B------:R-:W-:Y:S01]  /*1140*/  SHF.R.S32.HI R13, RZ, 0x7, R0 ;  /* 0x00000007ff0d7819 */ /* 0x000fe20000011400 */
[----:B------:R-:W-:Y:S06]  /*1150*/  BRA.DIV UR4, `(.L_x_4583) ;  /* 0x0000007e04b87947 */ /* 0x000fec000b800000 */
[----:B------:R1:W2:Y:S02]  /*1160*/  SHFL.IDX PT, R14, R13, RZ, 0x1f ;  /* 0x00001fff0d0e7589 */ /* 0x0002a400000e0000 */
.L_x_4687:
        /* <DEDUP_REMOVED lines=30> */
.L_x_4584:
        /* <DEDUP_REMOVED lines=108> */
.L_x_4596:
[----:B------:R-:W-:-:S13]  /*1a10*/  ISETP.NE.AND P0, PT, R4, 0x3, PT ;  /* 0x000000030400780c */ /* 0x000fda0003f05270 */
[----:B-1----:R-:W-:Y:S05]  /*1a20*/  @!P0 BRA `(.L_x_4586) ;  /* 0x0000000000048947 */ /* 0x002fea0003800000 */
[----:B------:R-:W-:Y:S01]  /*1a30*/  BPT.TRAP 0x1 ;  /* 0x000000040000795c */ /* 0x000fe20000300000 */
.L_x_4586:
[----:B------:R-:W-:Y:S01]  /*1a40*/  IMAD R9, R7, 0x8, R226 ;  /* 0x0000000807097824 */ /* 0x000fe200078e02e2 */
[----:B------:R-:W-:-:S04]  /*1a50*/  SHF.L.U32 R12, R6, 0x1f, RZ ;  /* 0x0000001f060c7819 */ /* 0x000fc800000006ff */
[----:B------:R1:W2:Y:S01]  /*1a60*/  SYNCS.PHASECHK.TRANS64.TRYWAIT P1, [R9+URZ+0x30c10], R12 ;  /* 0x030c100c090075a7 */ /* 0x0002a2000802017f */
[----:B------:R-:W-:Y:S05]  /*1a70*/  @!P0 BRA `(.L_x_4587) ;  /* 0x0000000000048947 */ /* 0x000fea0003800000 */
[----:B------:R-:W-:Y:S01]  /*1a80*/  BPT.TRAP 0x1 ;  /* 0x000000040000795c */ /* 0x000fe20000300000 */
.L_x_4587:
[----:B------:R-:W-:-:S05]  /*1a90*/  VIADD R10, R226, 0x10000 ;  /* 0x00010000e20a7836 */ /* 0x000fca0000000000 */
[----:B------:R-:W-:-:S04]  /*1aa0*/  SHF.R.U32.HI R10, RZ, 0x4, R10 ;  /* 0x00000004ff0a7819 */ /* 0x000fc8000001160a */
[----:B------:R-:W-:Y:S01]  /*1ab0*/  LOP3.LUT R10, R10, 0x3fff, RZ, 0xc0, !PT ;  /* 0x00003fff0a0a7812 */ /* 0x000fe200078ec0ff */
[----:B--2---:R-:W-:Y:S06]  /*1ac0*/  @P1 BRA `(.L_x_4588) ;  /* 0x0000000000081947 */ /* 0x004fec0003800000 */
[----:B------:R-:W2:Y:S02]  /*1ad0*/  SYNCS.PHASECHK.TRANS64.TRYWAIT P1, [R9+URZ+0x30c10], R12 ;  /* 0x030c100c090075a7 */ /* 0x000ea4000802017f */
[----:B--2---:R-:W-:Y:S05]  /*1ae0*/  @!P1 BRA `(.L_x_4589) ;  /* 0x0000007400849947 */ /* 0x004fea0003800000 */
.L_x_4588:
        /* <DEDUP_REMOVED lines=63> */
.L_x_4590:
[----:B------:R1:W1:Y:S01]  /*1ee0*/  SYNCS.PHASECHK.TRANS64.TRYWAIT P1, [R9+URZ+0x30c30], R12 ;  /* 0x030c300c090075a7 */ /* 0x000262000802017f */
[----:B------:R-:W-:Y:S05]  /*1ef0*/  @!P0 BRA `(.L_x_4591) ;  /* 0x0000000000048947 */ /* 0x000fea0003800000 */
[----:B------:R-:W-:Y:S01]  /*1f00*/  BPT.TRAP 0x1 ;  /* 0x000000040000795c */ /* 0x000fe20000300000 */
.L_x_4591:
[----:B------:R-:W-:-:S05]  /*1f10*/  VIADD R11, R226, 0x18000 ;  /* 0x00018000e20b7836 */ /* 0x000fca0000000000 */
[----:B------:R-:W-:-:S04]  /*1f20*/  SHF.R.U32.HI R11, RZ, 0x4, R11 ;  /* 0x00000004ff0b7819 */ /* 0x000fc8000001160b */
[----:B------:R-:W-:-:S04]  /*1f30*/  LOP3.LUT R218, R11, 0x3fff, RZ, 0xc0, !PT ;  /* 0x00003fff0bda7812 */ /* 0x000fc800078ec0ff */
[----:B------:R-:W-:Y:S01]  /*1f40*/  LOP3.LUT R14, R218, 0x10000, RZ, 0xfc, !PT ;  /* 0x00010000da0e7812 */ /* 0x000fe200078efcff */
[----:B-1----:R-:W-:Y:S06]  /*1f50*/  @P1 BRA `(.L_x_4592) ;  /* 0x0000000000081947 */ /* 0x002fec0003800000 */
[----:B------:R-:W1:Y:S02]  /*1f60*/  SYNCS.PHASECHK.TRANS64.TRYWAIT P1, [R9+URZ+0x30c30], R12 ;  /* 0x030c300c090075a7 */ /* 0x000e64000802017f */
[----:B-1----:R-:W-:Y:S05]  /*1f70*/  @!P1 BRA `(.L_x_4593) ;  /* 0x0000007000749947 */ /* 0x002fea0003800000 */
.L_x_4592:
        /* <DEDUP_REMOVED lines=619> */
.L_x_4594:
        /* <DEDUP_REMOVED lines=68> */
.L_x_4595:
        /* <DEDUP_REMOVED lines=45> */
.L_x_4578:
[----:B------:R-:W-:Y:S05]  /*4d40*/  @P0 BRA `(.L_x_4573) ;  /* 0x0000004000b40947 */ /* 0x000fea0003800000 */
[----:B-1----:R-:W2:Y:S01]  /*4d50*/  LDL.LU R26, [R1+0xc] ;  /* 0x00000c00011a7983 */ /* 0x002ea20000300800 */
[----:B------:R-:W1:Y:S01]  /*4d60*/  LDC.64 R2, c[0x0][0x878] ;  /* 0x00021e00ff027b82 */ /* 0x000e620000000a00 */
        /* <DEDUP_REMOVED lines=25> */
[C---:B--2---:R-:W-:Y:S01]  /*4f00*/  LOP3.LUT R3, R5.reuse, 0xfffff80, RZ, 0xc0, !PT ;  /* 0x0fffff8005037812 */ /* 0x044fe200078ec0ff */
[----:B------:R-:W-:-:S04]  /*4f10*/  IMAD.SHL.U32 R5, R5, 0x20, RZ ;  /* 0x0000002005057824 */ /* 0x000fc800078e00ff */
[----:B------:R-:W-:Y:S01]  /*4f20*/  IMAD.IADD R4, R18, 0x1, -R3 ;  /* 0x0000000112047824 */ /* 0x000fe200078e0a03 */
[----:B------:R-:W-:Y:S01]  /*4f30*/  LOP3.LUT R5, R5, 0x3ffff000, RZ, 0xc0, !PT ;  /* 0x3ffff00005057812 */ /* 0x000fe200078ec0ff */
[----:B------:R-:W2:Y:S04]  /*4f40*/  @P2 LDC R9, c[0x0][0x858] ;  /* 0x00021600ff092b82 */ /* 0x000ea80000000800 */
[----:B------:R-:W-:Y:S02]  /*4f50*/  IMAD R4, R4, 0x4, R5 ;  /* 0x0000000404047824 */ /* 0x000fe400078e0205 */
        /* <DEDUP_REMOVED lines=38> */
[----:B------:R-:W-:Y:S01]  /*51c0*/  IMAD.IADD R3, R3, 0x1, R9 ;  /* 0x0000000103037824 */ /* 0x000fe200078e0209 */
[----:B------:R-:W-:Y:S02]  /*51d0*/  SEL R9, R26, RZ, !P0 ;  /* 0x000000ff1a097207 */ /* 0x000fe40004000000 */
[----:B------:R1:W-:Y:S01]  /*51e0*/  STS.128 [R0+0x1800], R164 ;  /* 0x001800a400007388 */ /* 0x0003e20000000c00 */
[----:B------:R-:W-:-:S03]  /*51f0*/  IMAD.WIDE.U32 R4, R7, R14, R4 ;  /* 0x0000000e07047225 */ /* 0x000fc600078e0004 */
[----:B------:R1:W-:Y:S01]  /*5200*/  STS.128 [R0+0x2000], R168 ;  /* 0x002000a800007388 */ /* 0x0003e20000000c00 */
[C---:B--2---:R-:W-:Y:S02]  /*5210*/  IMAD R6, R13.reuse, R18, RZ ;  /* 0x000000120d067224 */ /* 0x044fe400078e02ff */
[----:B------:R-:W-:Y:S01]  /*5220*/  IMAD R12, R13, R20, RZ ;  /* 0x000000140d0c7224 */ /* 0x000fe200078e02ff */
[----:B------:R1:W-:Y:S01]  /*5230*/  STS.128 [R0+0x2800], R172 ;  /* 0x002800ac00007388 */ /* 0x0003e20000000c00 */
[----:B------:R-:W-:Y:S02]  /*5240*/  IMAD.SHL.U32 R13, R10, 0x4, RZ ;  /* 0x000000040a0d7824 */ /* 0x000fe400078e00ff */
[----:B------:R-:W-:Y:S01]  /*5250*/  IMAD.IADD R5, R5, 0x1, R15 ;  /* 0x0000000105057824 */ /* 0x000fe200078e020f */
[----:B------:R1:W-:Y:S01]  /*5260*/  STS.128 [R0+0x3000], R176 ;  /* 0x003000b000007388 */ /* 0x0003e20000000c00 */
[----:B------:R-:W-:Y:S01]  /*5270*/  IMAD R15, R9, R19, R6 ;  /* 0x00000013090f7224 */ /* 0x000fe200078e0206 */
[----:B------:R-:W-:Y:S01]  /*5280*/  IADD3 R6, P4, R13, UR6, RZ ;  /* 0x000000060d067c10 */ /* 0x000fe2000ff9e0ff */
[C---:B------:R-:W-:Y:S01]  /*5290*/  IMAD.WIDE.U32 R2, R9.reuse, R18, R2 ;  /* 0x0000001209027225 */ /* 0x040fe200078e0002 */
[----:B------:R1:W-:Y:S03]  /*52a0*/  STS.128 [R0+0x3800], R180 ;  /* 0x003800b400007388 */ /* 0x0003e60000000c00 */
[----:B------:R-:W-:Y:S01]  /*52b0*/  IMAD.WIDE.U32 R4, R9, R20, R4 ;  /* 0x0000001409047225 */ /* 0x000fe200078e0004 */
[----:B------:R-:W-:-:S03]  /*52c0*/  LEA R22, P3, R2, R22, 0x2 ;  /* 0x0000001602167211 */ /* 0x000fc600078610ff */
[----:B------:R-:W-:Y:S01]  /*52d0*/  IMAD.MOV R10, RZ, RZ, -R7 ;  /* 0x000000ffff0a7224 */ /* 0x000fe200078e0a07 */
[----:B------:R-:W-:Y:S01]  /*52e0*/  IADD3.X R7, R11, UR7, RZ, P4, !PT ;  /* 0x000000070b077c10 */ /* 0x000fe2000a7fe4ff */
[----:B------:R-:W-:Y:S01]  /*52f0*/  IMAD R9, R9, R21, R12 ;  /* 0x0000001509097224 */ /* 0x000fe200078e020c */
[----:B------:R-:W-:Y:S01]  /*5300*/  LEA R24, P0, R4, R24, 0x2 ;  /* 0x0000001804187211 */ /* 0x000fe200078010ff */
[----:B------:R-:W-:Y:S02]  /*5310*/  IMAD R17, R17, R10, R8 ;  /* 0x0000000a11117224 */ /* 0x000fe400078e0208 */
[----:B------:R-:W-:Y:S02]  /*5320*/  IMAD.IADD R10, R3, 0x1, R15 ;  /* 0x00000001030a7824 */ /* 0x000fe400078e020f */
[----:B------:R-:W-:Y:S01]  /*5330*/  IMAD.IADD R9, R5, 0x1, R9 ;  /* 0x0000000105097824 */ /* 0x000fe200078e0209 */
[----:B-1----:R-:W-:Y:S07]  /*5340*/  @P2 BRA `(.L_x_4598) ;  /* 0x0000000000142947 */ /* 0x002fee0003800000 */
.L_x_4599:
[----:B------:R-:W2:Y:S04]  /*5350*/  LDG.E.STRONG.GPU R8, desc[UR38][R6.64] ;  /* 0x0000002606087981 */ /* 0x000ea8000c1ef900 */
[----:B--2---:R-:W-:Y:S01]  /*5360*/  CCTL.IVALL ;  /* 0x00000000ff00798f */ /* 0x004fe20002000000 */
[----:B------:R-:W-:Y:S05]  /*5370*/  YIELD ;  /* 0x0000000000007946 */ /* 0x000fea0003800000 */
[----:B------:R-:W-:-:S13]  /*5380*/  ISETP.NE.AND P2, PT, R8, R17, PT ;  /* 0x000000110800720c */ /* 0x000fda0003f45270 */
[----:B------:R-:W-:Y:S05]  /*5390*/  @P2 BRA `(.L_x_4599) ;  /* 0xfffffffc00ec2947 */ /* 0x000fea000383ffff */
.L_x_4598:
[----:B------:R-:W-:Y:S05]  /*53a0*/  BSYNC B0 ;  /* 0x0000000000007941 */ /* 0x000fea0003800000 */
.L_x_4597:
[----:B------:R-:W-:Y:S01]  /*53b0*/  UMOV UR5, 0xffffffff ;  /* 0xffffffff00057882 */ /* 0x000fe20000000000 */
[----:B------:R-:W-:Y:S02]  /*53c0*/  LEA.HI.X R10, R2, R23, R10, 0x2, P3 ;  /* 0x00000017020a7211 */ /* 0x000fe400018f140a */
[----:B------:R-:W-:Y:S01]  /*53d0*/  LEA.HI.X R9, R4, R25, R9, 0x2, P0 ;  /* 0x0000001904097211 */ /* 0x000fe200000f1409 */
[----:B------:R-:W-:Y:S06]  /*53e0*/  BRA.DIV UR5, `(.L_x_4600) ;  /* 0x0000003e056c7947 */ /* 0x000fec000b800000 */
[----:B------:R-:W-:Y:S01]  /*53f0*/  NOP ;  /* 0x0000000000007918 */ /* 0x000fe20000000000 */
.L_x_4690:
        /* <DEDUP_REMOVED lines=16> */
.L_x_4603:
[----:B------:R-:W-:Y:S01]  /*5500*/  @P0 ELECT P2, URZ, PT ;  /* 0x00000000003f082f */ /* 0x000fe20003840000 */
[----:B------:R1:W-:-:S12]  /*5510*/  UBLKRED.G.S.ADD.F32.RN [UR6], [UR4], UR5, desc[UR8] ;  /* 0x00000806040073bb */ /* 0x0003d800080a1405 */
[----:B------:R-:W-:Y:S02]  /*5520*/  @P2 PLOP3.LUT P0, PT, P2, PT, PT, 0x8, 0x0 ;  /* 0x000000000000281c */ /* 0x000fe4000170e170 */
[----:B------:R-:W-:-:S11]  /*5530*/  PLOP3.LUT P2, PT, PT, PT, PT, 0x8, 0x0 ;  /* 0x000000000000781c */ /* 0x000fd60003f4e170 */
[----:B-1----:R-:W-:Y:S05]  /*5540*/  @P0 BRA.U.ANY `(.L_x_4603) ;  /* 0xfffffffd00ec0947 */ /* 0x002fea000393ffff */
[----:B------:R0:W-:Y:S01]  /*5550*/  UTMACMDFLUSH ;  /* 0x00000000000079b7 */ /* 0x0001e20000000000 */
[----:B------:R-:W-:-:S04]  /*5560*/  DEPBAR.LE SB0, 0x0 ;  /* 0x000080000000791a */ /* 0x000fc80000000000 */
.L_x_4602:
[----:B------:R-:W-:Y:S05]  /*5570*/  BSYNC B0 ;  /* 0x0000000000007941 */ /* 0x000fea0003800000 */
.L_x_4601:
        /* <DEDUP_REMOVED lines=14> */
.L_x_4605:
[----:B------:R-:W-:Y:S05]  /*5660*/  BSYNC B0 ;  /* 0x0000000000007941 */ /* 0x000fea0003800000 */
.L_x_4604:
        /* <DEDUP_REMOVED lines=14> */
.L_x_4608:
[----:B-1----:R-:W2:Y:S04]  /*5750*/  LDG.E.STRONG.GPU R0, desc[UR38][R2.64] ;  /* 0x0000002602007981 */ /* 0x002ea8000c1ef900 */
[----:B--2---:R-:W-:Y:S01]  /*5760*/  CCTL.IVALL ;  /* 0x00000000ff00798f */ /* 0x004fe20002000000 */
[----:B------:R-:W-:Y:S05]  /*5770*/  YIELD ;  /* 0x0000000000007946 */ /* 0x000fea0003800000 */
[----:B------:R-:W-:-:S13]  /*5780*/  ISETP.NE.AND P0, PT, R0, R17, PT ;  /* 0x000000110000720c */ /* 0x000fda0003f05270 */
[----:B------:R-:W-:Y:S05]  /*5790*/  @P0 BRA `(.L_x_4608) ;  /* 0xfffffffc00ec0947 */ /* 0x000fea000383ffff */
.L_x_4607:
[----:B------:R-:W-:Y:S05]  /*57a0*/  BSYNC B0 ;  /* 0x0000000000007941 */ /* 0x000fea0003800000 */
.L_x_4606:
[----:B------:R-:W-:-:S03]  /*57b0*/  UMOV UR5, 0xffffffff ;  /* 0xffffffff00057882 */ /* 0x000fc60000000000 */
[----:B------:R-:W-:Y:S05]  /*57c0*/  BRA.DIV UR5, `(.L_x_4609) ;  /* 0x0000003a05907947 */ /* 0x000fea000b800000 */
[----:B------:R-:W-:Y:S01]  /*57d0*/  NOP ;  /* 0x0000000000007918 */ /* 0x000fe20000000000 */
.L_x_4693:
        /* <DEDUP_REMOVED lines=16> */
.L_x_4612:
[----:B------:R-:W-:Y:S01]  /*58e0*/  @P0 ELECT P2, URZ, PT ;  /* 0x00000000003f082f */ /* 0x000fe20003840000 */
[----:B------:R2:W-:-:S12]  /*58f0*/  UBLKRED.G.S.ADD.F32.RN [UR6], [UR4], UR5, desc[UR8] ;  /* 0x00000806040073bb */ /* 0x0005d800080a1405 */
[----:B------:R-:W-:Y:S02]  /*5900*/  @P2 PLOP3.LUT P0, PT, P2, PT, PT, 0x8, 0x0 ;  /* 0x000000000000281c */ /* 0x000fe4000170e170 */
[----:B------:R-:W-:-:S11]  /*5910*/  PLOP3.LUT P2, PT, PT, PT, PT, 0x8, 0x0 ;  /* 0x000000000000781c */ /* 0x000fd60003f4e170 */
[----:B--2---:R-:W-:Y:S05]  /*5920*/  @P0 BRA.U.ANY `(.L_x_4612) ;  /* 0xfffffffd00ec0947 */ /* 0x004fea000393ffff */
[----:B------:R0:W-:Y:S01]  /*5930*/  UTMACMDFLUSH ;  /* 0x00000000000079b7 */ /* 0x0001e20000000000 */
[----:B------:R-:W-:-:S04]  /*5940*/  DEPBAR.LE SB0, 0x0 ;  /* 0x000080000000791a */ /* 0x000fc80000000000 */
.L_x_4611:
[----:B------:R-:W-:Y:S05]  /*5950*/  BSYNC B0 ;  /* 0x0000000000007941 */ /* 0x000fea0003800000 */
.L_x_4610:
        /* <DEDUP_REMOVED lines=14> */
.L_x_4568:
        /* <DEDUP_REMOVED lines=21> */
.L_x_4614:
        /* <DEDUP_REMOVED lines=13> */
.L_x_4616:
[----:B------:R-:W-:-:S05]  /*5c60*/  ULDC UR4, c[0x0][0x8c4] ;  /* 0x0002310000047ab9 */ /* 0x000fca0000000800 */
.L_x_4615:
        /* <DEDUP_REMOVED lines=37> */
.L_x_4617:
        /* <DEDUP_REMOVED lines=58> */
.L_x_4643:
        /* <DEDUP_REMOVED lines=17> */
.L_x_4621:
[----:B------:R-:W2:Y:S04]  /*6370*/  LDG.E.STRONG.GPU R5, desc[UR38][R2.64] ;  /* 0x0000002602057981 */ /* 0x000ea8000c1ef900 */
[----:B--2---:R-:W-:Y:S01]  /*6380*/  CCTL.IVALL ;  /* 0x00000000ff00798f */ /* 0x004fe20002000000 */
[----:B------:R-:W-:Y:S05]  /*6390*/  YIELD ;  /* 0x0000000000007946 */ /* 0x000fea0003800000 */
[----:B------:R-:W-:-:S13]  /*63a0*/  ISETP.NE.AND P3, PT, R5, UR24, PT ;  /* 0x0000001805007c0c */ /* 0x000fda000bf65270 */
[----:B------:R-:W-:Y:S05]  /*63b0*/  @P3 BRA `(.L_x_4621) ;  /* 0xfffffffc00ec3947 */ /* 0x000fea000383ffff */
.L_x_4620:
[----:B------:R-:W-:Y:S05]  /*63c0*/  BSYNC B0 ;  /* 0x0000000000007941 */ /* 0x000fea0003800000 */
.L_x_4619:
[----:B------:R-:W-:-:S03]  /*63d0*/  UMOV UR22, 0xffffffff ;  /* 0xffffffff00167882 */ /* 0x000fc60000000000 */
[----:B------:R-:W-:Y:S05]  /*63e0*/  BRA.DIV UR22, `(.L_x_4622) ;  /* 0x0000002e16a47947 */ /* 0x000fea000b800000 */
[----:B------:R-:W-:Y:S01]  /*63f0*/  NOP ;  /* 0x0000000000007918 */ /* 0x000fe20000000000 */
.L_x_4696:
        /* <DEDUP_REMOVED lines=19> */
.L_x_4624:
[----:B------:R-:W-:Y:S05]  /*6530*/  BSYNC B0 ;  /* 0x0000000000007941 */ /* 0x000fea0003800000 */
.L_x_4623:
        /* <DEDUP_REMOVED lines=13> */
.L_x_4626:
[----:B------:R-:W-:Y:S05]  /*6610*/  BSYNC B0 ;  /* 0x0000000000007941 */ /* 0x000fea0003800000 */
.L_x_4625:
[----:B------:R-:W-:Y:S06]  /*6620*/  BAR.ARV 0xa, 0xa0 ;  /* 0x0282800000007b1d */ /* 0x000fec0000002000 */
[----:B------:R-:W-:Y:S04]  /*6630*/  BSSY B0, `(.L_x_4627) ;  /* 0x0000003000007945 */ /* 0x000fe80003800000 */
[----:B------:R-:W-:Y:S05]  /*6640*/  @!P0 BRA `(.L_x_4628) ;  /* 0x0000000000048947 */ /* 0x000fea0003800000 */
[----:B------:R-:W-:-:S04]  /*6650*/  DEPBAR.LE SB0, 0x0 ;  /* 0x000080000000791a */ /* 0x000fc80000000000 */
.L_x_4628:
[----:B------:R-:W-:Y:S05]  /*6660*/  BSYNC B0 ;  /* 0x0000000000007941 */ /* 0x000fea0003800000 */
.L_x_4627:
        /* <DEDUP_REMOVED lines=19> */
.L_x_4630:
[----:B------:R-:W-:Y:S05]  /*67a0*/  BSYNC B0 ;  /* 0x0000000000007941 */ /* 0x000fea0003800000 */
.L_x_4629:
        /* <DEDUP_REMOVED lines=9> */
.L_x_4633:
[----:B------:R-:W2:Y:S04]  /*6840*/  LDG.E.STRONG.GPU R5, desc[UR38][R2.64] ;  /* 0x0000002602057981 */ /* 0x000ea8000c1ef900 */
[----:B--2---:R-:W-:Y:S01]  /*6850*/  CCTL.IVALL ;  /* 0x00000000ff00798f */ /* 0x004fe20002000000 */
[----:B------:R-:W-:Y:S05]  /*6860*/  YIELD ;  /* 0x0000000000007946 */ /* 0x000fea0003800000 */
[----:B------:R-:W-:-:S13]  /*6870*/  ISETP.NE.AND P3, PT, R5, UR24, PT ;  /* 0x0000001805007c0c */ /* 0x000fda000bf65270 */
[----:B------:R-:W-:Y:S05]  /*6880*/  @P3 BRA `(.L_x_4633) ;  /* 0xfffffffc00ec3947 */ /* 0x000fea000383ffff */
.L_x_4632:
[----:B------:R-:W-:Y:S05]  /*6890*/  BSYNC B0 ;  /* 0x0000000000007941 */ /* 0x000fea0003800000 */
.L_x_4631:
[----:B------:R-:W-:-:S03]  /*68a0*/  UMOV UR6, 0xffffffff ;  /* 0xffffffff00067882 */ /* 0x000fc60000000000 */
[----:B------:R-:W-:Y:S05]  /*68b0*/  BRA.DIV UR6, `(.L_x_4634) ;  /* 0x0000002a068c7947 */ /* 0x000fea000b800000 */
[----:B------:R-:W-:Y:S01]  /*68c0*/  NOP ;  /* 0x0000000000007918 */ /* 0x000fe20000000000 */
.L_x_4699:
        /* <DEDUP_REMOVED lines=13> */
.L_x_4636:
[----:B------:R-:W-:Y:S05]  /*69a0*/  BSYNC B0 ;  /* 0x0000000000007941 */ /* 0x000fea0003800000 */
.L_x_4635:
        /* <DEDUP_REMOVED lines=13> */
.L_x_4638:
[----:B------:R-:W-:Y:S05]  /*6a80*/  BSYNC B0 ;  /* 0x0000000000007941 */ /* 0x000fea0003800000 */
.L_x_4637:
[----:B------:R-:W-:Y:S06]  /*6a90*/  BAR.ARV 0xa, 0xa0 ;  /* 0x0282800000007b1d */ /* 0x000fec0000002000 */
[----:B------:R-:W-:Y:S04]  /*6aa0*/  BSSY B0, `(.L_x_4639) ;  /* 0x0000003000007945 */ /* 0x000fe80003800000 */
[----:B------:R-:W-:Y:S05]  /*6ab0*/  @!P0 BRA `(.L_x_4640) ;  /* 0x0000000000048947 */ /* 0x000fea0003800000 */
[----:B------:R-:W-:-:S04]  /*6ac0*/  DEPBAR.LE SB0, 0x0 ;  /* 0x000080000000791a */ /* 0x000fc80000000000 */
.L_x_4640:
[----:B------:R-:W-:Y:S05]  /*6ad0*/  BSYNC B0 ;  /* 0x0000000000007941 */ /* 0x000fea0003800000 */
.L_x_4639:
        /* <DEDUP_REMOVED lines=19> */
.L_x_4642:
[----:B------:R-:W-:Y:S05]  /*6c10*/  BSYNC B0 ;  /* 0x0000000000007941 */ /* 0x000fea0003800000 */
.L_x_4641:
[----:B------:R-:W-:Y:S02]  /*6c20*/  UIADD3 UR4, UR4, 0x2, URZ ;  /* 0x0000000204047890 */ /* 0x000fe4000fffe03f */
[----:B------:R-:W-:Y:S01]  /*6c30*/  UIADD3 UR5, UR5, 0x1, URZ ;  /* 0x0000000105057890 */ /* 0x000fe2000fffe03f */
[----:B------:R-:W-:Y:S11]  /*6c40*/  @P2 BRA `(.L_x_4643) ;  /* 0xfffffff400842947 */ /* 0x000ff6000383ffff */
.L_x_4618:
        /* <DEDUP_REMOVED lines=13> */
.L_x_4646:
[----:B------:R-:W2:Y:S04]  /*6d20*/  LDG.E.STRONG.GPU R0, desc[UR38][R2.64] ;  /* 0x0000002602007981 */ /* 0x000ea8000c1ef900 */
[----:B--2---:R-:W-:Y:S01]  /*6d30*/  CCTL.IVALL ;  /* 0x00000000ff00798f */ /* 0x004fe20002000000 */
[----:B------:R-:W-:Y:S05]  /*6d40*/  YIELD ;  /* 0x0000000000007946 */ /* 0x000fea0003800000 */
[----:B------:R-:W-:-:S13]  /*6d50*/  ISETP.NE.AND P1, PT, R0, UR24, PT ;  /* 0x0000001800007c0c */ /* 0x000fda000bf25270 */
[----:B------:R-:W-:Y:S05]  /*6d60*/  @P1 BRA `(.L_x_4646) ;  /* 0xfffffffc00ec1947 */ /* 0x000fea000383ffff */
.L_x_4645:
[----:B------:R-:W-:Y:S05]  /*6d70*/  BSYNC B0 ;  /* 0x0000000000007941 */ /* 0x000fea0003800000 */
.L_x_4644:
[----:B------:R-:W-:-:S03]  /*6d80*/  UMOV UR5, 0xffffffff ;  /* 0xffffffff00057882 */ /* 0x000fc60000000000 */
[----:B------:R-:W-:Y:S05]  /*6d90*/  BRA.DIV UR5, `(.L_x_4647) ;  /* 0x0000002605707947 */ /* 0x000fea000b800000 */
[----:B------:R-:W-:Y:S01]  /*6da0*/  NOP ;  /* 0x0000000000007918 */ /* 0x000fe20000000000 */
.L_x_4702:
        /* <DEDUP_REMOVED lines=22> */
.L_x_4649:
[----:B------:R-:W-:Y:S05]  /*6f10*/  BSYNC B0 ;  /* 0x0000000000007941 */ /* 0x000fea0003800000 */
.L_x_4648:
        /* <DEDUP_REMOVED lines=20> */
.L_x_4651:
[----:B------:R-:W-:Y:S05]  /*7060*/  BSYNC B0 ;  /* 0x0000000000007941 */ /* 0x000fea0003800000 */
.L_x_4650:
[----:B------:R-:W-:Y:S06]  /*7070*/  BAR.ARV 0xa, 0xa0 ;  /* 0x0282800000007b1d */ /* 0x000fec0000002000 */
[----:B------:R-:W-:Y:S04]  /*7080*/  BSSY B0, `(.L_x_4652) ;  /* 0x0000003000007945 */ /* 0x000fe80003800000 */
[----:B------:R-:W-:Y:S05]  /*7090*/  @!P0 BRA `(.L_x_4653) ;  /* 0x0000000000048947 */ /* 0x000fea0003800000 */
[----:B------:R-:W-:-:S04]  /*70a0*/  DEPBAR.LE SB0, 0x0 ;  /* 0x000080000000791a */ /* 0x000fc80000000000 */
.L_x_4653:
[----:B------:R-:W-:Y:S05]  /*70b0*/  BSYNC B0 ;  /* 0x0000000000007941 */ /* 0x000fea0003800000 */
.L_x_4652:
        /* <DEDUP_REMOVED lines=19> */
.L_x_4613:
        /* <DEDUP_REMOVED lines=10> */
.L_x_4654:
        /* <DEDUP_REMOVED lines=10> */
.L_x_4656:
[----:B------:R-:W3:Y:S02]  /*7330*/  LDC R5, c[0x0][0x8c4] ;  /* 0x00023100ff057b82 */ /* 0x000ee40000000800 */
.L_x_4655:
        /* <DEDUP_REMOVED lines=45> */
.L_x_4658:
        /* <DEDUP_REMOVED lines=66> */
.L_x_4703:
        /* <DEDUP_REMOVED lines=9> */
.L_x_4661:
        /* <DEDUP_REMOVED lines=63> */
.L_x_4672:
[----:B------:R-:W-:-:S04]  /*7eb0*/  SHF.L.U32 R21, R10, 0x1f, RZ ;  /* 0x0000001f0a157819 */ /* 0x000fc800000006ff */
[----:B-1----:R-:W1:Y:S02]  /*7ec0*/  SYNCS.PHASECHK.TRANS64.TRYWAIT P1, [R12+URZ+0x30c40], R21 ;  /* 0x030c40150c0075a7 */ /* 0x002e64000802017f */
[----:B-12--5:R-:W-:Y:S05]  /*7ed0*/  @!P1 BRA `(.L_x_4664) ;  /* 0x0000001400509947 */ /* 0x026fea0003800000 */
.L_x_4704:
[----:B------:R-:W-:Y:S05]  /*7ee0*/  @P0 BRA `(.L_x_4665) ;  /* 0x0000000000140947 */ /* 0x000fea0003800000 */
[----:B------:R-:W-:Y:S01]  /*7ef0*/  ISETP.NE.AND P1, PT, R20, RZ, PT ;  /* 0x000000ff1400720c */ /* 0x000fe20003f25270 */
[----:B------:R-:W-:-:S04]  /*7f00*/  IMAD.MOV.U32 R3, RZ, RZ, 0x4200 ;  /* 0x00004200ff037424 */ /* 0x000fc800078e00ff */
[----:B------:R2:W-:Y:S08]  /*7f10*/  SYNCS.ARRIVE.TRANS64 RZ, [R12+URZ+0x30c30], R3 ;  /* 0x030c30030cff79a7 */ /* 0x0005f0000800003f */
[----:B------:R-:W-:Y:S05]  /*7f20*/  @!P1 BRA `(.L_x_4665) ;  /* 0x0000000000049947 */ /* 0x000fea0003800000 */
[----:B------:R-:W-:Y:S01]  /*7f30*/  BPT.TRAP 0x1 ;  /* 0x000000040000795c */ /* 0x000fe20000300000 */
.L_x_4665:
        /* <DEDUP_REMOVED lines=30> */
.L_x_4705:
[----:B------:R-:W-:Y:S05]  /*8120*/  @P0 BRA `(.L_x_4667) ;  /* 0x0000000000140947 */ /* 0x000fea0003800000 */
[----:B------:R-:W-:Y:S01]  /*8130*/  ISETP.NE.AND P1, PT, R20, RZ, PT ;  /* 0x000000ff1400720c */ /* 0x000fe20003f25270 */
[----:B------:R-:W-:-:S04]  /*8140*/  IMAD.MOV.U32 R2, RZ, RZ, 0x4200 ;  /* 0x00004200ff027424 */ /* 0x000fc800078e00ff */
[----:B------:R3:W-:Y:S08]  /*8150*/  SYNCS.ARRIVE.TRANS64 RZ, [R12+URZ+0x30c18], R2 ;  /* 0x030c18020cff79a7 */ /* 0x0007f0000800003f */
[----:B------:R-:W-:Y:S05]  /*8160*/  @!P1 BRA `(.L_x_4667) ;  /* 0x0000000000049947 */ /* 0x000fea0003800000 */
[----:B------:R-:W-:Y:S01]  /*8170*/  BPT.TRAP 0x1 ;  /* 0x000000040000795c */ /* 0x000fe20000300000 */
.L_x_4667:
        /* <DEDUP_REMOVED lines=22> */
.L_x_4706:
        /* <DEDUP_REMOVED lines=9> */
.L_x_4669:
        /* <DEDUP_REMOVED lines=24> */
.L_x_4708:
[----:B------:R-:W-:Y:S05]  /*84f0*/  @P0 BRA `(.L_x_4671) ;  /* 0x0000000000140947 */ /* 0x000fea0003800000 */
[----:B------:R-:W-:Y:S01]  /*8500*/  ISETP.NE.AND P1, PT, R20, RZ, PT ;  /* 0x000000ff1400720c */ /* 0x000fe20003f25270 */
[----:B-1----:R-:W-:-:S04]  /*8510*/  IMAD.MOV.U32 R5, RZ, RZ, 0x4200 ;  /* 0x00004200ff057424 */ /* 0x002fc800078e00ff */
[----:B------:R2:W-:Y:S08]  /*8520*/  SYNCS.ARRIVE.TRANS64 RZ, [R12+URZ+0x30c10], R5 ;  /* 0x030c10050cff79a7 */ /* 0x0005f0000800003f */
[----:B------:R-:W-:Y:S05]  /*8530*/  @!P1 BRA `(.L_x_4671) ;  /* 0x0000000000049947 */ /* 0x000fea0003800000 */
[----:B------:R-:W-:Y:S01]  /*8540*/  BPT.TRAP 0x1 ;  /* 0x000000040000795c */ /* 0x000fe20000300000 */
.L_x_4671:
        /* <DEDUP_REMOVED lines=23> */
.L_x_4663:
[----:B------:R-:W-:-:S13]  /*86c0*/  ISETP.NE.AND P1, PT, R18, RZ, PT ;  /* 0x000000ff1200720c */ /* 0x000fda0003f25270 */
[----:B------:R-:W-:Y:S05]  /*86d0*/  @!P1 BRA `(.L_x_4662) ;  /* 0x0000000000f89947 */ /* 0x000fea0003800000 */
[----:B------:R-:W-:-:S04]  /*86e0*/  SHF.L.U32 R13, R10, 0x1f, RZ ;  /* 0x0000001f0a0d7819 */ /* 0x000fc800000006ff */
[----:B------:R-:W1:Y:S02]  /*86f0*/  SYNCS.PHASECHK.TRANS64.TRYWAIT P1, [R12+URZ+0x30c40], R13 ;  /* 0x030c400d0c0075a7 */ /* 0x000e64000802017f */
[----:B-1----:R-:W-:Y:S05]  /*8700*/  @!P1 BRA `(.L_x_4673) ;  /* 0x0000000c00989947 */ /* 0x002fea0003800000 */
.L_x_4709:
[----:B------:R-:W-:Y:S05]  /*8710*/  @P0 BRA `(.L_x_4674) ;  /* 0x0000000000140947 */ /* 0x000fea0003800000 */
[----:B------:R-:W-:Y:S01]  /*8720*/  ISETP.NE.AND P1, PT, R20, RZ, PT ;  /* 0x000000ff1400720c */ /* 0x000fe20003f25270 */
[----:B------:R-:W-:-:S04]  /*8730*/  IMAD.MOV.U32 R5, RZ, RZ, 0x4200 ;  /* 0x00004200ff057424 */ /* 0x000fc800078e00ff */
[----:B------:R2:W-:Y:S08]  /*8740*/  SYNCS.ARRIVE.TRANS64 RZ, [R12+URZ+0x30c30], R5 ;  /* 0x030c30050cff79a7 */ /* 0x0005f0000800003f */
[----:B------:R-:W-:Y:S05]  /*8750*/  @!P1 BRA `(.L_x_4674) ;  /* 0x0000000000049947 */ /* 0x000fea0003800000 */
[----:B------:R-:W-:Y:S01]  /*8760*/  BPT.TRAP 0x1 ;  /* 0x000000040000795c */ /* 0x000fe20000300000 */
.L_x_4674:
        /* <DEDUP_REMOVED lines=27> */
.L_x_4710:
[----:B------:R-:W-:Y:S05]  /*8920*/  @P0 BRA `(.L_x_4676) ;  /* 0x0000000000140947 */ /* 0x000fea0003800000 */
[----:B------:R-:W-:Y:S01]  /*8930*/  ISETP.NE.AND P0, PT, R20, RZ, PT ;  /* 0x000000ff1400720c */ /* 0x000fe20003f05270 */
[----:B------:R-:W-:-:S04]  /*8940*/  IMAD.MOV.U32 R5, RZ, RZ, 0x4200 ;  /* 0x00004200ff057424 */ /* 0x000fc800078e00ff */
[----:B------:R3:W-:Y:S08]  /*8950*/  SYNCS.ARRIVE.TRANS64 RZ, [R12+URZ+0x30c18], R5 ;  /* 0x030c18050cff79a7 */ /* 0x0007f0000800003f */
[----:B------:R-:W-:Y:S05]  /*8960*/  @!P0 BRA `(.L_x_4676) ;  /* 0x0000000000048947 */ /* 0x000fea0003800000 */
[----:B------:R-:W-:Y:S01]  /*8970*/  BPT.TRAP 0x1 ;  /* 0x000000040000795c */ /* 0x000fe20000300000 */
.L_x_4676:
        /* <DEDUP_REMOVED lines=20> */
.L_x_4662:
[----:B------:R-:W3:Y:S01]  /*8ac0*/  S2R R2, SR_TID.X ;  /* 0x0000000000027919 */ /* 0x000ee20000002100 */
[----:B-12--5:R-:W-:Y:S01]  /*8ad0*/  IMAD R13, R0, 0x8, R12 ;  /* 0x00000008000d7824 */ /* 0x026fe200078e020c */
[----:B---3--:R-:W-:Y:S02]  /*8ae0*/  LOP3.LUT R3, R2, 0x7f, RZ, 0xc0, !PT ;  /* 0x0000007f02037812 */ /* 0x008fe400078ec0ff */
[----:B------:R-:W-:Y:S02]  /*8af0*/  SHF.L.U32 R2, R10, 0x1f, RZ ;  /* 0x0000001f0a027819 */ /* 0x000fe400000006ff */
[----:B------:R-:W-:Y:S02]  /*8b00*/  ISETP.NE.AND P1, PT, R3, RZ, PT ;  /* 0x000000ff0300720c */ /* 0x000fe40003f25270 */
[----:B------:R-:W1:Y:S02]  /*8b10*/  SYNCS.PHASECHK.TRANS64.TRYWAIT P0, [R13+URZ+0x30c40], R2 ;  /* 0x030c40020d0075a7 */ /* 0x000e64000800017f */
[----:B-1----:R-:W-:Y:S09]  /*8b20*/  @!P0 BRA `(.L_x_4677) ;  /* 0x0000000800b88947 */ /* 0x002ff20003800000 */
.L_x_4711:
[----:B------:R-:W-:Y:S05]  /*8b30*/  @P1 BRA `(.L_x_4678) ;  /* 0x0000000000181947 */ /* 0x000fea0003800000 */
[----:B------:R-:W2:Y:S01]  /*8b40*/  S2R R3, SR_TID.X ;  /* 0x0000000000037919 */ /* 0x000ea20000002100 */
[----:B-1----:R-:W-:-:S04]  /*8b50*/  IMAD.MOV.U32 R2, RZ, RZ, 0x4200 ;  /* 0x00004200ff027424 */ /* 0x002fc800078e00ff */
[----:B------:R3:W-:Y:S01]  /*8b60*/  SYNCS.ARRIVE.TRANS64 RZ, [R13+URZ+0x30c30], R2 ;  /* 0x030c30020dff79a7 */ /* 0x0007e2000800003f */
[----:B--2---:R-:W-:-:S13]  /*8b70*/  LOP3.LUT P0, RZ, R3, 0x1f, RZ, 0xc0, !PT ;  /* 0x0000001f03ff7812 */ /* 0x004fda000780c0ff */
[----:B---3--:R-:W-:Y:S05]  /*8b80*/  @!P0 BRA `(.L_x_4678) ;  /* 0x0000000000048947 */ /* 0x008fea0003800000 */
[----:B------:R-:W-:Y:S01]  /*8b90*/  BPT.TRAP 0x1 ;  /* 0x000000040000795c */ /* 0x000fe20000300000 */
.L_x_4678:
        /* <DEDUP_REMOVED lines=34> */
.L_x_4659:
[----:B------:R-:W-:Y:S05]  /*8dc0*/  BSYNC B0 ;  /* 0x0000000000007941 */ /* 0x000fea0003800000 */
.L_x_4657:
[----:B------:R-:W-:-:S03]  /*8dd0*/  UMOV UR6, 0xffffffff ;  /* 0xffffffff00067882 */ /* 0x000fc60000000000 */
[----:B------:R-:W-:Y:S05]  /*8de0*/  BRA.DIV UR6, `(.L_x_4679) ;  /* 0x0000000a061c7947 */ /* 0x000fea000b800000 */
[----:B------:R-:W-:-:S13]  /*8df0*/  ELECT P0, URZ, PT ;  /* 0x00000000003f782f */ /* 0x000fda0003800000 */
.L_x_4714:
[----:B------:R-:W-:Y:S05]  /*8e00*/  @!P0 BRA `(.L_x_4573) ;  /* 0x0000000000848947 */ /* 0x000fea0003800000 */
[----:B------:R-:W3:Y:S02]  /*8e10*/  LDL.LU R2, [R1+0x10] ;  /* 0x0000100001027983 */ /* 0x000ee40000300800 */
[----:B---3--:R-:W-:-:S04]  /*8e20*/  LOP3.LUT R2, R2, 0x2, RZ, 0xfc, !PT ;  /* 0x0000000202027812 */ /* 0x008fc800078efcff */
[----:B------:R-:W-:-:S13]  /*8e30*/  ISETP.NE.AND P0, PT, R2, 0x3, PT ;  /* 0x000000030200780c */ /* 0x000fda0003f05270 */
[----:B------:R-:W-:Y:S05]  /*8e40*/  @!P0 BRA `(.L_x_4680) ;  /* 0x0000000000048947 */ /* 0x000fea0003800000 */
[----:B--2---:R-:W-:Y:S01]  /*8e50*/  BPT.TRAP 0x1 ;  /* 0x000000040000795c */ /* 0x004fe20000300000 */
.L_x_4680:
        /* <DEDUP_REMOVED lines=15> */
.L_x_4715:
[----:B------:R-:W3:Y:S02]  /*8f50*/  SYNCS.PHASECHK.TRANS64.TRYWAIT P1, [R11+URZ], R2 ;  /* 0x000000020b0075a7 */ /* 0x000ee4000802017f */
[----:B---3--:R-:W-:Y:S05]  /*8f60*/  @!P1 BRA `(.L_x_4682) ;  /* 0x0000000400f49947 */ /* 0x008fea0003800000 */
.L_x_4716:
[----:B------:R-:W-:Y:S05]  /*8f70*/  @!P0 BRA `(.L_x_4683) ;  /* 0x0000000000048947 */ /* 0x000fea0003800000 */
[----:B--2---:R-:W-:Y:S01]  /*8f80*/  BPT.TRAP 0x1 ;  /* 0x000000040000795c */ /* 0x004fe20000300000 */
.L_x_4683:
[----:B------:R-:W-:-:S04]  /*8f90*/  VIADD R0, R6, 0x30c40 ;  /* 0x00030c4006007836 */ /* 0x000fc80000000000 */
[----:B------:R-:W-:-:S04]  /*8fa0*/  IMAD R9, R9, 0x8, R0 ;  /* 0x0000000809097824 */ /* 0x000fc800078e0200 */
[----:B------:R-:W4:Y:S02]  /*8fb0*/  SYNCS.PHASECHK.TRANS64.TRYWAIT P0, [R9+URZ], R4 ;  /* 0x00000004090075a7 */ /* 0x000f24000800017f */
[----:B----4-:R-:W-:Y:S05]  /*8fc0*/  @!P0 BRA `(.L_x_4684) ;  /* 0x0000000400f08947 */ /* 0x010fea0003800000 */
.L_x_4717:
[----:B------:R-:W-:-:S07]  /*8fd0*/  IMAD R3, R3, 0x8, R0 ;  /* 0x0000000803037824 */ /* 0x000fce00078e0200 */
.L_x_4685:
[----:B------:R1:W1:Y:S02]  /*8fe0*/  SYNCS.PHASECHK.TRANS64.TRYWAIT P0, [R3+URZ], R2 ;  /* 0x00000002030075a7 */ /* 0x000264000800017f */
[----:B-1----:R-:W-:Y:S05]  /*8ff0*/  @!P0 NANOSLEEP.SYNCS 0x989680 ;  /* 0x009896800000895d */ /* 0x002fea0003900000 */
[----:B------:R-:W1:Y:S02]  /*9000*/  @!P0 SYNCS.PHASECHK.TRANS64 P0, [R3+URZ], R2 ;  /* 0x00000002030085a7 */ /* 0x000e64000800007f */
[----:B-1----:R-:W-:Y:S05]  /*9010*/  @!P0 BRA `(.L_x_4685) ;  /* 0xfffffffc00f08947 */ /* 0x002fea000383ffff */
.L_x_4573:
[----:B--2---:R-:W-:Y:S05]  /*9020*/  BSYNC B6 ;  /* 0x0000000000067941 */ /* 0x004fea0003800000 */
.L_x_4567:
[----:B------:R-:W-:Y:S05]  /*9030*/  EXIT ;  /* 0x000000000000794d */ /* 0x000fea0003800000 */
.L_x_4583:
[----:B------:R-:W-:Y:S02]  /*9040*/  IMAD.MOV.U32 R12, RZ, RZ, RZ ;  /* 0x000000ffff0c7224 */ /* 0x000fe400078e00ff */
[----:B------:R-:W-:Y:S02]  /*9050*/  IMAD.MOV.U32 R11, RZ, RZ, 0x1f ;  /* 0x0000001fff0b7424 */ /* 0x000fe400078e00ff */
[----:B------:R-:W-:-:S07]  /*9060*/  IMAD.MOV.U32 R15, RZ, RZ, -0x1 ;  /* 0xffffffffff0f7424 */ /* 0x000fce00078e00ff */
[----:B------:R-:W-:Y:S05]  /*9070*/  WARPSYNC.COLLECTIVE R15, `(.L_x_4686) ;  /* 0x000000000f087348 */ /* 0x000fea0003c00000 */
[----:B------:R1:W2:Y:S02]  /*9080*/  SHFL.IDX P6, R14, R13, R12, R11 ;  /* 0x0000000c0d0e7389 */ /* 0x0002a400000c000b */
[----:B-12---:R-:W-:Y:S01]  /*9090*/  ENDCOLLECTIVE ;  /* 0x000000000000791b */ /* 0x006fe20003800000 */
.L_x_4686:
[----:B------:R-:W-:Y:S05]  /*90a0*/  BRA `(.L_x_4687) ;  /* 0xffffff8000307947 */ /* 0x000fea000383ffff */
.L_x_4585:
[----:B--2---:R2:W3:Y:S02]  /*90b0*/  SYNCS.PHASECHK.TRANS64.TRYWAIT P0, [R226+URZ+0x30c00], R15 ;  /* 0x030c000fe20075a7 */ /* 0x0044e4000800017f */
[----:B---3--:R-:W-:Y:S05]  /*90c0*/  @!P0 NANOSLEEP.SYNCS 0x989680 ;  /* 0x009896800000895d */ /* 0x008fea0003900000 */
[----:B------:R-:W3:Y:S02]  /*90d0*/  @!P0 SYNCS.PHASECHK.TRANS64 P0, [R226+URZ+0x30c00], R15 ;  /* 0x030c000fe20085a7 */ /* 0x000ee4000800007f */
[----:B---3--:R-:W-:Y:S05]  /*90e0*/  @!P0 BRA `(.L_x_4585) ;  /* 0xfffffffc00f08947 */ /* 0x008fea000383ffff */
[----:B------:R-:W-:Y:S05]  /*90f0*/  BRA `(.L_x_4584) ;  /* 0xffffff8000947947 */ /* 0x000fea000383ffff */
.L_x_4589:
[----:B--2---:R2:W3:Y:S02]  /*9100*/  SYNCS.PHASECHK.TRANS64.TRYWAIT P1, [R9+URZ+0x30c10], R12 ;  /* 0x030c100c090075a7 */ /* 0x0044e4000802017f */
[----:B---3--:R-:W-:Y:S05]  /*9110*/  @!P1 NANOSLEEP.SYNCS 0x989680 ;  /* 0x009896800000995d */ /* 0x008fea0003900000 */
[----:B------:R-:W3:Y:S02]  /*9120*/  @!P1 SYNCS.PHASECHK.TRANS64 P1, [R9+URZ+0x30c10], R12 ;  /* 0x030c100c090095a7 */ /* 0x000ee4000802007f */
[----:B---3--:R-:W-:Y:S05]  /*9130*/  @!P1 BRA `(.L_x_4589) ;  /* 0xfffffffc00f09947 */ /* 0x008fea000383ffff */
[----:B------:R-:W-:Y:S05]  /*9140*/  BRA `(.L_x_4588) ;  /* 0xffffff8800687947 */ /* 0x000fea000383ffff */
.L_x_4593:
[----:B------:R1:W1:Y:S02]  /*9150*/  SYNCS.PHASECHK.TRANS64.TRYWAIT P1, [R9+URZ+0x30c30], R12 ;  /* 0x030c300c090075a7 */ /* 0x000264000802017f */
[----:B-1----:R-:W-:Y:S05]  /*9160*/  @!P1 NANOSLEEP.SYNCS 0x989680 ;  /* 0x009896800000995d */ /* 0x002fea0003900000 */
[----:B------:R-:W1:Y:S02]  /*9170*/  @!P1 SYNCS.PHASECHK.TRANS64 P1, [R9+URZ+0x30c30], R12 ;  /* 0x030c300c090095a7 */ /* 0x000e64000802007f */
[----:B-1----:R-:W-:Y:S05]  /*9180*/  @!P1 BRA `(.L_x_4593) ;  /* 0xfffffffc00f09947 */ /* 0x002fea000383ffff */
[----:B------:R-:W-:Y:S05]  /*9190*/  BRA `(.L_x_4592) ;  /* 0xffffff8c00787947 */ /* 0x000fea000383ffff */
.L_x_4600:
[----:B------:R-:W-:Y:S01]  /*91a0*/  BSSY B0, `(.L_x_4688) ;  /* 0x0000005000007945 */ /* 0x000fe20003800000 */
[----:B------:R-:W-:-:S07]  /*91b0*/  IMAD.MOV.U32 R15, RZ, RZ, -0x1 ;  /* 0xffffffffff0f7424 */ /* 0x000fce00078e00ff */
[----:B------:R-:W-:Y:S05]  /*91c0*/  WARPSYNC.COLLECTIVE R15, `(.L_x_4689) ;  /* 0x000000000f087348 */ /* 0x000fea0003c00000 */
[----:B------:R-:W-:Y:S01]  /*91d0*/  NOP ;  /* 0x0000000000007918 */ /* 0x000fe20000000000 */
[----:B------:R-:W-:Y:S01]  /*91e0*/  ENDCOLLECTIVE ;  /* 0x000000000000791b */ /* 0x000fe20003800000 */
.L_x_4689:
[----:B------:R-:W-:Y:S05]  /*91f0*/  BSYNC B0 ;  /* 0x0000000000007941 */ /* 0x000fea0003800000 */
.L_x_4688:
[----:B------:R-:W-:Y:S05]  /*9200*/  BRA `(.L_x_4690) ;  /* 0xffffffc0007c7947 */ /* 0x000fea000383ffff */
.L_x_4609:
[----:B------:R-:W-:Y:S01]  /*9210*/  BSSY B0, `(.L_x_4691) ;  /* 0x0000005000007945 */ /* 0x000fe20003800000 */
[----:B------:R-:W-:-:S07]  /*9220*/  IMAD.MOV.U32 R15, RZ, RZ, -0x1 ;  /* 0xffffffffff0f7424 */ /* 0x000fce00078e00ff */
[----:B-1----:R-:W-:Y:S05]  /*9230*/  WARPSYNC.COLLECTIVE R15, `(.L_x_4692) ;  /* 0x000000000f087348 */ /* 0x002fea0003c00000 */
[----:B------:R-:W-:Y:S01]  /*9240*/  NOP ;  /* 0x0000000000007918 */ /* 0x000fe20000000000 */
[----:B-1----:R-:W-:Y:S01]  /*9250*/  ENDCOLLECTIVE ;  /* 0x000000000000791b */ /* 0x002fe20003800000 */
.L_x_4692:
[----:B------:R-:W-:Y:S05]  /*9260*/  BSYNC B0 ;  /* 0x0000000000007941 */ /* 0x000fea0003800000 */
.L_x_4691:
[----:B------:R-:W-:Y:S05]  /*9270*/  BRA `(.L_x_4693) ;  /* 0xffffffc400587947 */ /* 0x000fea000383ffff */
.L_x_4622:
[----:B------:R-:W-:Y:S01]  /*9280*/  BSSY B0, `(.L_x_4694) ;  /* 0x0000005000007945 */ /* 0x000fe20003800000 */
[----:B------:R-:W-:-:S07]  /*9290*/  IMAD.MOV.U32 R15, RZ, RZ, -0x1 ;  /* 0xffffffffff0f7424 */ /* 0x000fce00078e00ff */
[----:B------:R-:W-:Y:S05]  /*92a0*/  WARPSYNC.COLLECTIVE R15, `(.L_x_4695) ;  /* 0x000000000f087348 */ /* 0x000fea0003c00000 */
[----:B------:R-:W-:Y:S01]  /*92b0*/  NOP ;  /* 0x0000000000007918 */ /* 0x000fe20000000000 */
[----:B------:R-:W-:Y:S01]  /*92c0*/  ENDCOLLECTIVE ;  /* 0x000000000000791b */ /* 0x000fe20003800000 */
.L_x_4695:
[----:B------:R-:W-:Y:S05]  /*92d0*/  BSYNC B0 ;  /* 0x0000000000007941 */ /* 0x000fea0003800000 */
.L_x_4694:
[----:B------:R-:W-:Y:S05]  /*92e0*/  BRA `(.L_x_4696) ;  /* 0xffffffd000447947 */ /* 0x000fea000383ffff */
.L_x_4634:
[----:B------:R-:W-:Y:S01]  /*92f0*/  BSSY B0, `(.L_x_4697) ;  /* 0x0000005000007945 */ /* 0x000fe20003800000 */
[----:B------:R-:W-:-:S07]  /*9300*/  IMAD.MOV.U32 R15, RZ, RZ, -0x1 ;  /* 0xffffffffff0f7424 */ /* 0x000fce00078e00ff */
[----:B------:R-:W-:Y:S05]  /*9310*/  WARPSYNC.COLLECTIVE R15, `(.L_x_4698) ;  /* 0x000000000f087348 */ /* 0x000fea0003c00000 */
[----:B------:R-:W-:Y:S01]  /*9320*/  NOP ;  /* 0x0000000000007918 */ /* 0x000fe20000000000 */
[----:B------:R-:W-:Y:S01]  /*9330*/  ENDCOLLECTIVE ;  /* 0x000000000000791b */ /* 0x000fe20003800000 */
.L_x_4698:
[----:B------:R-:W-:Y:S05]  /*9340*/  BSYNC B0 ;  /* 0x0000000000007941 */ /* 0x000fea0003800000 */
.L_x_4697:
[----:B------:R-:W-:Y:S05]  /*9350*/  BRA `(.L_x_4699) ;  /* 0xffffffd4005c7947 */ /* 0x000fea000383ffff */
.L_x_4647:
[----:B------:R-:W-:Y:S01]  /*9360*/  BSSY B0, `(.L_x_4700) ;  /* 0x0000005000007945 */ /* 0x000fe20003800000 */
[----:B------:R-:W-:-:S07]  /*9370*/  IMAD.MOV.U32 R15, RZ, RZ, -0x1 ;  /* 0xffffffffff0f7424 */ /* 0x000fce00078e00ff */
[----:B------:R-:W-:Y:S05]  /*9380*/  WARPSYNC.COLLECTIVE R15, `(.L_x_4701) ;  /* 0x000000000f087348 */ /* 0x000fea0003c00000 */
[----:B------:R-:W-:Y:S01]  /*9390*/  NOP ;  /* 0x0000000000007918 */ /* 0x000fe20000000000 */
[----:B------:R-:W-:Y:S01]  /*93a0*/  ENDCOLLECTIVE ;  /* 0x000000000000791b */ /* 0x000fe20003800000 */
.L_x_4701:
[----:B------:R-:W-:Y:S05]  /*93b0*/  BSYNC B0 ;  /* 0x0000000000007941 */ /* 0x000fea0003800000 */
.L_x_4700:
[----:B------:R-:W-:Y:S05]  /*93c0*/  BRA `(.L_x_4702) ;  /* 0xffffffd800787947 */ /* 0x000fea000383ffff */
.L_x_4660:
[----:B-1----:R1:W2:Y:S02]  /*93d0*/  SYNCS.PHASECHK.TRANS64.TRYWAIT P1, [R12+URZ+0x30c20], R3 ;  /* 0x030c20030c0075a7 */ /* 0x0022a4000802017f */
[----:B--2---:R-:W-:Y:S05]  /*93e0*/  @!P1 NANOSLEEP.SYNCS 0x989680 ;  /* 0x009896800000995d */ /* 0x004fea0003900000 */
[----:B------:R-:W2:Y:S02]  /*93f0*/  @!P1 SYNCS.PHASECHK.TRANS64 P1, [R12+URZ+0x30c20], R3 ;  /* 0x030c20030c0095a7 */ /* 0x000ea4000802007f */
[----:B--2---:R-:W-:Y:S05]  /*9400*/  @!P1 BRA `(.L_x_4660) ;  /* 0xfffffffc00f09947 */ /* 0x004fea000383ffff */
[----:B------:R-:W-:Y:S05]  /*9410*/  BRA `(.L_x_4703) ;  /* 0xffffffe400847947 */ /* 0x000fea000383ffff */
.L_x_4664:
[----:B-1----:R1:W2:Y:S02]  /*9420*/  SYNCS.PHASECHK.TRANS64.TRYWAIT P1, [R12+URZ+0x30c40], R21 ;  /* 0x030c40150c0075a7 */ /* 0x0022a4000802017f */
[----:B--2---:R-:W-:Y:S05]  /*9430*/  @!P1 NANOSLEEP.SYNCS 0x989680 ;  /* 0x009896800000995d */ /* 0x004fea0003900000 */
[----:B------:R-:W2:Y:S02]  /*9440*/  @!P1 SYNCS.PHASECHK.TRANS64 P1, [R12+URZ+0x30c40], R21 ;  /* 0x030c40150c0095a7 */ /* 0x000ea4000802007f */
[----:B--2---:R-:W-:Y:S05]  /*9450*/  @!P1 BRA `(.L_x_4664) ;  /* 0xfffffffc00f09947 */ /* 0x004fea000383ffff */
[----:B------:R-:W-:Y:S05]  /*9460*/  BRA `(.L_x_4704) ;  /* 0xffffffe8009c7947 */ /* 0x000fea000383ffff */
.L_x_4666:
[----:B--2---:R2:W3:Y:S02]  /*9470*/  SYNCS.PHASECHK.TRANS64.TRYWAIT P1, [R12+URZ+0x30c28], R21 ;  /* 0x030c28150c0075a7 */ /* 0x0044e4000802017f */
[----:B---3--:R-:W-:Y:S05]  /*9480*/  @!P1 NANOSLEEP.SYNCS 0x989680 ;  /* 0x009896800000995d */ /* 0x008fea0003900000 */
[----:B------:R-:W3:Y:S02]  /*9490*/  @!P1 SYNCS.PHASECHK.TRANS64 P1, [R12+URZ+0x30c28], R21 ;  /* 0x030c28150c0095a7 */ /* 0x000ee4000802007f */
[----:B---3--:R-:W-:Y:S05]  /*94a0*/  @!P1 BRA `(.L_x_4666) ;  /* 0xfffffffc00f09947 */ /* 0x008fea000383ffff */
[----:B------:R-:W-:Y:S05]  /*94b0*/  BRA `(.L_x_4705) ;  /* 0xffffffec00187947 */ /* 0x000fea000383ffff */
.L_x_4668:
[----:B---3--:R3:W4:Y:S02]  /*94c0*/  SYNCS.PHASECHK.TRANS64.TRYWAIT P1, [R12+URZ+0x30c48], R21 ;  /* 0x030c48150c0075a7 */ /* 0x008724000802017f */
[----:B----4-:R-:W-:Y:S05]  /*94d0*/  @!P1 NANOSLEEP.SYNCS 0x989680 ;  /* 0x009896800000995d */ /* 0x010fea0003900000 */
[----:B------:R-:W4:Y:S02]  /*94e0*/  @!P1 SYNCS.PHASECHK.TRANS64 P1, [R12+URZ+0x30c48], R21 ;  /* 0x030c48150c0095a7 */ /* 0x000f24000802007f */
[----:B----4-:R-:W-:Y:S05]  /*94f0*/  @!P1 BRA `(.L_x_4668) ;  /* 0xfffffffc00f09947 */ /* 0x010fea000383ffff */
[----:B------:R-:W-:Y:S05]  /*9500*/  BRA `(.L_x_4706) ;  /* 0xffffffec00747947 */ /* 0x000fea000383ffff */
.L_x_4670:
[----:B------:R-:W-:-:S07]  /*9510*/  SHF.L.U32 R5, R10, 0x1f, RZ ;  /* 0x0000001f0a057819 */ /* 0x000fce00000006ff */
.L_x_4707:
[----:B-1----:R1:W2:Y:S02]  /*9520*/  SYNCS.PHASECHK.TRANS64.TRYWAIT P1, [R12+URZ+0x30c20], R5 ;  /* 0x030c20050c0075a7 */ /* 0x0022a4000802017f */
[----:B--2---:R-:W-:Y:S05]  /*9530*/  @!P1 NANOSLEEP.SYNCS 0x989680 ;  /* 0x009896800000995d */ /* 0x004fea0003900000 */
[----:B------:R-:W2:Y:S02]  /*9540*/  @!P1 SYNCS.PHASECHK.TRANS64 P1, [R12+URZ+0x30c20], R5 ;  /* 0x030c20050c0095a7 */ /* 0x000ea4000802007f */
[----:B--2---:R-:W-:Y:S05]  /*9550*/  @!P1 BRA `(.L_x_4707) ;  /* 0xfffffffc00f09947 */ /* 0x004fea000383ffff */
[----:B------:R-:W-:Y:S05]  /*9560*/  BRA `(.L_x_4708) ;  /* 0xffffffec00e07947 */ /* 0x000fea000383ffff */
.L_x_4673:
[----:B-1----:R1:W2:Y:S02]  /*9570*/  SYNCS.PHASECHK.TRANS64.TRYWAIT P1, [R12+URZ+0x30c40], R13 ;  /* 0x030c400d0c0075a7 */ /* 0x0022a4000802017f */
[----:B--2---:R-:W-:Y:S05]  /*9580*/  @!P1 NANOSLEEP.SYNCS 0x989680 ;  /* 0x009896800000995d */ /* 0x004fea0003900000 */
[----:B------:R-:W2:Y:S02]  /*9590*/  @!P1 SYNCS.PHASECHK.TRANS64 P1, [R12+URZ+0x30c40], R13 ;  /* 0x030c400d0c0095a7 */ /* 0x000ea4000802007f */
[----:B--2---:R-:W-:Y:S05]  /*95a0*/  @!P1 BRA `(.L_x_4673) ;  /* 0xfffffffc00f09947 */ /* 0x004fea000383ffff */
[----:B------:R-:W-:Y:S05]  /*95b0*/  BRA `(.L_x_4709) ;  /* 0xfffffff000547947 */ /* 0x000fea000383ffff */
.L_x_4675:
[----:B--2---:R2:W3:Y:S02]  /*95c0*/  SYNCS.PHASECHK.TRANS64.TRYWAIT P1, [R12+URZ+0x30c28], R13 ;  /* 0x030c280d0c0075a7 */ /* 0x0044e4000802017f */
[----:B---3--:R-:W-:Y:S05]  /*95d0*/  @!P1 NANOSLEEP.SYNCS 0x989680 ;  /* 0x009896800000995d */ /* 0x008fea0003900000 */
[----:B------:R-:W3:Y:S02]  /*95e0*/  @!P1 SYNCS.PHASECHK.TRANS64 P1, [R12+URZ+0x30c28], R13 ;  /* 0x030c280d0c0095a7 */ /* 0x000ee4000802007f */
[----:B---3--:R-:W-:Y:S05]  /*95f0*/  @!P1 BRA `(.L_x_4675) ;  /* 0xfffffffc00f09947 */ /* 0x008fea000383ffff */
[----:B------:R-:W-:Y:S05]  /*9600*/  BRA `(.L_x_4710) ;  /* 0xfffffff000c47947 */ /* 0x000fea000383ffff */
.L_x_4677:
[----:B-1----:R1:W2:Y:S02]  /*9610*/  SYNCS.PHASECHK.TRANS64.TRYWAIT P0, [R13+URZ+0x30c40], R2 ;  /* 0x030c40020d0075a7 */ /* 0x0022a4000800017f */
[----:B--2---:R-:W-:Y:S05]  /*9620*/  @!P0 NANOSLEEP.SYNCS 0x989680 ;  /* 0x009896800000895d */ /* 0x004fea0003900000 */
[----:B------:R-:W2:Y:S02]  /*9630*/  @!P0 SYNCS.PHASECHK.TRANS64 P0, [R13+URZ+0x30c40], R2 ;  /* 0x030c40020d0085a7 */ /* 0x000ea4000800007f */
[----:B--2---:R-:W-:Y:S05]  /*9640*/  @!P0 BRA `(.L_x_4677) ;  /* 0xfffffffc00f08947 */ /* 0x004fea000383ffff */
[----:B------:R-:W-:Y:S05]  /*9650*/  BRA `(.L_x_4711) ;  /* 0xfffffff400347947 */ /* 0x000fea000383ffff */
.L_x_4679:
[----:B------:R-:W-:Y:S01]  /*9660*/  BSSY B0, `(.L_x_4712) ;  /* 0x0000006000007945 */ /* 0x000fe20003800000 */
[----:B------:R-:W-:-:S07]  /*9670*/  IMAD.MOV.U32 R15, RZ, RZ, -0x1 ;  /* 0xffffffffff0f7424 */ /* 0x000fce00078e00ff */
[----:B--2---:R-:W-:Y:S05]  /*9680*/  WARPSYNC.COLLECTIVE R15, `(.L_x_4713) ;  /* 0x000000000f0c7348 */ /* 0x004fea0003c00000 */
[----:B------:R-:W-:Y:S02]  /*9690*/  ELECT P6, UR62, PT ;  /* 0x00000000003e782f */ /* 0x000fe400038c0000 */
[----:B------:R-:W-:Y:S01]  /*96a0*/  MOV R14, UR62 ;  /* 0x0000003e000e7c02 */ /* 0x000fe20008000f00 */
[----:B--2---:R-:W-:Y:S10]  /*96b0*/  ENDCOLLECTIVE ;  /* 0x000000000000791b */ /* 0x004ff40003800000 */
.L_x_4713:
[----:B------:R-:W-:Y:S05]  /*96c0*/  BSYNC B0 ;  /* 0x0000000000007941 */ /* 0x000fea0003800000 */
.L_x_4712:
[----:B------:R-:W-:Y:S01]  /*96d0*/  PLOP3.LUT P0, PT, P6, PT, PT, 0x80, 0x0 ;  /* 0x000000000000781c */ /* 0x000fe2000370f070 */
[----:B------:R-:W-:-:S12]  /*96e0*/  BRA `(.L_x_4714) ;  /* 0xfffffff400c47947 */ /* 0x000fd8000383ffff */
.L_x_4681:
[----:B-1----:R1:W3:Y:S02]  /*96f0*/  SYNCS.PHASECHK.TRANS64.TRYWAIT P1, [R7+URZ], R4 ;  /* 0x00000004070075a7 */ /* 0x0022e4000802017f */
[----:B---3--:R-:W-:Y:S05]  /*9700*/  @!P1 NANOSLEEP.SYNCS 0x989680 ;  /* 0x009896800000995d */ /* 0x008fea0003900000 */
[----:B------:R-:W3:Y:S02]  /*9710*/  @!P1 SYNCS.PHASECHK.TRANS64 P1, [R7+URZ], R4 ;  /* 0x00000004070095a7 */ /* 0x000ee4000802007f */
[----:B---3--:R-:W-:Y:S05]  /*9720*/  @!P1 BRA `(.L_x_4681) ;  /* 0xfffffffc00f09947 */ /* 0x008fea000383ffff */
[----:B------:R-:W-:Y:S05]  /*9730*/  BRA `(.L_x_4715) ;  /* 0xfffffff800047947 */ /* 0x000fea000383ffff */
.L_x_4682:
[----:B---3--:R3:W4:Y:S02]  /*9740*/  SYNCS.PHASECHK.TRANS64.TRYWAIT P1, [R11+URZ], R2 ;  /* 0x000000020b0075a7 */ /* 0x008724000802017f */
[----:B----4-:R-:W-:Y:S05]  /*9750*/  @!P1 NANOSLEEP.SYNCS 0x989680 ;  /* 0x009896800000995d */ /* 0x010fea0003900000 */
[----:B------:R-:W4:Y:S02]  /*9760*/  @!P1 SYNCS.PHASECHK.TRANS64 P1, [R11+URZ], R2 ;  /* 0x000000020b0095a7 */ /* 0x000f24000802007f */
[----:B----4-:R-:W-:Y:S05]  /*9770*/  @!P1 BRA `(.L_x_4682) ;  /* 0xfffffffc00f09947 */ /* 0x010fea000383ffff */
[----:B------:R-:W-:Y:S05]  /*9780*/  BRA `(.L_x_4716) ;  /* 0xfffffff400f87947 */ /* 0x000fea000383ffff */
.L_x_4684:
[----:B----4-:R4:W1:Y:S02]  /*9790*/  SYNCS.PHASECHK.TRANS64.TRYWAIT P0, [R9+URZ], R4 ;  /* 0x00000004090075a7 */ /* 0x010864000800017f */
[----:B-1----:R-:W-:Y:S05]  /*97a0*/  @!P0 NANOSLEEP.SYNCS 0x989680 ;  /* 0x009896800000895d */ /* 0x002fea0003900000 */
[----:B------:R-:W1:Y:S02]  /*97b0*/  @!P0 SYNCS.PHASECHK.TRANS64 P0, [R9+URZ], R4 ;  /* 0x00000004090085a7 */ /* 0x000e64000800007f */
[----:B-1----:R-:W-:Y:S05]  /*97c0*/  @!P0 BRA `(.L_x_4684) ;  /* 0xfffffffc00f08947 */ /* 0x002fea000383ffff */
[----:B------:R-:W-:Y:S05]  /*97d0*/  BRA `(.L_x_4717) ;  /* 0xfffffff400fc7947 */ /* 0x000fea000383ffff */
.L_x_4718:
        /* <DEDUP_REMOVED lines=10> */
.L_x_7408:


//--------------------- .text._ZN7cutlass13device_kernelIN5flash11enable_sm90INS1_16FlashAttnBwdSm90INS1_25CollectiveMainloopBwdSm90ILi2ELi2ELi2EN4cute5tupleIJNS5_1CILi1EEES8_S8_EEENS6_IJNS7_ILi128EEESA_NS7_ILi64EEEEEENS_10bfloat16_tEfNS_4arch4Sm90ELb0ELb1ELb0ELb0ELb0ELb1ELb0ELb0ELi2ELi1ELi2ELi2ELb0EEENS1_21CollectiveEpilogueBwdISC_SD_SF_Li256ELb0ELb0ELi1EEENS1_19SingleTileSchedulerILb0ELb0ELb0ELi128EEEEEEEEEvNT_6ParamsE --------------------------
	.section	.text._ZN7cutlass13device_kernelIN5flash11enable_sm90INS1_16FlashAttnBwdSm90INS1_25CollectiveMainloopBwdSm90ILi2ELi2ELi2EN4cute5tupleIJNS5_1CILi1EEES8_S8_EEENS6_IJNS7_ILi128EEESA_NS7_ILi64EEEEEENS_10bfloat16_tEfNS_4arch4Sm90ELb0ELb1ELb0ELb0ELb0ELb1ELb0ELb0ELi2ELi1ELi2ELi2ELb0EEENS1_21CollectiveEpilogueBwdISC_SD_SF_Li256ELb0ELb0ELi1EEENS1_19SingleTileSchedulerILb0ELb0ELb0ELi128EEEEEEEEEvNT_6ParamsE,"ax",@progbits
	.align	128
.text._ZN7cutlass13device_kernelIN5flash11enable_sm90INS1_16FlashAttnBwdSm90INS1_25CollectiveMainloopBwdSm90ILi2ELi2ELi2EN4cute5tupleIJNS5_1CILi1EEES8_S8_EEENS6_IJNS7_ILi128EEESA_NS7_ILi64EEEEEENS_10bfloat16_tEfNS_4arch4Sm90ELb0ELb1ELb0ELb0ELb0ELb1ELb0ELb0ELi2ELi1ELi2ELi2ELb0EEENS1_21CollectiveEpilogueBwdISC_SD_SF_Li256ELb0ELb0ELi1EEENS1_19SingleTileSchedulerILb0ELb0ELb0ELi128EEEEEEEEEvNT_6ParamsE:
        .type           _ZN7cutlass13device_kernelIN5flash11enable_sm90INS1_16FlashAttnBwdSm90INS1_25CollectiveMainloopBwdSm90ILi2ELi2ELi2EN4cute5tupleIJNS5_1CILi1EEES8_S8_EEENS6_IJNS7_ILi128EEESA_NS7_ILi64EEEEEENS_10bfloat16_tEfNS_4arch4Sm90ELb0ELb1ELb0ELb0ELb0ELb1ELb0ELb0ELi2ELi1ELi2ELi2ELb0EEENS1_21CollectiveEpilogueBwdISC_SD_SF_Li256ELb0ELb0ELi1EEENS1_19SingleTileSchedulerILb0ELb0ELb0ELi128EEEEEEEEEvNT_6ParamsE,@function
        .size           _ZN7cutlass13device_kernelIN5flash11enable_sm90INS1_16FlashAttnBwdSm90INS1_25CollectiveMainloopBwdSm90ILi2ELi2ELi2EN4cute5tupleIJNS5_1CILi1EEES8_S8_EEENS6_IJNS7_ILi128EEESA_NS7_ILi64EEEEEENS_10bfloat16_tEfNS_4arch4Sm90ELb0ELb1ELb0ELb0ELb0ELb1ELb0ELb0ELi2ELi1ELi2ELi2ELb0EEENS1_21CollectiveEpilogueBwdISC_SD_SF_Li256ELb0ELb0ELi1EEENS1_19SingleTileSchedulerILb0ELb0ELb0ELi128EEEEEEEEEvNT_6ParamsE,(.L_x_7409 - _ZN7cutlass13device_kernelIN5flash11enable_sm90INS1_16FlashAttnBwdSm90INS1_25CollectiveMainloopBwdSm90ILi2ELi2ELi2EN4cute5tupleIJNS5_1CILi1EEES8_S8_EEENS6_IJNS7_ILi128EEESA_NS7_ILi64EEEEEENS_10bfloat16_tEfNS_4arch4Sm90ELb0ELb1ELb0ELb0ELb0ELb1ELb0ELb0ELi2ELi1ELi2ELi2ELb0EEENS1_21CollectiveEpilogueBwdISC_SD_SF_Li256ELb0ELb0ELi1EEENS1_19SingleTileSchedulerILb0ELb0ELb0ELi128EEEEEEEEEvNT_6ParamsE)
        .other          _ZN7cutlass13device_kernelIN5flash11enable_sm90INS1_16FlashAttnBwdSm90INS1_25CollectiveMainloopBwdSm90ILi2ELi2ELi2EN4cute5tupleIJNS5_1CILi1EEES8_S8_EEENS6_IJNS7_ILi128EEESA_NS7_ILi64EEEEEENS_10bfloat16_tEfNS_4arch4Sm90ELb0ELb1ELb0ELb0ELb0ELb1ELb0ELb0ELi2ELi1ELi2ELi2ELb0EEENS1_21CollectiveEpilogueBwdISC_SD_SF_Li256ELb0ELb0ELi1EEENS1_19SingleTileSchedulerILb0ELb0ELb0ELi128EEEEEEEEEvNT_6ParamsE,@"STO_CUDA_ENTRY STV_DEFAULT"
_ZN7cutlass13device_kernelIN5flash11enable_sm90INS1_16FlashAttnBwdSm90INS1_25CollectiveMainloopBwdSm90ILi2ELi2ELi2EN4cute5tupleIJNS5_1CILi1EEES8_S8_EEENS6_IJNS7_ILi128EEESA_NS7_ILi64EEEEEENS_10bfloat16_tEfNS_4arch4Sm90ELb0ELb1ELb0ELb0ELb0ELb1ELb0ELb0ELi2ELi1ELi2ELi2ELb0EEENS1_21CollectiveEpilogueBwdISC_SD_SF_Li256ELb0ELb0ELi1EEENS1_19SingleTileSchedulerILb0ELb0ELb0ELi128EEEEEEEEEvNT_6ParamsE:
        /* <DEDUP_REMOVED lines=30> */
.L_x_4720:
[----:B------:R-:W-:Y:S05]  /*01e0*/  BSYNC B0 ;  /* 0x0000000000007941 */ /* 0x000fea0003800000 */
.L_x_4719:
        /* <DEDUP_REMOVED lines=37> */
.L_x_4721:
        /* <DEDUP_REMOVED lines=22> */
.L_x_4722:
[----:B------:R-:W-:Y:S01]  /*05a0*/  PLOP3.LUT P0, PT, PT, PT, UP0, 0x80, 0x0 ;  /* 0x000000000000781c */ /* 0x000fe20003f0f008 */
[----:B------:R-:W-:Y:S01]  /*05b0*/  NOP ;  /* 0x0000000000007918 */ /* 0x000fe20000000000 */
[----:B------:R-:W-:Y:S01]  /*05c0*/  BSSY B6, `(.L_x_4723) ;  /* 0x00010e0000067945 */ /* 0x000fe20003800000 */
[----:B-12-4-:R-:W-:Y:S10]  /*05d0*/  BAR.SYNC.DEFER_BLOCKING 0x0 ;  /* 0x0000000000007b1d */ /* 0x016ff40000010000 */
[----:B------:R-:W-:Y:S05]  /*05e0*/  @!P0 BRA `(.L_x_4724) ;  /* 0x000000e400148947 */ /* 0x000fea0003800000 */
.L_x_4725:
        /* <DEDUP_REMOVED lines=47> */
[----:B--2---:R-:W-:Y:S01]  /*08e0*/  VIADD R16, R3, 0xffffff80 ;  /* 0xffffff8003107836 */ /* 0x004fe20000000000 */
        /* <DEDUP_REMOVED lines=23> */
.L_x_4727:
        /* <DEDUP_REMOVED lines=28> */
.L_x_4730:
        /* <DEDUP_REMOVED lines=15> */
.L_x_4729:
        /* <DEDUP_REMOVED lines=22> */
.L_x_4732:
        /* <DEDUP_REMOVED lines=15> */
.L_x_4731:
[----:B------:R-:W-:Y:S01]  /*0f60*/  SHF.R.S32.HI R5, RZ, 0x1f, R16 ;  /* 0x0000001fff057819 */ /* 0x000fe20000011410 */
[----:B------:R-:W-:-:S03]  /*0f70*/  UMOV UR4, 0xffffffff ;  /* 0xffffffff00047882 */ /* 0x000fc60000000000 */
[----:B------:R-:W-:-:S04]  /*0f80*/  LEA.HI R0, R5, R16, RZ, 0x7 ;  /* 0x0000001005007211 */ /* 0x000fc800078f38ff */
[----:B------:R-:W-:Y:S01]  /*0f90*/  SHF.R.S32.HI R10, RZ, 0x7, R0 ;  /* 0x00000007ff0a7819 */ /* 0x000fe20000011400 */
[----:B------:R-:W-:Y:S06]  /*0fa0*/  BRA.DIV UR4, `(.L_x_4733) ;  /* 0x00000106040c7947 */ /* 0x000fec000b800000 */
[----:B------:R1:W2:Y:S02]  /*0fb0*/  SHFL.IDX PT, R14, R10, RZ, 0x1f ;  /* 0x00001fff0a0e7589 */ /* 0x0002a400000e0000 */
.L_x_4846:
        /* <DEDUP_REMOVED lines=9> */
[----:B------:R-:W-:Y:S02]  /*1050*/  LOP3.LUT R7, R3, 0x30, R2, 0xf8, !PT ;  /* 0x0000003003077812 */ /* 0x000fe400078ef802 */
[----:B--2---:R-:W-:Y:S02]  /*1060*/  LEA.HI R2, R14, R14, RZ, 0x1 ;  /* 0x0000000e0e027211 */ /* 0x004fe400078f08ff */
[----:B------:R-:W-:Y:S02]  /*1070*/  LOP3.LUT R9, R9, 0x7ffffe, RZ, 0xc0, !PT ;  /* 0x007ffffe09097812 */ /* 0x000fe400078ec0ff */
[----:B------:R-:W-:Y:S02]  /*1080*/  LEA.HI R4, R5, R16, RZ, 0x3 ;  /* 0x0000001005047211 */ /* 0x000fe400078f18ff */
[----:B------:R-:W-:Y:S01]  /*1090*/  LOP3.LUT R233, R2, 0xffffe, RZ, 0xc0, !PT ;  /* 0x000ffffe02e97812 */ /* 0x000fe200078ec0ff */
[----:B------:R-:W-:Y:S01]  /*10a0*/  IMAD.IADD R9, R8, 0x1, -R9 ;  /* 0x0000000108097824 */ /* 0x000fe200078e0a09 */
[----:B------:R-:W-:-:S02]  /*10b0*/  LOP3.LUT R4, R7, 0x8, R4, 0xf8, !PT ;  /* 0x0000000807047812 */ /* 0x000fc400078ef804 */
[----:B------:R-:W-:Y:S01]  /*10c0*/  SHF.R.U32.HI R3, RZ, 0x3, R3 ;  /* 0x00000003ff037819 */ /* 0x000fe20000011603 */
[----:B------:R-:W-:Y:S02]  /*10d0*/  IMAD.IADD R233, R14, 0x1, -R233 ;  /* 0x000000010ee97824 */ /* 0x000fe400078e0ae9 */
[----:B------:R-:W-:Y:S01]  /*10e0*/  IMAD R2, R10, 0x10, R9 ;  /* 0x000000100a027824 */ /* 0x000fe200078e0209 */
[----:B------:R-:W-:Y:S01]  /*10f0*/  LOP3.LUT R3, R4, R3, RZ, 0x3c, !PT ;  /* 0x0000000304037212 */ /* 0x000fe200078e3cff */
[----:B---3--:R-:W-:Y:S06]  /*1100*/  @P0 BRA `(.L_x_4734) ;  /* 0x0000000000080947 */ /* 0x008fec0003800000 */
[----:B------:R-:W2:Y:S02]  /*1110*/  SYNCS.PHASECHK.TRANS64.TRYWAIT P0, [R222+URZ+0x30c00], R11 ;  /* 0x030c000bde0075a7 */ /* 0x000ea4000800017f */
[----:B--2---:R-:W-:Y:S05]  /*1120*/  @!P0 BRA `(.L_x_4735) ;  /* 0x0000010000cc8947 */ /* 0x004fea0003800000 */
.L_x_4734:
[----:B------:R-:W-:Y:S01]  /*1130*/  ULDC UR6, c[0x0][0x290] ;  /* 0x0000a40000067ab9 */ /* 0x000fe20000000800 */
[----:B------:R-:W-:Y:S01]  /*1140*/  ULDC UR5, c[0x0][0x74c] ;  /* 0x0001d30000057ab9 */ /* 0x000fe20000000800 */
[----:B------:R-:W-:Y:S01]  /*1150*/  UIADD3 UR4, UR40, -UR6, URZ ;  /* 0x8000000628047290 */ /* 0x000fe2000fffe03f */
[----:B------:R-:W-:Y:S01]  /*1160*/  IMAD.U32 R2, R2, 0x200, R3 ;  /* 0x0000020002027824 */ /* 0x000fe200078e0003 */
[----:B------:R-:W-:Y:S01]  /*1170*/  LOP3.LUT R3, R0, 0xffffff80, RZ, 0xc0, !PT ;  /* 0xffffff8000037812 */ /* 0x000fe200078ec0ff */
[----:B------:R-:W-:Y:S01]  /*1180*/  IMAD.MOV.U32 R0, RZ, RZ, RZ ;  /* 0x000000ffff007224 */ /* 0x000fe200078e00ff */
[----:B------:R-:W-:Y:S01]  /*1190*/  ULEA UR4, UR39, UR4, 0x7 ;  /* 0x0000000427047291 */ /* 0x000fe2000f8e383f */
[----:B------:R-:W-:Y:S01]  /*11a0*/  LEA.HI R12, R5, R16, RZ, 0x7 ;  /* 0x00000010050c7211 */ /* 0x000fe200078f38ff */
[----:B------:R3:W-:Y:S01]  /*11b0*/  STL [R1+0x1c], R2 ;  /* 0x00001c0201007387 */ /* 0x0007e20000100800 */
[----:B-1----:R-:W-:Y:S01]  /*11c0*/  IMAD.IADD R10, R16, 0x1, -R3 ;  /* 0x00000001100a7824 */ /* 0x002fe200078e0a03 */
[----:B------:R-:W-:Y:S01]  /*11d0*/  UIADD3 UR4, UR4, -UR5, URZ ;  /* 0x8000000504047290 */ /* 0x000fe2000fffe03f */
[----:B------:R-:W-:Y:S01]  /*11e0*/  SHF.R.S32.HI R12, RZ, 0x7, R12 ;  /* 0x00000007ff0c7819 */ /* 0x000fe2000001140c */
[----:B------:R-:W-:Y:S01]  /*11f0*/  IMAD.MOV.U32 R4, RZ, RZ, RZ ;  /* 0x000000ffff047224 */ /* 0x000fe200078e00ff */
[----:B------:R-:W-:Y:S01]  /*1200*/  CS2R R182, SRZ ;  /* 0x0000000000b67805 */ /* 0x000fe2000001ff00 */
[----:B------:R-:W-:Y:S01]  /*1210*/  USHF.R.S32.HI UR5, URZ, 0x1f, UR4 ;  /* 0x0000001f3f057899 */ /* 0x000fe20008011404 */
[--C-:B------:R-:W-:Y:S01]  /*1220*/  SHF.R.S32.HI R8, RZ, 0x1f, R10.reuse ;  /* 0x0000001fff087819 */ /* 0x100fe2000001140a */
[----:B------:R1:W-:Y:S01]  /*1230*/  STL [R1+0x34], R10 ;  /* 0x0000340a01007387 */ /* 0x0003e20000100800 */
[----:B------:R-:W-:Y:S01]  /*1240*/  IMAD R7, R12, 0x400, R10 ;  /* 0x000004000c077824 */ /* 0x000fe200078e020a */
[----:B------:R-:W-:Y:S01]  /*1250*/  ULEA.HI UR5, UR5, UR4, URZ, 0x7 ;  /* 0x0000000405057291 */ /* 0x000fe2000f8f383f */
[----:B------:R-:W-:Y:S01]  /*1260*/  LEA.HI R9, R8, R10, RZ, 0x2 ;  /* 0x0000000a08097211 */ /* 0x000fe200078f10ff */
[----:B------:R1:W-:Y:S01]  /*1270*/  STL [R1+0x3c], R8 ;  /* 0x00003c0801007387 */ /* 0x0003e20000100800 */
[----:B------:R-:W-:Y:S01]  /*1280*/  IMAD.SHL.U32 R7, R7, 0x4, RZ ;  /* 0x0000000407077824 */ /* 0x000fe200078e00ff */
[----:B------:R-:W-:Y:S01]  /*1290*/  ULEA.HI.SX32 UR5, UR5, 0x1, 0x19 ;  /* 0x0000000105057891 */ /* 0x000fe2000f8fca3f */
[----:B------:R-:W-:Y:S01]  /*12a0*/  LOP3.LUT R3, R9, 0x7ffffffc, RZ, 0xc0, !PT ;  /* 0x7ffffffc09037812 */ /* 0x000fe200078ec0ff */
[----:B------:R1:W-:Y:S01]  /*12b0*/  STL [R1+0x38], R9 ;  /* 0x0000380901007387 */ /* 0x0003e20000100800 */
[----:B------:R-:W-:-:S02]  /*12c0*/  CS2R R180, SRZ ;  /* 0x0000000000b47805 */ /* 0x000fc4000001ff00 */
[----:B------:R-:W-:Y:S02]  /*12d0*/  CS2R R178, SRZ ;  /* 0x0000000000b27805 */ /* 0x000fe4000001ff00 */
[----:B------:R-:W-:Y:S01]  /*12e0*/  CS2R R176, SRZ ;  /* 0x0000000000b07805 */ /* 0x000fe2000001ff00 */
[----:B------:R-:W-:Y:S01]  /*12f0*/  IMAD.U32 R223, RZ, RZ, UR5 ;  /* 0x00000005ffdf7e24 */ /* 0x000fe2000f8e00ff */
[----:B------:R-:W-:Y:S02]  /*1300*/  CS2R R174, SRZ ;  /* 0x0000000000ae7805 */ /* 0x000fe4000001ff00 */
[----:B------:R-:W-:Y:S02]  /*1310*/  CS2R R172, SRZ ;  /* 0x0000000000ac7805 */ /* 0x000fe4000001ff00 */
[----:B------:R-:W-:Y:S02]  /*1320*/  CS2R R170, SRZ ;  /* 0x0000000000aa7805 */ /* 0x000fe4000001ff00 */
[----:B------:R-:W-:-:S02]  /*1330*/  CS2R R168, SRZ ;  /* 0x0000000000a87805 */ /* 0x000fc4000001ff00 */
[----:B------:R-:W-:Y:S02]  /*1340*/  VIMNMX R223, R223, UR37, PT ;  /* 0x00000025dfdf7c48 */ /* 0x000fe4000bfe0100 */
[----:B------:R-:W-:Y:S02]  /*1350*/  CS2R R166, SRZ ;  /* 0x0000000000a67805 */ /* 0x000fe4000001ff00 */
[----:B------:R-:W-:Y:S02]  /*1360*/  CS2R R164, SRZ ;  /* 0x0000000000a47805 */ /* 0x000fe4000001ff00 */
[----:B------:R-:W-:Y:S02]  /*1370*/  CS2R R162, SRZ ;  /* 0x0000000000a27805 */ /* 0x000fe4000001ff00 */
[----:B------:R-:W-:Y:S02]  /*1380*/  ISETP.LE.AND P0, PT, R223, UR38, PT ;  /* 0x00000026df007c0c */ /* 0x000fe4000bf03270 */
        /* <DEDUP_REMOVED lines=21> */
[----:B---3--:R-:W-:Y:S02]  /*14e0*/  IMAD R2, R7, 0x4, R222 ;  /* 0x0000000407027824 */ /* 0x008fe400078e02de */
[----:B------:R-:W-:Y:S01]  /*14f0*/  IMAD.IADD R3, R10, 0x1, -R3 ;  /* 0x000000010a037824 */ /* 0x000fe200078e0a03 */
[----:B-1----:R-:W-:Y:S06]  /*1500*/  @P0 BRA `(.L_x_4736) ;  /* 0x0000003c00a00947 */ /* 0x002fec0003800000 */
[----:B------:R-:W-:Y:S01]  /*1510*/  LOP3.LUT R7, R6, 0xffffffe0, RZ, 0xc0, !PT ;  /* 0xffffffe006077812 */ /* 0x000fe200078ec0ff */
[----:B------:R-:W1:Y:S01]  /*1520*/  S2R R19, SR_CTAID.X ;  /* 0x0000000000137919 */ /* 0x000e620000002500 */
        /* <DEDUP_REMOVED lines=8> */
[----:B------:R-:W-:Y:S01]  /*15b0*/  SHF.R.S32.HI R0, RZ, 0x1f, R7 ;  /* 0x0000001fff007819 */ /* 0x000fe20000011407 */
[----:B------:R-:W-:Y:S01]  /*15c0*/  IMAD.IADD R5, R16, 0x1, -R9 ;  /* 0x0000000110057824 */ /* 0x000fe200078e0a09 */
[----:B------:R-:W-:Y:S02]  /*15d0*/  LOP3.LUT R9, R4, 0xfffffff8, RZ, 0xc0, !PT ;  /* 0xfffffff804097812 */ /* 0x000fe400078ec0ff */
[----:B------:R-:W-:Y:S02]  /*15e0*/  LEA.HI R8, R8, R10, RZ, 0x5 ;  /* 0x0000000a08087211 */ /* 0x000fe400078f28ff */
[-C--:B------:R-:W-:Y:S01]  /*15f0*/  LEA.HI R4, R0, R7.reuse, RZ, 0x3 ;  /* 0x0000000700047211 */ /* 0x080fe200078f18ff */
[----:B------:R-:W-:Y:S01]  /*1600*/  IMAD.IADD R6, R6, 0x1, -R9 ;  /* 0x0000000106067824 */ /* 0x000fe200078e0a09 */
[----:B------:R-:W-:Y:S02]  /*1610*/  LEA.HI R7, R0, R7, RZ, 0x2 ;  /* 0x0000000700077211 */ /* 0x000fe400078f10ff */
[----:B------:R-:W-:-:S02]  /*1620*/  LEA.HI R10, R12, R12, RZ, 0x1 ;  /* 0x0000000c0c0a7211 */ /* 0x000fc400078f08ff */
[----:B--2---:R-:W-:Y:S02]  /*1630*/  SHF.R.S32.HI R11, RZ, 0x5, R8 ;  /* 0x00000005ff0b7819 */ /* 0x004fe40000011408 */
[--C-:B------:R-:W-:Y:S02]  /*1640*/  SHF.R.S32.HI R0, RZ, 0x3, R4.reuse ;  /* 0x00000003ff007819 */ /* 0x100fe40000011404 */
[----:B------:R-:W-:Y:S01]  /*1650*/  SHF.R.S32.HI R9, RZ, 0x1f, R4 ;  /* 0x0000001fff097819 */ /* 0x000fe20000011404 */
[----:B------:R-:W-:Y:S01]  /*1660*/  IMAD R11, R11, 0x10, R6 ;  /* 0x000000100b0b7824 */ /* 0x000fe200078e0206 */
[----:B------:R-:W-:Y:S02]  /*1670*/  SHF.R.S32.HI R4, RZ, 0x2, R7 ;  /* 0x00000002ff047819 */ /* 0x000fe40000011407 */
[----:B------:R-:W-:Y:S02]  /*1680*/  LOP3.LUT R10, R10, 0x3fffffe, RZ, 0xc0, !PT ;  /* 0x03fffffe0a0a7812 */ /* 0x000fe400078ec0ff */
[----:B------:R-:W-:Y:S01]  /*1690*/  LEA.HI R9, R9, R0, RZ, 0x4 ;  /* 0x0000000009097211 */ /* 0x000fe200078f20ff */
[----:B------:R-:W-:Y:S01]  /*16a0*/  VIADD R6, R4, 0x8 ;  /* 0x0000000804067836 */ /* 0x000fe20000000000 */
[----:B------:R-:W-:Y:S01]  /*16b0*/  LEA.HI R7, R7, R4, RZ, 0x1 ;  /* 0x0000000407077211 */ /* 0x000fe200078f08ff */
[----:B------:R-:W-:Y:S01]  /*16c0*/  IMAD.IADD R10, R12, 0x1, -R10 ;  /* 0x000000010c0a7824 */ /* 0x000fe200078e0a0a */
[----:B------:R-:W-:Y:S01]  /*16d0*/  LOP3.LUT R9, R9, 0x1ffffff0, RZ, 0xc0, !PT ;  /* 0x1ffffff009097812 */ /* 0x000fe200078ec0ff */
[----:B------:R-:W-:Y:S01]  /*16e0*/  VIADD R12, R4, 0x18 ;  /* 0x00000018040c7836 */ /* 0x000fe20000000000 */
[----:B------:R-:W-:Y:S01]  /*16f0*/  LOP3.LUT R7, R7, 0xfffffffe, RZ, 0xc0, !PT ;  /* 0xfffffffe07077812 */ /* 0x000fe200078ec0ff */
[----:B------:R-:W-:Y:S01]  /*1700*/  IMAD R16, R10, 0x40, R11 ;  /* 0x000000400a107824 */ /* 0x000fe200078e020b */
[----:B------:R-:W-:Y:S01]  /*1710*/  LEA.HI R8, R6, R6, RZ, 0x1 ;  /* 0x0000000606087211 */ /* 0x000fe200078f08ff */
[----:B------:R-:W-:Y:S01]  /*1720*/  VIADD R10, R4, 0x10 ;  /* 0x00000010040a7836 */ /* 0x000fe20000000000 */
[----:B------:R-:W-:Y:S01]  /*1730*/  LEA.HI R14, R12, R12, RZ, 0x1 ;  /* 0x0000000c0c0e7211 */ /* 0x000fe200078f08ff */
[----:B------:R-:W-:Y:S01]  /*1740*/  IMAD.IADD R0, R0, 0x1, -R9 ;  /* 0x0000000100007824 */ /* 0x000fe200078e0a09 */
[----:B------:R-:W-:Y:S01]  /*1750*/  LOP3.LUT R9, R8, 0xfffffffe, RZ, 0xc0, !PT ;  /* 0xfffffffe08097812 */ /* 0x000fe200078ec0ff */
[----:B------:R-:W-:Y:S01]  /*1760*/  IMAD.IADD R7, R4, 0x1, -R7 ;  /* 0x0000000104077824 */ /* 0x000fe200078e0a07 */
[----:B------:R-:W-:-:S02]  /*1770*/  LEA.HI R4, R10, R10, RZ, 0x1 ;  /* 0x0000000a0a047211 */ /* 0x000fc400078f08ff */
[----:B------:R-:W-:Y:S01]  /*1780*/  SHF.R.S32.HI R15, RZ, 0x1f, R14 ;  /* 0x0000001fff0f7819 */ /* 0x000fe2000001140e */
[----:B------:R-:W-:Y:S01]  /*1790*/  IMAD.IADD R9, R6, 0x1, -R9 ;  /* 0x0000000106097824 */ /* 0x000fe200078e0a09 */
[----:B------:R-:W-:Y:S01]  /*17a0*/  LOP3.LUT R11, R4, 0xfffffffe, RZ, 0xc0, !PT ;  /* 0xfffffffe040b7812 */ /* 0x000fe200078ec0ff */
[----:B------:R-:W-:Y:S01]  /*17b0*/  IMAD R229, R0, 0x8, R7 ;  /* 0x0000000800e57824 */ /* 0x000fe200078e0207 */
[--C-:B------:R-:W-:Y:S02]  /*17c0*/  SHF.R.S32.HI R6, RZ, 0x1, R4.reuse ;  /* 0x00000001ff067819 */ /* 0x100fe40000011404 */
[----:B------:R-:W-:Y:S01]  /*17d0*/  SHF.R.S32.HI R13, RZ, 0x1f, R4 ;  /* 0x0000001fff0d7819 */ /* 0x000fe20000011404 */
[----:B------:R-:W-:Y:S01]  /*17e0*/  IMAD.IADD R11, R10, 0x1, -R11 ;  /* 0x000000010a0b7824 */ /* 0x000fe200078e0a0b */
[--C-:B------:R-:W-:Y:S02]  /*17f0*/  SHF.R.S32.HI R0, RZ, 0x1, R8.reuse ;  /* 0x00000001ff007819 */ /* 0x100fe40000011408 */
        /* <DEDUP_REMOVED lines=9> */
[----:B------:R-:W-:Y:S01]  /*1890*/  LOP3.LUT R17, R8, 0x1ffffff0, RZ, 0xc0, !PT ;  /* 0x1ffffff008117812 */ /* 0x000fe200078ec0ff */
[----:B------:R-:W-:Y:S01]  /*18a0*/  IMAD.IADD R226, R0, 0x1, -R7 ;  /* 0x0000000100e27824 */ /* 0x000fe200078e0a07 */
[----:B------:R-:W-:Y:S01]  /*18b0*/  IADD3 R7, -R16, UR4, RZ ;  /* 0x0000000410077c10 */ /* 0x000fe2000fffe1ff */
[----:B------:R-:W-:Y:S02]  /*18c0*/  IMAD.IADD R15, R12, 0x1, -R15 ;  /* 0x000000010c0f7824 */ /* 0x000fe400078e0a0f */
[----:B------:R-:W-:Y:S02]  /*18d0*/  IMAD.IADD R224, R4, 0x1, -R17 ;  /* 0x0000000104e07824 */ /* 0x000fe400078e0a11 */
[----:B------:R-:W-:Y:S02]  /*18e0*/  IMAD R225, R6, 0x8, R11 ;  /* 0x0000000806e17824 */ /* 0x000fe400078e020b */
[----:B------:R-:W-:-:S02]  /*18f0*/  IMAD R226, R226, 0x8, R9 ;  /* 0x00000008e2e27824 */ /* 0x000fc400078e0209 */
[----:B------:R-:W-:Y:S02]  /*1900*/  IMAD R224, R224, 0x8, R15 ;  /* 0x00000008e0e07824 */ /* 0x000fe400078e020f */
[----:B------:R-:W-:Y:S02]  /*1910*/  IMAD.MOV.U32 R4, RZ, RZ, RZ ;  /* 0x000000ffff047224 */ /* 0x000fe400078e00ff */
[----:B------:R-:W-:Y:S02]  /*1920*/  IMAD.MOV.U32 R0, RZ, RZ, RZ ;  /* 0x000000ffff007224 */ /* 0x000fe400078e00ff */
[----:B-1----:R-:W-:-:S07]  /*1930*/  IMAD R6, R19, -0x80, -R16 ;  /* 0xffffff8013067824 */ /* 0x002fce00078e0a10 */
.L_x_4747:
[----:B------:R-:W-:Y:S05]  /*1940*/  YIELD ;  /* 0x0000000000007946 */ /* 0x000fea0003800000 */
[----:B------:R-:W-:-:S06]  /*1950*/  ULOP3.LUT UR4, UR36, 0x1, URZ, 0xfc, !UPT ;  /* 0x0000000124047892 */ /* 0x000fcc000f8efc3f */
[----:B-1----:R-:W-:-:S05]  /*1960*/  IMAD.U32 R8, RZ, RZ, UR4 ;  /* 0x00000004ff087e24 */ /* 0x002fca000f8e00ff */
[----:B------:R-:W-:-:S13]  /*1970*/  ISETP.NE.AND P6, PT, R8, 0x3, PT ;  /* 0x000000030800780c */ /* 0x000fda0003fc5270 */
[----:B------:R-:W-:Y:S05]  /*1980*/  @!P6 BRA `(.L_x_4737) ;  /* 0x000000000004e947 */ /* 0x000fea0003800000 */
[----:B------:R-:W-:Y:S01]  /*1990*/  BPT.TRAP 0x1 ;  /* 0x000000040000795c */ /* 0x000fe20000300000 */
.L_x_4737:
[----:B------:R-:W-:Y:S01]  /*19a0*/  IMAD R8, R0, 0x8, R222 ;  /* 0x0000000800087824 */ /* 0x000fe200078e02de */
[----:B------:R-:W-:-:S04]  /*19b0*/  SHF.L.U32 R21, R4, 0x1f, RZ ;  /* 0x0000001f04157819 */ /* 0x000fc800000006ff */
[----:B------:R1:W2:Y:S01]  /*19c0*/  SYNCS.PHASECHK.TRANS64.TRYWAIT P0, [R8+URZ+0x30c10], R21 ;  /* 0x030c1015080075a7 */ /* 0x0002a2000800017f */
[----:B------:R-:W-:Y:S05]  /*19d0*/  @!P6 BRA `(.L_x_4738) ;  /* 0x000000000004e947 */ /* 0x000fea0003800000 */
[----:B------:R-:W-:Y:S01]  /*19e0*/  BPT.TRAP 0x1 ;  /* 0x000000040000795c */ /* 0x000fe20000300000 */
.L_x_4738:
[----:B------:R-:W-:-:S05]  /*19f0*/  VIADD R9, R222, 0x10000 ;  /* 0x00010000de097836 */ /* 0x000fca0000000000 */
[----:B------:R-:W-:-:S04]  /*1a00*/  SHF.R.U32.HI R9, RZ, 0x4, R9 ;  /* 0x00000004ff097819 */ /* 0x000fc80000011609 */
[----:B------:R-:W-:Y:S01]  /*1a10*/  LOP3.LUT R9, R9, 0x3fff, RZ, 0xc0, !PT ;  /* 0x00003fff09097812 */ /* 0x000fe200078ec0ff */
[----:B--2---:R-:W-:Y:S06]  /*1a20*/  @P0 BRA `(.L_x_4739) ;  /* 0x0000000000080947 */ /* 0x004fec0003800000 */
[----:B------:R-:W2:Y:S02]  /*1a30*/  SYNCS.PHASECHK.TRANS64.TRYWAIT P0, [R8+URZ+0x30c10], R21 ;  /* 0x030c1015080075a7 */ /* 0x000ea4000800017f */
[----:B--2---:R-:W-:Y:S05]  /*1a40*/  @!P0 BRA `(.L_x_4740) ;  /* 0x000000f800988947 */ /* 0x004fea0003800000 */
.L_x_4739:
[----:B------:R-:W-:Y:S05]  /*1a50*/  WARPSYNC.ALL ;  /* 0x0000000000007948 */ /* 0x000fea0003800000 */
[----:B------:R-:W-:Y:S01]  /*1a60*/  LOP3.LUT R11, R9, 0x10000, RZ, 0xfc, !PT ;  /* 0x00010000090b7812 */ /* 0x000fe200078efcff */
[----:B------:R-:W-:Y:S01]  /*1a70*/  IMAD R10, R233, 0x2000, R222 ;  /* 0x00002000e90a7824 */ /* 0x000fe200078e02de */
[----:B------:R-:W-:-:S03]  /*1a80*/  WARPGROUP.ARRIVE ;  /* 0x00000000000079c5 */ /* 0x000fc60000000000 */
[----:B------:R-:W-:Y:S01]  /*1a90*/  IMAD R11, R0, 0x400, R11 ;  /* 0x00000400000b7824 */ /* 0x000fe200078e020b */
[----:B------:R-:W-:Y:S01]  /*1aa0*/  UMOV UR7, 0x40000040 ;  /* 0x4000004000077882 */ /* 0x000fe20000000000 */
[----:B------:R-:W-:Y:S01]  /*1ab0*/  UMOV UR5, 0x40000040 ;  /* 0x4000004000057882 */ /* 0x000fe20000000000 */
[----:B------:R-:W-:Y:S01]  /*1ac0*/  R2UR UR9, R10 ;  /* 0x000000000a0972ca */ /* 0x000fe200000e0000 */
[C---:B------:R-:W-:Y:S01]  /*1ad0*/  IMAD R10, R0.reuse, 0x80, R229 ;  /* 0x00000080000a7824 */ /* 0x040fe200078e02e5 */
[----:B------:R-:W-:Y:S01]  /*1ae0*/  R2UR UR8, R11 ;  /* 0x000000000b0872ca */ /* 0x000fe200000e0000 */
[C---:B------:R-:W-:Y:S02]  /*1af0*/  IMAD R12, R0.reuse, 0x80, R226 ;  /* 0x00000080000c7824 */ /* 0x040fe400078e02e2 */
[C---:B------:R-:W-:Y:S02]  /*1b00*/  IMAD R14, R0.reuse, 0x80, R225 ;  /* 0x00000080000e7824 */ /* 0x040fe400078e02e1 */
[----:B------:R-:W-:-:S02]  /*1b10*/  IMAD R16, R0, 0x80, R224 ;  /* 0x0000008000107824 */ /* 0x000fc400078e02e0 */
[C---:B------:R-:W-:Y:S02]  /*1b20*/  IMAD R11, R3.reuse, 0x2, R10 ;  /* 0x00000002030b7824 */ /* 0x040fe400078e020a */
[C---:B------:R-:W-:Y:S02]  /*1b30*/  IMAD R15, R3.reuse, 0x2, R12 ;  /* 0x00000002030f7824 */ /* 0x040fe400078e020c */
[----:B------:R-:W-:Y:S01]  /*1b40*/  USHF.R.U32.HI UR4, URZ, 0x4, UR9 ;  /* 0x000000043f047899 */ /* 0x000fe20008011609 */
[C---:B------:R-:W-:Y:S01]  /*1b50*/  IMAD R13, R3.reuse, 0x2, R14 ;  /* 0x00000002030d7824 */ /* 0x040fe200078e020e */
[----:B------:R-:W-:Y:S01]  /*1b60*/  UMOV UR6, UR8 ;  /* 0x0000000800067c82 */ /* 0x000fe20008000000 */
[----:B------:R-:W-:Y:S01]  /*1b70*/  IMAD R19, R3, 0x2, R16 ;  /* 0x0000000203137824 */ /* 0x000fe200078e0210 */
[----:B------:R-:W-:Y:S01]  /*1b80*/  ULOP3.LUT UR4, UR4, 0x3fff, URZ, 0xc0, !UPT ;  /* 0x00003fff04047892 */ /* 0x000fe2000f8ec03f */
[--C-:B------:R-:W-:Y:S02]  /*1b90*/  IMAD R20, R11, 0x4, R222.reuse ;  /* 0x000000040b147824 */ /* 0x100fe400078e02de */
[--C-:B------:R-:W-:Y:S01]  /*1ba0*/  IMAD R17, R15, 0x4, R222.reuse ;  /* 0x000000040f117824 */ /* 0x100fe200078e02de */
[----:B------:R-:W-:Y:S01]  /*1bb0*/  ULOP3.LUT UR10, UR4, 0x10000, URZ, 0xfc, !UPT ;  /* 0x00010000040a7892 */ /* 0x000fe2000f8efc3f */
[----:B------:R-:W-:-:S02]  /*1bc0*/  IMAD R12, R13, 0x4, R222 ;  /* 0x000000040d0c7824 */ /* 0x000fc400078e02de */
[----:B------:R-:W-:Y:S02]  /*1bd0*/  IMAD R16, R19, 0x4, R222 ;  /* 0x0000000413107824 */ /* 0x000fe400078e02de */
[----:B------:R-:W-:Y:S02]  /*1be0*/  VIADD R18, R222, 0x20000 ;  /* 0x00020000de127836 */ /* 0x000fe40000000000 */
[----:B------:R-:W-:Y:S02]  /*1bf0*/  UMOV UR4, UR10 ;  /* 0x0000000a00047c82 */ /* 0x000fe40008000000 */
[----:B------:R-:W-:Y:S01]  /*1c00*/  HGMMA.64x128x16.F32.BF16 R88, gdesc[UR4], RZ, !UPT, gsb0 ;  /* 0x01e00000045879f0 */ /* 0x000fe2000c0018ff */
[----:B------:R-:W-:Y:S01]  /*1c10*/  UIADD3 UR6, UR8, 0x2, URZ ;  /* 0x0000000208067890 */ /* 0x000fe2000fffe03f */
[--C-:B------:R-:W-:Y:S01]  /*1c20*/  IMAD R10, R11, 0x4, R18.reuse ;  /* 0x000000040b0a7824 */ /* 0x100fe200078e0212 */
[----:B------:R-:W-:Y:S01]  /*1c30*/  UIADD3 UR4, UR10, 0x2, URZ ;  /* 0x000000020a047890 */ /* 0x000fe2000fffe03f */
[--C-:B------:R-:W-:Y:S01]  /*1c40*/  IMAD R15, R15, 0x4, R18.reuse ;  /* 0x000000040f0f7824 */ /* 0x100fe200078e0212 */
[----:B------:R-:W-:Y:S01]  /*1c50*/  UMOV UR7, 0x40000040 ;  /* 0x4000004000077882 */ /* 0x000fe20000000000 */
[----:B------:R-:W-:Y:S01]  /*1c60*/  UMOV UR5, 0x40000040 ;  /* 0x4000004000057882 */ /* 0x000fe20000000000 */
[----:B------:R-:W-:-:S02]  /*1c70*/  IMAD R14, R13, 0x4, R18 ;  /* 0x000000040d0e7824 */ /* 0x000fc400078e0212 */
[----:B------:R-:W-:Y:S01]  /*1c80*/  IMAD R11, R19, 0x4, R18 ;  /* 0x00000004130b7824 */ /* 0x000fe200078e0212 */
        /* <DEDUP_REMOVED lines=24> */
.L_x_4741:
[----:B------:R1:W1:Y:S01]  /*1e10*/  SYNCS.PHASECHK.TRANS64.TRYWAIT P0, [R8+URZ+0x30c30], R21 ;  /* 0x030c3015080075a7 */ /* 0x000262000800017f */
[----:B------:R-:W-:Y:S05]  /*1e20*/  @!P6 BRA `(.L_x_4742) ;  /* 0x000000000004e947 */ /* 0x000fea0003800000 */
[----:B------:R-:W-:Y:S01]  /*1e30*/  BPT.TRAP 0x1 ;  /* 0x000000040000795c */ /* 0x000fe20000300000 */
.L_x_4742:
[----:B------:R-:W-:-:S05]  /*1e40*/  VIADD R13, R222, 0x18000 ;  /* 0x00018000de0d7836 */ /* 0x000fca0000000000 */
[----:B------:R-:W-:-:S04]  /*1e50*/  SHF.R.U32.HI R13, RZ, 0x4, R13 ;  /* 0x00000004ff0d7819 */ /* 0x000fc8000001160d */
[----:B------:R-:W-:-:S04]  /*1e60*/  LOP3.LUT R13, R13, 0x3fff, RZ, 0xc0, !PT ;  /* 0x00003fff0d0d7812 */ /* 0x000fc800078ec0ff */
[----:B------:R-:W-:Y:S01]  /*1e70*/  LOP3.LUT R19, R13, 0x10000, RZ, 0xfc, !PT ;  /* 0x000100000d137812 */ /* 0x000fe200078efcff */
[----:B-1----:R-:W-:Y:S06]  /*1e80*/  @P0 BRA `(.L_x_4743) ;  /* 0x0000000000080947 */ /* 0x002fec0003800000 */
[----:B------:R-:W1:Y:S02]  /*1e90*/  SYNCS.PHASECHK.TRANS64.TRYWAIT P0, [R8+URZ+0x30c30], R21 ;  /* 0x030c3015080075a7 */ /* 0x000e64000800017f */
[----:B-1----:R-:W-:Y:S05]  /*1ea0*/  @!P0 BRA `(.L_x_4744) ;  /* 0x000000f400948947 */ /* 0x002fea0003800000 */
.L_x_4743:
[----:B------:R-:W-:Y:S01]  /*1eb0*/  UIADD3 UR9, UR9, 0x4000, URZ ;  /* 0x0000400009097890 */ /* 0x000fe2000fffe03f */
[C---:B------:R-:W-:Y:S01]  /*1ec0*/  IMAD R19, R0.reuse, 0x400, R19 ;  /* 0x0000040000137824 */ /* 0x040fe200078e0213 */
[----:B------:R-:W-:Y:S01]  /*1ed0*/  WARPGROUP.ARRIVE ;  /* 0x00000000000079c5 */ /* 0x000fe20000000000 */
[----:B------:R-:W-:Y:S01]  /*1ee0*/  UMOV UR7, 0x40000040 ;  /* 0x4000004000077882 */ /* 0x000fe20000000000 */
[----:B------:R-:W-:Y:S01]  /*1ef0*/  USHF.R.U32.HI UR9, URZ, 0x4, UR9 ;  /* 0x000000043f097899 */ /* 0x000fe20008011609 */
[----:B------:R-:W-:Y:S01]  /*1f00*/  IMAD R13, R0, 0x400, R13 ;  /* 0x00000400000d7824 */ /* 0x000fe200078e020d */
[----:B------:R-:W-:Y:S01]  /*1f10*/  R2UR UR8, R19 ;  /* 0x00000000130872ca */ /* 0x000fe200000e0000 */
[----:B------:R-:W-:Y:S01]  /*1f20*/  UMOV UR5, 0x40000040 ;  /* 0x4000004000057882 */ /* 0x000fe20000000000 */
[----:B------:R-:W-:Y:S01]  /*1f30*/  ULOP3.LUT UR9, UR9, 0x3fff, URZ, 0xc0, !UPT ;  /* 0x00003fff09097892 */ /* 0x000fe2000f8ec03f */
[----:B------:R-:W2:Y:S01]  /*1f40*/  LDC.64 R18, c[0x0][0x748] ;  /* 0x0001d200ff127b82 */ /* 0x000ea20000000a00 */
[----:B------:R-:W-:Y:S01]  /*1f50*/  VIADD R221, R5, 0x4 ;  /* 0x0000000405dd7836 */ /* 0x000fe20000000000 */
[----:B------:R-:W-:Y:S01]  /*1f60*/  R2UR UR10, R13 ;  /* 0x000000000d0a72ca */ /* 0x000fe200000e0000 */
[----:B------:R-:W-:Y:S01]  /*1f70*/  ULOP3.LUT UR9, UR9, 0x10000, URZ, 0xfc, !UPT ;  /* 0x0001000009097892 */ /* 0x000fe2000f8efc3f */
[C---:B------:R-:W-:Y:S01]  /*1f80*/  ISETP.GT.AND P2, PT, R6.reuse, RZ, PT ;  /* 0x000000ff0600720c */ /* 0x040fe20003f44270 */
[----:B---3--:R-:W1:Y:S01]  /*1f90*/  SHFL.IDX PT, R23, R20, R5, 0x1f ;  /* 0x00001f0514177589 */ /* 0x008e6200000e0000 */
[----:B------:R-:W-:Y:S01]  /*1fa0*/  ISETP.GT.AND P1, PT, R7, RZ, PT ;  /* 0x000000ff0700720c */ /* 0x000fe20003f24270 */
[----:B------:R-:W-:Y:S01]  /*1fb0*/  ULDC UR11, c[0x0][0x744] ;  /* 0x0001d100000b7ab9 */ /* 0x000fe20000000800 */
[----:B------:R-:W-:Y:S01]  /*1fc0*/  ISETP.GT.AND P0, PT, R6, 0x8, PT ;  /* 0x000000080600780c */ /* 0x000fe20003f04270 */
[----:B------:R-:W-:Y:S01]  /*1fd0*/  VIADD R220, R5, 0x8 ;  /* 0x0000000805dc7836 */ /* 0x000fe20000000000 */
[----:B------:R-:W-:Y:S01]  /*1fe0*/  UMOV UR6, UR8 ;  /* 0x0000000800067c82 */ /* 0x000fe20008000000 */
[----:B------:R-:W-:Y:S01]  /*1ff0*/  UMOV UR4, UR9 ;  /* 0x0000000900047c82 */ /* 0x000fe20008000000 */
[----:B------:R-:W-:Y:S01]  /*2000*/  ISETP.GT.AND P3, PT, R7, 0x8, PT ;  /* 0x000000080700780c */ /* 0x000fe20003f64270 */
[----:B------:R-:W-:Y:S01]  /*2010*/  HGMMA.64x128x16.F32.BF16 R24, gdesc[UR4], RZ, !UPT, gsb0 ;  /* 0x01e00000041879f0 */ /* 0x000fe2000c0018ff */
[----:B------:R-:W-:Y:S01]  /*2020*/  ULDC UR4, c[0x0][0x280] ;  /* 0x0000a00000047ab9 */ /* 0x000fe20000000800 */
[----:B------:R-:W-:-:S02]  /*2030*/  UIADD3 UR6, UR8, 0x2, URZ ;  /* 0x0000000208067890 */ /* 0x000fc4000fffe03f */
[----:B------:R-:W-:Y:S01]  /*2040*/  ULEA UR4, UR38, -UR4, 0x7 ;  /* 0x8000000426047291 */ /* 0x000fe2000f8e383f */
[----:B------:R-:W-:Y:S01]  /*2050*/  UMOV UR7, 0x40000040 ;  /* 0x4000004000077882 */ /* 0x000fe20000000000 */
[----:B------:R-:W-:-:S04]  /*2060*/  UMOV UR5, 0x40000040 ;  /* 0x4000004000057882 */ /* 0x000fc80000000000 */
[----:B------:R-:W-:Y:S01]  /*2070*/  LEA R22, R3, UR4, 0x1 ;  /* 0x0000000403167c11 */ /* 0x000fe2000f8e08ff */
[----:B------:R-:W-:-:S04]  /*2080*/  UIADD3 UR4, UR9, 0x2, URZ ;  /* 0x0000000209047890 */ /* 0x000fc8000fffe03f */
[----:B------:R-:W-:-:S04]  /*2090*/  IMAD.IADD R22, R7, 0x1, R22 ;  /* 0x0000000107167824 */ /* 0x000fc800078e0216 */
[--C-:B--2---:R-:W-:Y:S01]  /*20a0*/  IMAD.IADD R21, R18, 0x1, -R22.reuse ;  /* 0x0000000112157824 */ /* 0x104fe200078e0a16 */
[--C-:B------:R-:W-:Y:S02]  /*20b0*/  IADD3 R217, RZ, -R22, -R19.reuse ;  /* 0x80000016ffd97210 */ /* 0x100fe40007ffe813 */
[----:B------:R-:W-:Y:S02]  /*20c0*/  IADD3 R216, -R22, 0x8, -R19 ;  /* 0x0000000816d87810 */ /* 0x000fe40007ffe913 */
[----:B------:R-:W-:Y:S02]  /*20d0*/  IADD3 R13, R18, 0x8, -R22 ;  /* 0x00000008120d7810 */ /* 0x000fe40007ffe816 */
[----:B------:R-:W2:Y:S01]  /*20e0*/  SHFL.IDX PT, R22, R20, R221, 0x1f ;  /* 0x00001fdd14167589 */ /* 0x000ea200000e0000 */
[----:B------:R-:W-:Y:S02]  /*20f0*/  SEL R21, R21, 0x80, !P2 ;  /* 0x0000008015157807 */ /* 0x000fe40005000000 */
[----:B------:R-:W-:-:S02]  /*2100*/  SEL R13, R13, 0x80, !P0 ;  /* 0x000000800d0d7807 */ /* 0x000fc40004000000 */
[----:B------:R-:W-:Y:S02]  /*2110*/  SEL R19, R217, 0x80, P1 ;  /* 0x00000080d9137807 */ /* 0x000fe40000800000 */
[C---:B------:R-:W-:Y:S02]  /*2120*/  ISETP.GE.AND P1, PT, R21.reuse, RZ, PT ;  /* 0x000000ff1500720c */ /* 0x040fe40003f26270 */
[----:B------:R-:W-:Y:S02]  /*2130*/  ISETP.GE.AND P2, PT, R21, 0x1, PT ;  /* 0x000000011500780c */ /* 0x000fe40003f46270 */
[----:B------:R-:W-:Y:S02]  /*2140*/  SEL R18, R216, 0x80, P3 ;  /* 0x00000080d8127807 */ /* 0x000fe40001800000 */
[----:B------:R-:W-:Y:S02]  /*2150*/  ISETP.GE.AND P0, PT, R13, 0x1, PT ;  /* 0x000000010d00780c */ /* 0x000fe40003f06270 */
[----:B------:R-:W-:-:S02]  /*2160*/  ISETP.GT.OR P1, PT, R19, RZ, !P1 ;  /* 0x000000ff1300720c */ /* 0x000fc40004f24670 */
[----:B------:R-:W-:Y:S02]  /*2170*/  ISETP.GT.OR P2, PT, R19, 0x1, !P2 ;  /* 0x000000011300780c */ /* 0x000fe40005744670 */
[----:B------:R-:W-:Y:S02]  /*2180*/  ISETP.GT.OR P0, PT, R18, 0x1, !P0 ;  /* 0x000000011200780c */ /* 0x000fe40004704670 */
[----:B------:R-:W-:Y:S02]  /*2190*/  ISETP.GE.AND P3, PT, R13, RZ, PT ;  /* 0x000000ff0d00720c */ /* 0x000fe40003f66270 */
[----:B------:R-:W-:Y:S02]  /*21a0*/  FSEL R216, R88, -INF , !P1 ;  /* 0xff80000058d87808 */ /* 0x000fe40004800000 */
[----:B------:R-:W-:Y:S02]  /*21b0*/  ISETP.GE.AND P1, PT, R21, 0x8, PT ;  /* 0x000000081500780c */ /* 0x000fe40003f26270 */
[----:B------:R-:W-:Y:S01]  /*21c0*/  FSEL R89, R89, -INF , !P2 ;  /* 0xff80000059597808 */ /* 0x000fe20005000000 */
[----:B-1----:R-:W-:Y:S01]  /*21d0*/  FFMA.FTZ R216, R216, UR11, -R23 ;  /* 0x0000000bd8d87c23 */ /* 0x002fe20008010817 */
[----:B------:R-:W-:-:S02]  /*21e0*/  FSEL R91, R91, -INF , !P0 ;  /* 0xff8000005b5b7808 */ /* 0x000fc40004000000 */
[----:B------:R-:W-:Y:S01]  /*21f0*/  ISETP.GT.OR P3, PT, R18, RZ, !P3 ;  /* 0x000000ff1200720c */ /* 0x000fe20005f64670 */
[--C-:B--2---:R-:W-:Y:S01]  /*2200*/  FFMA.FTZ R218, R89, UR11, -R22.reuse ;  /* 0x0000000b59da7c23 */ /* 0x104fe20008010816 */
[----:B------:R-:W-:Y:S01]  /*2210*/  ISETP.GE.AND P4, PT, R21, 0x18, PT ;  /* 0x000000181500780c */ /* 0x000fe20003f86270 */
[----:B------:R-:W-:Y:S01]  /*2220*/  FFMA.FTZ R89, R91, UR11, -R22 ;  /* 0x0000000b5b597c23 */ /* 0x000fe20008010816 */
[----:B------:R-:W-:Y:S01]  /*2230*/  ISETP.GT.OR P1, PT, R19, 0x8, !P1 ;  /* 0x000000081300780c */ /* 0x000fe20004f24670 */
[----:B------:R-:W-:Y:S01]  /*2240*/  VIADD R22, R5, 0xc ;  /* 0x0000000c05167836 */ /* 0x000fe20000000000 */
[----:B------:R-:W-:Y:S01]  /*2250*/  FSEL R88, R90, -INF , !P3 ;  /* 0xff8000005a587808 */ /* 0x000fe20005800000 */
[----:B------:R-:W1:Y:S01]  /*2260*/  SHFL.IDX PT, R91, R20, R220, 0x1f ;  /* 0x00001fdc145b7589 */ /* 0x000e6200000e0000 */
[----:B------:R-:W-:Y:S01]  /*2270*/  ISETP.GT.OR P4, PT, R19, 0x18, !P4 ;  /* 0x000000181300780c */ /* 0x000fe20006784670 */
[----:B------:R-:W2:Y:S01]  /*2280*/  MUFU.EX2 R216, R216 ;  /* 0x000000d800d87308 */ /* 0x000ea20000000800 */
[----:B------:R-:W-:Y:S01]  /*2290*/  FSEL R90, R92, -INF , !P1 ;  /* 0xff8000005c5a7808 */ /* 0x000fe20004800000 */
[----:B------:R-:W-:Y:S01]  /*22a0*/  FFMA.FTZ R88, R88, UR11, -R23 ;  /* 0x0000000b58587c23 */ /* 0x000fe20008010817 */
[----:B------:R-:W-:Y:S01]  /*22b0*/  ISETP.GE.AND P1, PT, R13, 0x10, PT ;  /* 0x000000100d00780c */ /* 0x000fe20003f26270 */
[----:B------:R-:W-:Y:S01]  /*22c0*/  SHFL.IDX PT, R219, R20, R22, 0x1f ;  /* 0x00001f1614db7589 */ /* 0x000fe200000e0000 */
[----:B------:R-:W-:Y:S01]  /*22d0*/  FSEL R100, R100, -INF , !P4 ;  /* 0xff80000064647808 */ /* 0x000fe20006000000 */
[----:B------:R-:W-:Y:S01]  /*22e0*/  VIADD R23, R5, 0x10 ;  /* 0x0000001005177836 */ /* 0x000fe20000000000 */
[----:B------:R-:W-:-:S02]  /*22f0*/  ISETP.GE.AND P4, PT, R21, 0x30, PT ;  /* 0x000000301500780c */ /* 0x000fc40003f86270 */
[----:B------:R-:W-:Y:S02]  /*2300*/  ISETP.GE.AND P0, PT, R13, 0x9, PT ;  /* 0x000000090d00780c */ /* 0x000fe40003f06270 */
[----:B------:R-:W-:Y:S01]  /*2310*/  ISETP.GE.AND P2, PT, R21, 0x9, PT ;  /* 0x000000091500780c */ /* 0x000fe20003f46270 */
[----:B------:R-:W3:Y:S01]  /*2320*/  SHFL.IDX PT, R217, R20, R23, 0x1f ;  /* 0x00001f1714d97589 */ /* 0x000ee200000e0000 */
[----:B------:R-:W-:Y:S01]  /*2330*/  ISETP.GT.OR P1, PT, R18, 0x10, !P1 ;  /* 0x000000101200780c */ /* 0x000fe20004f24670 */
[----:B------:R-:W-:Y:S01]  /*2340*/  MUFU.EX2 R88, R88 ;  /* 0x0000005800587308 */ /* 0x000fe20000000800 */
[----:B------:R-:W-:Y:S02]  /*2350*/  ISETP.GT.OR P4, PT, R19, 0x30, !P4 ;  /* 0x000000301300780c */ /* 0x000fe40006784670 */
[----:B------:R-:W-:Y:S02]  /*2360*/  FSEL R98, R98, -INF , !P1 ;  /* 0xff80000062627808 */ /* 0x000fe40004800000 */
[----:B------:R-:W-:-:S02]  /*2370*/  ISETP.GE.AND P1, PT, R21, 0x11, PT ;  /* 0x000000111500780c */ /* 0x000fc40003f26270 */
[----:B------:R-:W-:Y:S01]  /*2380*/  FSEL R112, R112, -INF , !P4 ;  /* 0xff80000070707808 */ /* 0x000fe20006000000 */
[----:B-1----:R-:W-:Y:S01]  /*2390*/  FFMA.FTZ R90, R90, UR11, -R91 ;  /* 0x0000000b5a5a7c23 */ /* 0x002fe2000801085b */
[----:B------:R-:W-:Y:S01]  /*23a0*/  ISETP.GE.AND P4, PT, R21, 0x48, PT ;  /* 0x000000481500780c */ /* 0x000fe20003f86270 */
[----:B------:R-:W-:Y:S01]  /*23b0*/  MUFU.EX2 R89, R89 ;  /* 0x0000005900597308 */ /* 0x000fe20000000800 */
[----:B------:R-:W-:Y:S02]  /*23c0*/  ISETP.GT.OR P1, PT, R19, 0x11, !P1 ;  /* 0x000000111300780c */ /* 0x000fe40004f24670 */
[----:B------:R-:W-:Y:S02]  /*23d0*/  ISETP.GE.AND P3, PT, R13, 0x8, PT ;  /* 0x000000080d00780c */ /* 0x000fe40003f66270 */
[----:B------:R-:W-:Y:S02]  /*23e0*/  ISETP.GT.OR P0, PT, R18, 0x9, !P0 ;  /* 0x000000091200780c */ /* 0x000fe40004704670 */
[----:B------:R-:W-:-:S02]  /*23f0*/  ISETP.GT.OR P4, PT, R19, 0x48, !P4 ;  /* 0x000000481300780c */ /* 0x000fc40006784670 */
[----:B------:R-:W-:Y:S01]  /*2400*/  ISETP.GE.AND P5, PT, R21, 0x19, PT ;  /* 0x000000191500780c */ /* 0x000fe20003fa6270 */
[----:B------:R-:W-:Y:S02]  /*2410*/  WARPGROUP.DEPBAR.LE gsb0, 0x0 ;  /* 0x00008000000079c5 */ /* 0x000fe40000010000 */
[----:B------:R-:W-:Y:S01]  /*2420*/  WARPGROUP.ARRIVE ;  /* 0x00000000000079c5 */ /* 0x000fe20000000000 */
[----:B------:R-:W-:Y:S01]  /*2430*/  FSEL R97, R97, -INF , !P1 ;  /* 0xff80000061617808 */ /* 0x000fe20004800000 */
[----:B----4-:R-:W-:Y:S01]  /*2440*/  SHFL.IDX PT, R230, R17, R22, 0x1f ;  /* 0x00001f1611e67589 */ /* 0x010fe200000e0000 */
[----:B------:R-:W-:Y:S01]  /*2450*/  ISETP.GE.AND P1, PT, R21, 0x29, PT ;  /* 0x000000291500780c */ /* 0x000fe20003f26270 */
[----:B------:R-:W-:Y:S01]  /*2460*/  MUFU.EX2 R90, R90 ;  /* 0x0000005a005a7308 */ /* 0x000fe20000000800 */
[----:B------:R-:W-:Y:S01]  /*2470*/  ISETP.GT.OR P2, PT, R19, 0x9, !P2 ;  /* 0x000000091300780c */ /* 0x000fe20005744670 */
[----:B------:R-:W-:Y:S01]  /*2480*/  HGMMA.64x128x16.F32.BF16 R24, gdesc[UR4], R24, gsb0 ;  /* 0x01e00000041879f0 */ /* 0x000fe20008001818 */
[----:B------:R-:W-:Y:S01]  /*2490*/  UIADD3 UR6, UR8, 0x4, URZ ;  /* 0x0000000408067890 */ /* 0x000fe2000fffe03f */
[----:B------:R-:W-:Y:S01]  /*24a0*/  ISETP.GT.OR P3, PT, R18, 0x8, !P3 ;  /* 0x000000081200780c */ /* 0x000fe20005f64670 */
[----:B------:R-:W-:Y:S01]  /*24b0*/  UIADD3 UR4, UR9, 0x4, URZ ;  /* 0x0000000409047890 */ /* 0x000fe2000fffe03f */
[----:B------:R-:W-:Y:S01]  /*24c0*/  FSEL R228, R95, -INF , !P0 ;  /* 0xff8000005fe47808 */ /* 0x000fe20004000000 */
[----:B------:R-:W-:Y:S01]  /*24d0*/  UMOV UR7, 0x40000040 ;  /* 0x4000004000077882 */ /* 0x000fe20000000000 */
[----:B------:R-:W-:Y:S01]  /*24e0*/  UMOV UR5, 0x40000040 ;  /* 0x4000004000057882 */ /* 0x000fe20000000000 */
[----:B------:R-:W-:Y:S01]  /*24f0*/  FSEL R124, R124, -INF , !P4 ;  /* 0xff8000007c7c7808 */ /* 0x000fe20006000000 */
[----:B---3--:R-:W-:Y:S01]  /*2500*/  FFMA.FTZ R95, R98, UR11, -R217 ;  /* 0x0000000b625f7c23 */ /* 0x008fe200080108d9 */
[----:B------:R-:W-:-:S02]  /*2510*/  ISETP.GE.AND P0, PT, R21, 0x10, PT ;  /* 0x000000101500780c */ /* 0x000fc40003f06270 */
[----:B------:R-:W-:Y:S02]  /*2520*/  ISETP.GE.AND P4, PT, R21, 0x60, PT ;  /* 0x000000601500780c */ /* 0x000fe40003f86270 */
[----:B------:R-:W-:Y:S01]  /*2530*/  ISETP.GT.OR P1, PT, R19, 0x29, !P1 ;  /* 0x000000291300780c */ /* 0x000fe20004f24670 */
[----:B------:R-:W-:Y:S01]  /*2540*/  MUFU.EX2 R95, R95 ;  /* 0x0000005f005f7308 */ /* 0x000fe20000000800 */
[----:B------:R-:W-:Y:S02]  /*2550*/  FSEL R94, R94, -INF , !P3 ;  /* 0xff8000005e5e7808 */ /* 0x000fe40005800000 */
[----:B------:R-:W-:Y:S01]  /*2560*/  FSEL R92, R93, -INF , !P2 ;  /* 0xff8000005d5c7808 */ /* 0x000fe20005000000 */
[----:B------:R-:W-:Y:S01]  /*2570*/  FFMA.FTZ R93, R228, UR11, -R219 ;  /* 0x0000000be45d7c23 */ /* 0x000fe200080108db */
[C---:B------:R-:W-:Y:S01]  /*2580*/  ISETP.GT.OR P0, PT, R19.reuse, 0x10, !P0 ;  /* 0x000000101300780c */ /* 0x040fe20004704670 */
[----:B------:R-:W-:Y:S01]  /*2590*/  FFMA.FTZ R91, R94, UR11, -R91 ;  /* 0x0000000b5e5b7c23 */ /* 0x000fe2000801085b */
[----:B------:R-:W-:Y:S01]  /*25a0*/  ISETP.GT.OR P4, PT, R19, 0x60, !P4 ;  /* 0x000000601300780c */ /* 0x000fe20006784670 */
[----:B------:R-:W-:Y:S01]  /*25b0*/  FFMA.FTZ R92, R92, UR11, -R219 ;  /* 0x0000000b5c5c7c23 */ /* 0x000fe200080108db */
[----:B------:R-:W-:Y:S01]  /*25c0*/  FSEL R109, R109, -INF , !P1 ;  /* 0xff8000006d6d7808 */ /* 0x000fe20004800000 */
[----:B------:R-:W-:Y:S01]  /*25d0*/  VIADD R219, R5, 0x14 ;  /* 0x0000001405db7836 */ /* 0x000fe20000000000 */
[----:B------:R-:W-:Y:S01]  /*25e0*/  ISETP.GE.AND P1, PT, R21, 0x41, PT ;  /* 0x000000411500780c */ /* 0x000fe20003f26270 */
[----:B------:R-:W-:Y:S01]  /*25f0*/  MUFU.EX2 R91, R91 ;  /* 0x0000005b005b7308 */ /* 0x000fe20000000800 */
[----:B------:R-:W-:-:S02]  /*2600*/  FSEL R94, R96, -INF , !P0 ;  /* 0xff800000605e7808 */ /* 0x000fc40004000000 */
[----:B------:R-:W-:Y:S01]  /*2610*/  FSEL R136, R136, -INF , !P4 ;  /* 0xff80000088887808 */ /* 0x000fe20006000000 */
[----:B------:R-:W1:Y:S01]  /*2620*/  SHFL.IDX PT, R98, R20, R219, 0x1f ;  /* 0x00001fdb14627589 */ /* 0x000e6200000e0000 */
[----:B------:R-:W-:Y:S01]  /*2630*/  ISETP.GE.AND P4, PT, R13, 0x18, PT ;  /* 0x000000180d00780c */ /* 0x000fe20003f86270 */
[----:B------:R-:W-:Y:S01]  /*2640*/  FFMA.FTZ R94, R94, UR11, -R217 ;  /* 0x0000000b5e5e7c23 */ /* 0x000fe200080108d9 */
[----:B------:R-:W-:Y:S01]  /*2650*/  ISETP.GT.OR P1, PT, R19, 0x41, !P1 ;  /* 0x000000411300780c */ /* 0x000fe20004f24670 */
[----:B------:R-:W-:Y:S01]  /*2660*/  MUFU.EX2 R93, R93 ;  /* 0x0000005d005d7308 */ /* 0x000fe20000000800 */
[----:B------:R-:W-:Y:S02]  /*2670*/  ISETP.GT.OR P4, PT, R18, 0x18, !P4 ;  /* 0x000000181200780c */ /* 0x000fe40006784670 */
[----:B------:R-:W-:Y:S02]  /*2680*/  FSEL R217, R121, -INF , !P1 ;  /* 0xff80000079d97808 */ /* 0x000fe40004800000 */
[----:B------:R-:W-:-:S02]  /*2690*/  ISETP.GE.AND P1, PT, R21, 0x59, PT ;  /* 0x000000591500780c */ /* 0x000fc40003f26270 */
[----:B------:R-:W-:Y:S01]  /*26a0*/  FSEL R96, R102, -INF , !P4 ;  /* 0xff80000066607808 */ /* 0x000fe20006000000 */
[----:B------:R3:W4:Y:S01]  /*26b0*/  MUFU.EX2 R121, R218 ;  /* 0x000000da00797308 */ /* 0x0007220000000800 */
[----:B------:R-:W-:Y:S02]  /*26c0*/  ISETP.GE.AND P4, PT, R13, 0x21, PT ;  /* 0x000000210d00780c */ /* 0x000fe40003f86270 */
[C---:B------:R-:W-:Y:S02]  /*26d0*/  ISETP.GT.OR P1, PT, R19.reuse, 0x59, !P1 ;  /* 0x000000591300780c */ /* 0x040fe40004f24670 */
[----:B------:R-:W-:Y:S02]  /*26e0*/  ISETP.GT.OR P5, PT, R19, 0x19, !P5 ;  /* 0x000000191300780c */ /* 0x000fe40006fa4670 */
[----:B------:R-:W-:Y:S01]  /*26f0*/  ISETP.GT.OR P4, PT, R18, 0x21, !P4 ;  /* 0x000000211200780c */ /* 0x000fe20006784670 */
[----:B------:R-:W-:Y:S01]  /*2700*/  MUFU.EX2 R94, R94 ;  /* 0x0000005e005e7308 */ /* 0x000fe20000000800 */
[----:B------:R-:W-:Y:S01]  /*2710*/  FSEL R133, R133, -INF , !P1 ;  /* 0xff80000085857808 */ /* 0x000fe20004800000 */
[----:B---3--:R-:W-:Y:S01]  /*2720*/  VIADD R218, R5, 0x18 ;  /* 0x0000001805da7836 */ /* 0x008fe20000000000 */
[----:B------:R-:W-:-:S02]  /*2730*/  ISETP.GE.AND P1, PT, R13, 0x11, PT ;  /* 0x000000110d00780c */ /* 0x000fc40003f26270 */
[----:B------:R-:W-:Y:S02]  /*2740*/  FSEL R101, R101, -INF , !P5 ;  /* 0xff80000065657808 */ /* 0x000fe40006800000 */
[----:B------:R-:W-:Y:S01]  /*2750*/  FSEL R227, R107, -INF , !P4 ;  /* 0xff8000006be37808 */ /* 0x000fe20006000000 */
[----:B------:R-:W3:Y:S01]  /*2760*/  SHFL.IDX PT, R228, R20, R218, 0x1f ;  /* 0x00001fda14e47589 */ /* 0x000ee200000e0000 */
[----:B------:R-:W-:Y:S01]  /*2770*/  ISETP.GE.AND P5, PT, R21, 0x31, PT ;  /* 0x000000311500780c */ /* 0x000fe20003fa6270 */
[----:B------:R-:W-:Y:S01]  /*2780*/  MUFU.EX2 R92, R92 ;  /* 0x0000005c005c7308 */ /* 0x000fe20000000800 */
[----:B------:R-:W-:Y:S02]  /*2790*/  ISETP.GE.AND P4, PT, R13, 0x30, PT ;  /* 0x000000300d00780c */ /* 0x000fe40003f86270 */
[----:B------:R-:W-:Y:S02]  /*27a0*/  ISETP.GT.OR P1, PT, R18, 0x11, !P1 ;  /* 0x000000111200780c */ /* 0x000fe40004f24670 */
[----:B------:R-:W-:-:S02]  /*27b0*/  ISETP.GT.OR P5, PT, R19, 0x31, !P5 ;  /* 0x000000311300780c */ /* 0x000fc40006fa4670 */
[----:B------:R-:W-:Y:S02]  /*27c0*/  ISETP.GT.OR P4, PT, R18, 0x30, !P4 ;  /* 0x000000301200780c */ /* 0x000fe40006784670 */
[----:B------:R-:W-:Y:S02]  /*27d0*/  FSEL R99, R99, -INF , !P1 ;  /* 0xff80000063637808 */ /* 0x000fe40004800000 */
[----:B------:R-:W-:Y:S02]  /*27e0*/  FSEL R113, R113, -INF , !P5 ;  /* 0xff80000071717808 */ /* 0x000fe40006800000 */
[----:B------:R-:W-:Y:S01]  /*27f0*/  FSEL R102, R114, -INF , !P4 ;  /* 0xff80000072667808 */ /* 0x000fe20006000000 */
[----:B------:R-:W-:Y:S01]  /*2800*/  VIADD R114, R5, 0x1c ;  /* 0x0000001c05727836 */ /* 0x000fe20000000000 */
[----:B------:R-:W-:Y:S01]  /*2810*/  ISETP.GE.AND P5, PT, R21, 0x49, PT ;  /* 0x000000491500780c */ /* 0x000fe20003fa6270 */
[----:B-1----:R-:W-:Y:S01]  /*2820*/  FFMA.FTZ R235, R99, UR11, -R98 ;  /* 0x0000000b63eb7c23 */ /* 0x002fe20008010862 */
[----:B------:R-:W-:-:S02]  /*2830*/  ISETP.GE.AND P2, PT, R21, 0x20, PT ;  /* 0x000000201500780c */ /* 0x000fc40003f46270 */
[----:B------:R-:W-:Y:S01]  /*2840*/  ISETP.GT.OR P5, PT, R19, 0x49, !P5 ;  /* 0x000000491300780c */ /* 0x000fe20006fa4670 */
[----:B------:R1:W5:Y:S01]  /*2850*/  SHFL.IDX PT, R232, R20, R114, 0x1f ;  /* 0x00001f7214e87589 */ /* 0x00036200000e0000 */
[----:B------:R-:W-:Y:S01]  /*2860*/  ISETP.GE.AND P3, PT, R21, 0x21, PT ;  /* 0x000000211500780c */ /* 0x000fe20003f66270 */
[----:B---3--:R-:W-:Y:S01]  /*2870*/  FFMA.FTZ R96, R96, UR11, -R228 ;  /* 0x0000000b60607c23 */ /* 0x008fe200080108e4 */
[----:B------:R-:W-:Y:S02]  /*2880*/  FSEL R125, R125, -INF , !P5 ;  /* 0xff8000007d7d7808 */ /* 0x000fe40006800000 */
[C---:B------:R-:W-:Y:S02]  /*2890*/  ISETP.GE.AND P0, PT, R21.reuse, 0x28, PT ;  /* 0x000000281500780c */ /* 0x040fe40003f06270 */
[----:B------:R-:W-:Y:S02]  /*28a0*/  ISETP.GE.AND P5, PT, R21, 0x61, PT ;  /* 0x000000611500780c */ /* 0x000fe40003fa6270 */
[C---:B------:R-:W-:Y:S01]  /*28b0*/  ISETP.GT.OR P2, PT, R19.reuse, 0x20, !P2 ;  /* 0x000000201300780c */ /* 0x040fe20005744670 */
[----:B-1----:R1:W-:Y:S01]  /*28c0*/  MUFU.EX2 R20, R235 ;  /* 0x000000eb00147308 */ /* 0x0023e20000000800 */
[----:B------:R-:W-:-:S02]  /*28d0*/  ISETP.GT.OR P3, PT, R19, 0x21, !P3 ;  /* 0x000000211300780c */ /* 0x000fc40005f64670 */
[C---:B------:R-:W-:Y:S02]  /*28e0*/  ISETP.GT.OR P0, PT, R19.reuse, 0x28, !P0 ;  /* 0x000000281300780c */ /* 0x040fe40004704670 */
[----:B------:R-:W-:Y:S02]  /*28f0*/  ISETP.GT.OR P5, PT, R19, 0x61, !P5 ;  /* 0x000000611300780c */ /* 0x000fe40006fa4670 */
[----:B------:R-:W-:Y:S01]  /*2900*/  FSEL R104, R104, -INF , !P2 ;  /* 0xff80000068687808 */ /* 0x000fe20005000000 */
[----:B-1----:R-:W3:Y:S01]  /*2910*/  LDL R235, [R1+0x1c] ;  /* 0x00001c0001eb7983 */ /* 0x002ee20000100800 */
[----:B------:R-:W-:Y:S02]  /*2920*/  FSEL R105, R105, -INF , !P3 ;  /* 0xff80000069697808 */ /* 0x000fe40005800000 */
[----:B------:R-:W-:Y:S02]  /*2930*/  FSEL R108, R108, -INF , !P0 ;  /* 0xff8000006c6c7808 */ /* 0x000fe40004000000 */
[----:B------:R-:W-:-:S02]  /*2940*/  FSEL R137, R137, -INF , !P5 ;  /* 0xff80000089897808 */ /* 0x000fc40006800000 */
[C---:B------:R-:W-:Y:S02]  /*2950*/  ISETP.GE.AND P2, PT, R21.reuse, 0x38, PT ;  /* 0x000000381500780c */ /* 0x040fe40003f46270 */
[C---:B------:R-:W-:Y:S02]  /*2960*/  ISETP.GE.AND P3, PT, R21.reuse, 0x39, PT ;  /* 0x000000391500780c */ /* 0x040fe40003f66270 */
[----:B------:R-:W-:Y:S02]  /*2970*/  ISETP.GE.AND P0, PT, R21, 0x40, PT ;  /* 0x000000401500780c */ /* 0x000fe40003f06270 */
[C---:B------:R-:W-:Y:S02]  /*2980*/  ISETP.GE.AND P5, PT, R13.reuse, 0x19, PT ;  /* 0x000000190d00780c */ /* 0x040fe40003fa6270 */
[----:B------:R-:W-:Y:S02]  /*2990*/  ISETP.GE.AND P1, PT, R13, 0x20, PT ;  /* 0x000000200d00780c */ /* 0x000fe40003f26270 */
[----:B------:R-:W-:-:S02]  /*29a0*/  ISETP.GT.OR P2, PT, R19, 0x38, !P2 ;  /* 0x000000381300780c */ /* 0x000fc40005744670 */
[C---:B------:R-:W-:Y:S02]  /*29b0*/  ISETP.GT.OR P3, PT, R19.reuse, 0x39, !P3 ;  /* 0x000000391300780c */ /* 0x040fe40005f64670 */
[----:B------:R-:W-:Y:S02]  /*29c0*/  ISETP.GT.OR P0, PT, R19, 0x40, !P0 ;  /* 0x000000401300780c */ /* 0x000fe40004704670 */
[C---:B------:R-:W-:Y:S02]  /*29d0*/  ISETP.GT.OR P5, PT, R18.reuse, 0x19, !P5 ;  /* 0x000000191200780c */ /* 0x040fe40006fa4670 */
[----:B------:R-:W-:Y:S02]  /*29e0*/  ISETP.GT.OR P1, PT, R18, 0x20, !P1 ;  /* 0x000000201200780c */ /* 0x000fe40004f24670 */
[----:B------:R-:W-:Y:S02]  /*29f0*/  FSEL R116, R116, -INF , !P2 ;  /* 0xff80000074747808 */ /* 0x000fe40005000000 */
[----:B------:R-:W-:-:S02]  /*2a00*/  FSEL R117, R117, -INF , !P3 ;  /* 0xff80000075757808 */ /* 0x000fc40005800000 */
[----:B------:R-:W-:Y:S02]  /*2a10*/  FSEL R120, R120, -INF , !P0 ;  /* 0xff80000078787808 */ /* 0x000fe40004000000 */
[----:B------:R-:W-:Y:S01]  /*2a20*/  FSEL R103, R103, -INF , !P5 ;  /* 0xff80000067677808 */ /* 0x000fe20006800000 */
[----:B------:R-:W-:Y:S02]  /*2a30*/  WARPGROUP.DEPBAR.LE gsb0, 0x0 ;  /* 0x00008000000079c5 */ /* 0x000fe40000010000 */
[----:B------:R-:W-:Y:S01]  /*2a40*/  WARPGROUP.ARRIVE ;  /* 0x00000000000079c5 */ /* 0x000fe20000000000 */
[----:B------:R-:W-:Y:S02]  /*2a50*/  FSEL R106, R106, -INF , !P1 ;  /* 0xff8000006a6a7808 */ /* 0x000fe40004800000 */
[C---:B------:R-:W-:Y:S02]  /*2a60*/  ISETP.GE.AND P2, PT, R21.reuse, 0x50, PT ;  /* 0x000000501500780c */ /* 0x040fe40003f46270 */
[C---:B------:R-:W-:Y:S01]  /*2a70*/  ISETP.GE.AND P3, PT, R21.reuse, 0x51, PT ;  /* 0x000000511500780c */ /* 0x040fe20003f66270 */
[----:B------:R-:W-:Y:S01]  /*2a80*/  HGMMA.64x128x16.F32.BF16 R24, gdesc[UR4], R24, gsb0 ;  /* 0x01e00000041879f0 */ /* 0x000fe20008001818 */
[----:B------:R-:W-:-:S02]  /*2a90*/  ISETP.GE.AND P0, PT, R21, 0x58, PT ;  /* 0x000000581500780c */ /* 0x000fc40003f06270 */
[C---:B------:R-:W-:Y:S02]  /*2aa0*/  ISETP.GE.AND P5, PT, R13.reuse, 0x28, PT ;  /* 0x000000280d00780c */ /* 0x040fe40003fa6270 */
[----:B------:R-:W-:Y:S01]  /*2ab0*/  ISETP.GE.AND P1, PT, R13, 0x29, PT ;  /* 0x000000290d00780c */ /* 0x000fe20003f26270 */
[----:B------:R-:W-:Y:S01]  /*2ac0*/  UIADD3 UR6, UR8, 0x6, URZ ;  /* 0x0000000608067890 */ /* 0x000fe2000fffe03f */
[C---:B------:R-:W-:Y:S01]  /*2ad0*/  ISETP.GT.OR P2, PT, R19.reuse, 0x50, !P2 ;  /* 0x000000501300780c */ /* 0x040fe20005744670 */
[----:B------:R-:W-:Y:S01]  /*2ae0*/  UIADD3 UR4, UR9, 0x6, URZ ;  /* 0x0000000609047890 */ /* 0x000fe2000fffe03f */
[C---:B------:R-:W-:Y:S02]  /*2af0*/  ISETP.GT.OR P3, PT, R19.reuse, 0x51, !P3 ;  /* 0x000000511300780c */ /* 0x040fe40005f64670 */
[----:B------:R-:W-:Y:S02]  /*2b00*/  ISETP.GT.OR P0, PT, R19, 0x58, !P0 ;  /* 0x000000581300780c */ /* 0x000fe40004704670 */
[----:B------:R-:W-:-:S02]  /*2b10*/  ISETP.GT.OR P5, PT, R18, 0x28, !P5 ;  /* 0x000000281200780c */ /* 0x000fc40006fa4670 */
[----:B------:R-:W-:Y:S01]  /*2b20*/  ISETP.GT.OR P1, PT, R18, 0x29, !P1 ;  /* 0x000000291200780c */ /* 0x000fe20004f24670 */
[----:B------:R-:W-:Y:S01]  /*2b30*/  UMOV UR7, 0x40000040 ;  /* 0x4000004000077882 */ /* 0x000fe20000000000 */
[----:B------:R-:W-:Y:S01]  /*2b40*/  FSEL R128, R128, -INF , !P2 ;  /* 0xff80000080807808 */ /* 0x000fe20005000000 */
[----:B------:R-:W-:Y:S01]  /*2b50*/  UMOV UR5, 0x40000040 ;  /* 0x4000004000057882 */ /* 0x000fe20000000000 */
[----:B------:R-:W-:Y:S02]  /*2b60*/  FSEL R129, R129, -INF , !P3 ;  /* 0xff80000081817808 */ /* 0x000fe40005800000 */
[----:B------:R-:W-:Y:S02]  /*2b70*/  FSEL R132, R132, -INF , !P0 ;  /* 0xff80000084847808 */ /* 0x000fe40004000000 */
[----:B------:R-:W-:Y:S02]  /*2b80*/  FSEL R110, R110, -INF , !P5 ;  /* 0xff8000006e6e7808 */ /* 0x000fe40006800000 */
[----:B------:R-:W-:-:S02]  /*2b90*/  FSEL R107, R111, -INF , !P1 ;  /* 0xff8000006f6b7808 */ /* 0x000fc40004800000 */
[C---:B------:R-:W-:Y:S02]  /*2ba0*/  ISETP.GE.AND P2, PT, R21.reuse, 0x68, PT ;  /* 0x000000681500780c */ /* 0x040fe40003f46270 */
[C---:B------:R-:W-:Y:S02]  /*2bb0*/  ISETP.GE.AND P3, PT, R21.reuse, 0x69, PT ;  /* 0x000000691500780c */ /* 0x040fe40003f66270 */
[C---:B------:R-:W-:Y:S02]  /*2bc0*/  ISETP.GE.AND P0, PT, R21.reuse, 0x70, PT ;  /* 0x000000701500780c */ /* 0x040fe40003f06270 */
[C---:B------:R-:W-:Y:S02]  /*2bd0*/  ISETP.GE.AND P5, PT, R21.reuse, 0x71, PT ;  /* 0x000000711500780c */ /* 0x040fe40003fa6270 */
[C---:B------:R-:W-:Y:S02]  /*2be0*/  ISETP.GE.AND P1, PT, R21.reuse, 0x78, PT ;  /* 0x000000781500780c */ /* 0x040fe40003f26270 */
[----:B------:R-:W-:Y:S01]  /*2bf0*/  ISETP.GE.AND P4, PT, R21, 0x79, PT ;  /* 0x000000791500780c */ /* 0x000fe20003f86270 */
[----:B------:R-:W-:Y:S01]  /*2c00*/  FFMA.FTZ R21, R97, UR11, -R98 ;  /* 0x0000000b61157c23 */ /* 0x000fe20008010862 */
[----:B------:R-:W-:Y:S01]  /*2c10*/  FFMA.FTZ R97, R100, UR11, -R228 ;  /* 0x0000000b64617c23 */ /* 0x000fe200080108e4 */
[----:B------:R-:W1:Y:S04]  /*2c20*/  SHFL.IDX PT, R98, R17, R5, 0x1f ;  /* 0x00001f0511627589 */ /* 0x000e6800000e0000 */
[----:B------:R-:W2:Y:S01]  /*2c30*/  SHFL.IDX PT, R99, R17, R221, 0x1f ;  /* 0x00001fdd11637589 */ /* 0x000ea200000e0000 */
[----:B------:R-:W-:-:S03]  /*2c40*/  ISETP.GT.OR P0, PT, R19, 0x70, !P0 ;  /* 0x000000701300780c */ /* 0x000fc60004704670 */
[----:B------:R-:W-:Y:S01]  /*2c50*/  SHFL.IDX PT, R111, R17, R23, 0x1f ;  /* 0x00001f17116f7589 */ /* 0x000fe200000e0000 */
[C---:B------:R-:W-:Y:S01]  /*2c60*/  ISETP.GT.OR P2, PT, R19.reuse, 0x68, !P2 ;  /* 0x000000681300780c */ /* 0x040fe20005744670 */
[----:B------:R-:W-:Y:S02]  /*2c70*/  WARPGROUP.DEPBAR.LE gsb0, 0x0 ;  /* 0x00008000000079c5 */ /* 0x000fe40000010000 */
[----:B------:R-:W-:Y:S01]  /*2c80*/  WARPGROUP.ARRIVE ;  /* 0x00000000000079c5 */ /* 0x000fe20000000000 */
[----:B------:R-:W4:Y:S01]  /*2c90*/  SHFL.IDX PT, R100, R17, R220, 0x1f ;  /* 0x00001fdc11647589 */ /* 0x000f2200000e0000 */
[----:B------:R-:W-:Y:S01]  /*2ca0*/  ISETP.GT.OR P3, PT, R19, 0x69, !P3 ;  /* 0x000000691300780c */ /* 0x000fe20005f64670 */
[----:B------:R-:W-:Y:S01]  /*2cb0*/  FFMA.FTZ R107, R107, UR11, -R230 ;  /* 0x0000000b6b6b7c23 */ /* 0x000fe200080108e6 */
[----:B------:R-:W-:Y:S01]  /*2cc0*/  ISETP.GT.OR P5, PT, R19, 0x71, !P5 ;  /* 0x000000711300780c */ /* 0x000fe20006fa4670 */
[----:B------:R-:W3:Y:S01]  /*2cd0*/  MUFU.EX2 R21, R21 ;  /* 0x0000001500157308 */ /* 0x000ee20000000800 */
[----:B------:R-:W-:Y:S01]  /*2ce0*/  HGMMA.64x128x16.F32.BF16 R24, gdesc[UR4], R24, gsb0 ;  /* 0x01e00000041879f0 */ /* 0x000fe20008001818 */
[----:B------:R-:W-:-:S02]  /*2cf0*/  FSEL R144, R144, -INF , !P0 ;  /* 0xff80000090907808 */ /* 0x000fc40004000000 */
[----:B------:R-:W-:Y:S02]  /*2d00*/  ISETP.GE.AND P0, PT, R13, 0x39, PT ;  /* 0x000000390d00780c */ /* 0x000fe40003f06270 */
[----:B------:R-:W-:Y:S01]  /*2d10*/  FSEL R140, R140, -INF , !P2 ;  /* 0xff8000008c8c7808 */ /* 0x000fe20005000000 */
[----:B-----5:R-:W-:Y:S01]  /*2d20*/  FFMA.FTZ R228, R101, UR11, -R232 ;  /* 0x0000000b65e47c23 */ /* 0x020fe200080108e8 */
[----:B------:R-:W-:Y:S02]  /*2d30*/  ISETP.GE.AND P2, PT, R13, 0x31, PT ;  /* 0x000000310d00780c */ /* 0x000fe40003f46270 */
[----:B------:R-:W-:Y:S01]  /*2d40*/  ISETP.GT.OR P0, PT, R18, 0x39, !P0 ;  /* 0x000000391200780c */ /* 0x000fe20004704670 */
[--C-:B-1----:R-:W-:Y:S01]  /*2d50*/  FFMA.FTZ R231, R104, UR11, -R98.reuse ;  /* 0x0000000b68e77c23 */ /* 0x102fe20008010862 */
[----:B------:R-:W-:Y:S01]  /*2d60*/  FFMA.FTZ R101, R106, UR11, -R98 ;  /* 0x0000000b6a657c23 */ /* 0x000fe20008010862 */
[----:B------:R-:W-:Y:S01]  /*2d70*/  ISETP.GT.OR P2, PT, R18, 0x31, !P2 ;  /* 0x000000311200780c */ /* 0x000fe20005744670 */
[----:B------:R2:W-:Y:S01]  /*2d80*/  MUFU.EX2 R98, R228 ;  /* 0x000000e400627308 */ /* 0x0005e20000000800 */
[----:B------:R-:W-:-:S02]  /*2d90*/  FSEL R119, R119, -INF , !P0 ;  /* 0xff80000077777808 */ /* 0x000fc40004000000 */
[----:B------:R-:W-:Y:S02]  /*2da0*/  ISETP.GE.AND P0, PT, R13, 0x48, PT ;  /* 0x000000480d00780c */ /* 0x000fe40003f06270 */
[----:B------:R-:W-:Y:S01]  /*2db0*/  FSEL R141, R141, -INF , !P3 ;  /* 0xff8000008d8d7808 */ /* 0x000fe20005800000 */
[--C-:B--2---:R-:W-:Y:S01]  /*2dc0*/  FFMA.FTZ R228, R105, UR11, -R99.reuse ;  /* 0x0000000b69e47c23 */ /* 0x104fe20008010863 */
[----:B----4-:R-:W-:Y:S01]  /*2dd0*/  FFMA.FTZ R105, R110, UR11, -R100 ;  /* 0x0000000b6e697c23 */ /* 0x010fe20008010864 */
[----:B------:R-:W-:Y:S02]  /*2de0*/  FSEL R110, R115, -INF , !P2 ;  /* 0xff800000736e7808 */ /* 0x000fe40005000000 */
[C---:B------:R-:W-:Y:S02]  /*2df0*/  ISETP.GE.AND P3, PT, R13.reuse, 0x38, PT ;  /* 0x000000380d00780c */ /* 0x040fe40003f66270 */
[----:B------:R-:W-:Y:S01]  /*2e00*/  ISETP.GE.AND P2, PT, R13, 0x40, PT ;  /* 0x000000400d00780c */ /* 0x000fe20003f46270 */
[----:B------:R-:W-:Y:S01]  /*2e10*/  FFMA.FTZ R232, R103, UR11, -R232 ;  /* 0x0000000b67e87c23 */ /* 0x000fe200080108e8 */
[----:B------:R-:W-:Y:S01]  /*2e20*/  ISETP.GT.OR P0, PT, R18, 0x48, !P0 ;  /* 0x000000481200780c */ /* 0x000fe20004704670 */
[----:B------:R-:W-:Y:S01]  /*2e30*/  FFMA.FTZ R103, R227, UR11, -R99 ;  /* 0x0000000be3677c23 */ /* 0x000fe20008010863 */
[----:B------:R-:W-:Y:S01]  /*2e40*/  FFMA.FTZ R104, R108, UR11, -R100 ;  /* 0x0000000b6c687c23 */ /* 0x000fe20008010864 */
[----:B------:R-:W-:Y:S01]  /*2e50*/  FFMA.FTZ R106, R109, UR11, -R230 ;  /* 0x0000000b6d6a7c23 */ /* 0x000fe200080108e6 */
[--C-:B------:R-:W-:Y:S01]  /*2e60*/  FFMA.FTZ R108, R112, UR11, -R111.reuse ;  /* 0x0000000b706c7c23 */ /* 0x100fe2000801086f */
[----:B------:R-:W-:Y:S01]  /*2e70*/  FFMA.FTZ R109, R102, UR11, -R111 ;  /* 0x0000000b666d7c23 */ /* 0x000fe2000801086f */
[C---:B------:R-:W-:Y:S01]  /*2e80*/  ISETP.GT.OR P3, PT, R18.reuse, 0x38, !P3 ;  /* 0x000000381200780c */ /* 0x040fe20005f64670 */
[----:B------:R-:W1:Y:S01]  /*2e90*/  SHFL.IDX PT, R227, R17, R219, 0x1f ;  /* 0x00001fdb11e37589 */ /* 0x000e6200000e0000 */
[----:B------:R-:W-:-:S02]  /*2ea0*/  ISETP.GT.OR P2, PT, R18, 0x40, !P2 ;  /* 0x000000401200780c */ /* 0x000fc40005744670 */
[----:B------:R-:W-:Y:S02]  /*2eb0*/  FSEL R111, R126, -INF , !P0 ;  /* 0xff8000007e6f7808 */ /* 0x000fe40004000000 */
[C---:B------:R-:W-:Y:S02]  /*2ec0*/  ISETP.GE.AND P0, PT, R13.reuse, 0x51, PT ;  /* 0x000000510d00780c */ /* 0x040fe40003f06270 */
[----:B------:R-:W-:Y:S02]  /*2ed0*/  FSEL R118, R118, -INF , !P3 ;  /* 0xff80000076767808 */ /* 0x000fe40005800000 */
[----:B------:R-:W-:Y:S02]  /*2ee0*/  FSEL R122, R122, -INF , !P2 ;  /* 0xff8000007a7a7808 */ /* 0x000fe40005000000 */
[C---:B------:R-:W-:Y:S02]  /*2ef0*/  ISETP.GE.AND P3, PT, R13.reuse, 0x41, PT ;  /* 0x000000410d00780c */ /* 0x040fe40003f66270 */
[----:B------:R-:W-:-:S02]  /*2f00*/  ISETP.GE.AND P2, PT, R13, 0x49, PT ;  /* 0x000000490d00780c */ /* 0x000fc40003f46270 */
[C---:B------:R-:W-:Y:S02]  /*2f10*/  ISETP.GT.OR P0, PT, R18.reuse, 0x51, !P0 ;  /* 0x000000511200780c */ /* 0x040fe40004704670 */
[C---:B------:R-:W-:Y:S02]  /*2f20*/  ISETP.GT.OR P3, PT, R18.reuse, 0x41, !P3 ;  /* 0x000000411200780c */ /* 0x040fe40005f64670 */
[----:B------:R-:W-:Y:S02]  /*2f30*/  ISETP.GT.OR P2, PT, R18, 0x49, !P2 ;  /* 0x000000491200780c */ /* 0x000fe40005744670 */
[----:B------:R-:W-:Y:S02]  /*2f40*/  FSEL R115, R131, -INF , !P0 ;  /* 0xff80000083737808 */ /* 0x000fe40004000000 */
        /* <DEDUP_REMOVED lines=8> */
[----:B------:R-:W-:Y:S02]  /*2fd0*/  FSEL R131, R138, -INF , !P0 ;  /* 0xff8000008a837808 */ /* 0x000fe40004000000 */
[----:B------:R-:W2:Y:S01]  /*2fe0*/  SHFL.IDX PT, R138, R17, R218, 0x1f ;  /* 0x00001fda118a7589 */ /* 0x000ea200000e0000 */
[----:B------:R4:W-:Y:S01]  /*2ff0*/  MUFU.EX2 R102, R228 ;  /* 0x000000e400667308 */ /* 0x0009e20000000800 */
[----:B------:R-:W-:Y:S02]  /*3000*/  FSEL R112, R130, -INF , !P3 ;  /* 0xff80000082707808 */ /* 0x000fe40005800000 */
[----:B------:R-:W-:Y:S01]  /*3010*/  FSEL R134, R134, -INF , !P2 ;  /* 0xff80000086867808 */ /* 0x000fe20005000000 */
[--C-:B-1----:R-:W-:Y:S01]  /*3020*/  FFMA.FTZ R113, R113, UR11, -R227.reuse ;  /* 0x0000000b71717c23 */ /* 0x102fe200080108e3 */
[C---:B------:R-:W-:Y:S01]  /*3030*/  ISETP.GE.AND P3, PT, R13.reuse, 0x59, PT ;  /* 0x000000590d00780c */ /* 0x040fe20003f66270 */
[----:B------:R-:W-:Y:S01]  /*3040*/  FFMA.FTZ R110, R110, UR11, -R227 ;  /* 0x0000000b6e6e7c23 */ /* 0x000fe200080108e3 */
[----:B------:R-:W-:Y:S01]  /*3050*/  ISETP.GE.AND P2, PT, R13, 0x61, PT ;  /* 0x000000610d00780c */ /* 0x000fe20003f46270 */
[----:B----4-:R-:W-:Y:S01]  /*3060*/  SHFL.IDX PT, R228, R17, R114, 0x1f ;  /* 0x00001f7211e47589 */ /* 0x010fe200000e0000 */
[----:B------:R-:W-:-:S03]  /*3070*/  ISETP.GT.OR P3, PT, R18, 0x59, !P3 ;  /* 0x000000591200780c */ /* 0x000fc60005f64670 */
[----:B------:R-:W1:Y:S01]  /*3080*/  SHFL.IDX PT, R227, R12, R5, 0x1f ;  /* 0x00001f050ce37589 */ /* 0x000e6200000e0000 */
[----:B------:R-:W-:Y:S02]  /*3090*/  ISETP.GT.OR P2, PT, R18, 0x61, !P2 ;  /* 0x000000611200780c */ /* 0x000fe40005744670 */
[----:B------:R-:W-:Y:S02]  /*30a0*/  FSEL R135, R135, -INF , !P3 ;  /* 0xff80000087877808 */ /* 0x000fe40005800000 */
[----:B------:R-:W-:Y:S02]  /*30b0*/  FSEL R139, R139, -INF , !P2 ;  /* 0xff8000008b8b7808 */ /* 0x000fe40005000000 */
[C---:B------:R-:W-:Y:S02]  /*30c0*/  ISETP.GE.AND P3, PT, R13.reuse, 0x68, PT ;  /* 0x000000680d00780c */ /* 0x040fe40003f66270 */
[C---:B------:R-:W-:Y:S02]  /*30d0*/  ISETP.GE.AND P0, PT, R13.reuse, 0x69, PT ;  /* 0x000000690d00780c */ /* 0x040fe40003f06270 */
[----:B------:R-:W-:-:S02]  /*30e0*/  ISETP.GE.AND P2, PT, R13, 0x70, PT ;  /* 0x000000700d00780c */ /* 0x000fc40003f46270 */
[C---:B------:R-:W-:Y:S02]  /*30f0*/  ISETP.GT.OR P3, PT, R18.reuse, 0x68, !P3 ;  /* 0x000000681200780c */ /* 0x040fe40005f64670 */
[C---:B------:R-:W-:Y:S02]  /*3100*/  ISETP.GT.OR P0, PT, R18.reuse, 0x69, !P0 ;  /* 0x000000691200780c */ /* 0x040fe40004704670 */
[----:B------:R-:W-:Y:S02]  /*3110*/  ISETP.GT.OR P2, PT, R18, 0x70, !P2 ;  /* 0x000000701200780c */ /* 0x000fe40005744670 */
[----:B------:R-:W-:Y:S02]  /*3120*/  FSEL R126, R142, -INF , !P3 ;  /* 0xff8000008e7e7808 */ /* 0x000fe40005800000 */
[----:B------:R-:W-:Y:S02]  /*3130*/  FSEL R143, R143, -INF , !P0 ;  /* 0xff8000008f8f7808 */ /* 0x000fe40004000000 */
[----:B------:R-:W-:-:S02]  /*3140*/  FSEL R130, R146, -INF , !P2 ;  /* 0xff80000092827808 */ /* 0x000fc40005000000 */
[C---:B------:R-:W-:Y:S02]  /*3150*/  ISETP.GE.AND P3, PT, R13.reuse, 0x71, PT ;  /* 0x000000710d00780c */ /* 0x040fe40003f66270 */
[C---:B------:R-:W-:Y:S02]  /*3160*/  ISETP.GE.AND P0, PT, R13.reuse, 0x78, PT ;  /* 0x000000780d00780c */ /* 0x040fe40003f06270 */
[----:B------:R-:W-:Y:S02]  /*3170*/  ISETP.GE.AND P2, PT, R13, 0x79, PT ;  /* 0x000000790d00780c */ /* 0x000fe40003f46270 */
[C---:B------:R-:W-:Y:S02]  /*3180*/  ISETP.GT.OR P1, PT, R19.reuse, 0x78, !P1 ;  /* 0x000000781300780c */ /* 0x040fe40004f24670 */
[----:B------:R-:W-:Y:S01]  /*3190*/  ISETP.GT.OR P4, PT, R19, 0x79, !P4 ;  /* 0x000000791300780c */ /* 0x000fe20006784670 */
[--C-:B--2---:R-:W-:Y:S01]  /*31a0*/  FFMA.FTZ R19, R116, UR11, -R138.reuse ;  /* 0x0000000b74137c23 */ /* 0x104fe2000801088a */
[----:B------:R-:W-:Y:S01]  /*31b0*/  ISETP.GT.OR P3, PT, R18, 0x71, !P3 ;  /* 0x000000711200780c */ /* 0x000fe20005f64670 */
[----:B------:R-:W-:Y:S01]  /*31c0*/  FFMA.FTZ R138, R118, UR11, -R138 ;  /* 0x0000000b768a7c23 */ /* 0x000fe2000801088a */
[----:B------:R-:W-:-:S02]  /*31d0*/  ISETP.GT.OR P0, PT, R18, 0x78, !P0 ;  /* 0x000000781200780c */ /* 0x000fc40004704670 */
[----:B------:R-:W-:Y:S01]  /*31e0*/  ISETP.GT.OR P2, PT, R18, 0x79, !P2 ;  /* 0x000000791200780c */ /* 0x000fe20005744670 */
[----:B------:R-:W2:Y:S01]  /*31f0*/  SHFL.IDX PT, R142, R12, R221, 0x1f ;  /* 0x00001fdd0c8e7589 */ /* 0x000ea200000e0000 */
[----:B------:R4:W-:Y:S01]  /*3200*/  MUFU.EX2 R18, R110 ;  /* 0x0000006e00127308 */ /* 0x0009e20000000800 */
[--C-:B-1----:R-:W-:Y:S02]  /*3210*/  FFMA.FTZ R120, R120, UR11, -R227.reuse ;  /* 0x0000000b78787c23 */ /* 0x102fe400080108e3 */
[----:B------:R-:W1:Y:S01]  /*3220*/  SHFL.IDX PT, R146, R12, R23, 0x1f ;  /* 0x00001f170c927589 */ /* 0x000e6200000e0000 */
[--C-:B----4-:R-:W-:Y:S01]  /*3230*/  FFMA.FTZ R110, R117, UR11, -R228.reuse ;  /* 0x0000000b756e7c23 */ /* 0x110fe200080108e4 */
[----:B------:R-:W-:Y:S01]  /*3240*/  FFMA.FTZ R228, R119, UR11, -R228 ;  /* 0x0000000b77e47c23 */ /* 0x000fe200080108e4 */
[----:B------:R-:W-:Y:S02]  /*3250*/  FFMA.FTZ R119, R122, UR11, -R227 ;  /* 0x0000000b7a777c23 */ /* 0x000fe400080108e3 */
[----:B------:R4:W-:Y:S01]  /*3260*/  MUFU.EX2 R17, R138 ;  /* 0x0000008a00117308 */ /* 0x0009e20000000800 */
[----:B------:R-:W5:Y:S04]  /*3270*/  SHFL.IDX PT, R227, R12, R218, 0x1f ;  /* 0x00001fda0ce37589 */ /* 0x000f6800000e0000 */
[----:B----4-:R-:W4:Y:S04]  /*3280*/  SHFL.IDX PT, R138, R12, R114, 0x1f ;  /* 0x00001f720c8a7589 */ /* 0x010f2800000e0000 */
[----:B------:R-:W4:Y:S04]  /*3290*/  SHFL.IDX PT, R116, R12, R220, 0x1f ;  /* 0x00001fdc0c747589 */ /* 0x000f2800000e0000 */
[----:B------:R-:W4:Y:S01]  /*32a0*/  SHFL.IDX PT, R118, R12, R22, 0x1f ;  /* 0x00001f160c767589 */ /* 0x000f2200000e0000 */
[----:B------:R1:W-:Y:S01]  /*32b0*/  MUFU.EX2 R13, R113 ;  /* 0x00000071000d7308 */ /* 0x0003e20000000800 */
[----:B--2---:R-:W-:-:S02]  /*32c0*/  FFMA.FTZ R217, R217, UR11, -R142 ;  /* 0x0000000bd9d97c23 */ /* 0x004fc4000801088e */
[----:B-1----:R-:W1:Y:S01]  /*32d0*/  SHFL.IDX PT, R113, R12, R219, 0x1f ;  /* 0x00001fdb0c717589 */ /* 0x002e6200000e0000 */
[----:B------:R-:W-:Y:S01]  /*32e0*/  FFMA.FTZ R142, R123, UR11, -R142 ;  /* 0x0000000b7b8e7c23 */ /* 0x000fe2000801088e */
[--C-:B------:R-:W-:Y:S01]  /*32f0*/  FFMA.FTZ R123, R128, UR11, -R146.reuse ;  /* 0x0000000b807b7c23 */ /* 0x100fe20008010892 */
[----:B------:R-:W-:Y:S01]  /*3300*/  FFMA.FTZ R122, R112, UR11, -R146 ;  /* 0x0000000b707a7c23 */ /* 0x000fe20008010892 */
[----:B-----5:R-:W-:Y:S01]  /*3310*/  FFMA.FTZ R146, R132, UR11, -R227 ;  /* 0x0000000b84927c23 */ /* 0x020fe200080108e3 */
[----:B------:R-:W-:Y:S02]  /*3320*/  WARPGROUP.DEPBAR.LE gsb0, 0x0 ;  /* 0x00008000000079c5 */ /* 0x000fe40000010000 */
[--C-:B----4-:R-:W-:Y:S01]  /*3330*/  FFMA.FTZ R133, R133, UR11, -R138.reuse ;  /* 0x0000000b85857c23 */ /* 0x110fe2000801088a */
[----:B------:R-:W-:Y:S02]  /*3340*/  FFMA.FTZ R132, R135, UR11, -R138 ;  /* 0x0000000b87847c23 */ /* 0x000fe4000801088a */
[----:B------:R-:W-:Y:S01]  /*3350*/  LDS R138, [R10+0x400] ;  /* 0x000400000a8a7984 */ /* 0x000fe20000000800 */
[--C-:B------:R-:W-:Y:S01]  /*3360*/  FFMA.FTZ R124, R124, UR11, -R116.reuse ;  /* 0x0000000b7c7c7c23 */ /* 0x100fe20008010874 */
[----:B------:R-:W-:Y:S01]  /*3370*/  FFMA.FTZ R117, R111, UR11, -R116 ;  /* 0x0000000b6f757c23 */ /* 0x000fe20008010874 */
[----:B------:R-:W-:Y:S01]  /*3380*/  FFMA.FTZ R116, R125, UR11, -R118 ;  /* 0x0000000b7d747c23 */ /* 0x000fe20008010876 */
[----:B------:R-:W2:Y:S01]  /*3390*/  SHFL.IDX PT, R128, R16, R22, 0x1f ;  /* 0x00001f1610807589 */ /* 0x000ea200000e0000 */
[----:B------:R1:W-:Y:S03]  /*33a0*/  MUFU.EX2 R111, R120 ;  /* 0x00000078006f7308 */ /* 0x0003e60000000800 */
[----:B------:R-:W4:Y:S01]  /*33b0*/  SHFL.IDX PT, R125, R16, R23, 0x1f ;  /* 0x00001f17107d7589 */ /* 0x000f2200000e0000 */
[----:B-1----:R-:W-:-:S04]  /*33c0*/  FFMA.FTZ R120, R115, UR11, -R113 ;  /* 0x0000000b73787c23 */ /* 0x002fc80008010871 */
[----:B------:R1:W-:Y:S08]  /*33d0*/  MUFU.EX2 R112, R119 ;  /* 0x0000007700707308 */ /* 0x0003f00000000800 */
[----:B------:R5:W3:Y:S01]  /*33e0*/  MUFU.EX2 R115, R124 ;  /* 0x0000007c00737308 */ /* 0x000ae20000000800 */
[----:B-1----:R-:W-:Y:S02]  /*33f0*/  FFMA.FTZ R119, R129, UR11, -R113 ;  /* 0x0000000b81777c23 */ /* 0x002fe40008010871 */
[----:B------:R-:W1:Y:S04]  /*3400*/  SHFL.IDX PT, R129, R16, R221, 0x1f ;  /* 0x00001fdd10817589 */ /* 0x000e6800000e0000 */
[----:B-----5:R-:W5:Y:S01]  /*3410*/  SHFL.IDX PT, R124, R16, R218, 0x1f ;  /* 0x00001fda107c7589 */ /* 0x020f6200000e0000 */
[--C-:B--2---:R-:W-:Y:S01]  /*3420*/  FFMA.FTZ R141, R141, UR11, -R128.reuse ;  /* 0x0000000b8d8d7c23 */ /* 0x104fe20008010880 */
[--C-:B----4-:R-:W-:Y:S01]  /*3430*/  FFMA.FTZ R144, R144, UR11, -R125.reuse ;  /* 0x0000000b90907c23 */ /* 0x110fe2000801087d */
[----:B------:R-:W-:Y:S01]  /*3440*/  FFMA.FTZ R130, R130, UR11, -R125 ;  /* 0x0000000b82827c23 */ /* 0x000fe2000801087d */
[----:B------:R-:W-:Y:S01]  /*3450*/  FFMA.FTZ R128, R143, UR11, -R128 ;  /* 0x0000000b8f807c23 */ /* 0x000fe20008010880 */
[----:B------:R-:W-:Y:S01]  /*3460*/  FSEL R125, R148, -INF , !P1 ;  /* 0xff800000947d7808 */ /* 0x000fe20004800000 */
[----:B------:R2:W-:Y:S01]  /*3470*/  MUFU.EX2 R10, R142 ;  /* 0x0000008e000a7308 */ /* 0x0005e20000000800 */
[----:B------:R-:W-:Y:S01]  /*3480*/  FSEL R143, R150, -INF , !P0 ;  /* 0xff800000968f7808 */ /* 0x000fe20004000000 */
[----:B------:R-:W-:-:S02]  /*3490*/  FFMA.FTZ R118, R127, UR11, -R118 ;  /* 0x0000000b7f767c23 */ /* 0x000fc40008010876 */
[----:B------:R-:W4:Y:S04]  /*34a0*/  SHFL.IDX PT, R127, R16, R5, 0x1f ;  /* 0x00001f05107f7589 */ /* 0x000f2800000e0000 */
[----:B--2---:R-:W2:Y:S01]  /*34b0*/  SHFL.IDX PT, R142, R16, R114, 0x1f ;  /* 0x00001f72108e7589 */ /* 0x004ea200000e0000 */
[----:B------:R3:W-:Y:S01]  /*34c0*/  MUFU.EX2 R12, R228 ;  /* 0x000000e4000c7308 */ /* 0x0007e20000000800 */
[--C-:B-1----:R-:W-:Y:S01]  /*34d0*/  FFMA.FTZ R137, R137, UR11, -R129.reuse ;  /* 0x0000000b89897c23 */ /* 0x102fe20008010881 */
[----:B------:R-:W-:Y:S01]  /*34e0*/  FFMA.FTZ R129, R139, UR11, -R129 ;  /* 0x0000000b8b817c23 */ /* 0x000fe20008010881 */
[----:B------:R-:W-:Y:S01]  /*34f0*/  SHFL.IDX PT, R148, R138, R220, 0x1f ;  /* 0x00001fdc8a947589 */ /* 0x000fe200000e0000 */
[--C-:B-----5:R-:W-:Y:S01]  /*3500*/  FFMA.FTZ R125, R125, UR11, -R124.reuse ;  /* 0x0000000b7d7d7c23 */ /* 0x120fe2000801087c */
[----:B---3--:R-:W-:Y:S01]  /*3510*/  FSEL R228, R145, -INF , !P5 ;  /* 0xff80000091e47808 */ /* 0x008fe20006800000 */
[----:B------:R-:W-:-:S02]  /*3520*/  FFMA.FTZ R124, R143, UR11, -R124 ;  /* 0x0000000b8f7c7c23 */ /* 0x000fc4000801087c */
[----:B------:R1:W-:Y:S01]  /*3530*/  MUFU.EX2 R113, R217 ;  /* 0x000000d900717308 */ /* 0x0003e20000000800 */
[----:B------:R-:W3:Y:S04]  /*3540*/  SHFL.IDX PT, R145, R138, R5, 0x1f ;  /* 0x00001f058a917589 */ /* 0x000ee800000e0000 */
[----:B------:R-:W5:Y:S01]  /*3550*/  SHFL.IDX PT, R143, R138, R221, 0x1f ;  /* 0x00001fdd8a8f7589 */ /* 0x000f6200000e0000 */
[----:B-1----:R-:W-:-:S03]  /*3560*/  FSEL R217, R151, -INF , !P2 ;  /* 0xff80000097d97808 */ /* 0x002fc60005000000 */
[----:B------:R1:W-:Y:S04]  /*3570*/  LDS R139, [R15+0x400] ;  /* 0x000400000f8b7984 */ /* 0x0003e80000000800 */
[----:B------:R-:W5:Y:S01]  /*3580*/  SHFL.IDX PT, R151, R138, R22, 0x1f ;  /* 0x00001f168a977589 */ /* 0x000f6200000e0000 */
[----:B------:R-:W-:Y:S02]  /*3590*/  FSEL R149, R149, -INF , !P4 ;  /* 0xff80000095957808 */ /* 0x000fe40006000000 */
[----:B------:R-:W-:Y:S01]  /*35a0*/  FSEL R230, R147, -INF , !P3 ;  /* 0xff80000093e67808 */ /* 0x000fe20005800000 */
[----:B-1----:R2:W-:Y:S01]  /*35b0*/  MUFU.EX2 R15, R123 ;  /* 0x0000007b000f7308 */ /* 0x0025e20000000800 */
[----:B------:R-:W1:Y:S01]  /*35c0*/  SHFL.IDX PT, R147, R138, R23, 0x1f ;  /* 0x00001f178a937589 */ /* 0x000e6200000e0000 */
[--C-:B----4-:R-:W-:Y:S01]  /*35d0*/  FFMA.FTZ R136, R136, UR11, -R127.reuse ;  /* 0x0000000b88887c23 */ /* 0x110fe2000801087f */
[----:B------:R-:W-:-:S02]  /*35e0*/  FFMA.FTZ R131, R131, UR11, -R127 ;  /* 0x0000000b83837c23 */ /* 0x000fc4000801087f */
[----:B------:R-:W4:Y:S01]  /*35f0*/  SHFL.IDX PT, R150, R138, R219, 0x1f ;  /* 0x00001fdb8a967589 */ /* 0x000f2200000e0000 */
[----:B------:R-:W-:Y:S01]  /*3600*/  FFMA.FTZ R134, R134, UR11, -R227 ;  /* 0x0000000b86867c23 */ /* 0x000fe200080108e3 */
[----:B--2---:R-:W-:Y:S02]  /*3610*/  FFMA.FTZ R123, R149, UR11, -R142 ;  /* 0x0000000b957b7c23 */ /* 0x004fe4000801088e */
[----:B------:R-:W-:Y:S04]  /*3620*/  SHFL.IDX PT, R135, R16, R220, 0x1f ;  /* 0x00001fdc10877589 */ /* 0x000fe800000e0000 */
[----:B------:R-:W2:Y:S01]  /*3630*/  SHFL.IDX PT, R149, R138, R218, 0x1f ;  /* 0x00001fda8a957589 */ /* 0x000ea200000e0000 */
[----:B---3--:R-:W-:-:S03]  /*3640*/  FADD.FTZ R24, R24, -R145 ;  /* 0x8000009118187221 */ /* 0x008fc60000010000 */
[----:B------:R3:W-:Y:S01]  /*3650*/  SHFL.IDX PT, R127, R16, R219, 0x1f ;  /* 0x00001fdb107f7589 */ /* 0x0007e200000e0000 */
[----:B------:R-:W-:Y:S01]  /*3660*/  FADD.FTZ R26, R26, -R145 ;  /* 0x800000911a1a7221 */ /* 0x000fe20000010000 */
[----:B------:R-:W-:Y:S01]  /*3670*/  FADD.FTZ R145, R28, -R148 ;  /* 0x800000941c917221 */ /* 0x000fe20000010000 */
[----:B---3--:R3:W-:Y:S02]  /*3680*/  MUFU.EX2 R16, R122 ;  /* 0x0000007a00107308 */ /* 0x0087e40000000800 */
[----:B---3--:R-:W-:Y:S01]  /*3690*/  FFMA.FTZ R122, R217, UR11, -R142 ;  /* 0x0000000bd97a7c23 */ /* 0x008fe2000801088e */
[----:B-----5:R-:W-:Y:S01]  /*36a0*/  FADD.FTZ R142, R25, -R143 ;  /* 0x8000008f198e7221 */ /* 0x020fe20000010000 */
[----:B------:R-:W-:Y:S01]  /*36b0*/  FADD.FTZ R25, R30, -R148 ;  /* 0x800000941e197221 */ /* 0x000fe20000010000 */
[----:B------:R-:W-:-:S03]  /*36c0*/  FADD.FTZ R148, R29, -R151 ;  /* 0x800000971d947221 */ /* 0x000fc60000010000 */
[----:B------:R3:W-:Y:S02]  /*36d0*/  MUFU.EX2 R29, R134 ;  /* 0x00000086001d7308 */ /* 0x0007e40000000800 */
[----:B---3--:R3:W-:Y:S01]  /*36e0*/  LDS R134, [R14+0x400] ;  /* 0x000400000e867984 */ /* 0x0087e20000000800 */
[----:B------:R-:W-:-:S05]  /*36f0*/  FADD.FTZ R143, R27, -R143 ;  /* 0x8000008f1b8f7221 */ /* 0x000fca0000010000 */
[----:B------:R5:W-:Y:S01]  /*3700*/  MUFU.EX2 R28, R146 ;  /* 0x00000092001c7308 */ /* 0x000be20000000800 */
[----:B------:R-:W-:Y:S01]  /*3710*/  FADD.FTZ R27, R31, -R151 ;  /* 0x800000971f1b7221 */ /* 0x000fe20000010000 */
[----:B-1----:R-:W-:-:S06]  /*3720*/  FADD.FTZ R34, R34, -R147 ;  /* 0x8000009322227221 */ /* 0x002fcc0000010000 */
[----:B---3--:R1:W-:Y:S01]  /*3730*/  MUFU.EX2 R14, R133 ;  /* 0x00000085000e7308 */ /* 0x0083e20000000800 */
[----:B-----5:R-:W-:Y:S01]  /*3740*/  FADD.FTZ R146, R32, -R147 ;  /* 0x8000009320927221 */ /* 0x020fe20000010000 */
[--C-:B----4-:R-:W-:Y:S01]  /*3750*/  FADD.FTZ R147, R33, -R150.reuse ;  /* 0x8000009621937221 */ /* 0x110fe20000010000 */
[----:B------:R-:W3:Y:S04]  /*3760*/  SHFL.IDX PT, R31, R139, R221, 0x1f ;  /* 0x00001fdd8b1f7589 */ /* 0x000ee800000e0000 */
[----:B-1----:R-:W-:Y:S01]  /*3770*/  LDS R133, [R11+0x400] ;  /* 0x000400000b857984 */ /* 0x002fe20000000800 */
[----:B------:R-:W-:Y:S01]  /*3780*/  FADD.FTZ R35, R35, -R150 ;  /* 0x8000009623237221 */ /* 0x000fe20000010000 */
[--C-:B--2---:R-:W-:Y:S01]  /*3790*/  FADD.FTZ R36, R36, -R149.reuse ;  /* 0x8000009524247221 */ /* 0x104fe20000010000 */
[----:B------:R-:W-:Y:S01]  /*37a0*/  FADD.FTZ R38, R38, -R149 ;  /* 0x8000009526267221 */ /* 0x000fe20000010000 */
[----:B------:R-:W1:Y:S04]  /*37b0*/  SHFL.IDX PT, R33, R139, R218, 0x1f ;  /* 0x00001fda8b217589 */ /* 0x000e6800000e0000 */
[----:B------:R-:W2:Y:S04]  /*37c0*/  SHFL.IDX PT, R30, R138, R114, 0x1f ;  /* 0x00001f728a1e7589 */ /* 0x000ea800000e0000 */
[----:B------:R-:W4:Y:S04]  /*37d0*/  SHFL.IDX PT, R150, R139, R220, 0x1f ;  /* 0x00001fdc8b967589 */ /* 0x000f2800000e0000 */
[----:B------:R-:W5:Y:S04]  /*37e0*/  SHFL.IDX PT, R149, R139, R22, 0x1f ;  /* 0x00001f168b957589 */ /* 0x000f6800000e0000 */
[----:B------:R-:W5:Y:S04]  /*37f0*/  SHFL.IDX PT, R138, R139, R23, 0x1f ;  /* 0x00001f178b8a7589 */ /* 0x000f6800000e0000 */
[----:B------:R-:W5:Y:S01]  /*3800*/  SHFL.IDX PT, R32, R139, R219, 0x1f ;  /* 0x00001fdb8b207589 */ /* 0x000f6200000e0000 */
[--C-:B---3--:R-:W-:Y:S01]  /*3810*/  FADD.FTZ R41, R41, -R31.reuse ;  /* 0x8000001f29297221 */ /* 0x108fe20000010000 */
[----:B------:R-:W-:-:S02]  /*3820*/  FADD.FTZ R43, R43, -R31 ;  /* 0x8000001f2b2b7221 */ /* 0x000fc40000010000 */
[----:B------:R3:W-:Y:S01]  /*3830*/  MUFU.EX2 R31, R131 ;  /* 0x00000083001f7308 */ /* 0x0007e20000000800 */
[--C-:B-1----:R-:W-:Y:S01]  /*3840*/  FADD.FTZ R52, R52, -R33.reuse ;  /* 0x8000002134347221 */ /* 0x102fe20000010000 */
[----:B------:R-:W-:Y:S01]  /*3850*/  FADD.FTZ R54, R54, -R33 ;  /* 0x8000002136367221 */ /* 0x000fe20000010000 */
[----:B------:R-:W-:Y:S01]  /*3860*/  SHFL.IDX PT, R151, R139, R5, 0x1f ;  /* 0x00001f058b977589 */ /* 0x000fe200000e0000 */
[--C-:B--2---:R-:W-:Y:S01]  /*3870*/  FADD.FTZ R37, R37, -R30.reuse ;  /* 0x8000001e25257221 */ /* 0x104fe20000010000 */
[----:B------:R-:W-:Y:S01]  /*3880*/  FADD.FTZ R39, R39, -R30 ;  /* 0x8000001e27277221 */ /* 0x000fe20000010000 */
[--C-:B----4-:R-:W-:Y:S01]  /*3890*/  FADD.FTZ R44, R44, -R150.reuse ;  /* 0x800000962c2c7221 */ /* 0x110fe20000010000 */
[----:B------:R-:W-:Y:S01]  /*38a0*/  FADD.FTZ R46, R46, -R150 ;  /* 0x800000962e2e7221 */ /* 0x000fe20000010000 */
[----:B------:R1:W-:Y:S01]  /*38b0*/  MUFU.EX2 R33, R129 ;  /* 0x0000008100217308 */ /* 0x0003e20000000800 */
[----:B---3--:R-:W2:Y:S01]  /*38c0*/  SHFL.IDX PT, R131, R134, R219, 0x1f ;  /* 0x00001fdb86837589 */ /* 0x008ea200000e0000 */
[--C-:B-----5:R-:W-:Y:S01]  /*38d0*/  FADD.FTZ R45, R45, -R149.reuse ;  /* 0x800000952d2d7221 */ /* 0x120fe20000010000 */
[----:B------:R-:W-:-:S02]  /*38e0*/  FADD.FTZ R47, R47, -R149 ;  /* 0x800000952f2f7221 */ /* 0x000fc40000010000 */
[----:B------:R-:W-:Y:S01]  /*38f0*/  SHFL.IDX PT, R150, R139, R114, 0x1f ;  /* 0x00001f728b967589 */ /* 0x000fe200000e0000 */
[--C-:B------:R-:W-:Y:S01]  /*3900*/  FADD.FTZ R48, R48, -R138.reuse ;  /* 0x8000008a30307221 */ /* 0x100fe20000010000 */
[----:B------:R-:W-:Y:S01]  /*3910*/  FADD.FTZ R50, R50, -R138 ;  /* 0x8000008a32327221 */ /* 0x000fe20000010000 */
[----:B------:R-:W-:Y:S01]  /*3920*/  MUFU.EX2 R11, R132 ;  /* 0x00000084000b7308 */ /* 0x000fe20000000800 */
[----:B-1----:R-:W1:Y:S04]  /*3930*/  SHFL.IDX PT, R129, R134, R218, 0x1f ;  /* 0x00001fda86817589 */ /* 0x002e6800000e0000 */
[----:B------:R-:W-:Y:S03]  /*3940*/  SHFL.IDX PT, R139, R134, R5, 0x1f ;  /* 0x00001f05868b7589 */ /* 0x000fe600000e0000 */
[----:B------:R3:W-:Y:S01]  /*3950*/  MUFU.EX2 R30, R136 ;  /* 0x00000088001e7308 */ /* 0x0007e20000000800 */
[----:B------:R-:W-:Y:S04]  /*3960*/  SHFL.IDX PT, R149, R134, R221, 0x1f ;  /* 0x00001fdd86957589 */ /* 0x000fe800000e0000 */
[----:B------:R-:W-:Y:S04]  /*3970*/  SHFL.IDX PT, R138, R134, R220, 0x1f ;  /* 0x00001fdc868a7589 */ /* 0x000fe800000e0000 */
[----:B---3--:R-:W-:Y:S04]  /*3980*/  SHFL.IDX PT, R136, R134, R22, 0x1f ;  /* 0x00001f1686887589 */ /* 0x008fe800000e0000 */
[----:B------:R-:W-:Y:S04]  /*3990*/  SHFL.IDX PT, R132, R134, R23, 0x1f ;  /* 0x00001f1786847589 */ /* 0x000fe800000e0000 */
[----:B------:R-:W3:Y:S01]  /*39a0*/  SHFL.IDX PT, R134, R134, R114, 0x1f ;  /* 0x00001f7286867589 */ /* 0x000ee200000e0000 */
[--C-:B------:R-:W-:Y:S01]  /*39b0*/  FADD.FTZ R49, R49, -R32.reuse ;  /* 0x8000002031317221 */ /* 0x100fe20000010000 */
[----:B------:R-:W-:-:S02]  /*39c0*/  FADD.FTZ R51, R51, -R32 ;  /* 0x8000002033337221 */ /* 0x000fc40000010000 */
[----:B------:R4:W-:Y:S01]  /*39d0*/  MUFU.EX2 R32, R137 ;  /* 0x0000008900207308 */ /* 0x0009e20000000800 */
[----:B------:R-:W5:Y:S04]  /*39e0*/  SHFL.IDX PT, R218, R133, R218, 0x1f ;  /* 0x00001fda85da7589 */ /* 0x000f6800000e0000 */
[----:B------:R-:W-:Y:S04]  /*39f0*/  SHFL.IDX PT, R23, R133, R23, 0x1f ;  /* 0x00001f1785177589 */ /* 0x000fe800000e0000 */
[----:B----4-:R-:W4:Y:S04]  /*3a00*/  SHFL.IDX PT, R137, R133, R22, 0x1f ;  /* 0x00001f1685897589 */ /* 0x010f2800000e0000 */
[----:B------:R-:W4:Y:S04]  /*3a10*/  SHFL.IDX PT, R114, R133, R114, 0x1f ;  /* 0x00001f7285727589 */ /* 0x000f2800000e0000 */
[----:B------:R-:W-:Y:S04]  /*3a20*/  SHFL.IDX PT, R221, R133, R221, 0x1f ;  /* 0x00001fdd85dd7589 */ /* 0x000fe800000e0000 */
[----:B------:R-:W-:Y:S04]  /*3a30*/  SHFL.IDX PT, R220, R133, R220, 0x1f ;  /* 0x00001fdc85dc7589 */ /* 0x000fe800000e0000 */
[----:B------:R-:W-:Y:S04]  /*3a40*/  SHFL.IDX PT, R219, R133, R219, 0x1f ;  /* 0x00001fdb85db7589 */ /* 0x000fe800000e0000 */
[----:B------:R-:W4:Y:S01]  /*3a50*/  SHFL.IDX PT, R133, R133, R5, 0x1f ;  /* 0x00001f0585857589 */ /* 0x000f2200000e0000 */
[----:B------:R-:W4:Y:S01]  /*3a60*/  MUFU.EX2 R116, R116 ;  /* 0x0000007400747308 */ /* 0x000f220000000800 */
[--C-:B--2---:R-:W-:Y:S01]  /*3a70*/  FADD.FTZ R65, R65, -R131.reuse ;  /* 0x8000008341417221 */ /* 0x104fe20000010000 */
[----:B------:R-:W-:Y:S01]  /*3a80*/  FADD.FTZ R67, R67, -R131 ;  /* 0x8000008343437221 */ /* 0x000fe20000010000 */
[--C-:B-1----:R-:W-:Y:S01]  /*3a90*/  FADD.FTZ R131, R68, -R129.reuse ;  /* 0x8000008144837221 */ /* 0x102fe20000010000 */
[----:B------:R-:W-:-:S04]  /*3aa0*/  FADD.FTZ R129, R70, -R129 ;  /* 0x8000008146817221 */ /* 0x000fc80000010000 */
[----:B------:R-:W1:Y:S01]  /*3ab0*/  MUFU.EX2 R119, R119 ;  /* 0x0000007700777308 */ /* 0x000e620000000800 */
[----:B---3--:R-:W-:Y:S01]  /*3ac0*/  FADD.FTZ R70, R69, -R134 ;  /* 0x8000008645467221 */ /* 0x008fe20000010000 */
[----:B------:R-:W-:Y:S01]  /*3ad0*/  FFMA.FTZ R140, R140, UR11, -R135 ;  /* 0x0000000b8c8c7c23 */ /* 0x000fe20008010887 */
[----:B------:R-:W-:Y:S01]  /*3ae0*/  FMUL.FTZ R24, R216, R24 ;  /* 0x00000018d8187220 */ /* 0x000fe20000410000 */
[----:B------:R-:W-:Y:S01]  /*3af0*/  FMUL.FTZ R69, R121, R142 ;  /* 0x0000008e79457220 */ /* 0x000fe20000410000 */
[--C-:B------:R-:W-:Y:S01]  /*3b00*/  FADD.FTZ R53, R53, -R150.reuse ;  /* 0x8000009635357221 */ /* 0x100fe20000010000 */
[----:B------:R-:W-:Y:S02]  /*3b10*/  FADD.FTZ R55, R55, -R150 ;  /* 0x8000009637377221 */ /* 0x000fe40000010000 */
[----:B------:R-:W2:Y:S01]  /*3b20*/  MUFU.EX2 R120, R120 ;  /* 0x0000007800787308 */ /* 0x000ea20000000800 */
[--C-:B------:R-:W-:Y:S01]  /*3b30*/  FADD.FTZ R56, R56, -R139.reuse ;  /* 0x8000008b38387221 */ /* 0x100fe20000010000 */
[----:B------:R-:W-:Y:S01]  /*3b40*/  FADD.FTZ R58, R58, -R139 ;  /* 0x8000008b3a3a7221 */ /* 0x000fe20000010000 */
[----:B-----5:R-:W-:Y:S01]  /*3b50*/  FADD.FTZ R150, R84, -R218 ;  /* 0x800000da54967221 */ /* 0x020fe20000010000 */
[----:B------:R-:W-:Y:S01]  /*3b60*/  FFMA.FTZ R126, R126, UR11, -R135 ;  /* 0x0000000b7e7e7c23 */ /* 0x000fe20008010887 */
[----:B----4-:R-:W-:Y:S01]  /*3b70*/  FADD.FTZ R139, R77, -R137 ;  /* 0x800000894d8b7221 */ /* 0x010fe20000010000 */
[----:B------:R-:W-:-:S02]  /*3b80*/  F2FP.BF16.F32.PACK_AB R84, R69, R24 ;  /* 0x000000184554723e */ /* 0x000fc400000010ff */
[----:B------:R3:W-:Y:S01]  /*3b90*/  MUFU.EX2 R22, R140 ;  /* 0x0000008c00167308 */ /* 0x0007e20000000800 */
[--C-:B------:R-:W-:Y:S01]  /*3ba0*/  FFMA.FTZ R135, R228, UR11, -R127.reuse ;  /* 0x0000000be4877c23 */ /* 0x100fe2000801087f */
[----:B------:R-:W-:Y:S01]  /*3bb0*/  FMUL.FTZ R25, R91, R25 ;  /* 0x000000195b197220 */ /* 0x000fe20000410000 */
[----:B------:R-:W-:Y:S01]  /*3bc0*/  FMUL.FTZ R24, R93, R27 ;  /* 0x0000001b5d187220 */ /* 0x000fe20000410000 */
[----:B------:R-:W-:Y:S01]  /*3bd0*/  FFMA.FTZ R127, R230, UR11, -R127 ;  /* 0x0000000be67f7c23 */ /* 0x000fe2000801087f */
[----:B------:R-:W-:Y:S01]  /*3be0*/  FMUL.FTZ R147, R21, R147 ;  /* 0x0000009315937220 */ /* 0x000fe20000410000 */
[----:B------:R-:W-:Y:S02]  /*3bf0*/  FADD.FTZ R40, R40, -R151 ;  /* 0x8000009728287221 */ /* 0x000fe40000010000 */
[----:B------:R-:W4:Y:S01]  /*3c00*/  MUFU.EX2 R117, R117 ;  /* 0x0000007500757308 */ /* 0x000f220000000800 */
[----:B---3--:R-:W-:Y:S01]  /*3c10*/  FADD.FTZ R140, R79, -R137 ;  /* 0x800000894f8c7221 */ /* 0x008fe20000010000 */
[----:B------:R-:W-:Y:S01]  /*3c20*/  FADD.FTZ R137, R80, -R23 ;  /* 0x8000001750897221 */ /* 0x000fe20000010000 */
[----:B------:R-:W-:Y:S01]  /*3c30*/  FMUL.FTZ R80, R94, R146 ;  /* 0x000000925e507220 */ /* 0x000fe20000410000 */
[----:B------:R-:W-:Y:S01]  /*3c40*/  FADD.FTZ R42, R42, -R151 ;  /* 0x800000972a2a7221 */ /* 0x000fe20000010000 */
[----:B------:R-:W-:Y:S01]  /*3c50*/  FADD.FTZ R60, R60, -R138 ;  /* 0x8000008a3c3c7221 */ /* 0x000fe20000010000 */
[----:B------:R-:W-:-:S02]  /*3c60*/  FADD.FTZ R61, R61, -R136 ;  /* 0x800000883d3d7221 */ /* 0x000fc40000010000 */
[----:B------:R-:W3:Y:S01]  /*3c70*/  MUFU.EX2 R118, R118 ;  /* 0x0000007600767308 */ /* 0x000ee20000000800 */
[----:B------:R-:W-:Y:S01]  /*3c80*/  FADD.FTZ R64, R64, -R132 ;  /* 0x8000008440407221 */ /* 0x000fe20000010000 */
[--C-:B------:R-:W-:Y:S01]  /*3c90*/  FADD.FTZ R151, R85, -R114.reuse ;  /* 0x8000007255977221 */ /* 0x100fe20000010000 */
[----:B------:R-:W-:Y:S01]  /*3ca0*/  FADD.FTZ R114, R87, -R114 ;  /* 0x8000007257727221 */ /* 0x000fe20000010000 */
[----:B------:R-:W-:-:S04]  /*3cb0*/  F2FP.BF16.F32.PACK_AB R87, R24, R25 ;  /* 0x000000191857723e */ /* 0x000fc800000010ff */
[----:B------:R-:W5:Y:S01]  /*3cc0*/  MUFU.EX2 R97, R97 ;  /* 0x0000006100617308 */ /* 0x000f620000000800 */
[----:B------:R-:W-:Y:S01]  /*3cd0*/  F2FP.BF16.F32.PACK_AB R80, R147, R80 ;  /* 0x000000509350723e */ /* 0x000fe200000010ff */
[----:B------:R-:W-:Y:S01]  /*3ce0*/  FMUL.FTZ R60, R115, R60 ;  /* 0x0000003c733c7220 */ /* 0x000fe20000410000 */
[----:B------:R-:W-:-:S05]  /*3cf0*/  FMUL.FTZ R61, R116, R61 ;  /* 0x0000003d743d7220 */ /* 0x000fca0000410000 */
[----:B------:R-:W5:Y:S01]  /*3d00*/  MUFU.EX2 R96, R96 ;  /* 0x0000006000607308 */ /* 0x000f620000000800 */
[----:B------:R-:W-:Y:S01]  /*3d10*/  FMUL.FTZ R64, R15, R64 ;  /* 0x000000400f407220 */ /* 0x000fe20000410000 */
[----:B-1----:R-:W-:-:S06]  /*3d20*/  FMUL.FTZ R25, R119, R65 ;  /* 0x0000004177197220 */ /* 0x002fcc0000410000 */
[----:B------:R-:W1:Y:S01]  /*3d30*/  MUFU.EX2 R99, R232 ;  /* 0x000000e800637308 */ /* 0x000e620000000800 */
[----:B------:R-:W-:Y:S01]  /*3d40*/  FADD.FTZ R63, R63, -R136 ;  /* 0x800000883f3f7221 */ /* 0x000fe20000010000 */
[----:B------:R-:W-:-:S06]  /*3d50*/  FADD.FTZ R66, R66, -R132 ;  /* 0x8000008442427221 */ /* 0x000fcc0000010000 */
[----:B------:R-:W1:Y:S01]  /*3d60*/  MUFU.EX2 R100, R231 ;  /* 0x000000e700647308 */ /* 0x000e620000000800 */
[----:B------:R-:W-:Y:S01]  /*3d70*/  FADD.FTZ R132, R72, -R133 ;  /* 0x8000008548847221 */ /* 0x000fe20000010000 */
[----:B------:R-:W-:-:S06]  /*3d80*/  FADD.FTZ R136, R73, -R221 ;  /* 0x800000dd49887221 */ /* 0x000fcc0000010000 */
[----:B------:R-:W1:Y:S08]  /*3d90*/  MUFU.EX2 R101, R101 ;  /* 0x0000006500657308 */ /* 0x000e700000000800 */
[----:B------:R-:W1:Y:S08]  /*3da0*/  MUFU.EX2 R103, R103 ;  /* 0x0000006700677308 */ /* 0x000e700000000800 */
[----:B------:R-:W1:Y:S08]  /*3db0*/  MUFU.EX2 R104, R104 ;  /* 0x0000006800687308 */ /* 0x000e700000000800 */
[----:B------:R-:W-:Y:S08]  /*3dc0*/  MUFU.EX2 R105, R105 ;  /* 0x0000006900697308 */ /* 0x000ff00000000800 */
[----:B------:R-:W1:Y:S08]  /*3dd0*/  MUFU.EX2 R106, R106 ;  /* 0x0000006a006a7308 */ /* 0x000e700000000800 */
[----:B------:R-:W1:Y:S01]  /*3de0*/  MUFU.EX2 R107, R107 ;  /* 0x0000006b006b7308 */ /* 0x000e620000000800 */
[----:B------:R-:W-:-:S07]  /*3df0*/  FMUL.FTZ R27, R14, R70 ;  /* 0x000000460e1b7220 */ /* 0x000fce0000410000 */
[----:B------:R-:W1:Y:S08]  /*3e00*/  MUFU.EX2 R108, R108 ;  /* 0x0000006c006c7308 */ /* 0x000e700000000800 */
[----:B------:R-:W1:Y:S08]  /*3e10*/  MUFU.EX2 R109, R109 ;  /* 0x0000006d006d7308 */ /* 0x000e700000000800 */
[----:B------:R-:W1:Y:S08]  /*3e20*/  MUFU.EX2 R19, R19 ;  /* 0x0000001300137308 */ /* 0x000e700000000800 */
[----:B------:R-:W1:Y:S01]  /*3e30*/  MUFU.EX2 R110, R110 ;  /* 0x0000006e006e7308 */ /* 0x000e620000000800 */
[----:B------:R-:W-:Y:S01]  /*3e40*/  F2FP.BF16.F32.PACK_AB R70, R61, R60 ;  /* 0x0000003c3d46723e */ /* 0x000fe200000010ff */
[----:B------:R-:W-:Y:S01]  /*3e50*/  FMUL.FTZ R65, R16, R66 ;  /* 0x0000004210417220 */ /* 0x000fe20000410000 */
[----:B------:R-:W-:-:S05]  /*3e60*/  F2FP.BF16.F32.PACK_AB R64, R25, R64 ;  /* 0x000000401940723e */ /* 0x000fca00000010ff */
[----:B------:R-:W1:Y:S01]  /*3e70*/  MUFU.EX2 R126, R126 ;  /* 0x0000007e007e7308 */ /* 0x000e620000000800 */
[----:B--2---:R-:W-:Y:S01]  /*3e80*/  FMUL.FTZ R24, R120, R67 ;  /* 0x0000004378187220 */ /* 0x004fe20000410000 */
[----:B------:R-:W-:-:S06]  /*3e90*/  FMUL.FTZ R60, R30, R132 ;  /* 0x000000841e3c7220 */ /* 0x000fcc0000410000 */
[----:B------:R-:W2:Y:S01]  /*3ea0*/  MUFU.EX2 R141, R141 ;  /* 0x0000008d008d7308 */ /* 0x000ea20000000800 */
[----:B------:R-:W-:-:S07]  /*3eb0*/  FMUL.FTZ R25, R32, R136 ;  /* 0x0000008820197220 */ /* 0x000fce0000410000 */
[----:B------:R-:W2:Y:S01]  /*3ec0*/  MUFU.EX2 R128, R128 ;  /* 0x0000008000807308 */ /* 0x000ea20000000800 */
[----:B------:R-:W-:-:S07]  /*3ed0*/  FADD.FTZ R62, R62, -R138 ;  /* 0x8000008a3e3e7221 */ /* 0x000fce0000010000 */
        /* <DEDUP_REMOVED lines=8> */
[----:B------:R-:W2:Y:S08]  /*3f60*/  MUFU.EX2 R125, R125 ;  /* 0x0000007d007d7308 */ /* 0x000eb00000000800 */
[----:B------:R-:W2:Y:S08]  /*3f70*/  MUFU.EX2 R124, R124 ;  /* 0x0000007c007c7308 */ /* 0x000eb00000000800 */
[----:B------:R-:W2:Y:S08]  /*3f80*/  MUFU.EX2 R123, R123 ;  /* 0x0000007b007b7308 */ /* 0x000eb00000000800 */
[----:B------:R-:W2:Y:S01]  /*3f90*/  MUFU.EX2 R147, R122 ;  /* 0x0000007a00937308 */ /* 0x000ea20000000800 */
        /* <DEDUP_REMOVED lines=8> */
[----:B----4-:R-:W-:Y:S01]  /*4020*/  FMUL.FTZ R62, R117, R62 ;  /* 0x0000003e753e7220 */ /* 0x010fe20000410000 */
[----:B---3--:R-:W-:Y:S01]  /*4030*/  FMUL.FTZ R63, R118, R63 ;  /* 0x0000003f763f7220 */ /* 0x008fe20000410000 */
[----:B------:R-:W-:Y:S01]  /*4040*/  F2FP.BF16.F32.PACK_AB R65, R24, R65 ;  /* 0x000000411841723e */ /* 0x000fe200000010ff */
[----:B------:R-:W-:Y:S01]  /*4050*/  FADD.FTZ R138, R76, -R220 ;  /* 0x800000dc4c8a7221 */ /* 0x000fe20000010000 */
[----:B------:R-:W-:Y:S01]  /*4060*/  F2FP.BF16.F32.PACK_AB R60, R25, R60 ;  /* 0x0000003c193c723e */ /* 0x000fe200000010ff */
[----:B-----5:R-:W-:Y:S01]  /*4070*/  FMUL.FTZ R36, R97, R36 ;  /* 0x0000002461247220 */ /* 0x020fe20000410000 */
[----:B------:R-:W-:Y:S01]  /*4080*/  FMUL.FTZ R37, R98, R37 ;  /* 0x0000002562257220 */ /* 0x000fe20000410000 */
        /* <DEDUP_REMOVED lines=42> */
[----:B--2---:R-:W-:Y:S01]  /*4330*/  FMUL.FTZ R139, R141, R139 ;  /* 0x0000008b8d8b7220 */ /* 0x004fe20000410000 */
        /* <DEDUP_REMOVED lines=95> */
[----:B-1----:R-:W-:Y:S02]  /*4930*/  F2FP.BF16.F32.PACK_AB R34, R141, R22 ;  /* 0x000000168d22723e */ /* 0x002fe400000010ff */
        /* <DEDUP_REMOVED lines=15> */
[----:B------:R-:W-:-:S05]  /*4a30*/  IMAD R10, R233, 0x2000, R234 ;  /* 0x00002000e90a7824 */ /* 0x000fca00078e02ea */
        /* <DEDUP_REMOVED lines=70> */
.L_x_4745:
        /* <DEDUP_REMOVED lines=68> */
.L_x_4746:
        /* <DEDUP_REMOVED lines=11> */
.L_x_4736:
[----:B-1----:R-:W1:Y:S01]  /*5390*/  S2R R8, SR_CTAID.X ;  /* 0x0000000000087919 */ /* 0x002e620000002500 */
[----:B------:R-:W3:Y:S01]  /*53a0*/  LDC R5, c[0x0][0x280] ;  /* 0x0000a000ff057b82 */ /* 0x000ee20000000800 */
[----:B------:R-:W-:-:S07]  /*53b0*/  ULDC UR4, c[0x0][0x748] ;  /* 0x0001d20000047ab9 */ /* 0x000fce0000000800 */
[----:B------:R-:W3:Y:S02]  /*53c0*/  LDC R7, c[0x0][0x290] ;  /* 0x0000a400ff077b82 */ /* 0x000ee40000000800 */
[----:B---3--:R-:W-:-:S04]  /*53d0*/  IMAD.IADD R5, R5, 0x1, -R7 ;  /* 0x0000000105057824 */ /* 0x008fc800078e0a07 */
[----:B-1----:R-:W-:-:S04]  /*53e0*/  IMAD R5, R8, 0x80, R5 ;  /* 0x0000008008057824 */ /* 0x002fc800078e0205 */
[----:B------:R-:W-:-:S05]  /*53f0*/  VIADD R5, R5, UR4 ;  /* 0x0000000405057c36 */ /* 0x000fca0008000000 */
[----:B------:R-:W-:-:S04]  /*5400*/  SHF.R.S32.HI R6, RZ, 0x1f, R5 ;  /* 0x0000001fff067819 */ /* 0x000fc80000011405 */
[----:B------:R-:W-:-:S04]  /*5410*/  LEA.HI R6, R6, R5, RZ, 0x7 ;  /* 0x0000000506067211 */ /* 0x000fc800078f38ff */
[----:B------:R-:W-:-:S04]  /*5420*/  SHF.R.S32.HI R6, RZ, 0x7, R6 ;  /* 0x00000007ff067819 */ /* 0x000fc80000011406 */
[----:B------:R-:W-:-:S04]  /*5430*/  VIMNMX R9, R6, UR37, PT ;  /* 0x0000002506097c48 */ /* 0x000fc8000bfe0100 */
[----:B------:R-:W-:Y:S01]  /*5440*/  ISETP.LE.AND P0, PT, R9, UR38, PT ;  /* 0x0000002609007c0c */ /* 0x000fe2000bf03270 */
[----:B------:R1:W-:-:S12]  /*5450*/  STL [R1+0x18], R9 ;  /* 0x0000180901007387 */ /* 0x0003d80000100800 */
[----:B-1----:R-:W-:Y:S05]  /*5460*/  @P0 BRA `(.L_x_4748) ;  /* 0x0000003800500947 */ /* 0x002fea0003800000 */
[----:B------:R-:W3:Y:S04]  /*5470*/  LDL R13, [R1+0x34] ;  /* 0x00003400010d7983 */ /* 0x000ee80000100800 */
[----:B--2---:R-:W3:Y:S04]  /*5480*/  LDL R11, [R1+0x3c] ;  /* 0x00003c00010b7983 */ /* 0x004ee80000100800 */
[----:B------:R-:W2:Y:S01]  /*5490*/  LDL R12, [R1+0x38] ;  /* 0x00003800010c7983 */ /* 0x000ea20000100800 */
[----:B------:R-:W-:Y:S02]  /*54a0*/  IMAD R8, R8, -0x80, R7 ;  /* 0xffffff8008087824 */ /* 0x000fe400078e0207 */
[----:B------:R-:W-:Y:S01]  /*54b0*/  IMAD.MOV.U32 R237, RZ, RZ, 0x40000040 ;  /* 0x40000040ffed7424 */ /* 0x000fe200078e00ff */
[----:B------:R-:W1:Y:S01]  /*54c0*/  S2R R5, SR_TID.X ;  /* 0x0000000000057919 */ /* 0x000e620000002100 */
[----:B------:R-:W-:-:S02]  /*54d0*/  IMAD.MOV.U32 R235, RZ, RZ, 0x40000040 ;  /* 0x40000040ffeb7424 */ /* 0x000fc400078e00ff */
[----:B------:R-:W-:Y:S01]  /*54e0*/  IMAD.MOV.U32 R231, RZ, RZ, 0x40000040 ;  /* 0x40000040ffe77424 */ /* 0x000fe200078e00ff */
[----:B------:R-:W4:Y:S01]  /*54f0*/  S2R R14, SR_TID.X ;  /* 0x00000000000e7919 */ /* 0x000f220000002100 */
[----:B------:R-:W-:Y:S02]  /*5500*/  IMAD.MOV.U32 R229, RZ, RZ, 0x40000040 ;  /* 0x40000040ffe57424 */ /* 0x000fe400078e00ff */
[----:B-1----:R-:W-:Y:S02]  /*5510*/  VIADD R9, R5, 0xffffff80 ;  /* 0xffffff8005097836 */ /* 0x002fe40000000000 */
[----:B----4-:R-:W-:-:S03]  /*5520*/  VIADD R15, R14, 0xffffff80 ;  /* 0xffffff800e0f7836 */ /* 0x010fc60000000000 */
[----:B------:R-:W-:Y:S01]  /*5530*/  SHF.R.S32.HI R10, RZ, 0x1f, R9 ;  /* 0x0000001fff0a7819 */ /* 0x000fe20000011409 */
[----:B------:R-:W-:-:S03]  /*5540*/  VIADD R14, R14, 0xffffff80 ;  /* 0xffffff800e0e7836 */ /* 0x000fc60000000000 */
[CC--:B------:R-:W-:Y:S02]  /*5550*/  LEA.HI R5, R10.reuse, R9.reuse, RZ, 0x5 ;  /* 0x000000090a057211 */ /* 0x0c0fe400078f28ff */
[----:B------:R-:W-:Y:S02]  /*5560*/  SHF.R.S32.HI R14, RZ, 0x1f, R14 ;  /* 0x0000001fff0e7819 */ /* 0x000fe4000001140e */
[----:B------:R-:W-:Y:S02]  /*5570*/  LEA.HI R10, R10, R9, RZ, 0x2 ;  /* 0x000000090a0a7211 */ /* 0x000fe400078f10ff */
[----:B------:R-:W-:-:S04]  /*5580*/  LEA.HI R14, R14, R15, RZ, 0x7 ;  /* 0x0000000f0e0e7211 */ /* 0x000fc800078f38ff */
[----:B------:R-:W-:Y:S02]  /*5590*/  SHF.R.S32.HI R14, RZ, 0x7, R14 ;  /* 0x00000007ff0e7819 */ /* 0x000fe4000001140e */
[----:B---3--:R-:W-:-:S04]  /*55a0*/  LEA.HI R6, R11, R13, RZ, 0x5 ;  /* 0x0000000d0b067211 */ /* 0x008fc800078f28ff */
[----:B------:R-:W-:Y:S02]  /*55b0*/  SHF.R.S32.HI R13, RZ, 0x5, R6 ;  /* 0x00000005ff0d7819 */ /* 0x000fe40000011406 */
[--C-:B--2---:R-:W-:Y:S02]  /*55c0*/  SHF.R.S32.HI R11, RZ, 0x2, R12.reuse ;  /* 0x00000002ff0b7819 */ /* 0x104fe4000001140c */
[----:B------:R-:W-:Y:S02]  /*55d0*/  LOP3.LUT R6, R5, 0xffffffe0, RZ, 0xc0, !PT ;  /* 0xffffffe005067812 */ /* 0x000fe400078ec0ff */
[----:B------:R-:W-:Y:S02]  /*55e0*/  SHF.R.S32.HI R12, RZ, 0x1f, R12 ;  /* 0x0000001fff0c7819 */ /* 0x000fe4000001140c */
[----:B------:R-:W-:Y:S01]  /*55f0*/  LEA.HI R5, R14, R14, RZ, 0x1 ;  /* 0x0000000e0e057211 */ /* 0x000fe200078f08ff */
[----:B------:R-:W-:Y:S01]  /*5600*/  IMAD.IADD R7, R9, 0x1, -R6 ;  /* 0x0000000109077824 */ /* 0x000fe200078e0a06 */
[----:B------:R-:W-:Y:S01]  /*5610*/  LEA.HI R12, R12, R11, RZ, 0x3 ;  /* 0x0000000b0c0c7211 */ /* 0x000fe200078f18ff */
[----:B------:R-:W-:Y:S01]  /*5620*/  IMAD R6, R13, -0x10, R8 ;  /* 0xfffffff00d067824 */ /* 0x000fe200078e0208 */
[----:B------:R-:W-:-:S02]  /*5630*/  LOP3.LUT R5, R5, 0xfffffffe, RZ, 0xc0, !PT ;  /* 0xfffffffe05057812 */ /* 0x000fc400078ec0ff */
[----:B------:R-:W-:Y:S02]  /*5640*/  LOP3.LUT R12, R12, 0xfffffff8, RZ, 0xc0, !PT ;  /* 0xfffffff80c0c7812 */ /* 0x000fe400078ec0ff */
[----:B------:R-:W-:Y:S01]  /*5650*/  SHF.R.S32.HI R8, RZ, 0x1f, R7 ;  /* 0x0000001fff087819 */ /* 0x000fe20000011407 */
[----:B------:R-:W-:Y:S01]  /*5660*/  IMAD.IADD R5, R14, 0x1, -R5 ;  /* 0x000000010e057824 */ /* 0x000fe200078e0a05 */
[----:B------:R-:W-:Y:S02]  /*5670*/  IADD3 R6, R6, R12, -R11 ;  /* 0x0000000c06067210 */ /* 0x000fe40007ffe80b */
        /* <DEDUP_REMOVED lines=8> */
[----:B------:R-:W-:Y:S01]  /*5700*/  VIADD R6, R11, 0x8 ;  /* 0x000000080b067836 */ /* 0x000fe20000000000 */
[----:B------:R-:W-:Y:S02]  /*5710*/  LOP3.LUT R12, R12, 0x1ffffff0, RZ, 0xc0, !PT ;  /* 0x1ffffff00c0c7812 */ /* 0x000fe400078ec0ff */
[----:B------:R-:W-:-:S02]  /*5720*/  LOP3.LUT R8, R8, 0xfffffffe, RZ, 0xc0, !PT ;  /* 0xfffffffe08087812 */ /* 0x000fc400078ec0ff */
[----:B------:R-:W-:Y:S01]  /*5730*/  LOP3.LUT R14, R10, 0xfffffffc, RZ, 0xc0, !PT ;  /* 0xfffffffc0a0e7812 */ /* 0x000fe200078ec0ff */
[----:B------:R-:W-:Y:S01]  /*5740*/  IMAD.IADD R7, R7, 0x1, -R12 ;  /* 0x0000000107077824 */ /* 0x000fe200078e0a0c */
[----:B------:R-:W-:Y:S01]  /*5750*/  LEA.HI R10, R6, R6, RZ, 0x1 ;  /* 0x00000006060a7211 */ /* 0x000fe200078f08ff */
[C---:B------:R-:W-:Y:S02]  /*5760*/  IMAD.IADD R8, R11.reuse, 0x1, -R8 ;  /* 0x000000010b087824 */ /* 0x040fe400078e0a08 */
[----:B------:R-:W-:Y:S02]  /*5770*/  VIADD R12, R11, 0x10 ;  /* 0x000000100b0c7836 */ /* 0x000fe40000000000 */
[----:B------:R-:W-:Y:S01]  /*5780*/  IMAD.IADD R5, R9, 0x1, -R14 ;  /* 0x0000000109057824 */ /* 0x000fe200078e0a0e */
[----:B------:R-:W-:Y:S01]  /*5790*/  LOP3.LUT R9, R10, 0xfffffffe, RZ, 0xc0, !PT ;  /* 0xfffffffe0a097812 */ /* 0x000fe200078ec0ff */
[----:B------:R-:W-:Y:S01]  /*57a0*/  IMAD R7, R7, 0x8, R8 ;  /* 0x0000000807077824 */ /* 0x000fe200078e0208 */
[----:B------:R-:W-:Y:S01]  /*57b0*/  LEA.HI R8, R12, R12, RZ, 0x1 ;  /* 0x0000000c0c087211 */ /* 0x000fe200078f08ff */
[----:B------:R-:W-:-:S02]  /*57c0*/  VIADD R14, R11, 0x18 ;  /* 0x000000180b0e7836 */ /* 0x000fc40000000000 */
[----:B------:R-:W-:Y:S01]  /*57d0*/  IMAD.IADD R9, R6, 0x1, -R9 ;  /* 0x0000000106097824 */ /* 0x000fe200078e0a09 */
[----:B------:R1:W-:Y:S01]  /*57e0*/  STL [R1+0x2c], R7 ;  /* 0x00002c0701007387 */ /* 0x0003e20000100800 */
[----:B------:R-:W-:Y:S02]  /*57f0*/  SHF.R.S32.HI R6, RZ, 0x1, R10 ;  /* 0x00000001ff067819 */ /* 0x000fe4000001140a */
[----:B------:R-:W-:Y:S02]  /*5800*/  SHF.R.S32.HI R13, RZ, 0x1f, R8 ;  /* 0x0000001fff0d7819 */ /* 0x000fe40000011408 */
[----:B------:R-:W-:Y:S02]  /*5810*/  LEA.HI R15, R14, R14, RZ, 0x1 ;  /* 0x0000000e0e0f7211 */ /* 0x000fe400078f08ff */
[----:B------:R-:W-:Y:S02]  /*5820*/  LOP3.LUT R11, R8, 0xfffffffe, RZ, 0xc0, !PT ;  /* 0xfffffffe080b7812 */ /* 0x000fe400078ec0ff */
[----:B------:R-:W-:-:S02]  /*5830*/  SHF.R.S32.HI R17, RZ, 0x1f, R15 ;  /* 0x0000001fff117819 */ /* 0x000fc4000001140f */
[----:B-1----:R-:W-:Y:S01]  /*5840*/  SHF.R.S32.HI R7, RZ, 0x1f, R10 ;  /* 0x0000001fff077819 */ /* 0x002fe2000001140a */
[----:B------:R-:W-:Y:S01]  /*5850*/  IMAD.IADD R11, R12, 0x1, -R11 ;  /* 0x000000010c0b7824 */ /* 0x000fe200078e0a0b */
[----:B------:R-:W-:Y:S02]  /*5860*/  SHF.R.S32.HI R10, RZ, 0x1, R8 ;  /* 0x00000001ff0a7819 */ /* 0x000fe40000011408 */
[----:B------:R-:W-:Y:S02]  /*5870*/  LEA.HI R7, R7, R6, RZ, 0x4 ;  /* 0x0000000607077211 */ /* 0x000fe400078f20ff */
[----:B------:R-:W-:Y:S02]  /*5880*/  LEA.HI R13, R13, R10, RZ, 0x4 ;  /* 0x0000000a0d0d7211 */ /* 0x000fe400078f20ff */
[----:B------:R-:W-:Y:S02]  /*5890*/  SHF.R.S32.HI R8, RZ, 0x1, R15 ;  /* 0x00000001ff087819 */ /* 0x000fe4000001140f */
[----:B------:R-:W-:-:S02]  /*58a0*/  LOP3.LUT R7, R7, 0x1ffffff0, RZ, 0xc0, !PT ;  /* 0x1ffffff007077812 */ /* 0x000fc400078ec0ff */
[----:B------:R-:W-:Y:S02]  /*58b0*/  LOP3.LUT R13, R13, 0x1ffffff0, RZ, 0xc0, !PT ;  /* 0x1ffffff00d0d7812 */ /* 0x000fe400078ec0ff */
[----:B------:R-:W-:Y:S01]  /*58c0*/  LEA.HI R17, R17, R8, RZ, 0x4 ;  /* 0x0000000811117211 */ /* 0x000fe200078f20ff */
[----:B------:R-:W-:Y:S01]  /*58d0*/  IMAD.IADD R6, R6, 0x1, -R7 ;  /* 0x0000000106067824 */ /* 0x000fe200078e0a07 */
[----:B------:R-:W-:Y:S01]  /*58e0*/  LOP3.LUT R15, R15, 0xfffffffe, RZ, 0xc0, !PT ;  /* 0xfffffffe0f0f7812 */ /* 0x000fe200078ec0ff */
[----:B------:R-:W-:Y:S01]  /*58f0*/  IMAD.IADD R10, R10, 0x1, -R13 ;  /* 0x000000010a0a7824 */ /* 0x000fe200078e0a0d */
[----:B------:R-:W-:Y:S01]  /*5900*/  LOP3.LUT R17, R17, 0x1ffffff0, RZ, 0xc0, !PT ;  /* 0x1ffffff011117812 */ /* 0x000fe200078ec0ff */
[----:B------:R-:W-:Y:S02]  /*5910*/  IMAD R12, R6, 0x8, R9 ;  /* 0x00000008060c7824 */ /* 0x000fe400078e0209 */
[----:B------:R-:W-:Y:S02]  /*5920*/  IMAD R6, R10, 0x8, R11 ;  /* 0x000000080a067824 */ /* 0x000fe400078e020b */
[----:B------:R-:W-:Y:S01]  /*5930*/  IMAD.IADD R15, R14, 0x1, -R15 ;  /* 0x000000010e0f7824 */ /* 0x000fe200078e0a0f */
[----:B------:R-:W-:Y:S01]  /*5940*/  STL [R1+0x28], R12 ;  /* 0x0000280c01007387 */ /* 0x000fe20000100800 */
[----:B------:R-:W-:-:S02]  /*5950*/  IMAD.IADD R8, R8, 0x1, -R17 ;  /* 0x0000000108087824 */ /* 0x000fc400078e0a11 */
[----:B------:R-:W-:Y:S01]  /*5960*/  IMAD R7, R233, 0x2000, R222 ;  /* 0x00002000e9077824 */ /* 0x000fe200078e02de */
[----:B------:R1:W-:Y:S01]  /*5970*/  STL [R1+0x24], R6 ;  /* 0x0000240601007387 */ /* 0x0003e20000100800 */
[----:B------:R-:W-:Y:S02]  /*5980*/  IMAD R10, R8, 0x8, R15 ;  /* 0x00000008080a7824 */ /* 0x000fe400078e020f */
[C---:B------:R-:W-:Y:S02]  /*5990*/  VIADD R8, R7.reuse, 0x4000 ;  /* 0x0000400007087836 */ /* 0x040fe40000000000 */
[----:B------:R-:W-:Y:S01]  /*59a0*/  IMAD.MOV.U32 R11, RZ, RZ, 0x40000040 ;  /* 0x40000040ff0b7424 */ /* 0x000fe200078e00ff */
[----:B------:R2:W-:Y:S01]  /*59b0*/  STL [R1+0x20], R10 ;  /* 0x0000200a01007387 */ /* 0x0005e20000100800 */
[----:B------:R-:W-:Y:S01]  /*59c0*/  IMAD.MOV.U32 R9, RZ, RZ, 0x40000040 ;  /* 0x40000040ff097424 */ /* 0x000fe200078e00ff */
[----:B------:R-:W-:Y:S01]  /*59d0*/  SHF.R.U32.HI R8, RZ, 0x4, R8 ;  /* 0x00000004ff087819 */ /* 0x000fe20000011608 */
[----:B-1----:R-:W-:Y:S01]  /*59e0*/  VIADD R6, R7, 0x20c00 ;  /* 0x00020c0007067836 */ /* 0x002fe20000000000 */
[----:B------:R-:W-:-:S02]  /*59f0*/  SHF.R.U32.HI R7, RZ, 0x4, R7 ;  /* 0x00000004ff077819 */ /* 0x000fc40000011607 */
[----:B------:R-:W-:Y:S02]  /*5a00*/  LOP3.LUT R8, R8, 0x3fff, RZ, 0xc0, !PT ;  /* 0x00003fff08087812 */ /* 0x000fe400078ec0ff */
[----:B------:R-:W-:Y:S02]  /*5a10*/  SHF.R.U32.HI R6, RZ, 0x4, R6 ;  /* 0x00000004ff067819 */ /* 0x000fe40000011606 */
[----:B------:R-:W-:Y:S02]  /*5a20*/  LOP3.LUT R7, R7, 0x3fff, RZ, 0xc0, !PT ;  /* 0x00003fff07077812 */ /* 0x000fe400078ec0ff */
[----:B------:R-:W-:Y:S02]  /*5a30*/  LOP3.LUT R6, R6, 0x3fff, RZ, 0xc0, !PT ;  /* 0x00003fff06067812 */ /* 0x000fe400078ec0ff */
[----:B------:R-:W-:Y:S02]  /*5a40*/  LOP3.LUT R12, R7, 0x10000, RZ, 0xfc, !PT ;  /* 0x00010000070c7812 */ /* 0x000fe400078efcff */
[----:B------:R-:W-:-:S02]  /*5a50*/  LOP3.LUT R6, R6, 0x10000, RZ, 0xfc, !PT ;  /* 0x0001000006067812 */ /* 0x000fc400078efcff */
[----:B------:R-:W-:Y:S01]  /*5a60*/  LOP3.LUT R7, R8, 0x10000, RZ, 0xfc, !PT ;  /* 0x0001000008077812 */ /* 0x000fe200078efcff */
[C---:B--2---:R-:W-:Y:S01]  /*5a70*/  VIADD R10, R12.reuse, 0x2 ;  /* 0x000000020c0a7836 */ /* 0x044fe20000000000 */
[----:B------:R1:W-:Y:S01]  /*5a80*/  STL [R1+0x14], R12 ;  /* 0x0000140c01007387 */ /* 0x0003e20000100800 */
[C---:B------:R-:W-:Y:S02]  /*5a90*/  VIADD R8, R12.reuse, 0x4 ;  /* 0x000000040c087836 */ /* 0x040fe40000000000 */
[----:B------:R-:W-:Y:S01]  /*5aa0*/  VIADD R236, R12, 0x6 ;  /* 0x000000060cec7836 */ /* 0x000fe20000000000 */
[----:B------:R2:W-:Y:S01]  /*5ab0*/  STL [R1+0x30], R6 ;  /* 0x0000300601007387 */ /* 0x0005e20000100800 */
[C---:B------:R-:W-:Y:S02]  /*5ac0*/  VIADD R234, R7.reuse, 0x2 ;  /* 0x0000000207ea7836 */ /* 0x040fe40000000000 */
[C---:B------:R-:W-:Y:S01]  /*5ad0*/  VIADD R230, R7.reuse, 0x4 ;  /* 0x0000000407e67836 */ /* 0x040fe20000000000 */
[----:B------:R3:W-:Y:S01]  /*5ae0*/  STL [R1+0x10], R7 ;  /* 0x0000100701007387 */ /* 0x0007e20000100800 */
[----:B------:R-:W-:-:S02]  /*5af0*/  VIADD R228, R7, 0x6 ;  /* 0x0000000607e47836 */ /* 0x000fc40000000000 */
[C---:B-1----:R-:W-:Y:S01]  /*5b00*/  VIADD R12, R5.reuse, 0x8 ;  /* 0x00000008050c7836 */ /* 0x042fe20000000000 */
[----:B------:R1:W-:Y:S01]  /*5b10*/  STL.64 [R1+0x8], R10 ;  /* 0x0000080a01007387 */ /* 0x0003e20000100a00 */
[C---:B------:R-:W-:Y:S02]  /*5b20*/  VIADD R12, R5.reuse, 0x14 ;  /* 0x00000014050c7836 */ /* 0x040fe40000000000 */
[C---:B--2---:R-:W-:Y:S01]  /*5b30*/  VIADD R6, R5.reuse, 0x4 ;  /* 0x0000000405067836 */ /* 0x044fe20000000000 */
[----:B------:R1:W-:Y:S01]  /*5b40*/  STL.64 [R1], R8 ;  /* 0x0000000801007387 */ /* 0x0003e20000100a00 */
[C---:B------:R-:W-:Y:S02]  /*5b50*/  VIADD R6, R5.reuse, 0x10 ;  /* 0x0000001005067836 */ /* 0x040fe40000000000 */
[C---:B---3--:R-:W-:Y:S02]  /*5b60*/  VIADD R7, R5.reuse, 0xc ;  /* 0x0000000c05077836 */ /* 0x048fe40000000000 */
[----:B------:R-:W-:-:S02]  /*5b70*/  VIADD R7, R5, 0x18 ;  /* 0x0000001805077836 */ /* 0x000fc40000000000 */
[----:B------:R-:W-:-:S07]  /*5b80*/  VIADD R6, R5, 0x1c ;  /* 0x0000001c05067836 */ /* 0x000fce0000000000 */
.L_x_4759:
[----:B------:R-:W-:Y:S01]  /*5b90*/  IMAD.U32 R6, RZ, RZ, UR36 ;  /* 0x00000024ff067e24 */ /* 0x000fe2000f8e00ff */
[----:B------:R-:W-:Y:S05]  /*5ba0*/  YIELD ;  /* 0x0000000000007946 */ /* 0x000fea0003800000 */
[----:B------:R-:W-:-:S04]  /*5bb0*/  LOP3.LUT R6, R6, 0x1, RZ, 0xfc, !PT ;  /* 0x0000000106067812 */ /* 0x000fc800078efcff */
[----:B------:R-:W-:-:S13]  /*5bc0*/  ISETP.NE.AND P0, PT, R6, 0x3, PT ;  /* 0x000000030600780c */ /* 0x000fda0003f05270 */
[----:B------:R-:W-:Y:S05]  /*5bd0*/  @!P0 BRA `(.L_x_4749) ;  /* 0x0000000000048947 */ /* 0x000fea0003800000 */
[----:B------:R-:W-:Y:S01]  /*5be0*/  BPT.TRAP 0x1 ;  /* 0x000000040000795c */ /* 0x000fe20000300000 */
.L_x_4749:
[----:B------:R-:W-:Y:S01]  /*5bf0*/  IMAD R6, R0, 0x8, R222 ;  /* 0x0000000800067824 */ /* 0x000fe200078e02de */
[----:B-1----:R-:W-:-:S04]  /*5c00*/  SHF.L.U32 R11, R4, 0x1f, RZ ;  /* 0x0000001f040b7819 */ /* 0x002fc800000006ff */
[----:B------:R1:W2:Y:S01]  /*5c10*/  SYNCS.PHASECHK.TRANS64.TRYWAIT P1, [R6+URZ+0x30c10], R11 ;  /* 0x030c100b060075a7 */ /* 0x0002a2000802017f */
[----:B------:R-:W-:Y:S05]  /*5c20*/  @!P0 BRA `(.L_x_4750) ;  /* 0x0000000000048947 */ /* 0x000fea0003800000 */
[----:B------:R-:W-:Y:S01]  /*5c30*/  BPT.TRAP 0x1 ;  /* 0x000000040000795c */ /* 0x000fe20000300000 */
.L_x_4750:
[----:B------:R-:W-:-:S05]  /*5c40*/  VIADD R7, R222, 0x10000 ;  /* 0x00010000de077836 */ /* 0x000fca0000000000 */
[----:B------:R-:W-:-:S04]  /*5c50*/  SHF.R.U32.HI R7, RZ, 0x4, R7 ;  /* 0x00000004ff077819 */ /* 0x000fc80000011607 */
[----:B------:R-:W-:-:S04]  /*5c60*/  LOP3.LUT R220, R7, 0x3fff, RZ, 0xc0, !PT ;  /* 0x00003fff07dc7812 */ /* 0x000fc800078ec0ff */
[----:B------:R-:W-:Y:S01]  /*5c70*/  LOP3.LUT R7, R220, 0x10000, RZ, 0xfc, !PT ;  /* 0x00010000dc077812 */ /* 0x000fe200078efcff */
[----:B--2---:R-:W-:Y:S06]  /*5c80*/  @P1 BRA `(.L_x_4751) ;  /* 0x0000000000081947 */ /* 0x004fec0003800000 */
[----:B------:R-:W2:Y:S02]  /*5c90*/  SYNCS.PHASECHK.TRANS64.TRYWAIT P1, [R6+URZ+0x30c10], R11 ;  /* 0x030c100b060075a7 */ /* 0x000ea4000802017f */
[----:B--2---:R-:W-:Y:S05]  /*5ca0*/  @!P1 BRA `(.L_x_4752) ;  /* 0x000000b800289947 */ /* 0x004fea0003800000 */
.L_x_4751:
[----:B------:R-:W3:Y:S04]  /*5cb0*/  LDL R13, [R1+0x14] ;  /* 0x00001400010d7983 */ /* 0x000ee80000100800 */
[----:B------:R-:W4:Y:S04]  /*5cc0*/  LDL.64 R16, [R1+0x8] ;  /* 0x0000080001107983 */ /* 0x000f280000100a00 */
[----:B------:R-:W5:Y:S01]  /*5cd0*/  LDL.64 R14, [R1] ;  /* 0x00000000010e7983 */ /* 0x000f620000100a00 */
[----:B------:R-:W-:Y:S01]  /*5ce0*/  IMAD R7, R0, 0x400, R7 ;  /* 0x0000040000077824 */ /* 0x000fe200078e0207 */
[----:B------:R-:W-:Y:S05]  /*5cf0*/  WARPSYNC.ALL ;  /* 0x0000000000007948 */ /* 0x000fea0003800000 */
[----:B------:R-:W-:Y:S01]  /*5d00*/  R2UR UR6, R7 ;  /* 0x00000000070672ca */ /* 0x000fe200000e0000 */
[----:B------:R-:W-:Y:S01]  /*5d10*/  WARPGROUP.ARRIVE ;  /* 0x00000000000079c5 */ /* 0x000fe20000000000 */
[----:B------:R-:W-:Y:S01]  /*5d20*/  UMOV UR5, 0x40000040 ;  /* 0x4000004000057882 */ /* 0x000fe20000000000 */
[----:B------:R-:W-:Y:S01]  /*5d30*/  UMOV UR7, 0x40000040 ;  /* 0x4000004000077882 */ /* 0x000fe20000000000 */
[----:B------:R-:W-:Y:S01]  /*5d40*/  UMOV UR11, 0x40000040 ;  /* 0x40000040000b7882 */ /* 0x000fe20000000000 */
[----:B------:R-:W2:Y:S04]  /*5d50*/  LDL R8, [R1+0x2c] ;  /* 0x00002c0001087983 */ /* 0x000ea80000100800 */
[----:B------:R-:W5:Y:S04]  /*5d60*/  LDL R10, [R1+0x28] ;  /* 0x00002800010a7983 */ /* 0x000f680000100800 */
[----:B------:R-:W5:Y:S04]  /*5d70*/  LDL R12, [R1+0x24] ;  /* 0x00002400010c7983 */ /* 0x000f680000100800 */
[----:B------:R-:W5:Y:S01]  /*5d80*/  LDL R9, [R1+0x20] ;  /* 0x0000200001097983 */ /* 0x000f620000100800 */
[----:B------:R-:W-:Y:S01]  /*5d90*/  VIADD R224, R222, 0x20000 ;  /* 0x00020000dee07836 */ /* 0x000fe20000000000 */
[----:B---3--:R-:W-:-:S02]  /*5da0*/  R2UR UR4, R13 ;  /* 0x000000000d0472ca */ /* 0x008fc400000e0000 */
[----:B----4-:R-:W-:Y:S02]  /*5db0*/  R2UR UR8, R16 ;  /* 0x00000000100872ca */ /* 0x010fe400000e0000 */
[----:B------:R-:W-:-:S09]  /*5dc0*/  R2UR UR9, R17 ;  /* 0x00000000110972ca */ /* 0x000fd200000e0000 */
[----:B------:R-:W-:Y:S01]  /*5dd0*/  HGMMA.64x128x16.F32.BF16 R88, gdesc[UR4], RZ, !UPT, gsb0 ;  /* 0x01e00000045879f0 */ /* 0x000fe2000c0018ff */
[----:B------:R-:W-:Y:S01]  /*5de0*/  UIADD3 UR4, UR6, 0x2, URZ ;  /* 0x0000000206047890 */ /* 0x000fe2000fffe03f */
[----:B------:R-:W-:Y:S01]  /*5df0*/  R2UR UR5, R237 ;  /* 0x00000000ed0572ca */ /* 0x000fe200000e0000 */
[----:B------:R-:W-:Y:S01]  /*5e00*/  UMOV UR7, 0x40000040 ;  /* 0x4000004000077882 */ /* 0x000fe20000000000 */
[----:B--2---:R-:W-:-:S04]  /*5e10*/  IMAD R8, R0, 0x80, R8 ;  /* 0x0000008000087824 */ /* 0x004fc800078e0208 */
[----:B------:R-:W-:Y:S01]  /*5e20*/  UMOV UR10, UR4 ;  /* 0x00000004000a7c82 */ /* 0x000fe20008000000 */
[----:B------:R-:W-:Y:S02]  /*5e30*/  UIADD3 UR4, UR6, 0x4, URZ ;  /* 0x0000000406047890 */ /* 0x000fe4000fffe03f */
[----:B------:R-:W-:Y:S01]  /*5e40*/  UIADD3 UR6, UR6, 0x6, URZ ;  /* 0x0000000606067890 */ /* 0x000fe2000fffe03f */
[C---:B-----5:R-:W-:Y:S02]  /*5e50*/  IMAD R10, R0.reuse, 0x80, R10 ;  /* 0x00000080000a7824 */ /* 0x060fe400078e020a */
[C---:B------:R-:W-:Y:S02]  /*5e60*/  IMAD R223, R3.reuse, 0x2, R8 ;  /* 0x0000000203df7824 */ /* 0x040fe400078e0208 */
[----:B------:R-:W-:Y:S02]  /*5e70*/  IMAD R12, R0, 0x80, R12 ;  /* 0x00000080000c7824 */ /* 0x000fe400078e020c */
[----:B------:R-:W-:-:S02]  /*5e80*/  IMAD R7, R3, 0x2, R10 ;  /* 0x0000000203077824 */ /* 0x000fc400078e020a */
[----:B------:R-:W-:Y:S02]  /*5e90*/  IMAD R225, R3, 0x2, R12 ;  /* 0x0000000203e17824 */ /* 0x000fe400078e020c */
[--C-:B------:R-:W-:Y:S02]  /*5ea0*/  IMAD R227, R7, 0x4, R222.reuse ;  /* 0x0000000407e37824 */ /* 0x100fe400078e02de */
[----:B------:R-:W-:Y:S02]  /*5eb0*/  IMAD R218, R225, 0x4, R222 ;  /* 0x00000004e1da7824 */ /* 0x000fe400078e02de */
[--C-:B------:R-:W-:Y:S02]  /*5ec0*/  IMAD R226, R7, 0x4, R224.reuse ;  /* 0x0000000407e27824 */ /* 0x100fe400078e02e0 */
        /* <DEDUP_REMOVED lines=9> */
[----:B------:R-:W-:Y:S02]  /*5f60*/  IMAD R14, R0, 0x80, R9 ;  /* 0x00000080000e7824 */ /* 0x000fe400078e0209 */
[----:B------:R-:W-:Y:S02]  /*5f70*/  IMAD R15, R223, 0x4, R222 ;  /* 0x00000004df0f7824 */ /* 0x000fe400078e02de */
[----:B------:R-:W-:-:S02]  /*5f80*/  IMAD R9, R3, 0x2, R14 ;  /* 0x0000000203097824 */ /* 0x000fc400078e020e */
[----:B------:R-:W-:Y:S02]  /*5f90*/  IMAD R223, R223, 0x4, R224 ;  /* 0x00000004dfdf7824 */ /* 0x000fe400078e02e0 */
[C---:B------:R-:W-:Y:S02]  /*5fa0*/  IMAD R216, R9.reuse, 0x4, R222 ;  /* 0x0000000409d87824 */ /* 0x040fe400078e02de */
        /* <DEDUP_REMOVED lines=14> */
.L_x_4753:
[----:B------:R1:W1:Y:S01]  /*6090*/  SYNCS.PHASECHK.TRANS64.TRYWAIT P1, [R6+URZ+0x30c30], R11 ;  /* 0x030c300b060075a7 */ /* 0x000262000802017f */
[----:B------:R-:W-:Y:S05]  /*60a0*/  @!P0 BRA `(.L_x_4754) ;  /* 0x0000000000048947 */ /* 0x000fea0003800000 */
[----:B------:R-:W-:Y:S01]  /*60b0*/  BPT.TRAP 0x1 ;  /* 0x000000040000795c */ /* 0x000fe20000300000 */
.L_x_4754:
        /* <DEDUP_REMOVED lines=8> */
.L_x_4755:
[----:B------:R-:W5:Y:S01]  /*6140*/  LDL R8, [R1+0x10] ;  /* 0x0000100001087983 */ /* 0x000f620000100800 */
        /* <DEDUP_REMOVED lines=8> */
[C---:B------:R-:W-:Y:S01]  /*61d0*/  ISETP.GT.AND P2, PT, R232.reuse, RZ, PT ;  /* 0x000000ffe800720c */ /* 0x040fe20003f44270 */
[C---:B------:R-:W-:Y:S01]  /*61e0*/  VIADD R11, R5.reuse, 0x14 ;  /* 0x00000014050b7836 */ /* 0x040fe20000000000 */
[----:B------:R-:W-:Y:S01]  /*61f0*/  ISETP.GT.AND P1, PT, R232, 0x8, PT ;  /* 0x00000008e800780c */ /* 0x000fe20003f24270 */
[----:B------:R-:W-:Y:S01]  /*6200*/  VIADD R13, R5, 0x18 ;  /* 0x00000018050d7836 */ /* 0x000fe20000000000 */
[----:B--2---:R-:W1:Y:S01]  /*6210*/  SHFL.IDX PT, R12, R15, R23, 0x1f ;  /* 0x00001f170f0c7589 */ /* 0x004e6200000e0000 */
[----:B------:R-:W-:Y:S01]  /*6220*/  FSEL R93, R93, -INF , P2 ;  /* 0xff8000005d5d7808 */ /* 0x000fe20001000000 */
[----:B------:R-:W-:Y:S01]  /*6230*/  VIADD R9, R5, 0x8 ;  /* 0x0000000805097836 */ /* 0x000fe20000000000 */
[----:B------:R-:W-:Y:S01]  /*6240*/  FSEL R95, R95, -INF , P1 ;  /* 0xff8000005f5f7808 */ /* 0x000fe20000800000 */
[----:B------:R1:W-:Y:S01]  /*6250*/  SHFL.IDX PT, R16, R15, R11, 0x1f ;  /* 0x00001f0b0f107589 */ /* 0x0003e200000e0000 */
[----:B------:R-:W-:Y:S01]  /*6260*/  FSEL R101, R101, -INF , P2 ;  /* 0xff80000065657808 */ /* 0x000fe20001000000 */
[----:B------:R-:W-:Y:S01]  /*6270*/  IMAD R217, R0, 0x400, R217 ;  /* 0x0000040000d97824 */ /* 0x000fe200078e02d9 */
[----:B------:R-:W-:Y:S01]  /*6280*/  FSEL R88, R88, -INF , P2 ;  /* 0xff80000058587808 */ /* 0x000fe20001000000 */
[----:B------:R-:W2:Y:S01]  /*6290*/  SHFL.IDX PT, R7, R15, R5, 0x1f ;  /* 0x00001f050f077589 */ /* 0x000ea200000e0000 */
[----:B------:R-:W-:-:S02]  /*62a0*/  FSEL R89, R89, -INF , P2 ;  /* 0xff80000059597808 */ /* 0x000fc40001000000 */
[----:B------:R-:W-:Y:S01]  /*62b0*/  FSEL R100, R100, -INF , P2 ;  /* 0xff80000064647808 */ /* 0x000fe20001000000 */
[----:B------:R-:W4:Y:S01]  /*62c0*/  SHFL.IDX PT, R18, R15, R13, 0x1f ;  /* 0x00001f0d0f127589 */ /* 0x000f2200000e0000 */
[----:B------:R-:W-:Y:S02]  /*62d0*/  FSEL R103, R103, -INF , P1 ;  /* 0xff80000067677808 */ /* 0x000fe40000800000 */
[----:B------:R-:W-:Y:S01]  /*62e0*/  FSEL R90, R90, -INF , P1 ;  /* 0xff8000005a5a7808 */ /* 0x000fe20000800000 */
[----:B------:R-:W4:Y:S01]  /*62f0*/  SHFL.IDX PT, R10, R15, R9, 0x1f ;  /* 0x00001f090f0a7589 */ /* 0x000f2200000e0000 */
[----:B------:R-:W-:Y:S02]  /*6300*/  FSEL R92, R92, -INF , P2 ;  /* 0xff8000005c5c7808 */ /* 0x000fe40001000000 */
[----:B------:R-:W-:Y:S01]  /*6310*/  FSEL R94, R94, -INF , P1 ;  /* 0xff8000005e5e7808 */ /* 0x000fe20000800000 */
[----:B---3--:R-:W-:Y:S01]  /*6320*/  SHFL.IDX PT, R22, R227, R5, 0x1f ;  /* 0x00001f05e3167589 */ /* 0x008fe200000e0000 */
[----:B------:R-:W-:-:S02]  /*6330*/  FSEL R105, R105, -INF , P2 ;  /* 0xff80000069697808 */ /* 0x000fc40001000000 */
[----:B------:R-:W-:Y:S02]  /*6340*/  FSEL R108, R108, -INF , P2 ;  /* 0xff8000006c6c7808 */ /* 0x000fe40001000000 */
[----:B------:R-:W-:Y:S02]  /*6350*/  FSEL R96, R96, -INF , P2 ;  /* 0xff80000060607808 */ /* 0x000fe40001000000 */
[----:B------:R-:W-:Y:S02]  /*6360*/  FSEL R98, R98, -INF , P1 ;  /* 0xff80000062627808 */ /* 0x000fe40000800000 */
[----:B------:R-:W-:Y:S02]  /*6370*/  FSEL R97, R97, -INF , P2 ;  /* 0xff80000061617808 */ /* 0x000fe40001000000 */
[----:B------:R-:W-:Y:S02]  /*6380*/  FSEL R99, R99, -INF , P1 ;  /* 0xff80000063637808 */ /* 0x000fe40000800000 */
        /* <DEDUP_REMOVED lines=31> */
[----:B-----5:R-:W-:Y:S01]  /*6580*/  R2UR UR4, R8 ;  /* 0x00000000080472ca */ /* 0x020fe200000e0000 */
[----:B------:R-:W-:-:S06]  /*6590*/  VIADD R8, R5, 0x4 ;  /* 0x0000000405087836 */ /* 0x000fcc0000000000 */
[----:B------:R-:W3:Y:S06]  /*65a0*/  SHFL.IDX PT, R8, R15, R8, 0x1f ;  /* 0x00001f080f087589 */ /* 0x000eec00000e0000 */
[----:B------:R-:W-:Y:S01]  /*65b0*/  HGMMA.64x128x16.F32.BF16 R24, gdesc[UR4], RZ, !UPT, gsb0 ;  /* 0x01e00000041879f0 */ /* 0x000fe2000c0018ff */
[----:B------:R-:W-:Y:S01]  /*65c0*/  UIADD3 UR4, UR6, 0x2, URZ ;  /* 0x0000000206047890 */ /* 0x000fe2000fffe03f */
[----:B------:R-:W-:Y:S02]  /*65d0*/  ULDC UR5, c[0x0][0x744] ;  /* 0x0001d10000057ab9 */ /* 0x000fe40000000800 */
[--C-:B-1----:R-:W-:Y:S01]  /*65e0*/  FFMA.FTZ R11, R93, UR5, -R12.reuse ;  /* 0x000000055d0b7c23 */ /* 0x102fe2000801080c */
[----:B------:R-:W-:Y:S01]  /*65f0*/  FFMA.FTZ R12, R95, UR5, -R12 ;  /* 0x000000055f0c7c23 */ /* 0x000fe2000801080c */
[----:B------:R-:W-:-:S02]  /*6600*/  VIADD R95, R5, 0x1c ;  /* 0x0000001c055f7836 */ /* 0x000fc40000000000 */
[----:B------:R-:W-:Y:S01]  /*6610*/  UMOV UR10, UR4 ;  /* 0x00000004000a7c82 */ /* 0x000fe20008000000 */
[----:B------:R-:W-:Y:S01]  /*6620*/  UIADD3 UR4, UR6, 0x4, URZ ;  /* 0x0000000406047890 */ /* 0x000fe2000fffe03f */
[--C-:B--2---:R-:W-:Y:S01]  /*6630*/  FFMA.FTZ R88, R88, UR5, -R7.reuse ;  /* 0x0000000558587c23 */ /* 0x104fe20008010807 */
[----:B------:R-:W-:Y:S01]  /*6640*/  UIADD3 UR6, UR6, 0x6, URZ ;  /* 0x0000000606067890 */ /* 0x000fe2000fffe03f */
[----:B------:R-:W1:Y:S01]  /*6650*/  SHFL.IDX PT, R20, R15, R95, 0x1f ;  /* 0x00001f5f0f147589 */ /* 0x000e6200000e0000 */
[----:B----4-:R-:W-:Y:S01]  /*6660*/  FFMA.FTZ R17, R100, UR5, -R18 ;  /* 0x0000000564117c23 */ /* 0x010fe20008010812 */
[----:B------:R-:W-:Y:S01]  /*6670*/  VIADD R100, R5, 0x4 ;  /* 0x0000000405647836 */ /* 0x000fe20000000000 */
[----:B------:R2:W-:Y:S01]  /*6680*/  MUFU.EX2 R219, R88 ;  /* 0x0000005800db7308 */ /* 0x0005e20000000800 */
[----:B------:R-:W-:Y:S01]  /*6690*/  FFMA.FTZ R7, R90, UR5, -R7 ;  /* 0x000000055a077c23 */ /* 0x000fe20008010807 */
[----:B------:R-:W-:Y:S01]  /*66a0*/  FFMA.FTZ R9, R92, UR5, -R10 ;  /* 0x000000055c097c23 */ /* 0x000fe2000801080a */
[----:B---3--:R-:W-:Y:S01]  /*66b0*/  FFMA.FTZ R89, R89, UR5, -R8 ;  /* 0x0000000559597c23 */ /* 0x008fe20008010808 */
[----:B------:R-:W-:Y:S01]  /*66c0*/  FFMA.FTZ R10, R94, UR5, -R10 ;  /* 0x000000055e0a7c23 */ /* 0x000fe2000801080a */
[----:B------:R-:W3:Y:S01]  /*66d0*/  SHFL.IDX PT, R92, R227, R23, 0x1f ;  /* 0x00001f17e35c7589 */ /* 0x000ee200000e0000 */
[----:B------:R-:W-:Y:S01]  /*66e0*/  FFMA.FTZ R21, R104, UR5, -R22 ;  /* 0x0000000568157c23 */ /* 0x000fe20008010816 */
[----:B------:R-:W-:Y:S01]  /*66f0*/  FFMA.FTZ R18, R102, UR5, -R18 ;  /* 0x0000000566127c23 */ /* 0x000fe20008010812 */
[----:B------:R4:W-:Y:S01]  /*6700*/  MUFU.EX2 R221, R89 ;  /* 0x0000005900dd7308 */ /* 0x0009e20000000800 */
[----:B--2---:R-:W2:Y:S01]  /*6710*/  SHFL.IDX PT, R88, R227, R100, 0x1f ;  /* 0x00001f64e3587589 */ /* 0x004ea200000e0000 */
[----:B------:R-:W-:Y:S01]  /*6720*/  FFMA.FTZ R8, R91, UR5, -R8 ;  /* 0x000000055b087c23 */ /* 0x000fe20008010808 */
[----:B------:R-:W-:-:S02]  /*6730*/  FFMA.FTZ R22, R106, UR5, -R22 ;  /* 0x000000056a167c23 */ /* 0x000fc40008010816 */
[----:B------:R-:W-:Y:S03]  /*6740*/  SHFL.IDX PT, R104, R218, R100, 0x1f ;  /* 0x00001f64da687589 */ /* 0x000fe600000e0000 */
[----:B------:R-:W-:Y:S01]  /*6750*/  MUFU.EX2 R17, R17 ;  /* 0x0000001100117308 */ /* 0x000fe20000000800 */
[----:B----4-:R-:W-:Y:S01]  /*6760*/  VIADD R89, R5, 0x10 ;  /* 0x0000001005597836 */ /* 0x010fe20000000000 */
[----:B------:R-:W4:Y:S01]  /*6770*/  SHFL.IDX PT, R102, R218, R5, 0x1f ;  /* 0x00001f05da667589 */ /* 0x000f2200000e0000 */
[--C-:B-1----:R-:W-:Y:S01]  /*6780*/  FFMA.FTZ R19, R101, UR5, -R20.reuse ;  /* 0x0000000565137c23 */ /* 0x102fe20008010814 */
[----:B------:R-:W-:Y:S01]  /*6790*/  FFMA.FTZ R20, R103, UR5, -R20 ;  /* 0x0000000567147c23 */ /* 0x000fe20008010814 */
[----:B------:R-:W-:Y:S01]  /*67a0*/  VIADD R103, R5, 0x8 ;  /* 0x0000000805677836 */ /* 0x000fe20000000000 */
[----:B------:R1:W5:Y:S02]  /*67b0*/  SHFL.IDX PT, R14, R15, R89, 0x1f ;  /* 0x00001f590f0e7589 */ /* 0x00036400000e0000 */
[----:B------:R-:W5:Y:S02]  /*67c0*/  MUFU.EX2 R10, R10 ;  /* 0x0000000a000a7308 */ /* 0x000f640000000800 */
[----:B------:R-:W5:Y:S01]  /*67d0*/  SHFL.IDX PT, R90, R227, R103, 0x1f ;  /* 0x00001f67e35a7589 */ /* 0x000f6200000e0000 */
[--C-:B---3--:R-:W-:Y:S01]  /*67e0*/  FFMA.FTZ R91, R109, UR5, -R92.reuse ;  /* 0x000000056d5b7c23 */ /* 0x108fe2000801085c */
[----:B------:R-:W-:Y:S01]  /*67f0*/  FSEL R109, R128, -INF , P2 ;  /* 0xff800000806d7808 */ /* 0x000fe20001000000 */
[----:B------:R-:W-:Y:S01]  /*6800*/  FFMA.FTZ R92, R111, UR5, -R92 ;  /* 0x000000056f5c7c23 */ /* 0x000fe2000801085c */
[----:B------:R-:W3:Y:S01]  /*6810*/  SHFL.IDX PT, R94, R227, R89, 0x1f ;  /* 0x00001f59e35e7589 */ /* 0x000ee200000e0000 */
[----:B--2---:R-:W-:Y:S01]  /*6820*/  FFMA.FTZ R23, R105, UR5, -R88 ;  /* 0x0000000569177c23 */ /* 0x004fe20008010858 */
[----:B------:R-:W-:-:S02]  /*6830*/  VIADD R105, R5, 0x14 ;  /* 0x0000001405697836 */ /* 0x000fc40000000000 */
[--C-:B-1----:R-:W-:Y:S01]  /*6840*/  FFMA.FTZ R15, R97, UR5, -R16.reuse ;  /* 0x00000005610f7c23 */ /* 0x102fe20008010810 */
[----:B------:R-:W-:Y:S01]  /*6850*/  FFMA.FTZ R16, R99, UR5, -R16 ;  /* 0x0000000563107c23 */ /* 0x000fe20008010810 */
[----:B------:R-:W-:Y:S01]  /*6860*/  FFMA.FTZ R88, R107, UR5, -R88 ;  /* 0x000000056b587c23 */ /* 0x000fe20008010858 */
[----:B------:R1:W-:Y:S01]  /*6870*/  SHFL.IDX PT, R106, R218, R103, 0x1f ;  /* 0x00001f67da6a7589 */ /* 0x0003e200000e0000 */
[----:B------:R-:W-:Y:S01]  /*6880*/  FSEL R111, R129, -INF , P2 ;  /* 0xff800000816f7808 */ /* 0x000fe20001000000 */
[----:B------:R-:W-:Y:S01]  /*6890*/  MUFU.EX2 R19, R19 ;  /* 0x0000001300137308 */ /* 0x000fe20000000800 */
[----:B------:R-:W-:Y:S01]  /*68a0*/  FSEL R129, R140, -INF , P2 ;  /* 0xff8000008c817808 */ /* 0x000fe20001000000 */
[--C-:B----4-:R-:W-:Y:S01]  /*68b0*/  FFMA.FTZ R101, R120, UR5, -R102.reuse ;  /* 0x0000000578657c23 */ /* 0x110fe20008010866 */
[----:B------:R-:W-:Y:S01]  /*68c0*/  FSEL R120, R148, -INF , P2 ;  /* 0xff80000094787808 */ /* 0x000fe20001000000 */
[----:B------:R-:W-:Y:S02]  /*68d0*/  VIADD R148, R5, 0x14 ;  /* 0x0000001405947836 */ /* 0x000fe40000000000 */
[----:B------:R-:W-:Y:S01]  /*68e0*/  FFMA.FTZ R102, R122, UR5, -R102 ;  /* 0x000000057a667c23 */ /* 0x000fe20008010866 */
[----:B------:R-:W-:Y:S01]  /*68f0*/  FSEL R122, R145, -INF , P2 ;  /* 0xff800000917a7808 */ /* 0x000fe20001000000 */
[--C-:B-----5:R-:W-:Y:S01]  /*6900*/  FFMA.FTZ R13, R96, UR5, -R14.reuse ;  /* 0x00000005600d7c23 */ /* 0x120fe2000801080e */
[----:B------:R-:W-:Y:S01]  /*6910*/  FFMA.FTZ R14, R98, UR5, -R14 ;  /* 0x00000005620e7c23 */ /* 0x000fe2000801080e */
[----:B------:R-:W2:Y:S01]  /*6920*/  SHFL.IDX PT, R96, R227, R105, 0x1f ;  /* 0x00001f69e3607589 */ /* 0x000ea200000e0000 */
[----:B-1----:R-:W-:Y:S01]  /*6930*/  FSEL R103, R121, -INF , P2 ;  /* 0xff80000079677808 */ /* 0x002fe20001000000 */
[----:B------:R-:W-:Y:S01]  /*6940*/  FFMA.FTZ R89, R108, UR5, -R90 ;  /* 0x000000056c597c23 */ /* 0x000fe2000801085a */
[----:B------:R-:W-:-:S02]  /*6950*/  VIADD R108, R5, 0x18 ;  /* 0x00000018056c7836 */ /* 0x000fc40000000000 */
[----:B------:R-:W-:Y:S01]  /*6960*/  FFMA.FTZ R90, R110, UR5, -R90 ;  /* 0x000000056e5a7c23 */ /* 0x000fe2000801085a */
[----:B------:R-:W-:Y:S02]  /*6970*/  VIADD R110, R5, 0x10 ;  /* 0x00000010056e7836 */ /* 0x000fe40000000000 */
[--C-:B---3--:R-:W-:Y:S01]  /*6980*/  FFMA.FTZ R93, R112, UR5, -R94.reuse ;  /* 0x00000005705d7c23 */ /* 0x108fe2000801085e */
[----:B------:R-:W-:Y:S01]  /*6990*/  FFMA.FTZ R94, R114, UR5, -R94 ;  /* 0x00000005725e7c23 */ /* 0x000fe2000801085e */
[----:B------:R-:W1:Y:S01]  /*69a0*/  SHFL.IDX PT, R98, R227, R108, 0x1f ;  /* 0x00001f6ce3627589 */ /* 0x000e6200000e0000 */
[--C-:B------:R-:W-:Y:S01]  /*69b0*/  FFMA.FTZ R103, R103, UR5, -R104.reuse ;  /* 0x0000000567677c23 */ /* 0x100fe20008010868 */
[----:B------:R-:W-:Y:S01]  /*69c0*/  FFMA.FTZ R104, R123, UR5, -R104 ;  /* 0x000000057b687c23 */ /* 0x000fe20008010868 */
[----:B------:R-:W3:Y:S01]  /*69d0*/  MUFU.EX2 R12, R12 ;  /* 0x0000000c000c7308 */ /* 0x000ee20000000800 */
[----:B------:R2:W4:Y:S04]  /*69e0*/  SHFL.IDX PT, R227, R227, R95, 0x1f ;  /* 0x00001f5fe3e37589 */ /* 0x00052800000e0000 */
[----:B------:R5:W-:Y:S03]  /*69f0*/  SHFL.IDX PT, R114, R218, R108, 0x1f ;  /* 0x00001f6cda727589 */ /* 0x000be600000e0000 */
[----:B------:R-:W3:Y:S01]  /*6a00*/  MUFU.EX2 R7, R7 ;  /* 0x0000000700077308 */ /* 0x000ee20000000800 */
[----:B------:R-:W3:Y:S01]  /*6a10*/  SHFL.IDX PT, R110, R218, R110, 0x1f ;  /* 0x00001f6eda6e7589 */ /* 0x000ee200000e0000 */
[--C-:B--2---:R-:W-:Y:S01]  /*6a20*/  FFMA.FTZ R95, R113, UR5, -R96.reuse ;  /* 0x00000005715f7c23 */ /* 0x104fe20008010860 */
[----:B------:R-:W-:Y:S01]  /*6a30*/  FSEL R113, R125, -INF , P2 ;  /* 0xff8000007d717808 */ /* 0x000fe20001000000 */
[----:B------:R-:W-:Y:S01]  /*6a40*/  FFMA.FTZ R96, R115, UR5, -R96 ;  /* 0x0000000573607c23 */ /* 0x000fe20008010860 */
[----:B-----5:R-:W-:Y:S01]  /*6a50*/  FSEL R108, R127, -INF , P1 ;  /* 0xff8000007f6c7808 */ /* 0x020fe20000800000 */
[----:B------:R2:W5:Y:S01]  /*6a60*/  SHFL.IDX PT, R112, R218, R105, 0x1f ;  /* 0x00001f69da707589 */ /* 0x00056200000e0000 */
[----:B------:R-:W-:Y:S01]  /*6a70*/  FSEL R115, R133, -INF , P2 ;  /* 0xff80000085737808 */ /* 0x000fe20001000000 */
[----:B------:R-:W-:Y:S01]  /*6a80*/  MUFU.EX2 R8, R8 ;  /* 0x0000000800087308 */ /* 0x000fe20000000800 */
[--C-:B-1----:R-:W-:Y:S01]  /*6a90*/  FFMA.FTZ R97, R116, UR5, -R98.reuse ;  /* 0x0000000574617c23 */ /* 0x102fe20008010862 */
[----:B------:R-:W1:Y:S01]  /*6aa0*/  SHFL.IDX PT, R121, R216, R148, 0x1f ;  /* 0x00001f94d8797589 */ /* 0x000e6200000e0000 */
[----:B------:R-:W-:Y:S01]  /*6ab0*/  FFMA.FTZ R98, R118, UR5, -R98 ;  /* 0x0000000576627c23 */ /* 0x000fe20008010862 */
[----:B------:R-:W-:Y:S01]  /*6ac0*/  FSEL R118, R149, -INF , P2 ;  /* 0xff80000095767808 */ /* 0x000fe20001000000 */
[----:B----4-:R-:W-:Y:S01]  /*6ad0*/  FFMA.FTZ R99, R117, UR5, -R227 ;  /* 0x0000000575637c23 */ /* 0x010fe200080108e3 */
[----:B------:R-:W-:-:S02]  /*6ae0*/  VIADD R117, R5, 0xc ;  /* 0x0000000c05757836 */ /* 0x000fc40000000000 */
[----:B------:R-:W-:Y:S01]  /*6af0*/  FFMA.FTZ R100, R119, UR5, -R227 ;  /* 0x0000000577647c23 */ /* 0x000fe200080108e3 */
[C---:B------:R-:W-:Y:S01]  /*6b00*/  VIADD R227, R5.reuse, 0x1c ;  /* 0x0000001c05e37836 */ /* 0x040fe20000000000 */
[----:B--2---:R-:W-:Y:S01]  /*6b10*/  FSEL R105, R124, -INF , P2 ;  /* 0xff8000007c697808 */ /* 0x004fe20001000000 */
[----:B------:R-:W-:Y:S01]  /*6b20*/  VIADD R149, R5, 0x10 ;  /* 0x0000001005957836 */ /* 0x000fe20000000000 */
[----:B------:R-:W2:Y:S01]  /*6b30*/  SHFL.IDX PT, R107, R218, R117, 0x1f ;  /* 0x00001f75da6b7589 */ /* 0x000ea200000e0000 */
[----:B------:R-:W-:Y:S01]  /*6b40*/  FSEL R124, R144, -INF , P2 ;  /* 0xff800000907c7808 */ /* 0x000fe20001000000 */
[--C-:B---3--:R-:W-:Y:S01]  /*6b50*/  FFMA.FTZ R109, R109, UR5, -R110.reuse ;  /* 0x000000056d6d7c23 */ /* 0x108fe2000801086e */
[----:B------:R-:W-:Y:S01]  /*6b60*/  FFMA.FTZ R110, R130, UR5, -R110 ;  /* 0x00000005826e7c23 */ /* 0x000fe2000801086e */
[----:B------:R3:W4:Y:S01]  /*6b70*/  SHFL.IDX PT, R116, R218, R227, 0x1f ;  /* 0x00001fe3da747589 */ /* 0x00072200000e0000 */
[----:B------:R-:W-:Y:S01]  /*6b80*/  FSEL R130, R139, -INF , P1 ;  /* 0xff8000008b827808 */ /* 0x000fe20000800000 */
[--C-:B------:R-:W-:Y:S01]  /*6b90*/  FFMA.FTZ R105, R105, UR5, -R106.reuse ;  /* 0x0000000569697c23 */ /* 0x100fe2000801086a */
[----:B------:R-:W-:Y:S01]  /*6ba0*/  FFMA.FTZ R106, R126, UR5, -R106 ;  /* 0x000000057e6a7c23 */ /* 0x000fe2000801086a */
[----:B------:R1:W4:Y:S01]  /*6bb0*/  SHFL.IDX PT, R125, R216, R117, 0x1f ;  /* 0x00001f75d87d7589 */ /* 0x00032200000e0000 */
[----:B------:R-:W-:Y:S01]  /*6bc0*/  FSEL R126, R141, -INF , P2 ;  /* 0xff8000008d7e7808 */ /* 0x000fe20001000000 */
[--C-:B-----5:R-:W-:Y:S01]  /*6bd0*/  FFMA.FTZ R111, R111, UR5, -R112.reuse ;  /* 0x000000056f6f7c23 */ /* 0x120fe20008010870 */
[----:B------:R-:W-:Y:S01]  /*6be0*/  FFMA.FTZ R112, R131, UR5, -R112 ;  /* 0x0000000583707c23 */ /* 0x000fe20008010870 */
[C---:B------:R-:W-:Y:S01]  /*6bf0*/  VIADD R131, R5.reuse, 0x8 ;  /* 0x0000000805837836 */ /* 0x040fe20000000000 */
[----:B------:R-:W-:Y:S01]  /*6c00*/  SHFL.IDX PT, R123, R216, R149, 0x1f ;  /* 0x00001f95d87b7589 */ /* 0x000fe200000e0000 */
[----:B---3--:R-:W-:-:S02]  /*6c10*/  VIADD R218, R5, 0x18 ;  /* 0x0000001805da7836 */ /* 0x008fc40000000000 */
[--C-:B-1----:R-:W-:Y:S01]  /*6c20*/  FFMA.FTZ R122, R122, UR5, -R121.reuse ;  /* 0x000000057a7a7c23 */ /* 0x102fe20008010879 */
[----:B------:R-:W-:Y:S01]  /*6c30*/  FFMA.FTZ R121, R147, UR5, -R121 ;  /* 0x0000000593797c23 */ /* 0x000fe20008010879 */
[----:B------:R-:W1:Y:S01]  /*6c40*/  SHFL.IDX PT, R127, R216, R131, 0x1f ;  /* 0x00001f83d87f7589 */ /* 0x000e6200000e0000 */
[----:B------:R-:W-:Y:S01]  /*6c50*/  FSEL R117, R151, -INF , P1 ;  /* 0xff80000097757808 */ /* 0x000fe20000800000 */
[----:B------:R-:W-:Y:S01]  /*6c60*/  VIADD R151, R5, 0xc ;  /* 0x0000000c05977836 */ /* 0x000fe20000000000 */
[----:B------:R-:W-:Y:S01]  /*6c70*/  MUFU.EX2 R111, R111 ;  /* 0x0000006f006f7308 */ /* 0x000fe20000000800 */
[----:B------:R-:W3:Y:S01]  /*6c80*/  SHFL.IDX PT, R119, R216, R218, 0x1f ;  /* 0x00001fdad8777589 */ /* 0x000ee200000e0000 */
[--C-:B--2---:R-:W-:Y:S01]  /*6c90*/  FFMA.FTZ R113, R113, UR5, -R107.reuse ;  /* 0x0000000571717c23 */ /* 0x104fe2000801086b */
[----:B------:R-:W-:Y:S01]  /*6ca0*/  FFMA.FTZ R108, R108, UR5, -R107 ;  /* 0x000000056c6c7c23 */ /* 0x000fe2000801086b */
[----:B------:R-:W-:Y:S02]  /*6cb0*/  WARPGROUP.DEPBAR.LE gsb0, 0x0 ;  /* 0x00008000000079c5 */ /* 0x000fe40000010000 */
[----:B------:R-:W-:-:S02]  /*6cc0*/  WARPGROUP.ARRIVE ;  /* 0x00000000000079c5 */ /* 0x000fc40000000000 */
[----:B------:R2:W-:Y:S01]  /*6cd0*/  MUFU.EX2 R107, R113 ;  /* 0x00000071006b7308 */ /* 0x0005e20000000800 */
[--C-:B----4-:R-:W-:Y:S01]  /*6ce0*/  FFMA.FTZ R115, R115, UR5, -R116.reuse ;  /* 0x0000000573737c23 */ /* 0x110fe20008010874 */
[----:B------:R-:W-:Y:S01]  /*6cf0*/  FFMA.FTZ R116, R135, UR5, -R116 ;  /* 0x0000000587747c23 */ /* 0x000fe20008010874 */
[----:B------:R-:W-:Y:S01]  /*6d00*/  FFMA.FTZ R126, R126, UR5, -R125 ;  /* 0x000000057e7e7c23 */ /* 0x000fe2000801087d */
[----:B------:R-:W4:Y:S01]  /*6d10*/  SHFL.IDX PT, R135, R216, R5, 0x1f ;  /* 0x00001f05d8877589 */ /* 0x000f2200000e0000 */
[----:B------:R-:W-:Y:S01]  /*6d20*/  HGMMA.64x128x16.F32.BF16 R24, gdesc[UR8], R24, gsb0 ;  /* 0x01e00000081879f0 */ /* 0x000fe20008001818 */
[----:B------:R-:W-:Y:S01]  /*6d30*/  R2UR UR8, R230 ;  /* 0x00000000e60872ca */ /* 0x000fe200000e0000 */
[----:B------:R-:W-:Y:S01]  /*6d40*/  UMOV UR10, UR4 ;  /* 0x00000004000a7c82 */ /* 0x000fe20008000000 */
[----:B------:R-:W-:Y:S01]  /*6d50*/  R2UR UR9, R231 ;  /* 0x00000000e70972ca */ /* 0x000fe200000e0000 */
[----:B------:R-:W-:Y:S01]  /*6d60*/  UMOV UR11, 0x40000040 ;  /* 0x40000040000b7882 */ /* 0x000fe20000000000 */
[----:B--2---:R-:W-:Y:S01]  /*6d70*/  FSEL R113, R132, -INF , P2 ;  /* 0xff80000084717808 */ /* 0x004fe20001000000 */
[----:B------:R-:W-:-:S02]  /*6d80*/  VIADD R132, R5, 0x4 ;  /* 0x0000000405847836 */ /* 0x000fc40000000000 */
[----:B------:R-:W-:Y:S01]  /*6d90*/  FFMA.FTZ R125, R143, UR5, -R125 ;  /* 0x000000058f7d7c23 */ /* 0x000fe2000801087d */
[--C-:B-1----:R-:W-:Y:S01]  /*6da0*/  FFMA.FTZ R129, R129, UR5, -R127.reuse ;  /* 0x0000000581817c23 */ /* 0x102fe2000801087f */
[----:B------:R-:W-:Y:S01]  /*6db0*/  FFMA.FTZ R127, R142, UR5, -R127 ;  /* 0x000000058e7f7c23 */ /* 0x000fe2000801087f */
[--C-:B------:R-:W-:Y:S01]  /*6dc0*/  FFMA.FTZ R113, R113, UR5, -R114.reuse ;  /* 0x0000000571717c23 */ /* 0x100fe20008010872 */
[----:B------:R-:W1:Y:S01]  /*6dd0*/  SHFL.IDX PT, R128, R216, R132, 0x1f ;  /* 0x00001f84d8807589 */ /* 0x000e6200000e0000 */
[----:B------:R-:W-:Y:S01]  /*6de0*/  FFMA.FTZ R114, R134, UR5, -R114 ;  /* 0x0000000586727c23 */ /* 0x000fe20008010872 */
[----:B------:R-:W-:Y:S01]  /*6df0*/  FSEL R134, R136, -INF , P2 ;  /* 0xff80000088867808 */ /* 0x000fe20001000000 */
[--C-:B---3--:R-:W-:Y:S01]  /*6e00*/  FFMA.FTZ R120, R120, UR5, -R119.reuse ;  /* 0x0000000578787c23 */ /* 0x108fe20008010877 */
[----:B------:R-:W-:Y:S01]  /*6e10*/  FFMA.FTZ R119, R150, UR5, -R119 ;  /* 0x0000000596777c23 */ /* 0x000fe20008010877 */
[----:B------:R-:W-:Y:S01]  /*6e20*/  VIADD R150, R5, 0x8 ;  /* 0x0000000805967836 */ /* 0x000fe20000000000 */
[----:B------:R-:W2:Y:S01]  /*6e30*/  SHFL.IDX PT, R216, R216, R227, 0x1f ;  /* 0x00001fe3d8d87589 */ /* 0x000ea200000e0000 */
[--C-:B------:R-:W-:Y:S01]  /*6e40*/  FFMA.FTZ R124, R124, UR5, -R123.reuse ;  /* 0x000000057c7c7c23 */ /* 0x100fe2000801087b */
[----:B------:R-:W-:Y:S01]  /*6e50*/  FFMA.FTZ R123, R146, UR5, -R123 ;  /* 0x00000005927b7c23 */ /* 0x000fe2000801087b */
[----:B------:R-:W-:Y:S01]  /*6e60*/  MUFU.EX2 R110, R110 ;  /* 0x0000006e006e7308 */ /* 0x000fe20000000800 */
[----:B------:R-:W-:Y:S01]  /*6e70*/  R2UR UR4, R217 ;  /* 0x00000000d90472ca */ /* 0x000fe200000e0000 */
[--C-:B----4-:R-:W-:Y:S01]  /*6e80*/  FFMA.FTZ R134, R134, UR5, -R135.reuse ;  /* 0x0000000586867c23 */ /* 0x110fe20008010887 */
[----:B------:R-:W-:-:S05]  /*6e90*/  FFMA.FTZ R135, R138, UR5, -R135 ;  /* 0x000000058a877c23 */ /* 0x000fca0008010887 */
[----:B------:R-:W3:Y:S01]  /*6ea0*/  MUFU.EX2 R18, R18 ;  /* 0x0000001200127308 */ /* 0x000ee20000000800 */
[--C-:B-1----:R-:W-:Y:S01]  /*6eb0*/  FFMA.FTZ R139, R137, UR5, -R128.reuse ;  /* 0x00000005898b7c23 */ /* 0x102fe20008010880 */
[----:B------:R-:W-:-:S06]  /*6ec0*/  FFMA.FTZ R138, R130, UR5, -R128 ;  /* 0x00000005828a7c23 */ /* 0x000fcc0008010880 */
[----:B------:R-:W1:Y:S01]  /*6ed0*/  MUFU.EX2 R20, R20 ;  /* 0x0000001400147308 */ /* 0x000e620000000800 */
[--C-:B--2---:R-:W-:Y:S01]  /*6ee0*/  FFMA.FTZ R118, R118, UR5, -R216.reuse ;  /* 0x0000000576767c23 */ /* 0x104fe200080108d8 */
[----:B------:R-:W-:Y:S01]  /*6ef0*/  FFMA.FTZ R117, R117, UR5, -R216 ;  /* 0x0000000575757c23 */ /* 0x000fe200080108d8 */
[----:B------:R-:W-:-:S05]  /*6f00*/  VIADD R216, R5, 0x4 ;  /* 0x0000000405d87836 */ /* 0x000fca0000000000 */
[----:B------:R-:W2:Y:S08]  /*6f10*/  MUFU.EX2 R105, R105 ;  /* 0x0000006900697308 */ /* 0x000eb00000000800 */
[----:B------:R-:W4:Y:S08]  /*6f20*/  MUFU.EX2 R106, R106 ;  /* 0x0000006a006a7308 */ /* 0x000f300000000800 */
[----:B------:R-:W5:Y:S08]  /*6f30*/  MUFU.EX2 R108, R108 ;  /* 0x0000006c006c7308 */ /* 0x000f700000000800 */
[----:B------:R-:W5:Y:S08]  /*6f40*/  MUFU.EX2 R109, R109 ;  /* 0x0000006d006d7308 */ /* 0x000f700000000800 */
[----:B------:R-:W5:Y:S08]  /*6f50*/  MUFU.EX2 R112, R112 ;  /* 0x0000007000707308 */ /* 0x000f700000000800 */
[----:B------:R-:W5:Y:S08]  /*6f60*/  MUFU.EX2 R113, R113 ;  /* 0x0000007100717308 */ /* 0x000f700000000800 */
[----:B------:R-:W5:Y:S08]  /*6f70*/  MUFU.EX2 R115, R115 ;  /* 0x0000007300737308 */ /* 0x000f700000000800 */
[----:B------:R-:W5:Y:S08]  /*6f80*/  MUFU.EX2 R9, R9 ;  /* 0x0000000900097308 */ /* 0x000f700000000800 */
[----:B------:R-:W5:Y:S08]  /*6f90*/  MUFU.EX2 R11, R11 ;  /* 0x0000000b000b7308 */ /* 0x000f700000000800 */
[----:B------:R-:W5:Y:S08]  /*6fa0*/  MUFU.EX2 R13, R13 ;  /* 0x0000000d000d7308 */ /* 0x000f700000000800 */
[----:B------:R-:W-:Y:S08]  /*6fb0*/  MUFU.EX2 R14, R14 ;  /* 0x0000000e000e7308 */ /* 0x000ff00000000800 */
[----:B------:R-:W5:Y:S01]  /*6fc0*/  MUFU.EX2 R15, R15 ;  /* 0x0000000f000f7308 */ /* 0x000f620000000800 */
[----:B------:R-:W-:-:S02]  /*6fd0*/  WARPGROUP.DEPBAR.LE gsb0, 0x0 ;  /* 0x00008000000079c5 */ /* 0x000fc40000010000 */
[----:B------:R-:W-:-:S05]  /*6fe0*/  WARPGROUP.ARRIVE ;  /* 0x00000000000079c5 */ /* 0x000fca0000000000 */
[----:B------:R-:W5:Y:S01]  /*6ff0*/  MUFU.EX2 R16, R16 ;  /* 0x0000001000107308 */ /* 0x000f620000000800 */
[----:B------:R-:W-:Y:S01]  /*7000*/  HGMMA.64x128x16.F32.BF16 R24, gdesc[UR8], R24, gsb0 ;  /* 0x01e00000081879f0 */ /* 0x000fe20008001818 */
[----:B------:R-:W-:Y:S01]  /*7010*/  R2UR UR8, R228 ;  /* 0x00000000e40872ca */ /* 0x000fe200000e0000 */
[----:B------:R-:W-:Y:S01]  /*7020*/  UMOV UR10, UR6 ;  /* 0x00000006000a7c82 */ /* 0x000fe20008000000 */
[----:B------:R-:W-:Y:S01]  /*7030*/  R2UR UR9, R229 ;  /* 0x00000000e50972ca */ /* 0x000fe200000e0000 */
[----:B------:R-:W-:-:S03]  /*7040*/  UMOV UR11, 0x40000040 ;  /* 0x40000040000b7882 */ /* 0x000fc60000000000 */
[----:B------:R-:W5:Y:S08]  /*7050*/  MUFU.EX2 R101, R101 ;  /* 0x0000006500657308 */ /* 0x000f700000000800 */
[----:B------:R-:W-:Y:S08]  /*7060*/  MUFU.EX2 R102, R102 ;  /* 0x0000006600667308 */ /* 0x000ff00000000800 */
[----:B------:R-:W5:Y:S08]  /*7070*/  MUFU.EX2 R103, R103 ;  /* 0x0000006700677308 */ /* 0x000f700000000800 */
        /* <DEDUP_REMOVED lines=16> */
[----:B------:R-:W-:Y:S07]  /*7180*/  HGMMA.64x128x16.F32.BF16 R24, gdesc[UR8], R24, gsb0 ;  /* 0x01e00000081879f0 */ /* 0x000fee0008001818 */
        /* <DEDUP_REMOVED lines=11> */
[----:B------:R-:W-:Y:S04]  /*7240*/  SHFL.IDX PT, R130, R223, R132, 0x1f ;  /* 0x00001f84df827589 */ /* 0x000fe800000e0000 */
[----:B------:R-:W1:Y:S04]  /*7250*/  SHFL.IDX PT, R128, R223, R5, 0x1f ;  /* 0x00001f05df807589 */ /* 0x000e6800000e0000 */
[----:B------:R-:W2:Y:S04]  /*7260*/  SHFL.IDX PT, R132, R223, R151, 0x1f ;  /* 0x00001f97df847589 */ /* 0x000ea800000e0000 */
[----:B------:R-:W-:Y:S04]  /*7270*/  SHFL.IDX PT, R136, R223, R148, 0x1f ;  /* 0x00001f94df887589 */ /* 0x000fe800000e0000 */
[----:B------:R-:W4:Y:S01]  /*7280*/  SHFL.IDX PT, R147, R223, R218, 0x1f ;  /* 0x00001fdadf937589 */ /* 0x000f2200000e0000 */
[----:B---3--:R-:W-:-:S03]  /*7290*/  FADD.FTZ R131, R28, -R137 ;  /* 0x800000891c837221 */ /* 0x008fc60000010000 */
[----:B------:R-:W3:Y:S01]  /*72a0*/  SHFL.IDX PT, R141, R226, R151, 0x1f ;  /* 0x00001f97e28d7589 */ /* 0x000ee200000e0000 */
[----:B------:R2:W5:Y:S03]  /*72b0*/  MUFU.EX2 R28, R134 ;  /* 0x00000086001c7308 */ /* 0x0005660000000800 */
[----:B------:R-:W5:Y:S01]  /*72c0*/  SHFL.IDX PT, R133, R223, R149, 0x1f ;  /* 0x00001f95df857589 */ /* 0x000f6200000e0000 */
[--C-:B-1----:R-:W-:Y:S01]  /*72d0*/  FADD.FTZ R24, R24, -R128.reuse ;  /* 0x8000008018187221 */ /* 0x102fe20000010000 */
[----:B------:R-:W-:Y:S01]  /*72e0*/  FADD.FTZ R26, R26, -R128 ;  /* 0x800000801a1a7221 */ /* 0x000fe20000010000 */
[----:B------:R-:W-:Y:S01]  /*72f0*/  FADD.FTZ R128, R25, -R130 ;  /* 0x8000008219807221 */ /* 0x000fe20000010000 */
[----:B------:R-:W-:Y:S01]  /*7300*/  FADD.FTZ R25, R30, -R137 ;  /* 0x800000891e197221 */ /* 0x000fe20000010000 */
[----:B--2---:R-:W-:Y:S01]  /*7310*/  FADD.FTZ R134, R29, -R132 ;  /* 0x800000841d867221 */ /* 0x004fe20000010000 */
[----:B------:R-:W1:Y:S01]  /*7320*/  SHFL.IDX PT, R143, R226, R150, 0x1f ;  /* 0x00001f96e28f7589 */ /* 0x000e6200000e0000 */
[----:B------:R2:W-:Y:S01]  /*7330*/  MUFU.EX2 R29, R135 ;  /* 0x00000087001d7308 */ /* 0x0005e20000000800 */
[----:B------:R-:W-:Y:S01]  /*7340*/  FADD.FTZ R130, R27, -R130 ;  /* 0x800000821b827221 */ /* 0x000fe20000010000 */
[----:B------:R-:W-:Y:S01]  /*7350*/  FADD.FTZ R27, R31, -R132 ;  /* 0x800000841f1b7221 */ /* 0x000fe20000010000 */
[----:B------:R-:W1:Y:S01]  /*7360*/  SHFL.IDX PT, R140, R226, R218, 0x1f ;  /* 0x00001fdae28c7589 */ /* 0x000e6200000e0000 */
[--C-:B----4-:R-:W-:Y:S01]  /*7370*/  FADD.FTZ R137, R36, -R147.reuse ;  /* 0x8000009324897221 */ /* 0x110fe20000010000 */
[----:B------:R-:W-:-:S03]  /*7380*/  FADD.FTZ R38, R38, -R147 ;  /* 0x8000009326267221 */ /* 0x000fc60000010000 */
[----:B------:R4:W4:Y:S01]  /*7390*/  MUFU.EX2 R30, R139 ;  /* 0x0000008b001e7308 */ /* 0x0009220000000800 */
[--C-:B--2---:R-:W-:Y:S01]  /*73a0*/  FADD.FTZ R135, R33, -R136.reuse ;  /* 0x8000008821877221 */ /* 0x104fe20000010000 */
[----:B------:R-:W-:Y:S01]  /*73b0*/  FADD.FTZ R136, R35, -R136 ;  /* 0x8000008823887221 */ /* 0x000fe20000010000 */
[----:B------:R-:W-:Y:S01]  /*73c0*/  SHFL.IDX PT, R147, R224, R151, 0x1f ;  /* 0x00001f97e0937589 */ /* 0x000fe200000e0000 */
[--C-:B---3--:R-:W-:Y:S01]  /*73d0*/  FADD.FTZ R45, R45, -R141.reuse ;  /* 0x8000008d2d2d7221 */ /* 0x108fe20000010000 */
[----:B------:R-:W-:Y:S02]  /*73e0*/  FADD.FTZ R47, R47, -R141 ;  /* 0x8000008d2f2f7221 */ /* 0x000fe40000010000 */
[----:B------:R2:W3:Y:S01]  /*73f0*/  SHFL.IDX PT, R35, R225, R151, 0x1f ;  /* 0x00001f97e1237589 */ /* 0x0004e200000e0000 */
[--C-:B-----5:R-:W-:Y:S01]  /*7400*/  FADD.FTZ R132, R32, -R133.reuse ;  /* 0x8000008520847221 */ /* 0x120fe20000010000 */
[----:B------:R-:W-:Y:S01]  /*7410*/  FADD.FTZ R133, R34, -R133 ;  /* 0x8000008522857221 */ /* 0x000fe20000010000 */
[----:B------:R-:W5:Y:S01]  /*7420*/  MUFU.EX2 R31, R138 ;  /* 0x0000008a001f7308 */ /* 0x000f620000000800 */
[----:B------:R-:W5:Y:S04]  /*7430*/  SHFL.IDX PT, R32, R226, R148, 0x1f ;  /* 0x00001f94e2207589 */ /* 0x000f6800000e0000 */
[----:B------:R-:W5:Y:S01]  /*7440*/  SHFL.IDX PT, R145, R226, R5, 0x1f ;  /* 0x00001f05e2917589 */ /* 0x000f6200000e0000 */
[--C-:B-1----:R-:W-:Y:S01]  /*7450*/  FADD.FTZ R44, R44, -R143.reuse ;  /* 0x8000008f2c2c7221 */ /* 0x102fe20000010000 */
[----:B------:R-:W-:-:S02]  /*7460*/  FADD.FTZ R46, R46, -R143 ;  /* 0x8000008f2e2e7221 */ /* 0x000fc40000010000 */
[----:B--2---:R-:W2:Y:S01]  /*7470*/  LDL R151, [R1+0x1c] ;  /* 0x00001c0001977983 */ /* 0x004ea20000100800 */
[--C-:B------:R-:W-:Y:S01]  /*7480*/  FADD.FTZ R52, R52, -R140.reuse ;  /* 0x8000008c34347221 */ /* 0x100fe20000010000 */
[----:B------:R-:W-:Y:S02]  /*7490*/  FADD.FTZ R54, R54, -R140 ;  /* 0x8000008c36367221 */ /* 0x000fe40000010000 */
[----:B------:R-:W1:Y:S04]  /*74a0*/  SHFL.IDX PT, R142, R226, R149, 0x1f ;  /* 0x00001f95e28e7589 */ /* 0x000e6800000e0000 */
[----:B----4-:R-:W4:Y:S04]  /*74b0*/  SHFL.IDX PT, R139, R225, R5, 0x1f ;  /* 0x00001f05e18b7589 */ /* 0x010f2800000e0000 */
[----:B------:R-:W4:Y:S01]  /*74c0*/  SHFL.IDX PT, R146, R223, R227, 0x1f ;  /* 0x00001fe3df927589 */ /* 0x000f2200000e0000 */
[--C-:B---3--:R-:W-:Y:S01]  /*74d0*/  FADD.FTZ R61, R61, -R35.reuse ;  /* 0x800000233d3d7221 */ /* 0x108fe20000010000 */
[----:B------:R-:W-:-:S02]  /*74e0*/  FADD.FTZ R63, R63, -R35 ;  /* 0x800000233f3f7221 */ /* 0x000fc40000010000 */
[----:B------:R-:W3:Y:S01]  /*74f0*/  SHFL.IDX PT, R141, R225, R150, 0x1f ;  /* 0x00001f96e18d7589 */ /* 0x000ee200000e0000 */
[--C-:B-----5:R-:W-:Y:S01]  /*7500*/  FADD.FTZ R49, R49, -R32.reuse ;  /* 0x8000002031317221 */ /* 0x120fe20000010000 */
[----:B------:R-:W-:Y:S01]  /*7510*/  FADD.FTZ R51, R51, -R32 ;  /* 0x8000002033337221 */ /* 0x000fe20000010000 */
[----:B------:R-:W-:Y:S01]  /*7520*/  MUFU.EX2 R35, R125 ;  /* 0x0000007d00237308 */ /* 0x000fe20000000800 */
[----:B------:R-:W-:Y:S01]  /*7530*/  SHFL.IDX PT, R143, R224, R149, 0x1f ;  /* 0x00001f95e08f7589 */ /* 0x000fe200000e0000 */
[--C-:B------:R-:W-:Y:S01]  /*7540*/  FADD.FTZ R40, R40, -R145.reuse ;  /* 0x8000009128287221 */ /* 0x100fe20000010000 */
[----:B------:R-:W-:Y:S02]  /*7550*/  FADD.FTZ R42, R42, -R145 ;  /* 0x800000912a2a7221 */ /* 0x000fe40000010000 */
[----:B------:R-:W5:Y:S03]  /*7560*/  SHFL.IDX PT, R34, R225, R216, 0x1f ;  /* 0x00001fd8e1227589 */ /* 0x000f6600000e0000 */
[----:B------:R3:W5:Y:S01]  /*7570*/  MUFU.EX2 R32, R129 ;  /* 0x0000008100207308 */ /* 0x0007620000000800 */
[--C-:B-1----:R-:W-:Y:S01]  /*7580*/  FADD.FTZ R48, R48, -R142.reuse ;  /* 0x8000008e30307221 */ /* 0x102fe20000010000 */
[----:B------:R-:W-:Y:S01]  /*7590*/  FADD.FTZ R50, R50, -R142 ;  /* 0x8000008e32327221 */ /* 0x000fe20000010000 */
[----:B------:R-:W1:Y:S01]  /*75a0*/  SHFL.IDX PT, R140, R225, R149, 0x1f ;  /* 0x00001f95e18c7589 */ /* 0x000e6200000e0000 */
[--C-:B----4-:R-:W-:Y:S01]  /*75b0*/  FADD.FTZ R56, R56, -R139.reuse ;  /* 0x8000008b38387221 */ /* 0x110fe20000010000 */
[----:B------:R-:W-:-:S02]  /*75c0*/  FADD.FTZ R58, R58, -R139 ;  /* 0x8000008b3a3a7221 */ /* 0x000fc40000010000 */
[----:B------:R-:W-:Y:S01]  /*75d0*/  SHFL.IDX PT, R142, R224, R150, 0x1f ;  /* 0x00001f96e08e7589 */ /* 0x000fe200000e0000 */
[----:B------:R-:W-:-:S03]  /*75e0*/  FADD.FTZ R37, R37, -R146 ;  /* 0x8000009225257221 */ /* 0x000fc60000010000 */
[----:B------:R-:W-:Y:S01]  /*75f0*/  SHFL.IDX PT, R144, R226, R216, 0x1f ;  /* 0x00001fd8e2907589 */ /* 0x000fe200000e0000 */
[----:B------:R-:W-:Y:S01]  /*7600*/  FMUL.FTZ R25, R10, R25 ;  /* 0x000000190a197220 */ /* 0x000fe20000410000 */
[--C-:B---3--:R-:W-:Y:S01]  /*7610*/  FADD.FTZ R60, R60, -R141.reuse ;  /* 0x8000008d3c3c7221 */ /* 0x108fe20000010000 */
[----:B------:R-:W-:Y:S01]  /*7620*/  FADD.FTZ R62, R62, -R141 ;  /* 0x8000008d3e3e7221 */ /* 0x000fe20000010000 */
[----:B------:R-:W-:Y:S01]  /*7630*/  SHFL.IDX PT, R129, R224, R5, 0x1f ;  /* 0x00001f05e0817589 */ /* 0x000fe200000e0000 */
[----:B------:R-:W-:Y:S01]  /*7640*/  FMUL.FTZ R27, R12, R27 ;  /* 0x0000001b0c1b7220 */ /* 0x000fe20000410000 */
[----:B------:R-:W-:Y:S01]  /*7650*/  FMUL.FTZ R26, R7, R26 ;  /* 0x0000001a071a7220 */ /* 0x000fe20000410000 */
[----:B------:R-:W-:Y:S01]  /*7660*/  MUFU.EX2 R123, R123 ;  /* 0x0000007b007b7308 */ /* 0x000fe20000000800 */
[----:B------:R-:W-:Y:S01]  /*7670*/  SHFL.IDX PT, R139, R224, R216, 0x1f ;  /* 0x00001fd8e08b7589 */ /* 0x000fe200000e0000 */
[----:B------:R-:W-:Y:S01]  /*7680*/  FADD.FTZ R39, R39, -R146 ;  /* 0x8000009227277221 */ /* 0x000fe20000010000 */
[--C-:B-----5:R-:W-:Y:S01]  /*7690*/  FADD.FTZ R57, R57, -R34.reuse ;  /* 0x8000002239397221 */ /* 0x120fe20000010000 */
[----:B------:R-:W-:Y:S01]  /*76a0*/  FADD.FTZ R59, R59, -R34 ;  /* 0x800000223b3b7221 */ /* 0x000fe20000010000 */
[----:B------:R-:W-:Y:S04]  /*76b0*/  SHFL.IDX PT, R145, R224, R148, 0x1f ;  /* 0x00001f94e0917589 */ /* 0x000fe800000e0000 */
[----:B------:R-:W-:Y:S04]  /*76c0*/  SHFL.IDX PT, R149, R224, R218, 0x1f ;  /* 0x00001fdae0957589 */ /* 0x000fe800000e0000 */
[----:B------:R-:W3:Y:S04]  /*76d0*/  SHFL.IDX PT, R33, R226, R227, 0x1f ;  /* 0x00001fe3e2217589 */ /* 0x000ee800000e0000 */
[----:B------:R-:W4:Y:S04]  /*76e0*/  SHFL.IDX PT, R138, R225, R148, 0x1f ;  /* 0x00001f94e18a7589 */ /* 0x000f2800000e0000 */
[----:B------:R-:W5:Y:S01]  /*76f0*/  SHFL.IDX PT, R36, R225, R218, 0x1f ;  /* 0x00001fdae1247589 */ /* 0x000f6200000e0000 */
[----:B------:R-:W-:Y:S01]  /*7700*/  FADD.FTZ R141, R80, -R143 ;  /* 0x8000008f508d7221 */ /* 0x000fe20000010000 */
[----:B------:R5:W5:Y:S01]  /*7710*/  MUFU.EX2 R34, R126 ;  /* 0x0000007e00227308 */ /* 0x000b620000000800 */
[----:B------:R-:W-:Y:S01]  /*7720*/  FMUL.FTZ R37, R19, R37 ;  /* 0x0000002513257220 */ /* 0x000fe20000410000 */
[----:B------:R-:W5:Y:S01]  /*7730*/  SHFL.IDX PT, R224, R224, R227, 0x1f ;  /* 0x00001fe3e0e07589 */ /* 0x000f6200000e0000 */
[--C-:B-1----:R-:W-:Y:S01]  /*7740*/  FADD.FTZ R66, R66, -R140.reuse ;  /* 0x8000008c42427221 */ /* 0x102fe20000010000 */
[----:B------:R-:W-:-:S04]  /*7750*/  FADD.FTZ R64, R64, -R140 ;  /* 0x8000008c40407221 */ /* 0x000fc80000010000 */
[----:B------:R-:W-:Y:S01]  /*7760*/  MUFU.EX2 R122, R122 ;  /* 0x0000007a007a7308 */ /* 0x000fe20000000800 */
[----:B------:R-:W1:Y:S01]  /*7770*/  SHFL.IDX PT, R225, R225, R227, 0x1f ;  /* 0x00001fe3e1e17589 */ /* 0x000e6200000e0000 */
[----:B------:R-:W-:Y:S01]  /*7780*/  FADD.FTZ R143, R82, -R143 ;  /* 0x8000008f528f7221 */ /* 0x000fe20000010000 */
[----:B------:R-:W-:-:S05]  /*7790*/  FMUL.FTZ R82, R17, R137 ;  /* 0x0000008911527220 */ /* 0x000fca0000410000 */
[----:B------:R-:W-:Y:S01]  /*77a0*/  MUFU.EX2 R121, R121 ;  /* 0x0000007900797308 */ /* 0x000fe20000000800 */
[--C-:B---3--:R-:W-:Y:S01]  /*77b0*/  FADD.FTZ R53, R53, -R33.reuse ;  /* 0x8000002135357221 */ /* 0x108fe20000010000 */
[----:B------:R-:W-:Y:S01]  /*77c0*/  FADD.FTZ R55, R55, -R33 ;  /* 0x8000002137377221 */ /* 0x000fe20000010000 */
[--C-:B----4-:R-:W-:Y:S01]  /*77d0*/  FADD.FTZ R125, R67, -R138.reuse ;  /* 0x8000008a437d7221 */ /* 0x110fe20000010000 */
[----:B------:R-:W-:Y:S01]  /*77e0*/  FADD.FTZ R65, R65, -R138 ;  /* 0x8000008a41417221 */ /* 0x000fe20000010000 */
[----:B------:R-:W-:Y:S01]  /*77f0*/  F2FP.BF16.F32.PACK_AB R82, R37, R82 ;  /* 0x000000522552723e */ /* 0x000fe200000010ff */
[--C-:B-----5:R-:W-:Y:S01]  /*7800*/  FADD.FTZ R126, R68, -R36.reuse ;  /* 0x80000024447e7221 */ /* 0x120fe20000010000 */
[----:B------:R-:W-:Y:S01]  /*7810*/  FADD.FTZ R67, R70, -R36 ;  /* 0x8000002446437221 */ /* 0x000fe20000010000 */
[----:B------:R3:W4:Y:S01]  /*7820*/  MUFU.EX2 R33, R127 ;  /* 0x0000007f00217308 */ /* 0x0007220000000800 */
[----:B------:R-:W-:Y:S01]  /*7830*/  FMUL.FTZ R38, R18, R38 ;  /* 0x0000002612267220 */ /* 0x000fe20000410000 */
[--C-:B------:R-:W-:Y:S01]  /*7840*/  FADD.FTZ R150, R85, -R224.reuse ;  /* 0x800000e055967221 */ /* 0x100fe20000010000 */
[----:B------:R-:W-:Y:S01]  /*7850*/  FMUL.FTZ R85, R8, R130 ;  /* 0x0000008208557220 */ /* 0x000fe20000410000 */
[----:B------:R-:W-:Y:S01]  /*7860*/  FADD.FTZ R224, R87, -R224 ;  /* 0x800000e057e07221 */ /* 0x000fe20000010000 */
[----:B------:R-:W-:-:S03]  /*7870*/  F2FP.BF16.F32.PACK_AB R87, R27, R25 ;  /* 0x000000191b57723e */ /* 0x000fc600000010ff */
[----:B------:R-:W-:Y:S01]  /*7880*/  MUFU.EX2 R120, R120 ;  /* 0x0000007800787308 */ /* 0x000fe20000000800 */
[----:B-1----:R-:W-:Y:S01]  /*7890*/  FADD.FTZ R70, R69, -R225 ;  /* 0x800000e145467221 */ /* 0x002fe20000010000 */
[----:B------:R-:W-:Y:S01]  /*78a0*/  FMUL.FTZ R25, R111, R65 ;  /* 0x000000416f197220 */ /* 0x000fe20000410000 */
[----:B------:R-:W-:Y:S01]  /*78b0*/  F2FP.BF16.F32.PACK_AB R85, R85, R26 ;  /* 0x0000001a5555723e */ /* 0x000fe200000010ff */
[----:B------:R-:W-:-:S04]  /*78c0*/  FMUL.FTZ R65, R110, R66 ;  /* 0x000000426e417220 */ /* 0x000fc80000410000 */
[----:B------:R-:W-:Y:S01]  /*78d0*/  MUFU.EX2 R119, R119 ;  /* 0x0000007700777308 */ /* 0x000fe20000000800 */
[----:B------:R-:W-:Y:S01]  /*78e0*/  FMUL.FTZ R39, R20, R39 ;  /* 0x0000002714277220 */ /* 0x000fe20000410000 */
[----:B------:R-:W-:Y:S01]  /*78f0*/  FMUL.FTZ R60, R105, R60 ;  /* 0x0000003c693c7220 */ /* 0x000fe20000410000 */
[----:B------:R-:W-:-:S05]  /*7900*/  FMUL.FTZ R61, R107, R61 ;  /* 0x0000003d6b3d7220 */ /* 0x000fca0000410000 */
[----:B------:R-:W-:Y:S01]  /*7910*/  MUFU.EX2 R118, R118 ;  /* 0x0000007600767308 */ /* 0x000fe20000000800 */
[----:B------:R-:W-:Y:S01]  /*7920*/  FMUL.FTZ R62, R106, R62 ;  /* 0x0000003e6a3e7220 */ /* 0x000fe20000410000 */
[----:B------:R-:W-:Y:S01]  /*7930*/  FMUL.FTZ R63, R108, R63 ;  /* 0x0000003f6c3f7220 */ /* 0x000fe20000410000 */
[----:B------:R-:W-:Y:S01]  /*7940*/  FMUL.FTZ R64, R109, R64 ;  /* 0x000000406d407220 */ /* 0x000fe20000410000 */
[--C-:B------:R-:W-:Y:S01]  /*7950*/  FADD.FTZ R41, R41, -R144.reuse ;  /* 0x8000009029297221 */ /* 0x100fe20000010000 */
[----:B------:R-:W-:-:S03]  /*7960*/  FADD.FTZ R43, R43, -R144 ;  /* 0x800000902b2b7221 */ /* 0x000fc60000010000 */
[----:B------:R1:W5:Y:S01]  /*7970*/  MUFU.EX2 R36, R124 ;  /* 0x0000007c00247308 */ /* 0x0003620000000800 */
[----:B------:R-:W-:Y:S01]  /*7980*/  FMUL.FTZ R26, R112, R125 ;  /* 0x0000007d701a7220 */ /* 0x000fe20000410000 */
[----:B------:R-:W-:Y:S01]  /*7990*/  FMUL.FTZ R66, R113, R126 ;  /* 0x0000007e71427220 */ /* 0x000fe20000410000 */
[----:B------:R-:W-:-:S05]  /*79a0*/  FMUL.FTZ R27, R115, R70 ;  /* 0x00000046731b7220 */ /* 0x000fca0000410000 */
[----:B------:R-:W5:Y:S01]  /*79b0*/  MUFU.EX2 R37, R117 ;  /* 0x0000007500257308 */ /* 0x000f620000000800 */
[----:B---3--:R-:W-:Y:S01]  /*79c0*/  FADD.FTZ R127, R72, -R129 ;  /* 0x80000081487f7221 */ /* 0x008fe20000010000 */
[----:B------:R-:W-:Y:S01]  /*79d0*/  FADD.FTZ R138, R73, -R139 ;  /* 0x8000008b498a7221 */ /* 0x000fe20000010000 */
[----:B------:R-:W-:Y:S01]  /*79e0*/  FADD.FTZ R129, R74, -R129 ;  /* 0x800000814a817221 */ /* 0x000fe20000010000 */
[----:B------:R-:W-:Y:S01]  /*79f0*/  FADD.FTZ R139, R75, -R139 ;  /* 0x8000008b4b8b7221 */ /* 0x000fe20000010000 */
[--C-:B------:R-:W-:Y:S01]  /*7a00*/  FADD.FTZ R140, R76, -R142.reuse ;  /* 0x8000008e4c8c7221 */ /* 0x100fe20000010000 */
[----:B------:R-:W-:Y:S01]  /*7a10*/  FADD.FTZ R146, R77, -R147 ;  /* 0x800000934d927221 */ /* 0x000fe20000010000 */
[----:B------:R-:W-:Y:S01]  /*7a20*/  FADD.FTZ R144, R81, -R145 ;  /* 0x8000009151907221 */ /* 0x000fe20000010000 */
[----:B------:R-:W-:Y:S01]  /*7a30*/  FADD.FTZ R148, R84, -R149 ;  /* 0x8000009554947221 */ /* 0x000fe20000010000 */
[----:B-1----:R-:W-:Y:S01]  /*7a40*/  FADD.FTZ R124, R71, -R225 ;  /* 0x800000e1477c7221 */ /* 0x002fe20000010000 */
[----:B------:R-:W-:Y:S01]  /*7a50*/  FADD.FTZ R145, R83, -R145 ;  /* 0x8000009153917221 */ /* 0x000fe20000010000 */
[----:B------:R-:W-:Y:S01]  /*7a60*/  FADD.FTZ R149, R86, -R149 ;  /* 0x8000009556957221 */ /* 0x000fe20000010000 */
        /* <DEDUP_REMOVED lines=47> */
[----:B----4-:R-:W-:Y:S01]  /*7d60*/  FMUL.FTZ R63, R33, R142 ;  /* 0x0000008e213f7220 */ /* 0x010fe20000410000 */
[----:B------:R-:W-:Y:S01]  /*7d70*/  F2FP.BF16.F32.PACK_AB R81, R136, R81 ;  /* 0x000000518851723e */ /* 0x000fe200000010ff */
[----:B------:R-:W-:Y:S01]  /*7d80*/  FMUL.FTZ R38, R35, R147 ;  /* 0x0000009323267220 */ /* 0x000fe20000410000 */
[----:B------:R-:W-:Y:S01]  /*7d90*/  F2FP.BF16.F32.PACK_AB R68, R57, R56 ;  /* 0x000000383944723e */ /* 0x000fe200000010ff */
[----:B-----5:R-:W-:Y:S01]  /*7da0*/  FMUL.FTZ R56, R36, R141 ;  /* 0x0000008d24387220 */ /* 0x020fe20000410000 */
        /* <DEDUP_REMOVED lines=108> */
[----:B---3--:R-:W-:-:S05]  /*8470*/  IMAD R7, R0, 0x800, R38 ;  /* 0x0000080000077824 */ /* 0x008fca00078e0226 */
        /* <DEDUP_REMOVED lines=65> */
.L_x_4757:
[----:B------:R-:W-:Y:S01]  /*8890*/  IMAD R220, R0, 0x400, R220 ;  /* 0x0000040000dc7824 */ /* 0x000fe200078e02dc */
[----:B------:R-:W-:Y:S01]  /*88a0*/  UMOV UR7, 0x40000040 ;  /* 0x4000004000077882 */ /* 0x000fe20000000000 */
[----:B------:R-:W-:Y:S01]  /*88b0*/  VIADD R7, R6, 0x30c40 ;  /* 0x00030c4006077836 */ /* 0x000fe20000000000 */
[----:B------:R-:W1:Y:S02]  /*88c0*/  S2R R8, SR_TID.X ;  /* 0x0000000000087919 */ /* 0x000e640000002100 */
[----:B------:R-:W-:Y:S02]  /*88d0*/  R2UR UR4, R220 ;  /* 0x00000000dc0472ca */ /* 0x000fe400000e0000 */
[----:B------:R-:W-:-:S04]  /*88e0*/  PRMT R7, RZ, 0x654, R7 ;  /* 0x00000654ff077816 */ /* 0x000fc80000000007 */
[----:B------:R2:W-:Y:S01]  /*88f0*/  SYNCS.ARRIVE.TRANS64.RED.A1T0 RZ, [R7+URZ], RZ ;  /* 0x000000ff07ff79a7 */ /* 0x0005e2000810043f */
[----:B------:R-:W-:-:S06]  /*8900*/  WARPGROUP.ARRIVE ;  /* 0x00000000000079c5 */ /* 0x000fcc0000000000 */
[----:B------:R-:W-:Y:S02]  /*8910*/  UMOV UR6, UR4 ;  /* 0x0000000400067c82 */ /* 0x000fe40008000000 */
        /* <DEDUP_REMOVED lines=61> */
.L_x_4758:
        /* <DEDUP_REMOVED lines=12> */
.L_x_4748:
[----:B------:R-:W-:-:S06]  /*8db0*/  UISETP.GE.AND UP0, UPT, UR38, UR37, UPT ;  /* 0x000000252600728c */ /* 0x000fcc000bf06270 */
[----:B------:R-:W-:-:S13]  /*8dc0*/  PLOP3.LUT P0, PT, PT, PT, UP0, 0x80, 0x0 ;  /* 0x000000000000781c */ /* 0x000fda0003f0f008 */
[----:B------:R-:W-:Y:S05]  /*8dd0*/  @P0 BRA `(.L_x_4760) ;  /* 0x0000004000bc0947 */ /* 0x000fea0003800000 */
[----:B------:R-:W2:Y:S01]  /*8de0*/  LDL.LU R9, [R1+0x38] ;  /* 0x0000380001097983 */ /* 0x000ea20000300800 */
[----:B------:R-:W1:Y:S03]  /*8df0*/  LDC R20, c[0x0][0x290] ;  /* 0x0000a400ff147b82 */ /* 0x000e660000000800 */
[----:B------:R-:W3:Y:S04]  /*8e00*/  LDL R14, [R1+0x34] ;  /* 0x00003400010e7983 */ /* 0x000ee80000100800 */
[----:B------:R-:W3:Y:S01]  /*8e10*/  LDL.LU R13, [R1+0x3c] ;  /* 0x00003c00010d7983 */ /* 0x000ee20000300800 */
[----:B------:R-:W-:Y:S02]  /*8e20*/  IMAD R233, R233, 0x2000, R222 ;  /* 0x00002000e9e97824 */ /* 0x000fe400078e02de */
[----:B------:R-:W-:Y:S01]  /*8e30*/  IMAD.MOV.U32 R237, RZ, RZ, 0x40000040 ;  /* 0x40000040ffed7424 */ /* 0x000fe200078e00ff */
[----:B------:R-:W4:Y:S01]  /*8e40*/  S2R R5, SR_TID.X ;  /* 0x0000000000057919 */ /* 0x000f220000002100 */
[----:B------:R-:W-:-:S02]  /*8e50*/  IMAD.MOV.U32 R235, RZ, RZ, 0x40000040 ;  /* 0x40000040ffeb7424 */ /* 0x000fc400078e00ff */
[----:B------:R-:W-:Y:S01]  /*8e60*/  IMAD.MOV.U32 R231, RZ, RZ, 0x40000040 ;  /* 0x40000040ffe77424 */ /* 0x000fe200078e00ff */
[----:B------:R-:W5:Y:S01]  /*8e70*/  S2R R12, SR_TID.X ;  /* 0x00000000000c7919 */ /* 0x000f620000002100 */
[----:B------:R-:W1:Y:S01]  /*8e80*/  S2R R229, SR_CTAID.X ;  /* 0x0000000000e57919 */ /* 0x000e620000002500 */
[----:B----4-:R-:W-:Y:S02]  /*8e90*/  VIADD R5, R5, 0xffffff80 ;  /* 0xffffff8005057836 */ /* 0x010fe40000000000 */
[----:B-----5:R-:W-:-:S03]  /*8ea0*/  VIADD R15, R12, 0xffffff80 ;  /* 0xffffff800c0f7836 */ /* 0x020fc60000000000 */
[----:B------:R-:W-:Y:S01]  /*8eb0*/  SHF.R.S32.HI R6, RZ, 0x1f, R5 ;  /* 0x0000001fff067819 */ /* 0x000fe20000011405 */
[----:B------:R-:W-:-:S03]  /*8ec0*/  VIADD R16, R12, 0xffffff80 ;  /* 0xffffff800c107836 */ /* 0x000fc60000000000 */
[----:B------:R-:W-:Y:S02]  /*8ed0*/  LEA.HI R7, R6, R5, RZ, 0x5 ;  /* 0x0000000506077211 */ /* 0x000fe400078f28ff */
[----:B------:R-:W-:Y:S02]  /*8ee0*/  SHF.R.S32.HI R15, RZ, 0x1f, R15 ;  /* 0x0000001fff0f7819 */ /* 0x000fe4000001140f */
[----:B------:R-:W-:Y:S02]  /*8ef0*/  LOP3.LUT R8, R7, 0xffffffe0, RZ, 0xc0, !PT ;  /* 0xffffffe007087812 */ /* 0x000fe400078ec0ff */
[----:B------:R-:W-:-:S03]  /*8f00*/  LEA.HI R15, R15, R16, RZ, 0x7 ;  /* 0x000000100f0f7211 */ /* 0x000fc600078f38ff */
[----:B------:R-:W-:Y:S01]  /*8f10*/  IMAD.IADD R8, R5, 0x1, -R8 ;  /* 0x0000000105087824 */ /* 0x000fe200078e0a08 */
[----:B------:R-:W-:-:S04]  /*8f20*/  SHF.R.S32.HI R15, RZ, 0x7, R15 ;  /* 0x00000007ff0f7819 */ /* 0x000fc8000001140f */
[----:B------:R-:W-:Y:S02]  /*8f30*/  SHF.R.S32.HI R7, RZ, 0x1f, R8 ;  /* 0x0000001fff077819 */ /* 0x000fe40000011408 */
[--C-:B--2---:R-:W-:Y:S02]  /*8f40*/  SHF.R.S32.HI R11, RZ, 0x2, R9.reuse ;  /* 0x00000002ff0b7819 */ /* 0x104fe40000011409 */
[----:B------:R-:W-:Y:S02]  /*8f50*/  SHF.R.S32.HI R10, RZ, 0x1f, R9 ;  /* 0x0000001fff0a7819 */ /* 0x000fe40000011409 */
[CC--:B------:R-:W-:Y:S02]  /*8f60*/  LEA.HI R9, R7.reuse, R8.reuse, RZ, 0x3 ;  /* 0x0000000807097211 */ /* 0x0c0fe400078f18ff */
[----:B------:R-:W-:Y:S02]  /*8f70*/  LEA.HI R10, R10, R11, RZ, 0x3 ;  /* 0x0000000b0a0a7211 */ /* 0x000fe400078f18ff */
[----:B------:R-:W-:-:S02]  /*8f80*/  LEA.HI R7, R7, R8, RZ, 0x2 ;  /* 0x0000000807077211 */ /* 0x000fc400078f10ff */
[----:B------:R-:W-:Y:S02]  /*8f90*/  LOP3.LUT R12, R10, 0xfffffff8, RZ, 0xc0, !PT ;  /* 0xfffffff80a0c7812 */ /* 0x000fe400078ec0ff */
[--C-:B------:R-:W-:Y:S02]  /*8fa0*/  SHF.R.S32.HI R10, RZ, 0x3, R9.reuse ;  /* 0x00000003ff0a7819 */ /* 0x100fe40000011409 */
[----:B------:R-:W-:Y:S01]  /*8fb0*/  SHF.R.S32.HI R9, RZ, 0x1f, R9 ;  /* 0x0000001fff097819 */ /* 0x000fe20000011409 */
[----:B------:R-:W-:Y:S01]  /*8fc0*/  IMAD.IADD R12, R11, 0x1, -R12 ;  /* 0x000000010b0c7824 */ /* 0x000fe200078e0a0c */
[----:B------:R-:W-:Y:S02]  /*8fd0*/  SHF.R.S32.HI R8, RZ, 0x2, R7 ;  /* 0x00000002ff087819 */ /* 0x000fe40000011407 */
[----:B------:R-:W-:Y:S02]  /*8fe0*/  LEA.HI R9, R9, R10, RZ, 0x4 ;  /* 0x0000000a09097211 */ /* 0x000fe400078f20ff */
[----:B------:R-:W-:-:S02]  /*8ff0*/  LEA.HI R7, R7, R8, RZ, 0x1 ;  /* 0x0000000807077211 */ /* 0x000fc400078f08ff */
[----:B---3--:R-:W-:Y:S02]  /*9000*/  LEA.HI R13, R13, R14, RZ, 0x5 ;  /* 0x0000000e0d0d7211 */ /* 0x008fe400078f28ff */
[----:B------:R-:W-:Y:S02]  /*9010*/  LOP3.LUT R9, R9, 0x1ffffff0, RZ, 0xc0, !PT ;  /* 0x1ffffff009097812 */ /* 0x000fe400078ec0ff */
[----:B------:R-:W-:Y:S02]  /*9020*/  LEA.HI R14, R15, R15, RZ, 0x1 ;  /* 0x0000000f0f0e7211 */ /* 0x000fe400078f08ff */
[----:B------:R-:W-:Y:S01]  /*9030*/  LOP3.LUT R7, R7, 0xfffffffe, RZ, 0xc0, !PT ;  /* 0xfffffffe07077812 */ /* 0x000fe200078ec0ff */
[----:B------:R-:W-:Y:S01]  /*9040*/  IMAD.IADD R10, R10, 0x1, -R9 ;  /* 0x000000010a0a7824 */ /* 0x000fe200078e0a09 */
[----:B------:R-:W-:Y:S01]  /*9050*/  SHF.R.S32.HI R13, RZ, 0x5, R13 ;  /* 0x00000005ff0d7819 */ /* 0x000fe2000001140d */
[----:B------:R-:W-:Y:S01]  /*9060*/  VIADD R9, R8, 0x8 ;  /* 0x0000000808097836 */ /* 0x000fe20000000000 */
[----:B------:R-:W-:Y:S01]  /*9070*/  LOP3.LUT R14, R14, 0x3fffffe, RZ, 0xc0, !PT ;  /* 0x03fffffe0e0e7812 */ /* 0x000fe200078ec0ff */
[----:B------:R-:W-:-:S02]  /*9080*/  IMAD.IADD R7, R8, 0x1, -R7 ;  /* 0x0000000108077824 */ /* 0x000fc400078e0a07 */
[----:B------:R-:W-:Y:S01]  /*9090*/  IMAD R12, R13, 0x10, R12 ;  /* 0x000000100d0c7824 */ /* 0x000fe200078e020c */
[----:B------:R-:W-:Y:S01]  /*90a0*/  LEA.HI R13, R6, R5, RZ, 0x2 ;  /* 0x00000005060d7211 */ /* 0x000fe200078f10ff */
[----:B------:R-:W-:Y:S01]  /*90b0*/  IMAD.IADD R11, R15, 0x1, -R14 ;  /* 0x000000010f0b7824 */ /* 0x000fe200078e0a0e */
[----:B------:R-:W-:Y:S01]  /*90c0*/  LEA.HI R6, R9, R9, RZ, 0x1 ;  /* 0x0000000909067211 */ /* 0x000fe200078f08ff */
[----:B------:R-:W-:Y:S01]  /*90d0*/  IMAD R7, R10, 0x8, R7 ;  /* 0x000000080a077824 */ /* 0x000fe200078e0207 */
[----:B------:R-:W-:Y:S01]  /*90e0*/  LOP3.LUT R14, R13, 0xfffffffc, RZ, 0xc0, !PT ;  /* 0xfffffffc0d0e7812 */ /* 0x000fe200078ec0ff */
[----:B------:R-:W-:Y:S02]  /*90f0*/  VIADD R10, R8, 0x10 ;  /* 0x00000010080a7836 */ /* 0x000fe40000000000 */
[----:B------:R-:W-:Y:S01]  /*9100*/  IMAD R18, R11, 0x40, R12 ;  /* 0x000000400b127824 */ /* 0x000fe200078e020c */
[----:B------:R-:W-:Y:S01]  /*9110*/  LOP3.LUT R12, R6, 0xfffffffe, RZ, 0xc0, !PT ;  /* 0xfffffffe060c7812 */ /* 0x000fe200078ec0ff */
[----:B------:R-:W-:Y:S01]  /*9120*/  VIADD R13, R8, 0x18 ;  /* 0x00000018080d7836 */ /* 0x000fe20000000000 */
[----:B------:R2:W-:Y:S01]  /*9130*/  STL [R1+0x30], R7 ;  /* 0x0000300701007387 */ /* 0x0005e20000100800 */
[----:B------:R-:W-:Y:S01]  /*9140*/  LEA.HI R8, R10, R10, RZ, 0x1 ;  /* 0x0000000a0a087211 */ /* 0x000fe200078f08ff */
[----:B------:R-:W-:-:S02]  /*9150*/  IMAD.IADD R5, R5, 0x1, -R14 ;  /* 0x0000000105057824 */ /* 0x000fc400078e0a0e */
[----:B------:R-:W-:Y:S01]  /*9160*/  LEA.HI R14, R13, R13, RZ, 0x1 ;  /* 0x0000000d0d0e7211 */ /* 0x000fe200078f08ff */
[----:B------:R-:W-:Y:S01]  /*9170*/  IMAD.IADD R12, R9, 0x1, -R12 ;  /* 0x00000001090c7824 */ /* 0x000fe200078e0a0c */
[----:B------:R-:W-:Y:S02]  /*9180*/  LOP3.LUT R11, R8, 0xfffffffe, RZ, 0xc0, !PT ;  /* 0xfffffffe080b7812 */ /* 0x000fe400078ec0ff */
[----:B------:R-:W-:Y:S02]  /*9190*/  SHF.R.S32.HI R9, RZ, 0x1, R8 ;  /* 0x00000001ff097819 */ /* 0x000fe40000011408 */
[--C-:B--2---:R-:W-:Y:S01]  /*91a0*/  SHF.R.S32.HI R7, RZ, 0x1, R6.reuse ;  /* 0x00000001ff077819 */ /* 0x104fe20000011406 */
[----:B------:R-:W-:Y:S01]  /*91b0*/  IMAD.IADD R11, R10, 0x1, -R11 ;  /* 0x000000010a0b7824 */ /* 0x000fe200078e0a0b */
[----:B------:R-:W-:Y:S02]  /*91c0*/  SHF.R.S32.HI R6, RZ, 0x1f, R6 ;  /* 0x0000001fff067819 */ /* 0x000fe40000011406 */
[----:B------:R-:W-:-:S02]  /*91d0*/  SHF.R.S32.HI R8, RZ, 0x1f, R8 ;  /* 0x0000001fff087819 */ /* 0x000fc40000011408 */
[----:B------:R-:W-:Y:S02]  /*91e0*/  LEA.HI R6, R6, R7, RZ, 0x4 ;  /* 0x0000000706067211 */ /* 0x000fe400078f20ff */
[--C-:B------:R-:W-:Y:S02]  /*91f0*/  SHF.R.S32.HI R15, RZ, 0x1, R14.reuse ;  /* 0x00000001ff0f7819 */ /* 0x100fe4000001140e */
[----:B------:R-:W-:Y:S02]  /*9200*/  SHF.R.S32.HI R16, RZ, 0x1f, R14 ;  /* 0x0000001fff107819 */ /* 0x000fe4000001140e */
[----:B------:R-:W-:Y:S02]  /*9210*/  LOP3.LUT R6, R6, 0x1ffffff0, RZ, 0xc0, !PT ;  /* 0x1ffffff006067812 */ /* 0x000fe400078ec0ff */
[----:B------:R-:W-:Y:S02]  /*9220*/  LEA.HI R8, R8, R9, RZ, 0x4 ;  /* 0x0000000908087211 */ /* 0x000fe400078f20ff */
[----:B------:R-:W-:Y:S01]  /*9230*/  LEA.HI R16, R16, R15, RZ, 0x4 ;  /* 0x0000000f10107211 */ /* 0x000fe200078f20ff */
[----:B------:R-:W-:Y:S01]  /*9240*/  IMAD.IADD R7, R7, 0x1, -R6 ;  /* 0x0000000107077824 */ /* 0x000fe200078e0a06 */
[----:B------:R-:W-:-:S02]  /*9250*/  LOP3.LUT R8, R8, 0x1ffffff0, RZ, 0xc0, !PT ;  /* 0x1ffffff008087812 */ /* 0x000fc400078ec0ff */
[----:B------:R-:W-:Y:S01]  /*9260*/  LOP3.LUT R14, R14, 0xfffffffe, RZ, 0xc0, !PT ;  /* 0xfffffffe0e0e7812 */ /* 0x000fe200078ec0ff */
[----:B------:R-:W-:Y:S01]  /*9270*/  IMAD R6, R7, 0x8, R12 ;  /* 0x0000000807067824 */ /* 0x000fe200078e020c */
[----:B------:R-:W-:Y:S01]  /*9280*/  LOP3.LUT R16, R16, 0x1ffffff0, RZ, 0xc0, !PT ;  /* 0x1ffffff010107812 */ /* 0x000fe200078ec0ff */
[----:B------:R-:W-:Y:S02]  /*9290*/  IMAD.IADD R8, R9, 0x1, -R8 ;  /* 0x0000000109087824 */ /* 0x000fe400078e0a08 */
[----:B------:R-:W-:Y:S01]  /*92a0*/  IMAD.IADD R14, R13, 0x1, -R14 ;  /* 0x000000010d0e7824 */ /* 0x000fe200078e0a0e */
[----:B------:R2:W-:Y:S01]  /*92b0*/  STL [R1+0x2c], R6 ;  /* 0x00002c0601007387 */ /* 0x0005e20000100800 */
[----:B------:R-:W-:Y:S02]  /*92c0*/  IMAD.IADD R15, R15, 0x1, -R16 ;  /* 0x000000010f0f7824 */ /* 0x000fe400078e0a10 */
[----:B------:R-:W-:Y:S02]  /*92d0*/  IMAD R8, R8, 0x8, R11 ;  /* 0x0000000808087824 */ /* 0x000fe400078e020b */
[----:B-1----:R-:W-:-:S02]  /*92e0*/  IMAD R7, R229, -0x80, R20 ;  /* 0xffffff80e5077824 */ /* 0x002fc400078e0214 */
[----:B------:R-:W-:Y:S01]  /*92f0*/  IMAD.MOV.U32 R13, RZ, RZ, 0x40000040 ;  /* 0x40000040ff0d7424 */ /* 0x000fe200078e00ff */
[----:B------:R1:W-:Y:S01]  /*9300*/  STL [R1+0x28], R8 ;  /* 0x0000280801007387 */ /* 0x0003e20000100800 */
[----:B------:R-:W-:Y:S02]  /*9310*/  IMAD.MOV.U32 R11, RZ, RZ, 0x40000040 ;  /* 0x40000040ff0b7424 */ /* 0x000fe400078e00ff */
[----:B--2---:R-:W-:Y:S02]  /*9320*/  IMAD R6, R15, 0x8, R14 ;  /* 0x000000080f067824 */ /* 0x004fe400078e020e */
[----:B------:R-:W-:Y:S02]  /*9330*/  IMAD.MOV.U32 R9, RZ, RZ, 0x40000040 ;  /* 0x40000040ff097424 */ /* 0x000fe400078e00ff */
[----:B------:R-:W-:Y:S01]  /*9340*/  VIADD R15, R5, 0x8 ;  /* 0x00000008050f7836 */ /* 0x000fe20000000000 */
[----:B------:R2:W-:Y:S01]  /*9350*/  STL [R1+0x24], R6 ;  /* 0x0000240601007387 */ /* 0x0005e20000100800 */
[----:B------:R-:W-:-:S02]  /*9360*/  IMAD R229, R229, -0x80, -R18 ;  /* 0xffffff80e5e57824 */ /* 0x000fc400078e0a12 */
[----:B-1----:R-:W-:Y:S02]  /*9370*/  VIADD R8, R233, 0x20c00 ;  /* 0x00020c00e9087836 */ /* 0x002fe40000000000 */
[----:B------:R-:W-:-:S03]  /*9380*/  VIADD R15, R5, 0x14 ;  /* 0x00000014050f7836 */ /* 0x000fc60000000000 */
[----:B------:R-:W-:Y:S01]  /*9390*/  SHF.R.U32.HI R8, RZ, 0x4, R8 ;  /* 0x00000004ff087819 */ /* 0x000fe20000011608 */
[----:B--2---:R-:W-:Y:S02]  /*93a0*/  IMAD.IADD R6, R7, 0x1, -R18 ;  /* 0x0000000107067824 */ /* 0x004fe400078e0a12 */
[----:B------:R-:W-:Y:S01]  /*93b0*/  VIADD R7, R233, 0x4000 ;  /* 0x00004000e9077836 */ /* 0x000fe20000000000 */
[----:B------:R-:W-:Y:S02]  /*93c0*/  SHF.R.U32.HI R233, RZ, 0x4, R233 ;  /* 0x00000004ffe97819 */ /* 0x000fe400000116e9 */
[----:B------:R-:W-:Y:S02]  /*93d0*/  LOP3.LUT R8, R8, 0x3fff, RZ, 0xc0, !PT ;  /* 0x00003fff08087812 */ /* 0x000fe400078ec0ff */
[----:B------:R-:W-:Y:S02]  /*93e0*/  SHF.R.U32.HI R7, RZ, 0x4, R7 ;  /* 0x00000004ff077819 */ /* 0x000fe40000011607 */
[----:B------:R-:W-:-:S02]  /*93f0*/  LOP3.LUT R233, R233, 0x3fff, RZ, 0xc0, !PT ;  /* 0x00003fffe9e97812 */ /* 0x000fc400078ec0ff */
[----:B------:R-:W-:Y:S02]  /*9400*/  LOP3.LUT R7, R7, 0x3fff, RZ, 0xc0, !PT ;  /* 0x00003fff07077812 */ /* 0x000fe400078ec0ff */
[----:B------:R-:W-:Y:S02]  /*9410*/  LOP3.LUT R14, R233, 0x10000, RZ, 0xfc, !PT ;  /* 0x00010000e90e7812 */ /* 0x000fe400078efcff */
[----:B------:R-:W-:Y:S02]  /*9420*/  LOP3.LUT R233, R7, 0x10000, RZ, 0xfc, !PT ;  /* 0x0001000007e97812 */ /* 0x000fe400078efcff */
[----:B------:R-:W-:Y:S01]  /*9430*/  LOP3.LUT R7, R8, 0x10000, RZ, 0xfc, !PT ;  /* 0x0001000008077812 */ /* 0x000fe200078efcff */
[C---:B------:R-:W-:Y:S01]  /*9440*/  VIADD R12, R14.reuse, 0x2 ;  /* 0x000000020e0c7836 */ /* 0x040fe20000000000 */
[----:B------:R1:W-:Y:S01]  /*9450*/  STL [R1+0x18], R14 ;  /* 0x0000180e01007387 */ /* 0x0003e20000100800 */
[C---:B------:R-:W-:Y:S02]  /*9460*/  VIADD R10, R14.reuse, 0x4 ;  /* 0x000000040e0a7836 */ /* 0x040fe40000000000 */
[----:B------:R-:W-:Y:S01]  /*9470*/  VIADD R8, R14, 0x6 ;  /* 0x000000060e087836 */ /* 0x000fe20000000000 */
[----:B------:R2:W-:Y:S01]  /*9480*/  STL [R1+0x20], R7 ;  /* 0x0000200701007387 */ /* 0x0005e20000100800 */
[----:B------:R-:W-:-:S02]  /*9490*/  VIADD R236, R233, 0x2 ;  /* 0x00000002e9ec7836 */ /* 0x000fc40000000000 */
[C---:B------:R-:W-:Y:S01]  /*94a0*/  VIADD R234, R233.reuse, 0x4 ;  /* 0x00000004e9ea7836 */ /* 0x040fe20000000000 */
[----:B------:R3:W-:Y:S01]  /*94b0*/  STL.64 [R1+0x10], R12 ;  /* 0x0000100c01007387 */ /* 0x0007e20000100a00 */
[----:B------:R-:W-:Y:S02]  /*94c0*/  VIADD R230, R233, 0x6 ;  /* 0x00000006e9e67836 */ /* 0x000fe40000000000 */
[C---:B-1----:R-:W-:Y:S01]  /*94d0*/  VIADD R14, R5.reuse, 0xc ;  /* 0x0000000c050e7836 */ /* 0x042fe20000000000 */
[----:B------:R3:W-:Y:S01]  /*94e0*/  STL.64 [R1+0x8], R10 ;  /* 0x0000080a01007387 */ /* 0x0007e20000100a00 */
[C---:B------:R-:W-:Y:S02]  /*94f0*/  VIADD R14, R5.reuse, 0x18 ;  /* 0x00000018050e7836 */ /* 0x040fe40000000000 */
[C---:B--2---:R-:W-:Y:S01]  /*9500*/  VIADD R7, R5.reuse, 0x4 ;  /* 0x0000000405077836 */ /* 0x044fe20000000000 */
[----:B------:R3:W-:Y:S01]  /*9510*/  STL.64 [R1], R8 ;  /* 0x0000000801007387 */ /* 0x0007e20000100a00 */
[----:B------:R-:W-:-:S02]  /*9520*/  VIADD R7, R5, 0x10 ;  /* 0x0000001005077836 */ /* 0x000fc40000000000 */
[----:B------:R-:W-:-:S07]  /*9530*/  VIADD R7, R5, 0x1c ;  /* 0x0000001c05077836 */ /* 0x000fce0000000000 */
.L_x_4771:
[----:B------:R-:W-:Y:S01]  /*9540*/  IMAD.U32 R7, RZ, RZ, UR36 ;  /* 0x00000024ff077e24 */ /* 0x000fe2000f8e00ff */
[----:B------:R-:W-:Y:S05]  /*9550*/  YIELD ;  /* 0x0000000000007946 */ /* 0x000fea0003800000 */
[----:B------:R-:W-:-:S04]  /*9560*/  LOP3.LUT R7, R7, 0x1, RZ, 0xfc, !PT ;  /* 0x0000000107077812 */ /* 0x000fc800078efcff */
[----:B------:R-:W-:-:S13]  /*9570*/  ISETP.NE.AND P6, PT, R7, 0x3, PT ;  /* 0x000000030700780c */ /* 0x000fda0003fc5270 */
[----:B--2---:R-:W-:Y:S05]  /*9580*/  @!P6 BRA `(.L_x_4761) ;  /* 0x000000000004e947 */ /* 0x004fea0003800000 */
[----:B------:R-:W-:Y:S01]  /*9590*/  BPT.TRAP 0x1 ;  /* 0x000000040000795c */ /* 0x000fe20000300000 */
.L_x_4761:
[----:B------:R-:W-:Y:S01]  /*95a0*/  IMAD R7, R0, 0x8, R222 ;  /* 0x0000000800077824 */ /* 0x000fe200078e02de */
[----:B------:R-:W-:-:S04]  /*95b0*/  SHF.L.U32 R18, R4, 0x1f, RZ ;  /* 0x0000001f04127819 */ /* 0x000fc800000006ff */
[----:B------:R1:W2:Y:S01]  /*95c0*/  SYNCS.PHASECHK.TRANS64.TRYWAIT P0, [R7+URZ+0x30c10], R18 ;  /* 0x030c1012070075a7 */ /* 0x0002a2000800017f */
[----:B------:R-:W-:Y:S05]  /*95d0*/  @!P6 BRA `(.L_x_4762) ;  /* 0x000000000004e947 */ /* 0x000fea0003800000 */
[----:B------:R-:W-:Y:S01]  /*95e0*/  BPT.TRAP 0x1 ;  /* 0x000000040000795c */ /* 0x000fe20000300000 */
.L_x_4762:
[----:B---3--:R-:W-:-:S05]  /*95f0*/  VIADD R8, R222, 0x10000 ;  /* 0x00010000de087836 */ /* 0x008fca0000000000 */
[----:B------:R-:W-:-:S04]  /*9600*/  SHF.R.U32.HI R8, RZ, 0x4, R8 ;  /* 0x00000004ff087819 */ /* 0x000fc80000011608 */
[----:B------:R-:W-:-:S04]  /*9610*/  LOP3.LUT R8, R8, 0x3fff, RZ, 0xc0, !PT ;  /* 0x00003fff08087812 */ /* 0x000fc800078ec0ff */
[----:B------:R-:W-:Y:S01]  /*9620*/  LOP3.LUT R9, R8, 0x10000, RZ, 0xfc, !PT ;  /* 0x0001000008097812 */ /* 0x000fe200078efcff */
[----:B--2---:R-:W-:Y:S06]  /*9630*/  @P0 BRA `(.L_x_4763) ;  /* 0x0000000000080947 */ /* 0x004fec0003800000 */
[----:B------:R-:W2:Y:S02]  /*9640*/  SYNCS.PHASECHK.TRANS64.TRYWAIT P0, [R7+URZ+0x30c10], R18 ;  /* 0x030c1012070075a7 */ /* 0x000ea4000800017f */
[----:B--2---:R-:W-:Y:S05]  /*9650*/  @!P0 BRA `(.L_x_4764) ;  /* 0x0000007c00e48947 */ /* 0x004fea0003800000 */
.L_x_4763:
        /* <DEDUP_REMOVED lines=9> */
[----:B------:R-:W2:Y:S01]  /*96f0*/  LDL.64 R14, [R1] ;  /* 0x00000000010e7983 */ /* 0x000ea20000100a00 */
[----:B------:R-:W-:-:S03]  /*9700*/  UMOV UR11, 0x40000040 ;  /* 0x40000040000b7882 */ /* 0x000fc60000000000 */
[----:B------:R-:W5:Y:S04]  /*9710*/  LDL R10, [R1+0x30] ;  /* 0x00003000010a7983 */ /* 0x000f680000100800 */
        /* <DEDUP_REMOVED lines=15> */
[----:B------:R-:W-:Y:S02]  /*9810*/  IMAD R12, R0, 0x80, R12 ;  /* 0x00000080000c7824 */ /* 0x000fe400078e020c */
[C---:B------:R-:W-:Y:S02]  /*9820*/  IMAD R9, R3.reuse, 0x2, R10 ;  /* 0x0000000203097824 */ /* 0x040fe400078e020a */
[----:B------:R-:W-:Y:S02]  /*9830*/  IMAD R219, R3, 0x2, R12 ;  /* 0x0000000203db7824 */ /* 0x000fe400078e020c */
[----:B------:R-:W-:-:S02]  /*9840*/  IMAD R224, R9, 0x4, R216 ;  /* 0x0000000409e07824 */ /* 0x000fc400078e02d8 */
[C---:B------:R-:W-:Y:S02]  /*9850*/  IMAD R232, R219.reuse, 0x4, R222 ;  /* 0x00000004dbe87824 */ /* 0x040fe400078e02de */
        /* <DEDUP_REMOVED lines=9> */
[C---:B------:R-:W-:Y:S02]  /*98f0*/  IMAD R14, R0.reuse, 0x80, R13 ;  /* 0x00000080000e7824 */ /* 0x040fe400078e020d */
[----:B------:R-:W-:Y:S02]  /*9900*/  IMAD R16, R0, 0x80, R11 ;  /* 0x0000008000107824 */ /* 0x000fe400078e020b */
[----:B------:R-:W-:-:S02]  /*9910*/  IMAD R217, R3, 0x2, R14 ;  /* 0x0000000203d97824 */ /* 0x000fc400078e020e */
[----:B------:R-:W-:Y:S02]  /*9920*/  IMAD R11, R3, 0x2, R16 ;  /* 0x00000002030b7824 */ /* 0x000fe400078e0210 */
[--C-:B------:R-:W-:Y:S02]  /*9930*/  IMAD R16, R9, 0x4, R222.reuse ;  /* 0x0000000409107824 */ /* 0x100fe400078e02de */
[--C-:B------:R-:W-:Y:S02]  /*9940*/  IMAD R220, R217, 0x4, R222.reuse ;  /* 0x00000004d9dc7824 */ /* 0x100fe400078e02de */
[----:B------:R-:W-:Y:S02]  /*9950*/  IMAD R221, R11, 0x4, R222 ;  /* 0x000000040bdd7824 */ /* 0x000fe400078e02de */
[--C-:B------:R-:W-:Y:S02]  /*9960*/  IMAD R217, R217, 0x4, R216.reuse ;  /* 0x00000004d9d97824 */ /* 0x100fe400078e02d8 */
[----:B------:R-:W-:Y:S01]  /*9970*/  IMAD R216, R11, 0x4, R216 ;  /* 0x000000040bd87824 */ /* 0x000fe200078e02d8 */
[----:B------:R-:W-:-:S02]  /*9980*/  WARPGROUP.DEPBAR.LE gsb0, 0x0 ;  /* 0x00008000000079c5 */ /* 0x000fc40000010000 */
        /* <DEDUP_REMOVED lines=12> */
.L_x_4765:
[----:B------:R1:W1:Y:S01]  /*9a50*/  SYNCS.PHASECHK.TRANS64.TRYWAIT P0, [R7+URZ+0x30c30], R18 ;  /* 0x030c3012070075a7 */ /* 0x000262000800017f */
[----:B------:R-:W-:Y:S05]  /*9a60*/  @!P6 BRA `(.L_x_4766) ;  /* 0x000000000004e947 */ /* 0x000fea0003800000 */
[----:B------:R-:W-:Y:S01]  /*9a70*/  BPT.TRAP 0x1 ;  /* 0x000000040000795c */ /* 0x000fe20000300000 */
.L_x_4766:
        /* <DEDUP_REMOVED lines=8> */
.L_x_4767:
[----:B------:R-:W-:Y:S01]  /*9b00*/  R2UR UR4, R233 ;  /* 0x00000000e90472ca */ /* 0x000fe200000e0000 */
[----:B------:R-:W-:Y:S01]  /*9b10*/  WARPGROUP.ARRIVE ;  /* 0x00000000000079c5 */ /* 0x000fe20000000000 */
[----:B------:R-:W-:Y:S01]  /*9b20*/  R2UR UR6, R11 ;  /* 0x000000000b0672ca */ /* 0x000fe200000e0000 */
[----:B------:R-:W-:Y:S01]  /*9b30*/  UMOV UR5, 0x40000040 ;  /* 0x4000004000057882 */ /* 0x000fe20000000000 */
[----:B------:R-:W-:Y:S01]  /*9b40*/  UMOV UR7, 0x40000040 ;  /* 0x4000004000077882 */ /* 0x000fe20000000000 */
[----:B------:R-:W-:Y:S01]  /*9b50*/  R2UR UR12, R236 ;  /* 0x00000000ec0c72ca */ /* 0x000fe200000e0000 */
[----:B------:R-:W-:Y:S01]  /*9b60*/  UMOV UR15, 0x40000040 ;  /* 0x40000040000f7882 */ /* 0x000fe20000000000 */
[----:B------:R-:W-:Y:S01]  /*9b70*/  R2UR UR13, R237 ;  /* 0x00000000ed0d72ca */ /* 0x000fe200000e0000 */
[----:B------:R-:W1:Y:S01]  /*9b80*/  LDC.64 R10, c[0x0][0x748] ;  /* 0x0001d200ff0a7b82 */ /* 0x000e620000000a00 */
[----:B------:R-:W-:Y:S01]  /*9b90*/  VIADD R22, R5, 0x4 ;  /* 0x0000000405167836 */ /* 0x000fe20000000000 */
[C---:B------:R-:W-:Y:S01]  /*9ba0*/  ISETP.GT.AND P2, PT, R229.reuse, RZ, PT ;  /* 0x000000ffe500720c */ /* 0x040fe20003f44270 */
[----:B------:R-:W-:Y:S01]  /*9bb0*/  IMAD R9, R0, 0x400, R9 ;  /* 0x0000040000097824 */ /* 0x000fe200078e0209 */
[----:B------:R-:W-:Y:S01]  /*9bc0*/  ISETP.GT.AND P0, PT, R229, 0x8, PT ;  /* 0x00000008e500780c */ /* 0x000fe20003f04270 */
[----:B------:R-:W-:Y:S01]  /*9bd0*/  VIADD R20, R5, 0x1c ;  /* 0x0000001c05147836 */ /* 0x000fe20000000000 */
[C---:B------:R-:W-:Y:S01]  /*9be0*/  ISETP.GT.AND P1, PT, R6.reuse, RZ, PT ;  /* 0x000000ff0600720c */ /* 0x040fe20003f24270 */
[----:B------:R-:W-:Y:S01]  /*9bf0*/  HGMMA.64x128x16.F32.BF16 R24, gdesc[UR4], RZ, !UPT, gsb0 ;  /* 0x01e00000041879f0 */ /* 0x000fe2000c0018ff */
[----:B------:R-:W-:Y:S01]  /*9c00*/  ULDC UR4, c[0x0][0x280] ;  /* 0x0000a00000047ab9 */ /* 0x000fe20000000800 */
[----:B------:R-:W5:Y:S01]  /*9c10*/  LDC R13, c[0x0][0x74c] ;  /* 0x0001d300ff0d7b82 */ /* 0x000f620000000800 */
[----:B------:R-:W-:Y:S01]  /*9c20*/  ULEA UR4, UR38, -UR4, 0x7 ;  /* 0x8000000426047291 */ /* 0x000fe2000f8e383f */
[C---:B------:R-:W-:Y:S01]  /*9c30*/  ISETP.GT.AND P3, PT, R6.reuse, 0x8, PT ;  /* 0x000000080600780c */ /* 0x040fe20003f64270 */
[----:B------:R-:W-:Y:S01]  /*9c40*/  ULDC UR5, c[0x0][0x744] ;  /* 0x0001d10000057ab9 */ /* 0x000fe20000000800 */
[----:B------:R-:W-:Y:S01]  /*9c50*/  R2UR UR8, R9 ;  /* 0x00000000090872ca */ /* 0x000fe200000e0000 */
[----:B--2---:R-:W-:Y:S01]  /*9c60*/  SHFL.IDX PT, R23, R16, R20, 0x1f ;  /* 0x00001f1410177589 */ /* 0x004fe200000e0000 */
[----:B------:R-:W-:Y:S01]  /*9c70*/  VIADD R19, R5, 0x18 ;  /* 0x0000001805137836 */ /* 0x000fe20000000000 */
[----:B------:R-:W-:Y:S01]  /*9c80*/  LEA R12, R3, UR4, 0x1 ;  /* 0x00000004030c7c11 */ /* 0x000fe2000f8e08ff */
[----:B------:R-:W-:Y:S01]  /*9c90*/  UIADD3 UR4, UR6, 0x2, URZ ;  /* 0x0000000206047890 */ /* 0x000fe2000fffe03f */
[----:B------:R-:W-:Y:S03]  /*9ca0*/  SHFL.IDX PT, R9, R16, R5, 0x1f ;  /* 0x00001f0510097589 */ /* 0x000fe600000e0000 */
[----:B------:R-:W-:Y:S01]  /*9cb0*/  IMAD.IADD R12, R6, 0x1, R12 ;  /* 0x00000001060c7824 */ /* 0x000fe200078e020c */
[----:B------:R-:W-:Y:S02]  /*9cc0*/  SHFL.IDX PT, R19, R16, R19, 0x1f ;  /* 0x00001f1310137589 */ /* 0x000fe400000e0000 */
[----:B------:R-:W-:Y:S01]  /*9cd0*/  UMOV UR14, UR4 ;  /* 0x00000004000e7c82 */ /* 0x000fe20008000000 */
[----:B------:R-:W-:Y:S01]  /*9ce0*/  UIADD3 UR4, UR6, 0x4, URZ ;  /* 0x0000000406047890 */ /* 0x000fe2000fffe03f */
[----:B-1----:R-:W-:Y:S01]  /*9cf0*/  IADD3 R225, RZ, -R12, -R11 ;  /* 0x8000000cffe17210 */ /* 0x002fe20007ffe80b */
[C-C-:B------:R-:W-:Y:S01]  /*9d00*/  IMAD.IADD R226, R10.reuse, 0x1, -R12.reuse ;  /* 0x000000010ae27824 */ /* 0x140fe200078e0a0c */
[----:B------:R-:W1:Y:S01]  /*9d10*/  SHFL.IDX PT, R11, R16, R22, 0x1f ;  /* 0x00001f16100b7589 */ /* 0x000e6200000e0000 */
[----:B------:R-:W-:Y:S01]  /*9d20*/  IADD3 R218, R10, 0x8, -R12 ;  /* 0x000000080ada7810 */ /* 0x000fe20007ffe80c */
[----:B------:R-:W-:Y:S01]  /*9d30*/  UIADD3 UR6, UR6, 0x6, URZ ;  /* 0x0000000606067890 */ /* 0x000fe2000fffe03f */
[----:B------:R-:W-:-:S02]  /*9d40*/  SEL R225, R225, 0x80, P1 ;  /* 0x00000080e1e17807 */ /* 0x000fc40000800000 */
[----:B-----5:R-:W-:Y:S02]  /*9d50*/  IADD3 R13, -R13, 0x8, RZ ;  /* 0x000000080d0d7810 */ /* 0x020fe40007ffe1ff */
[----:B------:R-:W-:Y:S02]  /*9d60*/  SEL R226, R226, 0x80, !P2 ;  /* 0x00000080e2e27807 */ /* 0x000fe40005000000 */
[----:B------:R-:W-:Y:S01]  /*9d70*/  SEL R218, R218, 0x80, !P0 ;  /* 0x00000080dada7807 */ /* 0x000fe20004000000 */
[----:B------:R-:W-:Y:S01]  /*9d80*/  IMAD.IADD R223, R13, 0x1, -R12 ;  /* 0x000000010ddf7824 */ /* 0x000fe200078e0a0c */
[C---:B------:R-:W-:Y:S01]  /*9d90*/  ISETP.GE.AND P2, PT, R226.reuse, 0x1, PT ;  /* 0x00000001e200780c */ /* 0x040fe20003f46270 */
[----:B------:R-:W-:Y:S01]  /*9da0*/  VIADD R13, R5, 0x10 ;  /* 0x00000010050d7836 */ /* 0x000fe20000000000 */
[----:B------:R-:W-:Y:S02]  /*9db0*/  ISETP.GE.AND P1, PT, R226, RZ, PT ;  /* 0x000000ffe200720c */ /* 0x000fe40003f26270 */
[----:B------:R-:W-:-:S02]  /*9dc0*/  SEL R223, R223, 0x80, P3 ;  /* 0x00000080dfdf7807 */ /* 0x000fc40001800000 */
[----:B------:R-:W-:Y:S01]  /*9dd0*/  ISETP.GE.AND P0, PT, R218, 0x1, PT ;  /* 0x00000001da00780c */ /* 0x000fe20003f06270 */
[----:B------:R-:W-:Y:S01]  /*9de0*/  SHFL.IDX PT, R17, R16, R13, 0x1f ;  /* 0x00001f0d10117589 */ /* 0x000fe200000e0000 */
[C---:B------:R-:W-:Y:S02]  /*9df0*/  ISETP.GT.OR P2, PT, R225.reuse, 0x1, !P2 ;  /* 0x00000001e100780c */ /* 0x040fe40005744670 */
[----:B------:R-:W-:Y:S02]  /*9e00*/  ISETP.GT.OR P1, PT, R225, RZ, !P1 ;  /* 0x000000ffe100720c */ /* 0x000fe40004f24670 */
[----:B------:R-:W-:Y:S02]  /*9e10*/  ISETP.GT.OR P0, PT, R223, 0x1, !P0 ;  /* 0x00000001df00780c */ /* 0x000fe40004704670 */
[----:B------:R-:W-:Y:S01]  /*9e20*/  FSEL R227, R89, -INF , !P2 ;  /* 0xff80000059e37808 */ /* 0x000fe20005000000 */
[----:B------:R-:W-:Y:S01]  /*9e30*/  VIADD R89, R5, 0x8 ;  /* 0x0000000805597836 */ /* 0x000fe20000000000 */
[----:B------:R-:W-:-:S02]  /*9e40*/  FSEL R88, R88, -INF , !P1 ;  /* 0xff80000058587808 */ /* 0x000fc40004800000 */
[----:B------:R-:W-:Y:S01]  /*9e50*/  FSEL R91, R91, -INF , !P0 ;  /* 0xff8000005b5b7808 */ /* 0x000fe20004000000 */
[--C-:B-1----:R-:W-:Y:S01]  /*9e60*/  FFMA.FTZ R227, R227, UR5, -R11.reuse ;  /* 0x00000005e3e37c23 */ /* 0x102fe2000801080b */
[----:B------:R-:W-:Y:S01]  /*9e70*/  ISETP.GE.AND P1, PT, R226, 0x8, PT ;  /* 0x00000008e200780c */ /* 0x000fe20003f26270 */
[----:B------:R-:W1:Y:S01]  /*9e80*/  SHFL.IDX PT, R12, R16, R89, 0x1f ;  /* 0x00001f59100c7589 */ /* 0x000e6200000e0000 */
[C---:B------:R-:W-:Y:S01]  /*9e90*/  ISETP.GE.AND P0, PT, R218.reuse, 0x9, PT ;  /* 0x00000009da00780c */ /* 0x040fe20003f06270 */
[----:B------:R-:W-:Y:S01]  /*9ea0*/  FFMA.FTZ R11, R91, UR5, -R11 ;  /* 0x000000055b0b7c23 */ /* 0x000fe2000801080b */
[----:B------:R-:W-:Y:S01]  /*9eb0*/  ISETP.GT.OR P1, PT, R225, 0x8, !P1 ;  /* 0x00000008e100780c */ /* 0x000fe20004f24670 */
[----:B------:R-:W-:Y:S01]  /*9ec0*/  VIADD R91, R5, 0xc ;  /* 0x0000000c055b7836 */ /* 0x000fe20000000000 */
[----:B------:R-:W-:Y:S01]  /*9ed0*/  ISETP.GE.AND P3, PT, R218, RZ, PT ;  /* 0x000000ffda00720c */ /* 0x000fe20003f66270 */
[----:B------:R-:W-:Y:S01]  /*9ee0*/  FFMA.FTZ R88, R88, UR5, -R9 ;  /* 0x0000000558587c23 */ /* 0x000fe20008010809 */
[C---:B------:R-:W-:Y:S01]  /*9ef0*/  ISETP.GT.OR P0, PT, R223.reuse, 0x9, !P0 ;  /* 0x00000009df00780c */ /* 0x040fe20004704670 */
[----:B------:R-:W-:Y:S01]  /*9f00*/  MUFU.EX2 R11, R11 ;  /* 0x0000000b000b7308 */ /* 0x000fe20000000800 */
[----:B------:R-:W-:Y:S01]  /*9f10*/  FSEL R92, R92, -INF , !P1 ;  /* 0xff8000005c5c7808 */ /* 0x000fe20004800000 */
[----:B------:R-:W2:Y:S01]  /*9f20*/  SHFL.IDX PT, R10, R16, R91, 0x1f ;  /* 0x00001f5b100a7589 */ /* 0x000ea200000e0000 */
[----:B------:R-:W-:-:S02]  /*9f30*/  ISETP.GT.OR P3, PT, R223, RZ, !P3 ;  /* 0x000000ffdf00720c */ /* 0x000fc40005f64670 */
[----:B------:R-:W-:Y:S02]  /*9f40*/  ISETP.GE.AND P1, PT, R218, 0x10, PT ;  /* 0x00000010da00780c */ /* 0x000fe40003f26270 */
[----:B------:R-:W-:Y:S01]  /*9f50*/  FSEL R95, R95, -INF , !P0 ;  /* 0xff8000005f5f7808 */ /* 0x000fe20004000000 */
[----:B------:R5:W-:Y:S01]  /*9f60*/  MUFU.EX2 R228, R88 ;  /* 0x0000005800e47308 */ /* 0x000be20000000800 */
[----:B------:R-:W-:Y:S02]  /*9f70*/  FSEL R90, R90, -INF , !P3 ;  /* 0xff8000005a5a7808 */ /* 0x000fe40005800000 */
[----:B------:R-:W-:Y:S02]  /*9f80*/  ISETP.GE.AND P0, PT, R226, 0x10, PT ;  /* 0x00000010e200780c */ /* 0x000fe40003f06270 */
[----:B------:R-:W-:Y:S01]  /*9f90*/  ISETP.GT.OR P1, PT, R223, 0x10, !P1 ;  /* 0x00000010df00780c */ /* 0x000fe20004f24670 */
[----:B------:R-:W-:Y:S01]  /*9fa0*/  FFMA.FTZ R9, R90, UR5, -R9 ;  /* 0x000000055a097c23 */ /* 0x000fe20008010809 */
[----:B------:R-:W-:Y:S01]  /*9fb0*/  ISETP.GE.AND P3, PT, R218, 0x8, PT ;  /* 0x00000008da00780c */ /* 0x000fe20003f66270 */
[----:B---3--:R-:W-:Y:S01]  /*9fc0*/  SHFL.IDX PT, R90, R232, R22, 0x1f ;  /* 0x00001f16e85a7589 */ /* 0x008fe200000e0000 */
[----:B------:R-:W-:Y:S01]  /*9fd0*/  ISETP.GT.OR P0, PT, R225, 0x10, !P0 ;  /* 0x00000010e100780c */ /* 0x000fe20004704670 */
[----:B-1----:R-:W-:Y:S01]  /*9fe0*/  FFMA.FTZ R92, R92, UR5, -R12 ;  /* 0x000000055c5c7c23 */ /* 0x002fe2000801080c */
[----:B------:R-:W-:Y:S01]  /*9ff0*/  FSEL R98, R98, -INF , !P1 ;  /* 0xff80000062627808 */ /* 0x000fe20004800000 */
[----:B-----5:R-:W-:Y:S01]  /*a000*/  SHFL.IDX PT, R88, R232, R5, 0x1f ;  /* 0x00001f05e8587589 */ /* 0x020fe200000e0000 */
[----:B------:R-:W-:Y:S01]  /*a010*/  ISETP.GE.AND P2, PT, R226, 0x9, PT ;  /* 0x00000009e200780c */ /* 0x000fe20003f46270 */
[----:B------:R-:W1:Y:S01]  /*a020*/  MUFU.EX2 R9, R9 ;  /* 0x0000000900097308 */ /* 0x000e620000000800 */
[----:B------:R-:W-:-:S02]  /*a030*/  ISETP.GT.OR P3, PT, R223, 0x8, !P3 ;  /* 0x00000008df00780c */ /* 0x000fc40005f64670 */
[----:B------:R-:W-:Y:S01]  /*a040*/  ISETP.GE.AND P1, PT, R218, 0x11, PT ;  /* 0x00000011da00780c */ /* 0x000fe20003f26270 */
[----:B--2---:R-:W-:Y:S01]  /*a050*/  FFMA.FTZ R14, R95, UR5, -R10 ;  /* 0x000000055f0e7c23 */ /* 0x004fe2000801080a */
[----:B------:R-:W-:Y:S01]  /*a060*/  FSEL R15, R96, -INF , !P0 ;  /* 0xff800000600f7808 */ /* 0x000fe20004000000 */
[----:B------:R-:W-:Y:S01]  /*a070*/  VIADD R95, R5, 0x14 ;  /* 0x00000014055f7836 */ /* 0x000fe20000000000 */
[----:B------:R-:W-:Y:S01]  /*a080*/  ISETP.GT.OR P2, PT, R225, 0x9, !P2 ;  /* 0x00000009e100780c */ /* 0x000fe20005744670 */
[----:B------:R-:W-:Y:S01]  /*a090*/  MUFU.EX2 R227, R227 ;  /* 0x000000e300e37308 */ /* 0x000fe20000000800 */
[----:B------:R-:W-:Y:S01]  /*a0a0*/  FSEL R94, R94, -INF , !P3 ;  /* 0xff8000005e5e7808 */ /* 0x000fe20005800000 */
[--C-:B------:R-:W-:Y:S01]  /*a0b0*/  FFMA.FTZ R15, R15, UR5, -R17.reuse ;  /* 0x000000050f0f7c23 */ /* 0x100fe20008010811 */
[----:B------:R-:W-:Y:S01]  /*a0c0*/  ISETP.GE.AND P0, PT, R226, 0x11, PT ;  /* 0x00000011e200780c */ /* 0x000fe20003f06270 */
[----:B------:R-:W2:Y:S01]  /*a0d0*/  SHFL.IDX PT, R18, R16, R95, 0x1f ;  /* 0x00001f5f10127589 */ /* 0x000ea200000e0000 */
[----:B------:R-:W-:Y:S01]  /*a0e0*/  ISETP.GT.OR P1, PT, R223, 0x11, !P1 ;  /* 0x00000011df00780c */ /* 0x000fe20004f24670 */
[----:B------:R-:W-:Y:S01]  /*a0f0*/  FFMA.FTZ R12, R94, UR5, -R12 ;  /* 0x000000055e0c7c23 */ /* 0x000fe2000801080c */
[----:B------:R-:W-:Y:S01]  /*a100*/  ISETP.GE.AND P3, PT, R218, 0x18, PT ;  /* 0x00000018da00780c */ /* 0x000fe20003f66270 */
[----:B------:R-:W-:Y:S01]  /*a110*/  SHFL.IDX PT, R94, R232, R91, 0x1f ;  /* 0x00001f5be85e7589 */ /* 0x000fe200000e0000 */
[----:B------:R-:W-:Y:S01]  /*a120*/  FSEL R93, R93, -INF , !P2 ;  /* 0xff8000005d5d7808 */ /* 0x000fe20005000000 */
[----:B------:R-:W-:Y:S01]  /*a130*/  FFMA.FTZ R17, R98, UR5, -R17 ;  /* 0x0000000562117c23 */ /* 0x000fe20008010811 */
[----:B------:R-:W-:Y:S01]  /*a140*/  ISETP.GT.OR P0, PT, R225, 0x11, !P0 ;  /* 0x00000011e100780c */ /* 0x000fe20004704670 */
[----:B------:R-:W-:Y:S01]  /*a150*/  SHFL.IDX PT, R98, R232, R95, 0x1f ;  /* 0x00001f5fe8627589 */ /* 0x000fe200000e0000 */
[----:B------:R-:W-:Y:S01]  /*a160*/  FSEL R99, R99, -INF , !P1 ;  /* 0xff80000063637808 */ /* 0x000fe20004800000 */
[----:B------:R-:W-:Y:S01]  /*a170*/  FFMA.FTZ R13, R93, UR5, -R10 ;  /* 0x000000055d0d7c23 */ /* 0x000fe2000801080a */
[----:B------:R-:W-:Y:S01]  /*a180*/  ISETP.GE.AND P2, PT, R226, 0x18, PT ;  /* 0x00000018e200780c */ /* 0x000fe20003f46270 */
[----:B------:R3:W-:Y:S01]  /*a190*/  MUFU.EX2 R10, R92 ;  /* 0x0000005c000a7308 */ /* 0x0007e20000000800 */
[----:B------:R-:W-:Y:S01]  /*a1a0*/  ISETP.GT.OR P1, PT, R223, 0x18, !P3 ;  /* 0x00000018df00780c */ /* 0x000fe20005f24670 */
[----:B------:R-:W-:Y:S01]  /*a1b0*/  VIADD R93, R5, 0x10 ;  /* 0x00000010055d7836 */ /* 0x000fe20000000000 */
[----:B------:R-:W-:-:S02]  /*a1c0*/  FSEL R97, R97, -INF , !P0 ;  /* 0xff80000061617808 */ /* 0x000fc40004000000 */
[----:B------:R-:W-:Y:S02]  /*a1d0*/  ISETP.GT.OR P0, PT, R225, 0x18, !P2 ;  /* 0x00000018e100780c */ /* 0x000fe40005704670 */
[----:B------:R-:W-:Y:S01]  /*a1e0*/  FSEL R102, R102, -INF , !P1 ;  /* 0xff80000066667808 */ /* 0x000fe20004800000 */
[----:B------:R-:W-:Y:S01]  /*a1f0*/  SHFL.IDX PT, R96, R232, R93, 0x1f ;  /* 0x00001f5de8607589 */ /* 0x000fe200000e0000 */
[----:B------:R-:W-:Y:S01]  /*a200*/  ISETP.GE.AND P1, PT, R226, 0x20, PT ;  /* 0x00000020e200780c */ /* 0x000fe20003f26270 */
[----:B------:R-:W5:Y:S01]  /*a210*/  MUFU.EX2 R12, R12 ;  /* 0x0000000c000c7308 */ /* 0x000f620000000800 */
[----:B------:R-:W-:Y:S01]  /*a220*/  FSEL R20, R100, -INF , !P0 ;  /* 0xff80000064147808 */ /* 0x000fe20004000000 */
[----:B---3--:R3:W1:Y:S01]  /*a230*/  SHFL.IDX PT, R92, R232, R89, 0x1f ;  /* 0x00001f59e85c7589 */ /* 0x00866200000e0000 */
[----:B------:R-:W-:Y:S01]  /*a240*/  ISETP.GE.AND P0, PT, R226, 0x19, PT ;  /* 0x00000019e200780c */ /* 0x000fe20003f06270 */
[--C-:B--2---:R-:W-:Y:S01]  /*a250*/  FFMA.FTZ R16, R97, UR5, -R18.reuse ;  /* 0x0000000561107c23 */ /* 0x104fe20008010812 */
[----:B------:R-:W-:Y:S01]  /*a260*/  ISETP.GT.OR P1, PT, R225, 0x20, !P1 ;  /* 0x00000020e100780c */ /* 0x000fe20004f24670 */
[----:B------:R-:W-:Y:S01]  /*a270*/  VIADD R97, R5, 0x18 ;  /* 0x0000001805617836 */ /* 0x000fe20000000000 */
[----:B------:R-:W-:Y:S01]  /*a280*/  ISETP.GT.OR P0, PT, R225, 0x19, !P0 ;  /* 0x00000019e100780c */ /* 0x000fe20004704670 */
[----:B------:R-:W-:Y:S01]  /*a290*/  FFMA.FTZ R18, R99, UR5, -R18 ;  /* 0x0000000563127c23 */ /* 0x000fe20008010812 */
[----:B------:R-:W-:Y:S01]  /*a2a0*/  FSEL R22, R104, -INF , !P1 ;  /* 0xff80000068167808 */ /* 0x000fe20004800000 */
[--C-:B------:R-:W-:Y:S01]  /*a2b0*/  FFMA.FTZ R20, R20, UR5, -R19.reuse ;  /* 0x0000000514147c23 */ /* 0x100fe20008010813 */
[C---:B------:R-:W-:Y:S01]  /*a2c0*/  ISETP.GE.AND P3, PT, R218.reuse, 0x20, PT ;  /* 0x00000020da00780c */ /* 0x040fe20003f66270 */
[----:B------:R2:W5:Y:S01]  /*a2d0*/  SHFL.IDX PT, R100, R232, R97, 0x1f ;  /* 0x00001f61e8647589 */ /* 0x00056200000e0000 */
[----:B------:R-:W-:Y:S01]  /*a2e0*/  ISETP.GE.AND P1, PT, R218, 0x21, PT ;  /* 0x00000021da00780c */ /* 0x000fe20003f26270 */
[----:B------:R-:W-:Y:S01]  /*a2f0*/  FFMA.FTZ R19, R102, UR5, -R19 ;  /* 0x0000000566137c23 */ /* 0x000fe20008010813 */
[----:B------:R-:W-:Y:S01]  /*a300*/  FSEL R21, R101, -INF , !P0 ;  /* 0xff80000065157808 */ /* 0x000fe20004000000 */
[----:B------:R-:W-:Y:S01]  /*a310*/  VIADD R102, R5, 0x1c ;  /* 0x0000001c05667836 */ /* 0x000fe20000000000 */
[----:B------:R-:W-:-:S02]  /*a320*/  WARPGROUP.DEPBAR.LE gsb0, 0x0 ;  /* 0x00008000000079c5 */ /* 0x000fc40000010000 */
[----:B------:R-:W-:Y:S01]  /*a330*/  WARPGROUP.ARRIVE ;  /* 0x00000000000079c5 */ /* 0x000fe20000000000 */
[C---:B------:R-:W-:Y:S01]  /*a340*/  ISETP.GT.OR P0, PT, R223.reuse, 0x20, !P3 ;  /* 0x00000020df00780c */ /* 0x040fe20005f04670 */
[----:B------:R-:W-:Y:S01]  /*a350*/  SHFL.IDX PT, R232, R232, R102, 0x1f ;  /* 0x00001f66e8e87589 */ /* 0x000fe200000e0000 */
[----:B------:R-:W-:Y:S01]  /*a360*/  ISETP.GT.OR P1, PT, R223, 0x21, !P1 ;  /* 0x00000021df00780c */ /* 0x000fe20004f24670 */
[----:B------:R-:W-:Y:S01]  /*a370*/  FFMA.FTZ R21, R21, UR5, -R23 ;  /* 0x0000000515157c23 */ /* 0x000fe20008010817 */
[----:B------:R-:W-:Y:S01]  /*a380*/  ISETP.GE.AND P2, PT, R218, 0x19, PT ;  /* 0x00000019da00780c */ /* 0x000fe20003f46270 */
[----:B------:R-:W-:Y:S01]  /*a390*/  HGMMA.64x128x16.F32.BF16 R24, gdesc[UR12], R24, gsb0 ;  /* 0x01e000000c1879f0 */ /* 0x000fe20008001818 */
[----:B------:R-:W-:Y:S01]  /*a3a0*/  R2UR UR12, R234 ;  /* 0x00000000ea0c72ca */ /* 0x000fe200000e0000 */
[----:B------:R-:W-:Y:S01]  /*a3b0*/  UMOV UR14, UR4 ;  /* 0x00000004000e7c82 */ /* 0x000fe20008000000 */
[----:B------:R-:W-:Y:S01]  /*a3c0*/  R2UR UR13, R235 ;  /* 0x00000000eb0d72ca */ /* 0x000fe200000e0000 */
[----:B------:R-:W-:Y:S01]  /*a3d0*/  UMOV UR15, 0x40000040 ;  /* 0x40000040000f7882 */ /* 0x000fe20000000000 */
[----:B------:R-:W-:Y:S01]  /*a3e0*/  ISETP.GE.AND P3, PT, R218, 0x28, PT ;  /* 0x00000028da00780c */ /* 0x000fe20003f66270 */
[----:B------:R-:W-:Y:S01]  /*a3f0*/  FFMA.FTZ R22, R22, UR5, -R88 ;  /* 0x0000000516167c23 */ /* 0x000fe20008010858 */
[----:B------:R-:W-:Y:S01]  /*a400*/  FSEL R106, R106, -INF , !P0 ;  /* 0xff8000006a6a7808 */ /* 0x000fe20004000000 */
[----:B------:R-:W-:Y:S01]  /*a410*/  MUFU.EX2 R14, R14 ;  /* 0x0000000e000e7308 */ /* 0x000fe20000000800 */
[----:B------:R-:W-:-:S02]  /*a420*/  FSEL R107, R107, -INF , !P1 ;  /* 0xff8000006b6b7808 */ /* 0x000fc40004800000 */
[C---:B------:R-:W-:Y:S01]  /*a430*/  ISETP.GT.OR P2, PT, R223.reuse, 0x19, !P2 ;  /* 0x00000019df00780c */ /* 0x040fe20005744670 */
[----:B------:R-:W-:Y:S01]  /*a440*/  FFMA.FTZ R88, R106, UR5, -R88 ;  /* 0x000000056a587c23 */ /* 0x000fe20008010858 */
[----:B------:R-:W-:Y:S02]  /*a450*/  ISETP.GE.AND P0, PT, R226, 0x21, PT ;  /* 0x00000021e200780c */ /* 0x000fe40003f06270 */
[----:B------:R-:W-:Y:S01]  /*a460*/  ISETP.GT.OR P1, PT, R223, 0x28, !P3 ;  /* 0x00000028df00780c */ /* 0x000fe20005f24670 */
[----:B------:R-:W-:Y:S01]  /*a470*/  MUFU.EX2 R15, R15 ;  /* 0x0000000f000f7308 */ /* 0x000fe20000000800 */
[----:B------:R-:W-:Y:S02]  /*a480*/  FSEL R103, R103, -INF , !P2 ;  /* 0xff80000067677808 */ /* 0x000fe40005000000 */
[----:B------:R-:W-:Y:S02]  /*a490*/  ISETP.GT.OR P0, PT, R225, 0x21, !P0 ;  /* 0x00000021e100780c */ /* 0x000fe40004704670 */
[----:B------:R-:W-:Y:S01]  /*a4a0*/  FSEL R110, R110, -INF , !P1 ;  /* 0xff8000006e6e7808 */ /* 0x000fe20004800000 */
[----:B------:R-:W-:Y:S01]  /*a4b0*/  FFMA.FTZ R23, R103, UR5, -R23 ;  /* 0x0000000567177c23 */ /* 0x000fe20008010817 */
[----:B------:R-:W-:Y:S01]  /*a4c0*/  ISETP.GE.AND P2, PT, R226, 0x28, PT ;  /* 0x00000028e200780c */ /* 0x000fe20003f46270 */
[----:B----4-:R-:W-:Y:S01]  /*a4d0*/  SHFL.IDX PT, R103, R220, R5, 0x1f ;  /* 0x00001f05dc677589 */ /* 0x010fe200000e0000 */
[----:B------:R-:W-:Y:S01]  /*a4e0*/  ISETP.GE.AND P1, PT, R218, 0x29, PT ;  /* 0x00000029da00780c */ /* 0x000fe20003f26270 */
[----:B------:R-:W-:Y:S01]  /*a4f0*/  MUFU.EX2 R16, R16 ;  /* 0x0000001000107308 */ /* 0x000fe20000000800 */
[----:B---3--:R-:W-:-:S02]  /*a500*/  FSEL R89, R105, -INF , !P0 ;  /* 0xff80000069597808 */ /* 0x008fc40004000000 */
[----:B------:R-:W-:Y:S02]  /*a510*/  ISETP.GT.OR P0, PT, R225, 0x28, !P2 ;  /* 0x00000028e100780c */ /* 0x000fe40005704670 */
[----:B------:R-:W-:Y:S01]  /*a520*/  ISETP.GT.OR P1, PT, R223, 0x29, !P1 ;  /* 0x00000029df00780c */ /* 0x000fe20004f24670 */
[--C-:B------:R-:W-:Y:S01]  /*a530*/  FFMA.FTZ R89, R89, UR5, -R90.reuse ;  /* 0x0000000559597c23 */ /* 0x100fe2000801085a */
[----:B------:R-:W-:Y:S01]  /*a540*/  FSEL R91, R108, -INF , !P0 ;  /* 0xff8000006c5b7808 */ /* 0x000fe20004000000 */
[----:B------:R-:W-:Y:S01]  /*a550*/  FFMA.FTZ R90, R107, UR5, -R90 ;  /* 0x000000056b5a7c23 */ /* 0x000fe2000801085a */
[----:B------:R-:W-:Y:S01]  /*a560*/  FSEL R111, R111, -INF , !P1 ;  /* 0xff8000006f6f7808 */ /* 0x000fe20004800000 */
[----:B------:R-:W3:Y:S01]  /*a570*/  MUFU.EX2 R19, R19 ;  /* 0x0000001300137308 */ /* 0x000ee20000000800 */
[----:B------:R-:W-:Y:S01]  /*a580*/  ISETP.GE.AND P0, PT, R226, 0x29, PT ;  /* 0x00000029e200780c */ /* 0x000fe20003f06270 */
[--C-:B-1----:R-:W-:Y:S01]  /*a590*/  FFMA.FTZ R91, R91, UR5, -R92.reuse ;  /* 0x000000055b5b7c23 */ /* 0x102fe2000801085c */
[----:B------:R-:W-:Y:S01]  /*a5a0*/  ISETP.GE.AND P1, PT, R218, 0x30, PT ;  /* 0x00000030da00780c */ /* 0x000fe20003f26270 */
[----:B------:R-:W-:Y:S01]  /*a5b0*/  FFMA.FTZ R92, R110, UR5, -R92 ;  /* 0x000000056e5c7c23 */ /* 0x000fe2000801085c */
[----:B------:R-:W-:Y:S01]  /*a5c0*/  ISETP.GT.OR P0, PT, R225, 0x29, !P0 ;  /* 0x00000029e100780c */ /* 0x000fe20004704670 */
[----:B------:R-:W-:Y:S01]  /*a5d0*/  VIADD R110, R5, 0xc ;  /* 0x0000000c056e7836 */ /* 0x000fe20000000000 */
[----:B------:R-:W-:Y:S01]  /*a5e0*/  ISETP.GT.OR P1, PT, R223, 0x30, !P1 ;  /* 0x00000030df00780c */ /* 0x000fe20004f24670 */
[----:B------:R-:W-:Y:S01]  /*a5f0*/  MUFU.EX2 R23, R23 ;  /* 0x0000001700177308 */ /* 0x000fe20000000800 */
[----:B------:R-:W-:-:S02]  /*a600*/  FSEL R93, R109, -INF , !P0 ;  /* 0xff8000006d5d7808 */ /* 0x000fc40004000000 */
[----:B------:R-:W-:Y:S01]  /*a610*/  FSEL R114, R114, -INF , !P1 ;  /* 0xff80000072727808 */ /* 0x000fe20004800000 */
[----:B------:R-:W-:Y:S01]  /*a620*/  SHFL.IDX PT, R110, R220, R110, 0x1f ;  /* 0x00001f6edc6e7589 */ /* 0x000fe200000e0000 */
[C---:B------:R-:W-:Y:S01]  /*a630*/  ISETP.GE.AND P0, PT, R226.reuse, 0x30, PT ;  /* 0x00000030e200780c */ /* 0x040fe20003f06270 */
[--C-:B------:R-:W-:Y:S01]  /*a640*/  FFMA.FTZ R93, R93, UR5, -R94.reuse ;  /* 0x000000055d5d7c23 */ /* 0x100fe2000801085e */
[----:B------:R-:W-:Y:S01]  /*a650*/  ISETP.GE.AND P1, PT, R226, 0x31, PT ;  /* 0x00000031e200780c */ /* 0x000fe20003f26270 */
[----:B------:R-:W-:Y:S01]  /*a660*/  FFMA.FTZ R94, R111, UR5, -R94 ;  /* 0x000000056f5e7c23 */ /* 0x000fe2000801085e */
[----:B------:R-:W-:Y:S01]  /*a670*/  ISETP.GT.OR P0, PT, R225, 0x30, !P0 ;  /* 0x00000030e100780c */ /* 0x000fe20004704670 */
[----:B------:R-:W-:Y:S01]  /*a680*/  VIADD R111, R5, 0x8 ;  /* 0x00000008056f7836 */ /* 0x000fe20000000000 */
[----:B------:R-:W-:Y:S01]  /*a690*/  ISETP.GT.OR P1, PT, R225, 0x31, !P1 ;  /* 0x00000031e100780c */ /* 0x000fe20004f24670 */
[----:B------:R-:W-:Y:S01]  /*a6a0*/  MUFU.EX2 R13, R13 ;  /* 0x0000000d000d7308 */ /* 0x000fe20000000800 */
[----:B------:R-:W-:Y:S01]  /*a6b0*/  FSEL R95, R112, -INF , !P0 ;  /* 0xff800000705f7808 */ /* 0x000fe20004000000 */
[----:B------:R-:W-:Y:S01]  /*a6c0*/  VIADD R112, R5, 0x10 ;  /* 0x0000001005707836 */ /* 0x000fe20000000000 */
[----:B------:R-:W-:Y:S01]  /*a6d0*/  ISETP.GE.AND P2, PT, R226, 0x38, PT ;  /* 0x00000038e200780c */ /* 0x000fe20003f46270 */
[----:B------:R-:W1:Y:S01]  /*a6e0*/  SHFL.IDX PT, R109, R220, R111, 0x1f ;  /* 0x00001f6fdc6d7589 */ /* 0x000e6200000e0000 */
[----:B--2---:R-:W-:Y:S01]  /*a6f0*/  FSEL R97, R113, -INF , !P1 ;  /* 0xff80000071617808 */ /* 0x004fe20004800000 */
[--C-:B------:R-:W-:Y:S01]  /*a700*/  FFMA.FTZ R95, R95, UR5, -R96.reuse ;  /* 0x000000055f5f7c23 */ /* 0x100fe20008010860 */
[----:B------:R-:W-:Y:S01]  /*a710*/  ISETP.GE.AND P3, PT, R218, 0x31, PT ;  /* 0x00000031da00780c */ /* 0x000fe20003f66270 */
[----:B------:R-:W-:Y:S01]  /*a720*/  FFMA.FTZ R96, R114, UR5, -R96 ;  /* 0x0000000572607c23 */ /* 0x000fe20008010860 */
[----:B------:R-:W-:Y:S01]  /*a730*/  ISETP.GE.AND P0, PT, R218, 0x38, PT ;  /* 0x00000038da00780c */ /* 0x000fe20003f06270 */
[----:B------:R-:W-:Y:S01]  /*a740*/  FFMA.FTZ R97, R97, UR5, -R98 ;  /* 0x0000000561617c23 */ /* 0x000fe20008010862 */
[----:B------:R-:W-:Y:S01]  /*a750*/  ISETP.GE.AND P1, PT, R226, 0x41, PT ;  /* 0x00000041e200780c */ /* 0x000fe20003f26270 */
[----:B------:R-:W-:Y:S01]  /*a760*/  SHFL.IDX PT, R112, R220, R112, 0x1f ;  /* 0x00001f70dc707589 */ /* 0x000fe200000e0000 */
[----:B------:R-:W-:Y:S01]  /*a770*/  ISETP.GT.OR P2, PT, R225, 0x38, !P2 ;  /* 0x00000038e100780c */ /* 0x000fe20005744670 */
[----:B------:R-:W-:Y:S01]  /*a780*/  MUFU.EX2 R17, R17 ;  /* 0x0000001100117308 */ /* 0x000fe20000000800 */
[----:B------:R-:W-:-:S02]  /*a790*/  ISETP.GT.OR P3, PT, R223, 0x31, !P3 ;  /* 0x00000031df00780c */ /* 0x000fc40005f64670 */
[----:B------:R-:W-:Y:S02]  /*a7a0*/  ISETP.GT.OR P0, PT, R223, 0x38, !P0 ;  /* 0x00000038df00780c */ /* 0x000fe40004704670 */
[----:B------:R-:W-:Y:S02]  /*a7b0*/  ISETP.GT.OR P1, PT, R225, 0x41, !P1 ;  /* 0x00000041e100780c */ /* 0x000fe40004f24670 */
[----:B------:R-:W-:Y:S01]  /*a7c0*/  FSEL R99, R116, -INF , !P2 ;  /* 0xff80000074637808 */ /* 0x000fe20005000000 */
[----:B------:R-:W-:Y:S01]  /*a7d0*/  MUFU.EX2 R18, R18 ;  /* 0x0000001200127308 */ /* 0x000fe20000000800 */
[----:B------:R-:W-:Y:S02]  /*a7e0*/  FSEL R115, R115, -INF , !P3 ;  /* 0xff80000073737808 */ /* 0x000fe40005800000 */
[----:B------:R-:W-:Y:S01]  /*a7f0*/  FSEL R118, R118, -INF , !P0 ;  /* 0xff80000076767808 */ /* 0x000fe20004000000 */
[----:B-----5:R-:W-:Y:S01]  /*a800*/  FFMA.FTZ R99, R99, UR5, -R100 ;  /* 0x0000000563637c23 */ /* 0x020fe20008010864 */
[----:B------:R-:W-:Y:S01]  /*a810*/  FSEL R121, R121, -INF , !P1 ;  /* 0xff80000079797808 */ /* 0x000fe20004800000 */
[----:B------:R-:W-:Y:S01]  /*a820*/  FFMA.FTZ R98, R115, UR5, -R98 ;  /* 0x0000000573627c23 */ /* 0x000fe20008010862 */
[----:B------:R-:W-:Y:S01]  /*a830*/  ISETP.GE.AND P2, PT, R226, 0x48, PT ;  /* 0x00000048e200780c */ /* 0x000fe20003f46270 */
[----:B------:R-:W-:Y:S01]  /*a840*/  FFMA.FTZ R100, R118, UR5, -R100 ;  /* 0x0000000576647c23 */ /* 0x000fe20008010864 */
[C---:B------:R-:W-:Y:S01]  /*a850*/  ISETP.GE.AND P3, PT, R226.reuse, 0x49, PT ;  /* 0x00000049e200780c */ /* 0x040fe20003f66270 */
[----:B------:R-:W-:Y:S01]  /*a860*/  VIADD R118, R5, 0x4 ;  /* 0x0000000405767836 */ /* 0x000fe20000000000 */
[----:B------:R-:W-:Y:S01]  /*a870*/  ISETP.GE.AND P1, PT, R226, 0x59, PT ;  /* 0x00000059e200780c */ /* 0x000fe20003f26270 */
[----:B------:R-:W-:Y:S01]  /*a880*/  MUFU.EX2 R20, R20 ;  /* 0x0000001400147308 */ /* 0x000fe20000000800 */
[----:B------:R-:W-:-:S02]  /*a890*/  ISETP.GT.OR P2, PT, R225, 0x48, !P2 ;  /* 0x00000048e100780c */ /* 0x000fc40005744670 */
[C---:B------:R-:W-:Y:S01]  /*a8a0*/  ISETP.GT.OR P3, PT, R225.reuse, 0x49, !P3 ;  /* 0x00000049e100780c */ /* 0x040fe20005f64670 */
[----:B------:R-:W2:Y:S01]  /*a8b0*/  SHFL.IDX PT, R102, R220, R118, 0x1f ;  /* 0x00001f76dc667589 */ /* 0x000ea200000e0000 */
[----:B------:R-:W-:Y:S02]  /*a8c0*/  ISETP.GT.OR P1, PT, R225, 0x59, !P1 ;  /* 0x00000059e100780c */ /* 0x000fe40004f24670 */
[----:B------:R-:W-:Y:S01]  /*a8d0*/  FSEL R124, R124, -INF , !P2 ;  /* 0xff8000007c7c7808 */ /* 0x000fe20005000000 */
[----:B------:R-:W-:Y:S01]  /*a8e0*/  MUFU.EX2 R21, R21 ;  /* 0x0000001500157308 */ /* 0x000fe20000000800 */
[----:B------:R-:W-:Y:S02]  /*a8f0*/  FSEL R108, R125, -INF , !P3 ;  /* 0xff8000007d6c7808 */ /* 0x000fe40005800000 */
[----:B------:R-:W-:Y:S01]  /*a900*/  FSEL R133, R133, -INF , !P1 ;  /* 0xff80000085857808 */ /* 0x000fe20004800000 */
[----:B-1----:R-:W-:Y:S01]  /*a910*/  FFMA.FTZ R107, R124, UR5, -R109 ;  /* 0x000000057c6b7c23 */ /* 0x002fe2000801086d */
[----:B------:R-:W-:Y:S01]  /*a920*/  ISETP.GE.AND P5, PT, R226, 0x39, PT ;  /* 0x00000039e200780c */ /* 0x000fe20003fa6270 */
[----:B------:R-:W-:Y:S01]  /*a930*/  FFMA.FTZ R108, R108, UR5, -R110 ;  /* 0x000000056c6c7c23 */ /* 0x000fe2000801086e */
[C---:B------:R-:W-:Y:S01]  /*a940*/  ISETP.GE.AND P4, PT, R226.reuse, 0x40, PT ;  /* 0x00000040e200780c */ /* 0x040fe20003f86270 */
[----:B------:R-:W-:Y:S01]  /*a950*/  MUFU.EX2 R22, R22 ;  /* 0x0000001600167308 */ /* 0x000fe20000000800 */
[----:B------:R-:W-:-:S02]  /*a960*/  ISETP.GE.AND P0, PT, R226, 0x50, PT ;  /* 0x00000050e200780c */ /* 0x000fc40003f06270 */
[C---:B------:R-:W-:Y:S02]  /*a970*/  ISETP.GE.AND P2, PT, R226.reuse, 0x60, PT ;  /* 0x00000060e200780c */ /* 0x040fe40003f46270 */
[----:B------:R-:W-:Y:S02]  /*a980*/  ISETP.GE.AND P3, PT, R226, 0x61, PT ;  /* 0x00000061e200780c */ /* 0x000fe40003f66270 */
[----:B------:R-:W-:Y:S01]  /*a990*/  ISETP.GE.AND P1, PT, R218, 0x39, PT ;  /* 0x00000039da00780c */ /* 0x000fe20003f26270 */
[----:B------:R-:W1:Y:S01]  /*a9a0*/  MUFU.EX2 R107, R107 ;  /* 0x0000006b006b7308 */ /* 0x000e620000000800 */
[C---:B------:R-:W-:Y:S02]  /*a9b0*/  ISETP.GT.OR P5, PT, R225.reuse, 0x39, !P5 ;  /* 0x00000039e100780c */ /* 0x040fe40006fa4670 */
[----:B------:R-:W-:Y:S01]  /*a9c0*/  ISETP.GT.OR P4, PT, R225, 0x40, !P4 ;  /* 0x00000040e100780c */ /* 0x000fe20006784670 */
[----:B--2---:R-:W-:Y:S01]  /*a9d0*/  FFMA.FTZ R105, R121, UR5, -R102 ;  /* 0x0000000579697c23 */ /* 0x004fe20008010866 */
[----:B------:R-:W-:-:S02]  /*a9e0*/  ISETP.GT.OR P0, PT, R225, 0x50, !P0 ;  /* 0x00000050e100780c */ /* 0x000fc40004704670 */
[C---:B------:R-:W-:Y:S01]  /*a9f0*/  ISETP.GT.OR P2, PT, R225.reuse, 0x60, !P2 ;  /* 0x00000060e100780c */ /* 0x040fe20005744670 */
[----:B------:R-:W-:Y:S01]  /*aa00*/  MUFU.EX2 R108, R108 ;  /* 0x0000006c006c7308 */ /* 0x000fe20000000800 */
[----:B------:R-:W-:Y:S02]  /*aa10*/  ISETP.GT.OR P3, PT, R225, 0x61, !P3 ;  /* 0x00000061e100780c */ /* 0x000fe40005f64670 */
[----:B------:R-:W-:Y:S02]  /*aa20*/  ISETP.GT.OR P1, PT, R223, 0x39, !P1 ;  /* 0x00000039df00780c */ /* 0x000fe40004f24670 */
[----:B------:R-:W-:Y:S02]  /*aa30*/  FSEL R117, R117, -INF , !P5 ;  /* 0xff80000075757808 */ /* 0x000fe40006800000 */
[----:B------:R-:W-:Y:S01]  /*aa40*/  FSEL R120, R120, -INF , !P4 ;  /* 0xff80000078787808 */ /* 0x000fe20006000000 */
[----:B------:R-:W-:Y:S01]  /*aa50*/  MUFU.EX2 R105, R105 ;  /* 0x0000006900697308 */ /* 0x000fe20000000800 */
[----:B------:R-:W-:Y:S01]  /*aa60*/  FSEL R128, R128, -INF , !P0 ;  /* 0xff80000080807808 */ /* 0x000fe20004000000 */
[----:B------:R-:W-:Y:S01]  /*aa70*/  FFMA.FTZ R101, R117, UR5, -R232 ;  /* 0x0000000575657c23 */ /* 0x000fe200080108e8 */
[----:B------:R-:W-:Y:S01]  /*aa80*/  FSEL R136, R136, -INF , !P2 ;  /* 0xff80000088887808 */ /* 0x000fe20005000000 */
[----:B------:R-:W-:-:S02]  /*aa90*/  WARPGROUP.DEPBAR.LE gsb0, 0x0 ;  /* 0x00008000000079c5 */ /* 0x000fc40000010000 */
[----:B------:R-:W-:Y:S01]  /*aaa0*/  WARPGROUP.ARRIVE ;  /* 0x00000000000079c5 */ /* 0x000fe20000000000 */
[----:B------:R-:W-:Y:S01]  /*aab0*/  FSEL R137, R137, -INF , !P3 ;  /* 0xff80000089897808 */ /* 0x000fe20005800000 */
[----:B------:R-:W-:Y:S01]  /*aac0*/  FFMA.FTZ R120, R120, UR5, -R103 ;  /* 0x0000000578787c23 */ /* 0x000fe20008010867 */
[----:B------:R-:W-:Y:S01]  /*aad0*/  FSEL R119, R119, -INF , !P1 ;  /* 0xff80000077777808 */ /* 0x000fe20004800000 */
[----:B------:R-:W-:Y:S01]  /*aae0*/  MUFU.EX2 R88, R88 ;  /* 0x0000005800587308 */ /* 0x000fe20000000800 */
[----:B------:R-:W-:Y:S01]  /*aaf0*/  ISETP.GE.AND P5, PT, R226, 0x51, PT ;  /* 0x00000051e200780c */ /* 0x000fe20003fa6270 */
[----:B------:R-:W-:Y:S01]  /*ab00*/  HGMMA.64x128x16.F32.BF16 R24, gdesc[UR12], R24, gsb0 ;  /* 0x01e000000c1879f0 */ /* 0x000fe20008001818 */
[----:B------:R-:W-:Y:S01]  /*ab10*/  R2UR UR12, R230 ;  /* 0x00000000e60c72ca */ /* 0x000fe200000e0000 */
[----:B------:R-:W-:Y:S01]  /*ab20*/  UMOV UR14, UR6 ;  /* 0x00000006000e7c82 */ /* 0x000fe20008000000 */
[----:B------:R-:W-:Y:S01]  /*ab30*/  R2UR UR13, R231 ;  /* 0x00000000e70d72ca */ /* 0x000fe200000e0000 */
[----:B------:R-:W-:Y:S01]  /*ab40*/  UMOV UR15, 0x40000040 ;  /* 0x40000040000f7882 */ /* 0x000fe20000000000 */
[C---:B------:R-:W-:Y:S01]  /*ab50*/  ISETP.GE.AND P4, PT, R226.reuse, 0x58, PT ;  /* 0x00000058e200780c */ /* 0x040fe20003f86270 */
[----:B------:R-:W-:Y:S01]  /*ab60*/  FFMA.FTZ R119, R119, UR5, -R232 ;  /* 0x0000000577777c23 */ /* 0x000fe200080108e8 */
[----:B------:R-:W-:Y:S01]  /*ab70*/  ISETP.GE.AND P0, PT, R226, 0x68, PT ;  /* 0x00000068e200780c */ /* 0x000fe20003f06270 */
[----:B------:R-:W-:Y:S01]  /*ab80*/  VIADD R232, R5, 0x14 ;  /* 0x0000001405e87836 */ /* 0x000fe20000000000 */
[C---:B------:R-:W-:Y:S01]  /*ab90*/  ISETP.GE.AND P2, PT, R218.reuse, 0x40, PT ;  /* 0x00000040da00780c */ /* 0x040fe20003f46270 */
[----:B------:R-:W-:Y:S01]  /*aba0*/  MUFU.EX2 R89, R89 ;  /* 0x0000005900597308 */ /* 0x000fe20000000800 */
[----:B------:R-:W-:-:S02]  /*abb0*/  ISETP.GE.AND P3, PT, R218, 0x41, PT ;  /* 0x00000041da00780c */ /* 0x000fc40003f66270 */
[----:B------:R-:W-:Y:S02]  /*abc0*/  ISETP.GE.AND P1, PT, R218, 0x48, PT ;  /* 0x00000048da00780c */ /* 0x000fe40003f26270 */
[C---:B------:R-:W-:Y:S02]  /*abd0*/  ISETP.GT.OR P5, PT, R225.reuse, 0x51, !P5 ;  /* 0x00000051e100780c */ /* 0x040fe40006fa4670 */
[----:B------:R-:W-:Y:S01]  /*abe0*/  ISETP.GT.OR P4, PT, R225, 0x58, !P4 ;  /* 0x00000058e100780c */ /* 0x000fe20006784670 */
[----:B------:R-:W-:Y:S01]  /*abf0*/  MUFU.EX2 R90, R90 ;  /* 0x0000005a005a7308 */ /* 0x000fe20000000800 */
[C---:B------:R-:W-:Y:S02]  /*ac00*/  ISETP.GT.OR P2, PT, R223.reuse, 0x40, !P2 ;  /* 0x00000040df00780c */ /* 0x040fe40005744670 */
[C---:B------:R-:W-:Y:S02]  /*ac10*/  ISETP.GT.OR P3, PT, R223.reuse, 0x41, !P3 ;  /* 0x00000041df00780c */ /* 0x040fe40005f64670 */
[----:B------:R-:W-:-:S02]  /*ac20*/  ISETP.GT.OR P1, PT, R223, 0x48, !P1 ;  /* 0x00000048df00780c */ /* 0x000fc40004f24670 */
[----:B------:R-:W-:Y:S01]  /*ac30*/  ISETP.GT.OR P0, PT, R225, 0x68, !P0 ;  /* 0x00000068e100780c */ /* 0x000fe20004704670 */
[----:B------:R-:W-:Y:S01]  /*ac40*/  MUFU.EX2 R91, R91 ;  /* 0x0000005b005b7308 */ /* 0x000fe20000000800 */
[----:B------:R-:W-:Y:S02]  /*ac50*/  FSEL R129, R129, -INF , !P5 ;  /* 0xff80000081817808 */ /* 0x000fe40006800000 */
[----:B------:R-:W-:Y:S02]  /*ac60*/  FSEL R132, R132, -INF , !P4 ;  /* 0xff80000084847808 */ /* 0x000fe40006000000 */
[----:B------:R-:W-:Y:S02]  /*ac70*/  FSEL R104, R122, -INF , !P2 ;  /* 0xff8000007a687808 */ /* 0x000fe40005000000 */
[----:B------:R-:W-:Y:S01]  /*ac80*/  FSEL R106, R123, -INF , !P3 ;  /* 0xff8000007b6a7808 */ /* 0x000fe20005800000 */
[----:B------:R-:W-:Y:S01]  /*ac90*/  MUFU.EX2 R92, R92 ;  /* 0x0000005c005c7308 */ /* 0x000fe20000000800 */
[----:B------:R-:W-:Y:S01]  /*aca0*/  FSEL R126, R126, -INF , !P1 ;  /* 0xff8000007e7e7808 */ /* 0x000fe20004800000 */
[----:B------:R-:W-:Y:S01]  /*acb0*/  FFMA.FTZ R104, R104, UR5, -R103 ;  /* 0x0000000568687c23 */ /* 0x000fe20008010867 */
[----:B------:R-:W-:Y:S01]  /*acc0*/  FSEL R113, R140, -INF , !P0 ;  /* 0xff8000008c717808 */ /* 0x000fe20004000000 */
[----:B------:R-:W-:Y:S01]  /*acd0*/  FFMA.FTZ R106, R106, UR5, -R102 ;  /* 0x000000056a6a7c23 */ /* 0x000fe20008010866 */
[----:B------:R-:W-:Y:S01]  /*ace0*/  ISETP.GE.AND P5, PT, R226, 0x69, PT ;  /* 0x00000069e200780c */ /* 0x000fe20003fa6270 */
[----:B------:R-:W-:Y:S01]  /*acf0*/  FFMA.FTZ R109, R126, UR5, -R109 ;  /* 0x000000057e6d7c23 */ /* 0x000fe2000801086d */
[C---:B------:R-:W-:Y:S01]  /*ad00*/  ISETP.GE.AND P4, PT, R226.reuse, 0x70, PT ;  /* 0x00000070e200780c */ /* 0x040fe20003f86270 */
[----:B------:R2:W-:Y:S01]  /*ad10*/  MUFU.EX2 R103, R119 ;  /* 0x0000007700677308 */ /* 0x0005e20000000800 */
[----:B------:R-:W-:-:S02]  /*ad20*/  ISETP.GE.AND P2, PT, R226, 0x71, PT ;  /* 0x00000071e200780c */ /* 0x000fc40003f46270 */
[C---:B------:R-:W-:Y:S02]  /*ad30*/  ISETP.GE.AND P3, PT, R226.reuse, 0x78, PT ;  /* 0x00000078e200780c */ /* 0x040fe40003f66270 */
[----:B------:R-:W-:Y:S01]  /*ad40*/  ISETP.GE.AND P1, PT, R226, 0x79, PT ;  /* 0x00000079e200780c */ /* 0x000fe20003f26270 */
[----:B------:R-:W-:Y:S01]  /*ad50*/  VIADD R226, R5, 0x1c ;  /* 0x0000001c05e27836 */ /* 0x000fe20000000000 */
[----:B------:R-:W-:Y:S01]  /*ad60*/  ISETP.GE.AND P0, PT, R218, 0x49, PT ;  /* 0x00000049da00780c */ /* 0x000fe20003f06270 */
[----:B------:R4:W-:Y:S01]  /*ad70*/  MUFU.EX2 R102, R120 ;  /* 0x0000007800667308 */ /* 0x0009e20000000800 */
[C---:B------:R-:W-:Y:S02]  /*ad80*/  ISETP.GT.OR P5, PT, R225.reuse, 0x69, !P5 ;  /* 0x00000069e100780c */ /* 0x040fe40006fa4670 */
[C---:B------:R-:W-:Y:S02]  /*ad90*/  ISETP.GT.OR P4, PT, R225.reuse, 0x70, !P4 ;  /* 0x00000070e100780c */ /* 0x040fe40006784670 */
[----:B------:R-:W-:-:S02]  /*ada0*/  ISETP.GT.OR P2, PT, R225, 0x71, !P2 ;  /* 0x00000071e100780c */ /* 0x000fc40005744670 */
[C---:B------:R-:W-:Y:S01]  /*adb0*/  ISETP.GT.OR P3, PT, R225.reuse, 0x78, !P3 ;  /* 0x00000078e100780c */ /* 0x040fe20005f64670 */
[----:B------:R-:W-:Y:S01]  /*adc0*/  MUFU.EX2 R109, R109 ;  /* 0x0000006d006d7308 */ /* 0x000fe20000000800 */
[----:B------:R-:W-:Y:S01]  /*add0*/  ISETP.GT.OR P1, PT, R225, 0x79, !P1 ;  /* 0x00000079e100780c */ /* 0x000fe20004f24670 */
[----:B------:R-:W-:Y:S01]  /*ade0*/  VIADD R225, R5, 0x18 ;  /* 0x0000001805e17836 */ /* 0x000fe20000000000 */
[----:B------:R-:W-:Y:S02]  /*adf0*/  ISETP.GT.OR P0, PT, R223, 0x49, !P0 ;  /* 0x00000049df00780c */ /* 0x000fe40004704670 */
[----:B------:R-:W-:Y:S02]  /*ae00*/  FSEL R115, R141, -INF , !P5 ;  /* 0xff8000008d737808 */ /* 0x000fe40006800000 */
[----:B------:R-:W-:Y:S01]  /*ae10*/  FSEL R125, R144, -INF , !P4 ;  /* 0xff800000907d7808 */ /* 0x000fe20006000000 */
[----:B------:R-:W-:Y:S01]  /*ae20*/  MUFU.EX2 R104, R104 ;  /* 0x0000006800687308 */ /* 0x000fe20000000800 */
[----:B------:R-:W-:-:S02]  /*ae30*/  FSEL R123, R145, -INF , !P2 ;  /* 0xff800000917b7808 */ /* 0x000fc40005000000 */
[----:B------:R-:W-:Y:S02]  /*ae40*/  FSEL R121, R148, -INF , !P3 ;  /* 0xff80000094797808 */ /* 0x000fe40005800000 */
[----:B--2---:R-:W-:Y:S02]  /*ae50*/  FSEL R119, R149, -INF , !P1 ;  /* 0xff80000095777808 */ /* 0x004fe40004800000 */
[----:B------:R-:W-:Y:S01]  /*ae60*/  FSEL R127, R127, -INF , !P0 ;  /* 0xff8000007f7f7808 */ /* 0x000fe20004000000 */
[----:B------:R-:W-:Y:S01]  /*ae70*/  MUFU.EX2 R106, R106 ;  /* 0x0000006a006a7308 */ /* 0x000fe20000000800 */
[C---:B------:R-:W-:Y:S02]  /*ae80*/  ISETP.GE.AND P5, PT, R218.reuse, 0x50, PT ;  /* 0x00000050da00780c */ /* 0x040fe40003fa6270 */
[C---:B------:R-:W-:Y:S01]  /*ae90*/  ISETP.GE.AND P4, PT, R218.reuse, 0x51, PT ;  /* 0x00000051da00780c */ /* 0x040fe20003f86270 */
[----:B------:R-:W-:Y:S01]  /*aea0*/  FFMA.FTZ R110, R127, UR5, -R110 ;  /* 0x000000057f6e7c23 */ /* 0x000fe2000801086e */
[C---:B------:R-:W-:Y:S01]  /*aeb0*/  ISETP.GE.AND P2, PT, R218.reuse, 0x58, PT ;  /* 0x00000058da00780c */ /* 0x040fe20003f46270 */
[----:B------:R2:W-:Y:S01]  /*aec0*/  SHFL.IDX PT, R127, R221, R111, 0x1f ;  /* 0x00001f6fdd7f7589 */ /* 0x0005e200000e0000 */
[C---:B------:R-:W-:Y:S01]  /*aed0*/  ISETP.GE.AND P3, PT, R218.reuse, 0x59, PT ;  /* 0x00000059da00780c */ /* 0x040fe20003f66270 */
[----:B------:R-:W-:Y:S01]  /*aee0*/  MUFU.EX2 R93, R93 ;  /* 0x0000005d005d7308 */ /* 0x000fe20000000800 */
[----:B------:R-:W-:-:S02]  /*aef0*/  ISETP.GE.AND P1, PT, R218, 0x60, PT ;  /* 0x00000060da00780c */ /* 0x000fc40003f26270 */
[----:B------:R-:W-:Y:S02]  /*af00*/  ISETP.GE.AND P0, PT, R218, 0x61, PT ;  /* 0x00000061da00780c */ /* 0x000fe40003f06270 */
[C---:B------:R-:W-:Y:S02]  /*af10*/  ISETP.GT.OR P5, PT, R223.reuse, 0x50, !P5 ;  /* 0x00000050df00780c */ /* 0x040fe40006fa4670 */
[C---:B------:R-:W-:Y:S01]  /*af20*/  ISETP.GT.OR P4, PT, R223.reuse, 0x51, !P4 ;  /* 0x00000051df00780c */ /* 0x040fe20006784670 */
[----:B--2---:R-:W-:Y:S01]  /*af30*/  FFMA.FTZ R111, R128, UR5, -R112 ;  /* 0x00000005806f7c23 */ /* 0x004fe20008010870 */
[C---:B------:R-:W-:Y:S01]  /*af40*/  ISETP.GT.OR P2, PT, R223.reuse, 0x58, !P2 ;  /* 0x00000058df00780c */ /* 0x040fe20005744670 */
[----:B------:R-:W-:Y:S01]  /*af50*/  MUFU.EX2 R110, R110 ;  /* 0x0000006e006e7308 */ /* 0x000fe20000000800 */
[C---:B------:R-:W-:Y:S02]  /*af60*/  ISETP.GT.OR P3, PT, R223.reuse, 0x59, !P3 ;  /* 0x00000059df00780c */ /* 0x040fe40005f64670 */
[----:B------:R-:W-:-:S02]  /*af70*/  ISETP.GT.OR P1, PT, R223, 0x60, !P1 ;  /* 0x00000060df00780c */ /* 0x000fc40004f24670 */
[----:B------:R-:W-:Y:S02]  /*af80*/  ISETP.GT.OR P0, PT, R223, 0x61, !P0 ;  /* 0x00000061df00780c */ /* 0x000fe40004704670 */
[----:B------:R-:W-:Y:S01]  /*af90*/  FSEL R114, R130, -INF , !P5 ;  /* 0xff80000082727808 */ /* 0x000fe20006800000 */
[----:B------:R-:W-:Y:S01]  /*afa0*/  MUFU.EX2 R111, R111 ;  /* 0x0000006f006f7308 */ /* 0x000fe20000000800 */
[----:B------:R-:W-:Y:S01]  /*afb0*/  FSEL R117, R131, -INF , !P4 ;  /* 0xff80000083757808 */ /* 0x000fe20006000000 */
[----:B------:R-:W2:Y:S01]  /*afc0*/  SHFL.IDX PT, R130, R221, R118, 0x1f ;  /* 0x00001f76dd827589 */ /* 0x000ea200000e0000 */
[----:B------:R-:W-:Y:S01]  /*afd0*/  FSEL R116, R134, -INF , !P2 ;  /* 0xff80000086747808 */ /* 0x000fe20005000000 */
[----:B------:R-:W-:Y:S01]  /*afe0*/  FFMA.FTZ R112, R114, UR5, -R112 ;  /* 0x0000000572707c23 */ /* 0x000fe20008010870 */
[----:B------:R-:W-:Y:S01]  /*aff0*/  FSEL R135, R135, -INF , !P3 ;  /* 0xff80000087877808 */ /* 0x000fe20005800000 */
[----:B------:R-:W5:Y:S01]  /*b000*/  SHFL.IDX PT, R134, R220, R232, 0x1f ;  /* 0x00001fe8dc867589 */ /* 0x000f6200000e0000 */
[----:B------:R-:W-:Y:S01]  /*b010*/  FSEL R145, R138, -INF , !P1 ;  /* 0xff8000008a917808 */ /* 0x000fe20004800000 */
[----:B------:R-:W-:Y:S01]  /*b020*/  MUFU.EX2 R94, R94 ;  /* 0x0000005e005e7308 */ /* 0x000fe20000000800 */
[----:B------:R-:W-:Y:S01]  /*b030*/  FSEL R140, R139, -INF , !P0 ;  /* 0xff8000008b8c7808 */ /* 0x000fe20004000000 */
[----:B------:R-:W3:Y:S01]  /*b040*/  SHFL.IDX PT, R138, R220, R225, 0x1f ;  /* 0x00001fe1dc8a7589 */ /* 0x000ee200000e0000 */
[----:B------:R-:W-:-:S02]  /*b050*/  ISETP.GE.AND P5, PT, R218, 0x68, PT ;  /* 0x00000068da00780c */ /* 0x000fc40003fa6270 */
[C---:B------:R-:W-:Y:S01]  /*b060*/  ISETP.GE.AND P4, PT, R218.reuse, 0x69, PT ;  /* 0x00000069da00780c */ /* 0x040fe20003f86270 */
[----:B------:R-:W1:Y:S01]  /*b070*/  SHFL.IDX PT, R131, R221, R5, 0x1f ;  /* 0x00001f05dd837589 */ /* 0x000e6200000e0000 */
[C---:B------:R-:W-:Y:S01]  /*b080*/  ISETP.GE.AND P2, PT, R218.reuse, 0x70, PT ;  /* 0x00000070da00780c */ /* 0x040fe20003f46270 */
[----:B------:R-:W-:Y:S01]  /*b090*/  MUFU.EX2 R112, R112 ;  /* 0x0000007000707308 */ /* 0x000fe20000000800 */
[C---:B------:R-:W-:Y:S01]  /*b0a0*/  ISETP.GE.AND P3, PT, R218.reuse, 0x71, PT ;  /* 0x00000071da00780c */ /* 0x040fe20003f66270 */
[----:B------:R-:W4:Y:S01]  /*b0b0*/  SHFL.IDX PT, R220, R220, R226, 0x1f ;  /* 0x00001fe2dcdc7589 */ /* 0x000f2200000e0000 */
[C---:B------:R-:W-:Y:S02]  /*b0c0*/  ISETP.GE.AND P1, PT, R218.reuse, 0x78, PT ;  /* 0x00000078da00780c */ /* 0x040fe40003f26270 */
[----:B------:R-:W-:Y:S01]  /*b0d0*/  ISETP.GE.AND P0, PT, R218, 0x79, PT ;  /* 0x00000079da00780c */ /* 0x000fe20003f06270 */
[----:B------:R-:W-:Y:S01]  /*b0e0*/  VIADD R218, R5, 0x10 ;  /* 0x0000001005da7836 */ /* 0x000fe20000000000 */
[C---:B------:R-:W-:Y:S01]  /*b0f0*/  ISETP.GT.OR P5, PT, R223.reuse, 0x68, !P5 ;  /* 0x00000068df00780c */ /* 0x040fe20006fa4670 */
[----:B------:R-:W-:Y:S01]  /*b100*/  MUFU.EX2 R95, R95 ;  /* 0x0000005f005f7308 */ /* 0x000fe20000000800 */
[----:B------:R-:W-:Y:S01]  /*b110*/  ISETP.GT.OR P4, PT, R223, 0x69, !P4 ;  /* 0x00000069df00780c */ /* 0x000fe20006784670 */
[----:B--2---:R-:W-:Y:S01]  /*b120*/  FFMA.FTZ R141, R137, UR5, -R130 ;  /* 0x00000005898d7c23 */ /* 0x004fe20008010882 */
[C---:B------:R-:W-:Y:S01]  /*b130*/  ISETP.GT.OR P2, PT, R223.reuse, 0x70, !P2 ;  /* 0x00000070df00780c */ /* 0x040fe20005744670 */
[----:B------:R-:W2:Y:S01]  /*b140*/  SHFL.IDX PT, R139, R221, R218, 0x1f ;  /* 0x00001fdadd8b7589 */ /* 0x000ea200000e0000 */
[----:B------:R-:W-:Y:S01]  /*b150*/  ISETP.GT.OR P3, PT, R223, 0x71, !P3 ;  /* 0x00000071df00780c */ /* 0x000fe20005f64670 */
[----:B-----5:R-:W-:Y:S01]  /*b160*/  FFMA.FTZ R114, R129, UR5, -R134 ;  /* 0x0000000581727c23 */ /* 0x020fe20008010886 */
[C---:B------:R-:W-:Y:S01]  /*b170*/  ISETP.GT.OR P1, PT, R223.reuse, 0x78, !P1 ;  /* 0x00000078df00780c */ /* 0x040fe20004f24670 */
[----:B------:R-:W-:Y:S01]  /*b180*/  FFMA.FTZ R140, R140, UR5, -R130 ;  /* 0x000000058c8c7c23 */ /* 0x000fe20008010882 */
[----:B------:R-:W-:Y:S01]  /*b190*/  ISETP.GT.OR P0, PT, R223, 0x79, !P0 ;  /* 0x00000079df00780c */ /* 0x000fe20004704670 */
[----:B------:R-:W-:-:S02]  /*b1a0*/  WARPGROUP.DEPBAR.LE gsb0, 0x0 ;  /* 0x00008000000079c5 */ /* 0x000fc40000010000 */
[----:B------:R-:W-:Y:S01]  /*b1b0*/  WARPGROUP.ARRIVE ;  /* 0x00000000000079c5 */ /* 0x000fe20000000000 */
[----:B------:R-:W-:Y:S01]  /*b1c0*/  VIADD R223, R5, 0xc ;  /* 0x0000000c05df7836 */ /* 0x000fe20000000000 */
[----:B------:R-:W-:Y:S01]  /*b1d0*/  FSEL R142, R142, -INF , !P5 ;  /* 0xff8000008e8e7808 */ /* 0x000fe20006800000 */
[--C-:B---3--:R-:W-:Y:S01]  /*b1e0*/  FFMA.FTZ R116, R116, UR5, -R138.reuse ;  /* 0x0000000574747c23 */ /* 0x108fe2000801088a */
[----:B------:R-:W-:Y:S01]  /*b1f0*/  FSEL R126, R143, -INF , !P4 ;  /* 0xff8000008f7e7808 */ /* 0x000fe20006000000 */
[----:B------:R-:W-:Y:S01]  /*b200*/  FFMA.FTZ R143, R132, UR5, -R138 ;  /* 0x00000005848f7c23 */ /* 0x000fe2000801088a */
[----:B------:R-:W-:Y:S01]  /*b210*/  HGMMA.64x128x16.F32.BF16 R24, gdesc[UR12], R24, gsb0 ;  /* 0x01e000000c1879f0 */ /* 0x000fe20008001818 */
[----:B------:R-:W3:Y:S01]  /*b220*/  SHFL.IDX PT, R144, R221, R223, 0x1f ;  /* 0x00001fdfdd907589 */ /* 0x000ee200000e0000 */
[--C-:B-1----:R-:W-:Y:S01]  /*b230*/  FFMA.FTZ R138, R136, UR5, -R131.reuse ;  /* 0x00000005888a7c23 */ /* 0x102fe20008010883 */
[----:B------:R-:W-:Y:S01]  /*b240*/  FFMA.FTZ R145, R145, UR5, -R131 ;  /* 0x0000000591917c23 */ /* 0x000fe20008010883 */
[----:B------:R-:W-:Y:S01]  /*b250*/  FSEL R124, R146, -INF , !P2 ;  /* 0xff800000927c7808 */ /* 0x000fe20005000000 */
[--C-:B------:R-:W-:Y:S01]  /*b260*/  FFMA.FTZ R131, R113, UR5, -R127.reuse ;  /* 0x0000000571837c23 */ /* 0x100fe2000801087f */
[----:B------:R-:W-:Y:S01]  /*b270*/  FFMA.FTZ R129, R142, UR5, -R127 ;  /* 0x000000058e817c23 */ /* 0x000fe2000801087f */
[----:B------:R-:W-:Y:S01]  /*b280*/  FFMA.FTZ R146, R117, UR5, -R134 ;  /* 0x0000000575927c23 */ /* 0x000fe20008010886 */
[----:B----4-:R-:W-:Y:S01]  /*b290*/  FSEL R120, R150, -INF , !P1 ;  /* 0xff80000096787808 */ /* 0x010fe20004800000 */
[----:B------:R-:W1:Y:S01]  /*b2a0*/  SHFL.IDX PT, R134, R221, R232, 0x1f ;  /* 0x00001fe8dd867589 */ /* 0x000e6200000e0000 */
[----:B------:R-:W-:Y:S01]  /*b2b0*/  VIADD R150, R5, 0x8 ;  /* 0x0000000805967836 */ /* 0x000fe20000000000 */
[----:B------:R-:W-:Y:S01]  /*b2c0*/  FSEL R122, R147, -INF , !P3 ;  /* 0xff800000937a7808 */ /* 0x000fe20005800000 */
[--C-:B------:R-:W-:Y:S01]  /*b2d0*/  FFMA.FTZ R117, R133, UR5, -R220.reuse ;  /* 0x0000000585757c23 */ /* 0x100fe200080108dc */
[----:B------:R-:W4:Y:S01]  /*b2e0*/  SHFL.IDX PT, R132, R221, R225, 0x1f ;  /* 0x00001fe1dd847589 */ /* 0x000f2200000e0000 */
[----:B------:R-:W-:Y:S01]  /*b2f0*/  FFMA.FTZ R133, R135, UR5, -R220 ;  /* 0x0000000587857c23 */ /* 0x000fe200080108dc */
[----:B------:R-:W-:Y:S01]  /*b300*/  FSEL R118, R151, -INF , !P0 ;  /* 0xff80000097767808 */ /* 0x000fe20004000000 */
[----:B------:R-:W-:-:S02]  /*b310*/  VIADD R151, R5, 0x4 ;  /* 0x0000000405977836 */ /* 0x000fc40000000000 */
[--C-:B--2---:R-:W-:Y:S01]  /*b320*/  FFMA.FTZ R125, R125, UR5, -R139.reuse ;  /* 0x000000057d7d7c23 */ /* 0x104fe2000801088b */
[----:B------:R-:W-:Y:S01]  /*b330*/  FFMA.FTZ R124, R124, UR5, -R139 ;  /* 0x000000057c7c7c23 */ /* 0x000fe2000801088b */
[----:B------:R-:W2:Y:S01]  /*b340*/  SHFL.IDX PT, R221, R221, R226, 0x1f ;  /* 0x00001fe2dddd7589 */ /* 0x000ea200000e0000 */
[----:B------:R-:W-:Y:S01]  /*b350*/  MUFU.EX2 R113, R146 ;  /* 0x0000009200717308 */ /* 0x000fe20000000800 */
[--C-:B---3--:R-:W-:Y:S01]  /*b360*/  FFMA.FTZ R127, R115, UR5, -R144.reuse ;  /* 0x00000005737f7c23 */ /* 0x108fe20008010890 */
[----:B------:R-:W-:-:S06]  /*b370*/  FFMA.FTZ R126, R126, UR5, -R144 ;  /* 0x000000057e7e7c23 */ /* 0x000fcc0008010890 */
[----:B------:R3:W-:Y:S01]  /*b380*/  MUFU.EX2 R115, R143 ;  /* 0x0000008f00737308 */ /* 0x0007e20000000800 */
[--C-:B-1----:R-:W-:Y:S01]  /*b390*/  FFMA.FTZ R123, R123, UR5, -R134.reuse ;  /* 0x000000057b7b7c23 */ /* 0x102fe20008010886 */
[----:B------:R-:W-:-:S06]  /*b3a0*/  FFMA.FTZ R122, R122, UR5, -R134 ;  /* 0x000000057a7a7c23 */ /* 0x000fcc0008010886 */
[----:B------:R-:W1:Y:S01]  /*b3b0*/  MUFU.EX2 R114, R114 ;  /* 0x0000007200727308 */ /* 0x000e620000000800 */
[--C-:B----4-:R-:W-:Y:S01]  /*b3c0*/  FFMA.FTZ R121, R121, UR5, -R132.reuse ;  /* 0x0000000579797c23 */ /* 0x110fe20008010884 */
[----:B------:R-:W-:Y:S01]  /*b3d0*/  FFMA.FTZ R120, R120, UR5, -R132 ;  /* 0x0000000578787c23 */ /* 0x000fe20008010884 */
[----:B--2---:R-:W-:-:S05]  /*b3e0*/  FFMA.FTZ R119, R119, UR5, -R221 ;  /* 0x0000000577777c23 */ /* 0x004fca00080108dd */
[----:B------:R-:W2:Y:S01]  /*b3f0*/  MUFU.EX2 R117, R117 ;  /* 0x0000007500757308 */ /* 0x000ea20000000800 */
[----:B------:R-:W-:-:S07]  /*b400*/  FFMA.FTZ R118, R118, UR5, -R221 ;  /* 0x0000000576767c23 */ /* 0x000fce00080108dd */
        /* <DEDUP_REMOVED lines=9> */
[----:B------:R-:W5:Y:S04]  /*b4a0*/  LDS R224, [R224+0x400] ;  /* 0x00040000e0e07984 */ /* 0x000f680000000800 */
[----:B------:R-:W-:Y:S04]  /*b4b0*/  LDS R217, [R217+0x400] ;  /* 0x00040000d9d97984 */ /* 0x000fe80000000800 */
[----:B------:R-:W-:Y:S04]  /*b4c0*/  LDS R216, [R216+0x400] ;  /* 0x00040000d8d87984 */ /* 0x000fe80000000800 */
[----:B----4-:R-:W4:Y:S04]  /*b4d0*/  SHFL.IDX PT, R144, R219, R223, 0x1f ;  /* 0x00001fdfdb907589 */ /* 0x010f2800000e0000 */
[----:B-----5:R-:W5:Y:S04]  /*b4e0*/  SHFL.IDX PT, R135, R224, R150, 0x1f ;  /* 0x00001f96e0877589 */ /* 0x020f6800000e0000 */
[----:B------:R-:W-:Y:S04]  /*b4f0*/  SHFL.IDX PT, R134, R224, R218, 0x1f ;  /* 0x00001fdae0867589 */ /* 0x000fe800000e0000 */
[----:B---3--:R-:W3:Y:S04]  /*b500*/  SHFL.IDX PT, R143, R219, R232, 0x1f ;  /* 0x00001fe8db8f7589 */ /* 0x008ee800000e0000 */
[----:B------:R-:W1:Y:S04]  /*b510*/  SHFL.IDX PT, R128, R224, R5, 0x1f ;  /* 0x00001f05e0807589 */ /* 0x000e6800000e0000 */
[----:B------:R-:W2:Y:S01]  /*b520*/  SHFL.IDX PT, R130, R224, R151, 0x1f ;  /* 0x00001f97e0827589 */ /* 0x000ea200000e0000 */
[--C-:B----4-:R-:W-:Y:S01]  /*b530*/  FADD.FTZ R45, R45, -R144.reuse ;  /* 0x800000902d2d7221 */ /* 0x110fe20000010000 */
[----:B------:R-:W-:-:S02]  /*b540*/  FADD.FTZ R47, R47, -R144 ;  /* 0x800000902f2f7221 */ /* 0x000fc40000010000 */
[----:B------:R-:W4:Y:S01]  /*b550*/  SHFL.IDX PT, R136, R224, R223, 0x1f ;  /* 0x00001fdfe0887589 */ /* 0x000f2200000e0000 */
[----:B-----5:R-:W-:-:S03]  /*b560*/  FADD.FTZ R132, R28, -R135 ;  /* 0x800000871c847221 */ /* 0x020fc60000010000 */
[----:B------:R-:W5:Y:S01]  /*b570*/  SHFL.IDX PT, R144, R217, R150, 0x1f ;  /* 0x00001f96d9907589 */ /* 0x000f6200000e0000 */
[----:B------:R1:W-:Y:S03]  /*b580*/  MUFU.EX2 R28, R133 ;  /* 0x00000085001c7308 */ /* 0x0003e60000000800 */
[----:B------:R-:W5:Y:S01]  /*b590*/  SHFL.IDX PT, R137, R224, R232, 0x1f ;  /* 0x00001fe8e0897589 */ /* 0x000f6200000e0000 */
[--C-:B---3--:R-:W-:Y:S01]  /*b5a0*/  FADD.FTZ R49, R49, -R143.reuse ;  /* 0x8000008f31317221 */ /* 0x108fe20000010000 */
[----:B------:R-:W-:Y:S02]  /*b5b0*/  FADD.FTZ R51, R51, -R143 ;  /* 0x8000008f33337221 */ /* 0x000fe40000010000 */
[----:B------:R-:W3:Y:S01]  /*b5c0*/  SHFL.IDX PT, R139, R224, R225, 0x1f ;  /* 0x00001fe1e08b7589 */ /* 0x000ee200000e0000 */
[----:B-1----:R-:W-:Y:S01]  /*b5d0*/  FADD.FTZ R133, R32, -R134 ;  /* 0x8000008620857221 */ /* 0x002fe20000010000 */
[----:B------:R-:W-:-:S02]  /*b5e0*/  FADD.FTZ R24, R24, -R128 ;  /* 0x8000008018187221 */ /* 0x000fc40000010000 */
[----:B------:R-:W1:Y:S01]  /*b5f0*/  SHFL.IDX PT, R32, R219, R218, 0x1f ;  /* 0x00001fdadb207589 */ /* 0x000e6200000e0000 */
[----:B------:R-:W-:Y:S01]  /*b600*/  FADD.FTZ R26, R26, -R128 ;  /* 0x800000801a1a7221 */ /* 0x000fe20000010000 */
[--C-:B--2---:R-:W-:Y:S01]  /*b610*/  FADD.FTZ R128, R25, -R130.reuse ;  /* 0x8000008219807221 */ /* 0x104fe20000010000 */
[----:B------:R-:W-:Y:S01]  /*b620*/  FADD.FTZ R130, R27, -R130 ;  /* 0x800000821b827221 */ /* 0x000fe20000010000 */
[----:B------:R-:W-:Y:S01]  /*b630*/  SHFL.IDX PT, R143, R217, R218, 0x1f ;  /* 0x00001fdad98f7589 */ /* 0x000fe200000e0000 */
[----:B------:R-:W-:Y:S01]  /*b640*/  FADD.FTZ R25, R30, -R135 ;  /* 0x800000871e197221 */ /* 0x000fe20000010000 */
[----:B------:R-:W-:Y:S01]  /*b650*/  FADD.FTZ R134, R34, -R134 ;  /* 0x8000008622867221 */ /* 0x000fe20000010000 */
[----:B------:R-:W-:Y:S01]  /*b660*/  MUFU.EX2 R30, R145 ;  /* 0x00000091001e7308 */ /* 0x000fe20000000800 */
[--C-:B----4-:R-:W-:Y:S01]  /*b670*/  FADD.FTZ R135, R29, -R136.reuse ;  /* 0x800000881d877221 */ /* 0x110fe20000010000 */
[----:B------:R-:W-:Y:S01]  /*b680*/  FADD.FTZ R27, R31, -R136 ;  /* 0x800000881f1b7221 */ /* 0x000fe20000010000 */
[----:B------:R-:W2:Y:S01]  /*b690*/  SHFL.IDX PT, R149, R224, R226, 0x1f ;  /* 0x00001fe2e0957589 */ /* 0x000ea200000e0000 */
[--C-:B-----5:R-:W-:Y:S01]  /*b6a0*/  FADD.FTZ R60, R60, -R144.reuse ;  /* 0x800000903c3c7221 */ /* 0x120fe20000010000 */
[----:B------:R-:W-:-:S02]  /*b6b0*/  FADD.FTZ R62, R62, -R144 ;  /* 0x800000903e3e7221 */ /* 0x000fc40000010000 */
[----:B------:R-:W4:Y:S01]  /*b6c0*/  SHFL.IDX PT, R142, R219, R225, 0x1f ;  /* 0x00001fe1db8e7589 */ /* 0x000f2200000e0000 */
[----:B------:R5:W4:Y:S01]  /*b6d0*/  MUFU.EX2 R29, R138 ;  /* 0x0000008a001d7308 */ /* 0x000b220000000800 */
[--C-:B------:R-:W-:Y:S01]  /*b6e0*/  FADD.FTZ R136, R33, -R137.reuse ;  /* 0x8000008921887221 */ /* 0x100fe20000010000 */
[----:B------:R-:W-:Y:S01]  /*b6f0*/  FADD.FTZ R137, R35, -R137 ;  /* 0x8000008923897221 */ /* 0x000fe20000010000 */
[----:B------:R2:W-:Y:S01]  /*b700*/  SHFL.IDX PT, R144, R216, R218, 0x1f ;  /* 0x00001fdad8907589 */ /* 0x0005e200000e0000 */
[----:B---3--:R-:W-:-:S03]  /*b710*/  FADD.FTZ R38, R38, -R139 ;  /* 0x8000008b26267221 */ /* 0x008fc60000010000 */
[----:B------:R-:W3:Y:S01]  /*b720*/  SHFL.IDX PT, R33, R219, R226, 0x1f ;  /* 0x00001fe2db217589 */ /* 0x000ee200000e0000 */
[----:B------:R-:W3:Y:S01]  /*b730*/  MUFU.EX2 R31, R141 ;  /* 0x0000008d001f7308 */ /* 0x000ee20000000800 */
[----:B-----5:R-:W-:Y:S01]  /*b740*/  FADD.FTZ R138, R36, -R139 ;  /* 0x8000008b248a7221 */ /* 0x020fe20000010000 */
[--C-:B-1----:R-:W-:Y:S01]  /*b750*/  FADD.FTZ R48, R48, -R32.reuse ;  /* 0x8000002030307221 */ /* 0x102fe20000010000 */
[----:B------:R-:W1:Y:S01]  /*b760*/  SHFL.IDX PT, R148, R219, R5, 0x1f ;  /* 0x00001f05db947589 */ /* 0x000e6200000e0000 */
[----:B------:R-:W-:-:S03]  /*b770*/  FADD.FTZ R50, R50, -R32 ;  /* 0x8000002032327221 */ /* 0x000fc60000010000 */
[----:B------:R-:W-:Y:S01]  /*b780*/  SHFL.IDX PT, R147, R219, R151, 0x1f ;  /* 0x00001f97db937589 */ /* 0x000fe200000e0000 */
[----:B------:R-:W5:Y:S03]  /*b790*/  MUFU.EX2 R32, R140 ;  /* 0x0000008c00207308 */ /* 0x000f660000000800 */
[----:B------:R-:W5:Y:S01]  /*b7a0*/  SHFL.IDX PT, R146, R219, R150, 0x1f ;  /* 0x00001f96db927589 */ /* 0x000f6200000e0000 */
[--C-:B--2---:R-:W-:Y:S01]  /*b7b0*/  FADD.FTZ R139, R37, -R149.reuse ;  /* 0x80000095258b7221 */ /* 0x104fe20000010000 */
[----:B------:R-:W-:Y:S01]  /*b7c0*/  FADD.FTZ R39, R39, -R149 ;  /* 0x8000009527277221 */ /* 0x000fe20000010000 */
[----:B------:R-:W-:Y:S01]  /*b7d0*/  FMUL.FTZ R26, R9, R26 ;  /* 0x0000001a091a7220 */ /* 0x000fe20000410000 */
[----:B------:R-:W2:Y:S01]  /*b7e0*/  LDL R218, [R1+0x1c] ;  /* 0x00001c0001da7983 */ /* 0x000ea20000100800 */
[--C-:B----4-:R-:W-:Y:S01]  /*b7f0*/  FADD.FTZ R52, R52, -R142.reuse ;  /* 0x8000008e34347221 */ /* 0x110fe20000010000 */
[----:B------:R-:W-:Y:S01]  /*b800*/  FADD.FTZ R54, R54, -R142 ;  /* 0x8000008e36367221 */ /* 0x000fe20000010000 */
[----:B------:R-:W-:Y:S01]  /*b810*/  MUFU.EX2 R124, R124 ;  /* 0x0000007c007c7308 */ /* 0x000fe20000000800 */
[----:B------:R-:W4:Y:S01]  /*b820*/  SHFL.IDX PT, R34, R217, R5, 0x1f ;  /* 0x00001f05d9227589 */ /* 0x000f2200000e0000 */
[--C-:B------:R-:W-:Y:S01]  /*b830*/  FADD.FTZ R64, R64, -R143.reuse ;  /* 0x8000008f40407221 */ /* 0x100fe20000010000 */
[----:B------:R-:W-:Y:S01]  /*b840*/  FADD.FTZ R66, R66, -R143 ;  /* 0x8000008f42427221 */ /* 0x000fe20000010000 */
[--C-:B---3--:R-:W-:Y:S01]  /*b850*/  FADD.FTZ R53, R53, -R33.reuse ;  /* 0x8000002135357221 */ /* 0x108fe20000010000 */
[----:B------:R-:W-:Y:S01]  /*b860*/  FADD.FTZ R55, R55, -R33 ;  /* 0x8000002137377221 */ /* 0x000fe20000010000 */
[----:B------:R-:W3:Y:S02]  /*b870*/  SHFL.IDX PT, R35, R217, R151, 0x1f ;  /* 0x00001f97d9237589 */ /* 0x000ee400000e0000 */
[----:B------:R5:W-:Y:S01]  /*b880*/  MUFU.EX2 R33, R131 ;  /* 0x0000008300217308 */ /* 0x000be20000000800 */
[--C-:B-1----:R-:W-:Y:S01]  /*b890*/  FADD.FTZ R40, R40, -R148.reuse ;  /* 0x8000009428287221 */ /* 0x102fe20000010000 */
[----:B------:R-:W-:Y:S01]  /*b8a0*/  FADD.FTZ R42, R42, -R148 ;  /* 0x800000942a2a7221 */ /* 0x000fe20000010000 */
[----:B------:R-:W1:Y:S04]  /*b8b0*/  SHFL.IDX PT, R36, R217, R223, 0x1f ;  /* 0x00001fdfd9247589 */ /* 0x000e6800000e0000 */
[----:B------:R-:W-:Y:S01]  /*b8c0*/  SHFL.IDX PT, R145, R216, R150, 0x1f ;  /* 0x00001f96d8917589 */ /* 0x000fe200000e0000 */
[----:B------:R-:W-:Y:S01]  /*b8d0*/  FMUL.FTZ R25, R12, R25 ;  /* 0x000000190c197220 */ /* 0x000fe20000410000 */
[----:B------:R-:W-:Y:S01]  /*b8e0*/  MUFU.EX2 R123, R123 ;  /* 0x0000007b007b7308 */ /* 0x000fe20000000800 */
[----:B------:R-:W-:Y:S01]  /*b8f0*/  FMUL.FTZ R38, R19, R38 ;  /* 0x0000002613267220 */ /* 0x000fe20000410000 */
[----:B-----5:R-:W5:Y:S01]  /*b900*/  SHFL.IDX PT, R131, R217, R232, 0x1f ;  /* 0x00001fe8d9837589 */ /* 0x020f6200000e0000 */
[----:B------:R-:W-:Y:S01]  /*b910*/  FMUL.FTZ R60, R107, R60 ;  /* 0x0000003c6b3c7220 */ /* 0x000fe20000410000 */
[--C-:B------:R-:W-:Y:S01]  /*b920*/  FADD.FTZ R44, R44, -R146.reuse ;  /* 0x800000922c2c7221 */ /* 0x100fe20000010000 */
[----:B------:R-:W-:Y:S01]  /*b930*/  FADD.FTZ R46, R46, -R146 ;  /* 0x800000922e2e7221 */ /* 0x000fe20000010000 */
[----:B------:R-:W-:Y:S01]  /*b940*/  SHFL.IDX PT, R37, R217, R225, 0x1f ;  /* 0x00001fe1d9257589 */ /* 0x000fe200000e0000 */
[--C-:B------:R-:W-:Y:S01]  /*b950*/  FADD.FTZ R41, R41, -R147.reuse ;  /* 0x8000009329297221 */ /* 0x100fe20000010000 */
[--C-:B----4-:R-:W-:Y:S01]  /*b960*/  FADD.FTZ R56, R56, -R34.reuse ;  /* 0x8000002238387221 */ /* 0x110fe20000010000 */
[----:B------:R-:W-:Y:S01]  /*b970*/  FADD.FTZ R58, R58, -R34 ;  /* 0x800000223a3a7221 */ /* 0x000fe20000010000 */
[----:B------:R-:W-:Y:S01]  /*b980*/  SHFL.IDX PT, R142, R217, R226, 0x1f ;  /* 0x00001fe2d98e7589 */ /* 0x000fe200000e0000 */
[----:B------:R4:W-:Y:S01]  /*b990*/  MUFU.EX2 R34, R129 ;  /* 0x0000008100227308 */ /* 0x0009e20000000800 */
[----:B------:R-:W-:-:S02]  /*b9a0*/  FADD.FTZ R43, R43, -R147 ;  /* 0x800000932b2b7221 */ /* 0x000fc40000010000 */
[----:B------:R-:W4:Y:S01]  /*b9b0*/  SHFL.IDX PT, R217, R216, R226, 0x1f ;  /* 0x00001fe2d8d97589 */ /* 0x000f2200000e0000 */
[--C-:B---3--:R-:W-:Y:S01]  /*b9c0*/  FADD.FTZ R57, R57, -R35.reuse ;  /* 0x8000002339397221 */ /* 0x108fe20000010000 */
[----:B------:R-:W-:Y:S02]  /*b9d0*/  FADD.FTZ R59, R59, -R35 ;  /* 0x800000233b3b7221 */ /* 0x000fe40000010000 */
[----:B------:R-:W3:Y:S01]  /*b9e0*/  SHFL.IDX PT, R140, R216, R5, 0x1f ;  /* 0x00001f05d88c7589 */ /* 0x000ee200000e0000 */
[--C-:B-1----:R-:W-:Y:S01]  /*b9f0*/  FADD.FTZ R61, R61, -R36.reuse ;  /* 0x800000243d3d7221 */ /* 0x102fe20000010000 */
[----:B------:R-:W-:Y:S01]  /*ba00*/  FADD.FTZ R63, R63, -R36 ;  /* 0x800000243f3f7221 */ /* 0x000fe20000010000 */
[----:B------:R3:W1:Y:S01]  /*ba10*/  MUFU.EX2 R35, R127 ;  /* 0x0000007f00237308 */ /* 0x0006620000000800 */
[----:B------:R-:W1:Y:S04]  /*ba20*/  SHFL.IDX PT, R141, R216, R151, 0x1f ;  /* 0x00001f97d88d7589 */ /* 0x000e6800000e0000 */
[----:B------:R-:W1:Y:S04]  /*ba30*/  SHFL.IDX PT, R149, R216, R232, 0x1f ;  /* 0x00001fe8d8957589 */ /* 0x000e6800000e0000 */
[----:B------:R-:W1:Y:S04]  /*ba40*/  SHFL.IDX PT, R151, R216, R225, 0x1f ;  /* 0x00001fe1d8977589 */ /* 0x000e6800000e0000 */
[----:B------:R3:W1:Y:S01]  /*ba50*/  SHFL.IDX PT, R148, R216, R223, 0x1f ;  /* 0x00001fdfd8947589 */ /* 0x00066200000e0000 */
[--C-:B-----5:R-:W-:Y:S01]  /*ba60*/  FADD.FTZ R65, R65, -R131.reuse ;  /* 0x8000008341417221 */ /* 0x120fe20000010000 */
[----:B----4-:R-:W-:Y:S01]  /*ba70*/  FADD.FTZ R129, R67, -R131 ;  /* 0x8000008343817221 */ /* 0x010fe20000010000 */
[----:B---3--:R-:W-:Y:S01]  /*ba80*/  FADD.FTZ R216, R85, -R217 ;  /* 0x800000d955d87221 */ /* 0x008fe20000010000 */
[----:B------:R-:W-:Y:S01]  /*ba90*/  FMUL.FTZ R85, R11, R130 ;  /* 0x000000820b557220 */ /* 0x000fe20000410000 */
[----:B------:R-:W3:Y:S01]  /*baa0*/  MUFU.EX2 R36, R126 ;  /* 0x0000007e00247308 */ /* 0x000ee20000000800 */
[--C-:B------:R-:W-:Y:S01]  /*bab0*/  FADD.FTZ R131, R68, -R37.reuse ;  /* 0x8000002544837221 */ /* 0x100fe20000010000 */
[----:B------:R-:W-:-:S02]  /*bac0*/  FADD.FTZ R67, R70, -R37 ;  /* 0x8000002546437221 */ /* 0x000fc40000010000 */
[----:B------:R-:W-:Y:S01]  /*bad0*/  F2FP.BF16.F32.PACK_AB R85, R85, R26 ;  /* 0x0000001a5555723e */ /* 0x000fe200000010ff */
[----:B------:R-:W-:Y:S01]  /*bae0*/  FMUL.FTZ R26, R14, R27 ;  /* 0x0000001b0e1a7220 */ /* 0x000fe20000410000 */
[----:B------:R-:W-:Y:S02]  /*baf0*/  FADD.FTZ R143, R80, -R144 ;  /* 0x80000090508f7221 */ /* 0x000fe40000010000 */
[----:B------:R4:W5:Y:S01]  /*bb00*/  MUFU.EX2 R37, R125 ;  /* 0x0000007d00257308 */ /* 0x0009620000000800 */
[----:B------:R-:W-:Y:S01]  /*bb10*/  FADD.FTZ R217, R87, -R217 ;  /* 0x800000d957d97221 */ /* 0x000fe20000010000 */
[----:B------:R-:W-:Y:S01]  /*bb20*/  FMUL.FTZ R80, R15, R133 ;  /* 0x000000850f507220 */ /* 0x000fe20000410000 */
[----:B------:R-:W-:Y:S01]  /*bb30*/  FMUL.FTZ R27, R16, R136 ;  /* 0x00000088101b7220 */ /* 0x000fe20000410000 */
[----:B------:R-:W-:-:S04]  /*bb40*/  F2FP.BF16.F32.PACK_AB R87, R26, R25 ;  /* 0x000000191a57723e */ /* 0x000fc800000010ff */
[----:B------:R-:W5:Y:S01]  /*bb50*/  MUFU.EX2 R122, R122 ;  /* 0x0000007a007a7308 */ /* 0x000f620000000800 */
[----:B------:R-:W-:Y:S01]  /*bb60*/  FMUL.FTZ R25, R114, R65 ;  /* 0x0000004172197220 */ /* 0x000fe20000410000 */
[----:B------:R-:W-:Y:S01]  /*bb70*/  FADD.FTZ R70, R69, -R142 ;  /* 0x8000008e45467221 */ /* 0x000fe20000010000 */
[----:B------:R-:W-:-:S05]  /*bb80*/  FADD.FTZ R127, R72, -R140 ;  /* 0x8000008c487f7221 */ /* 0x000fca0000010000 */
[----:B------:R-:W5:Y:S01]  /*bb90*/  MUFU.EX2 R121, R121 ;  /* 0x0000007900797308 */ /* 0x000f620000000800 */
[----:B----4-:R-:W-:Y:S01]  /*bba0*/  FADD.FTZ R125, R74, -R140 ;  /* 0x8000008c4a7d7221 */ /* 0x010fe20000010000 */
[----:B------:R-:W-:Y:S01]  /*bbb0*/  FMUL.FTZ R39, R23, R39 ;  /* 0x0000002717277220 */ /* 0x000fe20000410000 */
[----:B------:R-:W-:-:S05]  /*bbc0*/  FMUL.FTZ R61, R108, R61 ;  /* 0x0000003d6c3d7220 */ /* 0x000fca0000410000 */
[----:B------:R-:W4:Y:S01]  /*bbd0*/  MUFU.EX2 R120, R120 ;  /* 0x0000007800787308 */ /* 0x000f220000000800 */
[----:B------:R-:W-:Y:S01]  /*bbe0*/  FMUL.FTZ R64, R111, R64 ;  /* 0x000000406f407220 */ /* 0x000fe20000410000 */
[----:B------:R-:W-:Y:S01]  /*bbf0*/  FMUL.FTZ R65, R112, R66 ;  /* 0x0000004270417220 */ /* 0x000fe20000410000 */
[----:B------:R-:W-:-:S05]  /*bc00*/  FMUL.FTZ R26, R113, R129 ;  /* 0x00000081711a7220 */ /* 0x000fca0000410000 */
[----:B------:R-:W4:Y:S01]  /*bc10*/  MUFU.EX2 R119, R119 ;  /* 0x0000007700777308 */ /* 0x000f220000000800 */
[----:B-1----:R-:W-:-:S07]  /*bc20*/  FADD.FTZ R140, R73, -R141 ;  /* 0x8000008d498c7221 */ /* 0x002fce0000010000 */
[----:B------:R-:W1:Y:S01]  /*bc30*/  MUFU.EX2 R118, R118 ;  /* 0x0000007600767308 */ /* 0x000e620000000800 */
[----:B------:R-:W-:Y:S01]  /*bc40*/  FADD.FTZ R141, R75, -R141 ;  /* 0x8000008d4b8d7221 */ /* 0x000fe20000010000 */
[----:B------:R-:W-:Y:S01]  /*bc50*/  FADD.FTZ R146, R81, -R149 ;  /* 0x8000009551927221 */ /* 0x000fe20000010000 */
[----:B------:R-:W-:Y:S01]  /*bc60*/  FADD.FTZ R150, R84, -R151 ;  /* 0x8000009754967221 */ /* 0x000fe20000010000 */
[----:B------:R-:W-:Y:S01]  /*bc70*/  F2FP.BF16.F32.PACK_AB R80, R27, R80 ;  /* 0x000000501b50723e */ /* 0x000fe200000010ff */
[----:B------:R-:W-:Y:S01]  /*bc80*/  FADD.FTZ R149, R83, -R149 ;  /* 0x8000009553957221 */ /* 0x000fe20000010000 */
[----:B------:R-:W-:Y:S01]  /*bc90*/  FADD.FTZ R151, R86, -R151 ;  /* 0x8000009756977221 */ /* 0x000fe20000010000 */
        /* <DEDUP_REMOVED lines=13> */
[--C-:B------:R-:W-:Y:S01]  /*bd70*/  FADD.FTZ R142, R76, -R145.reuse ;  /* 0x800000914c8e7221 */ /* 0x100fe20000010000 */
[----:B------:R-:W-:Y:S01]  /*bd80*/  F2FP.BF16.F32.PACK_AB R64, R25, R64 ;  /* 0x000000401940723e */ /* 0x000fe200000010ff */
[--C-:B------:R-:W-:Y:S01]  /*bd90*/  FADD.FTZ R147, R77, -R148.reuse ;  /* 0x800000944d937221 */ /* 0x100fe20000010000 */
        /* <DEDUP_REMOVED lines=41> */
[----:B---3--:R-:W-:Y:S01]  /*c030*/  FMUL.FTZ R148, R36, R148 ;  /* 0x0000009424947220 */ /* 0x008fe20000410000 */
        /* <DEDUP_REMOVED lines=15> */
[----:B-1----:R-:W-:Y:S01]  /*c130*/  FMUL.FTZ R38, R118, R217 ;  /* 0x000000d976267220 */ /* 0x002fe20000410000 */
        /* <DEDUP_REMOVED lines=167> */
.L_x_4769:
        /* <DEDUP_REMOVED lines=70> */
.L_x_4770:
        /* <DEDUP_REMOVED lines=12> */
.L_x_4760:
        /* <DEDUP_REMOVED lines=34> */
.L_x_4728:
        /* <DEDUP_REMOVED lines=9> */
[----:B------:R-:W-:Y:S01]  /*d380*/  IMAD.U32 R4, RZ, RZ, UR4 ;  /* 0x00000004ff047e24 */ /* 0x000fe2000f8e00ff */
[----:B--2---:R1:W2:Y:S01]  /*d390*/  LDC.64 R2, c[0x4][R0] ;  /* 0x0100000000027b82 */ /* 0x0042a20000000a00 */
        /* <DEDUP_REMOVED lines=11> */
.L_x_4773:
[----:B------:R-:W-:-:S05]  /*d450*/  VIADD R16, R17, 0x4000 ;  /* 0x0000400011107836 */ /* 0x000fca0000000000 */
        /* <DEDUP_REMOVED lines=18> */
.L_x_4774:
        /* <DEDUP_REMOVED lines=18> */
.L_x_4775:
        /* <DEDUP_REMOVED lines=18> */
.L_x_4776:
        /* <DEDUP_REMOVED lines=21> */
[----:B--2---:R-:W-:Y:S02]  /*d910*/  SHF.R.S32.HI R2, RZ, 0x1f, R7 ;  /* 0x0000001fff027819 */ /* 0x004fe40000011407 */
        /* <DEDUP_REMOVED lines=17> */
[----:B------:R-:W-:Y:S01]  /*da30*/  F2FP.BF16.F32.PACK_AB R163, R167, R166 ;  /* 0x000000a6a7a3723e */ /* 0x000fe200000010ff */
[----:B------:R-:W-:Y:S01]  /*da40*/  IMAD.IADD R5, R0, 0x1, -R5 ;  /* 0x0000000100057824 */ /* 0x000fe200078e0a05 */
[----:B------:R-:W-:Y:S02]  /*da50*/  LOP3.LUT R3, R3, 0x7ffffe00, RZ, 0xc0, !PT ;  /* 0x7ffffe0003037812 */ /* 0x000fe400078ec0ff */
[----:B------:R-:W-:Y:S01]  /*da60*/  F2FP.BF16.F32.PACK_AB R169, R171, R170 ;  /* 0x000000aaaba9723e */ /* 0x000fe200000010ff */
[C---:B------:R-:W-:Y:S01]  /*da70*/  IMAD.SHL.U32 R0, R5.reuse, 0x40, RZ ;  /* 0x0000004005007824 */ /* 0x040fe200078e00ff */
[----:B------:R-:W-:Y:S01]  /*da80*/  R2P PR, R5, 0x6 ;  /* 0x0000000605007804 */ /* 0x000fe20000000000 */
[----:B------:R-:W-:Y:S01]  /*da90*/  IMAD R3, R2, 0x400, R3 ;  /* 0x0000040002037824 */ /* 0x000fe200078e0203 */
[----:B------:R-:W-:Y:S01]  /*daa0*/  F2FP.BF16.F32.PACK_AB R176, R177, R176 ;  /* 0x000000b0b1b0723e */ /* 0x000fe200000010ff */
[----:B------:R-:W-:Y:S01]  /*dab0*/  IMAD.MOV.U32 R5, RZ, RZ, 0x40 ;  /* 0x00000040ff057424 */ /* 0x000fe200078e00ff */
[----:B------:R-:W-:Y:S01]  /*dac0*/  LOP3.LUT R0, R0, 0x1c0, RZ, 0xc0, !PT ;  /* 0x000001c000007812 */ /* 0x000fe200078ec0ff */
[----:B------:R-:W1:Y:S01]  /*dad0*/  SHFL.IDX PT, R2, R2, RZ, 0x1f ;  /* 0x00001fff02027589 */ /* 0x000e6200000e0000 */
[----:B------:R-:W-:-:S02]  /*dae0*/  F2FP.BF16.F32.PACK_AB R170, R173, R172 ;  /* 0x000000acadaa723e */ /* 0x000fc400000010ff */
[----:B------:R-:W-:Y:S02]  /*daf0*/  LOP3.LUT R7, R0, 0x8, R7, 0xf8, !PT ;  /* 0x0000000800077812 */ /* 0x000fe400078ef807 */
[----:B------:R-:W-:Y:S02]  /*db00*/  SHF.R.U32.HI R0, RZ, 0x3, R0 ;  /* 0x00000003ff007819 */ /* 0x000fe40000011600 */
[----:B------:R-:W-:Y:S02]  /*db10*/  SEL R5, R5, 0xffffffc0, !P2 ;  /* 0xffffffc005057807 */ /* 0x000fe40005000000 */
[----:B------:R-:W-:Y:S02]  /*db20*/  LOP3.LUT R0, R7, R0, RZ, 0x3c, !PT ;  /* 0x0000000007007212 */ /* 0x000fe400078e3cff */
[----:B------:R-:W-:Y:S02]  /*db30*/  F2FP.BF16.F32.PACK_AB R171, R175, R174 ;  /* 0x000000aeafab723e */ /* 0x000fe400000010ff */
[----:B------:R-:W-:Y:S01]  /*db40*/  F2FP.BF16.F32.PACK_AB R177, R179, R178 ;  /* 0x000000b2b3b1723e */ /* 0x000fe200000010ff */
[----:B------:R-:W-:Y:S01]  /*db50*/  IMAD.IADD R0, R0, 0x1, R3 ;  /* 0x0000000100007824 */ /* 0x000fe200078e0203 */
[----:B------:R-:W-:Y:S01]  /*db60*/  F2FP.BF16.F32.PACK_AB R178, R181, R180 ;  /* 0x000000b4b5b2723e */ /* 0x000fe200000010ff */
[----:B------:R-:W-:Y:S01]  /*db70*/  IMAD.MOV.U32 R3, RZ, RZ, 0x20 ;  /* 0x00000020ff037424 */ /* 0x000fe200078e00ff */
[----:B------:R-:W-:Y:S01]  /*db80*/  F2FP.BF16.F32.PACK_AB R179, R183, R182 ;  /* 0x000000b6b7b3723e */ /* 0x000fe200000010ff */
[----:B------:R-:W-:-:S03]  /*db90*/  IMAD R0, R0, 0x2, R17 ;  /* 0x0000000200007824 */ /* 0x000fc600078e0211 */
[----:B------:R-:W-:Y:S02]  /*dba0*/  SEL R3, R3, 0xffffffe0, !P1 ;  /* 0xffffffe003037807 */ /* 0x000fe40004800000 */
[--C-:B------:R-:W-:Y:S01]  /*dbb0*/  IADD3 R6, R5, 0x4000, R0.reuse ;  /* 0x0000400005067810 */ /* 0x100fe20007ffe000 */
[----:B------:R2:W-:Y:S01]  /*dbc0*/  STSM.16.M88.4 [R0+0x4000], R184 ;  /* 0x004000b800007844 */ /* 0x0005e20000000200 */
[C---:B------:R-:W-:Y:S02]  /*dbd0*/  IADD3 R4, R3.reuse, 0x4000, R0 ;  /* 0x0000400003047810 */ /* 0x040fe40007ffe000 */
[----:B-1----:R-:W-:Y:S01]  /*dbe0*/  ISETP.NE.AND P0, PT, R2, 0x7, PT ;  /* 0x000000070200780c */ /* 0x002fe20003f05270 */
        /* <DEDUP_REMOVED lines=30> */
[----:B-1----:R-:W-:-:S09]  /*ddd0*/  USHF.L.U32 UR10, UR10, 0x7, URZ ;  /* 0x000000070a0a7899 */ /* 0x002fd2000800063f */
[----:B---3--:R1:W-:Y:S02]  /*dde0*/  UTMASTG.4D [UR8], [UR4] ;  /* 0x00000008040073b5 */ /* 0x0083e40008018000 */
[----:B-1----:R-:W-:Y:S02]  /*ddf0*/  UMOV UR8, UR6 ;  /* 0x0000000600087c82 */ /* 0x002fe40008000000 */
[----:B------:R1:W-:Y:S02]  /*de00*/  UTMASTG.4D [UR8], [UR14] ;  /* 0x000000080e0073b5 */ /* 0x0003e40008018000 */
[----:B-1----:R0:W-:Y:S02]  /*de10*/  UTMACMDFLUSH ;  /* 0x00000000000079b7 */ /* 0x0021e40000000000 */
.L_x_4778:
[----:B------:R-:W-:Y:S05]  /*de20*/  BSYNC B0 ;  /* 0x0000000000007941 */ /* 0x000fea0003800000 */
.L_x_4777:
[----:B------:R-:W-:-:S04]  /*de30*/  DEPBAR.LE SB0, 0x0 ;  /* 0x000080000000791a */ /* 0x000fc80000000000 */
[----:B------:R-:W-:Y:S05]  /*de40*/  BRA `(.L_x_4726) ;  /* 0x00000034005c7947 */ /* 0x000fea0003800000 */
.L_x_4772:
[----:B------:R-:W1:Y:S01]  /*de50*/  S2R R0, SR_TID.X ;  /* 0x0000000000007919 */ /* 0x000e620000002100 */
[----:B------:R-:W3:Y:S01]  /*de60*/  LDC.64 R16, c[0x0][0x808] ;  /* 0x00020200ff107b82 */ /* 0x000ee20000000a00 */
[----:B------:R-:W-:Y:S01]  /*de70*/  ULDC.64 UR4, c[0x0][0x820] ;  /* 0x0002080000047ab9 */ /* 0x000fe20000000a00 */
[----:B------:R-:W-:Y:S01]  /*de80*/  BSSY B0, `(.L_x_4779) ;  /* 0x0000033000007945 */ /* 0x000fe20003800000 */
[----:B------:R-:W4:Y:S01]  /*de90*/  S2R R23, SR_CTAID.Y ;  /* 0x0000000000177919 */ /* 0x000f220000002600 */
[----:B------:R-:W3:Y:S04]  /*dea0*/  S2R R15, SR_CTAID.X ;  /* 0x00000000000f7919 */ /* 0x000ee80000002500 */
[----:B------:R-:W3:Y:S01]  /*deb0*/  LDC R19, c[0x0][0x83c] ;  /* 0x00020f00ff137b82 */ /* 0x000ee20000000800 */
[----:B------:R-:W5:Y:S07]  /*dec0*/  S2R R21, SR_CTAID.Z ;  /* 0x0000000000157919 */ /* 0x000f6e0000002700 */
[----:B--2---:R-:W2:Y:S01]  /*ded0*/  LDC.64 R24, c[0x0][0x208] ;  /* 0x00008200ff187b82 */ /* 0x004ea20000000a00 */
[----:B-1----:R-:W-:Y:S01]  /*dee0*/  VIADD R3, R0, 0xffffff80 ;  /* 0xffffff8000037836 */ /* 0x002fe20000000000 */
[----:B----4-:R-:W-:-:S04]  /*def0*/  SHF.R.S32.HI R13, RZ, 0x1f, R23 ;  /* 0x0000001fff0d7819 */ /* 0x010fc80000011417 */
[----:B------:R-:W-:-:S04]  /*df00*/  SHF.R.S32.HI R0, RZ, 0x1f, R3 ;  /* 0x0000001fff007819 */ /* 0x000fc80000011403 */
[----:B------:R-:W-:Y:S02]  /*df10*/  LEA.HI R2, R0, R3, RZ, 0x3 ;  /* 0x0000000300027211 */ /* 0x000fe400078f18ff */
[----:B-----5:R-:W-:Y:S02]  /*df20*/  SHF.R.S32.HI R12, RZ, 0x1f, R21 ;  /* 0x0000001fff0c7819 */ /* 0x020fe40000011415 */
[----:B------:R-:W-:Y:S02]  /*df30*/  LOP3.LUT R0, R2, 0x1ffffff8, RZ, 0xc0, !PT ;  /* 0x1ffffff802007812 */ /* 0x000fe400078ec0ff */
[----:B------:R-:W-:-:S03]  /*df40*/  SHF.R.S32.HI R2, RZ, 0x3, R2 ;  /* 0x00000003ff027819 */ /* 0x000fc60000011402 */
[----:B------:R-:W-:Y:S02]  /*df50*/  IMAD.IADD R0, R3, 0x1, -R0 ;  /* 0x0000000103007824 */ /* 0x000fe400078e0a00 */
[----:B---3--:R-:W-:Y:S02]  /*df60*/  IMAD R3, R15, -0x80, R16 ;  /* 0xffffff800f037824 */ /* 0x008fe400078e0210 */
[----:B------:R-:W-:Y:S02]  /*df70*/  IMAD.SHL.U32 R6, R0, 0x8, RZ ;  /* 0x0000000800067824 */ /* 0x000fe400078e00ff */
[----:B------:R-:W-:Y:S01]  /*df80*/  IMAD R0, R13, UR4, RZ ;  /* 0x000000040d007c24 */ /* 0x000fe2000f8e02ff */
[C---:B------:R-:W-:Y:S01]  /*df90*/  ISETP.GE.AND P3, PT, R2.reuse, R3, PT ;  /* 0x000000030200720c */ /* 0x040fe20003f66270 */
[----:B------:R-:W-:Y:S01]  /*dfa0*/  VIADD R8, R2, 0x60 ;  /* 0x0000006002087836 */ /* 0x000fe20000000000 */
        /* <DEDUP_REMOVED lines=8> */
[----:B------:R-:W-:Y:S02]  /*e030*/  VIADD R0, R2, 0x40 ;  /* 0x0000004002007836 */ /* 0x000fe40000000000 */
[----:B------:R-:W-:Y:S01]  /*e040*/  IMAD.IADD R5, R5, 0x1, R9 ;  /* 0x0000000105057824 */ /* 0x000fe200078e0209 */
        /* <DEDUP_REMOVED lines=9> */
[----:B--2---:R-:W-:Y:S06]  /*e0e0*/  @P6 BRA `(.L_x_4780) ;  /* 0x0000000000306947 */ /* 0x004fec0003800000 */
        /* <DEDUP_REMOVED lines=12> */
.L_x_4780:
[----:B------:R-:W-:Y:S05]  /*e1b0*/  BSYNC B0 ;  /* 0x0000000000007941 */ /* 0x000fea0003800000 */
.L_x_4779:
[----:B------:R-:W-:Y:S01]  /*e1c0*/  BSSY B0, `(.L_x_4781) ;  /* 0x0000012000007945 */ /* 0x000fe20003800000 */
[----:B------:R-:W-:-:S03]  /*e1d0*/  ISETP.GE.OR P6, PT, R6, R17, P0 ;  /* 0x000000110600720c */ /* 0x000fc600007c6670 */
[----:B------:R-:W-:Y:S10]  /*e1e0*/  @P5 BRA `(.L_x_4782) ;  /* 0x00000000003c5947 */ /* 0x000ff40003800000 */
[----:B-1----:R-:W-:Y:S01]  /*e1f0*/  IADD3 R15, P5, R2, 0x20, RZ ;  /* 0x00000020020f7810 */ /* 0x002fe20007fbe0ff */
[----:B------:R-:W-:Y:S01]  /*e200*/  ULDC.64 UR4, c[0x0][0x818] ;  /* 0x0002060000047ab9 */ /* 0x000fe20000000a00 */
[----:B------:R-:W-:Y:S01]  /*e210*/  IMAD.MOV.U32 R8, RZ, RZ, R4 ;  /* 0x000000ffff087224 */ /* 0x000fe200078e0004 */
[----:B------:R-:W-:Y:S01]  /*e220*/  R2UR UR6, R24 ;  /* 0x00000000180672ca */ /* 0x000fe200000e0000 */
[----:B------:R-:W-:Y:S01]  /*e230*/  IMAD.MOV.U32 R9, RZ, RZ, R11 ;  /* 0x000000ffff097224 */ /* 0x000fe200078e000b */
[----:B------:R-:W-:Y:S01]  /*e240*/  R2UR UR7, R25 ;  /* 0x00000000190772ca */ /* 0x000fe200000e0000 */
        /* <DEDUP_REMOVED lines=9> */
.L_x_4782:
[----:B------:R-:W-:Y:S05]  /*e2e0*/  BSYNC B0 ;  /* 0x0000000000007941 */ /* 0x000fea0003800000 */
.L_x_4781:
[----:B------:R-:W-:Y:S04]  /*e2f0*/  BSSY B0, `(.L_x_4783) ;  /* 0x0000011000007945 */ /* 0x000fe80003800000 */
[----:B------:R-:W-:Y:S05]  /*e300*/  @P4 BRA `(.L_x_4784) ;  /* 0x00000000003c4947 */ /* 0x000fea0003800000 */
[----:B-12---:R-:W-:Y:S01]  /*e310*/  IADD3 R15, P4, R2, 0x40, RZ ;  /* 0x00000040020f7810 */ /* 0x006fe20007f9e0ff */
        /* <DEDUP_REMOVED lines=14> */
.L_x_4784:
[----:B------:R-:W-:Y:S05]  /*e400*/  BSYNC B0 ;  /* 0x0000000000007941 */ /* 0x000fea0003800000 */
.L_x_4783:
[----:B------:R-:W-:Y:S04]  /*e410*/  BSSY B0, `(.L_x_4785) ;  /* 0x0000010000007945 */ /* 0x000fe80003800000 */
[----:B------:R-:W-:Y:S05]  /*e420*/  @P6 BRA `(.L_x_4786) ;  /* 0x0000000000386947 */ /* 0x000fea0003800000 */
[----:B------:R-:W-:Y:S01]  /*e430*/  IADD3 R9, P4, R2, 0x60, RZ ;  /* 0x0000006002097810 */ /* 0x000fe20007f9e0ff */
[----:B------:R-:W-:Y:S01]  /*e440*/  ULDC.64 UR4, c[0x0][0x818] ;  /* 0x0002060000047ab9 */ /* 0x000fe20000000a00 */
[----:B------:R-:W-:Y:S01]  /*e450*/  IMAD.MOV.U32 R5, RZ, RZ, R11 ;  /* 0x000000ffff057224 */ /* 0x000fe200078e000b */
[----:B------:R-:W-:Y:S02]  /*e460*/  R2UR UR6, R24 ;  /* 0x00000000180672ca */ /* 0x000fe400000e0000 */
        /* <DEDUP_REMOVED lines=10> */
.L_x_4786:
[----:B------:R-:W-:Y:S05]  /*e510*/  BSYNC B0 ;  /* 0x0000000000007941 */ /* 0x000fea0003800000 */
.L_x_4785:
        /* <DEDUP_REMOVED lines=13> */
[----:B------:R-:W-:-:S04]  /*e5f0*/  IMAD.WIDE.U32 R4, R21, UR4, R4 ;  /* 0x0000000415047c25 */ /* 0x000fc8000f8e0004 */
[----:B------:R-:W-:Y:S01]  /*e600*/  IMAD.IADD R9, R5, 0x1, R9 ;  /* 0x0000000105097824 */ /* 0x000fe200078e0209 */
        /* <DEDUP_REMOVED lines=13> */
.L_x_4788:
[----:B------:R-:W-:Y:S05]  /*e6e0*/  BSYNC B0 ;  /* 0x0000000000007941 */ /* 0x000fea0003800000 */
.L_x_4787:
[----:B------:R-:W-:Y:S04]  /*e6f0*/  BSSY B0, `(.L_x_4789) ;  /* 0x0000011000007945 */ /* 0x000fe80003800000 */
[----:B------:R-:W-:Y:S05]  /*e700*/  @P2 BRA `(.L_x_4790) ;  /* 0x00000000003c2947 */ /* 0x000fea0003800000 */
[----:B----4-:R-:W-:Y:S01]  /*e710*/  IADD3 R11, P2, R2, 0x20, RZ ;  /* 0x00000020020b7810 */ /* 0x010fe20007f5e0ff */
        /* <DEDUP_REMOVED lines=14> */
.L_x_4790:
[----:B------:R-:W-:Y:S05]  /*e800*/  BSYNC B0 ;  /* 0x0000000000007941 */ /* 0x000fea0003800000 */
.L_x_4789:
        /* <DEDUP_REMOVED lines=17> */
.L_x_4792:
[----:B------:R-:W-:Y:S05]  /*e920*/  BSYNC B0 ;  /* 0x0000000000007941 */ /* 0x000fea0003800000 */
.L_x_4791:
[----:B------:R-:W-:Y:S05]  /*e930*/  @P0 BRA `(.L_x_4726) ;  /* 0x0000002800a00947 */ /* 0x000fea0003800000 */
[----:B------:R-:W-:Y:S01]  /*e940*/  IADD3 R5, P0, R2, 0x60, RZ ;  /* 0x0000006002057810 */ /* 0x000fe20007f1e0ff */
[----:B------:R-:W-:Y:S01]  /*e950*/  ULDC.64 UR4, c[0x0][0x848] ;  /* 0x0002120000047ab9 */ /* 0x000fe20000000a00 */
[----:B------:R-:W-:Y:S01]  /*e960*/  IMAD.MOV.U32 R2, RZ, RZ, R4 ;  /* 0x000000ffff027224 */ /* 0x000fe200078e0004 */
[----:B------:R-:W-:Y:S02]  /*e970*/  R2UR UR6, R24 ;  /* 0x00000000180672ca */ /* 0x000fe400000e0000 */
[----:B------:R-:W-:Y:S01]  /*e980*/  IMAD.X R0, RZ, RZ, R3, P0 ;  /* 0x000000ffff007224 */ /* 0x000fe200000e0603 */
[----:B------:R-:W-:Y:S01]  /*e990*/  R2UR UR7, R25 ;  /* 0x00000000190772ca */ /* 0x000fe200000e0000 */
        /* <DEDUP_REMOVED lines=10> */
.L_x_4724:
        /* <DEDUP_REMOVED lines=41> */
.L_x_4794:
[----:B------:R-:W-:Y:S01]  /*ecd0*/  ISETP.GT.AND P0, PT, R0, UR5, PT ;  /* 0x0000000500007c0c */ /* 0x000fe2000bf04270 */
[----:B------:R-:W-:-:S12]  /*ece0*/  USHF.R.S32.HI UR4, URZ, 0x1f, UR11 ;  /* 0x0000001f3f047899 */ /* 0x000fd8000801140b */
[----:B------:R-:W-:Y:S05]  /*ecf0*/  @!P0 BRA `(.L_x_4726) ;  /* 0x0000002400b08947 */ /* 0x000fea0003800000 */
[----:B------:R-:W-:Y:S01]  /*ed00*/  VIADD R2, R0, -UR5 ;  /* 0x8000000500027c36 */ /* 0x000fe20008000000 */
[----:B------:R-:W-:Y:S01]  /*ed10*/  ULDC.64 UR8, c[0x0][0x2d8] ;  /* 0x0000b60000087ab9 */ /* 0x000fe20000000a00 */
[----:B------:R-:W-:Y:S01]  /*ed20*/  ELECT P0, URZ, PT ;  /* 0x00000000003f782f */ /* 0x000fe20003800000 */
[----:B------:R-:W-:Y:S02]  /*ed30*/  UIMAD UR4, UR4, UR8, URZ ;  /* 0x00000008040472a4 */ /* 0x000fe4000f8e023f */
        /* <DEDUP_REMOVED lines=29> */
.L_x_4797:
[----:B------:R-:W-:Y:S05]  /*ef10*/  BSYNC B0 ;  /* 0x0000000000007941 */ /* 0x000fea0003800000 */
.L_x_4796:
        /* <DEDUP_REMOVED lines=19> */
.L_x_4799:
[----:B------:R-:W-:Y:S05]  /*f050*/  BSYNC B0 ;  /* 0x0000000000007941 */ /* 0x000fea0003800000 */
.L_x_4798:
[----:B------:R-:W-:Y:S06]  /*f060*/  BAR.ARV 0xa, 0xa0 ;  /* 0x0282800000007b1d */ /* 0x000fec0000002000 */
[----:B------:R-:W-:Y:S04]  /*f070*/  BSSY B0, `(.L_x_4800) ;  /* 0x0000003000007945 */ /* 0x000fe80003800000 */
[----:B------:R-:W-:Y:S05]  /*f080*/  @!P0 BRA `(.L_x_4801) ;  /* 0x0000000000048947 */ /* 0x000fea0003800000 */
[----:B------:R-:W-:-:S04]  /*f090*/  DEPBAR.LE SB0, 0x0 ;  /* 0x000080000000791a */ /* 0x000fc80000000000 */
.L_x_4801:
[----:B------:R-:W-:Y:S05]  /*f0a0*/  BSYNC B0 ;  /* 0x0000000000007941 */ /* 0x000fea0003800000 */
.L_x_4800:
[----:B------:R-:W-:Y:S06]  /*f0b0*/  BAR.ARV 0xb, 0xa0 ;  /* 0x02c2800000007b1d */ /* 0x000fec0000002000 */
[----:B------:R-:W-:Y:S01]  /*f0c0*/  UIADD3 UR9, UR5, 0x1, URZ ;  /* 0x0000000105097890 */ /* 0x000fe2000fffe03f */
[----:B------:R-:W-:Y:S11]  /*f0d0*/  BRA `(.L_x_4802) ;  /* 0x0000000000047947 */ /* 0x000ff60003800000 */
.L_x_4795:
[----:B------:R-:W-:-:S05]  /*f0e0*/  UMOV UR9, UR5 ;  /* 0x0000000500097c82 */ /* 0x000fca0008000000 */
.L_x_4802:
        /* <DEDUP_REMOVED lines=16> */
.L_x_4815:
        /* <DEDUP_REMOVED lines=20> */
.L_x_4804:
[----:B------:R-:W-:Y:S05]  /*f330*/  BSYNC B0 ;  /* 0x0000000000007941 */ /* 0x000fea0003800000 */
.L_x_4803:
        /* <DEDUP_REMOVED lines=13> */
.L_x_4806:
[----:B------:R-:W-:Y:S05]  /*f410*/  BSYNC B0 ;  /* 0x0000000000007941 */ /* 0x000fea0003800000 */
.L_x_4805:
[----:B------:R-:W-:Y:S06]  /*f420*/  BAR.ARV 0xa, 0xa0 ;  /* 0x0282800000007b1d */ /* 0x000fec0000002000 */
[----:B------:R-:W-:Y:S04]  /*f430*/  BSSY B0, `(.L_x_4807) ;  /* 0x0000003000007945 */ /* 0x000fe80003800000 */
[----:B------:R-:W-:Y:S05]  /*f440*/  @!P0 BRA `(.L_x_4808) ;  /* 0x0000000000048947 */ /* 0x000fea0003800000 */
[----:B------:R-:W-:-:S04]  /*f450*/  DEPBAR.LE SB0, 0x0 ;  /* 0x000080000000791a */ /* 0x000fc80000000000 */
.L_x_4808:
[----:B------:R-:W-:Y:S05]  /*f460*/  BSYNC B0 ;  /* 0x0000000000007941 */ /* 0x000fea0003800000 */
.L_x_4807:
        /* <DEDUP_REMOVED lines=13> */
.L_x_4810:
[----:B------:R-:W-:Y:S05]  /*f540*/  BSYNC B0 ;  /* 0x0000000000007941 */ /* 0x000fea0003800000 */
.L_x_4809:
        /* <DEDUP_REMOVED lines=13> */
.L_x_4812:
[----:B------:R-:W-:Y:S05]  /*f620*/  BSYNC B0 ;  /* 0x0000000000007941 */ /* 0x000fea0003800000 */
.L_x_4811:
[----:B------:R-:W-:Y:S01]  /*f630*/  UIADD3 UR9, UR9, 0x2, URZ ;  /* 0x0000000209097890 */ /* 0x000fe2000fffe03f */
[----:B------:R-:W-:Y:S06]  /*f640*/  BAR.ARV 0xa, 0xa0 ;  /* 0x0282800000007b1d */ /* 0x000fec0000002000 */
[----:B------:R-:W-:Y:S01]  /*f650*/  BSSY B0, `(.L_x_4813) ;  /* 0x0000004000007945 */ /* 0x000fe20003800000 */
[----:B------:R-:W-:-:S03]  /*f660*/  ISETP.LE.AND P1, PT, R0, UR9, PT ;  /* 0x0000000900007c0c */ /* 0x000fc6000bf23270 */
[----:B------:R-:W-:Y:S10]  /*f670*/  @!P0 BRA `(.L_x_4814) ;  /* 0x0000000000048947 */ /* 0x000ff40003800000 */
[----:B------:R-:W-:-:S04]  /*f680*/  DEPBAR.LE SB0, 0x0 ;  /* 0x000080000000791a */ /* 0x000fc80000000000 */
.L_x_4814:
[----:B------:R-:W-:Y:S05]  /*f690*/  BSYNC B0 ;  /* 0x0000000000007941 */ /* 0x000fea0003800000 */
.L_x_4813:
[----:B------:R-:W-:Y:S06]  /*f6a0*/  BAR.ARV 0xb, 0xa0 ;  /* 0x02c2800000007b1d */ /* 0x000fec0000002000 */
[----:B------:R-:W-:Y:S02]  /*f6b0*/  UIADD3 UR13, UR13, 0x4000, URZ ;  /* 0x000040000d0d7890 */ /* 0x000fe4000fffe03f */
[----:B------:R-:W-:Y:S01]  /*f6c0*/  UIADD3 UR4, UR4, 0x4000, URZ ;  /* 0x0000400004047890 */ /* 0x000fe2000fffe03f */
[----:B------:R-:W-:Y:S11]  /*f6d0*/  @!P1 BRA `(.L_x_4815) ;  /* 0xfffffff800c49947 */ /* 0x000ff6000383ffff */
[----:B------:R-:W-:Y:S05]  /*f6e0*/  BRA `(.L_x_4726) ;  /* 0x0000001c00347947 */ /* 0x000fea0003800000 */
.L_x_4793:
        /* <DEDUP_REMOVED lines=33> */
.L_x_4817:
        /* <DEDUP_REMOVED lines=42> */
.L_x_4847:
[----:B------:R-:W2:Y:S01]  /*fba0*/  S2R R2, SR_TID.X ;  /* 0x0000000000027919 */ /* 0x000ea20000002100 */
[----:B------:R-:W-:Y:S02]  /*fbb0*/  IMAD.U32 R15, RZ, RZ, UR15 ;  /* 0x0000000fff0f7e24 */ /* 0x000fe4000f8e00ff */
[----:B------:R-:W-:Y:S02]  /*fbc0*/  IMAD.U32 R14, RZ, RZ, UR7 ;  /* 0x00000007ff0e7e24 */ /* 0x000fe4000f8e00ff */
[----:B------:R-:W-:Y:S02]  /*fbd0*/  VIADD R15, R15, UR5 ;  /* 0x000000050f0f7c36 */ /* 0x000fe40008000000 */
[----:B------:R-:W-:Y:S02]  /*fbe0*/  VIADD R14, R14, UR4 ;  /* 0x000000040e0e7c36 */ /* 0x000fe40008000000 */
[----:B------:R-:W-:Y:S01]  /*fbf0*/  IMAD.MOV.U32 R11, RZ, RZ, 0x1 ;  /* 0x00000001ff0b7424 */ /* 0x000fe200078e00ff */
        /* <DEDUP_REMOVED lines=9> */
.L_x_4820:
        /* <DEDUP_REMOVED lines=23> */
[----:B--2---:R-:W-:Y:S02]  /*fe00*/  IMAD.MOV.U32 R8, RZ, RZ, R12 ;  /* 0x000000ffff087224 */ /* 0x004fe400078e000c */
[----:B------:R-:W-:Y:S01]  /*fe10*/  IMAD.U32 R6, RZ, RZ, UR9 ;  /* 0x00000009ff067e24 */ /* 0x000fe2000f8e00ff */
[----:B------:R-:W-:Y:S01]  /*fe20*/  LEA R2, P1, R3, R10, 0x2 ;  /* 0x0000000a03027211 */ /* 0x000fe200078210ff */
[----:B------:R-:W-:Y:S01]  /*fe30*/  IMAD.U32 R3, RZ, RZ, UR8 ;  /* 0x00000008ff037e24 */ /* 0x000fe2000f8e00ff */
[----:B------:R-:W-:Y:S01]  /*fe40*/  R2UR UR8, R16 ;  /* 0x00000000100872ca */ /* 0x000fe200000e0000 */
[----:B------:R-:W-:Y:S01]  /*fe50*/  IMAD.MOV.U32 R7, RZ, RZ, R13 ;  /* 0x000000ffff077224 */ /* 0x000fe200078e000d */
[----:B------:R-:W-:-:S02]  /*fe60*/  R2UR UR22, R2 ;  /* 0x00000000021672ca */ /* 0x000fc400000e0000 */
[----:B------:R-:W-:Y:S02]  /*fe70*/  IADD3 R2, P2, R8, 0x2f0, RZ ;  /* 0x000002f008027810 */ /* 0x000fe40007f5e0ff */
[----:B------:R-:W-:Y:S01]  /*fe80*/  LEA.HI.X R3, R6, R9, R3, 0x2, P1 ;  /* 0x0000000906037211 */ /* 0x000fe200008f1403 */
[----:B------:R-:W-:Y:S01]  /*fe90*/  VIADD R6, R0, 0xffffffff ;  /* 0xffffffff00067836 */ /* 0x000fe20000000000 */
[----:B------:R-:W-:Y:S01]  /*fea0*/  R2UR UR40, R2 ;  /* 0x00000000022872ca */ /* 0x000fe200000e0000 */
[--C-:B------:R-:W-:Y:S01]  /*feb0*/  IMAD.X R5, RZ, RZ, R7.reuse, P2 ;  /* 0x000000ffff057224 */ /* 0x100fe200010e0607 */
[----:B------:R-:W-:Y:S02]  /*fec0*/  IADD3 R2, P3, R8, 0x3f0, RZ ;  /* 0x000003f008027810 */ /* 0x000fe40007f7e0ff */
[----:B------:R-:W-:Y:S01]  /*fed0*/  R2UR UR23, R3 ;  /* 0x00000000031772ca */ /* 0x000fe200000e0000 */
[----:B------:R1:W-:Y:S01]  /*fee0*/  STL [R1], R6 ;  /* 0x0000000601007387 */ /* 0x0003e20000100800 */
[----:B------:R-:W-:Y:S01]  /*fef0*/  R2UR UR42, R2 ;  /* 0x00000000022a72ca */ /* 0x000fe200000e0000 */
[----:B------:R-:W-:Y:S01]  /*ff00*/  UIADD3 UR16, UR8, 0x10000, URZ ;  /* 0x0001000008107890 */ /* 0x000fe2000fffe03f */
[----:B------:R-:W-:Y:S01]  /*ff10*/  IADD3 R2, P1, R8, 0xf0, RZ ;  /* 0x000000f008027810 */ /* 0x000fe20007f3e0ff */
[----:B------:R-:W-:Y:S01]  /*ff20*/  UIADD3 UR17, UR8, 0x30c10, URZ ;  /* 0x00030c1008117890 */ /* 0x000fe2000fffe03f */
[----:B------:R-:W-:Y:S01]  /*ff30*/  R2UR UR41, R5 ;  /* 0x00000000052972ca */ /* 0x000fe200000e0000 */
[--C-:B------:R-:W-:Y:S01]  /*ff40*/  IMAD.X R5, RZ, RZ, R7.reuse, P3 ;  /* 0x000000ffff057224 */ /* 0x100fe200018e0607 */
[----:B------:R-:W-:Y:S01]  /*ff50*/  R2UR UR30, R2 ;  /* 0x00000000021e72ca */ /* 0x000fe200000e0000 */
[----:B------:R-:W-:Y:S01]  /*ff60*/  IMAD.X R3, RZ, RZ, R7, P1 ;  /* 0x000000ffff037224 */ /* 0x000fe200008e0607 */
[----:B------:R-:W-:Y:S01]  /*ff70*/  UIADD3 UR38, UR8, 0x20000, URZ ;  /* 0x0002000008267890 */ /* 0x000fe2000fffe03f */
[----:B------:R-:W-:Y:S01]  /*ff80*/  ISETP.GE.AND P1, PT, R4, R6, PT ;  /* 0x000000060400720c */ /* 0x000fe20003f26270 */
[----:B------:R-:W-:Y:S01]  /*ff90*/  UIADD3 UR9, UR8, 0x30c00, URZ ;  /* 0x00030c0008097890 */ /* 0x000fe2000fffe03f */
[----:B------:R-:W-:Y:S01]  /*ffa0*/  R2UR UR43, R5 ;  /* 0x00000000052b72ca */ /* 0x000fe200000e0000 */
[----:B------:R-:W-:Y:S01]  /*ffb0*/  UIADD3 UR24, UR8, 0x4000, URZ ;  /* 0x0000400008187890 */ /* 0x000fe2000fffe03f */
[----:B------:R-:W-:Y:S01]  /*ffc0*/  R2UR UR31, R3 ;  /* 0x00000000031f72ca */ /* 0x000fe200000e0000 */
[----:B------:R-:W-:Y:S01]  /*ffd0*/  IMAD.MOV.U32 R5, RZ, RZ, 0x8000 ;  /* 0x00008000ff057424 */ /* 0x000fe200078e00ff */
[----:B------:R-:W-:-:S11]  /*ffe0*/  UMOV UR39, UR17 ;  /* 0x0000001100277c82 */ /* 0x000fd60008000000 */
        /* <DEDUP_REMOVED lines=10> */
[----:B------:R-:W-:Y:S02]  /*10090*/  IMAD.IADD R20, R5, 0x1, R0 ;  /* 0x0000000105147824 */ /* 0x000fe400078e0200 */
[----:B------:R-:W-:Y:S02]  /*100a0*/  VIADD R5, R0, 0xfffffffe ;  /* 0xfffffffe00057836 */ /* 0x000fe40000000000 */
[----:B------:R-:W-:-:S03]  /*100b0*/  IMAD.MOV.U32 R0, RZ, RZ, R4 ;  /* 0x000000ffff007224 */ /* 0x000fc600078e0004 */
[----:B------:R-:W-:Y:S02]  /*100c0*/  ISETP.NE.AND P1, PT, R5, R4, PT ;  /* 0x000000040500720c */ /* 0x000fe40003f25270 */
[----:B------:R-:W-:-:S05]  /*100d0*/  LOP3.LUT R5, R20, 0x1, RZ, 0xc0, !PT ;  /* 0x0000000114057812 */ /* 0x000fca00078ec0ff */
[----:B------:R2:W-:Y:S01]  /*100e0*/  STL [R1+0x4], R5 ;  /* 0x0000040501007387 */ /* 0x0005e20000100800 */
[----:B-1----:R-:W-:-:S05]  /*100f0*/  LOP3.LUT R6, R12, 0x1f, RZ, 0xc0, !PT ;  /* 0x0000001f0c067812 */ /* 0x002fca00078ec0ff */
[----:B--2---:R-:W-:Y:S05]  /*10100*/  @!P1 BRA `(.L_x_4822) ;  /* 0x0000000800389947 */ /* 0x004fea0003800000 */
[----:B------:R-:W-:Y:S02]  /*10110*/  IMAD.IADD R20, R20, 0x1, -R5 ;  /* 0x0000000114147824 */ /* 0x000fe400078e0a05 */
[----:B------:R-:W-:Y:S02]  /*10120*/  IMAD.MOV.U32 R0, RZ, RZ, R4 ;  /* 0x000000ffff007224 */ /* 0x000fe400078e0004 */
[----:B------:R-:W-:-:S07]  /*10130*/  IMAD.MOV.U32 R11, RZ, RZ, 0x1 ;  /* 0x00000001ff0b7424 */ /* 0x000fce00078e00ff */
.L_x_4831:
[----:B--234-:R-:W-:-:S04]  /*10140*/  SHF.L.U32 R21, R11, 0x1f, RZ ;  /* 0x0000001f0b157819 */ /* 0x01cfc800000006ff */
[----:B------:R-:W1:Y:S02]  /*10150*/  SYNCS.PHASECHK.TRANS64.TRYWAIT P1, [R16+URZ+0x30c40], R21 ;  /* 0x030c4015100075a7 */ /* 0x000e64000802017f */
[----:B-1----:R-:W-:Y:S05]  /*10160*/  @!P1 BRA `(.L_x_4823) ;  /* 0x00000014005c9947 */ /* 0x002fea0003800000 */
.L_x_4848:
[----:B------:R-:W-:Y:S05]  /*10170*/  @P0 BRA `(.L_x_4824) ;  /* 0x0000000000140947 */ /* 0x000fea0003800000 */
[----:B------:R-:W-:Y:S01]  /*10180*/  ISETP.NE.AND P1, PT, R6, RZ, PT ;  /* 0x000000ff0600720c */ /* 0x000fe20003f25270 */
[----:B------:R-:W-:-:S04]  /*10190*/  IMAD.MOV.U32 R3, RZ, RZ, 0x4200 ;  /* 0x00004200ff037424 */ /* 0x000fc800078e00ff */
[----:B------:R2:W-:Y:S08]  /*101a0*/  SYNCS.ARRIVE.TRANS64 RZ, [R16+URZ+0x30c30], R3 ;  /* 0x030c300310ff79a7 */ /* 0x0005f0000800003f */
[----:B------:R-:W-:Y:S05]  /*101b0*/  @!P1 BRA `(.L_x_4824) ;  /* 0x0000000000049947 */ /* 0x000fea0003800000 */
[----:B------:R-:W-:Y:S01]  /*101c0*/  BPT.TRAP 0x1 ;  /* 0x000000040000795c */ /* 0x000fe20000300000 */
.L_x_4824:
        /* <DEDUP_REMOVED lines=29> */
.L_x_4849:
[----:B------:R-:W-:Y:S05]  /*103a0*/  @P0 BRA `(.L_x_4826) ;  /* 0x0000000000140947 */ /* 0x000fea0003800000 */
[----:B------:R-:W-:Y:S01]  /*103b0*/  ISETP.NE.AND P1, PT, R6, RZ, PT ;  /* 0x000000ff0600720c */ /* 0x000fe20003f25270 */
[----:B------:R-:W-:-:S04]  /*103c0*/  IMAD.MOV.U32 R2, RZ, RZ, 0x4200 ;  /* 0x00004200ff027424 */ /* 0x000fc800078e00ff */
[----:B------:R3:W-:Y:S08]  /*103d0*/  SYNCS.ARRIVE.TRANS64 RZ, [R16+URZ+0x30c18], R2 ;  /* 0x030c180210ff79a7 */ /* 0x0007f0000800003f */
[----:B------:R-:W-:Y:S05]  /*103e0*/  @!P1 BRA `(.L_x_4826) ;  /* 0x0000000000049947 */ /* 0x000fea0003800000 */
[----:B------:R-:W-:Y:S01]  /*103f0*/  BPT.TRAP 0x1 ;  /* 0x000000040000795c */ /* 0x000fe20000300000 */
.L_x_4826:
[----:B------:R-:W-:Y:S01]  /*10400*/  VIADD R18, R18, 0x80 ;  /* 0x0000008012127836 */ /* 0x000fe20000000000 */
[----:B------:R-:W-:Y:S01]  /*10410*/  ULDC.64 UR8, c[0x0][0x700] ;  /* 0x0001c00000087ab9 */ /* 0x000fe20000000a00 */
[----:B------:R-:W-:Y:S01]  /*10420*/  R2UR UR24, R16 ;  /* 0x00000000101872ca */ /* 0x000fe200000e0000 */
[----:B------:R-:W-:Y:S01]  /*10430*/  IMAD.U32 R10, RZ, RZ, UR8 ;  /* 0x00000008ff0a7e24 */ /* 0x000fe2000f8e00ff */
[----:B------:R-:W-:Y:S01]  /*10440*/  UMOV UR22, 0x0 ;  /* 0x0000000000167882 */ /* 0x000fe20000000000 */
[----:B---3--:R-:W-:Y:S01]  /*10450*/  IADD3 R2, P1, R18, UR14, RZ ;  /* 0x0000000e12027c10 */ /* 0x008fe2000ff3e0ff */
[----:B------:R-:W-:Y:S01]  /*10460*/  IMAD.U32 R9, RZ, RZ, UR9 ;  /* 0x00000009ff097e24 */ /* 0x000fe2000f8e00ff */
        /* <DEDUP_REMOVED lines=22> */
.L_x_4850:
[----:B------:R-:W-:Y:S05]  /*105d0*/  @P0 BRA `(.L_x_4828) ;  /* 0x0000000000140947 */ /* 0x000fea0003800000 */
[----:B------:R-:W-:Y:S01]  /*105e0*/  ISETP.NE.AND P1, PT, R6, RZ, PT ;  /* 0x000000ff0600720c */ /* 0x000fe20003f25270 */
[----:B-123--:R-:W-:-:S04]  /*105f0*/  IMAD.MOV.U32 R21, RZ, RZ, 0x4200 ;  /* 0x00004200ff157424 */ /* 0x00efc800078e00ff */
[----:B------:R4:W-:Y:S08]  /*10600*/  SYNCS.ARRIVE.TRANS64 RZ, [R16+URZ+0x30c38], R21 ;  /* 0x030c381510ff79a7 */ /* 0x0009f0000800003f */
[----:B------:R-:W-:Y:S05]  /*10610*/  @!P1 BRA `(.L_x_4828) ;  /* 0x0000000000049947 */ /* 0x000fea0003800000 */
[----:B------:R-:W-:Y:S01]  /*10620*/  BPT.TRAP 0x1 ;  /* 0x000000040000795c */ /* 0x000fe20000300000 */
.L_x_4828:
        /* <DEDUP_REMOVED lines=24> */
.L_x_4852:
[----:B------:R-:W-:Y:S05]  /*107b0*/  @P0 BRA `(.L_x_4830) ;  /* 0x0000000000140947 */ /* 0x000fea0003800000 */
[----:B------:R-:W-:Y:S01]  /*107c0*/  ISETP.NE.AND P1, PT, R6, RZ, PT ;  /* 0x000000ff0600720c */ /* 0x000fe20003f25270 */
[----:B------:R-:W-:-:S04]  /*107d0*/  IMAD.MOV.U32 R5, RZ, RZ, 0x4200 ;  /* 0x00004200ff057424 */ /* 0x000fc800078e00ff */
[----:B------:R1:W-:Y:S08]  /*107e0*/  SYNCS.ARRIVE.TRANS64 RZ, [R16+URZ+0x30c10], R5 ;  /* 0x030c100510ff79a7 */ /* 0x0003f0000800003f */
[----:B------:R-:W-:Y:S05]  /*107f0*/  @!P1 BRA `(.L_x_4830) ;  /* 0x0000000000049947 */ /* 0x000fea0003800000 */
[----:B------:R-:W-:Y:S01]  /*10800*/  BPT.TRAP 0x1 ;  /* 0x000000040000795c */ /* 0x000fe20000300000 */
.L_x_4830:
        /* <DEDUP_REMOVED lines=20> */
[----:B------:R-:W-:Y:S01]  /*10950*/  R2UR UR26, R0 ;  /* 0x00000000001a72ca */ /* 0x000fe200000e0000 */
[----:B------:R-:W-:Y:S01]  /*10960*/  IMAD.U32 R0, RZ, RZ, UR9 ;  /* 0x00000009ff007e24 */ /* 0x000fe2000f8e00ff */
[----:B------:R-:W-:-:S04]  /*10970*/  R2UR UR9, R3 ;  /* 0x00000000030972ca */ /* 0x000fc800000e0000 */
[----:B------:R-:W-:Y:S02]  /*10980*/  LEA.HI.X R0, R0, R9, R4, 0x2, P1 ;  /* 0x0000000900007211 */ /* 0x000fe400008f1404 */
[----:B------:R-:W-:Y:S02]  /*10990*/  ISETP.NE.AND P1, PT, R20, RZ, PT ;  /* 0x000000ff1400720c */ /* 0x000fe40003f25270 */
[----:B------:R-:W-:Y:S01]  /*109a0*/  R2UR UR27, R0 ;  /* 0x00000000001b72ca */ /* 0x000fe200000e0000 */
[----:B------:R-:W-:-:S04]  /*109b0*/  IMAD.U32 R0, RZ, RZ, UR10 ;  /* 0x0000000aff007e24 */ /* 0x000fc8000f8e00ff */
[----:B------:R1:W-:Y:S08]  /*109c0*/  UTMALDG.4D [UR16], [UR8], desc[UR22] ;  /* 0x00001610080075b4 */ /* 0x0003f00008019000 */
[----:B------:R1:W-:Y:S02]  /*109d0*/  UBLKCP.S.G [UR24], [UR26], UR13 ;  /* 0x000000181a0073ba */ /* 0x0003e4000800020d */
[----:B-1----:R-:W-:Y:S05]  /*109e0*/  @P1 BRA `(.L_x_4831) ;  /* 0xfffffff400d41947 */ /* 0x002fea000383ffff */
.L_x_4822:
[----:B------:R-:W2:Y:S02]  /*109f0*/  LDL.LU R4, [R1+0x4] ;  /* 0x0000040001047983 */ /* 0x000ea40000300800 */
[----:B--2---:R-:W-:Y:S02]  /*10a00*/  ISETP.NE.AND P1, PT, R4, RZ, PT ;  /* 0x000000ff0400720c */ /* 0x004fe40003f25270 */
[----:B------:R2:W5:Y:S11]  /*10a10*/  LDL R4, [R1] ;  /* 0x0000000001047983 */ /* 0x0005760000100800 */
[----:B--2---:R-:W-:Y:S05]  /*10a20*/  @!P1 BRA `(.L_x_4821) ;  /* 0x0000000400109947 */ /* 0x004fea0003800000 */
[----:B------:R-:W-:-:S04]  /*10a30*/  SHF.L.U32 R13, R11, 0x1f, RZ ;  /* 0x0000001f0b0d7819 */ /* 0x000fc800000006ff */
[----:B------:R-:W1:Y:S02]  /*10a40*/  SYNCS.PHASECHK.TRANS64.TRYWAIT P1, [R16+URZ+0x30c40], R13 ;  /* 0x030c400d100075a7 */ /* 0x000e64000802017f */
[----:B-1----:R-:W-:Y:S05]  /*10a50*/  @!P1 BRA `(.L_x_4832) ;  /* 0x0000000c00749947 */ /* 0x002fea0003800000 */
.L_x_4853:
[----:B------:R-:W-:Y:S05]  /*10a60*/  @P0 BRA `(.L_x_4833) ;  /* 0x0000000000140947 */ /* 0x000fea0003800000 */
[----:B------:R-:W-:Y:S01]  /*10a70*/  ISETP.NE.AND P1, PT, R6, RZ, PT ;  /* 0x000000ff0600720c */ /* 0x000fe20003f25270 */
[----:B------:R-:W-:-:S04]  /*10a80*/  IMAD.MOV.U32 R5, RZ, RZ, 0x4200 ;  /* 0x00004200ff057424 */ /* 0x000fc800078e00ff */
[----:B------:R2:W-:Y:S08]  /*10a90*/  SYNCS.ARRIVE.TRANS64 RZ, [R16+URZ+0x30c30], R5 ;  /* 0x030c300510ff79a7 */ /* 0x0005f0000800003f */
[----:B------:R-:W-:Y:S05]  /*10aa0*/  @!P1 BRA `(.L_x_4833) ;  /* 0x0000000000049947 */ /* 0x000fea0003800000 */
[----:B------:R-:W-:Y:S01]  /*10ab0*/  BPT.TRAP 0x1 ;  /* 0x000000040000795c */ /* 0x000fe20000300000 */
.L_x_4833:
        /* <DEDUP_REMOVED lines=26> */
.L_x_4854:
[----:B------:R-:W-:Y:S05]  /*10c60*/  @P0 BRA `(.L_x_4835) ;  /* 0x0000000000140947 */ /* 0x000fea0003800000 */
[----:B------:R-:W-:Y:S01]  /*10c70*/  ISETP.NE.AND P0, PT, R6, RZ, PT ;  /* 0x000000ff0600720c */ /* 0x000fe20003f05270 */
[----:B------:R-:W-:-:S04]  /*10c80*/  IMAD.MOV.U32 R5, RZ, RZ, 0x4200 ;  /* 0x00004200ff057424 */ /* 0x000fc800078e00ff */
[----:B------:R2:W-:Y:S08]  /*10c90*/  SYNCS.ARRIVE.TRANS64 RZ, [R16+URZ+0x30c18], R5 ;  /* 0x030c180510ff79a7 */ /* 0x0005f0000800003f */
[----:B------:R-:W-:Y:S05]  /*10ca0*/  @!P0 BRA `(.L_x_4835) ;  /* 0x0000000000048947 */ /* 0x000fea0003800000 */
[----:B------:R-:W-:Y:S01]  /*10cb0*/  BPT.TRAP 0x1 ;  /* 0x000000040000795c */ /* 0x000fe20000300000 */
.L_x_4835:
        /* <DEDUP_REMOVED lines=12> */
[----:B------:R-:W-:Y:S01]  /*10d80*/  UIADD3 UR17, UR24, 0x30c18, URZ ;  /* 0x00030c1818117890 */ /* 0x000fe2000fffe03f */
[----:B------:R-:W-:Y:S01]  /*10d90*/  IMAD.U32 R0, RZ, RZ, UR9 ;  /* 0x00000009ff007e24 */ /* 0x000fe2000f8e00ff */
[----:B------:R-:W-:Y:S01]  /*10da0*/  R2UR UR9, R3 ;  /* 0x00000000030972ca */ /* 0x000fe200000e0000 */
[----:B------:R-:W-:Y:S01]  /*10db0*/  IMAD.U32 R4, RZ, RZ, UR8 ;  /* 0x00000008ff047e24 */ /* 0x000fe2000f8e00ff */
[----:B------:R-:W-:Y:S01]  /*10dc0*/  LEA R10, P0, R5, R10, 0x2 ;  /* 0x0000000a050a7211 */ /* 0x000fe200078010ff */
[----:B------:R-:W-:Y:S01]  /*10dd0*/  UIADD3 UR24, UR24, 0x20200, URZ ;  /* 0x0002020018187890 */ /* 0x000fe2000fffe03f */
[----:B------:R-:W-:Y:S01]  /*10de0*/  R2UR UR8, R2 ;  /* 0x00000000020872ca */ /* 0x000fe200000e0000 */
[----:B------:R-:W-:Y:S01]  /*10df0*/  UMOV UR25, UR17 ;  /* 0x0000001100197c82 */ /* 0x000fe20008000000 */
[----:B------:R-:W-:-:S02]  /*10e00*/  LEA.HI.X R9, R0, R9, R4, 0x2, P0 ;  /* 0x0000000900097211 */ /* 0x000fc400000f1404 */
[----:B------:R2:W5:Y:S01]  /*10e10*/  LDL.LU R4, [R1] ;  /* 0x0000000001047983 */ /* 0x0005620000300800 */
[----:B------:R-:W-:Y:S02]  /*10e20*/  R2UR UR26, R10 ;  /* 0x000000000a1a72ca */ /* 0x000fe400000e0000 */
[----:B------:R-:W-:-:S06]  /*10e30*/  R2UR UR27, R9 ;  /* 0x00000000091b72ca */ /* 0x000fcc00000e0000 */
[----:B------:R2:W-:Y:S07]  /*10e40*/  UTMALDG.4D [UR16], [UR8], desc[UR22] ;  /* 0x00001610080075b4 */ /* 0x0005ee0008019000 */
[----:B------:R2:W-:Y:S02]  /*10e50*/  UBLKCP.S.G [UR24], [UR26], UR10 ;  /* 0x000000181a0073ba */ /* 0x0005e4000800020a */
[----:B--2---:R-:W-:-:S07]  /*10e60*/  IMAD.MOV.U32 R19, RZ, RZ, 0x1 ;  /* 0x00000001ff137424 */ /* 0x004fce00078e00ff */
.L_x_4821:
[----:B------:R-:W2:Y:S01]  /*10e70*/  S2R R0, SR_TID.X ;  /* 0x0000000000007919 */ /* 0x000ea20000002100 */
[----:B------:R-:W-:Y:S01]  /*10e80*/  IMAD R3, R19, 0x8, R16 ;  /* 0x0000000813037824 */ /* 0x000fe200078e0210 */
[----:B--2---:R-:W-:Y:S02]  /*10e90*/  LOP3.LUT R2, R0, 0x7f, RZ, 0xc0, !PT ;  /* 0x0000007f00027812 */ /* 0x004fe400078ec0ff */
[----:B------:R-:W-:Y:S02]  /*10ea0*/  SHF.L.U32 R0, R11, 0x1f, RZ ;  /* 0x0000001f0b007819 */ /* 0x000fe400000006ff */
[----:B------:R-:W-:Y:S02]  /*10eb0*/  ISETP.NE.AND P1, PT, R2, RZ, PT ;  /* 0x000000ff0200720c */ /* 0x000fe40003f25270 */
[----:B------:R-:W2:Y:S02]  /*10ec0*/  SYNCS.PHASECHK.TRANS64.TRYWAIT P0, [R3+URZ+0x30c40], R0 ;  /* 0x030c4000030075a7 */ /* 0x000ea4000800017f */
[----:B--2---:R-:W-:Y:S09]  /*10ed0*/  @!P0 BRA `(.L_x_4836) ;  /* 0x00000008007c8947 */ /* 0x004ff20003800000 */
.L_x_4855:
[----:B------:R-:W-:Y:S05]  /*10ee0*/  @P1 BRA `(.L_x_4837) ;  /* 0x0000000000181947 */ /* 0x000fea0003800000 */
[----:B------:R-:W1:Y:S01]  /*10ef0*/  S2R R2, SR_TID.X ;  /* 0x0000000000027919 */ /* 0x000e620000002100 */
[----:B--2---:R-:W-:-:S04]  /*10f00*/  IMAD.MOV.U32 R0, RZ, RZ, 0x4200 ;  /* 0x00004200ff007424 */ /* 0x004fc800078e00ff */
[----:B------:R2:W-:Y:S01]  /*10f10*/  SYNCS.ARRIVE.TRANS64 RZ, [R3+URZ+0x30c30], R0 ;  /* 0x030c300003ff79a7 */ /* 0x0005e2000800003f */
[----:B-1----:R-:W-:-:S13]  /*10f20*/  LOP3.LUT P0, RZ, R2, 0x1f, RZ, 0xc0, !PT ;  /* 0x0000001f02ff7812 */ /* 0x002fda000780c0ff */
[----:B--2---:R-:W-:Y:S05]  /*10f30*/  @!P0 BRA `(.L_x_4837) ;  /* 0x0000000000048947 */ /* 0x004fea0003800000 */
[----:B------:R-:W-:Y:S01]  /*10f40*/  BPT.TRAP 0x1 ;  /* 0x000000040000795c */ /* 0x000fe20000300000 */
.L_x_4837:
[----:B-----5:R-:W-:Y:S01]  /*10f50*/  R2UR UR19, R4 ;  /* 0x00000000041372ca */ /* 0x020fe200000e0000 */
[C-C-:B--2---:R-:W-:Y:S01]  /*10f60*/  IMAD R0, R19.reuse, 0x4000, R16.reuse ;  /* 0x0000400013007824 */ /* 0x144fe200078e0210 */
[----:B-1----:R-:W-:Y:S01]  /*10f70*/  R2UR UR9, R14 ;  /* 0x000000000e0972ca */ /* 0x002fe200000e0000 */
[----:B---34-:R-:W-:Y:S01]  /*10f80*/  IMAD R16, R19, 0x200, R16 ;  /* 0x0000020013107824 */ /* 0x018fe200078e0210 */
[----:B------:R-:W-:Y:S01]  /*10f90*/  IADD3 R8, P0, R8, 0x1f0, RZ ;  /* 0x000001f008087810 */ /* 0x000fe20007f1e0ff */
[----:B------:R-:W-:Y:S01]  /*10fa0*/  ULDC.64 UR24, c[0x0][0x728] ;  /* 0x0001ca0000187ab9 */ /* 0x000fe20000000a00 */
[----:B------:R-:W-:Y:S01]  /*10fb0*/  R2UR UR17, R3 ;  /* 0x00000000031172ca */ /* 0x000fe200000e0000 */
[----:B------:R-:W-:Y:S01]  /*10fc0*/  UMOV UR18, URZ ;  /* 0x0000003f00127c82 */ /* 0x000fe20008000000 */
[----:B------:R-:W-:Y:S01]  /*10fd0*/  R2UR UR16, R0 ;  /* 0x00000000001072ca */ /* 0x000fe200000e0000 */
[----:B------:R-:W-:Y:S01]  /*10fe0*/  IMAD.X R7, RZ, RZ, R7, P0 ;  /* 0x000000ffff077224 */ /* 0x000fe200000e0607 */
[----:B------:R-:W-:Y:S01]  /*10ff0*/  R2UR UR10, R16 ;  /* 0x00000000100a72ca */ /* 0x000fe200000e0000 */
[----:B------:R-:W-:Y:S01]  /*11000*/  VIADD R2, R19, 0x1 ;  /* 0x0000000113027836 */ /* 0x000fe20000000000 */
[----:B------:R-:W-:Y:S01]  /*11010*/  R2UR UR22, R8 ;  /* 0x00000000081672ca */ /* 0x000fe200000e0000 */
[----:B------:R-:W-:Y:S01]  /*11020*/  USHF.L.U32 UR19, UR19, 0x7, URZ ;  /* 0x0000000713137899 */ /* 0x000fe2000800063f */
[----:B------:R-:W-:-:S02]  /*11030*/  R2UR UR23, R7 ;  /* 0x00000000071772ca */ /* 0x000fc400000e0000 */
[C---:B------:R-:W-:Y:S01]  /*11040*/  ISETP.NE.AND P0, PT, R2.reuse, 0x2, PT ;  /* 0x000000020200780c */ /* 0x040fe20003f05270 */
[----:B------:R-:W-:Y:S02]  /*11050*/  UIADD3 UR13, UP0, UR19, UR6, URZ ;  /* 0x00000006130d7290 */ /* 0x000fe4000ff1e03f */
[----:B------:R-:W-:Y:S01]  /*11060*/  UIADD3 UR17, UR17, 0x30c30, URZ ;  /* 0x00030c3011117890 */ /* 0x000fe2000fffe03f */
[----:B------:R-:W-:Y:S01]  /*11070*/  SEL R0, RZ, 0x1, P0 ;  /* 0x00000001ff007807 */ /* 0x000fe20000000000 */
[----:B------:R-:W-:Y:S01]  /*11080*/  ULEA UR8, UP1, UR13, UR24, 0x2 ;  /* 0x000000180d087291 */ /* 0x000fe2000f82103f */
[----:B------:R-:W-:Y:S01]  /*11090*/  SEL R2, R2, RZ, P0 ;  /* 0x000000ff02027207 */ /* 0x000fe20000000000 */
[----:B------:R-:W-:Y:S01]  /*110a0*/  ULEA.HI.X.SX32 UR9, UR19, UR9, 0x1, UP0 ;  /* 0x0000000913097291 */ /* 0x000fe200080f0e3f */
[----:B------:R-:W-:Y:S01]  /*110b0*/  LOP3.LUT R11, R11, R0, RZ, 0x3c, !PT ;  /* 0x000000000b0b7212 */ /* 0x000fe200078e3cff */
[----:B------:R-:W-:Y:S02]  /*110c0*/  UIADD3 UR16, UR16, 0x18000, URZ ;  /* 0x0001800010107890 */ /* 0x000fe4000fffe03f */
[----:B------:R-:W-:-:S02]  /*110d0*/  ULEA.HI.X UR9, UR13, UR25, UR9, 0x2, UP1 ;  /* 0x000000190d097291 */ /* 0x000fc400088f1409 */
        /* <DEDUP_REMOVED lines=8> */
.L_x_4818:
[----:B------:R-:W-:Y:S05]  /*11160*/  BSYNC B0 ;  /* 0x0000000000007941 */ /* 0x000fea0003800000 */
.L_x_4816:
[----:B------:R-:W-:-:S03]  /*11170*/  UMOV UR8, 0xffffffff ;  /* 0xffffffff00087882 */ /* 0x000fc60000000000 */
[----:B------:R-:W-:Y:S05]  /*11180*/  BRA.DIV UR8, `(.L_x_4838) ;  /* 0x0000000608e47947 */ /* 0x000fea000b800000 */
[----:B------:R-:W-:-:S13]  /*11190*/  ELECT P6, URZ, PT ;  /* 0x00000000003f782f */ /* 0x000fda00038c0000 */
.L_x_4858:
[----:B------:R-:W-:Y:S05]  /*111a0*/  @!P6 BRA `(.L_x_4726) ;  /* 0x000000000084e947 */ /* 0x000fea0003800000 */
[----:B------:R-:W-:-:S06]  /*111b0*/  ULOP3.LUT UR8, UR36, 0x2, URZ, 0xfc, !UPT ;  /* 0x0000000224087892 */ /* 0x000fcc000f8efc3f */
[----:B------:R-:W-:-:S05]  /*111c0*/  IMAD.U32 R0, RZ, RZ, UR8 ;  /* 0x00000008ff007e24 */ /* 0x000fca000f8e00ff */
[----:B------:R-:W-:-:S13]  /*111d0*/  ISETP.NE.AND P2, PT, R0, 0x3, PT ;  /* 0x000000030000780c */ /* 0x000fda0003f45270 */
[----:B------:R-:W-:Y:S05]  /*111e0*/  @!P2 BRA `(.L_x_4839) ;  /* 0x000000000004a947 */ /* 0x000fea0003800000 */
[----:B------:R-:W-:Y:S01]  /*111f0*/  BPT.TRAP 0x1 ;  /* 0x000000040000795c */ /* 0x000fe20000300000 */
.L_x_4839:
        /* <DEDUP_REMOVED lines=15> */
.L_x_4859:
[----:B------:R-:W2:Y:S02]  /*112f0*/  SYNCS.PHASECHK.TRANS64.TRYWAIT P0, [R3+URZ], R0 ;  /* 0x00000000030075a7 */ /* 0x000ea4000800017f */
[----:B--2---:R-:W-:Y:S05]  /*11300*/  @!P0 BRA `(.L_x_4841) ;  /* 0x0000000400b88947 */ /* 0x004fea0003800000 */
.L_x_4860:
[----:B------:R-:W-:Y:S05]  /*11310*/  @!P2 BRA `(.L_x_4842) ;  /* 0x000000000004a947 */ /* 0x000fea0003800000 */
[----:B------:R-:W-:Y:S01]  /*11320*/  BPT.TRAP 0x1 ;  /* 0x000000040000795c */ /* 0x000fe20000300000 */
.L_x_4842:
[----:B--2---:R-:W-:-:S04]  /*11330*/  VIADD R3, R7, 0x30c40 ;  /* 0x00030c4007037836 */ /* 0x004fc80000000000 */
[----:B------:R-:W-:-:S04]  /*11340*/  IMAD R2, R2, 0x8, R3 ;  /* 0x0000000802027824 */ /* 0x000fc800078e0203 */
[----:B------:R-:W2:Y:S02]  /*11350*/  SYNCS.PHASECHK.TRANS64.TRYWAIT P0, [R2+URZ], R5 ;  /* 0x00000005020075a7 */ /* 0x000ea4000800017f */
[----:B--2---:R-:W-:Y:S05]  /*11360*/  @!P0 BRA `(.L_x_4843) ;  /* 0x0000000400b48947 */ /* 0x004fea0003800000 */
.L_x_4861:
[----:B------:R-:W-:-:S07]  /*11370*/  IMAD R3, R4, 0x8, R3 ;  /* 0x0000000804037824 */ /* 0x000fce00078e0203 */
.L_x_4844:
[----:B---3--:R3:W4:Y:S02]  /*11380*/  SYNCS.PHASECHK.TRANS64.TRYWAIT P0, [R3+URZ], R0 ;  /* 0x00000000030075a7 */ /* 0x008724000800017f */
[----:B----4-:R-:W-:Y:S05]  /*11390*/  @!P0 NANOSLEEP.SYNCS 0x989680 ;  /* 0x009896800000895d */ /* 0x010fea0003900000 */
[----:B------:R-:W4:Y:S02]  /*113a0*/  @!P0 SYNCS.PHASECHK.TRANS64 P0, [R3+URZ], R0 ;  /* 0x00000000030085a7 */ /* 0x000f24000800007f */
[----:B----4-:R-:W-:Y:S05]  /*113b0*/  @!P0 BRA `(.L_x_4844) ;  /* 0xfffffffc00f08947 */ /* 0x010fea000383ffff */
.L_x_4726:
[----:B------:R-:W-:Y:S05]  /*113c0*/  BSYNC B6 ;  /* 0x0000000000067941 */ /* 0x000fea0003800000 */
.L_x_4723:
[----:B------:R-:W-:Y:S05]  /*113d0*/  EXIT ;  /* 0x000000000000794d */ /* 0x000fea0003800000 */
.L_x_4733:
[----:B------:R-:W-:Y:S02]  /*113e0*/  IMAD.MOV.U32 R13, RZ, RZ, R10 ;  /* 0x000000ffff0d7224 */ /* 0x000fe400078e000a */
[----:B------:R-:W-:Y:S02]  /*113f0*/  IMAD.MOV.U32 R12, RZ, RZ, RZ ;  /* 0x000000ffff0c7224 */ /* 0x000fe400078e00ff */
[----:B------:R-:W-:Y:S02]  /*11400*/  IMAD.MOV.U32 R11, RZ, RZ, 0x1f ;  /* 0x0000001fff0b7424 */ /* 0x000fe400078e00ff */
[----:B------:R-:W-:-:S07]  /*11410*/  IMAD.MOV.U32 R15, RZ, RZ, -0x1 ;  /* 0xffffffffff0f7424 */ /* 0x000fce00078e00ff */
[----:B------:R-:W-:Y:S05]  /*11420*/  WARPSYNC.COLLECTIVE R15, `(.L_x_4845) ;  /* 0x000000000f087348 */ /* 0x000fea0003c00000 */
[----:B------:R1:W2:Y:S02]  /*11430*/  SHFL.IDX P6, R14, R13, R12, R11 ;  /* 0x0000000c0d0e7389 */ /* 0x0002a400000c000b */
[----:B-12---:R-:W-:Y:S01]  /*11440*/  ENDCOLLECTIVE ;  /* 0x000000000000791b */ /* 0x006fe20003800000 */
.L_x_4845:
[----:B------:R-:W-:Y:S05]  /*11450*/  BRA `(.L_x_4846) ;  /* 0xfffffef800d87947 */ /* 0x000fea000383ffff */
.L_x_4735:
[----:B--2---:R2:W3:Y:S02]  /*11460*/  SYNCS.PHASECHK.TRANS64.TRYWAIT P0, [R222+URZ+0x30c00], R11 ;  /* 0x030c000bde0075a7 */ /* 0x0044e4000800017f */
[----:B---3--:R-:W-:Y:S05]  /*11470*/  @!P0 NANOSLEEP.SYNCS 0x989680 ;  /* 0x009896800000895d */ /* 0x008fea0003900000 */
[----:B------:R-:W3:Y:S02]  /*11480*/  @!P0 SYNCS.PHASECHK.TRANS64 P0, [R222+URZ+0x30c00], R11 ;  /* 0x030c000bde0085a7 */ /* 0x000ee4000800007f */
[----:B---3--:R-:W-:Y:S05]  /*11490*/  @!P0 BRA `(.L_x_4735) ;  /* 0xfffffffc00f08947 */ /* 0x008fea000383ffff */
[----:B------:R-:W-:Y:S05]  /*114a0*/  BRA `(.L_x_4734) ;  /* 0xfffffefc00207947 */ /* 0x000fea000383ffff */
.L_x_4740:
[----:B--2---:R2:W3:Y:S02]  /*114b0*/  SYNCS.PHASECHK.TRANS64.TRYWAIT P0, [R8+URZ+0x30c10], R21 ;  /* 0x030c1015080075a7 */ /* 0x0044e4000800017f */
[----:B---3--:R-:W-:Y:S05]  /*114c0*/  @!P0 NANOSLEEP.SYNCS 0x989680 ;  /* 0x009896800000895d */ /* 0x008fea0003900000 */
[----:B------:R-:W3:Y:S02]  /*114d0*/  @!P0 SYNCS.PHASECHK.TRANS64 P0, [R8+URZ+0x30c10], R21 ;  /* 0x030c1015080085a7 */ /* 0x000ee4000800007f */
[----:B---3--:R-:W-:Y:S05]  /*114e0*/  @!P0 BRA `(.L_x_4740) ;  /* 0xfffffffc00f08947 */ /* 0x008fea000383ffff */
[----:B------:R-:W-:Y:S05]  /*114f0*/  BRA `(.L_x_4739) ;  /* 0xffffff0400547947 */ /* 0x000fea000383ffff */
.L_x_4744:
[----:B------:R1:W1:Y:S02]  /*11500*/  SYNCS.PHASECHK.TRANS64.TRYWAIT P0, [R8+URZ+0x30c30], R21 ;  /* 0x030c3015080075a7 */ /* 0x000264000800017f */
[----:B-1----:R-:W-:Y:S05]  /*11510*/  @!P0 NANOSLEEP.SYNCS 0x989680 ;  /* 0x009896800000895d */ /* 0x002fea0003900000 */
[----:B------:R-:W1:Y:S02]  /*11520*/  @!P0 SYNCS.PHASECHK.TRANS64 P0, [R8+URZ+0x30c30], R21 ;  /* 0x030c3015080085a7 */ /* 0x000e64000800007f */
[----:B-1----:R-:W-:Y:S05]  /*11530*/  @!P0 BRA `(.L_x_4744) ;  /* 0xfffffffc00f08947 */ /* 0x002fea000383ffff */
[----:B------:R-:W-:Y:S05]  /*11540*/  BRA `(.L_x_4743) ;  /* 0xffffff0800587947 */ /* 0x000fea000383ffff */
.L_x_4752:
[----:B--2---:R2:W3:Y:S02]  /*11550*/  SYNCS.PHASECHK.TRANS64.TRYWAIT P1, [R6+URZ+0x30c10], R11 ;  /* 0x030c100b060075a7 */ /* 0x0044e4000802017f */
[----:B---3--:R-:W-:Y:S05]  /*11560*/  @!P1 NANOSLEEP.SYNCS 0x989680 ;  /* 0x009896800000995d */ /* 0x008fea0003900000 */
[----:B------:R-:W3:Y:S02]  /*11570*/  @!P1 SYNCS.PHASECHK.TRANS64 P1, [R6+URZ+0x30c10], R11 ;  /* 0x030c100b060095a7 */ /* 0x000ee4000802007f */
[----:B---3--:R-:W-:Y:S05]  /*11580*/  @!P1 BRA `(.L_x_4752) ;  /* 0xfffffffc00f09947 */ /* 0x008fea000383ffff */
[----:B------:R-:W-:Y:S05]  /*11590*/  BRA `(.L_x_4751) ;  /* 0xffffff4400c47947 */ /* 0x000fea000383ffff */
.L_x_4756:
[----:B------:R1:W1:Y:S02]  /*115a0*/  SYNCS.PHASECHK.TRANS64.TRYWAIT P1, [R6+URZ+0x30c30], R11 ;  /* 0x030c300b060075a7 */ /* 0x000264000802017f */
[----:B-1----:R-:W-:Y:S05]  /*115b0*/  @!P1 NANOSLEEP.SYNCS 0x989680 ;  /* 0x009896800000995d */ /* 0x002fea0003900000 */
[----:B------:R-:W1:Y:S02]  /*115c0*/  @!P1 SYNCS.PHASECHK.TRANS64 P1, [R6+URZ+0x30c30], R11 ;  /* 0x030c300b060095a7 */ /* 0x000e64000802007f */
[----:B-1----:R-:W-:Y:S05]  /*115d0*/  @!P1 BRA `(.L_x_4756) ;  /* 0xfffffffc00f09947 */ /* 0x002fea000383ffff */
[----:B------:R-:W-:Y:S05]  /*115e0*/  BRA `(.L_x_4755) ;  /* 0xffffff4800d47947 */ /* 0x000fea000383ffff */
.L_x_4764:
[----:B--2---:R2:W3:Y:S02]  /*115f0*/  SYNCS.PHASECHK.TRANS64.TRYWAIT P0, [R7+URZ+0x30c10], R18 ;  /* 0x030c1012070075a7 */ /* 0x0044e4000800017f */
[----:B---3--:R-:W-:Y:S05]  /*11600*/  @!P0 NANOSLEEP.SYNCS 0x989680 ;  /* 0x009896800000895d */ /* 0x008fea0003900000 */
[----:B------:R-:W3:Y:S02]  /*11610*/  @!P0 SYNCS.PHASECHK.TRANS64 P0, [R7+URZ+0x30c10], R18 ;  /* 0x030c1012070085a7 */ /* 0x000ee4000800007f */
[----:B---3--:R-:W-:Y:S05]  /*11620*/  @!P0 BRA `(.L_x_4764) ;  /* 0xfffffffc00f08947 */ /* 0x008fea000383ffff */
[----:B------:R-:W-:Y:S05]  /*11630*/  BRA `(.L_x_4763) ;  /* 0xffffff8000087947 */ /* 0x000fea000383ffff */
.L_x_4768:
[----:B------:R1:W1:Y:S02]  /*11640*/  SYNCS.PHASECHK.TRANS64.TRYWAIT P0, [R7+URZ+0x30c30], R18 ;  /* 0x030c3012070075a7 */ /* 0x000264000800017f */
[----:B-1----:R-:W-:Y:S05]  /*11650*/  @!P0 NANOSLEEP.SYNCS 0x989680 ;  /* 0x009896800000895d */ /* 0x002fea0003900000 */
[----:B------:R-:W1:Y:S02]  /*11660*/  @!P0 SYNCS.PHASECHK.TRANS64 P0, [R7+URZ+0x30c30], R18 ;  /* 0x030c3012070085a7 */ /* 0x000e64000800007f */
[----:B-1----:R-:W-:Y:S05]  /*11670*/  @!P0 BRA `(.L_x_4768) ;  /* 0xfffffffc00f08947 */ /* 0x002fea000383ffff */
[----:B------:R-:W-:Y:S05]  /*11680*/  BRA `(.L_x_4767) ;  /* 0xffffff84001c7947 */ /* 0x000fea000383ffff */
.L_x_4819:
[----:B-1----:R1:W2:Y:S02]  /*11690*/  SYNCS.PHASECHK.TRANS64.TRYWAIT P0, [R16+URZ+0x30c20], R3 ;  /* 0x030c2003100075a7 */ /* 0x0022a4000800017f */
[----:B--2---:R-:W-:Y:S05]  /*116a0*/  @!P0 NANOSLEEP.SYNCS 0x989680 ;  /* 0x009896800000895d */ /* 0x004fea0003900000 */
[----:B------:R-:W2:Y:S02]  /*116b0*/  @!P0 SYNCS.PHASECHK.TRANS64 P0, [R16+URZ+0x30c20], R3 ;  /* 0x030c2003100085a7 */ /* 0x000ea4000800007f */
[----:B--2---:R-:W-:Y:S05]  /*116c0*/  @!P0 BRA `(.L_x_4819) ;  /* 0xfffffffc00f08947 */ /* 0x004fea000383ffff */
[----:B------:R-:W-:Y:S05]  /*116d0*/  BRA `(.L_x_4847) ;  /* 0xffffffe400307947 */ /* 0x000fea000383ffff */
.L_x_4823:
[----:B-1----:R1:W2:Y:S02]  /*116e0*/  SYNCS.PHASECHK.TRANS64.TRYWAIT P1, [R16+URZ+0x30c40], R21 ;  /* 0x030c4015100075a7 */ /* 0x0022a4000802017f */
[----:B--2---:R-:W-:Y:S05]  /*116f0*/  @!P1 NANOSLEEP.SYNCS 0x989680 ;  /* 0x009896800000995d */ /* 0x004fea0003900000 */
[----:B------:R-:W2:Y:S02]  /*11700*/  @!P1 SYNCS.PHASECHK.TRANS64 P1, [R16+URZ+0x30c40], R21 ;  /* 0x030c4015100095a7 */ /* 0x000ea4000802007f */
[----:B--2---:R-:W-:Y:S05]  /*11710*/  @!P1 BRA `(.L_x_4823) ;  /* 0xfffffffc00f09947 */ /* 0x004fea000383ffff */
[----:B------:R-:W-:Y:S05]  /*11720*/  BRA `(.L_x_4848) ;  /* 0xffffffe800907947 */ /* 0x000fea000383ffff */
.L_x_4825:
[----:B--2---:R2:W3:Y:S02]  /*11730*/  SYNCS.PHASECHK.TRANS64.TRYWAIT P1, [R16+URZ+0x30c28], R21 ;  /* 0x030c2815100075a7 */ /* 0x0044e4000802017f */
[----:B---3--:R-:W-:Y:S05]  /*11740*/  @!P1 NANOSLEEP.SYNCS 0x989680 ;  /* 0x009896800000995d */ /* 0x008fea0003900000 */
[----:B------:R-:W3:Y:S02]  /*11750*/  @!P1 SYNCS.PHASECHK.TRANS64 P1, [R16+URZ+0x30c28], R21 ;  /* 0x030c2815100095a7 */ /* 0x000ee4000802007f */
[----:B---3--:R-:W-:Y:S05]  /*11760*/  @!P1 BRA `(.L_x_4825) ;  /* 0xfffffffc00f09947 */ /* 0x008fea000383ffff */
[----:B------:R-:W-:Y:S05]  /*11770*/  BRA `(.L_x_4849) ;  /* 0xffffffec00087947 */ /* 0x000fea000383ffff */
.L_x_4827:
[----:B---3--:R3:W4:Y:S02]  /*11780*/  SYNCS.PHASECHK.TRANS64.TRYWAIT P1, [R16+URZ+0x30c48], R21 ;  /* 0x030c4815100075a7 */ /* 0x008724000802017f */
[----:B----4-:R-:W-:Y:S05]  /*11790*/  @!P1 NANOSLEEP.SYNCS 0x989680 ;  /* 0x009896800000995d */ /* 0x010fea0003900000 */
[----:B------:R-:W4:Y:S02]  /*117a0*/  @!P1 SYNCS.PHASECHK.TRANS64 P1, [R16+URZ+0x30c48], R21 ;  /* 0x030c4815100095a7 */ /* 0x000f24000802007f */
[----:B----4-:R-:W-:Y:S05]  /*117b0*/  @!P1 BRA `(.L_x_4827) ;  /* 0xfffffffc00f09947 */ /* 0x010fea000383ffff */
[----:B------:R-:W-:Y:S05]  /*117c0*/  BRA `(.L_x_4850) ;  /* 0xffffffec00807947 */ /* 0x000fea000383ffff */
.L_x_4829:
[----:B------:R-:W-:-:S07]  /*117d0*/  SHF.L.U32 R5, R11, 0x1f, RZ ;  /* 0x0000001f0b057819 */ /* 0x000fce00000006ff */
.L_x_4851:
[----:B------:R1:W1:Y:S02]  /*117e0*/  SYNCS.PHASECHK.TRANS64.TRYWAIT P1, [R16+URZ+0x30c20], R5 ;  /* 0x030c2005100075a7 */ /* 0x000264000802017f */
[----:B-1----:R-:W-:Y:S05]  /*117f0*/  @!P1 NANOSLEEP.SYNCS 0x989680 ;  /* 0x009896800000995d */ /* 0x002fea0003900000 */
[----:B------:R-:W1:Y:S02]  /*11800*/  @!P1 SYNCS.PHASECHK.TRANS64 P1, [R16+URZ+0x30c20], R5 ;  /* 0x030c2005100095a7 */ /* 0x000e64000802007f */
[----:B-1----:R-:W-:Y:S05]  /*11810*/  @!P1 BRA `(.L_x_4851) ;  /* 0xfffffffc00f09947 */ /* 0x002fea000383ffff */
[----:B------:R-:W-:Y:S05]  /*11820*/  BRA `(.L_x_4852) ;  /* 0xffffffec00e07947 */ /* 0x000fea000383ffff */
.L_x_4832:
[----:B-1----:R1:W2:Y:S02]  /*11830*/  SYNCS.PHASECHK.TRANS64.TRYWAIT P1, [R16+URZ+0x30c40], R13 ;  /* 0x030c400d100075a7 */ /* 0x0022a4000802017f */
[----:B--2---:R-:W-:Y:S05]  /*11840*/  @!P1 NANOSLEEP.SYNCS 0x989680 ;  /* 0x009896800000995d */ /* 0x004fea0003900000 */
[----:B------:R-:W2:Y:S02]  /*11850*/  @!P1 SYNCS.PHASECHK.TRANS64 P1, [R16+URZ+0x30c40], R13 ;  /* 0x030c400d100095a7 */ /* 0x000ea4000802007f */
[----:B--2---:R-:W-:Y:S05]  /*11860*/  @!P1 BRA `(.L_x_4832) ;  /* 0xfffffffc00f09947 */ /* 0x004fea000383ffff */
[----:B------:R-:W-:Y:S05]  /*11870*/  BRA `(.L_x_4853) ;  /* 0xfffffff000787947 */ /* 0x000fea000383ffff */
.L_x_4834:
[----:B-1----:R1:W2:Y:S02]  /*11880*/  SYNCS.PHASECHK.TRANS64.TRYWAIT P1, [R16+URZ+0x30c28], R13 ;  /* 0x030c280d100075a7 */ /* 0x0022a4000802017f */
[----:B--2---:R-:W-:Y:S05]  /*11890*/  @!P1 NANOSLEEP.SYNCS 0x989680 ;  /* 0x009896800000995d */ /* 0x004fea0003900000 */
[----:B------:R-:W2:Y:S02]  /*118a0*/  @!P1 SYNCS.PHASECHK.TRANS64 P1, [R16+URZ+0x30c28], R13 ;  /* 0x030c280d100095a7 */ /* 0x000ea4000802007f */
[----:B--2---:R-:W-:Y:S05]  /*118b0*/  @!P1 BRA `(.L_x_4834) ;  /* 0xfffffffc00f09947 */ /* 0x004fea000383ffff */
[----:B------:R-:W-:Y:S05]  /*118c0*/  BRA `(.L_x_4854) ;  /* 0xfffffff000e47947 */ /* 0x000fea000383ffff */
.L_x_4836:
[----:B--2---:R2:W1:Y:S02]  /*118d0*/  SYNCS.PHASECHK.TRANS64.TRYWAIT P0, [R3+URZ+0x30c40], R0 ;  /* 0x030c4000030075a7 */ /* 0x004464000800017f */
[----:B-1----:R-:W-:Y:S05]  /*118e0*/  @!P0 NANOSLEEP.SYNCS 0x989680 ;  /* 0x009896800000895d */ /* 0x002fea0003900000 */
[----:B------:R-:W1:Y:S02]  /*118f0*/  @!P0 SYNCS.PHASECHK.TRANS64 P0, [R3+URZ+0x30c40], R0 ;  /* 0x030c4000030085a7 */ /* 0x000e64000800007f */
[----:B-1----:R-:W-:Y:S05]  /*11900*/  @!P0 BRA `(.L_x_4836) ;  /* 0xfffffffc00f08947 */ /* 0x002fea000383ffff */
[----:B------:R-:W-:Y:S05]  /*11910*/  BRA `(.L_x_4855) ;  /* 0xfffffff400707947 */ /* 0x000fea000383ffff */
.L_x_4838:
[----:B------:R-:W-:Y:S01]  /*11920*/  BSSY B0, `(.L_x_4856) ;  /* 0x0000006000007945 */ /* 0x000fe20003800000 */
[----:B------:R-:W-:-:S07]  /*11930*/  IMAD.MOV.U32 R15, RZ, RZ, -0x1 ;  /* 0xffffffffff0f7424 */ /* 0x000fce00078e00ff */
[----:B------:R-:W-:Y:S05]  /*11940*/  WARPSYNC.COLLECTIVE R15, `(.L_x_4857) ;  /* 0x000000000f0c7348 */ /* 0x000fea0003c00000 */
[----:B------:R-:W-:Y:S02]  /*11950*/  ELECT P6, UR62, PT ;  /* 0x00000000003e782f */ /* 0x000fe400038c0000 */
[----:B------:R-:W-:Y:S01]  /*11960*/  MOV R14, UR62 ;  /* 0x0000003e000e7c02 */ /* 0x000fe20008000f00 */
[----:B------:R-:W-:Y:S10]  /*11970*/  ENDCOLLECTIVE ;  /* 0x000000000000791b */ /* 0x000ff40003800000 */
.L_x_4857:
[----:B------:R-:W-:Y:S05]  /*11980*/  BSYNC B0 ;  /* 0x0000000000007941 */ /* 0x000fea0003800000 */
.L_x_4856:
[----:B------:R-:W-:Y:S05]  /*11990*/  BRA `(.L_x_4858) ;  /* 0xfffffff800007947 */ /* 0x000fea000383ffff */
.L_x_4840:
[----:B-1----:R1:W2:Y:S02]  /*119a0*/  SYNCS.PHASECHK.TRANS64.TRYWAIT P0, [R6+URZ], R5 ;  /* 0x00000005060075a7 */ /* 0x0022a4000800017f */
[----:B--2---:R-:W-:Y:S05]  /*119b0*/  @!P0 NANOSLEEP.SYNCS 0x989680 ;  /* 0x009896800000895d */ /* 0x004fea0003900000 */
[----:B------:R-:W2:Y:S02]  /*119c0*/  @!P0 SYNCS.PHASECHK.TRANS64 P0, [R6+URZ], R5 ;  /* 0x00000005060085a7 */ /* 0x000ea4000800007f */
[----:B--2---:R-:W-:Y:S05]  /*119d0*/  @!P0 BRA `(.L_x_4840) ;  /* 0xfffffffc00f08947 */ /* 0x004fea000383ffff */
[----:B------:R-:W-:Y:S05]  /*119e0*/  BRA `(.L_x_4859) ;  /* 0xfffffff800407947 */ /* 0x000fea000383ffff */
.L_x_4841:
[----:B--2---:R2:W3:Y:S02]  /*119f0*/  SYNCS.PHASECHK.TRANS64.TRYWAIT P0, [R3+URZ], R0 ;  /* 0x00000000030075a7 */ /* 0x0044e4000800017f */
[----:B---3--:R-:W-:Y:S05]  /*11a00*/  @!P0 NANOSLEEP.SYNCS 0x989680 ;  /* 0x009896800000895d */ /* 0x008fea0003900000 */
[----:B------:R-:W3:Y:S02]  /*11a10*/  @!P0 SYNCS.PHASECHK.TRANS64 P0, [R3+URZ], R0 ;  /* 0x00000000030085a7 */ /* 0x000ee4000800007f */
[----:B---3--:R-:W-:Y:S05]  /*11a20*/  @!P0 BRA `(.L_x_4841) ;  /* 0xfffffffc00f08947 */ /* 0x008fea000383ffff */
[----:B------:R-:W-:Y:S05]  /*11a30*/  BRA `(.L_x_4860) ;  /* 0xfffffff800347947 */ /* 0x000fea000383ffff */
.L_x_4843:
[----:B--2---:R2:W3:Y:S02]  /*11a40*/  SYNCS.PHASECHK.TRANS64.TRYWAIT P0, [R2+URZ], R5 ;  /* 0x00000005020075a7 */ /* 0x0044e4000800017f */
[----:B---3--:R-:W-:Y:S05]  /*11a50*/  @!P0 NANOSLEEP.SYNCS 0x989680 ;  /* 0x009896800000895d */ /* 0x008fea0003900000 */
[----:B------:R-:W3:Y:S02]  /*11a60*/  @!P0 SYNCS.PHASECHK.TRANS64 P0, [R2+URZ], R5 ;  /* 0x00000005020085a7 */ /* 0x000ee4000800007f */
[----:B---3--:R-:W-:Y:S05]  /*11a70*/  @!P0 BRA `(.L_x_4843) ;  /* 0xfffffffc00f08947 */ /* 0x008fea000383ffff */
[----:B------:R-:W-:Y:S05]  /*11a80*/  BRA `(.L_x_4861) ;  /* 0xfffffff800387947 */ /* 0x000fea000383ffff */
.L_x_4862:
        /* <DEDUP_REMOVED lines=15> */
.L_x_7409:


//--------------------- .text._ZN7cutlass13device_kernelIN5flash11enable_sm90INS1_16FlashAttnBwdSm90INS1_25CollectiveMainloopBwdSm90ILi2ELi2ELi2EN4cute5tupleIJNS5_1CILi1EEES8_S8_EEENS6_IJNS7_ILi128EEESA_NS7_ILi64EEEEEENS_10bfloat16_tEfNS_4arch4Sm90ELb0ELb1ELb0ELb0ELb1ELb1ELb0ELb0ELi2ELi1ELi2ELi2ELb0EEENS1_21CollectiveEpilogueBwdISC_SD_SF_Li256ELb0ELb0ELi1EEENS1_19SingleTileSchedulerILb0ELb0ELb0ELi128EEEEEEEEEvNT_6ParamsE --------------------------
	.section	.text._ZN7cutlass13device_kernelIN5flash11enable_sm90INS1_16FlashAttnBwdSm90INS1_25CollectiveMainloopBwdSm90ILi2ELi2ELi2EN4cute5tupleIJNS5_1CILi1EEES8_S8_EEENS6_IJNS7_ILi128EEESA_NS7_ILi64EEEEEENS_10bfloat16_tEfNS_4arch4Sm90ELb0ELb1ELb0ELb0ELb1ELb1ELb0ELb0ELi2ELi1ELi2ELi2ELb0EEENS1_21CollectiveEpilogueBwdISC_SD_SF_Li256ELb0ELb0ELi1EEENS1_19SingleTileSchedulerILb0ELb0ELb0ELi128EEEEEEEEEvNT_6ParamsE,"ax",@progbits
	.align	128
.text._ZN7cutlass13device_kernelIN5flash11enable_sm90INS1_16FlashAttnBwdSm90INS1_25CollectiveMainloopBwdSm90ILi2ELi2ELi2EN4cute5tupleIJNS5_1CILi1EEES8_S8_EEENS6_IJNS7_ILi128EEESA_NS7_ILi64EEEEEENS_10bfloat16_tEfNS_4arch4Sm90ELb0ELb1ELb0ELb0ELb1ELb1ELb0ELb0ELi2ELi1ELi2ELi2ELb0EEENS1_21CollectiveEpilogueBwdISC_SD_SF_Li256ELb0ELb0ELi1EEENS1_19SingleTileSchedulerILb0ELb0ELb0ELi128EEEEEEEEEvNT_6ParamsE:
        .type           _ZN7cutlass13device_kernelIN5flash11enable_sm90INS1_16FlashAttnBwdSm90INS1_25CollectiveMainloopBwdSm90ILi2ELi2ELi2EN4cute5tupleIJNS5_1CILi1EEES8_S8_EEENS6_IJNS7_ILi128EEESA_NS7_ILi64EEEEEENS_10bfloat16_tEfNS_4arch4Sm90ELb0ELb1ELb0ELb0ELb1ELb1ELb0ELb0ELi2ELi1ELi2ELi2ELb0EEENS1_21CollectiveEpilogueBwdISC_SD_SF_Li256ELb0ELb0ELi1EEENS1_19SingleTileSchedulerILb0ELb0ELb0ELi128EEEEEEEEEvNT_6ParamsE,@function
        .size           _ZN7cutlass13device_kernelIN5flash11enable_sm90INS1_16FlashAttnBwdSm90INS1_25CollectiveMainloopBwdSm90ILi2ELi2ELi2EN4cute5tupleIJNS5_1CILi1EEES8_S8_EEENS6_IJNS7_ILi128EEESA_NS7_ILi64EEEEEENS_10bfloat16_tEfNS_4arch4Sm90ELb0ELb1ELb0ELb0ELb1ELb1ELb0ELb0ELi2ELi1ELi2ELi2ELb0EEENS1_21CollectiveEpilogueBwdISC_SD_SF_Li256ELb0ELb0ELi1EEENS1_19SingleTileSchedulerILb0ELb0ELb0ELi128EEEEEEEEEvNT_6ParamsE,(.L_x_7410 - _ZN7cutlass13device_kernelIN5flash11enable_sm90INS1_16FlashAttnBwdSm90INS1_25CollectiveMainloopBwdSm90ILi2ELi2ELi2EN4cute5tupleIJNS5_1CILi1EEES8_S8_EEENS6_IJNS7_ILi128EEESA_NS7_ILi64EEEEEENS_10bfloat16_tEfNS_4arch4Sm90ELb0ELb1ELb0ELb0ELb1ELb1ELb0ELb0ELi2ELi1ELi2ELi2ELb0EEENS1_21CollectiveEpilogueBwdISC_SD_SF_Li256ELb0ELb0ELi1EEENS1_19SingleTileSchedulerILb0ELb0ELb0ELi128EEEEEEEEEvNT_6ParamsE)
        .other          _ZN7cutlass13device_kernelIN5flash11enable_sm90INS1_16FlashAttnBwdSm90INS1_25CollectiveMainloopBwdSm90ILi2ELi2ELi2EN4cute5tupleIJNS5_1CILi1EEES8_S8_EEENS6_IJNS7_ILi128EEESA_NS7_ILi64EEEEEENS_10bfloat16_tEfNS_4arch4Sm90ELb0ELb1ELb0ELb0ELb1ELb1ELb0ELb0ELi2ELi1ELi2ELi2ELb0EEENS1_21CollectiveEpilogueBwdISC_SD_SF_Li256ELb0ELb0ELi1EEENS1_19SingleTileSchedulerILb0ELb0ELb0ELi128EEEEEEEEEvNT_6ParamsE,@"STO_CUDA_ENTRY STV_DEFAULT"
_ZN7cutlass13device_kernelIN5flash11enable_sm90INS1_16FlashAttnBwdSm90INS1_25CollectiveMainloopBwdSm90ILi2ELi2ELi2EN4cute5tupleIJNS5_1CILi1EEES8_S8_EEENS6_IJNS7_ILi128EEESA_NS7_ILi64EEEEEENS_10bfloat16_tEfNS_4arch4Sm90ELb0ELb1ELb0ELb0ELb1ELb1ELb0ELb0ELi2ELi1ELi2ELi2ELb0EEENS1_21CollectiveEpilogueBwdISC_SD_SF_Li256ELb0ELb0ELi1EEENS1_19SingleTileSchedulerILb0ELb0ELb0ELi128EEEEEEEEEvNT_6ParamsE:
        /* <DEDUP_REMOVED lines=30> */
.L_x_4864:
[----:B------:R-:W-:Y:S05]  /*01e0*/  BSYNC B0 ;  /* 0x0000000000007941 */ /* 0x000fea0003800000 */
.L_x_4863:
        /* <DEDUP_REMOVED lines=37> */
.L_x_4865:
        /* <DEDUP_REMOVED lines=22> */
.L_x_4866:
[----:B------:R-:W-:Y:S01]  /*05a0*/  PLOP3.LUT P0, PT, PT, PT, UP0, 0x80, 0x0 ;  /* 0x000000000000781c */ /* 0x000fe20003f0f008 */
[----:B------:R-:W-:Y:S01]  /*05b0*/  NOP ;  /* 0x0000000000007918 */ /* 0x000fe20000000000 */
[----:B------:R-:W-:Y:S01]  /*05c0*/  ULDC.64 UR38, c[0x0][0x208] ;  /* 0x0000820000267ab9 */ /* 0x000fe20000000a00 */
[----:B------:R-:W-:Y:S01]  /*05d0*/  BSSY B6, `(.L_x_4867) ;  /* 0x00011c0000067945 */ /* 0x000fe20003800000 */
[----:B-12-4-:R-:W-:Y:S09]  /*05e0*/  BAR.SYNC.DEFER_BLOCKING 0x0 ;  /* 0x0000000000007b1d */ /* 0x016ff20000010000 */
[----:B------:R-:W-:Y:S05]  /*05f0*/  @!P0 BRA `(.L_x_4868) ;  /* 0x000000e000d08947 */ /* 0x000fea0003800000 */
.L_x_4869:
        /* <DEDUP_REMOVED lines=71> */
.L_x_4871:
        /* <DEDUP_REMOVED lines=28> */
.L_x_4874:
        /* <DEDUP_REMOVED lines=15> */
.L_x_4873:
        /* <DEDUP_REMOVED lines=22> */
.L_x_4876:
        /* <DEDUP_REMOVED lines=15> */
.L_x_4875:
[----:B------:R-:W-:Y:S01]  /*0f70*/  SHF.R.S32.HI R5, RZ, 0x1f, R16 ;  /* 0x0000001fff057819 */ /* 0x000fe20000011410 */
[----:B------:R-:W-:-:S03]  /*0f80*/  UMOV UR4, 0xffffffff ;  /* 0xffffffff00047882 */ /* 0x000fc60000000000 */
[----:B------:R-:W-:-:S04]  /*0f90*/  LEA.HI R0, R5, R16, RZ, 0x7 ;  /* 0x0000001005007211 */ /* 0x000fc800078f38ff */
[----:B------:R-:W-:Y:S01]  /*0fa0*/  SHF.R.S32.HI R10, RZ, 0x7, R0 ;  /* 0x00000007ff0a7819 */ /* 0x000fe20000011400 */
[----:B------:R-:W-:Y:S06]  /*0fb0*/  BRA.DIV UR4, `(.L_x_4877) ;  /* 0x00000112048c7947 */ /* 0x000fec000b800000 */
[----:B------:R1:W2:Y:S02]  /*0fc0*/  SHFL.IDX PT, R14, R10, RZ, 0x1f ;  /* 0x00001fff0a0e7589 */ /* 0x0002a400000e0000 */
.L_x_5019:
        /* <DEDUP_REMOVED lines=23> */
.L_x_4878:
        /* <DEDUP_REMOVED lines=129> */
.L_x_4891:
[----:B------:R-:W-:Y:S05]  /*1950*/  YIELD ;  /* 0x0000000000007946 */ /* 0x000fea0003800000 */
[----:B------:R-:W-:-:S06]  /*1960*/  ULOP3.LUT UR4, UR36, 0x1, URZ, 0xfc, !UPT ;  /* 0x0000000124047892 */ /* 0x000fcc000f8efc3f */
[----:B-1----:R-:W-:-:S05]  /*1970*/  IMAD.U32 R8, RZ, RZ, UR4 ;  /* 0x00000004ff087e24 */ /* 0x002fca000f8e00ff */
[----:B------:R-:W-:-:S13]  /*1980*/  ISETP.NE.AND P6, PT, R8, 0x3, PT ;  /* 0x000000030800780c */ /* 0x000fda0003fc5270 */
[----:B------:R-:W-:Y:S05]  /*1990*/  @!P6 BRA `(.L_x_4881) ;  /* 0x000000000004e947 */ /* 0x000fea0003800000 */
[----:B------:R-:W-:Y:S01]  /*19a0*/  BPT.TRAP 0x1 ;  /* 0x000000040000795c */ /* 0x000fe20000300000 */
.L_x_4881:
[----:B------:R-:W-:Y:S01]  /*19b0*/  IMAD R8, R0, 0x8, R222 ;  /* 0x0000000800087824 */ /* 0x000fe200078e02de */
[----:B------:R-:W-:-:S04]  /*19c0*/  SHF.L.U32 R21, R4, 0x1f, RZ ;  /* 0x0000001f04157819 */ /* 0x000fc800000006ff */
[----:B------:R1:W2:Y:S01]  /*19d0*/  SYNCS.PHASECHK.TRANS64.TRYWAIT P0, [R8+URZ+0x30c10], R21 ;  /* 0x030c1015080075a7 */ /* 0x0002a2000800017f */
[----:B------:R-:W-:Y:S05]  /*19e0*/  @!P6 BRA `(.L_x_4882) ;  /* 0x000000000004e947 */ /* 0x000fea0003800000 */
[----:B------:R-:W-:Y:S01]  /*19f0*/  BPT.TRAP 0x1 ;  /* 0x000000040000795c */ /* 0x000fe20000300000 */
.L_x_4882:
[----:B------:R-:W-:-:S05]  /*1a00*/  VIADD R9, R222, 0x10000 ;  /* 0x00010000de097836 */ /* 0x000fca0000000000 */
[----:B------:R-:W-:-:S04]  /*1a10*/  SHF.R.U32.HI R9, RZ, 0x4, R9 ;  /* 0x00000004ff097819 */ /* 0x000fc80000011609 */
[----:B------:R-:W-:Y:S01]  /*1a20*/  LOP3.LUT R9, R9, 0x3fff, RZ, 0xc0, !PT ;  /* 0x00003fff09097812 */ /* 0x000fe200078ec0ff */
[----:B--2---:R-:W-:Y:S06]  /*1a30*/  @P0 BRA `(.L_x_4883) ;  /* 0x0000000000080947 */ /* 0x004fec0003800000 */
[----:B------:R-:W2:Y:S02]  /*1a40*/  SYNCS.PHASECHK.TRANS64.TRYWAIT P0, [R8+URZ+0x30c10], R21 ;  /* 0x030c1015080075a7 */ /* 0x000ea4000800017f */
[----:B--2---:R-:W-:Y:S05]  /*1a50*/  @!P0 BRA `(.L_x_4884) ;  /* 0x0000010800188947 */ /* 0x004fea0003800000 */
.L_x_4883:
        /* <DEDUP_REMOVED lines=60> */
.L_x_4885:
[----:B------:R1:W1:Y:S01]  /*1e20*/  SYNCS.PHASECHK.TRANS64.TRYWAIT P0, [R8+URZ+0x30c30], R21 ;  /* 0x030c3015080075a7 */ /* 0x000262000800017f */
[----:B------:R-:W-:Y:S05]  /*1e30*/  @!P6 BRA `(.L_x_4886) ;  /* 0x000000000004e947 */ /* 0x000fea0003800000 */
[----:B------:R-:W-:Y:S01]  /*1e40*/  BPT.TRAP 0x1 ;  /* 0x000000040000795c */ /* 0x000fe20000300000 */
.L_x_4886:
[----:B------:R-:W-:-:S05]  /*1e50*/  VIADD R13, R222, 0x18000 ;  /* 0x00018000de0d7836 */ /* 0x000fca0000000000 */
[----:B------:R-:W-:-:S04]  /*1e60*/  SHF.R.U32.HI R13, RZ, 0x4, R13 ;  /* 0x00000004ff0d7819 */ /* 0x000fc8000001160d */
[----:B------:R-:W-:-:S04]  /*1e70*/  LOP3.LUT R13, R13, 0x3fff, RZ, 0xc0, !PT ;  /* 0x00003fff0d0d7812 */ /* 0x000fc800078ec0ff */
[----:B------:R-:W-:Y:S01]  /*1e80*/  LOP3.LUT R19, R13, 0x10000, RZ, 0xfc, !PT ;  /* 0x000100000d137812 */ /* 0x000fe200078efcff */
[----:B-1----:R-:W-:Y:S06]  /*1e90*/  @P0 BRA `(.L_x_4887) ;  /* 0x0000000000080947 */ /* 0x002fec0003800000 */
[----:B------:R-:W1:Y:S02]  /*1ea0*/  SYNCS.PHASECHK.TRANS64.TRYWAIT P0, [R8+URZ+0x30c30], R21 ;  /* 0x030c3015080075a7 */ /* 0x000e64000800017f */
[----:B-1----:R-:W-:Y:S05]  /*1eb0*/  @!P0 BRA `(.L_x_4888) ;  /* 0x0000010400148947 */ /* 0x002fea0003800000 */
.L_x_4887:
        /* <DEDUP_REMOVED lines=767> */
.L_x_4889:
        /* <DEDUP_REMOVED lines=68> */
.L_x_4890:
        /* <DEDUP_REMOVED lines=11> */
.L_x_4880:
        /* <DEDUP_REMOVED lines=128> */
.L_x_4903:
[----:B------:R-:W-:Y:S01]  /*5ba0*/  IMAD.U32 R6, RZ, RZ, UR36 ;  /* 0x00000024ff067e24 */ /* 0x000fe2000f8e00ff */
[----:B------:R-:W-:Y:S05]  /*5bb0*/  YIELD ;  /* 0x0000000000007946 */ /* 0x000fea0003800000 */
[----:B------:R-:W-:-:S04]  /*5bc0*/  LOP3.LUT R6, R6, 0x1, RZ, 0xfc, !PT ;  /* 0x0000000106067812 */ /* 0x000fc800078efcff */
[----:B------:R-:W-:-:S13]  /*5bd0*/  ISETP.NE.AND P0, PT, R6, 0x3, PT ;  /* 0x000000030600780c */ /* 0x000fda0003f05270 */
[----:B------:R-:W-:Y:S05]  /*5be0*/  @!P0 BRA `(.L_x_4893) ;  /* 0x0000000000048947 */ /* 0x000fea0003800000 */
[----:B------:R-:W-:Y:S01]  /*5bf0*/  BPT.TRAP 0x1 ;  /* 0x000000040000795c */ /* 0x000fe20000300000 */
.L_x_4893:
[----:B------:R-:W-:Y:S01]  /*5c00*/  IMAD R6, R0, 0x8, R222 ;  /* 0x0000000800067824 */ /* 0x000fe200078e02de */
[----:B-1----:R-:W-:-:S04]  /*5c10*/  SHF.L.U32 R11, R4, 0x1f, RZ ;  /* 0x0000001f040b7819 */ /* 0x002fc800000006ff */
[----:B------:R1:W2:Y:S01]  /*5c20*/  SYNCS.PHASECHK.TRANS64.TRYWAIT P1, [R6+URZ+0x30c10], R11 ;  /* 0x030c100b060075a7 */ /* 0x0002a2000802017f */
[----:B------:R-:W-:Y:S05]  /*5c30*/  @!P0 BRA `(.L_x_4894) ;  /* 0x0000000000048947 */ /* 0x000fea0003800000 */
[----:B------:R-:W-:Y:S01]  /*5c40*/  BPT.TRAP 0x1 ;  /* 0x000000040000795c */ /* 0x000fe20000300000 */
.L_x_4894:
[----:B------:R-:W-:-:S05]  /*5c50*/  VIADD R7, R222, 0x10000 ;  /* 0x00010000de077836 */ /* 0x000fca0000000000 */
[----:B------:R-:W-:-:S04]  /*5c60*/  SHF.R.U32.HI R7, RZ, 0x4, R7 ;  /* 0x00000004ff077819 */ /* 0x000fc80000011607 */
[----:B------:R-:W-:-:S04]  /*5c70*/  LOP3.LUT R220, R7, 0x3fff, RZ, 0xc0, !PT ;  /* 0x00003fff07dc7812 */ /* 0x000fc800078ec0ff */
[----:B------:R-:W-:Y:S01]  /*5c80*/  LOP3.LUT R7, R220, 0x10000, RZ, 0xfc, !PT ;  /* 0x00010000dc077812 */ /* 0x000fe200078efcff */
[----:B--2---:R-:W-:Y:S06]  /*5c90*/  @P1 BRA `(.L_x_4895) ;  /* 0x0000000000081947 */ /* 0x004fec0003800000 */
[----:B------:R-:W2:Y:S02]  /*5ca0*/  SYNCS.PHASECHK.TRANS64.TRYWAIT P1, [R6+URZ+0x30c10], R11 ;  /* 0x030c100b060075a7 */ /* 0x000ea4000802017f */
[----:B--2---:R-:W-:Y:S05]  /*5cb0*/  @!P1 BRA `(.L_x_4896) ;  /* 0x000000c400a89947 */ /* 0x004fea0003800000 */
.L_x_4895:
        /* <DEDUP_REMOVED lines=62> */
.L_x_4897:
[----:B------:R1:W1:Y:S01]  /*60a0*/  SYNCS.PHASECHK.TRANS64.TRYWAIT P1, [R6+URZ+0x30c30], R11 ;  /* 0x030c300b060075a7 */ /* 0x000262000802017f */
[----:B------:R-:W-:Y:S05]  /*60b0*/  @!P0 BRA `(.L_x_4898) ;  /* 0x0000000000048947 */ /* 0x000fea0003800000 */
[----:B------:R-:W-:Y:S01]  /*60c0*/  BPT.TRAP 0x1 ;  /* 0x000000040000795c */ /* 0x000fe20000300000 */
.L_x_4898:
        /* <DEDUP_REMOVED lines=8> */
.L_x_4899:
        /* <DEDUP_REMOVED lines=629> */
.L_x_4901:
        /* <DEDUP_REMOVED lines=70> */
.L_x_4902:
        /* <DEDUP_REMOVED lines=12> */
.L_x_4892:
        /* <DEDUP_REMOVED lines=121> */
.L_x_4915:
[----:B------:R-:W-:Y:S01]  /*9550*/  IMAD.U32 R7, RZ, RZ, UR36 ;  /* 0x00000024ff077e24 */ /* 0x000fe2000f8e00ff */
[----:B------:R-:W-:Y:S05]  /*9560*/  YIELD ;  /* 0x0000000000007946 */ /* 0x000fea0003800000 */
[----:B------:R-:W-:-:S04]  /*9570*/  LOP3.LUT R7, R7, 0x1, RZ, 0xfc, !PT ;  /* 0x0000000107077812 */ /* 0x000fc800078efcff */
[----:B------:R-:W-:-:S13]  /*9580*/  ISETP.NE.AND P6, PT, R7, 0x3, PT ;  /* 0x000000030700780c */ /* 0x000fda0003fc5270 */
[----:B--2---:R-:W-:Y:S05]  /*9590*/  @!P6 BRA `(.L_x_4905) ;  /* 0x000000000004e947 */ /* 0x004fea0003800000 */
[----:B------:R-:W-:Y:S01]  /*95a0*/  BPT.TRAP 0x1 ;  /* 0x000000040000795c */ /* 0x000fe20000300000 */
.L_x_4905:
[----:B------:R-:W-:Y:S01]  /*95b0*/  IMAD R7, R0, 0x8, R222 ;  /* 0x0000000800077824 */ /* 0x000fe200078e02de */
[----:B------:R-:W-:-:S04]  /*95c0*/  SHF.L.U32 R18, R4, 0x1f, RZ ;  /* 0x0000001f04127819 */ /* 0x000fc800000006ff */
[----:B------:R1:W2:Y:S01]  /*95d0*/  SYNCS.PHASECHK.TRANS64.TRYWAIT P0, [R7+URZ+0x30c10], R18 ;  /* 0x030c1012070075a7 */ /* 0x0002a2000800017f */
[----:B------:R-:W-:Y:S05]  /*95e0*/  @!P6 BRA `(.L_x_4906) ;  /* 0x000000000004e947 */ /* 0x000fea0003800000 */
[----:B------:R-:W-:Y:S01]  /*95f0*/  BPT.TRAP 0x1 ;  /* 0x000000040000795c */ /* 0x000fe20000300000 */
.L_x_4906:
[----:B---3--:R-:W-:-:S05]  /*9600*/  VIADD R8, R222, 0x10000 ;  /* 0x00010000de087836 */ /* 0x008fca0000000000 */
[----:B------:R-:W-:-:S04]  /*9610*/  SHF.R.U32.HI R8, RZ, 0x4, R8 ;  /* 0x00000004ff087819 */ /* 0x000fc80000011608 */
[----:B------:R-:W-:-:S04]  /*9620*/  LOP3.LUT R8, R8, 0x3fff, RZ, 0xc0, !PT ;  /* 0x00003fff08087812 */ /* 0x000fc800078ec0ff */
[----:B------:R-:W-:Y:S01]  /*9630*/  LOP3.LUT R9, R8, 0x10000, RZ, 0xfc, !PT ;  /* 0x0001000008097812 */ /* 0x000fe200078efcff */
[----:B--2---:R-:W-:Y:S06]  /*9640*/  @P0 BRA `(.L_x_4907) ;  /* 0x0000000000080947 */ /* 0x004fec0003800000 */
[----:B------:R-:W2:Y:S02]  /*9650*/  SYNCS.PHASECHK.TRANS64.TRYWAIT P0, [R7+URZ+0x30c10], R18 ;  /* 0x030c1012070075a7 */ /* 0x000ea4000800017f */
[----:B--2---:R-:W-:Y:S05]  /*9660*/  @!P0 BRA `(.L_x_4908) ;  /* 0x0000008c00648947 */ /* 0x004fea0003800000 */
.L_x_4907:
        /* <DEDUP_REMOVED lines=63> */
.L_x_4909:
[----:B------:R1:W1:Y:S01]  /*9a60*/  SYNCS.PHASECHK.TRANS64.TRYWAIT P0, [R7+URZ+0x30c30], R18 ;  /* 0x030c3012070075a7 */ /* 0x000262000800017f */
[----:B------:R-:W-:Y:S05]  /*9a70*/  @!P6 BRA `(.L_x_4910) ;  /* 0x000000000004e947 */ /* 0x000fea0003800000 */
[----:B------:R-:W-:Y:S01]  /*9a80*/  BPT.TRAP 0x1 ;  /* 0x000000040000795c */ /* 0x000fe20000300000 */
.L_x_4910:
        /* <DEDUP_REMOVED lines=8> */
.L_x_4911:
        /* <DEDUP_REMOVED lines=779> */
.L_x_4913:
        /* <DEDUP_REMOVED lines=70> */
.L_x_4914:
        /* <DEDUP_REMOVED lines=12> */
.L_x_4904:
        /* <DEDUP_REMOVED lines=34> */
.L_x_4872:
        /* <DEDUP_REMOVED lines=22> */
.L_x_4917:
        /* <DEDUP_REMOVED lines=19> */
.L_x_4918:
        /* <DEDUP_REMOVED lines=18> */
.L_x_4919:
        /* <DEDUP_REMOVED lines=18> */
.L_x_4920:
        /* <DEDUP_REMOVED lines=102> */
.L_x_4922:
[----:B------:R-:W-:Y:S05]  /*de30*/  BSYNC B0 ;  /* 0x0000000000007941 */ /* 0x000fea0003800000 */
.L_x_4921:
[----:B------:R-:W-:-:S04]  /*de40*/  DEPBAR.LE SB0, 0x0 ;  /* 0x000080000000791a */ /* 0x000fc80000000000 */
[----:B------:R-:W-:Y:S05]  /*de50*/  BRA `(.L_x_4870) ;  /* 0x0000004000dc7947 */ /* 0x000fea0003800000 */
.L_x_4916:
[----:B------:R-:W1:Y:S01]  /*de60*/  S2R R0, SR_TID.X ;  /* 0x0000000000007919 */ /* 0x000e620000002100 */
[----:B------:R-:W3:Y:S01]  /*de70*/  LDC.64 R16, c[0x0][0x808] ;  /* 0x00020200ff107b82 */ /* 0x000ee20000000a00 */
[----:B------:R-:W-:Y:S01]  /*de80*/  ULDC.64 UR4, c[0x0][0x820] ;  /* 0x0002080000047ab9 */ /* 0x000fe20000000a00 */
[----:B------:R-:W-:Y:S01]  /*de90*/  BSSY B0, `(.L_x_4923) ;  /* 0x0000030000007945 */ /* 0x000fe20003800000 */
[----:B------:R-:W4:Y:S01]  /*dea0*/  S2R R23, SR_CTAID.Y ;  /* 0x0000000000177919 */ /* 0x000f220000002600 */
[----:B------:R-:W3:Y:S04]  /*deb0*/  S2R R15, SR_CTAID.X ;  /* 0x00000000000f7919 */ /* 0x000ee80000002500 */
[----:B------:R-:W3:Y:S01]  /*dec0*/  LDC R19, c[0x0][0x83c] ;  /* 0x00020f00ff137b82 */ /* 0x000ee20000000800 */
[----:B------:R-:W5:Y:S01]  /*ded0*/  S2R R21, SR_CTAID.Z ;  /* 0x0000000000157919 */ /* 0x000f620000002700 */
[----:B-1----:R-:W-:Y:S01]  /*dee0*/  VIADD R3, R0, 0xffffff80 ;  /* 0xffffff8000037836 */ /* 0x002fe20000000000 */
[----:B----4-:R-:W-:-:S04]  /*def0*/  SHF.R.S32.HI R13, RZ, 0x1f, R23 ;  /* 0x0000001fff0d7819 */ /* 0x010fc80000011417 */
[----:B------:R-:W-:-:S04]  /*df00*/  SHF.R.S32.HI R0, RZ, 0x1f, R3 ;  /* 0x0000001fff007819 */ /* 0x000fc80000011403 */
[----:B--2---:R-:W-:Y:S02]  /*df10*/  LEA.HI R2, R0, R3, RZ, 0x3 ;  /* 0x0000000300027211 */ /* 0x004fe400078f18ff */
        /* <DEDUP_REMOVED lines=39> */
.L_x_4924:
[----:B------:R-:W-:Y:S05]  /*e190*/  BSYNC B0 ;  /* 0x0000000000007941 */ /* 0x000fea0003800000 */
.L_x_4923:
[----:B------:R-:W-:Y:S01]  /*e1a0*/  BSSY B0, `(.L_x_4925) ;  /* 0x0000010000007945 */ /* 0x000fe20003800000 */
[----:B------:R-:W-:-:S03]  /*e1b0*/  ISETP.GE.OR P6, PT, R6, R17, P0 ;  /* 0x000000110600720c */ /* 0x000fc600007c6670 */
[----:B------:R-:W-:Y:S10]  /*e1c0*/  @P5 BRA `(.L_x_4926) ;  /* 0x0000000000345947 */ /* 0x000ff40003800000 */
        /* <DEDUP_REMOVED lines=13> */
.L_x_4926:
[----:B------:R-:W-:Y:S05]  /*e2a0*/  BSYNC B0 ;  /* 0x0000000000007941 */ /* 0x000fea0003800000 */
.L_x_4925:
[----:B------:R-:W-:Y:S04]  /*e2b0*/  BSSY B0, `(.L_x_4927) ;  /* 0x000000f000007945 */ /* 0x000fe80003800000 */
[----:B------:R-:W-:Y:S05]  /*e2c0*/  @P4 BRA `(.L_x_4928) ;  /* 0x0000000000344947 */ /* 0x000fea0003800000 */
[----:B-12---:R-:W-:Y:S01]  /*e2d0*/  IADD3 R15, P4, R2, 0x40, RZ ;  /* 0x00000040020f7810 */ /* 0x006fe20007f9e0ff */
        /* <DEDUP_REMOVED lines=12> */
.L_x_4928:
[----:B------:R-:W-:Y:S05]  /*e3a0*/  BSYNC B0 ;  /* 0x0000000000007941 */ /* 0x000fea0003800000 */
.L_x_4927:
[----:B------:R-:W-:Y:S04]  /*e3b0*/  BSSY B0, `(.L_x_4929) ;  /* 0x000000e000007945 */ /* 0x000fe80003800000 */
[----:B------:R-:W-:Y:S05]  /*e3c0*/  @P6 BRA `(.L_x_4930) ;  /* 0x0000000000306947 */ /* 0x000fea0003800000 */
[----:B------:R-:W-:Y:S01]  /*e3d0*/  IADD3 R9, P4, R2, 0x60, RZ ;  /* 0x0000006002097810 */ /* 0x000fe20007f9e0ff */
[----:B------:R-:W-:Y:S01]  /*e3e0*/  ULDC.64 UR4, c[0x0][0x818] ;  /* 0x0002060000047ab9 */ /* 0x000fe20000000a00 */
[----:B------:R-:W-:-:S03]  /*e3f0*/  IMAD.MOV.U32 R5, RZ, RZ, R11 ;  /* 0x000000ffff057224 */ /* 0x000fc600078e000b */
        /* <DEDUP_REMOVED lines=9> */
.L_x_4930:
[----:B------:R-:W-:Y:S05]  /*e490*/  BSYNC B0 ;  /* 0x0000000000007941 */ /* 0x000fea0003800000 */
.L_x_4929:
        /* <DEDUP_REMOVED lines=26> */
.L_x_4932:
[----:B------:R-:W-:Y:S05]  /*e640*/  BSYNC B0 ;  /* 0x0000000000007941 */ /* 0x000fea0003800000 */
.L_x_4931:
        /* <DEDUP_REMOVED lines=15> */
.L_x_4934:
[----:B------:R-:W-:Y:S05]  /*e740*/  BSYNC B0 ;  /* 0x0000000000007941 */ /* 0x000fea0003800000 */
.L_x_4933:
        /* <DEDUP_REMOVED lines=15> */
.L_x_4936:
[----:B------:R-:W-:Y:S05]  /*e840*/  BSYNC B0 ;  /* 0x0000000000007941 */ /* 0x000fea0003800000 */
.L_x_4935:
[----:B------:R-:W-:Y:S05]  /*e850*/  @P0 BRA `(.L_x_4870) ;  /* 0x00000038005c0947 */ /* 0x000fea0003800000 */
[----:B------:R-:W-:Y:S01]  /*e860*/  IADD3 R5, P0, R2, 0x60, RZ ;  /* 0x0000006002057810 */ /* 0x000fe20007f1e0ff */
[----:B------:R-:W-:Y:S01]  /*e870*/  ULDC.64 UR4, c[0x0][0x848] ;  /* 0x0002120000047ab9 */ /* 0x000fe20000000a00 */
[----:B------:R-:W-:-:S03]  /*e880*/  IMAD.MOV.U32 R2, RZ, RZ, R4 ;  /* 0x000000ffff027224 */ /* 0x000fc600078e0004 */
[----:B------:R-:W-:Y:S02]  /*e890*/  IMAD.X R0, RZ, RZ, R3, P0 ;  /* 0x000000ffff007224 */ /* 0x000fe400000e0603 */
        /* <DEDUP_REMOVED lines=10> */
.L_x_4868:
        /* <DEDUP_REMOVED lines=34> */
.L_x_4938:
[----:B------:R-:W-:-:S07]  /*eb60*/  IMAD.U32 R9, RZ, RZ, UR5 ;  /* 0x00000005ff097e24 */ /* 0x000fce000f8e00ff */
.L_x_4939:
        /* <DEDUP_REMOVED lines=46> */
.L_x_4944:
[----:B------:R-:W2:Y:S04]  /*ee50*/  LDG.E.STRONG.GPU R0, desc[UR38][R2.64] ;  /* 0x0000002602007981 */ /* 0x000ea8000c1ef900 */
[----:B--2---:R-:W-:Y:S01]  /*ee60*/  CCTL.IVALL ;  /* 0x00000000ff00798f */ /* 0x004fe20002000000 */
[----:B------:R-:W-:Y:S05]  /*ee70*/  YIELD ;  /* 0x0000000000007946 */ /* 0x000fea0003800000 */
[----:B------:R-:W-:-:S13]  /*ee80*/  ISETP.NE.AND P1, PT, R0, UR22, PT ;  /* 0x0000001600007c0c */ /* 0x000fda000bf25270 */
[----:B------:R-:W-:Y:S05]  /*ee90*/  @P1 BRA `(.L_x_4944) ;  /* 0xfffffffc00ec1947 */ /* 0x000fea000383ffff */
.L_x_4943:
[----:B------:R-:W-:Y:S05]  /*eea0*/  BSYNC B0 ;  /* 0x0000000000007941 */ /* 0x000fea0003800000 */
.L_x_4942:
[----:B------:R-:W-:-:S03]  /*eeb0*/  UMOV UR4, 0xffffffff ;  /* 0xffffffff00047882 */ /* 0x000fc60000000000 */
[----:B------:R-:W-:Y:S05]  /*eec0*/  BRA.DIV UR4, `(.L_x_4945) ;  /* 0x0000003604747947 */ /* 0x000fea000b800000 */
[----:B------:R-:W-:Y:S01]  /*eed0*/  NOP ;  /* 0x0000000000007918 */ /* 0x000fe20000000000 */
.L_x_5022:
        /* <DEDUP_REMOVED lines=22> */
.L_x_4947:
[----:B------:R-:W-:Y:S05]  /*f040*/  BSYNC B0 ;  /* 0x0000000000007941 */ /* 0x000fea0003800000 */
.L_x_4946:
        /* <DEDUP_REMOVED lines=20> */
.L_x_4949:
[----:B------:R-:W-:Y:S05]  /*f190*/  BSYNC B0 ;  /* 0x0000000000007941 */ /* 0x000fea0003800000 */
.L_x_4948:
[----:B------:R-:W-:Y:S06]  /*f1a0*/  BAR.ARV 0xa, 0xa0 ;  /* 0x0282800000007b1d */ /* 0x000fec0000002000 */
[----:B------:R-:W-:Y:S04]  /*f1b0*/  BSSY B0, `(.L_x_4950) ;  /* 0x0000003000007945 */ /* 0x000fe80003800000 */
[----:B------:R-:W-:Y:S05]  /*f1c0*/  @!P0 BRA `(.L_x_4951) ;  /* 0x0000000000048947 */ /* 0x000fea0003800000 */
[----:B------:R-:W-:-:S04]  /*f1d0*/  DEPBAR.LE SB0, 0x0 ;  /* 0x000080000000791a */ /* 0x000fc80000000000 */
.L_x_4951:
[----:B------:R-:W-:Y:S05]  /*f1e0*/  BSYNC B0 ;  /* 0x0000000000007941 */ /* 0x000fea0003800000 */
.L_x_4950:
        /* <DEDUP_REMOVED lines=19> */
.L_x_4953:
[----:B------:R-:W-:Y:S05]  /*f320*/  BSYNC B0 ;  /* 0x0000000000007941 */ /* 0x000fea0003800000 */
.L_x_4952:
[----:B------:R-:W-:Y:S01]  /*f330*/  UIADD3 UR13, UR8, 0x1, URZ ;  /* 0x00000001080d7890 */ /* 0x000fe2000fffe03f */
[----:B------:R-:W-:Y:S11]  /*f340*/  BRA `(.L_x_4954) ;  /* 0x0000000000047947 */ /* 0x000ff60003800000 */
.L_x_4941:
[----:B------:R-:W-:-:S05]  /*f350*/  UMOV UR13, UR8 ;  /* 0x00000008000d7c82 */ /* 0x000fca0008000000 */
.L_x_4954:
        /* <DEDUP_REMOVED lines=11> */
.L_x_4979:
        /* <DEDUP_REMOVED lines=11> */
.L_x_4957:
[----:B------:R-:W2:Y:S04]  /*f4c0*/  LDG.E.STRONG.GPU R0, desc[UR38][R2.64] ;  /* 0x0000002602007981 */ /* 0x000ea8000c1ef900 */
[----:B--2---:R-:W-:Y:S01]  /*f4d0*/  CCTL.IVALL ;  /* 0x00000000ff00798f */ /* 0x004fe20002000000 */
[----:B------:R-:W-:Y:S05]  /*f4e0*/  YIELD ;  /* 0x0000000000007946 */ /* 0x000fea0003800000 */
[----:B------:R-:W-:-:S13]  /*f4f0*/  ISETP.NE.AND P1, PT, R0, UR22, PT ;  /* 0x0000001600007c0c */ /* 0x000fda000bf25270 */
[----:B------:R-:W-:Y:S05]  /*f500*/  @P1 BRA `(.L_x_4957) ;  /* 0xfffffffc00ec1947 */ /* 0x000fea000383ffff */
.L_x_4956:
[----:B------:R-:W-:Y:S05]  /*f510*/  BSYNC B0 ;  /* 0x0000000000007941 */ /* 0x000fea0003800000 */
.L_x_4955:
[----:B------:R-:W-:-:S03]  /*f520*/  UMOV UR16, 0xffffffff ;  /* 0xffffffff00107882 */ /* 0x000fc60000000000 */
[----:B------:R-:W-:Y:S05]  /*f530*/  BRA.DIV UR16, `(.L_x_4958) ;  /* 0x0000002e10f47947 */ /* 0x000fea000b800000 */
[----:B------:R-:W-:Y:S01]  /*f540*/  NOP ;  /* 0x0000000000007918 */ /* 0x000fe20000000000 */
.L_x_5025:
        /* <DEDUP_REMOVED lines=19> */
.L_x_4960:
[----:B------:R-:W-:Y:S05]  /*f680*/  BSYNC B0 ;  /* 0x0000000000007941 */ /* 0x000fea0003800000 */
.L_x_4959:
        /* <DEDUP_REMOVED lines=15> */
.L_x_4962:
[----:B------:R-:W-:Y:S05]  /*f780*/  BSYNC B0 ;  /* 0x0000000000007941 */ /* 0x000fea0003800000 */
.L_x_4961:
[----:B------:R-:W-:Y:S06]  /*f790*/  BAR.ARV 0xa, 0xa0 ;  /* 0x0282800000007b1d */ /* 0x000fec0000002000 */
[----:B------:R-:W-:Y:S04]  /*f7a0*/  BSSY B0, `(.L_x_4963) ;  /* 0x0000003000007945 */ /* 0x000fe80003800000 */
[----:B------:R-:W-:Y:S05]  /*f7b0*/  @!P0 BRA `(.L_x_4964) ;  /* 0x0000000000048947 */ /* 0x000fea0003800000 */
[----:B------:R-:W-:-:S04]  /*f7c0*/  DEPBAR.LE SB0, 0x0 ;  /* 0x000080000000791a */ /* 0x000fc80000000000 */
.L_x_4964:
[----:B------:R-:W-:Y:S05]  /*f7d0*/  BSYNC B0 ;  /* 0x0000000000007941 */ /* 0x000fea0003800000 */
.L_x_4963:
        /* <DEDUP_REMOVED lines=19> */
.L_x_4966:
[----:B------:R-:W-:Y:S05]  /*f910*/  BSYNC B0 ;  /* 0x0000000000007941 */ /* 0x000fea0003800000 */
.L_x_4965:
        /* <DEDUP_REMOVED lines=9> */
.L_x_4969:
[----:B------:R-:W2:Y:S04]  /*f9b0*/  LDG.E.STRONG.GPU R0, desc[UR38][R2.64] ;  /* 0x0000002602007981 */ /* 0x000ea8000c1ef900 */
[----:B--2---:R-:W-:Y:S01]  /*f9c0*/  CCTL.IVALL ;  /* 0x00000000ff00798f */ /* 0x004fe20002000000 */
[----:B------:R-:W-:Y:S05]  /*f9d0*/  YIELD ;  /* 0x0000000000007946 */ /* 0x000fea0003800000 */
[----:B------:R-:W-:-:S13]  /*f9e0*/  ISETP.NE.AND P1, PT, R0, UR22, PT ;  /* 0x0000001600007c0c */ /* 0x000fda000bf25270 */
[----:B------:R-:W-:Y:S05]  /*f9f0*/  @P1 BRA `(.L_x_4969) ;  /* 0xfffffffc00ec1947 */ /* 0x000fea000383ffff */
.L_x_4968:
[----:B------:R-:W-:Y:S05]  /*fa00*/  BSYNC B0 ;  /* 0x0000000000007941 */ /* 0x000fea0003800000 */
.L_x_4967:
[----:B------:R-:W-:-:S03]  /*fa10*/  UMOV UR14, 0xffffffff ;  /* 0xffffffff000e7882 */ /* 0x000fc60000000000 */
[----:B------:R-:W-:Y:S05]  /*fa20*/  BRA.DIV UR14, `(.L_x_4970) ;  /* 0x0000002a0ed47947 */ /* 0x000fea000b800000 */
[----:B------:R-:W-:Y:S01]  /*fa30*/  NOP ;  /* 0x0000000000007918 */ /* 0x000fe20000000000 */
.L_x_5028:
        /* <DEDUP_REMOVED lines=15> */
.L_x_4972:
[----:B------:R-:W-:Y:S05]  /*fb30*/  BSYNC B0 ;  /* 0x0000000000007941 */ /* 0x000fea0003800000 */
.L_x_4971:
        /* <DEDUP_REMOVED lines=15> */
.L_x_4974:
[----:B------:R-:W-:Y:S05]  /*fc30*/  BSYNC B0 ;  /* 0x0000000000007941 */ /* 0x000fea0003800000 */
.L_x_4973:
[----:B------:R-:W-:Y:S06]  /*fc40*/  BAR.ARV 0xa, 0xa0 ;  /* 0x0282800000007b1d */ /* 0x000fec0000002000 */
[----:B------:R-:W-:Y:S04]  /*fc50*/  BSSY B0, `(.L_x_4975) ;  /* 0x0000003000007945 */ /* 0x000fe80003800000 */
[----:B------:R-:W-:Y:S05]  /*fc60*/  @!P0 BRA `(.L_x_4976) ;  /* 0x0000000000048947 */ /* 0x000fea0003800000 */
[----:B------:R-:W-:-:S04]  /*fc70*/  DEPBAR.LE SB0, 0x0 ;  /* 0x000080000000791a */ /* 0x000fc80000000000 */
.L_x_4976:
[----:B------:R-:W-:Y:S05]  /*fc80*/  BSYNC B0 ;  /* 0x0000000000007941 */ /* 0x000fea0003800000 */
.L_x_4975:
        /* <DEDUP_REMOVED lines=19> */
.L_x_4978:
[----:B------:R-:W-:Y:S05]  /*fdc0*/  BSYNC B0 ;  /* 0x0000000000007941 */ /* 0x000fea0003800000 */
.L_x_4977:
[----:B------:R-:W-:Y:S02]  /*fdd0*/  UIADD3 UR8, UR8, 0x2, URZ ;  /* 0x0000000208087890 */ /* 0x000fe4000fffe03f */
[----:B------:R-:W-:-:S04]  /*fde0*/  UIADD3 UR4, UR4, 0x4000, URZ ;  /* 0x0000400004047890 */ /* 0x000fc8000fffe03f */
[----:B------:R-:W-:-:S13]  /*fdf0*/  ISETP.LE.AND P1, PT, R9, UR8, PT ;  /* 0x0000000809007c0c */ /* 0x000fda000bf23270 */
[----:B------:R-:W-:Y:S05]  /*fe00*/  @!P1 BRA `(.L_x_4979) ;  /* 0xfffffff400809947 */ /* 0x000fea000383ffff */
.L_x_4940:
        /* <DEDUP_REMOVED lines=38> */
[----:B-1----:R-:W-:Y:S01]  /*10070*/  ISETP.EQ.U32.AND P0, PT, R2, UR12, PT ;  /* 0x0000000c02007c0c */ /* 0x002fe2000bf02070 */
[----:B------:R-:W-:-:S12]  /*10080*/  IMAD.U32 R2, RZ, RZ, UR11 ;  /* 0x0000000bff027e24 */ /* 0x000fd8000f8e00ff */
[----:B--2---:R2:W-:Y:S02]  /*10090*/  @P0 REDG.E.ADD.S32.STRONG.GPU desc[UR38][R2.64], R5 ;  /* 0x000000050200098e */ /* 0x0045e4000c10e3a6 */
.L_x_4982:
[----:B------:R-:W-:Y:S05]  /*100a0*/  BSYNC B0 ;  /* 0x0000000000007941 */ /* 0x000fea0003800000 */
.L_x_4981:
[----:B------:R-:W-:Y:S05]  /*100b0*/  BRA `(.L_x_4983) ;  /* 0x0000000000047947 */ /* 0x000fea0003800000 */
.L_x_4980:
[----:B------:R-:W-:-:S05]  /*100c0*/  UMOV UR4, UR8 ;  /* 0x0000000800047c82 */ /* 0x000fca0008000000 */
.L_x_4983:
        /* <DEDUP_REMOVED lines=11> */
.L_x_4988:
        /* <DEDUP_REMOVED lines=24> */
.L_x_4985:
[----:B------:R-:W-:Y:S05]  /*10300*/  BSYNC B0 ;  /* 0x0000000000007941 */ /* 0x000fea0003800000 */
.L_x_4984:
        /* <DEDUP_REMOVED lines=18> */
[----:B-123--:R-:W-:Y:S01]  /*10430*/  IMAD.U32 R2, RZ, RZ, UR15 ;  /* 0x0000000fff027e24 */ /* 0x00efe2000f8e00ff */
[----:B------:R-:W-:-:S02]  /*10440*/  UFLO.U32 UR14, UR12 ;  /* 0x0000000c000e72bd */ /* 0x000fc400080e0000 */
[----:B------:R-:W1:Y:S01]  /*10450*/  POPC R5, UR12 ;  /* 0x0000000c00057d09 */ /* 0x000e620008000000 */
[----:B------:R-:W-:-:S03]  /*10460*/  IMAD.U32 R3, RZ, RZ, UR13 ;  /* 0x0000000dff037e24 */ /* 0x000fc6000f8e00ff */
[----:B----4-:R-:W-:-:S13]  /*10470*/  ISETP.EQ.U32.AND P0, PT, R0, UR14, PT ;  /* 0x0000000e00007c0c */ /* 0x010fda000bf02070 */
[----:B-1----:R4:W-:Y:S02]  /*10480*/  @P0 REDG.E.ADD.S32.STRONG.GPU desc[UR38][R2.64], R5 ;  /* 0x000000050200098e */ /* 0x0029e4000c10e3a6 */
.L_x_4987:
[----:B------:R-:W-:Y:S05]  /*10490*/  BSYNC B0 ;  /* 0x0000000000007941 */ /* 0x000fea0003800000 */
.L_x_4986:
[----:B------:R-:W-:Y:S02]  /*104a0*/  UIADD3 UR11, UR11, 0x2, URZ ;  /* 0x000000020b0b7890 */ /* 0x000fe4000fffe03f */
[----:B------:R-:W-:Y:S02]  /*104b0*/  ULEA UR6, UR18, UR6, 0x1 ;  /* 0x0000000612067291 */ /* 0x000fe4000f8e083f */
[----:B------:R-:W-:Y:S02]  /*104c0*/  ULEA UR7, UR18, UR7, 0x1 ;  /* 0x0000000712077291 */ /* 0x000fe4000f8e083f */
[----:B------:R-:W-:-:S13]  /*104d0*/  ISETP.NE.AND P0, PT, RZ, UR11, PT ;  /* 0x0000000bff007c0c */ /* 0x000fda000bf05270 */
[----:B------:R-:W-:Y:S05]  /*104e0*/  @!P0 BRA `(.L_x_4870) ;  /* 0x0000001c00388947 */ /* 0x000fea0003800000 */
[----:B------:R-:W-:Y:S05]  /*104f0*/  BRA `(.L_x_4988) ;  /* 0xfffffffc00207947 */ /* 0x000fea000383ffff */
.L_x_4937:
        /* <DEDUP_REMOVED lines=33> */
.L_x_4990:
        /* <DEDUP_REMOVED lines=42> */
.L_x_5029:
        /* <DEDUP_REMOVED lines=15> */
.L_x_4993:
        /* <DEDUP_REMOVED lines=75> */
.L_x_5004:
[----:B--234-:R-:W-:-:S04]  /*10f50*/  SHF.L.U32 R21, R11, 0x1f, RZ ;  /* 0x0000001f0b157819 */ /* 0x01cfc800000006ff */
[----:B------:R-:W1:Y:S02]  /*10f60*/  SYNCS.PHASECHK.TRANS64.TRYWAIT P1, [R16+URZ+0x30c40], R21 ;  /* 0x030c4015100075a7 */ /* 0x000e64000802017f */
[----:B-1----:R-:W-:Y:S05]  /*10f70*/  @!P1 BRA `(.L_x_4996) ;  /* 0x0000001400b09947 */ /* 0x002fea0003800000 */
.L_x_5030:
[----:B------:R-:W-:Y:S05]  /*10f80*/  @P0 BRA `(.L_x_4997) ;  /* 0x0000000000140947 */ /* 0x000fea0003800000 */
[----:B------:R-:W-:Y:S01]  /*10f90*/  ISETP.NE.AND P1, PT, R6, RZ, PT ;  /* 0x000000ff0600720c */ /* 0x000fe20003f25270 */
[----:B------:R-:W-:-:S04]  /*10fa0*/  IMAD.MOV.U32 R3, RZ, RZ, 0x4200 ;  /* 0x00004200ff037424 */ /* 0x000fc800078e00ff */
[----:B------:R2:W-:Y:S08]  /*10fb0*/  SYNCS.ARRIVE.TRANS64 RZ, [R16+URZ+0x30c30], R3 ;  /* 0x030c300310ff79a7 */ /* 0x0005f0000800003f */
[----:B------:R-:W-:Y:S05]  /*10fc0*/  @!P1 BRA `(.L_x_4997) ;  /* 0x0000000000049947 */ /* 0x000fea0003800000 */
[----:B------:R-:W-:Y:S01]  /*10fd0*/  BPT.TRAP 0x1 ;  /* 0x000000040000795c */ /* 0x000fe20000300000 */
.L_x_4997:
        /* <DEDUP_REMOVED lines=29> */
.L_x_5031:
[----:B------:R-:W-:Y:S05]  /*111b0*/  @P0 BRA `(.L_x_4999) ;  /* 0x0000000000140947 */ /* 0x000fea0003800000 */
[----:B------:R-:W-:Y:S01]  /*111c0*/  ISETP.NE.AND P1, PT, R6, RZ, PT ;  /* 0x000000ff0600720c */ /* 0x000fe20003f25270 */
[----:B------:R-:W-:-:S04]  /*111d0*/  IMAD.MOV.U32 R2, RZ, RZ, 0x4200 ;  /* 0x00004200ff027424 */ /* 0x000fc800078e00ff */
[----:B------:R3:W-:Y:S08]  /*111e0*/  SYNCS.ARRIVE.TRANS64 RZ, [R16+URZ+0x30c18], R2 ;  /* 0x030c180210ff79a7 */ /* 0x0007f0000800003f */
[----:B------:R-:W-:Y:S05]  /*111f0*/  @!P1 BRA `(.L_x_4999) ;  /* 0x0000000000049947 */ /* 0x000fea0003800000 */
[----:B------:R-:W-:Y:S01]  /*11200*/  BPT.TRAP 0x1 ;  /* 0x000000040000795c */ /* 0x000fe20000300000 */
.L_x_4999:
        /* <DEDUP_REMOVED lines=29> */
.L_x_5032:
[----:B------:R-:W-:Y:S05]  /*113e0*/  @P0 BRA `(.L_x_5001) ;  /* 0x0000000000140947 */ /* 0x000fea0003800000 */
[----:B------:R-:W-:Y:S01]  /*113f0*/  ISETP.NE.AND P1, PT, R6, RZ, PT ;  /* 0x000000ff0600720c */ /* 0x000fe20003f25270 */
[----:B-123--:R-:W-:-:S04]  /*11400*/  IMAD.MOV.U32 R21, RZ, RZ, 0x4200 ;  /* 0x00004200ff157424 */ /* 0x00efc800078e00ff */
[----:B------:R4:W-:Y:S08]  /*11410*/  SYNCS.ARRIVE.TRANS64 RZ, [R16+URZ+0x30c38], R21 ;  /* 0x030c381510ff79a7 */ /* 0x0009f0000800003f */
[----:B------:R-:W-:Y:S05]  /*11420*/  @!P1 BRA `(.L_x_5001) ;  /* 0x0000000000049947 */ /* 0x000fea0003800000 */
[----:B------:R-:W-:Y:S01]  /*11430*/  BPT.TRAP 0x1 ;  /* 0x000000040000795c */ /* 0x000fe20000300000 */
.L_x_5001:
        /* <DEDUP_REMOVED lines=24> */
.L_x_5034:
[----:B------:R-:W-:Y:S05]  /*115c0*/  @P0 BRA `(.L_x_5003) ;  /* 0x0000000000140947 */ /* 0x000fea0003800000 */
[----:B------:R-:W-:Y:S01]  /*115d0*/  ISETP.NE.AND P1, PT, R6, RZ, PT ;  /* 0x000000ff0600720c */ /* 0x000fe20003f25270 */
[----:B------:R-:W-:-:S04]  /*115e0*/  IMAD.MOV.U32 R5, RZ, RZ, 0x4200 ;  /* 0x00004200ff057424 */ /* 0x000fc800078e00ff */
[----:B------:R1:W-:Y:S08]  /*115f0*/  SYNCS.ARRIVE.TRANS64 RZ, [R16+URZ+0x30c10], R5 ;  /* 0x030c100510ff79a7 */ /* 0x0003f0000800003f */
[----:B------:R-:W-:Y:S05]  /*11600*/  @!P1 BRA `(.L_x_5003) ;  /* 0x0000000000049947 */ /* 0x000fea0003800000 */
[----:B------:R-:W-:Y:S01]  /*11610*/  BPT.TRAP 0x1 ;  /* 0x000000040000795c */ /* 0x000fe20000300000 */
.L_x_5003:
        /* <DEDUP_REMOVED lines=30> */
.L_x_4995:
[----:B------:R-:W2:Y:S02]  /*11800*/  LDL.LU R4, [R1+0x4] ;  /* 0x0000040001047983 */ /* 0x000ea40000300800 */
[----:B--2---:R-:W-:Y:S02]  /*11810*/  ISETP.NE.AND P1, PT, R4, RZ, PT ;  /* 0x000000ff0400720c */ /* 0x004fe40003f25270 */
[----:B------:R2:W5:Y:S11]  /*11820*/  LDL R4, [R1] ;  /* 0x0000000001047983 */ /* 0x0005760000100800 */
[----:B--2---:R-:W-:Y:S05]  /*11830*/  @!P1 BRA `(.L_x_4994) ;  /* 0x0000000400109947 */ /* 0x004fea0003800000 */
[----:B------:R-:W-:-:S04]  /*11840*/  SHF.L.U32 R13, R11, 0x1f, RZ ;  /* 0x0000001f0b0d7819 */ /* 0x000fc800000006ff */
[----:B------:R-:W1:Y:S02]  /*11850*/  SYNCS.PHASECHK.TRANS64.TRYWAIT P1, [R16+URZ+0x30c40], R13 ;  /* 0x030c400d100075a7 */ /* 0x000e64000802017f */
[----:B-1----:R-:W-:Y:S05]  /*11860*/  @!P1 BRA `(.L_x_5005) ;  /* 0x0000000c00c89947 */ /* 0x002fea0003800000 */
.L_x_5035:
[----:B------:R-:W-:Y:S05]  /*11870*/  @P0 BRA `(.L_x_5006) ;  /* 0x0000000000140947 */ /* 0x000fea0003800000 */
[----:B------:R-:W-:Y:S01]  /*11880*/  ISETP.NE.AND P1, PT, R6, RZ, PT ;  /* 0x000000ff0600720c */ /* 0x000fe20003f25270 */
[----:B------:R-:W-:-:S04]  /*11890*/  IMAD.MOV.U32 R5, RZ, RZ, 0x4200 ;  /* 0x00004200ff057424 */ /* 0x000fc800078e00ff */
[----:B------:R2:W-:Y:S08]  /*118a0*/  SYNCS.ARRIVE.TRANS64 RZ, [R16+URZ+0x30c30], R5 ;  /* 0x030c300510ff79a7 */ /* 0x0005f0000800003f */
[----:B------:R-:W-:Y:S05]  /*118b0*/  @!P1 BRA `(.L_x_5006) ;  /* 0x0000000000049947 */ /* 0x000fea0003800000 */
[----:B------:R-:W-:Y:S01]  /*118c0*/  BPT.TRAP 0x1 ;  /* 0x000000040000795c */ /* 0x000fe20000300000 */
.L_x_5006:
        /* <DEDUP_REMOVED lines=26> */
.L_x_5036:
[----:B------:R-:W-:Y:S05]  /*11a70*/  @P0 BRA `(.L_x_5008) ;  /* 0x0000000000140947 */ /* 0x000fea0003800000 */
[----:B------:R-:W-:Y:S01]  /*11a80*/  ISETP.NE.AND P0, PT, R6, RZ, PT ;  /* 0x000000ff0600720c */ /* 0x000fe20003f05270 */
[----:B------:R-:W-:-:S04]  /*11a90*/  IMAD.MOV.U32 R5, RZ, RZ, 0x4200 ;  /* 0x00004200ff057424 */ /* 0x000fc800078e00ff */
[----:B------:R2:W-:Y:S08]  /*11aa0*/  SYNCS.ARRIVE.TRANS64 RZ, [R16+URZ+0x30c18], R5 ;  /* 0x030c180510ff79a7 */ /* 0x0005f0000800003f */
[----:B------:R-:W-:Y:S05]  /*11ab0*/  @!P0 BRA `(.L_x_5008) ;  /* 0x0000000000048947 */ /* 0x000fea0003800000 */
[----:B------:R-:W-:Y:S01]  /*11ac0*/  BPT.TRAP 0x1 ;  /* 0x000000040000795c */ /* 0x000fe20000300000 */
.L_x_5008:
        /* <DEDUP_REMOVED lines=27> */
.L_x_4994:
[----:B------:R-:W2:Y:S01]  /*11c80*/  S2R R0, SR_TID.X ;  /* 0x0000000000007919 */ /* 0x000ea20000002100 */
[----:B------:R-:W-:Y:S01]  /*11c90*/  IMAD R3, R19, 0x8, R16 ;  /* 0x0000000813037824 */ /* 0x000fe200078e0210 */
[----:B--2---:R-:W-:Y:S02]  /*11ca0*/  LOP3.LUT R2, R0, 0x7f, RZ, 0xc0, !PT ;  /* 0x0000007f00027812 */ /* 0x004fe400078ec0ff */
[----:B------:R-:W-:Y:S02]  /*11cb0*/  SHF.L.U32 R0, R11, 0x1f, RZ ;  /* 0x0000001f0b007819 */ /* 0x000fe400000006ff */
[----:B------:R-:W-:Y:S02]  /*11cc0*/  ISETP.NE.AND P1, PT, R2, RZ, PT ;  /* 0x000000ff0200720c */ /* 0x000fe40003f25270 */
[----:B------:R-:W2:Y:S02]  /*11cd0*/  SYNCS.PHASECHK.TRANS64.TRYWAIT P0, [R3+URZ+0x30c40], R0 ;  /* 0x030c4000030075a7 */ /* 0x000ea4000800017f */
[----:B--2---:R-:W-:Y:S09]  /*11ce0*/  @!P0 BRA `(.L_x_5009) ;  /* 0x0000000800d08947 */ /* 0x004ff20003800000 */
.L_x_5037:
[----:B------:R-:W-:Y:S05]  /*11cf0*/  @P1 BRA `(.L_x_5010) ;  /* 0x0000000000181947 */ /* 0x000fea0003800000 */
[----:B------:R-:W1:Y:S01]  /*11d00*/  S2R R2, SR_TID.X ;  /* 0x0000000000027919 */ /* 0x000e620000002100 */
[----:B--2---:R-:W-:-:S04]  /*11d10*/  IMAD.MOV.U32 R0, RZ, RZ, 0x4200 ;  /* 0x00004200ff007424 */ /* 0x004fc800078e00ff */
[----:B------:R2:W-:Y:S01]  /*11d20*/  SYNCS.ARRIVE.TRANS64 RZ, [R3+URZ+0x30c30], R0 ;  /* 0x030c300003ff79a7 */ /* 0x0005e2000800003f */
[----:B-1----:R-:W-:-:S13]  /*11d30*/  LOP3.LUT P0, RZ, R2, 0x1f, RZ, 0xc0, !PT ;  /* 0x0000001f02ff7812 */ /* 0x002fda000780c0ff */
[----:B--2---:R-:W-:Y:S05]  /*11d40*/  @!P0 BRA `(.L_x_5010) ;  /* 0x0000000000048947 */ /* 0x004fea0003800000 */
[----:B------:R-:W-:Y:S01]  /*11d50*/  BPT.TRAP 0x1 ;  /* 0x000000040000795c */ /* 0x000fe20000300000 */
.L_x_5010:
        /* <DEDUP_REMOVED lines=33> */
.L_x_4991:
[----:B------:R-:W-:Y:S05]  /*11f70*/  BSYNC B0 ;  /* 0x0000000000007941 */ /* 0x000fea0003800000 */
.L_x_4989:
[----:B------:R-:W-:-:S03]  /*11f80*/  UMOV UR8, 0xffffffff ;  /* 0xffffffff00087882 */ /* 0x000fc60000000000 */
[----:B------:R-:W-:Y:S05]  /*11f90*/  BRA.DIV UR8, `(.L_x_5011) ;  /* 0x0000000a08387947 */ /* 0x000fea000b800000 */
[----:B------:R-:W-:-:S13]  /*11fa0*/  ELECT P6, URZ, PT ;  /* 0x00000000003f782f */ /* 0x000fda00038c0000 */
.L_x_5040:
[----:B------:R-:W-:Y:S05]  /*11fb0*/  @!P6 BRA `(.L_x_4870) ;  /* 0x000000000084e947 */ /* 0x000fea0003800000 */
[----:B------:R-:W-:-:S06]  /*11fc0*/  ULOP3.LUT UR8, UR36, 0x2, URZ, 0xfc, !UPT ;  /* 0x0000000224087892 */ /* 0x000fcc000f8efc3f */
[----:B------:R-:W-:-:S05]  /*11fd0*/  IMAD.U32 R0, RZ, RZ, UR8 ;  /* 0x00000008ff007e24 */ /* 0x000fca000f8e00ff */
[----:B------:R-:W-:-:S13]  /*11fe0*/  ISETP.NE.AND P2, PT, R0, 0x3, PT ;  /* 0x000000030000780c */ /* 0x000fda0003f45270 */
[----:B------:R-:W-:Y:S05]  /*11ff0*/  @!P2 BRA `(.L_x_5012) ;  /* 0x000000000004a947 */ /* 0x000fea0003800000 */
[----:B------:R-:W-:Y:S01]  /*12000*/  BPT.TRAP 0x1 ;  /* 0x000000040000795c */ /* 0x000fe20000300000 */
.L_x_5012:
        /* <DEDUP_REMOVED lines=15> */
.L_x_5041:
[----:B------:R-:W2:Y:S02]  /*12100*/  SYNCS.PHASECHK.TRANS64.TRYWAIT P0, [R3+URZ], R0 ;  /* 0x00000000030075a7 */ /* 0x000ea4000800017f */
[----:B--2---:R-:W-:Y:S05]  /*12110*/  @!P0 BRA `(.L_x_5014) ;  /* 0x00000008000c8947 */ /* 0x004fea0003800000 */
.L_x_5042:
[----:B------:R-:W-:Y:S05]  /*12120*/  @!P2 BRA `(.L_x_5015) ;  /* 0x000000000004a947 */ /* 0x000fea0003800000 */
[----:B------:R-:W-:Y:S01]  /*12130*/  BPT.TRAP 0x1 ;  /* 0x000000040000795c */ /* 0x000fe20000300000 */
.L_x_5015:
[----:B--2---:R-:W-:-:S04]  /*12140*/  VIADD R3, R7, 0x30c40 ;  /* 0x00030c4007037836 */ /* 0x004fc80000000000 */
[----:B------:R-:W-:-:S04]  /*12150*/  IMAD R2, R2, 0x8, R3 ;  /* 0x0000000802027824 */ /* 0x000fc800078e0203 */
[----:B------:R-:W2:Y:S02]  /*12160*/  SYNCS.PHASECHK.TRANS64.TRYWAIT P0, [R2+URZ], R5 ;  /* 0x00000005020075a7 */ /* 0x000ea4000800017f */
[----:B--2---:R-:W-:Y:S05]  /*12170*/  @!P0 BRA `(.L_x_5016) ;  /* 0x0000000800088947 */ /* 0x004fea0003800000 */
.L_x_5043:
[----:B------:R-:W-:-:S07]  /*12180*/  IMAD R3, R4, 0x8, R3 ;  /* 0x0000000804037824 */ /* 0x000fce00078e0203 */
.L_x_5017:
[----:B---3--:R3:W4:Y:S02]  /*12190*/  SYNCS.PHASECHK.TRANS64.TRYWAIT P0, [R3+URZ], R0 ;  /* 0x00000000030075a7 */ /* 0x008724000800017f */
[----:B----4-:R-:W-:Y:S05]  /*121a0*/  @!P0 NANOSLEEP.SYNCS 0x989680 ;  /* 0x009896800000895d */ /* 0x010fea0003900000 */
[----:B------:R-:W4:Y:S02]  /*121b0*/  @!P0 SYNCS.PHASECHK.TRANS64 P0, [R3+URZ], R0 ;  /* 0x00000000030085a7 */ /* 0x000f24000800007f */
[----:B----4-:R-:W-:Y:S05]  /*121c0*/  @!P0 BRA `(.L_x_5017) ;  /* 0xfffffffc00f08947 */ /* 0x010fea000383ffff */
.L_x_4870:
[----:B------:R-:W-:Y:S05]  /*121d0*/  BSYNC B6 ;  /* 0x0000000000067941 */ /* 0x000fea0003800000 */
.L_x_4867:
[----:B------:R-:W-:Y:S05]  /*121e0*/  EXIT ;  /* 0x000000000000794d */ /* 0x000fea0003800000 */
.L_x_4877:
[----:B------:R-:W-:Y:S02]  /*121f0*/  IMAD.MOV.U32 R13, RZ, RZ, R10 ;  /* 0x000000ffff0d7224 */ /* 0x000fe400078e000a */
[----:B------:R-:W-:Y:S02]  /*12200*/  IMAD.MOV.U32 R12, RZ, RZ, RZ ;  /* 0x000000ffff0c7224 */ /* 0x000fe400078e00ff */
[----:B------:R-:W-:Y:S02]  /*12210*/  IMAD.MOV.U32 R11, RZ, RZ, 0x1f ;  /* 0x0000001fff0b7424 */ /* 0x000fe400078e00ff */
[----:B------:R-:W-:-:S07]  /*12220*/  IMAD.MOV.U32 R15, RZ, RZ, -0x1 ;  /* 0xffffffffff0f7424 */ /* 0x000fce00078e00ff */
[----:B------:R-:W-:Y:S05]  /*12230*/  WARPSYNC.COLLECTIVE R15, `(.L_x_5018) ;  /* 0x000000000f087348 */ /* 0x000fea0003c00000 */
[----:B------:R1:W2:Y:S02]  /*12240*/  SHFL.IDX P6, R14, R13, R12, R11 ;  /* 0x0000000c0d0e7389 */ /* 0x0002a400000c000b */
[----:B-12---:R-:W-:Y:S01]  /*12250*/  ENDCOLLECTIVE ;  /* 0x000000000000791b */ /* 0x006fe20003800000 */
.L_x_5018:
[----:B------:R-:W-:Y:S05]  /*12260*/  BRA `(.L_x_5019) ;  /* 0xfffffeec00587947 */ /* 0x000fea000383ffff */
.L_x_4879:
[----:B--2---:R2:W3:Y:S02]  /*12270*/  SYNCS.PHASECHK.TRANS64.TRYWAIT P0, [R222+URZ+0x30c00], R11 ;  /* 0x030c000bde0075a7 */ /* 0x0044e4000800017f */
[----:B---3--:R-:W-:Y:S05]  /*12280*/  @!P0 NANOSLEEP.SYNCS 0x989680 ;  /* 0x009896800000895d */ /* 0x008fea0003900000 */
[----:B------:R-:W3:Y:S02]  /*12290*/  @!P0 SYNCS.PHASECHK.TRANS64 P0, [R222+URZ+0x30c00], R11 ;  /* 0x030c000bde0085a7 */ /* 0x000ee4000800007f */
[----:B---3--:R-:W-:Y:S05]  /*122a0*/  @!P0 BRA `(.L_x_4879) ;  /* 0xfffffffc00f08947 */ /* 0x008fea000383ffff */
[----:B------:R-:W-:Y:S05]  /*122b0*/  BRA `(.L_x_4878) ;  /* 0xfffffeec00a07947 */ /* 0x000fea000383ffff */
.L_x_4884:
[----:B--2---:R2:W3:Y:S02]  /*122c0*/  SYNCS.PHASECHK.TRANS64.TRYWAIT P0, [R8+URZ+0x30c10], R21 ;  /* 0x030c1015080075a7 */ /* 0x0044e4000800017f */
[----:B---3--:R-:W-:Y:S05]  /*122d0*/  @!P0 NANOSLEEP.SYNCS 0x989680 ;  /* 0x009896800000895d */ /* 0x008fea0003900000 */
[----:B------:R-:W3:Y:S02]  /*122e0*/  @!P0 SYNCS.PHASECHK.TRANS64 P0, [R8+URZ+0x30c10], R21 ;  /* 0x030c1015080085a7 */ /* 0x000ee4000800007f */
[----:B---3--:R-:W-:Y:S05]  /*122f0*/  @!P0 BRA `(.L_x_4884) ;  /* 0xfffffffc00f08947 */ /* 0x008fea000383ffff */
[----:B------:R-:W-:Y:S05]  /*12300*/  BRA `(.L_x_4883) ;  /* 0xfffffef400d47947 */ /* 0x000fea000383ffff */
.L_x_4888:
[----:B------:R1:W1:Y:S02]  /*12310*/  SYNCS.PHASECHK.TRANS64.TRYWAIT P0, [R8+URZ+0x30c30], R21 ;  /* 0x030c3015080075a7 */ /* 0x000264000800017f */
[----:B-1----:R-:W-:Y:S05]  /*12320*/  @!P0 NANOSLEEP.SYNCS 0x989680 ;  /* 0x009896800000895d */ /* 0x002fea0003900000 */
[----:B------:R-:W1:Y:S02]  /*12330*/  @!P0 SYNCS.PHASECHK.TRANS64 P0, [R8+URZ+0x30c30], R21 ;  /* 0x030c3015080085a7 */ /* 0x000e64000800007f */
[----:B-1----:R-:W-:Y:S05]  /*12340*/  @!P0 BRA `(.L_x_4888) ;  /* 0xfffffffc00f08947 */ /* 0x002fea000383ffff */
[----:B------:R-:W-:Y:S05]  /*12350*/  BRA `(.L_x_4887) ;  /* 0xfffffef800d87947 */ /* 0x000fea000383ffff */
.L_x_4896:
[----:B--2---:R2:W3:Y:S02]  /*12360*/  SYNCS.PHASECHK.TRANS64.TRYWAIT P1, [R6+URZ+0x30c10], R11 ;  /* 0x030c100b060075a7 */ /* 0x0044e4000802017f */
[----:B---3--:R-:W-:Y:S05]  /*12370*/  @!P1 NANOSLEEP.SYNCS 0x989680 ;  /* 0x009896800000995d */ /* 0x008fea0003900000 */
[----:B------:R-:W3:Y:S02]  /*12380*/  @!P1 SYNCS.PHASECHK.TRANS64 P1, [R6+URZ+0x30c10], R11 ;  /* 0x030c100b060095a7 */ /* 0x000ee4000802007f */
[----:B---3--:R-:W-:Y:S05]  /*12390*/  @!P1 BRA `(.L_x_4896) ;  /* 0xfffffffc00f09947 */ /* 0x008fea000383ffff */
[----:B------:R-:W-:Y:S05]  /*123a0*/  BRA `(.L_x_4895) ;  /* 0xffffff3800447947 */ /* 0x000fea000383ffff */
.L_x_4900:
[----:B------:R1:W1:Y:S02]  /*123b0*/  SYNCS.PHASECHK.TRANS64.TRYWAIT P1, [R6+URZ+0x30c30], R11 ;  /* 0x030c300b060075a7 */ /* 0x000264000802017f */
[----:B-1----:R-:W-:Y:S05]  /*123c0*/  @!P1 NANOSLEEP.SYNCS 0x989680 ;  /* 0x009896800000995d */ /* 0x002fea0003900000 */
[----:B------:R-:W1:Y:S02]  /*123d0*/  @!P1 SYNCS.PHASECHK.TRANS64 P1, [R6+URZ+0x30c30], R11 ;  /* 0x030c300b060095a7 */ /* 0x000e64000802007f */
[----:B-1----:R-:W-:Y:S05]  /*123e0*/  @!P1 BRA `(.L_x_4900) ;  /* 0xfffffffc00f09947 */ /* 0x002fea000383ffff */
[----:B------:R-:W-:Y:S05]  /*123f0*/  BRA `(.L_x_4899) ;  /* 0xffffff3c00547947 */ /* 0x000fea000383ffff */
.L_x_4908:
[----:B--2---:R2:W3:Y:S02]  /*12400*/  SYNCS.PHASECHK.TRANS64.TRYWAIT P0, [R7+URZ+0x30c10], R18 ;  /* 0x030c1012070075a7 */ /* 0x0044e4000800017f */
[----:B---3--:R-:W-:Y:S05]  /*12410*/  @!P0 NANOSLEEP.SYNCS 0x989680 ;  /* 0x009896800000895d */ /* 0x008fea0003900000 */
[----:B------:R-:W3:Y:S02]  /*12420*/  @!P0 SYNCS.PHASECHK.TRANS64 P0, [R7+URZ+0x30c10], R18 ;  /* 0x030c1012070085a7 */ /* 0x000ee4000800007f */
[----:B---3--:R-:W-:Y:S05]  /*12430*/  @!P0 BRA `(.L_x_4908) ;  /* 0xfffffffc00f08947 */ /* 0x008fea000383ffff */
[----:B------:R-:W-:Y:S05]  /*12440*/  BRA `(.L_x_4907) ;  /* 0xffffff7000887947 */ /* 0x000fea000383ffff */
.L_x_4912:
[----:B------:R1:W1:Y:S02]  /*12450*/  SYNCS.PHASECHK.TRANS64.TRYWAIT P0, [R7+URZ+0x30c30], R18 ;  /* 0x030c3012070075a7 */ /* 0x000264000800017f */
[----:B-1----:R-:W-:Y:S05]  /*12460*/  @!P0 NANOSLEEP.SYNCS 0x989680 ;  /* 0x009896800000895d */ /* 0x002fea0003900000 */
[----:B------:R-:W1:Y:S02]  /*12470*/  @!P0 SYNCS.PHASECHK.TRANS64 P0, [R7+URZ+0x30c30], R18 ;  /* 0x030c3012070085a7 */ /* 0x000e64000800007f */
[----:B-1----:R-:W-:Y:S05]  /*12480*/  @!P0 BRA `(.L_x_4912) ;  /* 0xfffffffc00f08947 */ /* 0x002fea000383ffff */
[----:B------:R-:W-:Y:S05]  /*12490*/  BRA `(.L_x_4911) ;  /* 0xffffff74009c7947 */ /* 0x000fea000383ffff */
.L_x_4945:
[----:B------:R-:W-:Y:S01]  /*124a0*/  BSSY B0, `(.L_x_5020) ;  /* 0x0000005000007945 */ /* 0x000fe20003800000 */
[----:B------:R-:W-:-:S07]  /*124b0*/  IMAD.MOV.U32 R15, RZ, RZ, -0x1 ;  /* 0xffffffffff0f7424 */ /* 0x000fce00078e00ff */
[----:B------:R-:W-:Y:S05]  /*124c0*/  WARPSYNC.COLLECTIVE R15, `(.L_x_5021) ;  /* 0x000000000f087348 */ /* 0x000fea0003c00000 */
[----:B------:R-:W-:Y:S01]  /*124d0*/  NOP ;  /* 0x0000000000007918 */ /* 0x000fe20000000000 */
[----:B------:R-:W-:Y:S01]  /*124e0*/  ENDCOLLECTIVE ;  /* 0x000000000000791b */ /* 0x000fe20003800000 */
.L_x_5021:
[----:B------:R-:W-:Y:S05]  /*124f0*/  BSYNC B0 ;  /* 0x0000000000007941 */ /* 0x000fea0003800000 */
.L_x_5020:
[----:B------:R-:W-:Y:S05]  /*12500*/  BRA `(.L_x_5022) ;  /* 0xffffffc800747947 */ /* 0x000fea000383ffff */
.L_x_4958:
[----:B------:R-:W-:Y:S01]  /*12510*/  BSSY B0, `(.L_x_5023) ;  /* 0x0000005000007945 */ /* 0x000fe20003800000 */
[----:B------:R-:W-:-:S07]  /*12520*/  IMAD.MOV.U32 R15, RZ, RZ, -0x1 ;  /* 0xffffffffff0f7424 */ /* 0x000fce00078e00ff */
[----:B------:R-:W-:Y:S05]  /*12530*/  WARPSYNC.COLLECTIVE R15, `(.L_x_5024) ;  /* 0x000000000f087348 */ /* 0x000fea0003c00000 */
[----:B------:R-:W-:Y:S01]  /*12540*/  NOP ;  /* 0x0000000000007918 */ /* 0x000fe20000000000 */
[----:B------:R-:W-:Y:S01]  /*12550*/  ENDCOLLECTIVE ;  /* 0x000000000000791b */ /* 0x000fe20003800000 */
.L_x_5024:
[----:B------:R-:W-:Y:S05]  /*12560*/  BSYNC B0 ;  /* 0x0000000000007941 */ /* 0x000fea0003800000 */
.L_x_5023:
[----:B------:R-:W-:Y:S05]  /*12570*/  BRA `(.L_x_5025) ;  /* 0xffffffcc00f47947 */ /* 0x000fea000383ffff */
.L_x_4970:
[----:B------:R-:W-:Y:S01]  /*12580*/  BSSY B0, `(.L_x_5026) ;  /* 0x0000005000007945 */ /* 0x000fe20003800000 */
[----:B------:R-:W-:-:S07]  /*12590*/  IMAD.MOV.U32 R15, RZ, RZ, -0x1 ;  /* 0xffffffffff0f7424 */ /* 0x000fce00078e00ff */
[----:B------:R-:W-:Y:S05]  /*125a0*/  WARPSYNC.COLLECTIVE R15, `(.L_x_5027) ;  /* 0x000000000f087348 */ /* 0x000fea0003c00000 */
[----:B------:R-:W-:Y:S01]  /*125b0*/  NOP ;  /* 0x0000000000007918 */ /* 0x000fe20000000000 */
[----:B------:R-:W-:Y:S01]  /*125c0*/  ENDCOLLECTIVE ;  /* 0x000000000000791b */ /* 0x000fe20003800000 */
.L_x_5027:
[----:B------:R-:W-:Y:S05]  /*125d0*/  BSYNC B0 ;  /* 0x0000000000007941 */ /* 0x000fea0003800000 */
.L_x_5026:
[----:B------:R-:W-:Y:S05]  /*125e0*/  BRA `(.L_x_5028) ;  /* 0xffffffd400147947 */ /* 0x000fea000383ffff */
.L_x_4992:
[----:B-1----:R1:W2:Y:S02]  /*125f0*/  SYNCS.PHASECHK.TRANS64.TRYWAIT P0, [R16+URZ+0x30c20], R3 ;  /* 0x030c2003100075a7 */ /* 0x0022a4000800017f */
[----:B--2---:R-:W-:Y:S05]  /*12600*/  @!P0 NANOSLEEP.SYNCS 0x989680 ;  /* 0x009896800000895d */ /* 0x004fea0003900000 */
[----:B------:R-:W2:Y:S02]  /*12610*/  @!P0 SYNCS.PHASECHK.TRANS64 P0, [R16+URZ+0x30c20], R3 ;  /* 0x030c2003100085a7 */ /* 0x000ea4000800007f */
[----:B--2---:R-:W-:Y:S05]  /*12620*/  @!P0 BRA `(.L_x_4992) ;  /* 0xfffffffc00f08947 */ /* 0x004fea000383ffff */
[----:B------:R-:W-:Y:S05]  /*12630*/  BRA `(.L_x_5029) ;  /* 0xffffffe000dc7947 */ /* 0x000fea000383ffff */
.L_x_4996:
[----:B-1----:R1:W2:Y:S02]  /*12640*/  SYNCS.PHASECHK.TRANS64.TRYWAIT P1, [R16+URZ+0x30c40], R21 ;  /* 0x030c4015100075a7 */ /* 0x0022a4000802017f */
[----:B--2---:R-:W-:Y:S05]  /*12650*/  @!P1 NANOSLEEP.SYNCS 0x989680 ;  /* 0x009896800000995d */ /* 0x004fea0003900000 */
[----:B------:R-:W2:Y:S02]  /*12660*/  @!P1 SYNCS.PHASECHK.TRANS64 P1, [R16+URZ+0x30c40], R21 ;  /* 0x030c4015100095a7 */ /* 0x000ea4000802007f */
[----:B--2---:R-:W-:Y:S05]  /*12670*/  @!P1 BRA `(.L_x_4996) ;  /* 0xfffffffc00f09947 */ /* 0x004fea000383ffff */
[----:B------:R-:W-:Y:S05]  /*12680*/  BRA `(.L_x_5030) ;  /* 0xffffffe8003c7947 */ /* 0x000fea000383ffff */
.L_x_4998:
[----:B--2---:R2:W3:Y:S02]  /*12690*/  SYNCS.PHASECHK.TRANS64.TRYWAIT P1, [R16+URZ+0x30c28], R21 ;  /* 0x030c2815100075a7 */ /* 0x0044e4000802017f */
[----:B---3--:R-:W-:Y:S05]  /*126a0*/  @!P1 NANOSLEEP.SYNCS 0x989680 ;  /* 0x009896800000995d */ /* 0x008fea0003900000 */
[----:B------:R-:W3:Y:S02]  /*126b0*/  @!P1 SYNCS.PHASECHK.TRANS64 P1, [R16+URZ+0x30c28], R21 ;  /* 0x030c2815100095a7 */ /* 0x000ee4000802007f */
[----:B---3--:R-:W-:Y:S05]  /*126c0*/  @!P1 BRA `(.L_x_4998) ;  /* 0xfffffffc00f09947 */ /* 0x008fea000383ffff */
[----:B------:R-:W-:Y:S05]  /*126d0*/  BRA `(.L_x_5031) ;  /* 0xffffffe800b47947 */ /* 0x000fea000383ffff */
.L_x_5000:
[----:B---3--:R3:W4:Y:S02]  /*126e0*/  SYNCS.PHASECHK.TRANS64.TRYWAIT P1, [R16+URZ+0x30c48], R21 ;  /* 0x030c4815100075a7 */ /* 0x008724000802017f */
[----:B----4-:R-:W-:Y:S05]  /*126f0*/  @!P1 NANOSLEEP.SYNCS 0x989680 ;  /* 0x009896800000995d */ /* 0x010fea0003900000 */
[----:B------:R-:W4:Y:S02]  /*12700*/  @!P1 SYNCS.PHASECHK.TRANS64 P1, [R16+URZ+0x30c48], R21 ;  /* 0x030c4815100095a7 */ /* 0x000f24000802007f */
[----:B----4-:R-:W-:Y:S05]  /*12710*/  @!P1 BRA `(.L_x_5000) ;  /* 0xfffffffc00f09947 */ /* 0x010fea000383ffff */
[----:B------:R-:W-:Y:S05]  /*12720*/  BRA `(.L_x_5032) ;  /* 0xffffffec002c7947 */ /* 0x000fea000383ffff */
.L_x_5002:
[----:B------:R-:W-:-:S07]  /*12730*/  SHF.L.U32 R5, R11, 0x1f, RZ ;  /* 0x0000001f0b057819 */ /* 0x000fce00000006ff */
.L_x_5033:
[----:B------:R1:W1:Y:S02]  /*12740*/  SYNCS.PHASECHK.TRANS64.TRYWAIT P1, [R16+URZ+0x30c20], R5 ;  /* 0x030c2005100075a7 */ /* 0x000264000802017f */
[----:B-1----:R-:W-:Y:S05]  /*12750*/  @!P1 NANOSLEEP.SYNCS 0x989680 ;  /* 0x009896800000995d */ /* 0x002fea0003900000 */
[----:B------:R-:W1:Y:S02]  /*12760*/  @!P1 SYNCS.PHASECHK.TRANS64 P1, [R16+URZ+0x30c20], R5 ;  /* 0x030c2005100095a7 */ /* 0x000e64000802007f */
[----:B-1----:R-:W-:Y:S05]  /*12770*/  @!P1 BRA `(.L_x_5033) ;  /* 0xfffffffc00f09947 */ /* 0x002fea000383ffff */
[----:B------:R-:W-:Y:S05]  /*12780*/  BRA `(.L_x_5034) ;  /* 0xffffffec008c7947 */ /* 0x000fea000383ffff */
.L_x_5005:
[----:B-1----:R1:W2:Y:S02]  /*12790*/  SYNCS.PHASECHK.TRANS64.TRYWAIT P1, [R16+URZ+0x30c40], R13 ;  /* 0x030c400d100075a7 */ /* 0x0022a4000802017f */
[----:B--2---:R-:W-:Y:S05]  /*127a0*/  @!P1 NANOSLEEP.SYNCS 0x989680 ;  /* 0x009896800000995d */ /* 0x004fea0003900000 */
[----:B------:R-:W2:Y:S02]  /*127b0*/  @!P1 SYNCS.PHASECHK.TRANS64 P1, [R16+URZ+0x30c40], R13 ;  /* 0x030c400d100095a7 */ /* 0x000ea4000802007f */
[----:B--2---:R-:W-:Y:S05]  /*127c0*/  @!P1 BRA `(.L_x_5005) ;  /* 0xfffffffc00f09947 */ /* 0x004fea000383ffff */
[----:B------:R-:W-:Y:S05]  /*127d0*/  BRA `(.L_x_5035) ;  /* 0xfffffff000247947 */ /* 0x000fea000383ffff */
.L_x_5007:
[----:B-1----:R1:W2:Y:S02]  /*127e0*/  SYNCS.PHASECHK.TRANS64.TRYWAIT P1, [R16+URZ+0x30c28], R13 ;  /* 0x030c280d100075a7 */ /* 0x0022a4000802017f */
[----:B--2---:R-:W-:Y:S05]  /*127f0*/  @!P1 NANOSLEEP.SYNCS 0x989680 ;  /* 0x009896800000995d */ /* 0x004fea0003900000 */
[----:B------:R-:W2:Y:S02]  /*12800*/  @!P1 SYNCS.PHASECHK.TRANS64 P1, [R16+URZ+0x30c28], R13 ;  /* 0x030c280d100095a7 */ /* 0x000ea4000802007f */
[----:B--2---:R-:W-:Y:S05]  /*12810*/  @!P1 BRA `(.L_x_5007) ;  /* 0xfffffffc00f09947 */ /* 0x004fea000383ffff */
[----:B------:R-:W-:Y:S05]  /*12820*/  BRA `(.L_x_5036) ;  /* 0xfffffff000907947 */ /* 0x000fea000383ffff */
.L_x_5009:
[----:B--2---:R2:W1:Y:S02]  /*12830*/  SYNCS.PHASECHK.TRANS64.TRYWAIT P0, [R3+URZ+0x30c40], R0 ;  /* 0x030c4000030075a7 */ /* 0x004464000800017f */
[----:B-1----:R-:W-:Y:S05]  /*12840*/  @!P0 NANOSLEEP.SYNCS 0x989680 ;  /* 0x009896800000895d */ /* 0x002fea0003900000 */
[----:B------:R-:W1:Y:S02]  /*12850*/  @!P0 SYNCS.PHASECHK.TRANS64 P0, [R3+URZ+0x30c40], R0 ;  /* 0x030c4000030085a7 */ /* 0x000e64000800007f */
[----:B-1----:R-:W-:Y:S05]  /*12860*/  @!P0 BRA `(.L_x_5009) ;  /* 0xfffffffc00f08947 */ /* 0x002fea000383ffff */
[----:B------:R-:W-:Y:S05]  /*12870*/  BRA `(.L_x_5037) ;  /* 0xfffffff4001c7947 */ /* 0x000fea000383ffff */
.L_x_5011:
[----:B------:R-:W-:Y:S01]  /*12880*/  BSSY B0, `(.L_x_5038) ;  /* 0x0000006000007945 */ /* 0x000fe20003800000 */
[----:B------:R-:W-:-:S07]  /*12890*/  IMAD.MOV.U32 R15, RZ, RZ, -0x1 ;  /* 0xffffffffff0f7424 */ /* 0x000fce00078e00ff */
[----:B------:R-:W-:Y:S05]  /*128a0*/  WARPSYNC.COLLECTIVE R15, `(.L_x_5039) ;  /* 0x000000000f0c7348 */ /* 0x000fea0003c00000 */
[----:B------:R-:W-:Y:S02]  /*128b0*/  ELECT P6, UR62, PT ;  /* 0x00000000003e782f */ /* 0x000fe400038c0000 */
[----:B------:R-:W-:Y:S01]  /*128c0*/  MOV R14, UR62 ;  /* 0x0000003e000e7c02 */ /* 0x000fe20008000f00 */
[----:B------:R-:W-:Y:S10]  /*128d0*/  ENDCOLLECTIVE ;  /* 0x000000000000791b */ /* 0x000ff40003800000 */
.L_x_5039:
[----:B------:R-:W-:Y:S05]  /*128e0*/  BSYNC B0 ;  /* 0x0000000000007941 */ /* 0x000fea0003800000 */
.L_x_5038:
[----:B------:R-:W-:Y:S05]  /*128f0*/  BRA `(.L_x_5040) ;  /* 0xfffffff400ac7947 */ /* 0x000fea000383ffff */
.L_x_5013:
[----:B-1----:R1:W2:Y:S02]  /*12900*/  SYNCS.PHASECHK.TRANS64.TRYWAIT P0, [R6+URZ], R5 ;  /* 0x00000005060075a7 */ /* 0x0022a4000800017f */
[----:B--2---:R-:W-:Y:S05]  /*12910*/  @!P0 NANOSLEEP.SYNCS 0x989680 ;  /* 0x009896800000895d */ /* 0x004fea0003900000 */
[----:B------:R-:W2:Y:S02]  /*12920*/  @!P0 SYNCS.PHASECHK.TRANS64 P0, [R6+URZ], R5 ;  /* 0x00000005060085a7 */ /* 0x000ea4000800007f */
[----:B--2---:R-:W-:Y:S05]  /*12930*/  @!P0 BRA `(.L_x_5013) ;  /* 0xfffffffc00f08947 */ /* 0x004fea000383ffff */
[----:B------:R-:W-:Y:S05]  /*12940*/  BRA `(.L_x_5041) ;  /* 0xfffffff400ec7947 */ /* 0x000fea000383ffff */
.L_x_5014:
[----:B--2---:R2:W3:Y:S02]  /*12950*/  SYNCS.PHASECHK.TRANS64.TRYWAIT P0, [R3+URZ], R0 ;  /* 0x00000000030075a7 */ /* 0x0044e4000800017f */
[----:B---3--:R-:W-:Y:S05]  /*12960*/  @!P0 NANOSLEEP.SYNCS 0x989680 ;  /* 0x009896800000895d */ /* 0x008fea0003900000 */
[----:B------:R-:W3:Y:S02]  /*12970*/  @!P0 SYNCS.PHASECHK.TRANS64 P0, [R3+URZ], R0 ;  /* 0x00000000030085a7 */ /* 0x000ee4000800007f */
[----:B---3--:R-:W-:Y:S05]  /*12980*/  @!P0 BRA `(.L_x_5014) ;  /* 0xfffffffc00f08947 */ /* 0x008fea000383ffff */
[----:B------:R-:W-:Y:S05]  /*12990*/  BRA `(.L_x_5042) ;  /* 0xfffffff400e07947 */ /* 0x000fea000383ffff */
.L_x_5016:
[----:B--2---:R2:W3:Y:S02]  /*129a0*/  SYNCS.PHASECHK.TRANS64.TRYWAIT P0, [R2+URZ], R5 ;  /* 0x00000005020075a7 */ /* 0x0044e4000800017f */
[----:B---3--:R-:W-:Y:S05]  /*129b0*/  @!P0 NANOSLEEP.SYNCS 0x989680 ;  /* 0x009896800000895d */ /* 0x008fea0003900000 */
[----:B------:R-:W3:Y:S02]  /*129c0*/  @!P0 SYNCS.PHASECHK.TRANS64 P0, [R2+URZ], R5 ;  /* 0x00000005020085a7 */ /* 0x000ee4000800007f */
[----:B---3--:R-:W-:Y:S05]  /*129d0*/  @!P0 BRA `(.L_x_5016) ;  /* 0xfffffffc00f08947 */ /* 0x008fea000383ffff */
[----:B------:R-:W-:Y:S05]  /*129e0*/  BRA `(.L_x_5043) ;  /* 0xfffffff400e47947 */ /* 0x000fea000383ffff */
.L_x_5044:
        /* <DEDUP_REMOVED lines=9> */
.L_x_7410:


//--------------------- .text._ZN7cutlass13device_kernelIN5flash11enable_sm90INS1_16FlashAttnBwdSm90INS1_25CollectiveMainloopBwdSm90ILi2ELi2ELi2EN4cute5tupleIJNS5_1CILi1EEES8_S8_EEENS6_IJNS7_ILi128EEESA_NS7_ILi64EEEEEENS_10bfloat16_tEfNS_4arch4Sm90ELb0ELb1ELb0ELb0ELb0ELb1ELb0ELb0ELi2ELi1ELi2ELi2ELb0EEENS1_24CollectiveEpilogueBwdGQAISC_fSF_Li256ELb0ELb0EEENS1_19SingleTileSchedulerILb0ELb0ELb0ELi128EEEEEEEEEvNT_6ParamsE --------------------------
	.section	.text._ZN7cutlass13device_kernelIN5flash11enable_sm90INS1_16FlashAttnBwdSm90INS1_25CollectiveMainloopBwdSm90ILi2ELi2ELi2EN4cute5tupleIJNS5_1CILi1EEES8_S8_EEENS6_IJNS7_ILi128EEESA_NS7_ILi64EEEEEENS_10bfloat16_tEfNS_4arch4Sm90ELb0ELb1ELb0ELb0ELb0ELb1ELb0ELb0ELi2ELi1ELi2ELi2ELb0EEENS1_24CollectiveEpilogueBwdGQAISC_fSF_Li256ELb0ELb0EEENS1_19SingleTileSchedulerILb0ELb0ELb0ELi128EEEEEEEEEvNT_6ParamsE,"ax",@progbits
	.align	128
.text._ZN7cutlass13device_kernelIN5flash11enable_sm90INS1_16FlashAttnBwdSm90INS1_25CollectiveMainloopBwdSm90ILi2ELi2ELi2EN4cute5tupleIJNS5_1CILi1EEES8_S8_EEENS6_IJNS7_ILi128EEESA_NS7_ILi64EEEEEENS_10bfloat16_tEfNS_4arch4Sm90ELb0ELb1ELb0ELb0ELb0ELb1ELb0ELb0ELi2ELi1ELi2ELi2ELb0EEENS1_24CollectiveEpilogueBwdGQAISC_fSF_Li256ELb0ELb0EEENS1_19SingleTileSchedulerILb0ELb0ELb0ELi128EEEEEEEEEvNT_6ParamsE:
        .type           _ZN7cutlass13device_kernelIN5flash11enable_sm90INS1_16FlashAttnBwdSm90INS1_25CollectiveMainloopBwdSm90ILi2ELi2ELi2EN4cute5tupleIJNS5_1CILi1EEES8_S8_EEENS6_IJNS7_ILi128EEESA_NS7_ILi64EEEEEENS_10bfloat16_tEfNS_4arch4Sm90ELb0ELb1ELb0ELb0ELb0ELb1ELb0ELb0ELi2ELi1ELi2ELi2ELb0EEENS1_24CollectiveEpilogueBwdGQAISC_fSF_Li256ELb0ELb0EEENS1_19SingleTileSchedulerILb0ELb0ELb0ELi128EEEEEEEEEvNT_6ParamsE,@function
        .size           _ZN7cutlass13device_kernelIN5flash11enable_sm90INS1_16FlashAttnBwdSm90INS1_25CollectiveMainloopBwdSm90ILi2ELi2ELi2EN4cute5tupleIJNS5_1CILi1EEES8_S8_EEENS6_IJNS7_ILi128EEESA_NS7_ILi64EEEEEENS_10bfloat16_tEfNS_4arch4Sm90ELb0ELb1ELb0ELb0ELb0ELb1ELb0ELb0ELi2ELi1ELi2ELi2ELb0EEENS1_24CollectiveEpilogueBwdGQAISC_fSF_Li256ELb0ELb0EEENS1_19SingleTileSchedulerILb0ELb0ELb0ELi128EEEEEEEEEvNT_6ParamsE,(.L_x_7411 - _ZN7cutlass13device_kernelIN5flash11enable_sm90INS1_16FlashAttnBwdSm90INS1_25CollectiveMainloopBwdSm90ILi2ELi2ELi2EN4cute5tupleIJNS5_1CILi1EEES8_S8_EEENS6_IJNS7_ILi128EEESA_NS7_ILi64EEEEEENS_10bfloat16_tEfNS_4arch4Sm90ELb0ELb1ELb0ELb0ELb0ELb1ELb0ELb0ELi2ELi1ELi2ELi2ELb0EEENS1_24CollectiveEpilogueBwdGQAISC_fSF_Li256ELb0ELb0EEENS1_19SingleTileSchedulerILb0ELb0ELb0ELi128EEEEEEEEEvNT_6ParamsE)
        .other          _ZN7cutlass13device_kernelIN5flash11enable_sm90INS1_16FlashAttnBwdSm90INS1_25CollectiveMainloopBwdSm90ILi2ELi2ELi2EN4cute5tupleIJNS5_1CILi1EEES8_S8_EEENS6_IJNS7_ILi128EEESA_NS7_ILi64EEEEEENS_10bfloat16_tEfNS_4arch4Sm90ELb0ELb1ELb0ELb0ELb0ELb1ELb0ELb0ELi2ELi1ELi2ELi2ELb0EEENS1_24CollectiveEpilogueBwdGQAISC_fSF_Li256ELb0ELb0EEENS1_19SingleTileSchedulerILb0ELb0ELb0ELi128EEEEEEEEEvNT_6ParamsE,@"STO_CUDA_ENTRY STV_DEFAULT"
_ZN7cutlass13device_kernelIN5flash11enable_sm90INS1_16FlashAttnBwdSm90INS1_25CollectiveMainloopBwdSm90ILi2ELi2ELi2EN4cute5tupleIJNS5_1CILi1EEES8_S8_EEENS6_IJNS7_ILi128EEESA_NS7_ILi64EEEEEENS_10bfloat16_tEfNS_4arch4Sm90ELb0ELb1ELb0ELb0ELb0ELb1ELb0ELb0ELi2ELi1ELi2ELi2ELb0EEENS1_24CollectiveEpilogueBwdGQAISC_fSF_Li256ELb0ELb0EEENS1_19SingleTileSchedulerILb0ELb0ELb0ELi128EEEEEEEEEvNT_6ParamsE:
        /* <DEDUP_REMOVED lines=24> */
.L_x_5046:
[----:B------:R-:W-:Y:S05]  /*0180*/  BSYNC B0 ;  /* 0x0000000000007941 */ /* 0x000fea0003800000 */
.L_x_5045:
        /* <DEDUP_REMOVED lines=37> */
.L_x_5047:
        /* <DEDUP_REMOVED lines=22> */
.L_x_5048:
[----:B------:R-:W-:Y:S01]  /*0540*/  PLOP3.LUT P0, PT, PT, PT, UP0, 0x80, 0x0 ;  /* 0x000000000000781c */ /* 0x000fe20003f0f008 */
[----:B------:R-:W-:Y:S01]  /*0550*/  NOP ;  /* 0x0000000000007918 */ /* 0x000fe20000000000 */
[----:B------:R-:W-:Y:S01]  /*0560*/  BSSY B6, `(.L_x_5049) ;  /* 0x0001006000067945 */ /* 0x000fe20003800000 */
[----:B-12-4-:R-:W-:Y:S10]  /*0570*/  BAR.SYNC.DEFER_BLOCKING 0x0 ;  /* 0x0000000000007b1d */ /* 0x016ff40000010000 */
[----:B------:R-:W-:Y:S05]  /*0580*/  @!P0 BRA `(.L_x_5050) ;  /* 0x000000d400ac8947 */ /* 0x000fea0003800000 */
.L_x_5051:
        /* <DEDUP_REMOVED lines=71> */
.L_x_5053:
        /* <DEDUP_REMOVED lines=28> */
.L_x_5056:
        /* <DEDUP_REMOVED lines=15> */
.L_x_5055:
        /* <DEDUP_REMOVED lines=22> */
.L_x_5058:
        /* <DEDUP_REMOVED lines=15> */
.L_x_5057:
[----:B------:R-:W-:Y:S01]  /*0f00*/  SHF.R.S32.HI R5, RZ, 0x1f, R16 ;  /* 0x0000001fff057819 */ /* 0x000fe20000011410 */
[----:B------:R-:W-:-:S03]  /*0f10*/  UMOV UR4, 0xffffffff ;  /* 0xffffffff00047882 */ /* 0x000fc60000000000 */
[----:B------:R-:W-:-:S04]  /*0f20*/  LEA.HI R0, R5, R16, RZ, 0x7 ;  /* 0x0000001005007211 */ /* 0x000fc800078f38ff */
[----:B------:R-:W-:Y:S01]  /*0f30*/  SHF.R.S32.HI R10, RZ, 0x7, R0 ;  /* 0x00000007ff0a7819 */ /* 0x000fe20000011400 */
[----:B------:R-:W-:Y:S06]  /*0f40*/  BRA.DIV UR4, `(.L_x_5059) ;  /* 0x000000f604a47947 */ /* 0x000fec000b800000 */
[----:B------:R1:W2:Y:S02]  /*0f50*/  SHFL.IDX PT, R14, R10, RZ, 0x1f ;  /* 0x00001fff0a0e7589 */ /* 0x0002a400000e0000 */
.L_x_5155:
        /* <DEDUP_REMOVED lines=23> */
.L_x_5060:
        /* <DEDUP_REMOVED lines=74> */
[----:B------:R-:W-:Y:S02]  /*1570*/  LOP3.LUT R9, R9, 0xfffffff8, RZ, 0xc0, !PT ;  /* 0xfffffff809097812 */ /* 0x000fe400078ec0ff */
[----:B------:R-:W-:-:S02]  /*1580*/  CS2R R174, SRZ ;  /* 0x0000000000ae7805 */ /* 0x000fc4000001ff00 */
[CC--:B------:R-:W-:Y:S02]  /*1590*/  LEA.HI R4, R0.reuse, R7.reuse, RZ, 0x3 ;  /* 0x0000000700047211 */ /* 0x0c0fe400078f18ff */
[----:B------:R-:W-:Y:S02]  /*15a0*/  CS2R R172, SRZ ;  /* 0x0000000000ac7805 */ /* 0x000fe4000001ff00 */
[----:B------:R-:W-:Y:S01]  /*15b0*/  LEA.HI R7, R0, R7, RZ, 0x2 ;  /* 0x0000000700077211 */ /* 0x000fe200078f10ff */
[----:B------:R-:W-:Y:S01]  /*15c0*/  IMAD.IADD R6, R6, 0x1, -R9 ;  /* 0x0000000106067824 */ /* 0x000fe200078e0a09 */
[--C-:B------:R-:W-:Y:S02]  /*15d0*/  SHF.R.S32.HI R0, RZ, 0x3, R4.reuse ;  /* 0x00000003ff007819 */ /* 0x100fe40000011404 */
[----:B------:R-:W-:Y:S02]  /*15e0*/  CS2R R170, SRZ ;  /* 0x0000000000aa7805 */ /* 0x000fe4000001ff00 */
[----:B------:R-:W-:-:S02]  /*15f0*/  SHF.R.S32.HI R9, RZ, 0x1f, R4 ;  /* 0x0000001fff097819 */ /* 0x000fc40000011404 */
[----:B------:R-:W-:Y:S02]  /*1600*/  CS2R R168, SRZ ;  /* 0x0000000000a87805 */ /* 0x000fe4000001ff00 */
[----:B------:R-:W-:Y:S02]  /*1610*/  SHF.R.S32.HI R4, RZ, 0x2, R7 ;  /* 0x00000002ff047819 */ /* 0x000fe40000011407 */
[----:B------:R-:W-:Y:S02]  /*1620*/  CS2R R166, SRZ ;  /* 0x0000000000a67805 */ /* 0x000fe4000001ff00 */
[----:B------:R-:W-:Y:S02]  /*1630*/  LEA.HI R9, R9, R0, RZ, 0x4 ;  /* 0x0000000009097211 */ /* 0x000fe400078f20ff */
[----:B------:R-:W-:Y:S02]  /*1640*/  CS2R R164, SRZ ;  /* 0x0000000000a47805 */ /* 0x000fe4000001ff00 */
[----:B------:R-:W-:-:S02]  /*1650*/  LEA.HI R7, R7, R4, RZ, 0x1 ;  /* 0x0000000407077211 */ /* 0x000fc400078f08ff */
[----:B------:R-:W-:Y:S02]  /*1660*/  CS2R R162, SRZ ;  /* 0x0000000000a27805 */ /* 0x000fe4000001ff00 */
[----:B--2---:R-:W-:Y:S02]  /*1670*/  SHF.R.S32.HI R11, RZ, 0x5, R8 ;  /* 0x00000005ff0b7819 */ /* 0x004fe40000011408 */
[----:B------:R-:W-:Y:S02]  /*1680*/  CS2R R160, SRZ ;  /* 0x0000000000a07805 */ /* 0x000fe4000001ff00 */
[----:B------:R-:W-:Y:S02]  /*1690*/  LEA.HI R10, R12, R12, RZ, 0x1 ;  /* 0x0000000c0c0a7211 */ /* 0x000fe400078f08ff */
[----:B------:R-:W-:Y:S02]  /*16a0*/  CS2R R158, SRZ ;  /* 0x00000000009e7805 */ /* 0x000fe4000001ff00 */
[----:B------:R-:W-:Y:S01]  /*16b0*/  LOP3.LUT R7, R7, 0xfffffffe, RZ, 0xc0, !PT ;  /* 0xfffffffe07077812 */ /* 0x000fe200078ec0ff */
[----:B------:R-:W-:Y:S01]  /*16c0*/  IMAD R11, R11, 0x10, R6 ;  /* 0x000000100b0b7824 */ /* 0x000fe200078e0206 */
[----:B------:R-:W-:Y:S01]  /*16d0*/  LOP3.LUT R9, R9, 0x1ffffff0, RZ, 0xc0, !PT ;  /* 0x1ffffff009097812 */ /* 0x000fe200078ec0ff */
[C---:B------:R-:W-:Y:S01]  /*16e0*/  VIADD R6, R4.reuse, 0x8 ;  /* 0x0000000804067836 */ /* 0x040fe20000000000 */
[----:B------:R-:W-:Y:S01]  /*16f0*/  LEA.HI R5, R5, R16, RZ, 0x2 ;  /* 0x0000001005057211 */ /* 0x000fe200078f10ff */
[----:B------:R-:W-:Y:S01]  /*1700*/  IMAD.IADD R7, R4, 0x1, -R7 ;  /* 0x0000000104077824 */ /* 0x000fe200078e0a07 */
[----:B------:R-:W-:Y:S01]  /*1710*/  LOP3.LUT R10, R10, 0x3fffffe, RZ, 0xc0, !PT ;  /* 0x03fffffe0a0a7812 */ /* 0x000fe200078ec0ff */
[----:B------:R-:W-:Y:S01]  /*1720*/  IMAD.IADD R0, R0, 0x1, -R9 ;  /* 0x0000000100007824 */ /* 0x000fe200078e0a09 */
[----:B------:R-:W-:-:S02]  /*1730*/  LOP3.LUT R5, R5, 0xfffffffc, RZ, 0xc0, !PT ;  /* 0xfffffffc05057812 */ /* 0x000fc400078ec0ff */
[----:B------:R-:W-:Y:S02]  /*1740*/  CS2R R156, SRZ ;  /* 0x00000000009c7805 */ /* 0x000fe4000001ff00 */
[----:B------:R-:W-:Y:S01]  /*1750*/  LEA.HI R8, R6, R6, RZ, 0x1 ;  /* 0x0000000606087211 */ /* 0x000fe200078f08ff */
[----:B------:R-:W-:Y:S01]  /*1760*/  IMAD.IADD R10, R12, 0x1, -R10 ;  /* 0x000000010c0a7824 */ /* 0x000fe200078e0a0a */
[----:B------:R-:W-:Y:S01]  /*1770*/  CS2R R154, SRZ ;  /* 0x00000000009a7805 */ /* 0x000fe2000001ff00 */
[----:B------:R-:W-:Y:S01]  /*1780*/  IMAD R229, R0, 0x8, R7 ;  /* 0x0000000800e57824 */ /* 0x000fe200078e0207 */
[----:B------:R-:W-:Y:S01]  /*1790*/  LOP3.LUT R9, R8, 0xfffffffe, RZ, 0xc0, !PT ;  /* 0xfffffffe08097812 */ /* 0x000fe200078ec0ff */
[----:B------:R-:W1:Y:S01]  /*17a0*/  S2R R7, SR_CTAID.X ;  /* 0x0000000000077919 */ /* 0x000e620000002500 */
[----:B------:R-:W-:Y:S01]  /*17b0*/  IMAD.IADD R5, R16, 0x1, -R5 ;  /* 0x0000000110057824 */ /* 0x000fe200078e0a05 */
[----:B------:R-:W-:Y:S01]  /*17c0*/  CS2R R152, SRZ ;  /* 0x0000000000987805 */ /* 0x000fe2000001ff00 */
[----:B------:R-:W-:Y:S01]  /*17d0*/  IMAD R16, R10, 0x40, R11 ;  /* 0x000000400a107824 */ /* 0x000fe200078e020b */
[--C-:B------:R-:W-:Y:S01]  /*17e0*/  SHF.R.S32.HI R11, RZ, 0x1f, R8.reuse ;  /* 0x0000001fff0b7819 */ /* 0x100fe20000011408 */
[C---:B------:R-:W-:Y:S01]  /*17f0*/  VIADD R10, R4.reuse, 0x10 ;  /* 0x00000010040a7836 */ /* 0x040fe20000000000 */
[----:B------:R-:W-:Y:S01]  /*1800*/  CS2R R214, SRZ ;  /* 0x0000000000d67805 */ /* 0x000fe2000001ff00 */
[----:B------:R-:W-:Y:S01]  /*1810*/  VIADD R12, R4, 0x18 ;  /* 0x00000018040c7836 */ /* 0x000fe20000000000 */
[----:B------:R-:W-:Y:S01]  /*1820*/  SHF.R.S32.HI R4, RZ, 0x1, R8 ;  /* 0x00000001ff047819 */ /* 0x000fe20000011408 */
[----:B------:R-:W-:Y:S01]  /*1830*/  IMAD.IADD R9, R6, 0x1, -R9 ;  /* 0x0000000106097824 */ /* 0x000fe200078e0a09 */
[----:B------:R-:W-:Y:S01]  /*1840*/  LEA.HI R6, R10, R10, RZ, 0x1 ;  /* 0x0000000a0a067211 */ /* 0x000fe200078f08ff */
[----:B------:R-:W-:Y:S01]  /*1850*/  IMAD.MOV.U32 R0, RZ, RZ, RZ ;  /* 0x000000ffff007224 */ /* 0x000fe200078e00ff */
[----:B------:R-:W-:-:S02]  /*1860*/  LEA.HI R14, R12, R12, RZ, 0x1 ;  /* 0x0000000c0c0e7211 */ /* 0x000fc400078f08ff */
[----:B------:R-:W-:Y:S02]  /*1870*/  CS2R R212, SRZ ;  /* 0x0000000000d47805 */ /* 0x000fe4000001ff00 */
[----:B------:R-:W-:Y:S02]  /*1880*/  LOP3.LUT R13, R6, 0xfffffffe, RZ, 0xc0, !PT ;  /* 0xfffffffe060d7812 */ /* 0x000fe400078ec0ff */
[----:B------:R-:W-:Y:S02]  /*1890*/  CS2R R210, SRZ ;  /* 0x0000000000d27805 */ /* 0x000fe4000001ff00 */
[--C-:B------:R-:W-:Y:S02]  /*18a0*/  SHF.R.S32.HI R8, RZ, 0x1, R6.reuse ;  /* 0x00000001ff087819 */ /* 0x100fe40000011406 */
[----:B------:R-:W-:Y:S02]  /*18b0*/  CS2R R208, SRZ ;  /* 0x0000000000d07805 */ /* 0x000fe4000001ff00 */
[----:B------:R-:W-:Y:S01]  /*18c0*/  SHF.R.S32.HI R15, RZ, 0x1f, R6 ;  /* 0x0000001fff0f7819 */ /* 0x000fe20000011406 */
[----:B------:R-:W-:Y:S01]  /*18d0*/  IMAD.IADD R13, R10, 0x1, -R13 ;  /* 0x000000010a0d7824 */ /* 0x000fe200078e0a0d */
        /* <DEDUP_REMOVED lines=8> */
[----:B------:R-:W-:Y:S02]  /*1960*/  LEA.HI R15, R15, R8, RZ, 0x4 ;  /* 0x000000080f0f7211 */ /* 0x000fe400078f20ff */
[----:B------:R-:W-:Y:S02]  /*1970*/  CS2R R198, SRZ ;  /* 0x0000000000c67805 */ /* 0x000fe4000001ff00 */
[----:B------:R-:W-:Y:S02]  /*1980*/  LOP3.LUT R17, R14, 0xfffffffe, RZ, 0xc0, !PT ;  /* 0xfffffffe0e117812 */ /* 0x000fe400078ec0ff */
[----:B------:R-:W-:Y:S02]  /*1990*/  CS2R R196, SRZ ;  /* 0x0000000000c47805 */ /* 0x000fe4000001ff00 */
[----:B------:R-:W-:-:S02]  /*19a0*/  LOP3.LUT R19, R10, 0x1ffffff0, RZ, 0xc0, !PT ;  /* 0x1ffffff00a137812 */ /* 0x000fc400078ec0ff */
[----:B------:R-:W-:Y:S02]  /*19b0*/  CS2R R194, SRZ ;  /* 0x0000000000c27805 */ /* 0x000fe4000001ff00 */
[----:B------:R-:W-:Y:S01]  /*19c0*/  LOP3.LUT R11, R11, 0x1ffffff0, RZ, 0xc0, !PT ;  /* 0x1ffffff00b0b7812 */ /* 0x000fe200078ec0ff */
[----:B------:R-:W-:Y:S01]  /*19d0*/  IMAD.IADD R17, R12, 0x1, -R17 ;  /* 0x000000010c117824 */ /* 0x000fe200078e0a11 */
[----:B------:R-:W-:Y:S01]  /*19e0*/  LOP3.LUT R15, R15, 0x1ffffff0, RZ, 0xc0, !PT ;  /* 0x1ffffff00f0f7812 */ /* 0x000fe200078ec0ff */
[----:B------:R-:W-:Y:S01]  /*19f0*/  IMAD.IADD R6, R6, 0x1, -R19 ;  /* 0x0000000106067824 */ /* 0x000fe200078e0a13 */
[----:B------:R-:W-:Y:S01]  /*1a00*/  CS2R R192, SRZ ;  /* 0x0000000000c07805 */ /* 0x000fe2000001ff00 */
[----:B------:R-:W-:Y:S01]  /*1a10*/  IMAD.IADD R4, R4, 0x1, -R11 ;  /* 0x0000000104047824 */ /* 0x000fe200078e0a0b */
[----:B------:R-:W-:Y:S01]  /*1a20*/  CS2R R190, SRZ ;  /* 0x0000000000be7805 */ /* 0x000fe2000001ff00 */
[----:B------:R-:W-:Y:S01]  /*1a30*/  IMAD.IADD R226, R8, 0x1, -R15 ;  /* 0x0000000108e27824 */ /* 0x000fe200078e0a0f */
[----:B------:R-:W-:Y:S01]  /*1a40*/  CS2R R188, SRZ ;  /* 0x0000000000bc7805 */ /* 0x000fe2000001ff00 */
[----:B------:R-:W-:Y:S01]  /*1a50*/  IMAD R225, R6, 0x8, R17 ;  /* 0x0000000806e17824 */ /* 0x000fe200078e0211 */
[----:B------:R-:W-:Y:S01]  /*1a60*/  CS2R R186, SRZ ;  /* 0x0000000000ba7805 */ /* 0x000fe2000001ff00 */
[----:B------:R-:W-:Y:S01]  /*1a70*/  IMAD R227, R4, 0x8, R9 ;  /* 0x0000000804e37824 */ /* 0x000fe200078e0209 */
[----:B------:R-:W-:Y:S01]  /*1a80*/  CS2R R184, SRZ ;  /* 0x0000000000b87805 */ /* 0x000fe2000001ff00 */
[----:B-1----:R-:W-:Y:S01]  /*1a90*/  IMAD R6, R7, -0x80, -R16 ;  /* 0xffffff8007067824 */ /* 0x002fe200078e0a10 */
[----:B------:R-:W-:Y:S01]  /*1aa0*/  IADD3 R7, -R16, UR4, RZ ;  /* 0x0000000410077c10 */ /* 0x000fe2000fffe1ff */
[----:B------:R-:W-:-:S02]  /*1ab0*/  IMAD R226, R226, 0x8, R13 ;  /* 0x00000008e2e27824 */ /* 0x000fc400078e020d */
[----:B------:R-:W-:-:S07]  /*1ac0*/  IMAD.MOV.U32 R4, RZ, RZ, RZ ;  /* 0x000000ffff047224 */ /* 0x000fce00078e00ff */
.L_x_5073:
[----:B------:R-:W-:-:S06]  /*1ad0*/  ULOP3.LUT UR4, UR36, 0x1, URZ, 0xfc, !UPT ;  /* 0x0000000124047892 */ /* 0x000fcc000f8efc3f */
[----:B-1----:R-:W-:-:S05]  /*1ae0*/  IMAD.U32 R8, RZ, RZ, UR4 ;  /* 0x00000004ff087e24 */ /* 0x002fca000f8e00ff */
[----:B------:R-:W-:-:S13]  /*1af0*/  ISETP.NE.AND P6, PT, R8, 0x3, PT ;  /* 0x000000030800780c */ /* 0x000fda0003fc5270 */
[----:B------:R-:W-:Y:S05]  /*1b00*/  @!P6 BRA `(.L_x_5063) ;  /* 0x000000000004e947 */ /* 0x000fea0003800000 */
[----:B------:R-:W-:Y:S01]  /*1b10*/  BPT.TRAP 0x1 ;  /* 0x000000040000795c */ /* 0x000fe20000300000 */
.L_x_5063:
[----:B------:R-:W-:Y:S01]  /*1b20*/  IMAD R8, R0, 0x8, R222 ;  /* 0x0000000800087824 */ /* 0x000fe200078e02de */
[----:B------:R-:W-:-:S04]  /*1b30*/  SHF.L.U32 R21, R4, 0x1f, RZ ;  /* 0x0000001f04157819 */ /* 0x000fc800000006ff */
[----:B------:R1:W2:Y:S01]  /*1b40*/  SYNCS.PHASECHK.TRANS64.TRYWAIT P0, [R8+URZ+0x30c10], R21 ;  /* 0x030c1015080075a7 */ /* 0x0002a2000800017f */
[----:B------:R-:W-:Y:S05]  /*1b50*/  @!P6 BRA `(.L_x_5064) ;  /* 0x000000000004e947 */ /* 0x000fea0003800000 */
[----:B------:R-:W-:Y:S01]  /*1b60*/  BPT.TRAP 0x1 ;  /* 0x000000040000795c */ /* 0x000fe20000300000 */
.L_x_5064:
[----:B------:R-:W-:-:S05]  /*1b70*/  VIADD R9, R222, 0x10000 ;  /* 0x00010000de097836 */ /* 0x000fca0000000000 */
[----:B------:R-:W-:-:S04]  /*1b80*/  SHF.R.U32.HI R9, RZ, 0x4, R9 ;  /* 0x00000004ff097819 */ /* 0x000fc80000011609 */
[----:B------:R-:W-:Y:S01]  /*1b90*/  LOP3.LUT R9, R9, 0x3fff, RZ, 0xc0, !PT ;  /* 0x00003fff09097812 */ /* 0x000fe200078ec0ff */
[----:B--2---:R-:W-:Y:S06]  /*1ba0*/  @P0 BRA `(.L_x_5065) ;  /* 0x0000000000080947 */ /* 0x004fec0003800000 */
[----:B------:R-:W2:Y:S02]  /*1bb0*/  SYNCS.PHASECHK.TRANS64.TRYWAIT P0, [R8+URZ+0x30c10], R21 ;  /* 0x030c1015080075a7 */ /* 0x000ea4000800017f */
[----:B--2---:R-:W-:Y:S05]  /*1bc0*/  @!P0 BRA `(.L_x_5066) ;  /* 0x000000e800b88947 */ /* 0x004fea0003800000 */
.L_x_5065:
        /* <DEDUP_REMOVED lines=60> */
.L_x_5067:
[----:B------:R1:W1:Y:S01]  /*1f90*/  SYNCS.PHASECHK.TRANS64.TRYWAIT P0, [R8+URZ+0x30c30], R21 ;  /* 0x030c3015080075a7 */ /* 0x000262000800017f */
[----:B------:R-:W-:Y:S05]  /*1fa0*/  @!P6 BRA `(.L_x_5068) ;  /* 0x000000000004e947 */ /* 0x000fea0003800000 */
[----:B------:R-:W-:Y:S01]  /*1fb0*/  BPT.TRAP 0x1 ;  /* 0x000000040000795c */ /* 0x000fe20000300000 */
.L_x_5068:
[----:B------:R-:W-:-:S05]  /*1fc0*/  VIADD R13, R222, 0x18000 ;  /* 0x00018000de0d7836 */ /* 0x000fca0000000000 */
[----:B------:R-:W-:-:S04]  /*1fd0*/  SHF.R.U32.HI R13, RZ, 0x4, R13 ;  /* 0x00000004ff0d7819 */ /* 0x000fc8000001160d */
[----:B------:R-:W-:-:S04]  /*1fe0*/  LOP3.LUT R13, R13, 0x3fff, RZ, 0xc0, !PT ;  /* 0x00003fff0d0d7812 */ /* 0x000fc800078ec0ff */
[----:B------:R-:W-:Y:S01]  /*1ff0*/  LOP3.LUT R19, R13, 0x10000, RZ, 0xfc, !PT ;  /* 0x000100000d137812 */ /* 0x000fe200078efcff */
[----:B-1----:R-:W-:Y:S06]  /*2000*/  @P0 BRA `(.L_x_5069) ;  /* 0x0000000000080947 */ /* 0x002fec0003800000 */
[----:B------:R-:W1:Y:S02]  /*2010*/  SYNCS.PHASECHK.TRANS64.TRYWAIT P0, [R8+URZ+0x30c30], R21 ;  /* 0x030c3015080075a7 */ /* 0x000e64000800017f */
[----:B-1----:R-:W-:Y:S05]  /*2020*/  @!P0 BRA `(.L_x_5070) ;  /* 0x000000e400b48947 */ /* 0x002fea0003800000 */
.L_x_5069:
        /* <DEDUP_REMOVED lines=11> */
[C---:B------:R-:W-:Y:S01]  /*20e0*/  ISETP.GT.AND P2, PT, R6.reuse, RZ, PT ;  /* 0x000000ff0600720c */ /* 0x040fe20003f44270 */
[----:B------:R-:W-:Y:S01]  /*20f0*/  ULOP3.LUT UR9, UR9, 0x10000, URZ, 0xfc, !UPT ;  /* 0x0001000009097892 */ /* 0x000fe2000f8efc3f */
[----:B------:R-:W-:Y:S01]  /*2100*/  R2UR UR10, R13 ;  /* 0x000000000d0a72ca */ /* 0x000fe200000e0000 */
[----:B---3--:R-:W1:Y:S01]  /*2110*/  SHFL.IDX PT, R23, R20, R5, 0x1f ;  /* 0x00001f0514177589 */ /* 0x008e6200000e0000 */
[----:B------:R-:W-:Y:S01]  /*2120*/  ISETP.GT.AND P1, PT, R7, RZ, PT ;  /* 0x000000ff0700720c */ /* 0x000fe20003f24270 */
[----:B------:R-:W-:Y:S01]  /*2130*/  VIADD R220, R5, 0x8 ;  /* 0x0000000805dc7836 */ /* 0x000fe20000000000 */
[----:B------:R-:W-:Y:S01]  /*2140*/  ISETP.GT.AND P0, PT, R6, 0x8, PT ;  /* 0x000000080600780c */ /* 0x000fe20003f04270 */
[----:B------:R-:W-:Y:S01]  /*2150*/  ULDC UR11, c[0x0][0x744] ;  /* 0x0001d100000b7ab9 */ /* 0x000fe20000000800 */
        /* <DEDUP_REMOVED lines=18> */
[----:B------:R-:W-:-:S02]  /*2280*/  SEL R19, R217, 0x80, P1 ;  /* 0x00000080d9137807 */ /* 0x000fc40000800000 */
[----:B------:R-:W-:Y:S02]  /*2290*/  ISETP.GE.AND P1, PT, R21, RZ, PT ;  /* 0x000000ff1500720c */ /* 0x000fe40003f26270 */
[----:B------:R-:W-:Y:S02]  /*22a0*/  SEL R13, R13, 0x80, !P0 ;  /* 0x000000800d0d7807 */ /* 0x000fe40004000000 */
[----:B------:R-:W-:Y:S02]  /*22b0*/  ISETP.GT.OR P1, PT, R19, RZ, !P1 ;  /* 0x000000ff1300720c */ /* 0x000fe40004f24670 */
[----:B------:R-:W-:Y:S02]  /*22c0*/  ISETP.GE.AND P2, PT, R21, 0x1, PT ;  /* 0x000000011500780c */ /* 0x000fe40003f46270 */
[----:B------:R-:W-:Y:S02]  /*22d0*/  SEL R18, R216, 0x80, P3 ;  /* 0x00000080d8127807 */ /* 0x000fe40001800000 */
[----:B------:R-:W-:-:S02]  /*22e0*/  ISETP.GE.AND P0, PT, R13, 0x1, PT ;  /* 0x000000010d00780c */ /* 0x000fc40003f06270 */
[----:B------:R-:W-:Y:S02]  /*22f0*/  ISETP.GE.AND P3, PT, R13, RZ, PT ;  /* 0x000000ff0d00720c */ /* 0x000fe40003f66270 */
[----:B------:R-:W-:Y:S02]  /*2300*/  FSEL R216, R88, -INF , !P1 ;  /* 0xff80000058d87808 */ /* 0x000fe40004800000 */
[----:B------:R-:W-:Y:S02]  /*2310*/  ISETP.GE.AND P1, PT, R21, 0x8, PT ;  /* 0x000000081500780c */ /* 0x000fe40003f26270 */
[----:B------:R-:W-:Y:S01]  /*2320*/  ISETP.GT.OR P2, PT, R19, 0x1, !P2 ;  /* 0x000000011300780c */ /* 0x000fe20005744670 */
[----:B-1----:R-:W-:Y:S01]  /*2330*/  FFMA.FTZ R216, R216, UR11, -R23 ;  /* 0x0000000bd8d87c23 */ /* 0x002fe20008010817 */
[C---:B------:R-:W-:Y:S02]  /*2340*/  ISETP.GT.OR P0, PT, R18.reuse, 0x1, !P0 ;  /* 0x000000011200780c */ /* 0x040fe40004704670 */
[----:B------:R-:W-:-:S02]  /*2350*/  ISETP.GT.OR P3, PT, R18, RZ, !P3 ;  /* 0x000000ff1200720c */ /* 0x000fc40005f64670 */
[----:B------:R-:W-:Y:S01]  /*2360*/  ISETP.GT.OR P1, PT, R19, 0x8, !P1 ;  /* 0x000000081300780c */ /* 0x000fe20004f24670 */
[----:B------:R-:W1:Y:S01]  /*2370*/  MUFU.EX2 R216, R216 ;  /* 0x000000d800d87308 */ /* 0x000e620000000800 */
[----:B------:R-:W-:Y:S02]  /*2380*/  FSEL R89, R89, -INF , !P2 ;  /* 0xff80000059597808 */ /* 0x000fe40005000000 */
[----:B------:R-:W-:Y:S02]  /*2390*/  FSEL R91, R91, -INF , !P0 ;  /* 0xff8000005b5b7808 */ /* 0x000fe40004000000 */
[----:B------:R-:W-:Y:S01]  /*23a0*/  FSEL R88, R90, -INF , !P3 ;  /* 0xff8000005a587808 */ /* 0x000fe20005800000 */
[--C-:B--2---:R-:W-:Y:S01]  /*23b0*/  FFMA.FTZ R218, R89, UR11, -R22.reuse ;  /* 0x0000000b59da7c23 */ /* 0x104fe20008010816 */
[----:B------:R-:W-:Y:S01]  /*23c0*/  FSEL R90, R92, -INF , !P1 ;  /* 0xff8000005c5a7808 */ /* 0x000fe20004800000 */
[----:B------:R-:W-:Y:S01]  /*23d0*/  FFMA.FTZ R89, R91, UR11, -R22 ;  /* 0x0000000b5b597c23 */ /* 0x000fe20008010816 */
[----:B------:R-:W-:Y:S01]  /*23e0*/  ISETP.GE.AND P1, PT, R13, 0x10, PT ;  /* 0x000000100d00780c */ /* 0x000fe20003f26270 */
[----:B------:R-:W2:Y:S01]  /*23f0*/  SHFL.IDX PT, R91, R20, R220, 0x1f ;  /* 0x00001fdc145b7589 */ /* 0x000ea200000e0000 */
[----:B------:R-:W-:Y:S01]  /*2400*/  ISETP.GE.AND P4, PT, R21, 0x18, PT ;  /* 0x000000181500780c */ /* 0x000fe20003f86270 */
[----:B------:R-:W-:Y:S01]  /*2410*/  FFMA.FTZ R88, R88, UR11, -R23 ;  /* 0x0000000b58587c23 */ /* 0x000fe20008010817 */
[----:B------:R-:W-:Y:S01]  /*2420*/  ISETP.GT.OR P1, PT, R18, 0x10, !P1 ;  /* 0x000000101200780c */ /* 0x000fe20004f24670 */
[----:B------:R-:W-:Y:S01]  /*2430*/  VIADD R23, R5, 0x10 ;  /* 0x0000001005177836 */ /* 0x000fe20000000000 */
[----:B------:R-:W-:Y:S01]  /*2440*/  ISETP.GT.OR P4, PT, R19, 0x18, !P4 ;  /* 0x000000181300780c */ /* 0x000fe20006784670 */
[----:B------:R-:W-:Y:S01]  /*2450*/  VIADD R22, R5, 0xc ;  /* 0x0000000c05167836 */ /* 0x000fe20000000000 */
[----:B------:R-:W-:Y:S01]  /*2460*/  FSEL R98, R98, -INF , !P1 ;  /* 0xff80000062627808 */ /* 0x000fe20004800000 */
[----:B------:R-:W-:Y:S01]  /*2470*/  MUFU.EX2 R88, R88 ;  /* 0x0000005800587308 */ /* 0x000fe20000000800 */
[----:B------:R-:W-:Y:S01]  /*2480*/  ISETP.GE.AND P1, PT, R21, 0x11, PT ;  /* 0x000000111500780c */ /* 0x000fe20003f26270 */
[----:B------:R-:W3:Y:S01]  /*2490*/  SHFL.IDX PT, R217, R20, R23, 0x1f ;  /* 0x00001f1714d97589 */ /* 0x000ee200000e0000 */
[----:B------:R-:W-:-:S02]  /*24a0*/  FSEL R100, R100, -INF , !P4 ;  /* 0xff80000064647808 */ /* 0x000fc40006000000 */
[----:B------:R-:W-:Y:S01]  /*24b0*/  ISETP.GE.AND P4, PT, R21, 0x30, PT ;  /* 0x000000301500780c */ /* 0x000fe20003f86270 */
[----:B------:R-:W5:Y:S01]  /*24c0*/  SHFL.IDX PT, R219, R20, R22, 0x1f ;  /* 0x00001f1614db7589 */ /* 0x000f6200000e0000 */
[----:B------:R-:W-:Y:S01]  /*24d0*/  ISETP.GE.AND P0, PT, R13, 0x9, PT ;  /* 0x000000090d00780c */ /* 0x000fe20003f06270 */
[----:B------:R-:W-:Y:S01]  /*24e0*/  MUFU.EX2 R89, R89 ;  /* 0x0000005900597308 */ /* 0x000fe20000000800 */
[----:B------:R-:W-:Y:S02]  /*24f0*/  ISETP.GT.OR P1, PT, R19, 0x11, !P1 ;  /* 0x000000111300780c */ /* 0x000fe40004f24670 */
[----:B------:R-:W-:Y:S02]  /*2500*/  ISETP.GE.AND P3, PT, R13, 0x8, PT ;  /* 0x000000080d00780c */ /* 0x000fe40003f66270 */
[----:B------:R-:W-:Y:S02]  /*2510*/  ISETP.GT.OR P4, PT, R19, 0x30, !P4 ;  /* 0x000000301300780c */ /* 0x000fe40006784670 */
[----:B------:R-:W-:Y:S01]  /*2520*/  ISETP.GT.OR P0, PT, R18, 0x9, !P0 ;  /* 0x000000091200780c */ /* 0x000fe20004704670 */
[----:B--2---:R-:W-:Y:S01]  /*2530*/  FFMA.FTZ R90, R90, UR11, -R91 ;  /* 0x0000000b5a5a7c23 */ /* 0x004fe2000801085b */
[----:B------:R-:W-:-:S02]  /*2540*/  FSEL R97, R97, -INF , !P1 ;  /* 0xff80000061617808 */ /* 0x000fc40004800000 */
[C---:B------:R-:W-:Y:S02]  /*2550*/  ISETP.GE.AND P1, PT, R21.reuse, 0x29, PT ;  /* 0x000000291500780c */ /* 0x040fe40003f26270 */
[----:B------:R-:W-:Y:S02]  /*2560*/  ISETP.GT.OR P3, PT, R18, 0x8, !P3 ;  /* 0x000000081200780c */ /* 0x000fe40005f64670 */
[C---:B------:R-:W-:Y:S02]  /*2570*/  ISETP.GE.AND P2, PT, R21.reuse, 0x9, PT ;  /* 0x000000091500780c */ /* 0x040fe40003f46270 */
[----:B------:R-:W-:Y:S01]  /*2580*/  ISETP.GE.AND P5, PT, R21, 0x19, PT ;  /* 0x000000191500780c */ /* 0x000fe20003fa6270 */
[----:B------:R-:W-:Y:S02]  /*2590*/  WARPGROUP.DEPBAR.LE gsb0, 0x0 ;  /* 0x00008000000079c5 */ /* 0x000fe40000010000 */
[----:B------:R-:W-:Y:S01]  /*25a0*/  WARPGROUP.ARRIVE ;  /* 0x00000000000079c5 */ /* 0x000fe20000000000 */
[----:B------:R-:W-:Y:S01]  /*25b0*/  FSEL R112, R112, -INF , !P4 ;  /* 0xff80000070707808 */ /* 0x000fe20006000000 */
[----:B----4-:R-:W-:Y:S01]  /*25c0*/  SHFL.IDX PT, R230, R17, R22, 0x1f ;  /* 0x00001f1611e67589 */ /* 0x010fe200000e0000 */
[----:B------:R-:W-:Y:S01]  /*25d0*/  FSEL R224, R95, -INF , !P0 ;  /* 0xff8000005fe07808 */ /* 0x000fe20004000000 */
[----:B---3--:R-:W-:Y:S01]  /*25e0*/  FFMA.FTZ R95, R98, UR11, -R217 ;  /* 0x0000000b625f7c23 */ /* 0x008fe200080108d9 */
[C---:B------:R-:W-:Y:S01]  /*25f0*/  ISETP.GE.AND P4, PT, R21.reuse, 0x48, PT ;  /* 0x000000481500780c */ /* 0x040fe20003f86270 */
[----:B------:R-:W-:Y:S01]  /*2600*/  HGMMA.64x128x16.F32.BF16 R24, gdesc[UR4], R24, gsb0 ;  /* 0x01e00000041879f0 */ /* 0x000fe20008001818 */
[----:B------:R-:W-:Y:S01]  /*2610*/  UIADD3 UR6, UR8, 0x4, URZ ;  /* 0x0000000408067890 */ /* 0x000fe2000fffe03f */
[----:B------:R-:W-:Y:S01]  /*2620*/  ISETP.GE.AND P0, PT, R21, 0x10, PT ;  /* 0x000000101500780c */ /* 0x000fe20003f06270 */
[----:B------:R-:W-:Y:S01]  /*2630*/  UIADD3 UR4, UR9, 0x4, URZ ;  /* 0x0000000409047890 */ /* 0x000fe2000fffe03f */
[C---:B------:R-:W-:Y:S01]  /*2640*/  ISETP.GT.OR P1, PT, R19.reuse, 0x29, !P1 ;  /* 0x000000291300780c */ /* 0x040fe20004f24670 */
[----:B------:R-:W-:Y:S01]  /*2650*/  UMOV UR7, 0x40000040 ;  /* 0x4000004000077882 */ /* 0x000fe20000000000 */
[----:B------:R-:W-:Y:S01]  /*2660*/  UMOV UR5, 0x40000040 ;  /* 0x4000004000057882 */ /* 0x000fe20000000000 */
[----:B------:R-:W-:Y:S01]  /*2670*/  FSEL R94, R94, -INF , !P3 ;  /* 0xff8000005e5e7808 */ /* 0x000fe20005800000 */
[----:B------:R-:W-:Y:S01]  /*2680*/  MUFU.EX2 R90, R90 ;  /* 0x0000005a005a7308 */ /* 0x000fe20000000800 */
[----:B------:R-:W-:-:S02]  /*2690*/  ISETP.GT.OR P4, PT, R19, 0x48, !P4 ;  /* 0x000000481300780c */ /* 0x000fc40006784670 */
[----:B------:R-:W-:Y:S01]  /*26a0*/  ISETP.GT.OR P0, PT, R19, 0x10, !P0 ;  /* 0x000000101300780c */ /* 0x000fe20004704670 */
[----:B------:R-:W-:Y:S01]  /*26b0*/  FFMA.FTZ R91, R94, UR11, -R91 ;  /* 0x0000000b5e5b7c23 */ /* 0x000fe2000801085b */
[----:B------:R-:W-:Y:S02]  /*26c0*/  FSEL R109, R109, -INF , !P1 ;  /* 0xff8000006d6d7808 */ /* 0x000fe40004800000 */
[C---:B------:R-:W-:Y:S01]  /*26d0*/  ISETP.GE.AND P1, PT, R21.reuse, 0x41, PT ;  /* 0x000000411500780c */ /* 0x040fe20003f26270 */
[----:B------:R-:W-:Y:S01]  /*26e0*/  MUFU.EX2 R95, R95 ;  /* 0x0000005f005f7308 */ /* 0x000fe20000000800 */
[----:B------:R-:W-:Y:S02]  /*26f0*/  FSEL R124, R124, -INF , !P4 ;  /* 0xff8000007c7c7808 */ /* 0x000fe40006000000 */
[----:B------:R-:W-:Y:S02]  /*2700*/  FSEL R94, R96, -INF , !P0 ;  /* 0xff800000605e7808 */ /* 0x000fe40004000000 */
[----:B------:R-:W-:-:S02]  /*2710*/  ISETP.GE.AND P4, PT, R21, 0x60, PT ;  /* 0x000000601500780c */ /* 0x000fc40003f86270 */
[C---:B------:R-:W-:Y:S01]  /*2720*/  ISETP.GT.OR P1, PT, R19.reuse, 0x41, !P1 ;  /* 0x000000411300780c */ /* 0x040fe20004f24670 */
[----:B------:R-:W-:Y:S01]  /*2730*/  FFMA.FTZ R94, R94, UR11, -R217 ;  /* 0x0000000b5e5e7c23 */ /* 0x000fe200080108d9 */
[----:B------:R-:W-:Y:S01]  /*2740*/  ISETP.GT.OR P4, PT, R19, 0x60, !P4 ;  /* 0x000000601300780c */ /* 0x000fe20006784670 */
[----:B------:R-:W-:Y:S01]  /*2750*/  MUFU.EX2 R91, R91 ;  /* 0x0000005b005b7308 */ /* 0x000fe20000000800 */
[----:B------:R-:W-:Y:S02]  /*2760*/  FSEL R217, R121, -INF , !P1 ;  /* 0xff80000079d97808 */ /* 0x000fe40004800000 */
[----:B------:R-:W-:Y:S02]  /*2770*/  FSEL R136, R136, -INF , !P4 ;  /* 0xff80000088887808 */ /* 0x000fe40006000000 */
[----:B------:R-:W-:Y:S02]  /*2780*/  ISETP.GE.AND P4, PT, R13, 0x18, PT ;  /* 0x000000180d00780c */ /* 0x000fe40003f86270 */
[----:B------:R-:W-:Y:S01]  /*2790*/  ISETP.GE.AND P1, PT, R21, 0x59, PT ;  /* 0x000000591500780c */ /* 0x000fe20003f26270 */
[----:B------:R2:W3:Y:S01]  /*27a0*/  MUFU.EX2 R121, R218 ;  /* 0x000000da00797308 */ /* 0x0004e20000000800 */
[----:B------:R-:W-:-:S02]  /*27b0*/  ISETP.GT.OR P4, PT, R18, 0x18, !P4 ;  /* 0x000000181200780c */ /* 0x000fc40006784670 */
[----:B------:R-:W-:Y:S02]  /*27c0*/  ISETP.GT.OR P1, PT, R19, 0x59, !P1 ;  /* 0x000000591300780c */ /* 0x000fe40004f24670 */
[----:B------:R-:W-:Y:S02]  /*27d0*/  FSEL R96, R102, -INF , !P4 ;  /* 0xff80000066607808 */ /* 0x000fe40006000000 */
[----:B------:R-:W-:Y:S01]  /*27e0*/  ISETP.GE.AND P4, PT, R13, 0x21, PT ;  /* 0x000000210d00780c */ /* 0x000fe20003f86270 */
[----:B------:R-:W-:Y:S01]  /*27f0*/  MUFU.EX2 R94, R94 ;  /* 0x0000005e005e7308 */ /* 0x000fe20000000800 */
[----:B--2---:R-:W-:Y:S01]  /*2800*/  VIADD R218, R5, 0x14 ;  /* 0x0000001405da7836 */ /* 0x004fe20000000000 */
[C---:B------:R-:W-:Y:S02]  /*2810*/  ISETP.GT.OR P2, PT, R19.reuse, 0x9, !P2 ;  /* 0x000000091300780c */ /* 0x040fe40005744670 */
[----:B------:R-:W-:Y:S02]  /*2820*/  ISETP.GT.OR P5, PT, R19, 0x19, !P5 ;  /* 0x000000191300780c */ /* 0x000fe40006fa4670 */
[----:B------:R-:W2:Y:S01]  /*2830*/  SHFL.IDX PT, R98, R20, R218, 0x1f ;  /* 0x00001fda14627589 */ /* 0x000ea200000e0000 */
[----:B------:R-:W-:-:S02]  /*2840*/  ISETP.GT.OR P4, PT, R18, 0x21, !P4 ;  /* 0x000000211200780c */ /* 0x000fc40006784670 */
[----:B------:R-:W-:Y:S02]  /*2850*/  FSEL R133, R133, -INF , !P1 ;  /* 0xff80000085857808 */ /* 0x000fe40004800000 */
[----:B------:R-:W-:Y:S01]  /*2860*/  FSEL R92, R93, -INF , !P2 ;  /* 0xff8000005d5c7808 */ /* 0x000fe20005000000 */
[--C-:B-----5:R-:W-:Y:S01]  /*2870*/  FFMA.FTZ R93, R224, UR11, -R219.reuse ;  /* 0x0000000be05d7c23 */ /* 0x120fe200080108db */
[----:B------:R-:W-:Y:S02]  /*2880*/  ISETP.GE.AND P1, PT, R13, 0x11, PT ;  /* 0x000000110d00780c */ /* 0x000fe40003f26270 */
[----:B------:R-:W-:Y:S01]  /*2890*/  FSEL R101, R101, -INF , !P5 ;  /* 0xff80000065657808 */ /* 0x000fe20006800000 */
[----:B------:R-:W-:Y:S01]  /*28a0*/  FFMA.FTZ R92, R92, UR11, -R219 ;  /* 0x0000000b5c5c7c23 */ /* 0x000fe200080108db */
[----:B------:R-:W-:Y:S01]  /*28b0*/  ISETP.GE.AND P5, PT, R21, 0x31, PT ;  /* 0x000000311500780c */ /* 0x000fe20003fa6270 */
[----:B------:R-:W-:Y:S01]  /*28c0*/  VIADD R219, R5, 0x18 ;  /* 0x0000001805db7836 */ /* 0x000fe20000000000 */
[----:B------:R-:W-:Y:S01]  /*28d0*/  FSEL R224, R107, -INF , !P4 ;  /* 0xff8000006be07808 */ /* 0x000fe20006000000 */
[----:B------:R-:W4:Y:S01]  /*28e0*/  MUFU.EX2 R93, R93 ;  /* 0x0000005d005d7308 */ /* 0x000f220000000800 */
[----:B------:R-:W-:-:S02]  /*28f0*/  ISETP.GE.AND P4, PT, R13, 0x30, PT ;  /* 0x000000300d00780c */ /* 0x000fc40003f86270 */
[C---:B------:R-:W-:Y:S01]  /*2900*/  ISETP.GT.OR P1, PT, R18.reuse, 0x11, !P1 ;  /* 0x000000111200780c */ /* 0x040fe20004f24670 */
[----:B------:R-:W5:Y:S01]  /*2910*/  SHFL.IDX PT, R228, R20, R219, 0x1f ;  /* 0x00001fdb14e47589 */ /* 0x000f6200000e0000 */
[----:B------:R-:W-:Y:S02]  /*2920*/  ISETP.GT.OR P5, PT, R19, 0x31, !P5 ;  /* 0x000000311300780c */ /* 0x000fe40006fa4670 */
[----:B------:R-:W-:Y:S01]  /*2930*/  ISETP.GT.OR P4, PT, R18, 0x30, !P4 ;  /* 0x000000301200780c */ /* 0x000fe20006784670 */
[----:B------:R-:W-:Y:S01]  /*2940*/  MUFU.EX2 R92, R92 ;  /* 0x0000005c005c7308 */ /* 0x000fe20000000800 */
[----:B------:R-:W-:Y:S02]  /*2950*/  FSEL R99, R99, -INF , !P1 ;  /* 0xff80000063637808 */ /* 0x000fe40004800000 */
[----:B------:R-:W-:Y:S02]  /*2960*/  FSEL R113, R113, -INF , !P5 ;  /* 0xff80000071717808 */ /* 0x000fe40006800000 */
[----:B------:R-:W-:Y:S01]  /*2970*/  ISETP.GE.AND P5, PT, R21, 0x49, PT ;  /* 0x000000491500780c */ /* 0x000fe20003fa6270 */
[----:B--2---:R-:W-:Y:S01]  /*2980*/  FFMA.FTZ R235, R99, UR11, -R98 ;  /* 0x0000000b63eb7c23 */ /* 0x004fe20008010862 */
[----:B------:R-:W-:Y:S01]  /*2990*/  FSEL R102, R114, -INF , !P4 ;  /* 0xff80000072667808 */ /* 0x000fe20006000000 */
[----:B------:R-:W-:Y:S01]  /*29a0*/  VIADD R114, R5, 0x1c ;  /* 0x0000001c05727836 */ /* 0x000fe20000000000 */
[----:B------:R-:W-:-:S02]  /*29b0*/  ISETP.GT.OR P5, PT, R19, 0x49, !P5 ;  /* 0x000000491300780c */ /* 0x000fc40006fa4670 */
[----:B------:R-:W-:Y:S02]  /*29c0*/  ISETP.GE.AND P2, PT, R21, 0x20, PT ;  /* 0x000000201500780c */ /* 0x000fe40003f46270 */
[----:B------:R2:W1:Y:S01]  /*29d0*/  SHFL.IDX PT, R232, R20, R114, 0x1f ;  /* 0x00001f7214e87589 */ /* 0x00046200000e0000 */
[----:B------:R-:W-:Y:S02]  /*29e0*/  FSEL R125, R125, -INF , !P5 ;  /* 0xff8000007d7d7808 */ /* 0x000fe40006800000 */
[C---:B------:R-:W-:Y:S02]  /*29f0*/  ISETP.GE.AND P3, PT, R21.reuse, 0x21, PT ;  /* 0x000000211500780c */ /* 0x040fe40003f66270 */
[C---:B------:R-:W-:Y:S02]  /*2a00*/  ISETP.GE.AND P0, PT, R21.reuse, 0x28, PT ;  /* 0x000000281500780c */ /* 0x040fe40003f06270 */
[----:B------:R-:W-:Y:S01]  /*2a10*/  ISETP.GE.AND P5, PT, R21, 0x61, PT ;  /* 0x000000611500780c */ /* 0x000fe20003fa6270 */
[----:B-----5:R-:W-:Y:S01]  /*2a20*/  FFMA.FTZ R96, R96, UR11, -R228 ;  /* 0x0000000b60607c23 */ /* 0x020fe200080108e4 */
[C---:B------:R-:W-:Y:S01]  /*2a30*/  ISETP.GT.OR P2, PT, R19.reuse, 0x20, !P2 ;  /* 0x000000201300780c */ /* 0x040fe20005744670 */
[----:B--2---:R2:W-:Y:S01]  /*2a40*/  MUFU.EX2 R20, R235 ;  /* 0x000000eb00147308 */ /* 0x0045e20000000800 */
[----:B------:R-:W-:-:S02]  /*2a50*/  ISETP.GT.OR P3, PT, R19, 0x21, !P3 ;  /* 0x000000211300780c */ /* 0x000fc40005f64670 */
[C---:B------:R-:W-:Y:S02]  /*2a60*/  ISETP.GT.OR P0, PT, R19.reuse, 0x28, !P0 ;  /* 0x000000281300780c */ /* 0x040fe40004704670 */
[----:B------:R-:W-:Y:S02]  /*2a70*/  ISETP.GT.OR P5, PT, R19, 0x61, !P5 ;  /* 0x000000611300780c */ /* 0x000fe40006fa4670 */
[----:B------:R-:W-:Y:S01]  /*2a80*/  FSEL R104, R104, -INF , !P2 ;  /* 0xff80000068687808 */ /* 0x000fe20005000000 */
[----:B--2---:R-:W2:Y:S01]  /*2a90*/  LDL R235, [R1+0x1c] ;  /* 0x00001c0001eb7983 */ /* 0x004ea20000100800 */
        /* <DEDUP_REMOVED lines=15> */
[----:B------:R-:W-:Y:S01]  /*2b90*/  FSEL R120, R120, -INF , !P0 ;  /* 0xff80000078787808 */ /* 0x000fe20004000000 */
[----:B------:R-:W-:Y:S02]  /*2ba0*/  WARPGROUP.DEPBAR.LE gsb0, 0x0 ;  /* 0x00008000000079c5 */ /* 0x000fe40000010000 */
[----:B------:R-:W-:Y:S01]  /*2bb0*/  WARPGROUP.ARRIVE ;  /* 0x00000000000079c5 */ /* 0x000fe20000000000 */
[----:B------:R-:W-:Y:S02]  /*2bc0*/  FSEL R103, R103, -INF , !P5 ;  /* 0xff80000067677808 */ /* 0x000fe40006800000 */
[----:B------:R-:W-:Y:S02]  /*2bd0*/  FSEL R106, R106, -INF , !P1 ;  /* 0xff8000006a6a7808 */ /* 0x000fe40004800000 */
[C---:B------:R-:W-:Y:S01]  /*2be0*/  ISETP.GE.AND P2, PT, R21.reuse, 0x50, PT ;  /* 0x000000501500780c */ /* 0x040fe20003f46270 */
[----:B------:R-:W-:Y:S01]  /*2bf0*/  HGMMA.64x128x16.F32.BF16 R24, gdesc[UR4], R24, gsb0 ;  /* 0x01e00000041879f0 */ /* 0x000fe20008001818 */
[----:B------:R-:W-:-:S02]  /*2c00*/  ISETP.GE.AND P3, PT, R21, 0x51, PT ;  /* 0x000000511500780c */ /* 0x000fc40003f66270 */
[----:B------:R-:W-:Y:S02]  /*2c10*/  ISETP.GE.AND P0, PT, R21, 0x58, PT ;  /* 0x000000581500780c */ /* 0x000fe40003f06270 */
[C---:B------:R-:W-:Y:S02]  /*2c20*/  ISETP.GE.AND P5, PT, R13.reuse, 0x28, PT ;  /* 0x000000280d00780c */ /* 0x040fe40003fa6270 */
[----:B------:R-:W-:Y:S01]  /*2c30*/  ISETP.GE.AND P1, PT, R13, 0x29, PT ;  /* 0x000000290d00780c */ /* 0x000fe20003f26270 */
[----:B------:R-:W-:Y:S01]  /*2c40*/  UIADD3 UR6, UR8, 0x6, URZ ;  /* 0x0000000608067890 */ /* 0x000fe2000fffe03f */
[C---:B------:R-:W-:Y:S01]  /*2c50*/  ISETP.GT.OR P2, PT, R19.reuse, 0x50, !P2 ;  /* 0x000000501300780c */ /* 0x040fe20005744670 */
[----:B------:R-:W-:Y:S01]  /*2c60*/  UIADD3 UR4, UR9, 0x6, URZ ;  /* 0x0000000609047890 */ /* 0x000fe2000fffe03f */
        /* <DEDUP_REMOVED lines=8> */
[----:B------:R-:W-:Y:S01]  /*2cf0*/  FSEL R107, R111, -INF , !P1 ;  /* 0xff8000006f6b7808 */ /* 0x000fe20004800000 */
[----:B------:R-:W-:Y:S01]  /*2d00*/  UMOV UR7, 0x40000040 ;  /* 0x4000004000077882 */ /* 0x000fe20000000000 */
[C---:B------:R-:W-:Y:S01]  /*2d10*/  ISETP.GE.AND P2, PT, R21.reuse, 0x68, PT ;  /* 0x000000681500780c */ /* 0x040fe20003f46270 */
[----:B------:R-:W-:Y:S01]  /*2d20*/  UMOV UR5, 0x40000040 ;  /* 0x4000004000057882 */ /* 0x000fe20000000000 */
[C---:B------:R-:W-:Y:S02]  /*2d30*/  ISETP.GE.AND P3, PT, R21.reuse, 0x69, PT ;  /* 0x000000691500780c */ /* 0x040fe40003f66270 */
[C---:B------:R-:W-:Y:S02]  /*2d40*/  ISETP.GE.AND P0, PT, R21.reuse, 0x70, PT ;  /* 0x000000701500780c */ /* 0x040fe40003f06270 */
[C---:B------:R-:W-:Y:S02]  /*2d50*/  ISETP.GE.AND P5, PT, R21.reuse, 0x71, PT ;  /* 0x000000711500780c */ /* 0x040fe40003fa6270 */
[----:B------:R-:W-:-:S02]  /*2d60*/  ISETP.GE.AND P1, PT, R21, 0x78, PT ;  /* 0x000000781500780c */ /* 0x000fc40003f26270 */
[----:B------:R-:W-:Y:S01]  /*2d70*/  ISETP.GE.AND P4, PT, R21, 0x79, PT ;  /* 0x000000791500780c */ /* 0x000fe20003f86270 */
[----:B------:R-:W-:Y:S01]  /*2d80*/  FFMA.FTZ R21, R97, UR11, -R98 ;  /* 0x0000000b61157c23 */ /* 0x000fe20008010862 */
[----:B------:R-:W-:Y:S01]  /*2d90*/  SHFL.IDX PT, R99, R17, R221, 0x1f ;  /* 0x00001fdd11637589 */ /* 0x000fe200000e0000 */
[----:B------:R-:W-:-:S03]  /*2da0*/  FFMA.FTZ R97, R100, UR11, -R228 ;  /* 0x0000000b64617c23 */ /* 0x000fc600080108e4 */
[----:B------:R-:W5:Y:S01]  /*2db0*/  SHFL.IDX PT, R98, R17, R5, 0x1f ;  /* 0x00001f0511627589 */ /* 0x000f6200000e0000 */
[----:B------:R-:W-:Y:S01]  /*2dc0*/  ISETP.GT.OR P0, PT, R19, 0x70, !P0 ;  /* 0x000000701300780c */ /* 0x000fe20004704670 */
[----:B------:R-:W4:Y:S02]  /*2dd0*/  MUFU.EX2 R21, R21 ;  /* 0x0000001500157308 */ /* 0x000f240000000800 */
[----:B------:R-:W3:Y:S04]  /*2de0*/  SHFL.IDX PT, R100, R17, R220, 0x1f ;  /* 0x00001fdc11647589 */ /* 0x000ee800000e0000 */
[----:B------:R-:W4:Y:S01]  /*2df0*/  SHFL.IDX PT, R111, R17, R23, 0x1f ;  /* 0x00001f17116f7589 */ /* 0x000f2200000e0000 */
[----:B------:R-:W-:Y:S02]  /*2e00*/  FSEL R144, R144, -INF , !P0 ;  /* 0xff80000090907808 */ /* 0x000fe40004000000 */
[----:B------:R-:W-:-:S02]  /*2e10*/  ISETP.GE.AND P0, PT, R13, 0x39, PT ;  /* 0x000000390d00780c */ /* 0x000fc40003f06270 */
[----:B------:R-:W-:Y:S02]  /*2e20*/  ISETP.GT.OR P2, PT, R19, 0x68, !P2 ;  /* 0x000000681300780c */ /* 0x000fe40005744670 */
[----:B------:R-:W-:Y:S01]  /*2e30*/  ISETP.GT.OR P0, PT, R18, 0x39, !P0 ;  /* 0x000000391200780c */ /* 0x000fe20004704670 */
[----:B-1----:R-:W-:Y:S01]  /*2e40*/  FFMA.FTZ R228, R101, UR11, -R232 ;  /* 0x0000000b65e47c23 */ /* 0x002fe200080108e8 */
[----:B------:R-:W-:Y:S02]  /*2e50*/  FSEL R140, R140, -INF , !P2 ;  /* 0xff8000008c8c7808 */ /* 0x000fe40005000000 */
[----:B------:R-:W-:Y:S02]  /*2e60*/  ISETP.GE.AND P2, PT, R13, 0x31, PT ;  /* 0x000000310d00780c */ /* 0x000fe40003f46270 */
[----:B------:R-:W-:Y:S02]  /*2e70*/  FSEL R119, R119, -INF , !P0 ;  /* 0xff80000077777808 */ /* 0x000fe40004000000 */
[----:B------:R-:W-:Y:S01]  /*2e80*/  ISETP.GE.AND P0, PT, R13, 0x48, PT ;  /* 0x000000480d00780c */ /* 0x000fe20003f06270 */
[--C-:B-----5:R-:W-:Y:S01]  /*2e90*/  FFMA.FTZ R231, R104, UR11, -R98.reuse ;  /* 0x0000000b68e77c23 */ /* 0x120fe20008010862 */
[----:B------:R-:W-:Y:S01]  /*2ea0*/  FFMA.FTZ R101, R106, UR11, -R98 ;  /* 0x0000000b6a657c23 */ /* 0x000fe20008010862 */
[----:B------:R-:W-:Y:S01]  /*2eb0*/  ISETP.GT.OR P3, PT, R19, 0x69, !P3 ;  /* 0x000000691300780c */ /* 0x000fe20005f64670 */
[----:B------:R1:W-:Y:S01]  /*2ec0*/  MUFU.EX2 R98, R228 ;  /* 0x000000e400627308 */ /* 0x0003e20000000800 */
[----:B------:R-:W-:-:S02]  /*2ed0*/  ISETP.GT.OR P2, PT, R18, 0x31, !P2 ;  /* 0x000000311200780c */ /* 0x000fc40005744670 */
[----:B------:R-:W-:Y:S01]  /*2ee0*/  ISETP.GT.OR P0, PT, R18, 0x48, !P0 ;  /* 0x000000481200780c */ /* 0x000fe20004704670 */
[----:B---3--:R-:W-:Y:S01]  /*2ef0*/  FFMA.FTZ R104, R108, UR11, -R100 ;  /* 0x0000000b6c687c23 */ /* 0x008fe20008010864 */
[----:B------:R-:W-:Y:S01]  /*2f00*/  FFMA.FTZ R106, R109, UR11, -R230 ;  /* 0x0000000b6d6a7c23 */ /* 0x000fe200080108e6 */
[----:B------:R-:W-:Y:S01]  /*2f10*/  FSEL R141, R141, -INF , !P3 ;  /* 0xff8000008d8d7808 */ /* 0x000fe20005800000 */
[----:B-1----:R-:W-:Y:S01]  /*2f20*/  FFMA.FTZ R228, R105, UR11, -R99 ;  /* 0x0000000b69e47c23 */ /* 0x002fe20008010863 */
[----:B------:R-:W-:Y:S01]  /*2f30*/  FFMA.FTZ R105, R110, UR11, -R100 ;  /* 0x0000000b6e697c23 */ /* 0x000fe20008010864 */
[----:B------:R-:W-:Y:S01]  /*2f40*/  FSEL R110, R115, -INF , !P2 ;  /* 0xff800000736e7808 */ /* 0x000fe20005000000 */
[--C-:B----4-:R-:W-:Y:S01]  /*2f50*/  FFMA.FTZ R108, R112, UR11, -R111.reuse ;  /* 0x0000000b706c7c23 */ /* 0x110fe2000801086f */
[----:B------:R-:W-:Y:S01]  /*2f60*/  FFMA.FTZ R109, R102, UR11, -R111 ;  /* 0x0000000b666d7c23 */ /* 0x000fe2000801086f */
[C---:B------:R-:W-:Y:S01]  /*2f70*/  ISETP.GE.AND P3, PT, R13.reuse, 0x38, PT ;  /* 0x000000380d00780c */ /* 0x040fe20003f66270 */
[----:B------:R1:W-:Y:S01]  /*2f80*/  MUFU.EX2 R102, R228 ;  /* 0x000000e400667308 */ /* 0x0003e20000000800 */
[----:B------:R-:W-:-:S02]  /*2f90*/  ISETP.GE.AND P2, PT, R13, 0x40, PT ;  /* 0x000000400d00780c */ /* 0x000fc40003f46270 */
[----:B------:R-:W-:Y:S02]  /*2fa0*/  FSEL R111, R126, -INF , !P0 ;  /* 0xff8000007e6f7808 */ /* 0x000fe40004000000 */
[----:B------:R-:W-:Y:S02]  /*2fb0*/  ISETP.GE.AND P0, PT, R13, 0x51, PT ;  /* 0x000000510d00780c */ /* 0x000fe40003f06270 */
[----:B------:R-:W-:Y:S01]  /*2fc0*/  ISETP.GT.OR P3, PT, R18, 0x38, !P3 ;  /* 0x000000381200780c */ /* 0x000fe20005f64670 */
[----:B-1----:R-:W1:Y:S01]  /*2fd0*/  SHFL.IDX PT, R228, R17, R218, 0x1f ;  /* 0x00001fda11e47589 */ /* 0x002e6200000e0000 */
[----:B------:R-:W-:Y:S02]  /*2fe0*/  WARPGROUP.DEPBAR.LE gsb0, 0x0 ;  /* 0x00008000000079c5 */ /* 0x000fe40000010000 */
[----:B------:R-:W-:-:S06]  /*2ff0*/  WARPGROUP.ARRIVE ;  /* 0x00000000000079c5 */ /* 0x000fcc0000000000 */
[----:B------:R-:W-:Y:S01]  /*3000*/  HGMMA.64x128x16.F32.BF16 R24, gdesc[UR4], R24, gsb0 ;  /* 0x01e00000041879f0 */ /* 0x000fe20008001818 */
[C---:B------:R-:W-:Y:S02]  /*3010*/  ISETP.GT.OR P2, PT, R18.reuse, 0x40, !P2 ;  /* 0x000000401200780c */ /* 0x040fe40005744670 */
[----:B------:R-:W-:Y:S02]  /*3020*/  ISETP.GT.OR P0, PT, R18, 0x51, !P0 ;  /* 0x000000511200780c */ /* 0x000fe40004704670 */
[----:B------:R-:W-:Y:S02]  /*3030*/  FSEL R118, R118, -INF , !P3 ;  /* 0xff80000076767808 */ /* 0x000fe40005800000 */
[----:B------:R-:W-:Y:S02]  /*3040*/  FSEL R122, R122, -INF , !P2 ;  /* 0xff8000007a7a7808 */ /* 0x000fe40005000000 */
[C---:B------:R-:W-:Y:S02]  /*3050*/  ISETP.GE.AND P3, PT, R13.reuse, 0x41, PT ;  /* 0x000000410d00780c */ /* 0x040fe40003f66270 */
[----:B------:R-:W-:-:S02]  /*3060*/  ISETP.GE.AND P2, PT, R13, 0x49, PT ;  /* 0x000000490d00780c */ /* 0x000fc40003f46270 */
[----:B------:R-:W-:Y:S02]  /*3070*/  FSEL R115, R131, -INF , !P0 ;  /* 0xff80000083737808 */ /* 0x000fe40004000000 */
[----:B------:R-:W-:Y:S02]  /*3080*/  ISETP.GE.AND P0, PT, R13, 0x60, PT ;  /* 0x000000600d00780c */ /* 0x000fe40003f06270 */
[C---:B------:R-:W-:Y:S02]  /*3090*/  ISETP.GT.OR P3, PT, R18.reuse, 0x41, !P3 ;  /* 0x000000411200780c */ /* 0x040fe40005f64670 */
[C---:B------:R-:W-:Y:S01]  /*30a0*/  ISETP.GT.OR P2, PT, R18.reuse, 0x49, !P2 ;  /* 0x000000491200780c */ /* 0x040fe20005744670 */
[----:B------:R-:W-:Y:S01]  /*30b0*/  FFMA.FTZ R232, R103, UR11, -R232 ;  /* 0x0000000b67e87c23 */ /* 0x000fe200080108e8 */
[----:B------:R-:W-:Y:S01]  /*30c0*/  ISETP.GT.OR P0, PT, R18, 0x60, !P0 ;  /* 0x000000601200780c */ /* 0x000fe20004704670 */
[----:B------:R-:W-:Y:S01]  /*30d0*/  FFMA.FTZ R103, R224, UR11, -R99 ;  /* 0x0000000be0677c23 */ /* 0x000fe20008010863 */
[----:B------:R-:W-:-:S02]  /*30e0*/  FSEL R123, R123, -INF , !P3 ;  /* 0xff8000007b7b7808 */ /* 0x000fc40005800000 */
[----:B------:R-:W-:Y:S02]  /*30f0*/  FSEL R224, R127, -INF , !P2 ;  /* 0xff8000007fe07808 */ /* 0x000fe40005000000 */
[C---:B------:R-:W-:Y:S02]  /*3100*/  ISETP.GE.AND P3, PT, R13.reuse, 0x50, PT ;  /* 0x000000500d00780c */ /* 0x040fe40003f66270 */
[C---:B------:R-:W-:Y:S02]  /*3110*/  ISETP.GE.AND P2, PT, R13.reuse, 0x58, PT ;  /* 0x000000580d00780c */ /* 0x040fe40003f46270 */
[----:B------:R-:W-:Y:S02]  /*3120*/  FSEL R131, R138, -INF , !P0 ;  /* 0xff8000008a837808 */ /* 0x000fe40004000000 */
[----:B------:R-:W-:Y:S02]  /*3130*/  ISETP.GE.AND P0, PT, R13, 0x69, PT ;  /* 0x000000690d00780c */ /* 0x000fe40003f06270 */
[----:B------:R-:W-:-:S02]  /*3140*/  ISETP.GT.OR P3, PT, R18, 0x50, !P3 ;  /* 0x000000501200780c */ /* 0x000fc40005f64670 */
[C---:B------:R-:W-:Y:S01]  /*3150*/  ISETP.GT.OR P2, PT, R18.reuse, 0x58, !P2 ;  /* 0x000000581200780c */ /* 0x040fe20005744670 */
[----:B------:R-:W3:Y:S01]  /*3160*/  SHFL.IDX PT, R138, R17, R219, 0x1f ;  /* 0x00001fdb118a7589 */ /* 0x000ee200000e0000 */
[----:B------:R-:W-:Y:S01]  /*3170*/  ISETP.GT.OR P0, PT, R18, 0x69, !P0 ;  /* 0x000000691200780c */ /* 0x000fe20004704670 */
[--C-:B-1----:R-:W-:Y:S01]  /*3180*/  FFMA.FTZ R113, R113, UR11, -R228.reuse ;  /* 0x0000000b71717c23 */ /* 0x102fe200080108e4 */
[----:B------:R-:W-:Y:S01]  /*3190*/  FSEL R112, R130, -INF , !P3 ;  /* 0xff80000082707808 */ /* 0x000fe20005800000 */
[----:B------:R-:W-:Y:S01]  /*31a0*/  FFMA.FTZ R110, R110, UR11, -R228 ;  /* 0x0000000b6e6e7c23 */ /* 0x000fe200080108e4 */
[----:B------:R-:W-:Y:S01]  /*31b0*/  FSEL R134, R134, -INF , !P2 ;  /* 0xff80000086867808 */ /* 0x000fe20005000000 */
[----:B------:R-:W-:Y:S01]  /*31c0*/  SHFL.IDX PT, R228, R17, R114, 0x1f ;  /* 0x00001f7211e47589 */ /* 0x000fe200000e0000 */
[C---:B------:R-:W-:Y:S02]  /*31d0*/  ISETP.GE.AND P3, PT, R13.reuse, 0x59, PT ;  /* 0x000000590d00780c */ /* 0x040fe40003f66270 */
[----:B------:R-:W-:-:S02]  /*31e0*/  ISETP.GE.AND P2, PT, R13, 0x61, PT ;  /* 0x000000610d00780c */ /* 0x000fc40003f46270 */
[----:B------:R-:W-:Y:S02]  /*31f0*/  FSEL R127, R143, -INF , !P0 ;  /* 0xff8000008f7f7808 */ /* 0x000fe40004000000 */
[----:B------:R-:W1:Y:S01]  /*3200*/  SHFL.IDX PT, R143, R12, R5, 0x1f ;  /* 0x00001f050c8f7589 */ /* 0x000e6200000e0000 */
[C---:B------:R-:W-:Y:S02]  /*3210*/  ISETP.GT.OR P3, PT, R18.reuse, 0x59, !P3 ;  /* 0x000000591200780c */ /* 0x040fe40005f64670 */
[----:B------:R-:W-:Y:S02]  /*3220*/  ISETP.GT.OR P2, PT, R18, 0x61, !P2 ;  /* 0x000000611200780c */ /* 0x000fe40005744670 */
[----:B------:R-:W-:Y:S02]  /*3230*/  FSEL R135, R135, -INF , !P3 ;  /* 0xff80000087877808 */ /* 0x000fe40005800000 */
[----:B------:R-:W-:Y:S02]  /*3240*/  FSEL R139, R139, -INF , !P2 ;  /* 0xff8000008b8b7808 */ /* 0x000fe40005000000 */
[----:B------:R-:W-:-:S02]  /*3250*/  ISETP.GE.AND P3, PT, R13, 0x68, PT ;  /* 0x000000680d00780c */ /* 0x000fc40003f66270 */
[C---:B------:R-:W-:Y:S02]  /*3260*/  ISETP.GE.AND P2, PT, R13.reuse, 0x70, PT ;  /* 0x000000700d00780c */ /* 0x040fe40003f46270 */
[C---:B------:R-:W-:Y:S02]  /*3270*/  ISETP.GT.OR P3, PT, R18.reuse, 0x68, !P3 ;  /* 0x000000681200780c */ /* 0x040fe40005f64670 */
[----:B------:R-:W-:Y:S02]  /*3280*/  ISETP.GT.OR P2, PT, R18, 0x70, !P2 ;  /* 0x000000701200780c */ /* 0x000fe40005744670 */
        /* <DEDUP_REMOVED lines=8> */
[--C-:B---3--:R-:W-:Y:S01]  /*3310*/  FFMA.FTZ R19, R116, UR11, -R138.reuse ;  /* 0x0000000b74137c23 */ /* 0x108fe2000801088a */
[----:B------:R-:W-:Y:S01]  /*3320*/  ISETP.GT.OR P3, PT, R18, 0x71, !P3 ;  /* 0x000000711200780c */ /* 0x000fe20005f64670 */
[----:B------:R-:W-:Y:S01]  /*3330*/  FFMA.FTZ R138, R118, UR11, -R138 ;  /* 0x0000000b768a7c23 */ /* 0x000fe2000801088a */
[C---:B------:R-:W-:Y:S01]  /*3340*/  ISETP.GT.OR P0, PT, R18.reuse, 0x78, !P0 ;  /* 0x000000781200780c */ /* 0x040fe20004704670 */
[----:B------:R-:W3:Y:S01]  /*3350*/  SHFL.IDX PT, R142, R12, R221, 0x1f ;  /* 0x00001fdd0c8e7589 */ /* 0x000ee200000e0000 */
[----:B------:R-:W-:Y:S01]  /*3360*/  ISETP.GT.OR P2, PT, R18, 0x79, !P2 ;  /* 0x000000791200780c */ /* 0x000fe20005744670 */
[----:B------:R4:W-:Y:S02]  /*3370*/  MUFU.EX2 R13, R113 ;  /* 0x00000071000d7308 */ /* 0x0009e40000000800 */
[----:B------:R-:W5:Y:S01]  /*3380*/  SHFL.IDX PT, R116, R12, R220, 0x1f ;  /* 0x00001fdc0c747589 */ /* 0x000f6200000e0000 */
[----:B-1----:R-:W-:-:S03]  /*3390*/  FFMA.FTZ R120, R120, UR11, -R143 ;  /* 0x0000000b78787c23 */ /* 0x002fc6000801088f */
[----:B------:R-:W1:Y:S02]  /*33a0*/  SHFL.IDX PT, R146, R12, R23, 0x1f ;  /* 0x00001f170c927589 */ /* 0x000e6400000e0000 */
[----:B------:R3:W-:Y:S02]  /*33b0*/  MUFU.EX2 R18, R110 ;  /* 0x0000006e00127308 */ /* 0x0007e40000000800 */
[----:B----4-:R-:W4:Y:S01]  /*33c0*/  SHFL.IDX PT, R113, R12, R218, 0x1f ;  /* 0x00001fda0c717589 */ /* 0x010f2200000e0000 */
[--C-:B---3--:R-:W-:Y:S01]  /*33d0*/  FFMA.FTZ R110, R117, UR11, -R228.reuse ;  /* 0x0000000b756e7c23 */ /* 0x108fe200080108e4 */
[----:B------:R-:W-:Y:S01]  /*33e0*/  FFMA.FTZ R228, R119, UR11, -R228 ;  /* 0x0000000b77e47c23 */ /* 0x000fe200080108e4 */
[----:B------:R-:W-:-:S03]  /*33f0*/  FFMA.FTZ R119, R122, UR11, -R143 ;  /* 0x0000000b7a777c23 */ /* 0x000fc6000801088f */
[----:B------:R3:W-:Y:S01]  /*3400*/  MUFU.EX2 R17, R138 ;  /* 0x0000008a00117308 */ /* 0x0007e20000000800 */
[----:B------:R-:W-:Y:S04]  /*3410*/  SHFL.IDX PT, R143, R12, R219, 0x1f ;  /* 0x00001fdb0c8f7589 */ /* 0x000fe800000e0000 */
[----:B---3--:R-:W3:Y:S04]  /*3420*/  SHFL.IDX PT, R138, R12, R114, 0x1f ;  /* 0x00001f720c8a7589 */ /* 0x008ee800000e0000 */
[----:B------:R-:W2:Y:S01]  /*3430*/  SHFL.IDX PT, R118, R12, R22, 0x1f ;  /* 0x00001f160c767589 */ /* 0x000ea200000e0000 */
[----:B------:R-:W-:Y:S01]  /*3440*/  FFMA.FTZ R217, R217, UR11, -R142 ;  /* 0x0000000bd9d97c23 */ /* 0x000fe2000801088e */
[----:B-----5:R-:W-:Y:S01]  /*3450*/  FFMA.FTZ R117, R111, UR11, -R116 ;  /* 0x0000000b6f757c23 */ /* 0x020fe20008010874 */
[----:B-1----:R-:W-:Y:S01]  /*3460*/  FFMA.FTZ R122, R112, UR11, -R146 ;  /* 0x0000000b707a7c23 */ /* 0x002fe20008010892 */
[----:B------:R4:W-:Y:S08]  /*3470*/  MUFU.EX2 R111, R120 ;  /* 0x00000078006f7308 */ /* 0x0009f00000000800 */
[----:B------:R1:W-:Y:S01]  /*3480*/  MUFU.EX2 R112, R119 ;  /* 0x0000007700707308 */ /* 0x0003e20000000800 */
[----:B----4-:R-:W-:Y:S01]  /*3490*/  FFMA.FTZ R120, R115, UR11, -R113 ;  /* 0x0000000b73787c23 */ /* 0x010fe20008010871 */
[----:B------:R-:W-:-:S02]  /*34a0*/  WARPGROUP.DEPBAR.LE gsb0, 0x0 ;  /* 0x00008000000079c5 */ /* 0x000fc40000010000 */
[----:B-1----:R-:W-:-:S04]  /*34b0*/  FFMA.FTZ R119, R129, UR11, -R113 ;  /* 0x0000000b81777c23 */ /* 0x002fc80008010871 */
[----:B------:R1:W-:Y:S01]  /*34c0*/  MUFU.EX2 R113, R217 ;  /* 0x000000d900717308 */ /* 0x0003e20000000800 */
[----:B---3--:R-:W-:Y:S01]  /*34d0*/  FFMA.FTZ R133, R133, UR11, -R138 ;  /* 0x0000000b85857c23 */ /* 0x008fe2000801088a */
[----:B------:R-:W-:Y:S01]  /*34e0*/  FFMA.FTZ R142, R123, UR11, -R142 ;  /* 0x0000000b7b8e7c23 */ /* 0x000fe2000801088e */
[--C-:B-1----:R-:W-:Y:S01]  /*34f0*/  FFMA.FTZ R217, R132, UR11, -R143.reuse ;  /* 0x0000000b84d97c23 */ /* 0x102fe2000801088f */
[----:B------:R-:W-:Y:S02]  /*3500*/  FFMA.FTZ R132, R135, UR11, -R138 ;  /* 0x0000000b87847c23 */ /* 0x000fe4000801088a */
[----:B------:R-:W-:Y:S01]  /*3510*/  LDS R138, [R11+0x400] ;  /* 0x000400000b8a7984 */ /* 0x000fe20000000800 */
[----:B------:R-:W-:Y:S01]  /*3520*/  FFMA.FTZ R123, R128, UR11, -R146 ;  /* 0x0000000b807b7c23 */ /* 0x000fe20008010892 */
[----:B------:R-:W-:Y:S01]  /*3530*/  FFMA.FTZ R124, R124, UR11, -R116 ;  /* 0x0000000b7c7c7c23 */ /* 0x000fe20008010874 */
[----:B--2---:R-:W-:Y:S01]  /*3540*/  FFMA.FTZ R116, R125, UR11, -R118 ;  /* 0x0000000b7d747c23 */ /* 0x004fe20008010876 */
[----:B------:R-:W1:Y:S01]  /*3550*/  SHFL.IDX PT, R128, R16, R5, 0x1f ;  /* 0x00001f0510807589 */ /* 0x000e6200000e0000 */
[----:B------:R-:W-:-:S03]  /*3560*/  FFMA.FTZ R134, R134, UR11, -R143 ;  /* 0x0000000b86867c23 */ /* 0x000fc6000801088f */
[----:B------:R-:W2:Y:S04]  /*3570*/  SHFL.IDX PT, R125, R16, R23, 0x1f ;  /* 0x00001f17107d7589 */ /* 0x000ea800000e0000 */
[----:B------:R-:W3:Y:S01]  /*3580*/  SHFL.IDX PT, R143, R16, R220, 0x1f ;  /* 0x00001fdc108f7589 */ /* 0x000ee200000e0000 */
[----:B------:R4:W5:Y:S03]  /*3590*/  MUFU.EX2 R115, R124 ;  /* 0x0000007c00737308 */ /* 0x0009660000000800 */
[----:B------:R-:W5:Y:S04]  /*35a0*/  SHFL.IDX PT, R129, R16, R221, 0x1f ;  /* 0x00001fdd10817589 */ /* 0x000f6800000e0000 */
[----:B------:R-:W5:Y:S04]  /*35b0*/  SHFL.IDX PT, R135, R16, R22, 0x1f ;  /* 0x00001f1610877589 */ /* 0x000f6800000e0000 */
[----:B----4-:R-:W4:Y:S01]  /*35c0*/  SHFL.IDX PT, R124, R16, R219, 0x1f ;  /* 0x00001fdb107c7589 */ /* 0x010f2200000e0000 */
[--C-:B-1----:R-:W-:Y:S01]  /*35d0*/  FFMA.FTZ R136, R136, UR11, -R128.reuse ;  /* 0x0000000b88887c23 */ /* 0x102fe20008010880 */
[----:B------:R-:W-:-:S02]  /*35e0*/  FFMA.FTZ R131, R131, UR11, -R128 ;  /* 0x0000000b83837c23 */ /* 0x000fc40008010880 */
[----:B------:R-:W1:Y:S01]  /*35f0*/  SHFL.IDX PT, R128, R16, R218, 0x1f ;  /* 0x00001fda10807589 */ /* 0x000e6200000e0000 */
[--C-:B--2---:R-:W-:Y:S01]  /*3600*/  FFMA.FTZ R144, R144, UR11, -R125.reuse ;  /* 0x0000000b90907c23 */ /* 0x104fe2000801087d */
[----:B------:R-:W-:Y:S01]  /*3610*/  FFMA.FTZ R130, R130, UR11, -R125 ;  /* 0x0000000b82827c23 */ /* 0x000fe2000801087d */
[----:B------:R-:W-:Y:S01]  /*3620*/  FSEL R125, R148, -INF , !P1 ;  /* 0xff800000947d7808 */ /* 0x000fe20004800000 */
[----:B------:R2:W-:Y:S01]  /*3630*/  MUFU.EX2 R11, R142 ;  /* 0x0000008e000b7308 */ /* 0x0005e20000000800 */
[--C-:B---3--:R-:W-:Y:S01]  /*3640*/  FFMA.FTZ R140, R140, UR11, -R143.reuse ;  /* 0x0000000b8c8c7c23 */ /* 0x108fe2000801088f */
[----:B------:R-:W-:Y:S01]  /*3650*/  FFMA.FTZ R126, R126, UR11, -R143 ;  /* 0x0000000b7e7e7c23 */ /* 0x000fe2000801088f */
[----:B------:R-:W-:Y:S01]  /*3660*/  FSEL R143, R150, -INF , !P0 ;  /* 0xff800000968f7808 */ /* 0x000fe20004000000 */
[----:B--2---:R-:W2:Y:S01]  /*3670*/  SHFL.IDX PT, R142, R16, R114, 0x1f ;  /* 0x00001f72108e7589 */ /* 0x004ea200000e0000 */
[----:B-----5:R-:W-:Y:S01]  /*3680*/  FFMA.FTZ R137, R137, UR11, -R129 ;  /* 0x0000000b89897c23 */ /* 0x020fe20008010881 */
[--C-:B------:R-:W-:Y:S01]  /*3690*/  FFMA.FTZ R141, R141, UR11, -R135.reuse ;  /* 0x0000000b8d8d7c23 */ /* 0x100fe20008010887 */
[--C-:B----4-:R-:W-:Y:S01]  /*36a0*/  FFMA.FTZ R125, R125, UR11, -R124.reuse ;  /* 0x0000000b7d7d7c23 */ /* 0x110fe2000801087c */
[----:B------:R-:W-:Y:S01]  /*36b0*/  FFMA.FTZ R124, R143, UR11, -R124 ;  /* 0x0000000b8f7c7c23 */ /* 0x000fe2000801087c */
[----:B------:R-:W-:Y:S01]  /*36c0*/  FFMA.FTZ R127, R127, UR11, -R135 ;  /* 0x0000000b7f7f7c23 */ /* 0x000fe20008010887 */
[----:B------:R-:W3:Y:S01]  /*36d0*/  SHFL.IDX PT, R146, R138, R5, 0x1f ;  /* 0x00001f058a927589 */ /* 0x000ee200000e0000 */
[----:B------:R-:W-:Y:S01]  /*36e0*/  FFMA.FTZ R129, R139, UR11, -R129 ;  /* 0x0000000b8b817c23 */ /* 0x000fe20008010881 */
[----:B------:R-:W-:-:S02]  /*36f0*/  FSEL R135, R145, -INF , !P5 ;  /* 0xff80000091877808 */ /* 0x000fc40006800000 */
[----:B------:R-:W-:Y:S04]  /*3700*/  SHFL.IDX PT, R143, R138, R221, 0x1f ;  /* 0x00001fdd8a8f7589 */ /* 0x000fe800000e0000 */
[----:B------:R-:W4:Y:S04]  /*3710*/  SHFL.IDX PT, R148, R138, R220, 0x1f ;  /* 0x00001fdc8a947589 */ /* 0x000f2800000e0000 */
[----:B------:R5:W-:Y:S04]  /*3720*/  LDS R139, [R15+0x400] ;  /* 0x000400000f8b7984 */ /* 0x000be80000000800 */
[----:B------:R-:W4:Y:S01]  /*3730*/  SHFL.IDX PT, R145, R138, R22, 0x1f ;  /* 0x00001f168a917589 */ /* 0x000f2200000e0000 */
[----:B------:R-:W-:Y:S01]  /*3740*/  FSEL R147, R147, -INF , !P3 ;  /* 0xff80000093937808 */ /* 0x000fe20005800000 */
[--C-:B-1----:R-:W-:Y:S01]  /*3750*/  FFMA.FTZ R135, R135, UR11, -R128.reuse ;  /* 0x0000000b87877c23 */ /* 0x102fe20008010880 */
[----:B------:R-:W-:Y:S01]  /*3760*/  FSEL R149, R149, -INF , !P4 ;  /* 0xff80000095957808 */ /* 0x000fe20006000000 */
[----:B-----5:R2:W-:Y:S02]  /*3770*/  MUFU.EX2 R15, R123 ;  /* 0x0000007b000f7308 */ /* 0x0205e40000000800 */
[----:B------:R-:W-:Y:S01]  /*3780*/  FFMA.FTZ R128, R147, UR11, -R128 ;  /* 0x0000000b93807c23 */ /* 0x000fe20008010880 */
[----:B------:R-:W-:Y:S01]  /*3790*/  FSEL R151, R151, -INF , !P2 ;  /* 0xff80000097977808 */ /* 0x000fe20005000000 */
[----:B------:R-:W1:Y:S04]  /*37a0*/  SHFL.IDX PT, R147, R138, R23, 0x1f ;  /* 0x00001f178a937589 */ /* 0x000e6800000e0000 */
[----:B------:R-:W5:Y:S01]  /*37b0*/  SHFL.IDX PT, R150, R138, R218, 0x1f ;  /* 0x00001fda8a967589 */ /* 0x000f6200000e0000 */
[----:B--2---:R-:W-:Y:S01]  /*37c0*/  FFMA.FTZ R123, R149, UR11, -R142 ;  /* 0x0000000b957b7c23 */ /* 0x004fe2000801088e */
[----:B------:R2:W-:Y:S02]  /*37d0*/  MUFU.EX2 R16, R122 ;  /* 0x0000007a00107308 */ /* 0x0005e40000000800 */
[----:B------:R-:W5:Y:S01]  /*37e0*/  SHFL.IDX PT, R149, R138, R219, 0x1f ;  /* 0x00001fdb8a957589 */ /* 0x000f6200000e0000 */
[--C-:B---3--:R-:W-:Y:S01]  /*37f0*/  FADD.FTZ R24, R24, -R146.reuse ;  /* 0x8000009218187221 */ /* 0x108fe20000010000 */
[----:B------:R-:W-:Y:S01]  /*3800*/  FADD.FTZ R26, R26, -R146 ;  /* 0x800000921a1a7221 */ /* 0x000fe20000010000 */
[----:B----4-:R-:W-:Y:S01]  /*3810*/  FADD.FTZ R146, R28, -R148 ;  /* 0x800000941c927221 */ /* 0x010fe20000010000 */
[----:B--2---:R-:W-:Y:S01]  /*3820*/  FFMA.FTZ R122, R151, UR11, -R142 ;  /* 0x0000000b977a7c23 */ /* 0x004fe2000801088e */
[----:B------:R-:W-:Y:S01]  /*3830*/  FADD.FTZ R142, R25, -R143 ;  /* 0x8000008f198e7221 */ /* 0x000fe20000010000 */
[----:B------:R-:W-:Y:S01]  /*3840*/  FADD.FTZ R25, R30, -R148 ;  /* 0x800000941e197221 */ /* 0x000fe20000010000 */
[----:B------:R-:W-:-:S02]  /*3850*/  FADD.FTZ R148, R29, -R145 ;  /* 0x800000911d947221 */ /* 0x000fc40000010000 */
[----:B------:R2:W-:Y:S02]  /*3860*/  MUFU.EX2 R29, R134 ;  /* 0x00000086001d7308 */ /* 0x0005e40000000800 */
[----:B--2---:R2:W-:Y:S01]  /*3870*/  LDS R134, [R14+0x400] ;  /* 0x000400000e867984 */ /* 0x0045e20000000800 */
[----:B------:R-:W-:Y:S01]  /*3880*/  FADD.FTZ R143, R27, -R143 ;  /* 0x8000008f1b8f7221 */ /* 0x000fe20000010000 */
[----:B------:R-:W-:-:S04]  /*3890*/  FADD.FTZ R27, R31, -R145 ;  /* 0x800000911f1b7221 */ /* 0x000fc80000010000 */
[----:B--2---:R2:W-:Y:S01]  /*38a0*/  MUFU.EX2 R14, R133 ;  /* 0x00000085000e7308 */ /* 0x0045e20000000800 */
[--C-:B-1----:R-:W-:Y:S01]  /*38b0*/  FADD.FTZ R145, R32, -R147.reuse ;  /* 0x8000009320917221 */ /* 0x102fe20000010000 */
[----:B------:R-:W-:Y:S01]  /*38c0*/  FADD.FTZ R34, R34, -R147 ;  /* 0x8000009322227221 */ /* 0x000fe20000010000 */
[--C-:B-----5:R-:W-:Y:S01]  /*38d0*/  FADD.FTZ R147, R33, -R150.reuse ;  /* 0x8000009621937221 */ /* 0x120fe20000010000 */
[----:B--2---:R-:W-:Y:S01]  /*38e0*/  LDS R133, [R10+0x400] ;  /* 0x000400000a857984 */ /* 0x004fe20000000800 */
[----:B------:R-:W-:Y:S01]  /*38f0*/  FADD.FTZ R35, R35, -R150 ;  /* 0x8000009623237221 */ /* 0x000fe20000010000 */
[--C-:B------:R-:W-:Y:S02]  /*3900*/  FADD.FTZ R36, R36, -R149.reuse ;  /* 0x8000009524247221 */ /* 0x100fe40000010000 */
[----:B------:R-:W1:Y:S01]  /*3910*/  SHFL.IDX PT, R31, R139, R221, 0x1f ;  /* 0x00001fdd8b1f7589 */ /* 0x000e6200000e0000 */
[----:B------:R-:W-:-:S03]  /*3920*/  FADD.FTZ R38, R38, -R149 ;  /* 0x8000009526267221 */ /* 0x000fc60000010000 */
[----:B------:R-:W2:Y:S04]  /*3930*/  SHFL.IDX PT, R33, R139, R219, 0x1f ;  /* 0x00001fdb8b217589 */ /* 0x000ea800000e0000 */
[----:B------:R-:W3:Y:S04]  /*3940*/  SHFL.IDX PT, R30, R138, R114, 0x1f ;  /* 0x00001f728a1e7589 */ /* 0x000ee800000e0000 */
[----:B------:R-:W4:Y:S04]  /*3950*/  SHFL.IDX PT, R150, R139, R220, 0x1f ;  /* 0x00001fdc8b967589 */ /* 0x000f2800000e0000 */
[----:B------:R-:W5:Y:S04]  /*3960*/  SHFL.IDX PT, R149, R139, R22, 0x1f ;  /* 0x00001f168b957589 */ /* 0x000f6800000e0000 */
[----:B------:R-:W5:Y:S04]  /*3970*/  SHFL.IDX PT, R138, R139, R23, 0x1f ;  /* 0x00001f178b8a7589 */ /* 0x000f6800000e0000 */
[----:B------:R-:W5:Y:S01]  /*3980*/  SHFL.IDX PT, R32, R139, R218, 0x1f ;  /* 0x00001fda8b207589 */ /* 0x000f6200000e0000 */
[--C-:B-1----:R-:W-:Y:S01]  /*3990*/  FADD.FTZ R41, R41, -R31.reuse ;  /* 0x8000001f29297221 */ /* 0x102fe20000010000 */
[----:B------:R-:W-:-:S02]  /*39a0*/  FADD.FTZ R43, R43, -R31 ;  /* 0x8000001f2b2b7221 */ /* 0x000fc40000010000 */
[----:B------:R1:W-:Y:S01]  /*39b0*/  MUFU.EX2 R31, R131 ;  /* 0x00000083001f7308 */ /* 0x0003e20000000800 */
[--C-:B--2---:R-:W-:Y:S01]  /*39c0*/  FADD.FTZ R52, R52, -R33.reuse ;  /* 0x8000002134347221 */ /* 0x104fe20000010000 */
[----:B------:R-:W-:Y:S01]  /*39d0*/  FADD.FTZ R54, R54, -R33 ;  /* 0x8000002136367221 */ /* 0x000fe20000010000 */
[----:B------:R-:W-:Y:S01]  /*39e0*/  SHFL.IDX PT, R151, R139, R5, 0x1f ;  /* 0x00001f058b977589 */ /* 0x000fe200000e0000 */
[--C-:B---3--:R-:W-:Y:S01]  /*39f0*/  FADD.FTZ R37, R37, -R30.reuse ;  /* 0x8000001e25257221 */ /* 0x108fe20000010000 */
[----:B------:R-:W-:Y:S01]  /*3a00*/  FADD.FTZ R39, R39, -R30 ;  /* 0x8000001e27277221 */ /* 0x000fe20000010000 */
[--C-:B----4-:R-:W-:Y:S01]  /*3a10*/  FADD.FTZ R44, R44, -R150.reuse ;  /* 0x800000962c2c7221 */ /* 0x110fe20000010000 */
[----:B------:R-:W-:Y:S01]  /*3a20*/  FADD.FTZ R46, R46, -R150 ;  /* 0x800000962e2e7221 */ /* 0x000fe20000010000 */
[----:B------:R2:W-:Y:S01]  /*3a30*/  MUFU.EX2 R33, R129 ;  /* 0x0000008100217308 */ /* 0x0005e20000000800 */
[----:B-1----:R-:W1:Y:S01]  /*3a40*/  SHFL.IDX PT, R131, R134, R218, 0x1f ;  /* 0x00001fda86837589 */ /* 0x002e6200000e0000 */
[--C-:B-----5:R-:W-:Y:S01]  /*3a50*/  FADD.FTZ R45, R45, -R149.reuse ;  /* 0x800000952d2d7221 */ /* 0x120fe20000010000 */
[----:B------:R-:W-:-:S02]  /*3a60*/  FADD.FTZ R47, R47, -R149 ;  /* 0x800000952f2f7221 */ /* 0x000fc40000010000 */
[----:B------:R-:W-:Y:S01]  /*3a70*/  SHFL.IDX PT, R150, R139, R114, 0x1f ;  /* 0x00001f728b967589 */ /* 0x000fe200000e0000 */
[--C-:B------:R-:W-:Y:S01]  /*3a80*/  FADD.FTZ R48, R48, -R138.reuse ;  /* 0x8000008a30307221 */ /* 0x100fe20000010000 */
[----:B------:R-:W-:Y:S01]  /*3a90*/  FADD.FTZ R50, R50, -R138 ;  /* 0x8000008a32327221 */ /* 0x000fe20000010000 */
[----:B------:R-:W-:Y:S01]  /*3aa0*/  MUFU.EX2 R10, R132 ;  /* 0x00000084000a7308 */ /* 0x000fe20000000800 */
[----:B--2---:R-:W2:Y:S04]  /*3ab0*/  SHFL.IDX PT, R129, R134, R219, 0x1f ;  /* 0x00001fdb86817589 */ /* 0x004ea800000e0000 */
        /* <DEDUP_REMOVED lines=12> */
[----:B----4-:R4:W5:Y:S04]  /*3b80*/  SHFL.IDX PT, R137, R133, R22, 0x1f ;  /* 0x00001f1685897589 */ /* 0x01096800000e0000 */
[----:B------:R-:W5:Y:S04]  /*3b90*/  SHFL.IDX PT, R114, R133, R114, 0x1f ;  /* 0x00001f7285727589 */ /* 0x000f6800000e0000 */
[----:B------:R-:W-:Y:S04]  /*3ba0*/  SHFL.IDX PT, R221, R133, R221, 0x1f ;  /* 0x00001fdd85dd7589 */ /* 0x000fe800000e0000 */
[----:B------:R-:W-:Y:S04]  /*3bb0*/  SHFL.IDX PT, R220, R133, R220, 0x1f ;  /* 0x00001fdc85dc7589 */ /* 0x000fe800000e0000 */
[----:B------:R-:W-:Y:S04]  /*3bc0*/  SHFL.IDX PT, R218, R133, R218, 0x1f ;  /* 0x00001fda85da7589 */ /* 0x000fe800000e0000 */
[----:B------:R-:W5:Y:S01]  /*3bd0*/  SHFL.IDX PT, R133, R133, R5, 0x1f ;  /* 0x00001f0585857589 */ /* 0x000f6200000e0000 */
[----:B------:R-:W5:Y:S01]  /*3be0*/  MUFU.EX2 R116, R116 ;  /* 0x0000007400747308 */ /* 0x000f620000000800 */
[--C-:B-1----:R-:W-:Y:S01]  /*3bf0*/  FADD.FTZ R65, R65, -R131.reuse ;  /* 0x8000008341417221 */ /* 0x102fe20000010000 */
[----:B------:R-:W-:Y:S01]  /*3c00*/  FADD.FTZ R67, R67, -R131 ;  /* 0x8000008343437221 */ /* 0x000fe20000010000 */
[--C-:B--2---:R-:W-:Y:S01]  /*3c10*/  FADD.FTZ R131, R68, -R129.reuse ;  /* 0x8000008144837221 */ /* 0x104fe20000010000 */
[----:B------:R-:W-:-:S04]  /*3c20*/  FADD.FTZ R129, R70, -R129 ;  /* 0x8000008146817221 */ /* 0x000fc80000010000 */
[----:B------:R-:W1:Y:S01]  /*3c30*/  MUFU.EX2 R119, R119 ;  /* 0x0000007700777308 */ /* 0x000e620000000800 */
[----:B---3--:R-:W-:Y:S01]  /*3c40*/  FADD.FTZ R70, R69, -R134 ;  /* 0x8000008645467221 */ /* 0x008fe20000010000 */
[----:B------:R-:W-:Y:S01]  /*3c50*/  FFMA.FTZ R118, R224, UR11, -R118 ;  /* 0x0000000be0767c23 */ /* 0x000fe20008010876 */
[----:B------:R-:W-:Y:S01]  /*3c60*/  FMUL.FTZ R24, R216, R24 ;  /* 0x00000018d8187220 */ /* 0x000fe20000410000 */
[----:B------:R-:W-:Y:S01]  /*3c70*/  FMUL.FTZ R69, R121, R142 ;  /* 0x0000008e79457220 */ /* 0x000fe20000410000 */
[----:B------:R-:W-:Y:S01]  /*3c80*/  FFMA.FTZ R107, R107, UR11, -R230 ;  /* 0x0000000b6b6b7c23 */ /* 0x000fe200080108e6 */
[--C-:B------:R-:W-:Y:S01]  /*3c90*/  FADD.FTZ R53, R53, -R150.reuse ;  /* 0x8000009635357221 */ /* 0x100fe20000010000 */
[----:B------:R-:W-:Y:S01]  /*3ca0*/  FADD.FTZ R55, R55, -R150 ;  /* 0x8000009637377221 */ /* 0x000fe20000010000 */
[----:B----4-:R2:W-:Y:S01]  /*3cb0*/  MUFU.EX2 R22, R140 ;  /* 0x0000008c00167308 */ /* 0x0105e20000000800 */
[--C-:B------:R-:W-:Y:S01]  /*3cc0*/  FADD.FTZ R56, R56, -R139.reuse ;  /* 0x8000008b38387221 */ /* 0x100fe20000010000 */
[----:B------:R-:W-:Y:S01]  /*3cd0*/  FADD.FTZ R58, R58, -R139 ;  /* 0x8000008b3a3a7221 */ /* 0x000fe20000010000 */
[----:B-----5:R-:W-:Y:S01]  /*3ce0*/  FADD.FTZ R150, R84, -R219 ;  /* 0x800000db54967221 */ /* 0x020fe20000010000 */
[--C-:B------:R-:W-:Y:S01]  /*3cf0*/  FADD.FTZ R139, R77, -R137.reuse ;  /* 0x800000894d8b7221 */ /* 0x100fe20000010000 */
[----:B------:R-:W-:Y:S01]  /*3d00*/  F2FP.BF16.F32.PACK_AB R84, R69, R24 ;  /* 0x000000184554723e */ /* 0x000fe200000010ff */
[----:B------:R-:W-:Y:S01]  /*3d10*/  FMUL.FTZ R25, R91, R25 ;  /* 0x000000195b197220 */ /* 0x000fe20000410000 */
[----:B------:R-:W-:Y:S01]  /*3d20*/  FMUL.FTZ R24, R93, R27 ;  /* 0x0000001b5d187220 */ /* 0x000fe20000410000 */
[----:B------:R-:W3:Y:S01]  /*3d30*/  MUFU.EX2 R117, R117 ;  /* 0x0000007500757308 */ /* 0x000ee20000000800 */
[----:B--2---:R-:W-:Y:S01]  /*3d40*/  FADD.FTZ R140, R79, -R137 ;  /* 0x800000894f8c7221 */ /* 0x004fe20000010000 */
[----:B------:R-:W-:Y:S01]  /*3d50*/  FADD.FTZ R137, R80, -R23 ;  /* 0x8000001750897221 */ /* 0x000fe20000010000 */
[----:B------:R-:W-:Y:S01]  /*3d60*/  FMUL.FTZ R80, R94, R145 ;  /* 0x000000915e507220 */ /* 0x000fe20000410000 */
[----:B------:R-:W-:Y:S01]  /*3d70*/  FMUL.FTZ R147, R21, R147 ;  /* 0x0000009315937220 */ /* 0x000fe20000410000 */
[--C-:B------:R-:W-:Y:S01]  /*3d80*/  FADD.FTZ R40, R40, -R151.reuse ;  /* 0x8000009728287221 */ /* 0x100fe20000010000 */
[----:B------:R-:W-:-:S02]  /*3d90*/  FADD.FTZ R42, R42, -R151 ;  /* 0x800000972a2a7221 */ /* 0x000fc40000010000 */
[----:B------:R-:W2:Y:S01]  /*3da0*/  MUFU.EX2 R118, R118 ;  /* 0x0000007600767308 */ /* 0x000ea20000000800 */
[----:B------:R-:W-:Y:S01]  /*3db0*/  FADD.FTZ R60, R60, -R138 ;  /* 0x8000008a3c3c7221 */ /* 0x000fe20000010000 */
[----:B------:R-:W-:Y:S01]  /*3dc0*/  FADD.FTZ R61, R61, -R136 ;  /* 0x800000883d3d7221 */ /* 0x000fe20000010000 */
[----:B------:R-:W-:Y:S01]  /*3dd0*/  FADD.FTZ R64, R64, -R132 ;  /* 0x8000008440407221 */ /* 0x000fe20000010000 */
[----:B------:R-:W-:-:S04]  /*3de0*/  FADD.FTZ R151, R85, -R114 ;  /* 0x8000007255977221 */ /* 0x000fc80000010000 */
[----:B------:R-:W4:Y:S01]  /*3df0*/  MUFU.EX2 R120, R120 ;  /* 0x0000007800787308 */ /* 0x000f220000000800 */
[----:B------:R-:W-:Y:S01]  /*3e00*/  FADD.FTZ R114, R87, -R114 ;  /* 0x8000007257727221 */ /* 0x000fe20000010000 */
[----:B------:R-:W-:Y:S01]  /*3e10*/  F2FP.BF16.F32.PACK_AB R87, R24, R25 ;  /* 0x000000191857723e */ /* 0x000fe200000010ff */
[----:B------:R-:W-:-:S05]  /*3e20*/  FMUL.FTZ R60, R115, R60 ;  /* 0x0000003c733c7220 */ /* 0x000fca0000410000 */
[----:B------:R-:W5:Y:S01]  /*3e30*/  MUFU.EX2 R97, R97 ;  /* 0x0000006100617308 */ /* 0x000f620000000800 */
[----:B------:R-:W-:Y:S01]  /*3e40*/  F2FP.BF16.F32.PACK_AB R80, R147, R80 ;  /* 0x000000509350723e */ /* 0x000fe200000010ff */
[----:B------:R-:W-:Y:S01]  /*3e50*/  FMUL.FTZ R61, R116, R61 ;  /* 0x0000003d743d7220 */ /* 0x000fe20000410000 */
[----:B------:R-:W-:-:S05]  /*3e60*/  FMUL.FTZ R64, R15, R64 ;  /* 0x000000400f407220 */ /* 0x000fca0000410000 */
[----:B------:R-:W5:Y:S01]  /*3e70*/  MUFU.EX2 R96, R96 ;  /* 0x0000006000607308 */ /* 0x000f620000000800 */
[----:B-1----:R-:W-:Y:S01]  /*3e80*/  FMUL.FTZ R25, R119, R65 ;  /* 0x0000004177197220 */ /* 0x002fe20000410000 */
[----:B------:R-:W-:-:S06]  /*3e90*/  FADD.FTZ R63, R63, -R136 ;  /* 0x800000883f3f7221 */ /* 0x000fcc0000010000 */
[----:B------:R-:W1:Y:S01]  /*3ea0*/  MUFU.EX2 R99, R232 ;  /* 0x000000e800637308 */ /* 0x000e620000000800 */
[----:B------:R-:W-:Y:S01]  /*3eb0*/  FADD.FTZ R66, R66, -R132 ;  /* 0x8000008442427221 */ /* 0x000fe20000010000 */
[----:B------:R-:W-:-:S06]  /*3ec0*/  FADD.FTZ R132, R72, -R133 ;  /* 0x8000008548847221 */ /* 0x000fcc0000010000 */
[----:B------:R-:W1:Y:S01]  /*3ed0*/  MUFU.EX2 R100, R231 ;  /* 0x000000e700647308 */ /* 0x000e620000000800 */
[----:B------:R-:W-:-:S07]  /*3ee0*/  FADD.FTZ R136, R73, -R221 ;  /* 0x800000dd49887221 */ /* 0x000fce0000010000 */
        /* <DEDUP_REMOVED lines=10> */
[----:B------:R-:W1:Y:S08]  /*3f90*/  MUFU.EX2 R110, R110 ;  /* 0x0000006e006e7308 */ /* 0x000e700000000800 */
[----:B------:R-:W1:Y:S01]  /*3fa0*/  MUFU.EX2 R12, R228 ;  /* 0x000000e4000c7308 */ /* 0x000e620000000800 */
[----:B------:R-:W-:-:S07]  /*3fb0*/  F2FP.BF16.F32.PACK_AB R70, R61, R60 ;  /* 0x0000003c3d46723e */ /* 0x000fce00000010ff */
[----:B------:R-:W1:Y:S01]  /*3fc0*/  MUFU.EX2 R28, R217 ;  /* 0x000000d9001c7308 */ /* 0x000e620000000800 */
[----:B------:R-:W-:Y:S01]  /*3fd0*/  F2FP.BF16.F32.PACK_AB R64, R25, R64 ;  /* 0x000000401940723e */ /* 0x000fe200000010ff */
[----:B------:R-:W-:-:S06]  /*3fe0*/  FMUL.FTZ R60, R30, R132 ;  /* 0x000000841e3c7220 */ /* 0x000fcc0000410000 */
[----:B------:R-:W1:Y:S01]  /*3ff0*/  MUFU.EX2 R126, R126 ;  /* 0x0000007e007e7308 */ /* 0x000e620000000800 */
[----:B------:R-:W-:-:S07]  /*4000*/  FMUL.FTZ R25, R32, R136 ;  /* 0x0000008820197220 */ /* 0x000fce0000410000 */
[----:B------:R-:W1:Y:S01]  /*4010*/  MUFU.EX2 R141, R141 ;  /* 0x0000008d008d7308 */ /* 0x000e620000000800 */
[----:B------:R-:W-:-:S07]  /*4020*/  FADD.FTZ R62, R62, -R138 ;  /* 0x8000008a3e3e7221 */ /* 0x000fce0000010000 */
[----:B------:R-:W1:Y:S01]  /*4030*/  MUFU.EX2 R127, R127 ;  /* 0x0000007f007f7308 */ /* 0x000e620000000800 */
[----:B------:R-:W-:-:S07]  /*4040*/  FADD.FTZ R57, R57, -R149 ;  /* 0x8000009539397221 */ /* 0x000fce0000010000 */
[----:B------:R-:W1:Y:S01]  /*4050*/  MUFU.EX2 R144, R144 ;  /* 0x0000009000907308 */ /* 0x000e620000000800 */
[----:B------:R-:W-:-:S07]  /*4060*/  FADD.FTZ R59, R59, -R149 ;  /* 0x800000953b3b7221 */ /* 0x000fce0000010000 */
[----:B------:R-:W1:Y:S08]  /*4070*/  MUFU.EX2 R130, R130 ;  /* 0x0000008200827308 */ /* 0x000e700000000800 */
[----:B------:R-:W1:Y:S08]  /*4080*/  MUFU.EX2 R135, R135 ;  /* 0x0000008700877308 */ /* 0x000e700000000800 */
[----:B------:R-:W1:Y:S08]  /*4090*/  MUFU.EX2 R128, R128 ;  /* 0x0000008000807308 */ /* 0x000e700000000800 */
[----:B------:R-:W1:Y:S08]  /*40a0*/  MUFU.EX2 R125, R125 ;  /* 0x0000007d007d7308 */ /* 0x000e700000000800 */
[----:B------:R-:W1:Y:S08]  /*40b0*/  MUFU.EX2 R124, R124 ;  /* 0x0000007c007c7308 */ /* 0x000e700000000800 */
[----:B------:R-:W1:Y:S08]  /*40c0*/  MUFU.EX2 R123, R123 ;  /* 0x0000007b007b7308 */ /* 0x000e700000000800 */
[----:B------:R-:W1:Y:S01]  /*40d0*/  MUFU.EX2 R147, R122 ;  /* 0x0000007a00937308 */ /* 0x000e620000000800 */
        /* <DEDUP_REMOVED lines=8> */
[----:B---3--:R-:W-:Y:S01]  /*4160*/  FMUL.FTZ R62, R117, R62 ;  /* 0x0000003e753e7220 */ /* 0x008fe20000410000 */
[----:B--2---:R-:W-:Y:S01]  /*4170*/  FMUL.FTZ R63, R118, R63 ;  /* 0x0000003f763f7220 */ /* 0x004fe20000410000 */
[----:B------:R-:W-:Y:S01]  /*4180*/  FMUL.FTZ R65, R16, R66 ;  /* 0x0000004210417220 */ /* 0x000fe20000410000 */
[----:B----4-:R-:W-:Y:S01]  /*4190*/  FMUL.FTZ R24, R120, R67 ;  /* 0x0000004378187220 */ /* 0x010fe20000410000 */
[----:B------:R-:W-:Y:S01]  /*41a0*/  F2FP.BF16.F32.PACK_AB R60, R25, R60 ;  /* 0x0000003c193c723e */ /* 0x000fe200000010ff */
[----:B------:R-:W-:Y:S01]  /*41b0*/  FADD.FTZ R138, R76, -R220 ;  /* 0x800000dc4c8a7221 */ /* 0x000fe20000010000 */
        /* <DEDUP_REMOVED lines=12> */
[--C-:B------:R-:W-:Y:S01]  /*4280*/  FADD.FTZ R149, R81, -R218.reuse ;  /* 0x800000da51957221 */ /* 0x100fe20000010000 */
        /* <DEDUP_REMOVED lines=217> */
.L_x_5071:
        /* <DEDUP_REMOVED lines=68> */
.L_x_5072:
        /* <DEDUP_REMOVED lines=11> */
.L_x_5062:
        /* <DEDUP_REMOVED lines=128> */
.L_x_5085:
[----:B------:R-:W-:-:S05]  /*5d10*/  IMAD.U32 R6, RZ, RZ, UR36 ;  /* 0x00000024ff067e24 */ /* 0x000fca000f8e00ff */
[----:B------:R-:W-:-:S04]  /*5d20*/  LOP3.LUT R6, R6, 0x1, RZ, 0xfc, !PT ;  /* 0x0000000106067812 */ /* 0x000fc800078efcff */
[----:B------:R-:W-:-:S13]  /*5d30*/  ISETP.NE.AND P0, PT, R6, 0x3, PT ;  /* 0x000000030600780c */ /* 0x000fda0003f05270 */
[----:B------:R-:W-:Y:S05]  /*5d40*/  @!P0 BRA `(.L_x_5075) ;  /* 0x0000000000048947 */ /* 0x000fea0003800000 */
[----:B------:R-:W-:Y:S01]  /*5d50*/  BPT.TRAP 0x1 ;  /* 0x000000040000795c */ /* 0x000fe20000300000 */
.L_x_5075:
[----:B------:R-:W-:Y:S01]  /*5d60*/  IMAD R6, R0, 0x8, R222 ;  /* 0x0000000800067824 */ /* 0x000fe200078e02de */
[----:B-1----:R-:W-:-:S04]  /*5d70*/  SHF.L.U32 R11, R4, 0x1f, RZ ;  /* 0x0000001f040b7819 */ /* 0x002fc800000006ff */
[----:B------:R1:W2:Y:S01]  /*5d80*/  SYNCS.PHASECHK.TRANS64.TRYWAIT P1, [R6+URZ+0x30c10], R11 ;  /* 0x030c100b060075a7 */ /* 0x0002a2000802017f */
[----:B------:R-:W-:Y:S05]  /*5d90*/  @!P0 BRA `(.L_x_5076) ;  /* 0x0000000000048947 */ /* 0x000fea0003800000 */
[----:B------:R-:W-:Y:S01]  /*5da0*/  BPT.TRAP 0x1 ;  /* 0x000000040000795c */ /* 0x000fe20000300000 */
.L_x_5076:
[----:B------:R-:W-:-:S05]  /*5db0*/  VIADD R7, R222, 0x10000 ;  /* 0x00010000de077836 */ /* 0x000fca0000000000 */
[----:B------:R-:W-:-:S04]  /*5dc0*/  SHF.R.U32.HI R7, RZ, 0x4, R7 ;  /* 0x00000004ff077819 */ /* 0x000fc80000011607 */
[----:B------:R-:W-:-:S04]  /*5dd0*/  LOP3.LUT R220, R7, 0x3fff, RZ, 0xc0, !PT ;  /* 0x00003fff07dc7812 */ /* 0x000fc800078ec0ff */
[----:B------:R-:W-:Y:S01]  /*5de0*/  LOP3.LUT R7, R220, 0x10000, RZ, 0xfc, !PT ;  /* 0x00010000dc077812 */ /* 0x000fe200078efcff */
[----:B--2---:R-:W-:Y:S06]  /*5df0*/  @P1 BRA `(.L_x_5077) ;  /* 0x0000000000081947 */ /* 0x004fec0003800000 */
[----:B------:R-:W2:Y:S02]  /*5e00*/  SYNCS.PHASECHK.TRANS64.TRYWAIT P1, [R6+URZ+0x30c10], R11 ;  /* 0x030c100b060075a7 */ /* 0x000ea4000802017f */
[----:B--2---:R-:W-:Y:S05]  /*5e10*/  @!P1 BRA `(.L_x_5078) ;  /* 0x000000a8004c9947 */ /* 0x004fea0003800000 */
.L_x_5077:
        /* <DEDUP_REMOVED lines=62> */
.L_x_5079:
[----:B------:R1:W1:Y:S01]  /*6200*/  SYNCS.PHASECHK.TRANS64.TRYWAIT P1, [R6+URZ+0x30c30], R11 ;  /* 0x030c300b060075a7 */ /* 0x000262000802017f */
[----:B------:R-:W-:Y:S05]  /*6210*/  @!P0 BRA `(.L_x_5080) ;  /* 0x0000000000048947 */ /* 0x000fea0003800000 */
[----:B------:R-:W-:Y:S01]  /*6220*/  BPT.TRAP 0x1 ;  /* 0x000000040000795c */ /* 0x000fe20000300000 */
.L_x_5080:
        /* <DEDUP_REMOVED lines=8> */
.L_x_5081:
        /* <DEDUP_REMOVED lines=9> */
[----:B--2---:R-:W-:Y:S01]  /*6340*/  SHFL.IDX PT, R7, R15, R5, 0x1f ;  /* 0x00001f050f077589 */ /* 0x004fe200000e0000 */
[C---:B------:R-:W-:Y:S01]  /*6350*/  VIADD R13, R5.reuse, 0x18 ;  /* 0x00000018050d7836 */ /* 0x040fe20000000000 */
[C---:B------:R-:W-:Y:S01]  /*6360*/  ISETP.GT.AND P2, PT, R232.reuse, RZ, PT ;  /* 0x000000ffe800720c */ /* 0x040fe20003f44270 */
[C---:B------:R-:W-:Y:S01]  /*6370*/  VIADD R9, R5.reuse, 0x8 ;  /* 0x0000000805097836 */ /* 0x040fe20000000000 */
[----:B------:R-:W1:Y:S01]  /*6380*/  SHFL.IDX PT, R12, R15, R23, 0x1f ;  /* 0x00001f170f0c7589 */ /* 0x000e6200000e0000 */
[----:B------:R-:W-:Y:S01]  /*6390*/  ISETP.GT.AND P1, PT, R232, 0x8, PT ;  /* 0x00000008e800780c */ /* 0x000fe20003f24270 */
[----:B------:R-:W-:Y:S01]  /*63a0*/  VIADD R11, R5, 0x14 ;  /* 0x00000014050b7836 */ /* 0x000fe20000000000 */
[----:B------:R-:W-:Y:S01]  /*63b0*/  FSEL R93, R93, -INF , P2 ;  /* 0xff8000005d5d7808 */ /* 0x000fe20001000000 */
[----:B------:R-:W2:Y:S01]  /*63c0*/  SHFL.IDX PT, R18, R15, R13, 0x1f ;  /* 0x00001f0d0f127589 */ /* 0x000ea200000e0000 */
[----:B------:R-:W-:Y:S01]  /*63d0*/  FSEL R95, R95, -INF , P1 ;  /* 0xff8000005f5f7808 */ /* 0x000fe20000800000 */
[----:B------:R-:W-:Y:S01]  /*63e0*/  IMAD R216, R0, 0x400, R216 ;  /* 0x0000040000d87824 */ /* 0x000fe200078e02d8 */
[----:B------:R-:W-:Y:S01]  /*63f0*/  FSEL R88, R88, -INF , P2 ;  /* 0xff80000058587808 */ /* 0x000fe20001000000 */
[----:B------:R-:W4:Y:S01]  /*6400*/  SHFL.IDX PT, R10, R15, R9, 0x1f ;  /* 0x00001f090f0a7589 */ /* 0x000f2200000e0000 */
[----:B------:R-:W-:-:S02]  /*6410*/  FSEL R100, R100, -INF , P2 ;  /* 0xff80000064647808 */ /* 0x000fc40001000000 */
[----:B------:R-:W-:Y:S01]  /*6420*/  FSEL R89, R89, -INF , P2 ;  /* 0xff80000059597808 */ /* 0x000fe20001000000 */
[----:B------:R1:W-:Y:S01]  /*6430*/  SHFL.IDX PT, R16, R15, R11, 0x1f ;  /* 0x00001f0b0f107589 */ /* 0x0003e200000e0000 */
[----:B------:R-:W-:Y:S02]  /*6440*/  FSEL R92, R92, -INF , P2 ;  /* 0xff8000005c5c7808 */ /* 0x000fe40001000000 */
[----:B------:R-:W-:Y:S01]  /*6450*/  FSEL R94, R94, -INF , P1 ;  /* 0xff8000005e5e7808 */ /* 0x000fe20000800000 */
[----:B---3--:R-:W-:Y:S01]  /*6460*/  SHFL.IDX PT, R22, R227, R5, 0x1f ;  /* 0x00001f05e3167589 */ /* 0x008fe200000e0000 */
        /* <DEDUP_REMOVED lines=51> */
[--C-:B------:R-:W-:Y:S01]  /*67a0*/  FFMA.FTZ R88, R88, UR5, -R7.reuse ;  /* 0x0000000558587c23 */ /* 0x100fe20008010807 */
[----:B------:R-:W-:Y:S01]  /*67b0*/  UIADD3 UR6, UR6, 0x6, URZ ;  /* 0x0000000606067890 */ /* 0x000fe2000fffe03f */
[----:B------:R-:W1:Y:S01]  /*67c0*/  SHFL.IDX PT, R20, R15, R95, 0x1f ;  /* 0x00001f5f0f147589 */ /* 0x000e6200000e0000 */
[----:B--2---:R-:W-:Y:S01]  /*67d0*/  FFMA.FTZ R17, R100, UR5, -R18 ;  /* 0x0000000564117c23 */ /* 0x004fe20008010812 */
[----:B------:R-:W-:Y:S01]  /*67e0*/  VIADD R100, R5, 0x4 ;  /* 0x0000000405647836 */ /* 0x000fe20000000000 */
[----:B------:R2:W-:Y:S01]  /*67f0*/  MUFU.EX2 R219, R88 ;  /* 0x0000005800db7308 */ /* 0x0005e20000000800 */
[--C-:B----4-:R-:W-:Y:S01]  /*6800*/  FFMA.FTZ R9, R92, UR5, -R10.reuse ;  /* 0x000000055c097c23 */ /* 0x110fe2000801080a */
[----:B------:R-:W-:Y:S01]  /*6810*/  FFMA.FTZ R10, R94, UR5, -R10 ;  /* 0x000000055e0a7c23 */ /* 0x000fe2000801080a */
[--C-:B---3--:R-:W-:Y:S01]  /*6820*/  FFMA.FTZ R89, R89, UR5, -R8.reuse ;  /* 0x0000000559597c23 */ /* 0x108fe20008010808 */
[----:B------:R-:W-:Y:S01]  /*6830*/  FFMA.FTZ R7, R90, UR5, -R7 ;  /* 0x000000055a077c23 */ /* 0x000fe20008010807 */
[----:B------:R-:W3:Y:S01]  /*6840*/  SHFL.IDX PT, R92, R227, R23, 0x1f ;  /* 0x00001f17e35c7589 */ /* 0x000ee200000e0000 */
[----:B------:R-:W-:Y:S01]  /*6850*/  FFMA.FTZ R8, R91, UR5, -R8 ;  /* 0x000000055b087c23 */ /* 0x000fe20008010808 */
[--C-:B------:R-:W-:Y:S01]  /*6860*/  FFMA.FTZ R21, R104, UR5, -R22.reuse ;  /* 0x0000000568157c23 */ /* 0x100fe20008010816 */
        /* <DEDUP_REMOVED lines=8> */
[----:B-1----:R-:W-:-:S03]  /*68f0*/  FFMA.FTZ R19, R101, UR5, -R20 ;  /* 0x0000000565137c23 */ /* 0x002fc60008010814 */
[----:B------:R-:W1:Y:S01]  /*6900*/  SHFL.IDX PT, R94, R227, R89, 0x1f ;  /* 0x00001f59e35e7589 */ /* 0x000e6200000e0000 */
[----:B------:R-:W-:Y:S01]  /*6910*/  FFMA.FTZ R20, R103, UR5, -R20 ;  /* 0x0000000567147c23 */ /* 0x000fe20008010814 */
[----:B------:R-:W-:Y:S01]  /*6920*/  VIADD R103, R5, 0x8 ;  /* 0x0000000805677836 */ /* 0x000fe20000000000 */
[----:B------:R-:W5:Y:S01]  /*6930*/  MUFU.EX2 R10, R10 ;  /* 0x0000000a000a7308 */ /* 0x000f620000000800 */
[----:B------:R2:W5:Y:S01]  /*6940*/  SHFL.IDX PT, R14, R15, R89, 0x1f ;  /* 0x00001f590f0e7589 */ /* 0x00056200000e0000 */
[----:B---3--:R-:W-:-:S03]  /*6950*/  FFMA.FTZ R91, R109, UR5, -R92 ;  /* 0x000000056d5b7c23 */ /* 0x008fc6000801085c */
[----:B------:R-:W3:Y:S01]  /*6960*/  SHFL.IDX PT, R90, R227, R103, 0x1f ;  /* 0x00001f67e35a7589 */ /* 0x000ee200000e0000 */
[----:B------:R-:W-:Y:S01]  /*6970*/  FFMA.FTZ R92, R111, UR5, -R92 ;  /* 0x000000056f5c7c23 */ /* 0x000fe2000801085c */
[----:B------:R-:W-:Y:S01]  /*6980*/  FSEL R111, R129, -INF , P2 ;  /* 0xff800000816f7808 */ /* 0x000fe20001000000 */
[----:B--2---:R-:W-:Y:S01]  /*6990*/  FFMA.FTZ R23, R105, UR5, -R88 ;  /* 0x0000000569177c23 */ /* 0x004fe20008010858 */
[----:B------:R-:W-:Y:S01]  /*69a0*/  VIADD R105, R5, 0x14 ;  /* 0x0000001405697836 */ /* 0x000fe20000000000 */
[----:B------:R2:W3:Y:S01]  /*69b0*/  SHFL.IDX PT, R106, R218, R103, 0x1f ;  /* 0x00001f67da6a7589 */ /* 0x0004e200000e0000 */
[--C-:B------:R-:W-:Y:S01]  /*69c0*/  FFMA.FTZ R15, R97, UR5, -R16.reuse ;  /* 0x00000005610f7c23 */ /* 0x100fe20008010810 */
[----:B------:R-:W-:Y:S01]  /*69d0*/  FFMA.FTZ R16, R99, UR5, -R16 ;  /* 0x0000000563107c23 */ /* 0x000fe20008010810 */
[----:B------:R-:W-:Y:S01]  /*69e0*/  FFMA.FTZ R88, R107, UR5, -R88 ;  /* 0x000000056b587c23 */ /* 0x000fe20008010858 */
[----:B------:R-:W-:Y:S01]  /*69f0*/  VIADD R107, R5, 0xc ;  /* 0x0000000c056b7836 */ /* 0x000fe20000000000 */
[----:B------:R-:W-:Y:S01]  /*6a00*/  FSEL R129, R140, -INF , P2 ;  /* 0xff8000008c817808 */ /* 0x000fe20001000000 */
[----:B------:R-:W3:Y:S01]  /*6a10*/  MUFU.EX2 R19, R19 ;  /* 0x0000001300137308 */ /* 0x000ee20000000800 */
[----:B------:R-:W-:Y:S01]  /*6a20*/  FSEL R109, R128, -INF , P2 ;  /* 0xff800000806d7808 */ /* 0x000fe20001000000 */
[----:B----4-:R-:W-:Y:S01]  /*6a30*/  FFMA.FTZ R101, R120, UR5, -R102 ;  /* 0x0000000578657c23 */ /* 0x010fe20008010866 */
[----:B------:R-:W-:Y:S01]  /*6a40*/  FSEL R120, R148, -INF , P2 ;  /* 0xff80000094787808 */ /* 0x000fe20001000000 */
[----:B------:R-:W-:Y:S01]  /*6a50*/  SHFL.IDX PT, R107, R218, R107, 0x1f ;  /* 0x00001f6bda6b7589 */ /* 0x000fe200000e0000 */
[--C-:B-1----:R-:W-:Y:S01]  /*6a60*/  FFMA.FTZ R93, R112, UR5, -R94.reuse ;  /* 0x00000005705d7c23 */ /* 0x102fe2000801085e */
[----:B------:R-:W-:Y:S01]  /*6a70*/  FFMA.FTZ R94, R114, UR5, -R94 ;  /* 0x00000005725e7c23 */ /* 0x000fe2000801085e */
[----:B--2---:R-:W-:Y:S01]  /*6a80*/  FSEL R103, R121, -INF , P2 ;  /* 0xff80000079677808 */ /* 0x004fe20001000000 */
[----:B------:R-:W1:Y:S01]  /*6a90*/  SHFL.IDX PT, R112, R218, R105, 0x1f ;  /* 0x00001f69da707589 */ /* 0x000e6200000e0000 */
[--C-:B-----5:R-:W-:Y:S01]  /*6aa0*/  FFMA.FTZ R13, R96, UR5, -R14.reuse ;  /* 0x00000005600d7c23 */ /* 0x120fe2000801080e */
[----:B------:R-:W-:Y:S01]  /*6ab0*/  FFMA.FTZ R14, R98, UR5, -R14 ;  /* 0x00000005620e7c23 */ /* 0x000fe2000801080e */
[C---:B------:R-:W-:Y:S01]  /*6ac0*/  VIADD R148, R5.reuse, 0xc ;  /* 0x0000000c05947836 */ /* 0x040fe20000000000 */
[----:B------:R2:W4:Y:S01]  /*6ad0*/  SHFL.IDX PT, R96, R227, R105, 0x1f ;  /* 0x00001f69e3607589 */ /* 0x00052200000e0000 */
[----:B---3--:R-:W-:Y:S01]  /*6ae0*/  FFMA.FTZ R89, R108, UR5, -R90 ;  /* 0x000000056c597c23 */ /* 0x008fe2000801085a */
[----:B------:R-:W-:-:S02]  /*6af0*/  VIADD R108, R5, 0x18 ;  /* 0x00000018056c7836 */ /* 0x000fc40000000000 */
[----:B------:R-:W-:Y:S01]  /*6b00*/  FFMA.FTZ R103, R103, UR5, -R104 ;  /* 0x0000000567677c23 */ /* 0x000fe20008010868 */
[----:B------:R-:W-:Y:S01]  /*6b10*/  FFMA.FTZ R90, R110, UR5, -R90 ;  /* 0x000000056e5a7c23 */ /* 0x000fe2000801085a */
[----:B------:R-:W-:Y:S01]  /*6b20*/  FFMA.FTZ R104, R123, UR5, -R104 ;  /* 0x000000057b687c23 */ /* 0x000fe20008010868 */
[----:B------:R-:W-:Y:S01]  /*6b30*/  FFMA.FTZ R102, R122, UR5, -R102 ;  /* 0x000000057a667c23 */ /* 0x000fe20008010866 */
[----:B------:R-:W3:Y:S01]  /*6b40*/  SHFL.IDX PT, R98, R227, R108, 0x1f ;  /* 0x00001f6ce3627589 */ /* 0x000ee200000e0000 */
[----:B------:R-:W-:Y:S01]  /*6b50*/  FSEL R122, R145, -INF , P2 ;  /* 0xff800000917a7808 */ /* 0x000fe20001000000 */
[----:B------:R-:W5:Y:S01]  /*6b60*/  MUFU.EX2 R12, R12 ;  /* 0x0000000c000c7308 */ /* 0x000f620000000800 */
[----:B--2---:R-:W-:Y:S01]  /*6b70*/  FSEL R105, R124, -INF , P2 ;  /* 0xff8000007c697808 */ /* 0x004fe20001000000 */
[----:B------:R4:W2:Y:S01]  /*6b80*/  SHFL.IDX PT, R227, R227, R95, 0x1f ;  /* 0x00001f5fe3e37589 */ /* 0x0008a200000e0000 */
[----:B------:R-:W-:-:S03]  /*6b90*/  FSEL R124, R144, -INF , P2 ;  /* 0xff800000907c7808 */ /* 0x000fc60001000000 */
[----:B------:R4:W-:Y:S01]  /*6ba0*/  SHFL.IDX PT, R114, R218, R108, 0x1f ;  /* 0x00001f6cda727589 */ /* 0x0009e200000e0000 */
[--C-:B------:R-:W-:Y:S01]  /*6bb0*/  FFMA.FTZ R105, R105, UR5, -R106.reuse ;  /* 0x0000000569697c23 */ /* 0x100fe2000801086a */
[----:B------:R-:W-:Y:S01]  /*6bc0*/  FFMA.FTZ R106, R126, UR5, -R106 ;  /* 0x000000057e6a7c23 */ /* 0x000fe2000801086a */
[----:B------:R-:W-:Y:S01]  /*6bd0*/  FSEL R126, R141, -INF , P2 ;  /* 0xff8000008d7e7808 */ /* 0x000fe20001000000 */
[----:B------:R-:W5:Y:S01]  /*6be0*/  MUFU.EX2 R7, R7 ;  /* 0x0000000700077308 */ /* 0x000f620000000800 */
[--C-:B-1----:R-:W-:Y:S01]  /*6bf0*/  FFMA.FTZ R111, R111, UR5, -R112.reuse ;  /* 0x000000056f6f7c23 */ /* 0x102fe20008010870 */
[----:B------:R-:W-:Y:S01]  /*6c00*/  FFMA.FTZ R112, R131, UR5, -R112 ;  /* 0x0000000583707c23 */ /* 0x000fe20008010870 */
[----:B------:R-:W-:Y:S02]  /*6c10*/  VIADD R131, R5, 0x8 ;  /* 0x0000000805837836 */ /* 0x000fe40000000000 */
[--C-:B----4-:R-:W-:Y:S01]  /*6c20*/  FFMA.FTZ R95, R113, UR5, -R96.reuse ;  /* 0x00000005715f7c23 */ /* 0x110fe20008010860 */
[----:B------:R-:W-:Y:S01]  /*6c30*/  FSEL R108, R127, -INF , P1 ;  /* 0xff8000007f6c7808 */ /* 0x000fe20000800000 */
[----:B------:R-:W-:Y:S01]  /*6c40*/  FFMA.FTZ R96, R115, UR5, -R96 ;  /* 0x0000000573607c23 */ /* 0x000fe20008010860 */
[----:B------:R-:W1:Y:S01]  /*6c50*/  SHFL.IDX PT, R127, R217, R131, 0x1f ;  /* 0x00001f83d97f7589 */ /* 0x000e6200000e0000 */
[----:B------:R-:W-:Y:S01]  /*6c60*/  FSEL R115, R133, -INF , P2 ;  /* 0xff80000085737808 */ /* 0x000fe20001000000 */
[----:B------:R-:W-:Y:S01]  /*6c70*/  MUFU.EX2 R8, R8 ;  /* 0x0000000800087308 */ /* 0x000fe20000000800 */
[----:B------:R-:W-:Y:S01]  /*6c80*/  FSEL R113, R125, -INF , P2 ;  /* 0xff8000007d717808 */ /* 0x000fe20001000000 */
[--C-:B---3--:R-:W-:Y:S01]  /*6c90*/  FFMA.FTZ R97, R116, UR5, -R98.reuse ;  /* 0x0000000574617c23 */ /* 0x108fe20008010862 */
[----:B------:R-:W-:Y:S01]  /*6ca0*/  FFMA.FTZ R108, R108, UR5, -R107 ;  /* 0x000000056c6c7c23 */ /* 0x000fe2000801086b */
[----:B------:R-:W-:Y:S01]  /*6cb0*/  FFMA.FTZ R98, R118, UR5, -R98 ;  /* 0x0000000576627c23 */ /* 0x000fe20008010862 */
[----:B------:R-:W-:Y:S01]  /*6cc0*/  FSEL R118, R149, -INF , P2 ;  /* 0xff80000095767808 */ /* 0x000fe20001000000 */
[--C-:B--2---:R-:W-:Y:S01]  /*6cd0*/  FFMA.FTZ R99, R117, UR5, -R227.reuse ;  /* 0x0000000575637c23 */ /* 0x104fe200080108e3 */
[----:B------:R-:W-:Y:S01]  /*6ce0*/  FFMA.FTZ R100, R119, UR5, -R227 ;  /* 0x0000000577647c23 */ /* 0x000fe200080108e3 */
[----:B------:R-:W-:-:S02]  /*6cf0*/  VIADD R117, R5, 0x10 ;  /* 0x0000001005757836 */ /* 0x000fc40000000000 */
[----:B------:R-:W-:Y:S01]  /*6d00*/  FFMA.FTZ R113, R113, UR5, -R107 ;  /* 0x0000000571717c23 */ /* 0x000fe2000801086b */
[C---:B------:R-:W-:Y:S01]  /*6d10*/  VIADD R227, R5.reuse, 0x1c ;  /* 0x0000001c05e37836 */ /* 0x040fe20000000000 */
[----:B------:R-:W2:Y:S01]  /*6d20*/  SHFL.IDX PT, R125, R217, R148, 0x1f ;  /* 0x00001f94d97d7589 */ /* 0x000ea200000e0000 */
[----:B------:R-:W-:Y:S01]  /*6d30*/  VIADD R149, R5, 0x14 ;  /* 0x0000001405957836 */ /* 0x000fe20000000000 */
[----:B------:R3:W-:Y:S02]  /*6d40*/  MUFU.EX2 R107, R113 ;  /* 0x00000071006b7308 */ /* 0x0007e40000000800 */
[----:B------:R-:W4:Y:S04]  /*6d50*/  SHFL.IDX PT, R110, R218, R117, 0x1f ;  /* 0x00001f75da6e7589 */ /* 0x000f2800000e0000 */
[----:B------:R5:W4:Y:S02]  /*6d60*/  SHFL.IDX PT, R123, R217, R117, 0x1f ;  /* 0x00001f75d97b7589 */ /* 0x000b2400000e0000 */
[----:B------:R-:W-:Y:S01]  /*6d70*/  MUFU.EX2 R18, R18 ;  /* 0x0000001200127308 */ /* 0x000fe20000000800 */
[--C-:B-1----:R-:W-:Y:S01]  /*6d80*/  FFMA.FTZ R129, R129, UR5, -R127.reuse ;  /* 0x0000000581817c23 */ /* 0x102fe2000801087f */
[----:B------:R1:W4:Y:S01]  /*6d90*/  SHFL.IDX PT, R116, R218, R227, 0x1f ;  /* 0x00001fe3da747589 */ /* 0x00032200000e0000 */
[----:B------:R-:W-:Y:S01]  /*6da0*/  FFMA.FTZ R127, R142, UR5, -R127 ;  /* 0x000000058e7f7c23 */ /* 0x000fe2000801087f */
[----:B---3--:R-:W-:Y:S01]  /*6db0*/  FSEL R113, R132, -INF , P2 ;  /* 0xff80000084717808 */ /* 0x008fe20001000000 */
[----:B------:R-:W-:Y:S01]  /*6dc0*/  VIADD R132, R5, 0x4 ;  /* 0x0000000405847836 */ /* 0x000fe20000000000 */
[----:B------:R-:W3:Y:S01]  /*6dd0*/  SHFL.IDX PT, R121, R217, R149, 0x1f ;  /* 0x00001f95d9797589 */ /* 0x000ee200000e0000 */
[----:B-----5:R-:W-:Y:S01]  /*6de0*/  FSEL R117, R151, -INF , P1 ;  /* 0xff80000097757808 */ /* 0x020fe20000800000 */
[----:B------:R-:W-:-:S02]  /*6df0*/  VIADD R151, R5, 0x10 ;  /* 0x0000001005977836 */ /* 0x000fc40000000000 */
[----:B------:R-:W5:Y:S01]  /*6e00*/  SHFL.IDX PT, R128, R217, R132, 0x1f ;  /* 0x00001f84d9807589 */ /* 0x000f6200000e0000 */
[--C-:B------:R-:W-:Y:S01]  /*6e10*/  FFMA.FTZ R113, R113, UR5, -R114.reuse ;  /* 0x0000000571717c23 */ /* 0x100fe20008010872 */
[----:B-1----:R-:W-:Y:S02]  /*6e20*/  VIADD R218, R5, 0x18 ;  /* 0x0000001805da7836 */ /* 0x002fe40000000000 */
[----:B------:R-:W-:Y:S01]  /*6e30*/  FFMA.FTZ R114, R134, UR5, -R114 ;  /* 0x0000000586727c23 */ /* 0x000fe20008010872 */
[----:B------:R-:W-:Y:S01]  /*6e40*/  FSEL R134, R136, -INF , P2 ;  /* 0xff80000088867808 */ /* 0x000fe20001000000 */
[----:B--2---:R-:W-:Y:S01]  /*6e50*/  FFMA.FTZ R126, R126, UR5, -R125 ;  /* 0x000000057e7e7c23 */ /* 0x004fe2000801087d */
[----:B------:R-:W-:Y:S02]  /*6e60*/  WARPGROUP.DEPBAR.LE gsb0, 0x0 ;  /* 0x00008000000079c5 */ /* 0x000fe40000010000 */
[----:B------:R-:W-:Y:S01]  /*6e70*/  WARPGROUP.ARRIVE ;  /* 0x00000000000079c5 */ /* 0x000fe20000000000 */
[--C-:B----4-:R-:W-:Y:S01]  /*6e80*/  FFMA.FTZ R109, R109, UR5, -R110.reuse ;  /* 0x000000056d6d7c23 */ /* 0x110fe2000801086e */
[----:B------:R-:W-:Y:S01]  /*6e90*/  FFMA.FTZ R110, R130, UR5, -R110 ;  /* 0x00000005826e7c23 */ /* 0x000fe2000801086e */
[----:B------:R-:W-:Y:S01]  /*6ea0*/  FSEL R130, R139, -INF , P1 ;  /* 0xff8000008b827808 */ /* 0x000fe20000800000 */
[----:B------:R-:W1:Y:S01]  /*6eb0*/  SHFL.IDX PT, R119, R217, R218, 0x1f ;  /* 0x00001fdad9777589 */ /* 0x000e6200000e0000 */
[----:B------:R-:W-:Y:S01]  /*6ec0*/  FFMA.FTZ R124, R124, UR5, -R123 ;  /* 0x000000057c7c7c23 */ /* 0x000fe2000801087b */
[----:B------:R-:W-:Y:S01]  /*6ed0*/  HGMMA.64x128x16.F32.BF16 R24, gdesc[UR8], R24, gsb0 ;  /* 0x01e00000081879f0 */ /* 0x000fe20008001818 */
[----:B------:R-:W-:Y:S01]  /*6ee0*/  R2UR UR8, R230 ;  /* 0x00000000e60872ca */ /* 0x000fe200000e0000 */
[----:B------:R-:W-:Y:S01]  /*6ef0*/  UMOV UR10, UR4 ;  /* 0x00000004000a7c82 */ /* 0x000fe20008000000 */
[----:B------:R-:W-:Y:S01]  /*6f00*/  R2UR UR9, R231 ;  /* 0x00000000e70972ca */ /* 0x000fe200000e0000 */
[----:B------:R-:W-:Y:S01]  /*6f10*/  UMOV UR11, 0x40000040 ;  /* 0x40000040000b7882 */ /* 0x000fe20000000000 */
[--C-:B------:R-:W-:Y:S01]  /*6f20*/  FFMA.FTZ R115, R115, UR5, -R116.reuse ;  /* 0x0000000573737c23 */ /* 0x100fe20008010874 */
[----:B------:R-:W-:Y:S01]  /*6f30*/  FFMA.FTZ R116, R135, UR5, -R116 ;  /* 0x0000000587747c23 */ /* 0x000fe20008010874 */
[--C-:B---3--:R-:W-:Y:S01]  /*6f40*/  FFMA.FTZ R122, R122, UR5, -R121.reuse ;  /* 0x000000057a7a7c23 */ /* 0x108fe20008010879 */
[----:B------:R-:W2:Y:S01]  /*6f50*/  SHFL.IDX PT, R135, R217, R5, 0x1f ;  /* 0x00001f05d9877589 */ /* 0x000ea200000e0000 */
[----:B------:R-:W-:Y:S01]  /*6f60*/  FFMA.FTZ R121, R147, UR5, -R121 ;  /* 0x0000000593797c23 */ /* 0x000fe20008010879 */
[----:B-----5:R-:W-:Y:S01]  /*6f70*/  FFMA.FTZ R139, R137, UR5, -R128 ;  /* 0x00000005898b7c23 */ /* 0x020fe20008010880 */
[----:B------:R-:W-:Y:S01]  /*6f80*/  FFMA.FTZ R123, R146, UR5, -R123 ;  /* 0x00000005927b7c23 */ /* 0x000fe2000801087b */
[----:B------:R-:W3:Y:S01]  /*6f90*/  SHFL.IDX PT, R217, R217, R227, 0x1f ;  /* 0x00001fe3d9d97589 */ /* 0x000ee200000e0000 */
[----:B------:R-:W-:Y:S01]  /*6fa0*/  FFMA.FTZ R125, R143, UR5, -R125 ;  /* 0x000000058f7d7c23 */ /* 0x000fe2000801087d */
[----:B------:R-:W4:Y:S01]  /*6fb0*/  MUFU.EX2 R20, R20 ;  /* 0x0000001400147308 */ /* 0x000f220000000800 */
[----:B------:R-:W-:Y:S01]  /*6fc0*/  R2UR UR4, R216 ;  /* 0x00000000d80472ca */ /* 0x000fe200000e0000 */
[--C-:B-1----:R-:W-:Y:S01]  /*6fd0*/  FFMA.FTZ R120, R120, UR5, -R119.reuse ;  /* 0x0000000578787c23 */ /* 0x102fe20008010877 */
[----:B------:R-:W-:Y:S01]  /*6fe0*/  FFMA.FTZ R119, R150, UR5, -R119 ;  /* 0x0000000596777c23 */ /* 0x000fe20008010877 */
[----:B------:R-:W-:-:S04]  /*6ff0*/  VIADD R150, R5, 0x8 ;  /* 0x0000000805967836 */ /* 0x000fc80000000000 */
[----:B------:R-:W1:Y:S01]  /*7000*/  MUFU.EX2 R105, R105 ;  /* 0x0000006900697308 */ /* 0x000e620000000800 */
[--C-:B--2---:R-:W-:Y:S01]  /*7010*/  FFMA.FTZ R134, R134, UR5, -R135.reuse ;  /* 0x0000000586867c23 */ /* 0x104fe20008010887 */
[----:B------:R-:W-:Y:S01]  /*7020*/  FFMA.FTZ R135, R138, UR5, -R135 ;  /* 0x000000058a877c23 */ /* 0x000fe20008010887 */
[----:B------:R-:W-:-:S05]  /*7030*/  FFMA.FTZ R138, R130, UR5, -R128 ;  /* 0x00000005828a7c23 */ /* 0x000fca0008010880 */
[----:B------:R-:W2:Y:S01]  /*7040*/  MUFU.EX2 R109, R109 ;  /* 0x0000006d006d7308 */ /* 0x000ea20000000800 */
[--C-:B---3--:R-:W-:Y:S01]  /*7050*/  FFMA.FTZ R118, R118, UR5, -R217.reuse ;  /* 0x0000000576767c23 */ /* 0x108fe200080108d9 */
[----:B------:R-:W-:Y:S01]  /*7060*/  FFMA.FTZ R117, R117, UR5, -R217 ;  /* 0x0000000575757c23 */ /* 0x000fe200080108d9 */
[----:B------:R-:W-:-:S05]  /*7070*/  VIADD R217, R5, 0x4 ;  /* 0x0000000405d97836 */ /* 0x000fca0000000000 */
[----:B------:R-:W3:Y:S08]  /*7080*/  MUFU.EX2 R111, R111 ;  /* 0x0000006f006f7308 */ /* 0x000ef00000000800 */
        /* <DEDUP_REMOVED lines=9> */
[----:B------:R-:W5:Y:S08]  /*7120*/  MUFU.EX2 R15, R15 ;  /* 0x0000000f000f7308 */ /* 0x000f700000000800 */
        /* <DEDUP_REMOVED lines=9> */
[----:B------:R-:W-:Y:S08]  /*71c0*/  MUFU.EX2 R102, R102 ;  /* 0x0000006600667308 */ /* 0x000ff00000000800 */
[----:B------:R-:W5:Y:S08]  /*71d0*/  MUFU.EX2 R103, R103 ;  /* 0x0000006700677308 */ /* 0x000f700000000800 */
        /* <DEDUP_REMOVED lines=22> */
[----:B------:R-:W-:Y:S01]  /*7340*/  MUFU.EX2 R116, R116 ;  /* 0x0000007400747308 */ /* 0x000fe20000000800 */
[----:B------:R-:W-:-:S02]  /*7350*/  WARPGROUP.DEPBAR.LE gsb0, 0x0 ;  /* 0x00008000000079c5 */ /* 0x000fc40000010000 */
[----:B------:R-:W4:Y:S04]  /*7360*/  LDS R226, [R226+0x400] ;  /* 0x00040000e2e27984 */ /* 0x000f280000000800 */
[----:B------:R-:W1:Y:S04]  /*7370*/  LDS R223, [R223+0x400] ;  /* 0x00040000dfdf7984 */ /* 0x000e680000000800 */
[----:B------:R-:W-:Y:S04]  /*7380*/  LDS R225, [R225+0x400] ;  /* 0x00040000e1e17984 */ /* 0x000fe80000000800 */
[----:B------:R-:W-:Y:S04]  /*7390*/  LDS R224, [R224+0x400] ;  /* 0x00040000e0e07984 */ /* 0x000fe80000000800 */
[----:B----4-:R-:W4:Y:S04]  /*73a0*/  SHFL.IDX PT, R142, R226, R151, 0x1f ;  /* 0x00001f97e28e7589 */ /* 0x010f2800000e0000 */
[----:B------:R-:W2:Y:S04]  /*73b0*/  SHFL.IDX PT, R140, R226, R218, 0x1f ;  /* 0x00001fdae28c7589 */ /* 0x000ea800000e0000 */
[----:B-1----:R-:W-:Y:S04]  /*73c0*/  SHFL.IDX PT, R133, R223, R151, 0x1f ;  /* 0x00001f97df857589 */ /* 0x002fe800000e0000 */
[----:B------:R-:W1:Y:S04]  /*73d0*/  SHFL.IDX PT, R128, R223, R5, 0x1f ;  /* 0x00001f05df807589 */ /* 0x000e6800000e0000 */
[----:B------:R-:W3:Y:S04]  /*73e0*/  SHFL.IDX PT, R130, R223, R132, 0x1f ;  /* 0x00001f84df827589 */ /* 0x000ee800000e0000 */
[----:B------:R-:W5:Y:S01]  /*73f0*/  SHFL.IDX PT, R137, R223, R131, 0x1f ;  /* 0x00001f83df897589 */ /* 0x000f6200000e0000 */
[--C-:B----4-:R-:W-:Y:S01]  /*7400*/  FADD.FTZ R48, R48, -R142.reuse ;  /* 0x8000008e30307221 */ /* 0x110fe20000010000 */
[----:B------:R-:W-:-:S02]  /*7410*/  FADD.FTZ R50, R50, -R142 ;  /* 0x8000008e32327221 */ /* 0x000fc40000010000 */
[----:B------:R-:W4:Y:S01]  /*7420*/  SHFL.IDX PT, R131, R223, R148, 0x1f ;  /* 0x00001f94df837589 */ /* 0x000f2200000e0000 */
[--C-:B--2---:R-:W-:Y:S01]  /*7430*/  FADD.FTZ R52, R52, -R140.reuse ;  /* 0x8000008c34347221 */ /* 0x104fe20000010000 */
[----:B------:R-:W-:Y:S02]  /*7440*/  FADD.FTZ R54, R54, -R140 ;  /* 0x8000008c36367221 */ /* 0x000fe40000010000 */
[----:B------:R-:W-:Y:S04]  /*7450*/  SHFL.IDX PT, R142, R224, R151, 0x1f ;  /* 0x00001f97e08e7589 */ /* 0x000fe800000e0000 */
[----:B------:R2:W4:Y:S01]  /*7460*/  SHFL.IDX PT, R140, R225, R151, 0x1f ;  /* 0x00001f97e18c7589 */ /* 0x00052200000e0000 */
[--C-:B-1----:R-:W-:Y:S01]  /*7470*/  FADD.FTZ R24, R24, -R128.reuse ;  /* 0x8000008018187221 */ /* 0x102fe20000010000 */
[----:B------:R-:W-:-:S02]  /*7480*/  FADD.FTZ R26, R26, -R128 ;  /* 0x800000801a1a7221 */ /* 0x000fc40000010000 */
[----:B------:R-:W1:Y:S01]  /*7490*/  SHFL.IDX PT, R141, R226, R148, 0x1f ;  /* 0x00001f94e28d7589 */ /* 0x000e6200000e0000 */
[--C-:B---3--:R-:W-:Y:S01]  /*74a0*/  FADD.FTZ R128, R25, -R130.reuse ;  /* 0x8000008219807221 */ /* 0x108fe20000010000 */
[----:B------:R-:W-:Y:S02]  /*74b0*/  FADD.FTZ R130, R27, -R130 ;  /* 0x800000821b827221 */ /* 0x000fe40000010000 */
[----:B------:R-:W3:Y:S01]  /*74c0*/  SHFL.IDX PT, R136, R223, R149, 0x1f ;  /* 0x00001f95df887589 */ /* 0x000ee200000e0000 */
[--C-:B-----5:R-:W-:Y:S01]  /*74d0*/  FADD.FTZ R132, R28, -R137.reuse ;  /* 0x800000891c847221 */ /* 0x120fe20000010000 */
[----:B------:R-:W-:Y:S02]  /*74e0*/  FADD.FTZ R25, R30, -R137 ;  /* 0x800000891e197221 */ /* 0x000fe40000010000 */
[----:B--2---:R-:W2:Y:S01]  /*74f0*/  LDL R151, [R1+0x1c] ;  /* 0x00001c0001977983 */ /* 0x004ea20000100800 */
[----:B------:R5:W3:Y:S01]  /*7500*/  MUFU.EX2 R28, R134 ;  /* 0x00000086001c7308 */ /* 0x000ae20000000800 */
[----:B----4-:R-:W-:-:S02]  /*7510*/  FADD.FTZ R27, R31, -R131 ;  /* 0x800000831f1b7221 */ /* 0x010fc40000010000 */
[----:B------:R-:W4:Y:S04]  /*7520*/  SHFL.IDX PT, R147, R223, R218, 0x1f ;  /* 0x00001fdadf937589 */ /* 0x000f2800000e0000 */
[----:B------:R-:W4:Y:S01]  /*7530*/  SHFL.IDX PT, R146, R223, R227, 0x1f ;  /* 0x00001fe3df927589 */ /* 0x000f2200000e0000 */
[----:B-----5:R-:W-:Y:S01]  /*7540*/  FADD.FTZ R134, R29, -R131 ;  /* 0x800000831d867221 */ /* 0x020fe20000010000 */
[--C-:B------:R-:W-:Y:S01]  /*7550*/  FADD.FTZ R131, R32, -R133.reuse ;  /* 0x8000008520837221 */ /* 0x100fe20000010000 */
[----:B------:R5:W4:Y:S01]  /*7560*/  MUFU.EX2 R30, R139 ;  /* 0x0000008b001e7308 */ /* 0x000b220000000800 */
[----:B------:R-:W4:Y:S01]  /*7570*/  SHFL.IDX PT, R32, R226, R149, 0x1f ;  /* 0x00001f95e2207589 */ /* 0x000f2200000e0000 */
[----:B------:R-:W-:Y:S01]  /*7580*/  FADD.FTZ R133, R34, -R133 ;  /* 0x8000008522857221 */ /* 0x000fe20000010000 */
[--C-:B------:R-:W-:Y:S01]  /*7590*/  FADD.FTZ R64, R64, -R140.reuse ;  /* 0x8000008c40407221 */ /* 0x100fe20000010000 */
[--C-:B-1----:R-:W-:Y:S01]  /*75a0*/  FADD.FTZ R45, R45, -R141.reuse ;  /* 0x8000008d2d2d7221 */ /* 0x102fe20000010000 */
[----:B------:R-:W1:Y:S01]  /*75b0*/  SHFL.IDX PT, R143, R226, R150, 0x1f ;  /* 0x00001f96e28f7589 */ /* 0x000e6200000e0000 */
[----:B------:R-:W-:Y:S01]  /*75c0*/  FADD.FTZ R47, R47, -R141 ;  /* 0x8000008d2f2f7221 */ /* 0x000fe20000010000 */
[----:B------:R-:W-:Y:S01]  /*75d0*/  FADD.FTZ R66, R66, -R140 ;  /* 0x8000008c42427221 */ /* 0x000fe20000010000 */
[----:B------:R3:W1:Y:S01]  /*75e0*/  MUFU.EX2 R29, R135 ;  /* 0x00000087001d7308 */ /* 0x0006620000000800 */
[----:B-----5:R-:W5:Y:S04]  /*75f0*/  SHFL.IDX PT, R139, R225, R5, 0x1f ;  /* 0x00001f05e18b7589 */ /* 0x020f6800000e0000 */
[----:B------:R-:W5:Y:S03]  /*7600*/  SHFL.IDX PT, R141, R225, R150, 0x1f ;  /* 0x00001f96e18d7589 */ /* 0x000f6600000e0000 */
[----:B------:R5:W5:Y:S01]  /*7610*/  MUFU.EX2 R31, R138 ;  /* 0x0000008a001f7308 */ /* 0x000b620000000800 */
[--C-:B---3--:R-:W-:Y:S01]  /*7620*/  FADD.FTZ R135, R33, -R136.reuse ;  /* 0x8000008821877221 */ /* 0x108fe20000010000 */
[----:B------:R-:W-:Y:S01]  /*7630*/  FADD.FTZ R136, R35, -R136 ;  /* 0x8000008823887221 */ /* 0x000fe20000010000 */
[----:B------:R-:W3:Y:S01]  /*7640*/  SHFL.IDX PT, R33, R226, R227, 0x1f ;  /* 0x00001fe3e2217589 */ /* 0x000ee200000e0000 */
[----:B----4-:R-:W-:Y:S01]  /*7650*/  FADD.FTZ R137, R36, -R147 ;  /* 0x8000009324897221 */ /* 0x010fe20000010000 */
[--C-:B------:R-:W-:Y:S01]  /*7660*/  FADD.FTZ R37, R37, -R146.reuse ;  /* 0x8000009225257221 */ /* 0x100fe20000010000 */
[----:B------:R-:W-:Y:S01]  /*7670*/  FADD.FTZ R39, R39, -R146 ;  /* 0x8000009227277221 */ /* 0x000fe20000010000 */
[----:B------:R-:W4:Y:S04]  /*7680*/  SHFL.IDX PT, R35, R225, R148, 0x1f ;  /* 0x00001f94e1237589 */ /* 0x000f2800000e0000 */
[----:B------:R-:W-:Y:S01]  /*7690*/  SHFL.IDX PT, R144, R226, R217, 0x1f ;  /* 0x00001fd9e2907589 */ /* 0x000fe200000e0000 */
[--C-:B------:R-:W-:Y:S01]  /*76a0*/  FADD.FTZ R49, R49, -R32.reuse ;  /* 0x8000002031317221 */ /* 0x100fe20000010000 */
[----:B------:R-:W-:Y:S01]  /*76b0*/  FADD.FTZ R51, R51, -R32 ;  /* 0x8000002033337221 */ /* 0x000fe20000010000 */
[--C-:B-1----:R-:W-:Y:S01]  /*76c0*/  FADD.FTZ R44, R44, -R143.reuse ;  /* 0x8000008f2c2c7221 */ /* 0x102fe20000010000 */
[----:B------:R-:W1:Y:S01]  /*76d0*/  SHFL.IDX PT, R34, R225, R217, 0x1f ;  /* 0x00001fd9e1227589 */ /* 0x000e6200000e0000 */
[----:B------:R-:W-:Y:S01]  /*76e0*/  FADD.FTZ R46, R46, -R143 ;  /* 0x8000008f2e2e7221 */ /* 0x000fe20000010000 */
[----:B------:R4:W1:Y:S01]  /*76f0*/  MUFU.EX2 R32, R129 ;  /* 0x0000008100207308 */ /* 0x0008620000000800 */
[--C-:B-----5:R-:W-:Y:S01]  /*7700*/  FADD.FTZ R56, R56, -R139.reuse ;  /* 0x8000008b38387221 */ /* 0x120fe20000010000 */
[----:B------:R-:W5:Y:S01]  /*7710*/  SHFL.IDX PT, R138, R225, R149, 0x1f ;  /* 0x00001f95e18a7589 */ /* 0x000f6200000e0000 */
[----:B------:R-:W-:Y:S01]  /*7720*/  FADD.FTZ R58, R58, -R139 ;  /* 0x8000008b3a3a7221 */ /* 0x000fe20000010000 */
[--C-:B------:R-:W-:Y:S01]  /*7730*/  FADD.FTZ R60, R60, -R141.reuse ;  /* 0x8000008d3c3c7221 */ /* 0x100fe20000010000 */
[----:B------:R-:W-:Y:S01]  /*7740*/  FADD.FTZ R62, R62, -R141 ;  /* 0x8000008d3e3e7221 */ /* 0x000fe20000010000 */
[----:B------:R-:W-:Y:S04]  /*7750*/  SHFL.IDX PT, R36, R225, R218, 0x1f ;  /* 0x00001fdae1247589 */ /* 0x000fe800000e0000 */
[----:B------:R-:W5:Y:S01]  /*7760*/  SHFL.IDX PT, R145, R226, R5, 0x1f ;  /* 0x00001f05e2917589 */ /* 0x000f6200000e0000 */
[--C-:B---3--:R-:W-:Y:S01]  /*7770*/  FADD.FTZ R53, R53, -R33.reuse ;  /* 0x8000002135357221 */ /* 0x108fe20000010000 */
[----:B------:R-:W-:Y:S01]  /*7780*/  FADD.FTZ R55, R55, -R33 ;  /* 0x8000002137377221 */ /* 0x000fe20000010000 */
[----:B------:R-:W-:Y:S01]  /*7790*/  FMUL.FTZ R25, R10, R25 ;  /* 0x000000190a197220 */ /* 0x000fe20000410000 */
[----:B------:R-:W-:Y:S01]  /*77a0*/  SHFL.IDX PT, R146, R224, R149, 0x1f ;  /* 0x00001f95e0927589 */ /* 0x000fe200000e0000 */
[----:B------:R-:W-:Y:S01]  /*77b0*/  FMUL.FTZ R37, R19, R37 ;  /* 0x0000002513257220 */ /* 0x000fe20000410000 */
[--C-:B----4-:R-:W-:Y:S01]  /*77c0*/  FADD.FTZ R61, R61, -R35.reuse ;  /* 0x800000233d3d7221 */ /* 0x110fe20000010000 */
[----:B------:R-:W-:Y:S01]  /*77d0*/  FADD.FTZ R63, R63, -R35 ;  /* 0x800000233f3f7221 */ /* 0x000fe20000010000 */
[----:B------:R-:W-:Y:S01]  /*77e0*/  SHFL.IDX PT, R129, R224, R5, 0x1f ;  /* 0x00001f05e0817589 */ /* 0x000fe200000e0000 */
[----:B------:R-:W-:Y:S01]  /*77f0*/  FMUL.FTZ R27, R12, R27 ;  /* 0x0000001b0c1b7220 */ /* 0x000fe20000410000 */
[----:B------:R-:W-:Y:S01]  /*7800*/  MUFU.EX2 R123, R123 ;  /* 0x0000007b007b7308 */ /* 0x000fe20000000800 */
[----:B------:R-:W-:Y:S01]  /*7810*/  FADD.FTZ R38, R38, -R147 ;  /* 0x8000009326267221 */ /* 0x000fe20000010000 */
[----:B------:R-:W-:Y:S01]  /*7820*/  SHFL.IDX PT, R139, R224, R217, 0x1f ;  /* 0x00001fd9e08b7589 */ /* 0x000fe200000e0000 */
[--C-:B-1----:R-:W-:Y:S01]  /*7830*/  FADD.FTZ R57, R57, -R34.reuse ;  /* 0x8000002239397221 */ /* 0x102fe20000010000 */
[----:B------:R-:W-:-:S04]  /*7840*/  FADD.FTZ R59, R59, -R34 ;  /* 0x800000223b3b7221 */ /* 0x000fc80000010000 */
[----:B------:R-:W-:Y:S01]  /*7850*/  MUFU.EX2 R122, R122 ;  /* 0x0000007a007a7308 */ /* 0x000fe20000000800 */
[----:B------:R-:W-:Y:S01]  /*7860*/  SHFL.IDX PT, R143, R224, R150, 0x1f ;  /* 0x00001f96e08f7589 */ /* 0x000fe200000e0000 */
[----:B------:R-:W-:Y:S01]  /*7870*/  FMUL.FTZ R26, R7, R26 ;  /* 0x0000001a071a7220 */ /* 0x000fe20000410000 */
[----:B------:R-:W-:-:S05]  /*7880*/  FMUL.FTZ R39, R20, R39 ;  /* 0x0000002714277220 */ /* 0x000fca0000410000 */
[----:B------:R-:W-:Y:S01]  /*7890*/  MUFU.EX2 R121, R121 ;  /* 0x0000007900797308 */ /* 0x000fe20000000800 */
[----:B------:R-:W-:Y:S01]  /*78a0*/  SHFL.IDX PT, R148, R224, R148, 0x1f ;  /* 0x00001f94e0947589 */ /* 0x000fe200000e0000 */
[----:B------:R-:W-:Y:S01]  /*78b0*/  FADD.FTZ R141, R80, -R142 ;  /* 0x8000008e508d7221 */ /* 0x000fe20000010000 */
[----:B-----5:R-:W-:-:S05]  /*78c0*/  FADD.FTZ R65, R65, -R138 ;  /* 0x8000008a41417221 */ /* 0x020fca0000010000 */
[----:B------:R-:W-:Y:S01]  /*78d0*/  MUFU.EX2 R120, R120 ;  /* 0x0000007800787308 */ /* 0x000fe20000000800 */
[----:B------:R-:W-:Y:S01]  /*78e0*/  SHFL.IDX PT, R149, R224, R218, 0x1f ;  /* 0x00001fdae0957589 */ /* 0x000fe200000e0000 */
[----:B------:R-:W-:Y:S01]  /*78f0*/  FMUL.FTZ R60, R105, R60 ;  /* 0x0000003c693c7220 */ /* 0x000fe20000410000 */
[----:B------:R-:W-:Y:S01]  /*7900*/  FMUL.FTZ R64, R109, R64 ;  /* 0x000000406d407220 */ /* 0x000fe20000410000 */
[--C-:B------:R-:W-:Y:S01]  /*7910*/  FADD.FTZ R41, R41, -R144.reuse ;  /* 0x8000009029297221 */ /* 0x100fe20000010000 */
[----:B------:R-:W1:Y:S01]  /*7920*/  SHFL.IDX PT, R224, R224, R227, 0x1f ;  /* 0x00001fe3e0e07589 */ /* 0x000e6200000e0000 */
[----:B------:R-:W-:-:S03]  /*7930*/  FADD.FTZ R43, R43, -R144 ;  /* 0x800000902b2b7221 */ /* 0x000fc60000010000 */
[----:B------:R-:W3:Y:S01]  /*7940*/  SHFL.IDX PT, R225, R225, R227, 0x1f ;  /* 0x00001fe3e1e17589 */ /* 0x000ee200000e0000 */
[----:B------:R-:W-:Y:S01]  /*7950*/  FADD.FTZ R142, R82, -R142 ;  /* 0x8000008e528e7221 */ /* 0x000fe20000010000 */
[----:B------:R-:W-:Y:S01]  /*7960*/  FMUL.FTZ R82, R17, R137 ;  /* 0x0000008911527220 */ /* 0x000fe20000410000 */
[----:B------:R4:W-:Y:S01]  /*7970*/  MUFU.EX2 R35, R125 ;  /* 0x0000007d00237308 */ /* 0x0009e20000000800 */
[--C-:B------:R-:W-:Y:S01]  /*7980*/  FADD.FTZ R40, R40, -R145.reuse ;  /* 0x8000009128287221 */ /* 0x100fe20000010000 */
[----:B------:R-:W-:Y:S02]  /*7990*/  FADD.FTZ R42, R42, -R145 ;  /* 0x800000912a2a7221 */ /* 0x000fe40000010000 */
[----:B------:R-:W-:-:S04]  /*79a0*/  F2FP.BF16.F32.PACK_AB R82, R37, R82 ;  /* 0x000000522552723e */ /* 0x000fc800000010ff */
[----:B------:R5:W3:Y:S01]  /*79b0*/  MUFU.EX2 R33, R127 ;  /* 0x0000007f00217308 */ /* 0x000ae20000000800 */
[----:B----4-:R-:W-:Y:S01]  /*79c0*/  FADD.FTZ R125, R67, -R138 ;  /* 0x8000008a437d7221 */ /* 0x010fe20000010000 */
[----:B------:R-:W-:-:S06]  /*79d0*/  FADD.FTZ R67, R70, -R36 ;  /* 0x8000002446437221 */ /* 0x000fcc0000010000 */
[----:B------:R4:W4:Y:S01]  /*79e0*/  MUFU.EX2 R34, R126 ;  /* 0x0000007e00227308 */ /* 0x0009220000000800 */
[----:B-----5:R-:W-:Y:S01]  /*79f0*/  FADD.FTZ R127, R68, -R36 ;  /* 0x80000024447f7221 */ /* 0x020fe20000010000 */
[--C-:B-1----:R-:W-:Y:S01]  /*7a00*/  FADD.FTZ R150, R85, -R224.reuse ;  /* 0x800000e055967221 */ /* 0x102fe20000010000 */
[----:B------:R-:W-:Y:S01]  /*7a10*/  FADD.FTZ R224, R87, -R224 ;  /* 0x800000e057e07221 */ /* 0x000fe20000010000 */
[----:B------:R-:W-:-:S04]  /*7a20*/  FMUL.FTZ R85, R8, R130 ;  /* 0x0000008208557220 */ /* 0x000fc80000410000 */
[----:B------:R1:W5:Y:S01]  /*7a30*/  MUFU.EX2 R36, R124 ;  /* 0x0000007c00247308 */ /* 0x0003620000000800 */
[----:B------:R-:W-:Y:S01]  /*7a40*/  F2FP.BF16.F32.PACK_AB R87, R27, R25 ;  /* 0x000000191b57723e */ /* 0x000fe200000010ff */
[----:B---3--:R-:W-:Y:S01]  /*7a50*/  FADD.FTZ R70, R69, -R225 ;  /* 0x800000e145467221 */ /* 0x008fe20000010000 */
[----:B------:R-:W-:-:S05]  /*7a60*/  FMUL.FTZ R38, R18, R38 ;  /* 0x0000002612267220 */ /* 0x000fca0000410000 */
[----:B------:R-:W3:Y:S01]  /*7a70*/  MUFU.EX2 R119, R119 ;  /* 0x0000007700777308 */ /* 0x000ee20000000800 */
[----:B------:R-:W-:Y:S01]  /*7a80*/  FMUL.FTZ R61, R107, R61 ;  /* 0x0000003d6b3d7220 */ /* 0x000fe20000410000 */
[----:B------:R-:W-:-:S06]  /*7a90*/  FMUL.FTZ R25, R111, R65 ;  /* 0x000000416f197220 */ /* 0x000fcc0000410000 */
[----:B------:R-:W3:Y:S01]  /*7aa0*/  MUFU.EX2 R118, R118 ;  /* 0x0000007600767308 */ /* 0x000ee20000000800 */
[----:B----4-:R-:W-:-:S07]  /*7ab0*/  FADD.FTZ R126, R72, -R129 ;  /* 0x80000081487e7221 */ /* 0x010fce0000010000 */
[----:B------:R-:W4:Y:S01]  /*7ac0*/  MUFU.EX2 R37, R117 ;  /* 0x0000007500257308 */ /* 0x000f220000000800 */
[----:B------:R-:W-:Y:S01]  /*7ad0*/  FADD.FTZ R138, R73, -R139 ;  /* 0x8000008b498a7221 */ /* 0x000fe20000010000 */
[--C-:B------:R-:W-:Y:S01]  /*7ae0*/  FADD.FTZ R144, R81, -R146.reuse ;  /* 0x8000009251907221 */ /* 0x100fe20000010000 */
[--C-:B------:R-:W-:Y:S01]  /*7af0*/  FADD.FTZ R147, R84, -R149.reuse ;  /* 0x8000009554937221 */ /* 0x100fe20000010000 */
[----:B------:R-:W-:Y:S01]  /*7b00*/  FADD.FTZ R146, R83, -R146 ;  /* 0x8000009253927221 */ /* 0x000fe20000010000 */
[----:B------:R-:W-:Y:S01]  /*7b10*/  FADD.FTZ R149, R86, -R149 ;  /* 0x8000009556957221 */ /* 0x000fe20000010000 */
        /* <DEDUP_REMOVED lines=75> */
[----:B------:R-:W-:Y:S01]  /*7fd0*/  FMUL.FTZ R27, R118, R150 ;  /* 0x00000096761b7220 */ /* 0x000fe20000410000 */
[----:B----4-:R-:W-:Y:S01]  /*7fe0*/  FMUL.FTZ R224, R37, R224 ;  /* 0x000000e025e07220 */ /* 0x010fe20000410000 */
[----:B------:R-:W-:Y:S01]  /*7ff0*/  F2FP.BF16.F32.PACK_AB R72, R49, R48 ;  /* 0x000000303148723e */ /* 0x000fe200000010ff */
[----:B------:R-:W-:Y:S01]  /*8000*/  UMOV UR6, UR4 ;  /* 0x0000000400067c82 */ /* 0x000fe20008000000 */
[----:B------:R-:W-:Y:S01]  /*8010*/  F2FP.BF16.F32.PACK_AB R73, R51, R50 ;  /* 0x000000323349723e */ /* 0x000fe200000010ff */
[----:B------:R-:W-:Y:S01]  /*8020*/  UMOV UR7, 0x40000040 ;  /* 0x4000004000077882 */ /* 0x000fe20000000000 */
        /* <DEDUP_REMOVED lines=157> */
.L_x_5083:
        /* <DEDUP_REMOVED lines=70> */
.L_x_5084:
        /* <DEDUP_REMOVED lines=12> */
.L_x_5074:
        /* <DEDUP_REMOVED lines=121> */
.L_x_5097:
[----:B------:R-:W-:-:S05]  /*96b0*/  IMAD.U32 R7, RZ, RZ, UR36 ;  /* 0x00000024ff077e24 */ /* 0x000fca000f8e00ff */
[----:B------:R-:W-:-:S04]  /*96c0*/  LOP3.LUT R7, R7, 0x1, RZ, 0xfc, !PT ;  /* 0x0000000107077812 */ /* 0x000fc800078efcff */
[----:B------:R-:W-:-:S13]  /*96d0*/  ISETP.NE.AND P6, PT, R7, 0x3, PT ;  /* 0x000000030700780c */ /* 0x000fda0003fc5270 */
[----:B--2---:R-:W-:Y:S05]  /*96e0*/  @!P6 BRA `(.L_x_5087) ;  /* 0x000000000004e947 */ /* 0x004fea0003800000 */
[----:B------:R-:W-:Y:S01]  /*96f0*/  BPT.TRAP 0x1 ;  /* 0x000000040000795c */ /* 0x000fe20000300000 */
.L_x_5087:
[----:B------:R-:W-:Y:S01]  /*9700*/  IMAD R7, R0, 0x8, R222 ;  /* 0x0000000800077824 */ /* 0x000fe200078e02de */
[----:B------:R-:W-:-:S04]  /*9710*/  SHF.L.U32 R18, R4, 0x1f, RZ ;  /* 0x0000001f04127819 */ /* 0x000fc800000006ff */
[----:B------:R1:W2:Y:S01]  /*9720*/  SYNCS.PHASECHK.TRANS64.TRYWAIT P0, [R7+URZ+0x30c10], R18 ;  /* 0x030c1012070075a7 */ /* 0x0002a2000800017f */
[----:B------:R-:W-:Y:S05]  /*9730*/  @!P6 BRA `(.L_x_5088) ;  /* 0x000000000004e947 */ /* 0x000fea0003800000 */
[----:B------:R-:W-:Y:S01]  /*9740*/  BPT.TRAP 0x1 ;  /* 0x000000040000795c */ /* 0x000fe20000300000 */
.L_x_5088:
[----:B---3--:R-:W-:-:S05]  /*9750*/  VIADD R8, R222, 0x10000 ;  /* 0x00010000de087836 */ /* 0x008fca0000000000 */
[----:B------:R-:W-:-:S04]  /*9760*/  SHF.R.U32.HI R8, RZ, 0x4, R8 ;  /* 0x00000004ff087819 */ /* 0x000fc80000011608 */
[----:B------:R-:W-:-:S04]  /*9770*/  LOP3.LUT R8, R8, 0x3fff, RZ, 0xc0, !PT ;  /* 0x00003fff08087812 */ /* 0x000fc800078ec0ff */
[----:B------:R-:W-:Y:S01]  /*9780*/  LOP3.LUT R9, R8, 0x10000, RZ, 0xfc, !PT ;  /* 0x0001000008097812 */ /* 0x000fe200078efcff */
[----:B--2---:R-:W-:Y:S06]  /*9790*/  @P0 BRA `(.L_x_5089) ;  /* 0x0000000000080947 */ /* 0x004fec0003800000 */
[----:B------:R-:W2:Y:S02]  /*97a0*/  SYNCS.PHASECHK.TRANS64.TRYWAIT P0, [R7+URZ+0x30c10], R18 ;  /* 0x030c1012070075a7 */ /* 0x000ea4000800017f */
[----:B--2---:R-:W-:Y:S05]  /*97b0*/  @!P0 BRA `(.L_x_5090) ;  /* 0x00000070000c8947 */ /* 0x004fea0003800000 */
.L_x_5089:
        /* <DEDUP_REMOVED lines=27> */
[----:B------:R-:W-:Y:S02]  /*9970*/  IMAD R9, R3, 0x2, R10 ;  /* 0x0000000203097824 */ /* 0x000fe400078e020a */
[----:B------:R-:W-:-:S04]  /*9980*/  VIADD R10, R222, 0x20000 ;  /* 0x00020000de0a7836 */ /* 0x000fc80000000000 */
        /* <DEDUP_REMOVED lines=12> */
[C---:B------:R-:W-:Y:S02]  /*9a50*/  IMAD R13, R3.reuse, 0x2, R14 ;  /* 0x00000002030d7824 */ /* 0x040fe400078e020e */
[----:B------:R-:W-:Y:S02]  /*9a60*/  IMAD R219, R3, 0x2, R16 ;  /* 0x0000000203db7824 */ /* 0x000fe400078e0210 */
[--C-:B------:R-:W-:Y:S02]  /*9a70*/  IMAD R16, R9, 0x4, R222.reuse ;  /* 0x0000000409107824 */ /* 0x100fe400078e02de */
[--C-:B------:R-:W-:Y:S02]  /*9a80*/  IMAD R232, R11, 0x4, R222.reuse ;  /* 0x000000040be87824 */ /* 0x100fe400078e02de */
[--C-:B------:R-:W-:Y:S02]  /*9a90*/  IMAD R220, R13, 0x4, R222.reuse ;  /* 0x000000040ddc7824 */ /* 0x100fe400078e02de */
[----:B------:R-:W-:-:S02]  /*9aa0*/  IMAD R221, R219, 0x4, R222 ;  /* 0x00000004dbdd7824 */ /* 0x000fc400078e02de */
[--C-:B------:R-:W-:Y:S02]  /*9ab0*/  IMAD R216, R11, 0x4, R10.reuse ;  /* 0x000000040bd87824 */ /* 0x100fe400078e020a */
[--C-:B------:R-:W-:Y:S02]  /*9ac0*/  IMAD R218, R13, 0x4, R10.reuse ;  /* 0x000000040dda7824 */ /* 0x100fe400078e020a */
        /* <DEDUP_REMOVED lines=14> */
.L_x_5091:
[----:B------:R1:W1:Y:S01]  /*9bb0*/  SYNCS.PHASECHK.TRANS64.TRYWAIT P0, [R7+URZ+0x30c30], R18 ;  /* 0x030c3012070075a7 */ /* 0x000262000800017f */
[----:B------:R-:W-:Y:S05]  /*9bc0*/  @!P6 BRA `(.L_x_5092) ;  /* 0x000000000004e947 */ /* 0x000fea0003800000 */
[----:B------:R-:W-:Y:S01]  /*9bd0*/  BPT.TRAP 0x1 ;  /* 0x000000040000795c */ /* 0x000fe20000300000 */
.L_x_5092:
        /* <DEDUP_REMOVED lines=8> */
.L_x_5093:
        /* <DEDUP_REMOVED lines=41> */
[----:B------:R-:W-:Y:S01]  /*9ef0*/  ISETP.GE.AND P2, PT, R226, 0x1, PT ;  /* 0x00000001e200780c */ /* 0x000fe20003f46270 */
[----:B------:R-:W-:Y:S01]  /*9f00*/  VIADD R13, R5, 0x10 ;  /* 0x00000010050d7836 */ /* 0x000fe20000000000 */
[----:B------:R-:W-:Y:S02]  /*9f10*/  ISETP.GE.AND P0, PT, R217, 0x1, PT ;  /* 0x00000001d900780c */ /* 0x000fe40003f06270 */
[----:B------:R-:W-:-:S02]  /*9f20*/  SEL R223, R223, 0x80, P3 ;  /* 0x00000080dfdf7807 */ /* 0x000fc40001800000 */
[----:B------:R-:W-:Y:S01]  /*9f30*/  ISETP.GE.AND P1, PT, R226, RZ, PT ;  /* 0x000000ffe200720c */ /* 0x000fe20003f26270 */
[----:B------:R-:W-:Y:S01]  /*9f40*/  SHFL.IDX PT, R17, R16, R13, 0x1f ;  /* 0x00001f0d10117589 */ /* 0x000fe200000e0000 */
[----:B------:R-:W-:Y:S02]  /*9f50*/  ISETP.GT.OR P2, PT, R225, 0x1, !P2 ;  /* 0x00000001e100780c */ /* 0x000fe40005744670 */
[----:B------:R-:W-:Y:S02]  /*9f60*/  ISETP.GT.OR P0, PT, R223, 0x1, !P0 ;  /* 0x00000001df00780c */ /* 0x000fe40004704670 */
[----:B------:R-:W-:Y:S02]  /*9f70*/  ISETP.GT.OR P1, PT, R225, RZ, !P1 ;  /* 0x000000ffe100720c */ /* 0x000fe40004f24670 */
[----:B------:R-:W-:Y:S01]  /*9f80*/  FSEL R227, R89, -INF , !P2 ;  /* 0xff80000059e37808 */ /* 0x000fe20005000000 */
[----:B------:R-:W-:Y:S01]  /*9f90*/  VIADD R89, R5, 0x8 ;  /* 0x0000000805597836 */ /* 0x000fe20000000000 */
[----:B------:R-:W-:-:S02]  /*9fa0*/  FSEL R91, R91, -INF , !P0 ;  /* 0xff8000005b5b7808 */ /* 0x000fc40004000000 */
[----:B------:R-:W-:Y:S01]  /*9fb0*/  FSEL R88, R88, -INF , !P1 ;  /* 0xff80000058587808 */ /* 0x000fe20004800000 */
[--C-:B-1----:R-:W-:Y:S01]  /*9fc0*/  FFMA.FTZ R227, R227, UR5, -R11.reuse ;  /* 0x00000005e3e37c23 */ /* 0x102fe2000801080b */
[----:B------:R-:W-:Y:S01]  /*9fd0*/  ISETP.GE.AND P1, PT, R226, 0x8, PT ;  /* 0x00000008e200780c */ /* 0x000fe20003f26270 */
[----:B------:R-:W-:Y:S01]  /*9fe0*/  FFMA.FTZ R11, R91, UR5, -R11 ;  /* 0x000000055b0b7c23 */ /* 0x000fe2000801080b */
[----:B------:R-:W-:Y:S01]  /*9ff0*/  ISETP.GE.AND P0, PT, R217, 0x9, PT ;  /* 0x00000009d900780c */ /* 0x000fe20003f06270 */
[----:B------:R-:W-:Y:S01]  /*a000*/  VIADD R91, R5, 0xc ;  /* 0x0000000c055b7836 */ /* 0x000fe20000000000 */
[----:B------:R-:W-:Y:S01]  /*a010*/  ISETP.GT.OR P1, PT, R225, 0x8, !P1 ;  /* 0x00000008e100780c */ /* 0x000fe20004f24670 */
[----:B------:R-:W1:Y:S01]  /*a020*/  SHFL.IDX PT, R12, R16, R89, 0x1f ;  /* 0x00001f59100c7589 */ /* 0x000e6200000e0000 */
[----:B------:R-:W-:Y:S01]  /*a030*/  ISETP.GE.AND P3, PT, R217, RZ, PT ;  /* 0x000000ffd900720c */ /* 0x000fe20003f66270 */
[----:B------:R-:W-:Y:S01]  /*a040*/  FFMA.FTZ R88, R88, UR5, -R9 ;  /* 0x0000000558587c23 */ /* 0x000fe20008010809 */
[C---:B------:R-:W-:Y:S01]  /*a050*/  ISETP.GT.OR P0, PT, R223.reuse, 0x9, !P0 ;  /* 0x00000009df00780c */ /* 0x040fe20004704670 */
[----:B------:R-:W2:Y:S01]  /*a060*/  SHFL.IDX PT, R10, R16, R91, 0x1f ;  /* 0x00001f5b100a7589 */ /* 0x000ea200000e0000 */
[----:B------:R-:W-:Y:S01]  /*a070*/  FSEL R92, R92, -INF , !P1 ;  /* 0xff8000005c5c7808 */ /* 0x000fe20004800000 */
[----:B------:R3:W-:Y:S01]  /*a080*/  MUFU.EX2 R228, R88 ;  /* 0x0000005800e47308 */ /* 0x0007e20000000800 */
[----:B------:R-:W-:-:S02]  /*a090*/  ISETP.GT.OR P3, PT, R223, RZ, !P3 ;  /* 0x000000ffdf00720c */ /* 0x000fc40005f64670 */
[----:B------:R-:W-:Y:S02]  /*a0a0*/  ISETP.GE.AND P1, PT, R217, 0x10, PT ;  /* 0x00000010d900780c */ /* 0x000fe40003f26270 */
[----:B------:R-:W-:Y:S02]  /*a0b0*/  FSEL R95, R95, -INF , !P0 ;  /* 0xff8000005f5f7808 */ /* 0x000fe40004000000 */
[----:B------:R-:W-:Y:S01]  /*a0c0*/  ISETP.GE.AND P0, PT, R226, 0x10, PT ;  /* 0x00000010e200780c */ /* 0x000fe20003f06270 */
[----:B------:R-:W-:Y:S01]  /*a0d0*/  MUFU.EX2 R11, R11 ;  /* 0x0000000b000b7308 */ /* 0x000fe20000000800 */
[----:B------:R-:W-:Y:S01]  /*a0e0*/  FSEL R90, R90, -INF , !P3 ;  /* 0xff8000005a5a7808 */ /* 0x000fe20005800000 */
[----:B---3--:R-:W-:Y:S01]  /*a0f0*/  SHFL.IDX PT, R88, R232, R5, 0x1f ;  /* 0x00001f05e8587589 */ /* 0x008fe200000e0000 */
[----:B------:R-:W-:Y:S02]  /*a100*/  ISETP.GT.OR P1, PT, R223, 0x10, !P1 ;  /* 0x00000010df00780c */ /* 0x000fe40004f24670 */
[----:B------:R-:W-:Y:S01]  /*a110*/  ISETP.GE.AND P3, PT, R217, 0x8, PT ;  /* 0x00000008d900780c */ /* 0x000fe20003f66270 */
[----:B------:R-:W-:Y:S01]  /*a120*/  FFMA.FTZ R9, R90, UR5, -R9 ;  /* 0x000000055a097c23 */ /* 0x000fe20008010809 */
[----:B------:R-:W-:Y:S01]  /*a130*/  ISETP.GT.OR P0, PT, R225, 0x10, !P0 ;  /* 0x00000010e100780c */ /* 0x000fe20004704670 */
[----:B------:R-:W-:Y:S01]  /*a140*/  SHFL.IDX PT, R90, R232, R22, 0x1f ;  /* 0x00001f16e85a7589 */ /* 0x000fe200000e0000 */
[----:B------:R-:W-:Y:S01]  /*a150*/  ISETP.GE.AND P2, PT, R226, 0x9, PT ;  /* 0x00000009e200780c */ /* 0x000fe20003f46270 */
[----:B-1----:R-:W-:Y:S01]  /*a160*/  FFMA.FTZ R92, R92, UR5, -R12 ;  /* 0x000000055c5c7c23 */ /* 0x002fe2000801080c */
[----:B------:R-:W-:Y:S01]  /*a170*/  FSEL R98, R98, -INF , !P1 ;  /* 0xff80000062627808 */ /* 0x000fe20004800000 */
[----:B------:R-:W1:Y:S01]  /*a180*/  MUFU.EX2 R9, R9 ;  /* 0x0000000900097308 */ /* 0x000e620000000800 */
[----:B------:R-:W-:Y:S01]  /*a190*/  ISETP.GT.OR P3, PT, R223, 0x8, !P3 ;  /* 0x00000008df00780c */ /* 0x000fe20005f64670 */
[----:B--2---:R-:W-:Y:S01]  /*a1a0*/  FFMA.FTZ R14, R95, UR5, -R10 ;  /* 0x000000055f0e7c23 */ /* 0x004fe2000801080a */
[----:B------:R-:W-:Y:S01]  /*a1b0*/  ISETP.GE.AND P1, PT, R217, 0x11, PT ;  /* 0x00000011d900780c */ /* 0x000fe20003f26270 */
[----:B------:R-:W-:Y:S01]  /*a1c0*/  VIADD R95, R5, 0x14 ;  /* 0x00000014055f7836 */ /* 0x000fe20000000000 */
[----:B------:R-:W-:-:S02]  /*a1d0*/  FSEL R15, R96, -INF , !P0 ;  /* 0xff800000600f7808 */ /* 0x000fc40004000000 */
[----:B------:R-:W-:Y:S01]  /*a1e0*/  ISETP.GT.OR P2, PT, R225, 0x9, !P2 ;  /* 0x00000009e100780c */ /* 0x000fe20005744670 */
[----:B------:R-:W-:Y:S01]  /*a1f0*/  MUFU.EX2 R14, R14 ;  /* 0x0000000e000e7308 */ /* 0x000fe20000000800 */
[----:B------:R-:W-:Y:S01]  /*a200*/  ISETP.GE.AND P0, PT, R226, 0x11, PT ;  /* 0x00000011e200780c */ /* 0x000fe20003f06270 */
[----:B------:R-:W2:Y:S01]  /*a210*/  SHFL.IDX PT, R18, R16, R95, 0x1f ;  /* 0x00001f5f10127589 */ /* 0x000ea200000e0000 */
[----:B------:R-:W-:Y:S01]  /*a220*/  FSEL R94, R94, -INF , !P3 ;  /* 0xff8000005e5e7808 */ /* 0x000fe20005800000 */
[--C-:B------:R-:W-:Y:S01]  /*a230*/  FFMA.FTZ R15, R15, UR5, -R17.reuse ;  /* 0x000000050f0f7c23 */ /* 0x100fe20008010811 */
[----:B------:R-:W-:Y:S01]  /*a240*/  ISETP.GT.OR P1, PT, R223, 0x11, !P1 ;  /* 0x00000011df00780c */ /* 0x000fe20004f24670 */
[----:B------:R-:W-:Y:S01]  /*a250*/  FFMA.FTZ R17, R98, UR5, -R17 ;  /* 0x0000000562117c23 */ /* 0x000fe20008010811 */
[----:B------:R-:W-:Y:S01]  /*a260*/  ISETP.GE.AND P3, PT, R217, 0x18, PT ;  /* 0x00000018d900780c */ /* 0x000fe20003f66270 */
[----:B------:R-:W-:Y:S01]  /*a270*/  FFMA.FTZ R12, R94, UR5, -R12 ;  /* 0x000000055e0c7c23 */ /* 0x000fe2000801080c */
[----:B------:R-:W-:Y:S01]  /*a280*/  FSEL R93, R93, -INF , !P2 ;  /* 0xff8000005d5d7808 */ /* 0x000fe20005000000 */
[----:B------:R-:W-:Y:S01]  /*a290*/  SHFL.IDX PT, R94, R232, R91, 0x1f ;  /* 0x00001f5be85e7589 */ /* 0x000fe200000e0000 */
[----:B------:R-:W-:Y:S01]  /*a2a0*/  ISETP.GT.OR P0, PT, R225, 0x11, !P0 ;  /* 0x00000011e100780c */ /* 0x000fe20004704670 */
[----:B------:R-:W-:Y:S01]  /*a2b0*/  MUFU.EX2 R15, R15 ;  /* 0x0000000f000f7308 */ /* 0x000fe20000000800 */
[----:B------:R-:W-:Y:S01]  /*a2c0*/  ISETP.GE.AND P2, PT, R226, 0x18, PT ;  /* 0x00000018e200780c */ /* 0x000fe20003f46270 */
[----:B------:R-:W-:Y:S01]  /*a2d0*/  FFMA.FTZ R13, R93, UR5, -R10 ;  /* 0x000000055d0d7c23 */ /* 0x000fe2000801080a */
[----:B------:R-:W-:Y:S01]  /*a2e0*/  FSEL R99, R99, -INF , !P1 ;  /* 0xff80000063637808 */ /* 0x000fe20004800000 */
[----:B------:R-:W-:Y:S01]  /*a2f0*/  VIADD R93, R5, 0x10 ;  /* 0x00000010055d7836 */ /* 0x000fe20000000000 */
[----:B------:R-:W-:Y:S01]  /*a300*/  ISETP.GT.OR P1, PT, R223, 0x18, !P3 ;  /* 0x00000018df00780c */ /* 0x000fe20005f24670 */
[----:B------:R-:W-:Y:S01]  /*a310*/  SHFL.IDX PT, R98, R232, R95, 0x1f ;  /* 0x00001f5fe8627589 */ /* 0x000fe200000e0000 */
[----:B------:R-:W-:Y:S01]  /*a320*/  FSEL R97, R97, -INF , !P0 ;  /* 0xff80000061617808 */ /* 0x000fe20004000000 */
[----:B------:R3:W-:Y:S01]  /*a330*/  MUFU.EX2 R10, R92 ;  /* 0x0000005c000a7308 */ /* 0x0007e20000000800 */
[----:B------:R-:W-:Y:S01]  /*a340*/  ISETP.GT.OR P0, PT, R225, 0x18, !P2 ;  /* 0x00000018e100780c */ /* 0x000fe20005704670 */
[----:B------:R-:W-:Y:S01]  /*a350*/  SHFL.IDX PT, R96, R232, R93, 0x1f ;  /* 0x00001f5de8607589 */ /* 0x000fe200000e0000 */
[----:B------:R-:W-:-:S02]  /*a360*/  FSEL R102, R102, -INF , !P1 ;  /* 0xff80000066667808 */ /* 0x000fc40004800000 */
[----:B------:R-:W-:Y:S01]  /*a370*/  ISETP.GE.AND P1, PT, R226, 0x20, PT ;  /* 0x00000020e200780c */ /* 0x000fe20003f26270 */
[--C-:B--2---:R-:W-:Y:S01]  /*a380*/  FFMA.FTZ R16, R97, UR5, -R18.reuse ;  /* 0x0000000561107c23 */ /* 0x104fe20008010812 */
[----:B------:R-:W-:Y:S01]  /*a390*/  FSEL R20, R100, -INF , !P0 ;  /* 0xff80000064147808 */ /* 0x000fe20004000000 */
[----:B------:R-:W-:Y:S01]  /*a3a0*/  VIADD R97, R5, 0x18 ;  /* 0x0000001805617836 */ /* 0x000fe20000000000 */
[----:B------:R-:W-:Y:S01]  /*a3b0*/  ISETP.GE.AND P0, PT, R226, 0x19, PT ;  /* 0x00000019e200780c */ /* 0x000fe20003f06270 */
[----:B---3--:R2:W3:Y:S01]  /*a3c0*/  SHFL.IDX PT, R92, R232, R89, 0x1f ;  /* 0x00001f59e85c7589 */ /* 0x0084e200000e0000 */
[----:B------:R-:W-:Y:S01]  /*a3d0*/  ISETP.GT.OR P1, PT, R225, 0x20, !P1 ;  /* 0x00000020e100780c */ /* 0x000fe20004f24670 */
[----:B------:R-:W-:Y:S01]  /*a3e0*/  FFMA.FTZ R18, R99, UR5, -R18 ;  /* 0x0000000563127c23 */ /* 0x000fe20008010812 */
[----:B------:R-:W-:Y:S01]  /*a3f0*/  ISETP.GT.OR P0, PT, R225, 0x19, !P0 ;  /* 0x00000019e100780c */ /* 0x000fe20004704670 */
[----:B------:R-:W5:Y:S01]  /*a400*/  SHFL.IDX PT, R100, R232, R97, 0x1f ;  /* 0x00001f61e8647589 */ /* 0x000f6200000e0000 */
[C---:B------:R-:W-:Y:S01]  /*a410*/  ISETP.GE.AND P3, PT, R217.reuse, 0x20, PT ;  /* 0x00000020d900780c */ /* 0x040fe20003f66270 */
[--C-:B------:R-:W-:Y:S01]  /*a420*/  FFMA.FTZ R20, R20, UR5, -R19.reuse ;  /* 0x0000000514147c23 */ /* 0x100fe20008010813 */
[----:B------:R-:W-:Y:S01]  /*a430*/  FSEL R22, R104, -INF , !P1 ;  /* 0xff80000068167808 */ /* 0x000fe20004800000 */
[----:B------:R-:W-:Y:S01]  /*a440*/  FFMA.FTZ R19, R102, UR5, -R19 ;  /* 0x0000000566137c23 */ /* 0x000fe20008010813 */
[----:B------:R-:W-:Y:S01]  /*a450*/  ISETP.GE.AND P1, PT, R217, 0x21, PT ;  /* 0x00000021d900780c */ /* 0x000fe20003f26270 */
[----:B------:R-:W-:Y:S01]  /*a460*/  VIADD R102, R5, 0x1c ;  /* 0x0000001c05667836 */ /* 0x000fe20000000000 */
[----:B------:R-:W-:Y:S01]  /*a470*/  FSEL R21, R101, -INF , !P0 ;  /* 0xff80000065157808 */ /* 0x000fe20004000000 */
[----:B------:R-:W-:Y:S01]  /*a480*/  FFMA.FTZ R22, R22, UR5, -R88 ;  /* 0x0000000516167c23 */ /* 0x000fe20008010858 */
[----:B------:R-:W-:-:S02]  /*a490*/  WARPGROUP.DEPBAR.LE gsb0, 0x0 ;  /* 0x00008000000079c5 */ /* 0x000fc40000010000 */
[----:B------:R-:W-:Y:S01]  /*a4a0*/  WARPGROUP.ARRIVE ;  /* 0x00000000000079c5 */ /* 0x000fe20000000000 */
[----:B------:R-:W-:Y:S01]  /*a4b0*/  ISETP.GT.OR P0, PT, R223, 0x20, !P3 ;  /* 0x00000020df00780c */ /* 0x000fe20005f04670 */
[----:B------:R-:W-:Y:S01]  /*a4c0*/  SHFL.IDX PT, R232, R232, R102, 0x1f ;  /* 0x00001f66e8e87589 */ /* 0x000fe200000e0000 */
[----:B------:R-:W-:Y:S01]  /*a4d0*/  ISETP.GE.AND P2, PT, R217, 0x19, PT ;  /* 0x00000019d900780c */ /* 0x000fe20003f46270 */
[----:B------:R-:W-:Y:S01]  /*a4e0*/  FFMA.FTZ R21, R21, UR5, -R23 ;  /* 0x0000000515157c23 */ /* 0x000fe20008010817 */
[----:B------:R-:W-:Y:S01]  /*a4f0*/  ISETP.GT.OR P1, PT, R223, 0x21, !P1 ;  /* 0x00000021df00780c */ /* 0x000fe20004f24670 */
[----:B------:R-:W-:Y:S01]  /*a500*/  HGMMA.64x128x16.F32.BF16 R24, gdesc[UR12], R24, gsb0 ;  /* 0x01e000000c1879f0 */ /* 0x000fe20008001818 */
[----:B------:R-:W-:Y:S01]  /*a510*/  R2UR UR12, R234 ;  /* 0x00000000ea0c72ca */ /* 0x000fe200000e0000 */
[----:B------:R-:W-:Y:S01]  /*a520*/  UMOV UR14, UR4 ;  /* 0x00000004000e7c82 */ /* 0x000fe20008000000 */
[----:B------:R-:W-:Y:S01]  /*a530*/  R2UR UR13, R235 ;  /* 0x00000000eb0d72ca */ /* 0x000fe200000e0000 */
[----:B------:R-:W-:Y:S01]  /*a540*/  UMOV UR15, 0x40000040 ;  /* 0x40000040000f7882 */ /* 0x000fe20000000000 */
[----:B------:R-:W-:Y:S01]  /*a550*/  ISETP.GE.AND P3, PT, R217, 0x28, PT ;  /* 0x00000028d900780c */ /* 0x000fe20003f66270 */
[----:B------:R-:W1:Y:S01]  /*a560*/  MUFU.EX2 R12, R12 ;  /* 0x0000000c000c7308 */ /* 0x000e620000000800 */
[----:B------:R-:W-:-:S02]  /*a570*/  FSEL R106, R106, -INF , !P0 ;  /* 0xff8000006a6a7808 */ /* 0x000fc40004000000 */
[----:B------:R-:W-:Y:S02]  /*a580*/  ISETP.GT.OR P2, PT, R223, 0x19, !P2 ;  /* 0x00000019df00780c */ /* 0x000fe40005744670 */
[----:B------:R-:W-:Y:S01]  /*a590*/  ISETP.GE.AND P0, PT, R226, 0x21, PT ;  /* 0x00000021e200780c */ /* 0x000fe20003f06270 */
[----:B------:R-:W-:Y:S01]  /*a5a0*/  FFMA.FTZ R88, R106, UR5, -R88 ;  /* 0x000000056a587c23 */ /* 0x000fe20008010858 */
[----:B------:R-:W-:Y:S01]  /*a5b0*/  FSEL R107, R107, -INF , !P1 ;  /* 0xff8000006b6b7808 */ /* 0x000fe20004800000 */
[----:B------:R-:W-:Y:S01]  /*a5c0*/  MUFU.EX2 R16, R16 ;  /* 0x0000001000107308 */ /* 0x000fe20000000800 */
[----:B------:R-:W-:Y:S02]  /*a5d0*/  ISETP.GT.OR P1, PT, R223, 0x28, !P3 ;  /* 0x00000028df00780c */ /* 0x000fe40005f24670 */
[----:B------:R-:W-:Y:S02]  /*a5e0*/  FSEL R103, R103, -INF , !P2 ;  /* 0xff80000067677808 */ /* 0x000fe40005000000 */
[----:B------:R-:W-:-:S02]  /*a5f0*/  ISETP.GT.OR P0, PT, R225, 0x21, !P0 ;  /* 0x00000021e100780c */ /* 0x000fc40004704670 */
[----:B------:R-:W-:Y:S01]  /*a600*/  ISETP.GE.AND P2, PT, R226, 0x28, PT ;  /* 0x00000028e200780c */ /* 0x000fe20003f46270 */
[----:B------:R-:W-:Y:S01]  /*a610*/  FFMA.FTZ R23, R103, UR5, -R23 ;  /* 0x0000000567177c23 */ /* 0x000fe20008010817 */
[----:B------:R-:W-:Y:S01]  /*a620*/  FSEL R110, R110, -INF , !P1 ;  /* 0xff8000006e6e7808 */ /* 0x000fe20004800000 */
[----:B----4-:R-:W-:Y:S01]  /*a630*/  SHFL.IDX PT, R103, R220, R5, 0x1f ;  /* 0x00001f05dc677589 */ /* 0x010fe200000e0000 */
[----:B------:R-:W-:Y:S01]  /*a640*/  ISETP.GE.AND P1, PT, R217, 0x29, PT ;  /* 0x00000029d900780c */ /* 0x000fe20003f26270 */
[----:B------:R-:W4:Y:S01]  /*a650*/  MUFU.EX2 R19, R19 ;  /* 0x0000001300137308 */ /* 0x000f220000000800 */
[----:B--2---:R-:W-:Y:S02]  /*a660*/  FSEL R89, R105, -INF , !P0 ;  /* 0xff80000069597808 */ /* 0x004fe40004000000 */
[----:B------:R-:W-:Y:S02]  /*a670*/  ISETP.GT.OR P0, PT, R225, 0x28, !P2 ;  /* 0x00000028e100780c */ /* 0x000fe40005704670 */
[----:B------:R-:W-:Y:S01]  /*a680*/  ISETP.GT.OR P1, PT, R223, 0x29, !P1 ;  /* 0x00000029df00780c */ /* 0x000fe20004f24670 */
[--C-:B------:R-:W-:Y:S01]  /*a690*/  FFMA.FTZ R89, R89, UR5, -R90.reuse ;  /* 0x0000000559597c23 */ /* 0x100fe2000801085a */
[----:B------:R-:W-:Y:S01]  /*a6a0*/  FSEL R91, R108, -INF , !P0 ;  /* 0xff8000006c5b7808 */ /* 0x000fe20004000000 */
[----:B------:R-:W-:Y:S01]  /*a6b0*/  FFMA.FTZ R90, R107, UR5, -R90 ;  /* 0x000000056b5a7c23 */ /* 0x000fe2000801085a */
[----:B------:R-:W-:Y:S01]  /*a6c0*/  ISETP.GE.AND P0, PT, R226, 0x29, PT ;  /* 0x00000029e200780c */ /* 0x000fe20003f06270 */
[----:B------:R-:W2:Y:S01]  /*a6d0*/  MUFU.EX2 R23, R23 ;  /* 0x0000001700177308 */ /* 0x000ea20000000800 */
[----:B------:R-:W-:Y:S01]  /*a6e0*/  FSEL R111, R111, -INF , !P1 ;  /* 0xff8000006f6f7808 */ /* 0x000fe20004800000 */
[--C-:B---3--:R-:W-:Y:S01]  /*a6f0*/  FFMA.FTZ R91, R91, UR5, -R92.reuse ;  /* 0x000000055b5b7c23 */ /* 0x108fe2000801085c */
[----:B------:R-:W-:Y:S01]  /*a700*/  ISETP.GE.AND P1, PT, R217, 0x30, PT ;  /* 0x00000030d900780c */ /* 0x000fe20003f26270 */
[----:B------:R-:W-:Y:S01]  /*a710*/  FFMA.FTZ R92, R110, UR5, -R92 ;  /* 0x000000056e5c7c23 */ /* 0x000fe2000801085c */
[----:B------:R-:W-:Y:S01]  /*a720*/  ISETP.GE.AND P2, PT, R226, 0x38, PT ;  /* 0x00000038e200780c */ /* 0x000fe20003f46270 */
[----:B------:R-:W-:Y:S01]  /*a730*/  VIADD R110, R5, 0xc ;  /* 0x0000000c056e7836 */ /* 0x000fe20000000000 */
[----:B------:R-:W-:Y:S01]  /*a740*/  ISETP.GT.OR P0, PT, R225, 0x29, !P0 ;  /* 0x00000029e100780c */ /* 0x000fe20004704670 */
[----:B------:R-:W-:Y:S01]  /*a750*/  MUFU.EX2 R227, R227 ;  /* 0x000000e300e37308 */ /* 0x000fe20000000800 */
[----:B------:R-:W-:-:S02]  /*a760*/  ISETP.GT.OR P1, PT, R223, 0x30, !P1 ;  /* 0x00000030df00780c */ /* 0x000fc40004f24670 */
[----:B------:R-:W-:Y:S01]  /*a770*/  ISETP.GT.OR P2, PT, R225, 0x38, !P2 ;  /* 0x00000038e100780c */ /* 0x000fe20005744670 */
[----:B------:R-:W-:Y:S01]  /*a780*/  SHFL.IDX PT, R110, R220, R110, 0x1f ;  /* 0x00001f6edc6e7589 */ /* 0x000fe200000e0000 */
[----:B------:R-:W-:Y:S02]  /*a790*/  FSEL R93, R109, -INF , !P0 ;  /* 0xff8000006d5d7808 */ /* 0x000fe40004000000 */
[----:B------:R-:W-:Y:S01]  /*a7a0*/  ISETP.GE.AND P0, PT, R226, 0x30, PT ;  /* 0x00000030e200780c */ /* 0x000fe20003f06270 */
[----:B------:R-:W-:Y:S01]  /*a7b0*/  MUFU.EX2 R13, R13 ;  /* 0x0000000d000d7308 */ /* 0x000fe20000000800 */
[----:B------:R-:W-:Y:S01]  /*a7c0*/  FSEL R114, R114, -INF , !P1 ;  /* 0xff80000072727808 */ /* 0x000fe20004800000 */
[--C-:B------:R-:W-:Y:S01]  /*a7d0*/  FFMA.FTZ R93, R93, UR5, -R94.reuse ;  /* 0x000000055d5d7c23 */ /* 0x100fe2000801085e */
[----:B------:R-:W-:Y:S01]  /*a7e0*/  ISETP.GE.AND P1, PT, R226, 0x31, PT ;  /* 0x00000031e200780c */ /* 0x000fe20003f26270 */
[----:B------:R-:W-:Y:S01]  /*a7f0*/  FFMA.FTZ R94, R111, UR5, -R94 ;  /* 0x000000056f5e7c23 */ /* 0x000fe2000801085e */
[----:B------:R-:W-:Y:S01]  /*a800*/  ISETP.GE.AND P3, PT, R217, 0x31, PT ;  /* 0x00000031d900780c */ /* 0x000fe20003f66270 */
[----:B------:R-:W-:Y:S01]  /*a810*/  VIADD R111, R5, 0x8 ;  /* 0x00000008056f7836 */ /* 0x000fe20000000000 */
[----:B------:R-:W-:Y:S01]  /*a820*/  FSEL R99, R116, -INF , !P2 ;  /* 0xff80000074637808 */ /* 0x000fe20005000000 */
[----:B------:R-:W-:Y:S01]  /*a830*/  MUFU.EX2 R17, R17 ;  /* 0x0000001100117308 */ /* 0x000fe20000000800 */
[----:B------:R-:W-:-:S02]  /*a840*/  ISETP.GE.AND P2, PT, R226, 0x48, PT ;  /* 0x00000048e200780c */ /* 0x000fc40003f46270 */
[----:B------:R-:W-:Y:S01]  /*a850*/  ISETP.GT.OR P0, PT, R225, 0x30, !P0 ;  /* 0x00000030e100780c */ /* 0x000fe20004704670 */
[----:B-----5:R-:W-:Y:S01]  /*a860*/  FFMA.FTZ R99, R99, UR5, -R100 ;  /* 0x0000000563637c23 */ /* 0x020fe20008010864 */
[----:B------:R-:W-:Y:S01]  /*a870*/  ISETP.GT.OR P1, PT, R225, 0x31, !P1 ;  /* 0x00000031e100780c */ /* 0x000fe20004f24670 */
[----:B------:R-:W3:Y:S01]  /*a880*/  SHFL.IDX PT, R109, R220, R111, 0x1f ;  /* 0x00001f6fdc6d7589 */ /* 0x000ee200000e0000 */
[----:B------:R-:W-:Y:S01]  /*a890*/  ISETP.GT.OR P3, PT, R223, 0x31, !P3 ;  /* 0x00000031df00780c */ /* 0x000fe20005f64670 */
[----:B------:R-:W-:Y:S01]  /*a8a0*/  MUFU.EX2 R18, R18 ;  /* 0x0000001200127308 */ /* 0x000fe20000000800 */
[----:B------:R-:W-:Y:S02]  /*a8b0*/  ISETP.GT.OR P2, PT, R225, 0x48, !P2 ;  /* 0x00000048e100780c */ /* 0x000fe40005744670 */
[----:B------:R-:W-:Y:S01]  /*a8c0*/  FSEL R95, R112, -INF , !P0 ;  /* 0xff800000705f7808 */ /* 0x000fe20004000000 */
[----:B------:R-:W-:Y:S01]  /*a8d0*/  VIADD R112, R5, 0x10 ;  /* 0x0000001005707836 */ /* 0x000fe20000000000 */
[----:B------:R-:W-:-:S02]  /*a8e0*/  ISETP.GE.AND P0, PT, R217, 0x38, PT ;  /* 0x00000038d900780c */ /* 0x000fc40003f06270 */
[----:B------:R-:W-:Y:S01]  /*a8f0*/  FSEL R97, R113, -INF , !P1 ;  /* 0xff80000071617808 */ /* 0x000fe20004800000 */
[----:B------:R-:W-:Y:S01]  /*a900*/  FFMA.FTZ R95, R95, UR5, -R96 ;  /* 0x000000055f5f7c23 */ /* 0x000fe20008010860 */
[----:B------:R-:W-:Y:S01]  /*a910*/  FSEL R115, R115, -INF , !P3 ;  /* 0xff80000073737808 */ /* 0x000fe20005800000 */
[----:B------:R-:W-:Y:S01]  /*a920*/  SHFL.IDX PT, R112, R220, R112, 0x1f ;  /* 0x00001f70dc707589 */ /* 0x000fe200000e0000 */
[C---:B------:R-:W-:Y:S01]  /*a930*/  ISETP.GE.AND P1, PT, R226.reuse, 0x41, PT ;  /* 0x00000041e200780c */ /* 0x040fe20003f26270 */
[--C-:B------:R-:W-:Y:S01]  /*a940*/  FFMA.FTZ R97, R97, UR5, -R98.reuse ;  /* 0x0000000561617c23 */ /* 0x100fe20008010862 */
[----:B------:R-:W-:Y:S01]  /*a950*/  ISETP.GE.AND P3, PT, R226, 0x49, PT ;  /* 0x00000049e200780c */ /* 0x000fe20003f66270 */
[----:B------:R-:W-:Y:S01]  /*a960*/  FFMA.FTZ R98, R115, UR5, -R98 ;  /* 0x0000000573627c23 */ /* 0x000fe20008010862 */
[----:B------:R-:W-:Y:S01]  /*a970*/  FSEL R124, R124, -INF , !P2 ;  /* 0xff8000007c7c7808 */ /* 0x000fe20005000000 */
[----:B------:R-:W-:Y:S01]  /*a980*/  FFMA.FTZ R96, R114, UR5, -R96 ;  /* 0x0000000572607c23 */ /* 0x000fe20008010860 */
[----:B------:R-:W-:Y:S01]  /*a990*/  ISETP.GE.AND P2, PT, R226, 0x60, PT ;  /* 0x00000060e200780c */ /* 0x000fe20003f46270 */
[----:B------:R-:W-:Y:S01]  /*a9a0*/  MUFU.EX2 R20, R20 ;  /* 0x0000001400147308 */ /* 0x000fe20000000800 */
[----:B------:R-:W-:-:S02]  /*a9b0*/  ISETP.GT.OR P0, PT, R223, 0x38, !P0 ;  /* 0x00000038df00780c */ /* 0x000fc40004704670 */
[C---:B------:R-:W-:Y:S01]  /*a9c0*/  ISETP.GT.OR P1, PT, R225.reuse, 0x41, !P1 ;  /* 0x00000041e100780c */ /* 0x040fe20004f24670 */
[----:B---3--:R-:W-:Y:S01]  /*a9d0*/  FFMA.FTZ R107, R124, UR5, -R109 ;  /* 0x000000057c6b7c23 */ /* 0x008fe2000801086d */
[C---:B------:R-:W-:Y:S02]  /*a9e0*/  ISETP.GT.OR P3, PT, R225.reuse, 0x49, !P3 ;  /* 0x00000049e100780c */ /* 0x040fe40005f64670 */
[----:B------:R-:W-:Y:S01]  /*a9f0*/  ISETP.GT.OR P2, PT, R225, 0x60, !P2 ;  /* 0x00000060e100780c */ /* 0x000fe20005744670 */
[----:B------:R-:W-:Y:S01]  /*aa00*/  MUFU.EX2 R21, R21 ;  /* 0x0000001500157308 */ /* 0x000fe20000000800 */
[----:B------:R-:W-:Y:S02]  /*aa10*/  FSEL R118, R118, -INF , !P0 ;  /* 0xff80000076767808 */ /* 0x000fe40004000000 */
[----:B------:R-:W-:Y:S02]  /*aa20*/  FSEL R121, R121, -INF , !P1 ;  /* 0xff80000079797808 */ /* 0x000fe40004800000 */
[----:B------:R-:W-:Y:S01]  /*aa30*/  FSEL R108, R125, -INF , !P3 ;  /* 0xff8000007d6c7808 */ /* 0x000fe20005800000 */
[----:B------:R-:W-:Y:S01]  /*aa40*/  FFMA.FTZ R100, R118, UR5, -R100 ;  /* 0x0000000576647c23 */ /* 0x000fe20008010864 */
[C---:B------:R-:W-:Y:S01]  /*aa50*/  ISETP.GE.AND P1, PT, R226.reuse, 0x59, PT ;  /* 0x00000059e200780c */ /* 0x040fe20003f26270 */
[----:B------:R-:W-:Y:S01]  /*aa60*/  VIADD R118, R5, 0x4 ;  /* 0x0000000405767836 */ /* 0x000fe20000000000 */
[----:B------:R-:W-:Y:S01]  /*aa70*/  ISETP.GE.AND P3, PT, R226, 0x61, PT ;  /* 0x00000061e200780c */ /* 0x000fe20003f66270 */
[----:B------:R-:W-:Y:S01]  /*aa80*/  FFMA.FTZ R108, R108, UR5, -R110 ;  /* 0x000000056c6c7c23 */ /* 0x000fe2000801086e */
[----:B------:R-:W-:Y:S01]  /*aa90*/  FSEL R136, R136, -INF , !P2 ;  /* 0xff80000088887808 */ /* 0x000fe20005000000 */
[----:B------:R-:W-:Y:S01]  /*aaa0*/  MUFU.EX2 R107, R107 ;  /* 0x0000006b006b7308 */ /* 0x000fe20000000800 */
[----:B------:R-:W-:Y:S01]  /*aab0*/  ISETP.GE.AND P2, PT, R217, 0x40, PT ;  /* 0x00000040d900780c */ /* 0x000fe20003f46270 */
[----:B------:R-:W3:Y:S01]  /*aac0*/  SHFL.IDX PT, R102, R220, R118, 0x1f ;  /* 0x00001f76dc667589 */ /* 0x000ee200000e0000 */
[----:B------:R-:W-:-:S02]  /*aad0*/  ISETP.GT.OR P1, PT, R225, 0x59, !P1 ;  /* 0x00000059e100780c */ /* 0x000fc40004f24670 */
[----:B------:R-:W-:Y:S02]  /*aae0*/  ISETP.GT.OR P3, PT, R225, 0x61, !P3 ;  /* 0x00000061e100780c */ /* 0x000fe40005f64670 */
[----:B------:R-:W-:Y:S01]  /*aaf0*/  ISETP.GT.OR P2, PT, R223, 0x40, !P2 ;  /* 0x00000040df00780c */ /* 0x000fe20005744670 */
[----:B------:R-:W-:Y:S01]  /*ab00*/  MUFU.EX2 R108, R108 ;  /* 0x0000006c006c7308 */ /* 0x000fe20000000800 */
[----:B------:R-:W-:Y:S02]  /*ab10*/  FSEL R133, R133, -INF , !P1 ;  /* 0xff80000085857808 */ /* 0x000fe40004800000 */
[----:B------:R-:W-:Y:S02]  /*ab20*/  FSEL R137, R137, -INF , !P3 ;  /* 0xff80000089897808 */ /* 0x000fe40005800000 */
[----:B------:R-:W-:Y:S02]  /*ab30*/  ISETP.GE.AND P5, PT, R226, 0x39, PT ;  /* 0x00000039e200780c */ /* 0x000fe40003fa6270 */
[C---:B------:R-:W-:Y:S01]  /*ab40*/  ISETP.GE.AND P1, PT, R217.reuse, 0x39, PT ;  /* 0x00000039d900780c */ /* 0x040fe20003f26270 */
[----:B------:R-:W-:Y:S01]  /*ab50*/  MUFU.EX2 R22, R22 ;  /* 0x0000001600167308 */ /* 0x000fe20000000800 */
[----:B------:R-:W-:-:S02]  /*ab60*/  ISETP.GE.AND P3, PT, R217, 0x41, PT ;  /* 0x00000041d900780c */ /* 0x000fc40003f66270 */
[----:B------:R-:W-:Y:S02]  /*ab70*/  FSEL R104, R122, -INF , !P2 ;  /* 0xff8000007a687808 */ /* 0x000fe40005000000 */
[C---:B------:R-:W-:Y:S02]  /*ab80*/  ISETP.GE.AND P2, PT, R226.reuse, 0x71, PT ;  /* 0x00000071e200780c */ /* 0x040fe40003f46270 */
[----:B------:R-:W-:Y:S01]  /*ab90*/  ISETP.GE.AND P4, PT, R226, 0x40, PT ;  /* 0x00000040e200780c */ /* 0x000fe20003f86270 */
[----:B------:R-:W-:Y:S01]  /*aba0*/  FFMA.FTZ R104, R104, UR5, -R103 ;  /* 0x0000000568687c23 */ /* 0x000fe20008010867 */
[----:B------:R-:W-:Y:S01]  /*abb0*/  ISETP.GT.OR P5, PT, R225, 0x39, !P5 ;  /* 0x00000039e100780c */ /* 0x000fe20006fa4670 */
[----:B---3--:R-:W-:Y:S01]  /*abc0*/  FFMA.FTZ R105, R121, UR5, -R102 ;  /* 0x0000000579697c23 */ /* 0x008fe20008010866 */
[C---:B------:R-:W-:Y:S01]  /*abd0*/  ISETP.GT.OR P1, PT, R223.reuse, 0x39, !P1 ;  /* 0x00000039df00780c */ /* 0x040fe20004f24670 */
[----:B------:R-:W-:Y:S02]  /*abe0*/  WARPGROUP.DEPBAR.LE gsb0, 0x0 ;  /* 0x00008000000079c5 */ /* 0x000fe40000010000 */
[----:B------:R-:W-:Y:S01]  /*abf0*/  WARPGROUP.ARRIVE ;  /* 0x00000000000079c5 */ /* 0x000fe20000000000 */
[----:B------:R-:W-:Y:S01]  /*ac00*/  ISETP.GT.OR P3, PT, R223, 0x41, !P3 ;  /* 0x00000041df00780c */ /* 0x000fe20005f64670 */
[----:B------:R-:W-:Y:S01]  /*ac10*/  MUFU.EX2 R104, R104 ;  /* 0x0000006800687308 */ /* 0x000fe20000000800 */
[----:B------:R-:W-:-:S02]  /*ac20*/  ISETP.GT.OR P2, PT, R225, 0x71, !P2 ;  /* 0x00000071e100780c */ /* 0x000fc40005744670 */
[----:B------:R-:W-:Y:S01]  /*ac30*/  ISETP.GT.OR P4, PT, R225, 0x40, !P4 ;  /* 0x00000040e100780c */ /* 0x000fe20006784670 */
[----:B------:R-:W-:Y:S01]  /*ac40*/  HGMMA.64x128x16.F32.BF16 R24, gdesc[UR12], R24, gsb0 ;  /* 0x01e000000c1879f0 */ /* 0x000fe20008001818 */
[----:B------:R-:W-:Y:S01]  /*ac50*/  R2UR UR12, R230 ;  /* 0x00000000e60c72ca */ /* 0x000fe200000e0000 */
[----:B------:R-:W-:Y:S01]  /*ac60*/  UMOV UR14, UR6 ;  /* 0x00000006000e7c82 */ /* 0x000fe20008000000 */
[----:B------:R-:W-:Y:S01]  /*ac70*/  R2UR UR13, R231 ;  /* 0x00000000e70d72ca */ /* 0x000fe200000e0000 */
[----:B------:R-:W-:Y:S01]  /*ac80*/  UMOV UR15, 0x40000040 ;  /* 0x40000040000f7882 */ /* 0x000fe20000000000 */
[----:B------:R-:W-:Y:S01]  /*ac90*/  ISETP.GE.AND P0, PT, R226, 0x50, PT ;  /* 0x00000050e200780c */ /* 0x000fe20003f06270 */
[----:B------:R-:W-:Y:S01]  /*aca0*/  MUFU.EX2 R105, R105 ;  /* 0x0000006900697308 */ /* 0x000fe20000000800 */
[----:B------:R-:W-:Y:S02]  /*acb0*/  FSEL R117, R117, -INF , !P5 ;  /* 0xff80000075757808 */ /* 0x000fe40006800000 */
[----:B------:R-:W-:-:S02]  /*acc0*/  FSEL R119, R119, -INF , !P1 ;  /* 0xff80000077777808 */ /* 0x000fc40004800000 */
[----:B------:R-:W-:Y:S01]  /*acd0*/  FSEL R106, R123, -INF , !P3 ;  /* 0xff8000007b6a7808 */ /* 0x000fe20005800000 */
[--C-:B------:R-:W-:Y:S01]  /*ace0*/  FFMA.FTZ R101, R117, UR5, -R232.reuse ;  /* 0x0000000575657c23 */ /* 0x100fe200080108e8 */
[----:B------:R-:W-:Y:S01]  /*acf0*/  FSEL R123, R145, -INF , !P2 ;  /* 0xff800000917b7808 */ /* 0x000fe20005000000 */
[----:B------:R-:W-:Y:S01]  /*ad00*/  FFMA.FTZ R119, R119, UR5, -R232 ;  /* 0x0000000577777c23 */ /* 0x000fe200080108e8 */
[----:B------:R-:W-:Y:S01]  /*ad10*/  ISETP.GE.AND P2, PT, R217, 0x58, PT ;  /* 0x00000058d900780c */ /* 0x000fe20003f46270 */
[----:B------:R-:W-:Y:S01]  /*ad20*/  VIADD R232, R5, 0x14 ;  /* 0x0000001405e87836 */ /* 0x000fe20000000000 */
[----:B------:R-:W-:Y:S01]  /*ad30*/  ISETP.GE.AND P5, PT, R226, 0x51, PT ;  /* 0x00000051e200780c */ /* 0x000fe20003fa6270 */
[----:B------:R-:W-:Y:S01]  /*ad40*/  FFMA.FTZ R106, R106, UR5, -R102 ;  /* 0x000000056a6a7c23 */ /* 0x000fe20008010866 */
[----:B------:R-:W-:Y:S01]  /*ad50*/  FSEL R120, R120, -INF , !P4 ;  /* 0xff80000078787808 */ /* 0x000fe20006000000 */
[----:B------:R-:W-:Y:S01]  /*ad60*/  MUFU.EX2 R88, R88 ;  /* 0x0000005800587308 */ /* 0x000fe20000000800 */
[----:B------:R-:W-:-:S02]  /*ad70*/  ISETP.GE.AND P4, PT, R226, 0x58, PT ;  /* 0x00000058e200780c */ /* 0x000fc40003f86270 */
[----:B------:R-:W-:Y:S01]  /*ad80*/  ISETP.GT.OR P0, PT, R225, 0x50, !P0 ;  /* 0x00000050e100780c */ /* 0x000fe20004704670 */
[----:B------:R-:W-:Y:S01]  /*ad90*/  FFMA.FTZ R120, R120, UR5, -R103 ;  /* 0x0000000578787c23 */ /* 0x000fe20008010867 */
[----:B------:R-:W-:Y:S02]  /*ada0*/  ISETP.GE.AND P1, PT, R217, 0x48, PT ;  /* 0x00000048d900780c */ /* 0x000fe40003f26270 */
[----:B------:R-:W-:Y:S01]  /*adb0*/  ISETP.GT.OR P2, PT, R223, 0x58, !P2 ;  /* 0x00000058df00780c */ /* 0x000fe20005744670 */
[----:B------:R3:W-:Y:S01]  /*adc0*/  MUFU.EX2 R103, R119 ;  /* 0x0000007700677308 */ /* 0x0007e20000000800 */
[C---:B------:R-:W-:Y:S02]  /*add0*/  ISETP.GT.OR P5, PT, R225.reuse, 0x51, !P5 ;  /* 0x00000051e100780c */ /* 0x040fe40006fa4670 */
[----:B------:R-:W-:Y:S02]  /*ade0*/  FSEL R128, R128, -INF , !P0 ;  /* 0xff80000080807808 */ /* 0x000fe40004000000 */
[----:B------:R-:W-:-:S02]  /*adf0*/  ISETP.GT.OR P4, PT, R225, 0x58, !P4 ;  /* 0x00000058e100780c */ /* 0x000fc40006784670 */
[C---:B------:R-:W-:Y:S01]  /*ae00*/  ISETP.GE.AND P3, PT, R226.reuse, 0x78, PT ;  /* 0x00000078e200780c */ /* 0x040fe20003f66270 */
[----:B------:R5:W-:Y:S01]  /*ae10*/  MUFU.EX2 R102, R120 ;  /* 0x0000007800667308 */ /* 0x000be20000000800 */
[----:B------:R-:W-:Y:S02]  /*ae20*/  ISETP.GE.AND P0, PT, R226, 0x68, PT ;  /* 0x00000068e200780c */ /* 0x000fe40003f06270 */
[----:B------:R-:W-:Y:S02]  /*ae30*/  ISETP.GT.OR P1, PT, R223, 0x48, !P1 ;  /* 0x00000048df00780c */ /* 0x000fe40004f24670 */
[----:B------:R-:W-:Y:S02]  /*ae40*/  FSEL R116, R134, -INF , !P2 ;  /* 0xff80000086747808 */ /* 0x000fe40005000000 */
[----:B------:R-:W-:Y:S01]  /*ae50*/  FSEL R129, R129, -INF , !P5 ;  /* 0xff80000081817808 */ /* 0x000fe20006800000 */
[----:B------:R-:W1:Y:S01]  /*ae60*/  SHFL.IDX PT, R134, R220, R232, 0x1f ;  /* 0x00001fe8dc867589 */ /* 0x000e6200000e0000 */
[----:B------:R-:W-:Y:S01]  /*ae70*/  ISETP.GE.AND P5, PT, R226, 0x69, PT ;  /* 0x00000069e200780c */ /* 0x000fe20003fa6270 */
[----:B------:R-:W-:Y:S01]  /*ae80*/  MUFU.EX2 R106, R106 ;  /* 0x0000006a006a7308 */ /* 0x000fe20000000800 */
[----:B------:R-:W-:-:S02]  /*ae90*/  FSEL R132, R132, -INF , !P4 ;  /* 0xff80000084847808 */ /* 0x000fc40006000000 */
[C---:B------:R-:W-:Y:S02]  /*aea0*/  ISETP.GT.OR P3, PT, R225.reuse, 0x78, !P3 ;  /* 0x00000078e100780c */ /* 0x040fe40005f64670 */
[----:B------:R-:W-:Y:S02]  /*aeb0*/  ISETP.GE.AND P4, PT, R226, 0x70, PT ;  /* 0x00000070e200780c */ /* 0x000fe40003f86270 */
[----:B------:R-:W-:Y:S01]  /*aec0*/  ISETP.GT.OR P0, PT, R225, 0x68, !P0 ;  /* 0x00000068e100780c */ /* 0x000fe20004704670 */
[----:B------:R-:W-:Y:S01]  /*aed0*/  MUFU.EX2 R89, R89 ;  /* 0x0000005900597308 */ /* 0x000fe20000000800 */
[----:B------:R-:W-:Y:S02]  /*aee0*/  FSEL R126, R126, -INF , !P1 ;  /* 0xff8000007e7e7808 */ /* 0x000fe40004800000 */
[----:B------:R-:W-:Y:S01]  /*aef0*/  ISETP.GE.AND P1, PT, R226, 0x79, PT ;  /* 0x00000079e200780c */ /* 0x000fe20003f26270 */
[----:B------:R-:W-:Y:S01]  /*af00*/  VIADD R226, R5, 0x1c ;  /* 0x0000001c05e27836 */ /* 0x000fe20000000000 */
[C---:B------:R-:W-:Y:S01]  /*af10*/  ISETP.GT.OR P5, PT, R225.reuse, 0x69, !P5 ;  /* 0x00000069e100780c */ /* 0x040fe20006fa4670 */
[----:B------:R-:W-:Y:S01]  /*af20*/  FFMA.FTZ R109, R126, UR5, -R109 ;  /* 0x000000057e6d7c23 */ /* 0x000fe2000801086d */
[----:B------:R-:W-:Y:S01]  /*af30*/  FSEL R121, R148, -INF , !P3 ;  /* 0xff80000094797808 */ /* 0x000fe20005800000 */
[----:B------:R-:W-:Y:S01]  /*af40*/  MUFU.EX2 R90, R90 ;  /* 0x0000005a005a7308 */ /* 0x000fe20000000800 */
[----:B------:R-:W-:-:S02]  /*af50*/  ISETP.GT.OR P4, PT, R225, 0x70, !P4 ;  /* 0x00000070e100780c */ /* 0x000fc40006784670 */
[----:B------:R-:W-:Y:S02]  /*af60*/  FSEL R113, R140, -INF , !P0 ;  /* 0xff8000008c717808 */ /* 0x000fe40004000000 */
[C---:B------:R-:W-:Y:S02]  /*af70*/  ISETP.GE.AND P3, PT, R217.reuse, 0x59, PT ;  /* 0x00000059d900780c */ /* 0x040fe40003f66270 */
[----:B------:R-:W-:Y:S01]  /*af80*/  ISETP.GE.AND P0, PT, R217, 0x49, PT ;  /* 0x00000049d900780c */ /* 0x000fe20003f06270 */
[----:B------:R-:W-:Y:S01]  /*af90*/  MUFU.EX2 R109, R109 ;  /* 0x0000006d006d7308 */ /* 0x000fe20000000800 */
[----:B------:R-:W-:Y:S01]  /*afa0*/  ISETP.GT.OR P1, PT, R225, 0x79, !P1 ;  /* 0x00000079e100780c */ /* 0x000fe20004f24670 */
[----:B------:R-:W-:Y:S01]  /*afb0*/  VIADD R225, R5, 0x18 ;  /* 0x0000001805e17836 */ /* 0x000fe20000000000 */
[----:B------:R-:W-:Y:S02]  /*afc0*/  FSEL R115, R141, -INF , !P5 ;  /* 0xff8000008d737808 */ /* 0x000fe40006800000 */
[----:B------:R-:W-:-:S02]  /*afd0*/  ISETP.GE.AND P5, PT, R217, 0x50, PT ;  /* 0x00000050d900780c */ /* 0x000fc40003fa6270 */
[----:B------:R-:W-:Y:S01]  /*afe0*/  FSEL R125, R144, -INF , !P4 ;  /* 0xff800000907d7808 */ /* 0x000fe20006000000 */
[----:B------:R-:W-:Y:S01]  /*aff0*/  MUFU.EX2 R91, R91 ;  /* 0x0000005b005b7308 */ /* 0x000fe20000000800 */
[----:B------:R-:W-:Y:S02]  /*b000*/  ISETP.GT.OR P3, PT, R223, 0x59, !P3 ;  /* 0x00000059df00780c */ /* 0x000fe40005f64670 */
[----:B------:R-:W-:Y:S02]  /*b010*/  ISETP.GE.AND P4, PT, R217, 0x51, PT ;  /* 0x00000051d900780c */ /* 0x000fe40003f86270 */
[----:B------:R-:W-:Y:S02]  /*b020*/  ISETP.GT.OR P0, PT, R223, 0x49, !P0 ;  /* 0x00000049df00780c */ /* 0x000fe40004704670 */
[----:B---3--:R-:W-:Y:S01]  /*b030*/  FSEL R119, R149, -INF , !P1 ;  /* 0xff80000095777808 */ /* 0x008fe20004800000 */
[----:B------:R-:W-:Y:S01]  /*b040*/  MUFU.EX2 R92, R92 ;  /* 0x0000005c005c7308 */ /* 0x000fe20000000800 */
[----:B------:R-:W-:-:S02]  /*b050*/  ISETP.GE.AND P1, PT, R217, 0x60, PT ;  /* 0x00000060d900780c */ /* 0x000fc40003f26270 */
[----:B------:R-:W-:Y:S02]  /*b060*/  ISETP.GT.OR P5, PT, R223, 0x50, !P5 ;  /* 0x00000050df00780c */ /* 0x000fe40006fa4670 */
[----:B------:R-:W-:Y:S02]  /*b070*/  FSEL R135, R135, -INF , !P3 ;  /* 0xff80000087877808 */ /* 0x000fe40005800000 */
[----:B------:R-:W-:Y:S01]  /*b080*/  FSEL R127, R127, -INF , !P0 ;  /* 0xff8000007f7f7808 */ /* 0x000fe20004000000 */
[----:B------:R-:W-:Y:S01]  /*b090*/  MUFU.EX2 R93, R93 ;  /* 0x0000005d005d7308 */ /* 0x000fe20000000800 */
[----:B------:R-:W-:Y:S02]  /*b0a0*/  ISETP.GT.OR P4, PT, R223, 0x51, !P4 ;  /* 0x00000051df00780c */ /* 0x000fe40006784670 */
[----:B------:R-:W-:Y:S01]  /*b0b0*/  ISETP.GE.AND P3, PT, R217, 0x71, PT ;  /* 0x00000071d900780c */ /* 0x000fe20003f66270 */
[----:B------:R-:W-:Y:S01]  /*b0c0*/  FFMA.FTZ R110, R127, UR5, -R110 ;  /* 0x000000057f6e7c23 */ /* 0x000fe2000801086e */
[----:B------:R-:W-:Y:S01]  /*b0d0*/  ISETP.GT.OR P1, PT, R223, 0x60, !P1 ;  /* 0x00000060df00780c */ /* 0x000fe20004f24670 */
[----:B------:R3:W-:Y:S01]  /*b0e0*/  SHFL.IDX PT, R127, R221, R111, 0x1f ;  /* 0x00001f6fdd7f7589 */ /* 0x0007e200000e0000 */
[----:B------:R-:W-:Y:S01]  /*b0f0*/  FSEL R114, R130, -INF , !P5 ;  /* 0xff80000082727808 */ /* 0x000fe20006800000 */
[----:B------:R-:W-:Y:S01]  /*b100*/  MUFU.EX2 R94, R94 ;  /* 0x0000005e005e7308 */ /* 0x000fe20000000800 */
[----:B------:R-:W-:Y:S01]  /*b110*/  FSEL R117, R131, -INF , !P4 ;  /* 0xff80000083757808 */ /* 0x000fe20006000000 */
[----:B------:R-:W4:Y:S01]  /*b120*/  SHFL.IDX PT, R130, R221, R118, 0x1f ;  /* 0x00001f76dd827589 */ /* 0x000f2200000e0000 */
[----:B------:R-:W-:-:S02]  /*b130*/  ISETP.GT.OR P3, PT, R223, 0x71, !P3 ;  /* 0x00000071df00780c */ /* 0x000fc40005f64670 */
[----:B------:R-:W-:Y:S01]  /*b140*/  FSEL R145, R138, -INF , !P1 ;  /* 0xff8000008a917808 */ /* 0x000fe20004800000 */
[----:B------:R-:W2:Y:S01]  /*b150*/  SHFL.IDX PT, R131, R221, R5, 0x1f ;  /* 0x00001f05dd837589 */ /* 0x000ea200000e0000 */
[----:B------:R-:W-:Y:S01]  /*b160*/  FSEL R122, R147, -INF , !P3 ;  /* 0xff800000937a7808 */ /* 0x000fe20005800000 */
[--C-:B---3--:R-:W-:Y:S01]  /*b170*/  FFMA.FTZ R111, R128, UR5, -R112.reuse ;  /* 0x00000005806f7c23 */ /* 0x108fe20008010870 */
[----:B------:R-:W-:Y:S01]  /*b180*/  FFMA.FTZ R112, R114, UR5, -R112 ;  /* 0x0000000572707c23 */ /* 0x000fe20008010870 */
[----:B------:R-:W3:Y:S01]  /*b190*/  SHFL.IDX PT, R138, R220, R225, 0x1f ;  /* 0x00001fe1dc8a7589 */ /* 0x000ee200000e0000 */
[--C-:B-1----:R-:W-:Y:S01]  /*b1a0*/  FFMA.FTZ R114, R129, UR5, -R134.reuse ;  /* 0x0000000581727c23 */ /* 0x102fe20008010886 */
[----:B------:R-:W-:Y:S01]  /*b1b0*/  FFMA.FTZ R147, R117, UR5, -R134 ;  /* 0x0000000575937c23 */ /* 0x000fe20008010886 */
[C---:B------:R-:W-:Y:S01]  /*b1c0*/  ISETP.GE.AND P0, PT, R217.reuse, 0x61, PT ;  /* 0x00000061d900780c */ /* 0x040fe20003f06270 */
[----:B------:R-:W1:Y:S01]  /*b1d0*/  SHFL.IDX PT, R220, R220, R226, 0x1f ;  /* 0x00001fe2dcdc7589 */ /* 0x000e6200000e0000 */
[----:B------:R-:W-:Y:S01]  /*b1e0*/  ISETP.GE.AND P1, PT, R217, 0x78, PT ;  /* 0x00000078d900780c */ /* 0x000fe20003f26270 */
[----:B------:R-:W-:Y:S01]  /*b1f0*/  MUFU.EX2 R111, R111 ;  /* 0x0000006f006f7308 */ /* 0x000fe20000000800 */
[----:B------:R-:W-:Y:S01]  /*b200*/  ISETP.GT.OR P0, PT, R223, 0x61, !P0 ;  /* 0x00000061df00780c */ /* 0x000fe20004704670 */
[----:B------:R-:W1:Y:S01]  /*b210*/  SHFL.IDX PT, R134, R221, R232, 0x1f ;  /* 0x00001fe8dd867589 */ /* 0x000e6200000e0000 */
[----:B------:R-:W-:-:S02]  /*b220*/  ISETP.GE.AND P5, PT, R217, 0x68, PT ;  /* 0x00000068d900780c */ /* 0x000fc40003fa6270 */
[----:B------:R-:W-:Y:S02]  /*b230*/  FSEL R140, R139, -INF , !P0 ;  /* 0xff8000008b8c7808 */ /* 0x000fe40004000000 */
[----:B------:R-:W-:Y:S01]  /*b240*/  ISETP.GE.AND P0, PT, R217, 0x79, PT ;  /* 0x00000079d900780c */ /* 0x000fe20003f06270 */
[----:B------:R-:W1:Y:S01]  /*b250*/  SHFL.IDX PT, R139, R221, R225, 0x1f ;  /* 0x00001fe1dd8b7589 */ /* 0x000e6200000e0000 */
[----:B------:R-:W-:Y:S01]  /*b260*/  ISETP.GT.OR P1, PT, R223, 0x78, !P1 ;  /* 0x00000078df00780c */ /* 0x000fe20004f24670 */
[--C-:B----4-:R-:W-:Y:S01]  /*b270*/  FFMA.FTZ R141, R137, UR5, -R130.reuse ;  /* 0x00000005898d7c23 */ /* 0x110fe20008010882 */
[C---:B------:R-:W-:Y:S01]  /*b280*/  ISETP.GT.OR P0, PT, R223.reuse, 0x79, !P0 ;  /* 0x00000079df00780c */ /* 0x040fe20004704670 */
[----:B------:R-:W-:Y:S01]  /*b290*/  FFMA.FTZ R140, R140, UR5, -R130 ;  /* 0x000000058c8c7c23 */ /* 0x000fe20008010882 */
[----:B------:R-:W-:Y:S01]  /*b2a0*/  ISETP.GT.OR P5, PT, R223, 0x68, !P5 ;  /* 0x00000068df00780c */ /* 0x000fe20006fa4670 */
[----:B--2---:R-:W-:Y:S01]  /*b2b0*/  FFMA.FTZ R145, R145, UR5, -R131 ;  /* 0x0000000591917c23 */ /* 0x004fe20008010883 */
[----:B-----5:R-:W-:Y:S01]  /*b2c0*/  FSEL R120, R150, -INF , !P1 ;  /* 0xff80000096787808 */ /* 0x020fe20004800000 */
[----:B------:R-:W-:-:S02]  /*b2d0*/  WARPGROUP.DEPBAR.LE gsb0, 0x0 ;  /* 0x00008000000079c5 */ /* 0x000fc40000010000 */
[----:B------:R-:W-:Y:S01]  /*b2e0*/  WARPGROUP.ARRIVE ;  /* 0x00000000000079c5 */ /* 0x000fe20000000000 */
[----:B------:R-:W-:Y:S01]  /*b2f0*/  FSEL R118, R151, -INF , !P0 ;  /* 0xff80000097767808 */ /* 0x000fe20004000000 */
[----:B------:R-:W-:Y:S01]  /*b300*/  VIADD R151, R5, 0x4 ;  /* 0x0000000405977836 */ /* 0x000fe20000000000 */
[----:B------:R-:W-:Y:S01]  /*b310*/  ISETP.GE.AND P4, PT, R217, 0x69, PT ;  /* 0x00000069d900780c */ /* 0x000fe20003f86270 */
[----:B------:R-:W-:Y:S01]  /*b320*/  VIADD R150, R5, 0x8 ;  /* 0x0000000805967836 */ /* 0x000fe20000000000 */
[----:B------:R-:W-:Y:S01]  /*b330*/  ISETP.GE.AND P2, PT, R217, 0x70, PT ;  /* 0x00000070d900780c */ /* 0x000fe20003f46270 */
[----:B------:R-:W-:Y:S01]  /*b340*/  HGMMA.64x128x16.F32.BF16 R24, gdesc[UR12], R24, gsb0 ;  /* 0x01e000000c1879f0 */ /* 0x000fe20008001818 */
[----:B------:R-:W-:Y:S01]  /*b350*/  FSEL R142, R142, -INF , !P5 ;  /* 0xff8000008e8e7808 */ /* 0x000fe20006800000 */
[----:B------:R-:W-:Y:S02]  /*b360*/  VIADD R217, R5, 0x10 ;  /* 0x0000001005d97836 */ /* 0x000fe40000000000 */
[----:B---3--:R-:W-:Y:S01]  /*b370*/  FFMA.FTZ R144, R132, UR5, -R138 ;  /* 0x0000000584907c23 */ /* 0x008fe2000801088a */
[----:B-1----:R-:W-:Y:S01]  /*b380*/  FFMA.FTZ R132, R135, UR5, -R220 ;  /* 0x0000000587847c23 */ /* 0x002fe200080108dc */
[--C-:B------:R-:W-:Y:S01]  /*b390*/  FFMA.FTZ R123, R123, UR5, -R134.reuse ;  /* 0x000000057b7b7c23 */ /* 0x100fe20008010886 */
[----:B------:R-:W-:Y:S01]  /*b3a0*/  FFMA.FTZ R129, R142, UR5, -R127 ;  /* 0x000000058e817c23 */ /* 0x000fe2000801087f */
[----:B------:R-:W-:Y:S01]  /*b3b0*/  FFMA.FTZ R122, R122, UR5, -R134 ;  /* 0x000000057a7a7c23 */ /* 0x000fe20008010886 */
[----:B------:R-:W-:Y:S01]  /*b3c0*/  ISETP.GT.OR P4, PT, R223, 0x69, !P4 ;  /* 0x00000069df00780c */ /* 0x000fe20006784670 */
[----:B------:R-:W-:Y:S01]  /*b3d0*/  FFMA.FTZ R117, R133, UR5, -R220 ;  /* 0x0000000585757c23 */ /* 0x000fe200080108dc */
[----:B------:R-:W-:Y:S01]  /*b3e0*/  ISETP.GT.OR P2, PT, R223, 0x70, !P2 ;  /* 0x00000070df00780c */ /* 0x000fe20005744670 */
[----:B------:R-:W-:Y:S01]  /*b3f0*/  VIADD R223, R5, 0xc ;  /* 0x0000000c05df7836 */ /* 0x000fe20000000000 */
[----:B------:R-:W-:Y:S01]  /*b400*/  FSEL R126, R143, -INF , !P4 ;  /* 0xff8000008f7e7808 */ /* 0x000fe20006000000 */
[----:B------:R-:W-:Y:S01]  /*b410*/  FFMA.FTZ R116, R116, UR5, -R138 ;  /* 0x0000000574747c23 */ /* 0x000fe2000801088a */
[----:B------:R-:W1:Y:S01]  /*b420*/  SHFL.IDX PT, R143, R221, R217, 0x1f ;  /* 0x00001fd9dd8f7589 */ /* 0x000e6200000e0000 */
[----:B------:R-:W-:Y:S01]  /*b430*/  FSEL R124, R146, -INF , !P2 ;  /* 0xff800000927c7808 */ /* 0x000fe20005000000 */
[----:B------:R-:W-:Y:S01]  /*b440*/  FFMA.FTZ R138, R136, UR5, -R131 ;  /* 0x00000005888a7c23 */ /* 0x000fe20008010883 */
[----:B------:R-:W-:Y:S01]  /*b450*/  FFMA.FTZ R131, R113, UR5, -R127 ;  /* 0x0000000571837c23 */ /* 0x000fe2000801087f */
[----:B------:R-:W2:Y:S01]  /*b460*/  SHFL.IDX PT, R146, R221, R223, 0x1f ;  /* 0x00001fdfdd927589 */ /* 0x000ea200000e0000 */
[--C-:B------:R-:W-:Y:S01]  /*b470*/  FFMA.FTZ R121, R121, UR5, -R139.reuse ;  /* 0x0000000579797c23 */ /* 0x100fe2000801088b */
[----:B------:R-:W-:Y:S01]  /*b480*/  FFMA.FTZ R120, R120, UR5, -R139 ;  /* 0x0000000578787c23 */ /* 0x000fe2000801088b */
[----:B------:R-:W-:Y:S01]  /*b490*/  MUFU.EX2 R113, R147 ;  /* 0x0000009300717308 */ /* 0x000fe20000000800 */
[----:B------:R-:W3:Y:S07]  /*b4a0*/  SHFL.IDX PT, R221, R221, R226, 0x1f ;  /* 0x00001fe2dddd7589 */ /* 0x000eee00000e0000 */
[----:B------:R-:W4:Y:S08]  /*b4b0*/  MUFU.EX2 R114, R114 ;  /* 0x0000007200727308 */ /* 0x000f300000000800 */
[----:B------:R-:W5:Y:S01]  /*b4c0*/  MUFU.EX2 R112, R112 ;  /* 0x0000007000707308 */ /* 0x000f620000000800 */
[--C-:B-1----:R-:W-:Y:S01]  /*b4d0*/  FFMA.FTZ R125, R125, UR5, -R143.reuse ;  /* 0x000000057d7d7c23 */ /* 0x102fe2000801088f */
[----:B------:R-:W-:Y:S01]  /*b4e0*/  FFMA.FTZ R124, R124, UR5, -R143 ;  /* 0x000000057c7c7c23 */ /* 0x000fe2000801088f */
[--C-:B--2---:R-:W-:Y:S01]  /*b4f0*/  FFMA.FTZ R127, R115, UR5, -R146.reuse ;  /* 0x00000005737f7c23 */ /* 0x104fe20008010892 */
[----:B------:R-:W-:-:S04]  /*b500*/  FFMA.FTZ R126, R126, UR5, -R146 ;  /* 0x000000057e7e7c23 */ /* 0x000fc80008010892 */
[----:B------:R-:W-:Y:S01]  /*b510*/  MUFU.EX2 R115, R144 ;  /* 0x0000009000737308 */ /* 0x000fe20000000800 */
[--C-:B---3--:R-:W-:Y:S01]  /*b520*/  FFMA.FTZ R119, R119, UR5, -R221.reuse ;  /* 0x0000000577777c23 */ /* 0x108fe200080108dd */
[----:B------:R-:W-:-:S06]  /*b530*/  FFMA.FTZ R118, R118, UR5, -R221 ;  /* 0x0000000576767c23 */ /* 0x000fcc00080108dd */
[----:B------:R-:W1:Y:S08]  /*b540*/  MUFU.EX2 R117, R117 ;  /* 0x0000007500757308 */ /* 0x000e700000000800 */
[----:B------:R-:W2:Y:S08]  /*b550*/  MUFU.EX2 R110, R110 ;  /* 0x0000006e006e7308 */ /* 0x000eb00000000800 */
        /* <DEDUP_REMOVED lines=10> */
[----:B------:R-:W4:Y:S04]  /*b600*/  LDS R216, [R216+0x400] ;  /* 0x00040000d8d87984 */ /* 0x000f280000000800 */
[----:B------:R-:W-:Y:S04]  /*b610*/  LDS R218, [R218+0x400] ;  /* 0x00040000dada7984 */ /* 0x000fe80000000800 */
[----:B------:R-:W-:Y:S04]  /*b620*/  LDS R219, [R219+0x400] ;  /* 0x00040000dbdb7984 */ /* 0x000fe80000000800 */
[----:B---3--:R-:W3:Y:S04]  /*b630*/  SHFL.IDX PT, R128, R224, R5, 0x1f ;  /* 0x00001f05e0807589 */ /* 0x008ee800000e0000 */
[----:B------:R-:W5:Y:S04]  /*b640*/  SHFL.IDX PT, R130, R224, R151, 0x1f ;  /* 0x00001f97e0827589 */ /* 0x000f6800000e0000 */
[----:B------:R-:W1:Y:S04]  /*b650*/  SHFL.IDX PT, R135, R224, R150, 0x1f ;  /* 0x00001f96e0877589 */ /* 0x000e6800000e0000 */
[----:B------:R-:W-:Y:S04]  /*b660*/  SHFL.IDX PT, R134, R224, R217, 0x1f ;  /* 0x00001fd9e0867589 */ /* 0x000fe800000e0000 */
[----:B----4-:R-:W4:Y:S04]  /*b670*/  SHFL.IDX PT, R142, R216, R225, 0x1f ;  /* 0x00001fe1d88e7589 */ /* 0x010f2800000e0000 */
[----:B------:R-:W2:Y:S01]  /*b680*/  SHFL.IDX PT, R136, R224, R223, 0x1f ;  /* 0x00001fdfe0887589 */ /* 0x000ea200000e0000 */
[--C-:B---3--:R-:W-:Y:S01]  /*b690*/  FADD.FTZ R24, R24, -R128.reuse ;  /* 0x8000008018187221 */ /* 0x108fe20000010000 */
[----:B------:R-:W-:-:S02]  /*b6a0*/  FADD.FTZ R26, R26, -R128 ;  /* 0x800000801a1a7221 */ /* 0x000fc40000010000 */
[----:B------:R-:W3:Y:S01]  /*b6b0*/  SHFL.IDX PT, R137, R224, R232, 0x1f ;  /* 0x00001fe8e0897589 */ /* 0x000ee200000e0000 */
[--C-:B-----5:R-:W-:Y:S01]  /*b6c0*/  FADD.FTZ R128, R25, -R130.reuse ;  /* 0x8000008219807221 */ /* 0x120fe20000010000 */
[----:B------:R-:W-:Y:S02]  /*b6d0*/  FADD.FTZ R130, R27, -R130 ;  /* 0x800000821b827221 */ /* 0x000fe40000010000 */
[----:B------:R-:W5:Y:S01]  /*b6e0*/  SHFL.IDX PT, R139, R224, R225, 0x1f ;  /* 0x00001fe1e08b7589 */ /* 0x000f6200000e0000 */
[--C-:B-1----:R-:W-:Y:S01]  /*b6f0*/  FADD.FTZ R133, R28, -R135.reuse ;  /* 0x800000871c857221 */ /* 0x102fe20000010000 */
[----:B------:R-:W-:Y:S01]  /*b700*/  FADD.FTZ R25, R30, -R135 ;  /* 0x800000871e197221 */ /* 0x000fe20000010000 */
[----:B------:R1:W-:Y:S01]  /*b710*/  MUFU.EX2 R28, R132 ;  /* 0x00000084001c7308 */ /* 0x0003e20000000800 */
[----:B------:R-:W5:Y:S04]  /*b720*/  SHFL.IDX PT, R149, R224, R226, 0x1f ;  /* 0x00001fe2e0957589 */ /* 0x000f6800000e0000 */
[----:B------:R-:W5:Y:S01]  /*b730*/  SHFL.IDX PT, R148, R216, R5, 0x1f ;  /* 0x00001f05d8947589 */ /* 0x000f6200000e0000 */
[--C-:B----4-:R-:W-:Y:S01]  /*b740*/  FADD.FTZ R52, R52, -R142.reuse ;  /* 0x8000008e34347221 */ /* 0x110fe20000010000 */
[----:B------:R-:W-:Y:S01]  /*b750*/  FADD.FTZ R54, R54, -R142 ;  /* 0x8000008e36367221 */ /* 0x000fe20000010000 */
[----:B------:R4:W-:Y:S01]  /*b760*/  MUFU.EX2 R30, R145 ;  /* 0x00000091001e7308 */ /* 0x0009e20000000800 */
[----:B-1----:R-:W-:Y:S01]  /*b770*/  FADD.FTZ R132, R32, -R134 ;  /* 0x8000008620847221 */ /* 0x002fe20000010000 */
[----:B------:R-:W-:Y:S01]  /*b780*/  SHFL.IDX PT, R142, R218, R217, 0x1f ;  /* 0x00001fd9da8e7589 */ /* 0x000fe200000e0000 */
[--C-:B--2---:R-:W-:Y:S01]  /*b790*/  FADD.FTZ R135, R29, -R136.reuse ;  /* 0x800000881d877221 */ /* 0x104fe20000010000 */
[----:B------:R-:W-:Y:S01]  /*b7a0*/  FADD.FTZ R27, R31, -R136 ;  /* 0x800000881f1b7221 */ /* 0x000fe20000010000 */
[----:B------:R-:W-:Y:S01]  /*b7b0*/  FADD.FTZ R134, R34, -R134 ;  /* 0x8000008622867221 */ /* 0x000fe20000010000 */
[----:B------:R-:W1:Y:S01]  /*b7c0*/  SHFL.IDX PT, R32, R216, R217, 0x1f ;  /* 0x00001fd9d8207589 */ /* 0x000e6200000e0000 */
[--C-:B---3--:R-:W-:Y:S01]  /*b7d0*/  FADD.FTZ R136, R33, -R137.reuse ;  /* 0x8000008921887221 */ /* 0x108fe20000010000 */
[----:B------:R2:W3:Y:S02]  /*b7e0*/  MUFU.EX2 R29, R138 ;  /* 0x0000008a001d7308 */ /* 0x0004e40000000800 */
[----:B----4-:R4:W-:Y:S01]  /*b7f0*/  SHFL.IDX PT, R145, R219, R217, 0x1f ;  /* 0x00001fd9db917589 */ /* 0x0109e200000e0000 */
[----:B------:R-:W-:Y:S01]  /*b800*/  FADD.FTZ R137, R35, -R137 ;  /* 0x8000008923897221 */ /* 0x000fe20000010000 */
[----:B-----5:R-:W-:-:S02]  /*b810*/  FADD.FTZ R38, R38, -R139 ;  /* 0x8000008b26267221 */ /* 0x020fc40000010000 */
[----:B------:R-:W5:Y:S02]  /*b820*/  SHFL.IDX PT, R144, R216, R232, 0x1f ;  /* 0x00001fe8d8907589 */ /* 0x000f6400000e0000 */
[----:B------:R3:W3:Y:S02]  /*b830*/  MUFU.EX2 R31, R141 ;  /* 0x0000008d001f7308 */ /* 0x0006e40000000800 */
[----:B------:R-:W3:Y:S01]  /*b840*/  SHFL.IDX PT, R33, R216, R226, 0x1f ;  /* 0x00001fe2d8217589 */ /* 0x000ee200000e0000 */
[----:B--2---:R-:W-:Y:S01]  /*b850*/  FADD.FTZ R138, R36, -R139 ;  /* 0x8000008b248a7221 */ /* 0x004fe20000010000 */
[--C-:B------:R-:W-:Y:S01]  /*b860*/  FADD.FTZ R139, R37, -R149.reuse ;  /* 0x80000095258b7221 */ /* 0x100fe20000010000 */
[----:B------:R-:W-:Y:S01]  /*b870*/  FADD.FTZ R39, R39, -R149 ;  /* 0x8000009527277221 */ /* 0x000fe20000010000 */
[----:B----4-:R-:W2:Y:S01]  /*b880*/  LDL R217, [R1+0x1c] ;  /* 0x00001c0001d97983 */ /* 0x010ea20000100800 */
[--C-:B------:R-:W-:Y:S01]  /*b890*/  FADD.FTZ R40, R40, -R148.reuse ;  /* 0x8000009428287221 */ /* 0x100fe20000010000 */
[----:B------:R-:W-:-:S02]  /*b8a0*/  FADD.FTZ R42, R42, -R148 ;  /* 0x800000942a2a7221 */ /* 0x000fc40000010000 */
[----:B------:R-:W4:Y:S04]  /*b8b0*/  SHFL.IDX PT, R143, R216, R223, 0x1f ;  /* 0x00001fdfd88f7589 */ /* 0x000f2800000e0000 */
[----:B------:R-:W-:Y:S01]  /*b8c0*/  SHFL.IDX PT, R147, R216, R151, 0x1f ;  /* 0x00001f97d8937589 */ /* 0x000fe200000e0000 */
[--C-:B-1----:R-:W-:Y:S01]  /*b8d0*/  FADD.FTZ R48, R48, -R32.reuse ;  /* 0x8000002030307221 */ /* 0x102fe20000010000 */
[----:B------:R-:W-:Y:S02]  /*b8e0*/  FADD.FTZ R50, R50, -R32 ;  /* 0x8000002032327221 */ /* 0x000fe40000010000 */
[----:B------:R-:W-:Y:S01]  /*b8f0*/  SHFL.IDX PT, R146, R216, R150, 0x1f ;  /* 0x00001f96d8927589 */ /* 0x000fe200000e0000 */
[----:B------:R1:W4:Y:S01]  /*b900*/  MUFU.EX2 R32, R140 ;  /* 0x0000008c00207308 */ /* 0x0003220000000800 */
[----:B------:R-:W-:Y:S01]  /*b910*/  FMUL.FTZ R26, R9, R26 ;  /* 0x0000001a091a7220 */ /* 0x000fe20000410000 */
[----:B------:R-:W-:Y:S01]  /*b920*/  FMUL.FTZ R25, R12, R25 ;  /* 0x000000190c197220 */ /* 0x000fe20000410000 */
[----:B------:R-:W4:Y:S01]  /*b930*/  SHFL.IDX PT, R35, R218, R151, 0x1f ;  /* 0x00001f97da237589 */ /* 0x000f2200000e0000 */
[--C-:B-----5:R-:W-:Y:S01]  /*b940*/  FADD.FTZ R49, R49, -R144.reuse ;  /* 0x8000009031317221 */ /* 0x120fe20000010000 */
[----:B------:R-:W-:Y:S01]  /*b950*/  FADD.FTZ R51, R51, -R144 ;  /* 0x8000009033337221 */ /* 0x000fe20000010000 */
[--C-:B------:R-:W-:Y:S01]  /*b960*/  FADD.FTZ R64, R64, -R142.reuse ;  /* 0x8000008e40407221 */ /* 0x100fe20000010000 */
[----:B---3--:R-:W-:Y:S01]  /*b970*/  SHFL.IDX PT, R141, R219, R151, 0x1f ;  /* 0x00001f97db8d7589 */ /* 0x008fe200000e0000 */
[--C-:B------:R-:W-:Y:S01]  /*b980*/  FADD.FTZ R53, R53, -R33.reuse ;  /* 0x8000002135357221 */ /* 0x100fe20000010000 */
[----:B------:R-:W-:Y:S01]  /*b990*/  FADD.FTZ R55, R55, -R33 ;  /* 0x8000002137377221 */ /* 0x000fe20000010000 */
[----:B------:R-:W-:Y:S01]  /*b9a0*/  MUFU.EX2 R124, R124 ;  /* 0x0000007c007c7308 */ /* 0x000fe20000000800 */
[----:B-1----:R-:W-:Y:S01]  /*b9b0*/  SHFL.IDX PT, R140, R219, R5, 0x1f ;  /* 0x00001f05db8c7589 */ /* 0x002fe200000e0000 */
[----:B------:R-:W-:-:S03]  /*b9c0*/  FADD.FTZ R66, R66, -R142 ;  /* 0x8000008e42427221 */ /* 0x000fc60000010000 */
[----:B------:R-:W-:Y:S01]  /*b9d0*/  SHFL.IDX PT, R144, R219, R150, 0x1f ;  /* 0x00001f96db907589 */ /* 0x000fe200000e0000 */
[--C-:B----4-:R-:W-:Y:S01]  /*b9e0*/  FADD.FTZ R45, R45, -R143.reuse ;  /* 0x8000008f2d2d7221 */ /* 0x110fe20000010000 */
[----:B------:R-:W-:Y:S01]  /*b9f0*/  FADD.FTZ R47, R47, -R143 ;  /* 0x8000008f2f2f7221 */ /* 0x000fe20000010000 */
[----:B------:R1:W-:Y:S01]  /*ba00*/  MUFU.EX2 R33, R131 ;  /* 0x0000008300217308 */ /* 0x0003e20000000800 */
[----:B------:R-:W-:Y:S04]  /*ba10*/  SHFL.IDX PT, R149, R219, R223, 0x1f ;  /* 0x00001fdfdb957589 */ /* 0x000fe800000e0000 */
[----:B------:R-:W3:Y:S04]  /*ba20*/  SHFL.IDX PT, R34, R218, R5, 0x1f ;  /* 0x00001f05da227589 */ /* 0x000ee800000e0000 */
[----:B------:R-:W4:Y:S01]  /*ba30*/  SHFL.IDX PT, R36, R218, R223, 0x1f ;  /* 0x00001fdfda247589 */ /* 0x000f2200000e0000 */
[--C-:B------:R-:W-:Y:S01]  /*ba40*/  FADD.FTZ R57, R57, -R35.reuse ;  /* 0x8000002339397221 */ /* 0x100fe20000010000 */
[----:B------:R-:W-:-:S02]  /*ba50*/  FADD.FTZ R59, R59, -R35 ;  /* 0x800000233b3b7221 */ /* 0x000fc40000010000 */
[----:B------:R-:W-:Y:S01]  /*ba60*/  SHFL.IDX PT, R37, R218, R225, 0x1f ;  /* 0x00001fe1da257589 */ /* 0x000fe200000e0000 */
[----:B------:R-:W5:Y:S01]  /*ba70*/  MUFU.EX2 R35, R127 ;  /* 0x0000007f00237308 */ /* 0x000f620000000800 */
[----:B------:R-:W-:Y:S01]  /*ba80*/  FMUL.FTZ R38, R19, R38 ;  /* 0x0000002613267220 */ /* 0x000fe20000410000 */
[----:B------:R-:W-:Y:S01]  /*ba90*/  FMUL.FTZ R39, R23, R39 ;  /* 0x0000002717277220 */ /* 0x000fe20000410000 */
[----:B------:R-:W-:Y:S01]  /*baa0*/  SHFL.IDX PT, R148, R219, R232, 0x1f ;  /* 0x00001fe8db947589 */ /* 0x000fe200000e0000 */
[--C-:B------:R-:W-:Y:S01]  /*bab0*/  FADD.FTZ R44, R44, -R146.reuse ;  /* 0x800000922c2c7221 */ /* 0x100fe20000010000 */
[----:B------:R-:W-:Y:S01]  /*bac0*/  FADD.FTZ R46, R46, -R146 ;  /* 0x800000922e2e7221 */ /* 0x000fe20000010000 */
[--C-:B------:R-:W-:Y:S01]  /*bad0*/  FADD.FTZ R41, R41, -R147.reuse ;  /* 0x8000009329297221 */ /* 0x100fe20000010000 */
[----:B------:R-:W-:Y:S01]  /*bae0*/  SHFL.IDX PT, R151, R219, R225, 0x1f ;  /* 0x00001fe1db977589 */ /* 0x000fe200000e0000 */
[----:B------:R-:W-:Y:S01]  /*baf0*/  MUFU.EX2 R123, R123 ;  /* 0x0000007b007b7308 */ /* 0x000fe20000000800 */
[----:B------:R-:W-:-:S02]  /*bb00*/  FADD.FTZ R43, R43, -R147 ;  /* 0x800000932b2b7221 */ /* 0x000fc40000010000 */
[----:B------:R-:W5:Y:S04]  /*bb10*/  SHFL.IDX PT, R219, R219, R226, 0x1f ;  /* 0x00001fe2dbdb7589 */ /* 0x000f6800000e0000 */
[----:B-1----:R-:W1:Y:S01]  /*bb20*/  SHFL.IDX PT, R131, R218, R232, 0x1f ;  /* 0x00001fe8da837589 */ /* 0x002e6200000e0000 */
[--C-:B---3--:R-:W-:Y:S01]  /*bb30*/  FADD.FTZ R56, R56, -R34.reuse ;  /* 0x8000002238387221 */ /* 0x108fe20000010000 */
[----:B------:R-:W-:Y:S02]  /*bb40*/  FADD.FTZ R58, R58, -R34 ;  /* 0x800000223a3a7221 */ /* 0x000fe40000010000 */
[----:B------:R-:W3:Y:S01]  /*bb50*/  SHFL.IDX PT, R143, R218, R150, 0x1f ;  /* 0x00001f96da8f7589 */ /* 0x000ee200000e0000 */
[----:B------:R1:W3:Y:S01]  /*bb60*/  MUFU.EX2 R34, R129 ;  /* 0x0000008100227308 */ /* 0x0002e20000000800 */
[--C-:B----4-:R-:W-:Y:S01]  /*bb70*/  FADD.FTZ R61, R61, -R36.reuse ;  /* 0x800000243d3d7221 */ /* 0x110fe20000010000 */
[----:B------:R-:W-:Y:S01]  /*bb80*/  FADD.FTZ R63, R63, -R36 ;  /* 0x800000243f3f7221 */ /* 0x000fe20000010000 */
[----:B------:R-:W4:Y:S01]  /*bb90*/  SHFL.IDX PT, R218, R218, R226, 0x1f ;  /* 0x00001fe2dada7589 */ /* 0x000f2200000e0000 */
[----:B------:R-:W-:Y:S01]  /*bba0*/  FADD.FTZ R142, R80, -R145 ;  /* 0x80000091508e7221 */ /* 0x000fe20000010000 */
[----:B-----5:R-:W-:Y:S01]  /*bbb0*/  FADD.FTZ R216, R85, -R219 ;  /* 0x800000db55d87221 */ /* 0x020fe20000010000 */
[----:B------:R-:W-:-:S02]  /*bbc0*/  FMUL.FTZ R85, R11, R130 ;  /* 0x000000820b557220 */ /* 0x000fc40000410000 */
[----:B------:R-:W5:Y:S01]  /*bbd0*/  MUFU.EX2 R36, R126 ;  /* 0x0000007e00247308 */ /* 0x000f620000000800 */
[--C-:B-1----:R-:W-:Y:S01]  /*bbe0*/  FADD.FTZ R65, R65, -R131.reuse ;  /* 0x8000008341417221 */ /* 0x102fe20000010000 */
[----:B------:R-:W-:Y:S01]  /*bbf0*/  FADD.FTZ R129, R67, -R131 ;  /* 0x8000008343817221 */ /* 0x000fe20000010000 */
[----:B------:R-:W-:Y:S01]  /*bc00*/  F2FP.BF16.F32.PACK_AB R85, R85, R26 ;  /* 0x0000001a5555723e */ /* 0x000fe200000010ff */
[----:B------:R-:W-:Y:S01]  /*bc10*/  FMUL.FTZ R26, R14, R27 ;  /* 0x0000001b0e1a7220 */ /* 0x000fe20000410000 */
[--C-:B------:R-:W-:Y:S01]  /*bc20*/  FADD.FTZ R131, R68, -R37.reuse ;  /* 0x8000002544837221 */ /* 0x100fe20000010000 */
[----:B------:R-:W-:Y:S02]  /*bc30*/  FADD.FTZ R67, R70, -R37 ;  /* 0x8000002546437221 */ /* 0x000fe40000010000 */
[----:B------:R-:W-:Y:S01]  /*bc40*/  MUFU.EX2 R122, R122 ;  /* 0x0000007a007a7308 */ /* 0x000fe20000000800 */
[----:B---3--:R-:W-:Y:S01]  /*bc50*/  FADD.FTZ R60, R60, -R143 ;  /* 0x8000008f3c3c7221 */ /* 0x008fe20000010000 */
[----:B------:R-:W-:Y:S01]  /*bc60*/  FADD.FTZ R219, R87, -R219 ;  /* 0x800000db57db7221 */ /* 0x000fe20000010000 */
[----:B------:R-:W-:Y:S01]  /*bc70*/  FMUL.FTZ R80, R15, R132 ;  /* 0x000000840f507220 */ /* 0x000fe20000410000 */
[----:B------:R-:W-:Y:S01]  /*bc80*/  FMUL.FTZ R27, R16, R136 ;  /* 0x00000088101b7220 */ /* 0x000fe20000410000 */
[----:B------:R-:W-:-:S03]  /*bc90*/  F2FP.BF16.F32.PACK_AB R87, R26, R25 ;  /* 0x000000191a57723e */ /* 0x000fc600000010ff */
[----:B------:R-:W-:Y:S01]  /*bca0*/  MUFU.EX2 R121, R121 ;  /* 0x0000007900797308 */ /* 0x000fe20000000800 */
[----:B------:R-:W-:Y:S01]  /*bcb0*/  FMUL.FTZ R25, R114, R65 ;  /* 0x0000004172197220 */ /* 0x000fe20000410000 */
[----:B----4-:R-:W-:Y:S01]  /*bcc0*/  FADD.FTZ R70, R69, -R218 ;  /* 0x800000da45467221 */ /* 0x010fe20000010000 */
[----:B------:R-:W-:-:S05]  /*bcd0*/  FADD.FTZ R127, R72, -R140 ;  /* 0x8000008c487f7221 */ /* 0x000fca0000010000 */
[----:B------:R-:W-:Y:S01]  /*bce0*/  MUFU.EX2 R120, R120 ;  /* 0x0000007800787308 */ /* 0x000fe20000000800 */
[----:B------:R-:W-:Y:S01]  /*bcf0*/  FMUL.FTZ R60, R107, R60 ;  /* 0x0000003c6b3c7220 */ /* 0x000fe20000410000 */
[----:B------:R-:W-:Y:S01]  /*bd00*/  FMUL.FTZ R61, R108, R61 ;  /* 0x0000003d6c3d7220 */ /* 0x000fe20000410000 */
[----:B------:R-:W-:Y:S01]  /*bd10*/  FMUL.FTZ R64, R111, R64 ;  /* 0x000000406f407220 */ /* 0x000fe20000410000 */
[----:B------:R-:W-:-:S04]  /*bd20*/  FADD.FTZ R62, R62, -R143 ;  /* 0x8000008f3e3e7221 */ /* 0x000fc80000010000 */
[----:B------:R1:W3:Y:S01]  /*bd30*/  MUFU.EX2 R37, R125 ;  /* 0x0000007d00257308 */ /* 0x0002e20000000800 */
[----:B------:R-:W-:Y:S01]  /*bd40*/  FMUL.FTZ R65, R112, R66 ;  /* 0x0000004270417220 */ /* 0x000fe20000410000 */
[----:B------:R-:W-:-:S06]  /*bd50*/  FMUL.FTZ R26, R113, R129 ;  /* 0x00000081711a7220 */ /* 0x000fcc0000410000 */
[----:B------:R-:W4:Y:S01]  /*bd60*/  MUFU.EX2 R119, R119 ;  /* 0x0000007700777308 */ /* 0x000f220000000800 */
[----:B-1----:R-:W-:Y:S01]  /*bd70*/  FADD.FTZ R125, R74, -R140 ;  /* 0x8000008c4a7d7221 */ /* 0x002fe20000010000 */
[----:B------:R-:W-:-:S06]  /*bd80*/  FADD.FTZ R140, R73, -R141 ;  /* 0x8000008d498c7221 */ /* 0x000fcc0000010000 */
[----:B------:R-:W1:Y:S01]  /*bd90*/  MUFU.EX2 R118, R118 ;  /* 0x0000007600767308 */ /* 0x000e620000000800 */
[----:B------:R-:W-:Y:S01]  /*bda0*/  FADD.FTZ R141, R75, -R141 ;  /* 0x8000008d4b8d7221 */ /* 0x000fe20000010000 */
[--C-:B------:R-:W-:Y:S01]  /*bdb0*/  FADD.FTZ R146, R81, -R148.reuse ;  /* 0x8000009451927221 */ /* 0x100fe20000010000 */
[--C-:B------:R-:W-:Y:S01]  /*bdc0*/  FADD.FTZ R150, R84, -R151.reuse ;  /* 0x8000009754967221 */ /* 0x100fe20000010000 */
[----:B------:R-:W-:Y:S01]  /*bdd0*/  F2FP.BF16.F32.PACK_AB R80, R27, R80 ;  /* 0x000000501b50723e */ /* 0x000fe200000010ff */
[----:B------:R-:W-:Y:S01]  /*bde0*/  FADD.FTZ R148, R83, -R148 ;  /* 0x8000009453947221 */ /* 0x000fe20000010000 */
[----:B------:R-:W-:Y:S01]  /*bdf0*/  FADD.FTZ R151, R86, -R151 ;  /* 0x8000009756977221 */ /* 0x000fe20000010000 */
        /* <DEDUP_REMOVED lines=12> */
[----:B------:R-:W-:Y:S01]  /*bec0*/  FADD.FTZ R126, R71, -R218 ;  /* 0x800000da477e7221 */ /* 0x000fe20000010000 */
[----:B------:R-:W-:Y:S01]  /*bed0*/  F2FP.BF16.F32.PACK_AB R64, R25, R64 ;  /* 0x000000401940723e */ /* 0x000fe200000010ff */
[--C-:B------:R-:W-:Y:S01]  /*bee0*/  FADD.FTZ R143, R76, -R144.reuse ;  /* 0x800000904c8f7221 */ /* 0x100fe20000010000 */
[----:B------:R-:W-:Y:S01]  /*bef0*/  F2FP.BF16.F32.PACK_AB R65, R26, R65 ;  /* 0x000000411a41723e */ /* 0x000fe200000010ff */
        /* <DEDUP_REMOVED lines=43> */
[----:B---3--:R-:W-:Y:S01]  /*c1b0*/  FMUL.FTZ R56, R37, R142 ;  /* 0x0000008e25387220 */ /* 0x008fe20000410000 */
        /* <DEDUP_REMOVED lines=13> */
[----:B-1----:R-:W-:Y:S01]  /*c290*/  FMUL.FTZ R26, R118, R219 ;  /* 0x000000db761a7220 */ /* 0x002fe20000410000 */
        /* <DEDUP_REMOVED lines=167> */
.L_x_5095:
        /* <DEDUP_REMOVED lines=70> */
.L_x_5096:
        /* <DEDUP_REMOVED lines=12> */
.L_x_5086:
        /* <DEDUP_REMOVED lines=34> */
.L_x_5054:
[----:B------:R-:W-:Y:S05]  /*d450*/  @P0 BRA `(.L_x_5052) ;  /* 0x0000003000580947 */ /* 0x000fea0003800000 */
[----:B------:R-:W1:Y:S01]  /*d460*/  S2UR UR8, SR_CTAID.Y ;  /* 0x00000000000879c3 */ /* 0x000e620000002600 */
        /* <DEDUP_REMOVED lines=9> */
[----:B------:R-:W4:Y:S01]  /*d500*/  S2UR UR14, SR_CTAID.Z ;  /* 0x00000000000e79c3 */ /* 0x000f220000002700 */
[----:B-1----:R-:W-:-:S07]  /*d510*/  UIMAD.WIDE.U32 UR4, UR8, UR4, URZ ;  /* 0x00000004080472a5 */ /* 0x002fce000f8e003f */
[----:B--2---:R-:W1:Y:S01]  /*d520*/  LDC.64 R10, c[0x0][0x820] ;  /* 0x00020800ff0a7b82 */ /* 0x004e620000000a00 */
[----:B------:R-:W-:Y:S02]  /*d530*/  @UP0 USHF.R.U32.HI UR8, URZ, UR7, UR5 ;  /* 0x000000073f080299 */ /* 0x000fe40008011605 */
[----:B-----5:R-:W-:-:S05]  /*d540*/  USHF.L.U32 UR6, UR6, 0xd, URZ ;  /* 0x0000000d06067899 */ /* 0x020fca000800063f */
[----:B------:R-:W2:Y:S01]  /*d550*/  LDC.64 R12, c[0x0][0x848] ;  /* 0x00021200ff0c7b82 */ /* 0x000ea20000000a00 */
[----:B------:R-:W-:Y:S01]  /*d560*/  USHF.R.S32.HI UR9, URZ, 0x1f, UR8 ;  /* 0x0000001f3f097899 */ /* 0x000fe20008011408 */
[----:B---3--:R-:W-:Y:S01]  /*d570*/  VIADD R15, R14, 0xffffff80 ;  /* 0xffffff800e0f7836 */ /* 0x008fe20000000000 */
[----:B------:R-:W-:Y:S01]  /*d580*/  USHF.R.S32.HI UR7, URZ, 0x1f, UR6 ;  /* 0x0000001f3f077899 */ /* 0x000fe20008011406 */
[----:B----4-:R-:W-:Y:S01]  /*d590*/  LEA R17, R4, R3, 0x18 ;  /* 0x0000000304117211 */ /* 0x010fe200078ec0ff */
[----:B------:R-:W-:Y:S02]  /*d5a0*/  UIMAD UR10, UR9, UR12, URZ ;  /* 0x0000000c090a72a4 */ /* 0x000fe4000f8e023f */
[----:B------:R-:W-:Y:S01]  /*d5b0*/  UIMAD.WIDE.U32 UR4, UR8, UR12, UR6 ;  /* 0x0000000c080472a5 */ /* 0x000fe2000f8e0006 */
[----:B------:R-:W-:Y:S01]  /*d5c0*/  SHF.R.S32.HI R0, RZ, 0x1f, R15 ;  /* 0x0000001fff007819 */ /* 0x000fe2000001140f */
[----:B------:R-:W-:Y:S02]  /*d5d0*/  UIMAD UR10, UR8, UR13, UR10 ;  /* 0x0000000d080a72a4 */ /* 0x000fe4000f8e020a */
[----:B------:R-:W-:Y:S01]  /*d5e0*/  USHF.R.S32.HI UR11, URZ, 0x1f, UR14 ;  /* 0x0000001f3f0b7899 */ /* 0x000fe2000801140e */
[----:B------:R-:W-:Y:S01]  /*d5f0*/  LEA.HI R2, R0, R15, RZ, 0x7 ;  /* 0x0000000f00027211 */ /* 0x000fe200078f38ff */
[----:B------:R-:W-:Y:S01]  /*d600*/  ULDC.64 UR12, c[0x0][0x840] ;  /* 0x00021000000c7ab9 */ /* 0x000fe20000000a00 */
[----:B------:R-:W-:Y:S01]  /*d610*/  IMAD.U32 R3, RZ, RZ, UR5 ;  /* 0x00000005ff037e24 */ /* 0x000fe2000f8e00ff */
[----:B------:R-:W-:Y:S01]  /*d620*/  UIMAD UR9, UR9, UR12, URZ ;  /* 0x0000000c090972a4 */ /* 0x000fe2000f8e023f */
[C---:B------:R-:W-:Y:S01]  /*d630*/  LOP3.LUT R0, R2.reuse, 0xfffff80, RZ, 0xc0, !PT ;  /* 0x0fffff8002007812 */ /* 0x040fe200078ec0ff */
[----:B------:R-:W-:Y:S01]  /*d640*/  UIMAD.WIDE.U32 UR6, UR8, UR12, UR6 ;  /* 0x0000000c080672a5 */ /* 0x000fe2000f8e0006 */
[----:B------:R-:W-:Y:S01]  /*d650*/  IMAD.SHL.U32 R2, R2, 0x20, RZ ;  /* 0x0000002002027824 */ /* 0x000fe200078e00ff */
[----:B------:R-:W-:Y:S01]  /*d660*/  UIMAD UR8, UR8, UR13, UR9 ;  /* 0x0000000d080872a4 */ /* 0x000fe2000f8e0209 */
[----:B-1----:R-:W-:Y:S01]  /*d670*/  IMAD R6, R10, UR11, RZ ;  /* 0x0000000b0a067c24 */ /* 0x002fe2000f8e02ff */
[----:B------:R-:W-:Y:S01]  /*d680*/  UIADD3 UR9, UR5, UR10, URZ ;  /* 0x0000000a05097290 */ /* 0x000fe2000fffe03f */
[----:B------:R-:W-:Y:S01]  /*d690*/  IMAD.IADD R0, R15, 0x1, -R0 ;  /* 0x000000010f007824 */ /* 0x000fe200078e0a00 */
[----:B------:R-:W-:Y:S01]  /*d6a0*/  UIADD3 UR8, UR7, UR8, URZ ;  /* 0x0000000807087290 */ /* 0x000fe2000fffe03f */
[----:B------:R-:W-:Y:S01]  /*d6b0*/  LOP3.LUT R7, R2, 0x3ffff000, RZ, 0xc0, !PT ;  /* 0x3ffff00002077812 */ /* 0x000fe200078ec0ff */
[----:B------:R-:W-:-:S02]  /*d6c0*/  IMAD.U32 R5, RZ, RZ, UR7 ;  /* 0x00000007ff057e24 */ /* 0x000fc4000f8e00ff */
[----:B------:R-:W-:Y:S02]  /*d6d0*/  IMAD.U32 R2, RZ, RZ, UR4 ;  /* 0x00000004ff027e24 */ /* 0x000fe4000f8e00ff */
[----:B------:R-:W-:Y:S02]  /*d6e0*/  IMAD.U32 R3, RZ, RZ, UR9 ;  /* 0x00000009ff037e24 */ /* 0x000fe4000f8e00ff */
[----:B------:R-:W-:Y:S02]  /*d6f0*/  IMAD.U32 R4, RZ, RZ, UR6 ;  /* 0x00000006ff047e24 */ /* 0x000fe4000f8e00ff */
[----:B------:R-:W-:Y:S02]  /*d700*/  IMAD.U32 R5, RZ, RZ, UR8 ;  /* 0x00000008ff057e24 */ /* 0x000fe4000f8e00ff */
[----:B--2---:R-:W-:Y:S02]  /*d710*/  IMAD R8, R12, UR11, RZ ;  /* 0x0000000b0c087c24 */ /* 0x004fe4000f8e02ff */
[----:B------:R-:W-:-:S02]  /*d720*/  IMAD R0, R0, 0x4, R7 ;  /* 0x0000000400007824 */ /* 0x000fc400078e0207 */
[----:B------:R-:W-:Y:S02]  /*d730*/  IMAD R7, R11, UR14, R6 ;  /* 0x0000000e0b077c24 */ /* 0x000fe4000f8e0206 */
[----:B------:R-:W-:-:S04]  /*d740*/  IMAD.WIDE.U32 R2, R10, UR14, R2 ;  /* 0x0000000e0a027c25 */ /* 0x000fc8000f8e0002 */
[----:B------:R-:W-:Y:S02]  /*d750*/  IMAD R9, R13, UR14, R8 ;  /* 0x0000000e0d097c24 */ /* 0x000fe4000f8e0208 */
[----:B------:R-:W-:Y:S01]  /*d760*/  IMAD.WIDE.U32 R4, R12, UR14, R4 ;  /* 0x0000000e0c047c25 */ /* 0x000fe2000f8e0004 */
[----:B------:R-:W-:Y:S05]  /*d770*/  WARPSYNC.ALL ;  /* 0x0000000000007948 */ /* 0x000fea0003800000 */
[----:B------:R-:W-:Y:S02]  /*d780*/  IMAD R0, R0, 0x4, R17 ;  /* 0x0000000400007824 */ /* 0x000fe400078e0211 */
[----:B------:R-:W-:-:S02]  /*d790*/  IMAD.IADD R7, R3, 0x1, R7 ;  /* 0x0000000103077824 */ /* 0x000fc400078e0207 */
        /* <DEDUP_REMOVED lines=33> */
.L_x_5100:
[----:B------:R-:W-:Y:S01]  /*d9b0*/  @P0 ELECT P1, URZ, PT ;  /* 0x00000000003f082f */ /* 0x000fe20003820000 */
[----:B------:R1:W-:-:S12]  /*d9c0*/  UBLKRED.G.S.ADD.F32.RN [UR4], [UR6], UR7, desc[UR8] ;  /* 0x00000804060073bb */ /* 0x0003d800080a1407 */
[----:B------:R-:W-:Y:S02]  /*d9d0*/  @P1 PLOP3.LUT P0, PT, P1, PT, PT, 0x8, 0x0 ;  /* 0x000000000000181c */ /* 0x000fe40000f0e170 */
[----:B------:R-:W-:-:S11]  /*d9e0*/  PLOP3.LUT P1, PT, PT, PT, PT, 0x8, 0x0 ;  /* 0x000000000000781c */ /* 0x000fd60003f2e170 */
[----:B-1----:R-:W-:Y:S05]  /*d9f0*/  @P0 BRA.U.ANY `(.L_x_5100) ;  /* 0xfffffffd00ec0947 */ /* 0x002fea000393ffff */
[----:B------:R0:W-:Y:S01]  /*da00*/  UTMACMDFLUSH ;  /* 0x00000000000079b7 */ /* 0x0001e20000000000 */
[----:B------:R-:W-:-:S04]  /*da10*/  DEPBAR.LE SB0, 0x0 ;  /* 0x000080000000791a */ /* 0x000fc80000000000 */
.L_x_5099:
[----:B------:R-:W-:Y:S05]  /*da20*/  BSYNC B0 ;  /* 0x0000000000007941 */ /* 0x000fea0003800000 */
.L_x_5098:
        /* <DEDUP_REMOVED lines=25> */
.L_x_5101:
        /* <DEDUP_REMOVED lines=8> */
.L_x_5050:
        /* <DEDUP_REMOVED lines=41> */
.L_x_5103:
        /* <DEDUP_REMOVED lines=36> */
.L_x_5106:
[----:B------:R-:W-:Y:S05]  /*e110*/  BSYNC B0 ;  /* 0x0000000000007941 */ /* 0x000fea0003800000 */
.L_x_5105:
        /* <DEDUP_REMOVED lines=19> */
.L_x_5108:
[----:B------:R-:W-:Y:S05]  /*e250*/  BSYNC B0 ;  /* 0x0000000000007941 */ /* 0x000fea0003800000 */
.L_x_5107:
[----:B------:R-:W-:Y:S06]  /*e260*/  BAR.ARV 0xa, 0xa0 ;  /* 0x0282800000007b1d */ /* 0x000fec0000002000 */
[----:B------:R-:W-:Y:S04]  /*e270*/  BSSY B0, `(.L_x_5109) ;  /* 0x0000003000007945 */ /* 0x000fe80003800000 */
[----:B------:R-:W-:Y:S05]  /*e280*/  @!P0 BRA `(.L_x_5110) ;  /* 0x0000000000048947 */ /* 0x000fea0003800000 */
[----:B------:R-:W-:-:S04]  /*e290*/  DEPBAR.LE SB0, 0x0 ;  /* 0x000080000000791a */ /* 0x000fc80000000000 */
.L_x_5110:
[----:B------:R-:W-:Y:S05]  /*e2a0*/  BSYNC B0 ;  /* 0x0000000000007941 */ /* 0x000fea0003800000 */
.L_x_5109:
[----:B------:R-:W-:Y:S06]  /*e2b0*/  BAR.ARV 0xb, 0xa0 ;  /* 0x02c2800000007b1d */ /* 0x000fec0000002000 */
[----:B------:R-:W-:Y:S01]  /*e2c0*/  UIADD3 UR9, UR5, 0x1, URZ ;  /* 0x0000000105097890 */ /* 0x000fe2000fffe03f */
[----:B------:R-:W-:Y:S11]  /*e2d0*/  BRA `(.L_x_5111) ;  /* 0x0000000000047947 */ /* 0x000ff60003800000 */
.L_x_5104:
[----:B------:R-:W-:-:S05]  /*e2e0*/  UMOV UR9, UR5 ;  /* 0x0000000500097c82 */ /* 0x000fca0008000000 */
.L_x_5111:
        /* <DEDUP_REMOVED lines=16> */
.L_x_5124:
        /* <DEDUP_REMOVED lines=20> */
.L_x_5113:
[----:B------:R-:W-:Y:S05]  /*e530*/  BSYNC B0 ;  /* 0x0000000000007941 */ /* 0x000fea0003800000 */
.L_x_5112:
        /* <DEDUP_REMOVED lines=13> */
.L_x_5115:
[----:B------:R-:W-:Y:S05]  /*e610*/  BSYNC B0 ;  /* 0x0000000000007941 */ /* 0x000fea0003800000 */
.L_x_5114:
[----:B------:R-:W-:Y:S06]  /*e620*/  BAR.ARV 0xa, 0xa0 ;  /* 0x0282800000007b1d */ /* 0x000fec0000002000 */
[----:B------:R-:W-:Y:S04]  /*e630*/  BSSY B0, `(.L_x_5116) ;  /* 0x0000003000007945 */ /* 0x000fe80003800000 */
[----:B------:R-:W-:Y:S05]  /*e640*/  @!P0 BRA `(.L_x_5117) ;  /* 0x0000000000048947 */ /* 0x000fea0003800000 */
[----:B------:R-:W-:-:S04]  /*e650*/  DEPBAR.LE SB0, 0x0 ;  /* 0x000080000000791a */ /* 0x000fc80000000000 */
.L_x_5117:
[----:B------:R-:W-:Y:S05]  /*e660*/  BSYNC B0 ;  /* 0x0000000000007941 */ /* 0x000fea0003800000 */
.L_x_5116:
        /* <DEDUP_REMOVED lines=13> */
.L_x_5119:
[----:B------:R-:W-:Y:S05]  /*e740*/  BSYNC B0 ;  /* 0x0000000000007941 */ /* 0x000fea0003800000 */
.L_x_5118:
        /* <DEDUP_REMOVED lines=13> */
.L_x_5121:
[----:B------:R-:W-:Y:S05]  /*e820*/  BSYNC B0 ;  /* 0x0000000000007941 */ /* 0x000fea0003800000 */
.L_x_5120:
[----:B------:R-:W-:Y:S01]  /*e830*/  UIADD3 UR9, UR9, 0x2, URZ ;  /* 0x0000000209097890 */ /* 0x000fe2000fffe03f */
[----:B------:R-:W-:Y:S06]  /*e840*/  BAR.ARV 0xa, 0xa0 ;  /* 0x0282800000007b1d */ /* 0x000fec0000002000 */
[----:B------:R-:W-:Y:S01]  /*e850*/  BSSY B0, `(.L_x_5122) ;  /* 0x0000004000007945 */ /* 0x000fe20003800000 */
[----:B------:R-:W-:-:S03]  /*e860*/  ISETP.LE.AND P1, PT, R0, UR9, PT ;  /* 0x0000000900007c0c */ /* 0x000fc6000bf23270 */
[----:B------:R-:W-:Y:S10]  /*e870*/  @!P0 BRA `(.L_x_5123) ;  /* 0x0000000000048947 */ /* 0x000ff40003800000 */
[----:B------:R-:W-:-:S04]  /*e880*/  DEPBAR.LE SB0, 0x0 ;  /* 0x000080000000791a */ /* 0x000fc80000000000 */
.L_x_5123:
[----:B------:R-:W-:Y:S05]  /*e890*/  BSYNC B0 ;  /* 0x0000000000007941 */ /* 0x000fea0003800000 */
.L_x_5122:
[----:B------:R-:W-:Y:S06]  /*e8a0*/  BAR.ARV 0xb, 0xa0 ;  /* 0x02c2800000007b1d */ /* 0x000fec0000002000 */
[----:B------:R-:W-:Y:S02]  /*e8b0*/  UIADD3 UR13, UR13, 0x4000, URZ ;  /* 0x000040000d0d7890 */ /* 0x000fe4000fffe03f */
[----:B------:R-:W-:Y:S01]  /*e8c0*/  UIADD3 UR4, UR4, 0x4000, URZ ;  /* 0x0000400004047890 */ /* 0x000fe2000fffe03f */
[----:B------:R-:W-:Y:S11]  /*e8d0*/  @!P1 BRA `(.L_x_5124) ;  /* 0xfffffff800c49947 */ /* 0x000ff6000383ffff */
[----:B------:R-:W-:Y:S05]  /*e8e0*/  BRA `(.L_x_5052) ;  /* 0x0000001c00347947 */ /* 0x000fea0003800000 */
.L_x_5102:
        /* <DEDUP_REMOVED lines=33> */
.L_x_5126:
        /* <DEDUP_REMOVED lines=42> */
.L_x_5156:
        /* <DEDUP_REMOVED lines=15> */
.L_x_5129:
        /* <DEDUP_REMOVED lines=75> */
.L_x_5140:
[----:B--234-:R-:W-:-:S04]  /*f340*/  SHF.L.U32 R21, R11, 0x1f, RZ ;  /* 0x0000001f0b157819 */ /* 0x01cfc800000006ff */
[----:B------:R-:W1:Y:S02]  /*f350*/  SYNCS.PHASECHK.TRANS64.TRYWAIT P1, [R16+URZ+0x30c40], R21 ;  /* 0x030c4015100075a7 */ /* 0x000e64000802017f */
[----:B-1----:R-:W-:Y:S05]  /*f360*/  @!P1 BRA `(.L_x_5132) ;  /* 0x00000014005c9947 */ /* 0x002fea0003800000 */
.L_x_5157:
[----:B------:R-:W-:Y:S05]  /*f370*/  @P0 BRA `(.L_x_5133) ;  /* 0x0000000000140947 */ /* 0x000fea0003800000 */
[----:B------:R-:W-:Y:S01]  /*f380*/  ISETP.NE.AND P1, PT, R6, RZ, PT ;  /* 0x000000ff0600720c */ /* 0x000fe20003f25270 */
[----:B------:R-:W-:-:S04]  /*f390*/  IMAD.MOV.U32 R3, RZ, RZ, 0x4200 ;  /* 0x00004200ff037424 */ /* 0x000fc800078e00ff */
[----:B------:R2:W-:Y:S08]  /*f3a0*/  SYNCS.ARRIVE.TRANS64 RZ, [R16+URZ+0x30c30], R3 ;  /* 0x030c300310ff79a7 */ /* 0x0005f0000800003f */
[----:B------:R-:W-:Y:S05]  /*f3b0*/  @!P1 BRA `(.L_x_5133) ;  /* 0x0000000000049947 */ /* 0x000fea0003800000 */
[----:B------:R-:W-:Y:S01]  /*f3c0*/  BPT.TRAP 0x1 ;  /* 0x000000040000795c */ /* 0x000fe20000300000 */
.L_x_5133:
        /* <DEDUP_REMOVED lines=29> */
.L_x_5158:
[----:B------:R-:W-:Y:S05]  /*f5a0*/  @P0 BRA `(.L_x_5135) ;  /* 0x0000000000140947 */ /* 0x000fea0003800000 */
[----:B------:R-:W-:Y:S01]  /*f5b0*/  ISETP.NE.AND P1, PT, R6, RZ, PT ;  /* 0x000000ff0600720c */ /* 0x000fe20003f25270 */
[----:B------:R-:W-:-:S04]  /*f5c0*/  IMAD.MOV.U32 R2, RZ, RZ, 0x4200 ;  /* 0x00004200ff027424 */ /* 0x000fc800078e00ff */
[----:B------:R3:W-:Y:S08]  /*f5d0*/  SYNCS.ARRIVE.TRANS64 RZ, [R16+URZ+0x30c18], R2 ;  /* 0x030c180210ff79a7 */ /* 0x0007f0000800003f */
[----:B------:R-:W-:Y:S05]  /*f5e0*/  @!P1 BRA `(.L_x_5135) ;  /* 0x0000000000049947 */ /* 0x000fea0003800000 */
[----:B------:R-:W-:Y:S01]  /*f5f0*/  BPT.TRAP 0x1 ;  /* 0x000000040000795c */ /* 0x000fe20000300000 */
.L_x_5135:
        /* <DEDUP_REMOVED lines=29> */
.L_x_5159:
[----:B------:R-:W-:Y:S05]  /*f7d0*/  @P0 BRA `(.L_x_5137) ;  /* 0x0000000000140947 */ /* 0x000fea0003800000 */
[----:B------:R-:W-:Y:S01]  /*f7e0*/  ISETP.NE.AND P1, PT, R6, RZ, PT ;  /* 0x000000ff0600720c */ /* 0x000fe20003f25270 */
[----:B-123--:R-:W-:-:S04]  /*f7f0*/  IMAD.MOV.U32 R21, RZ, RZ, 0x4200 ;  /* 0x00004200ff157424 */ /* 0x00efc800078e00ff */
[----:B------:R4:W-:Y:S08]  /*f800*/  SYNCS.ARRIVE.TRANS64 RZ, [R16+URZ+0x30c38], R21 ;  /* 0x030c381510ff79a7 */ /* 0x0009f0000800003f */
[----:B------:R-:W-:Y:S05]  /*f810*/  @!P1 BRA `(.L_x_5137) ;  /* 0x0000000000049947 */ /* 0x000fea0003800000 */
[----:B------:R-:W-:Y:S01]  /*f820*/  BPT.TRAP 0x1 ;  /* 0x000000040000795c */ /* 0x000fe20000300000 */
.L_x_5137:
        /* <DEDUP_REMOVED lines=24> */
.L_x_5161:
[----:B------:R-:W-:Y:S05]  /*f9b0*/  @P0 BRA `(.L_x_5139) ;  /* 0x0000000000140947 */ /* 0x000fea0003800000 */
[----:B------:R-:W-:Y:S01]  /*f9c0*/  ISETP.NE.AND P1, PT, R6, RZ, PT ;  /* 0x000000ff0600720c */ /* 0x000fe20003f25270 */
[----:B------:R-:W-:-:S04]  /*f9d0*/  IMAD.MOV.U32 R5, RZ, RZ, 0x4200 ;  /* 0x00004200ff057424 */ /* 0x000fc800078e00ff */
[----:B------:R1:W-:Y:S08]  /*f9e0*/  SYNCS.ARRIVE.TRANS64 RZ, [R16+URZ+0x30c10], R5 ;  /* 0x030c100510ff79a7 */ /* 0x0003f0000800003f */
[----:B------:R-:W-:Y:S05]  /*f9f0*/  @!P1 BRA `(.L_x_5139) ;  /* 0x0000000000049947 */ /* 0x000fea0003800000 */
[----:B------:R-:W-:Y:S01]  /*fa00*/  BPT.TRAP 0x1 ;  /* 0x000000040000795c */ /* 0x000fe20000300000 */
.L_x_5139:
        /* <DEDUP_REMOVED lines=30> */
.L_x_5131:
[----:B------:R-:W2:Y:S02]  /*fbf0*/  LDL.LU R4, [R1+0x4] ;  /* 0x0000040001047983 */ /* 0x000ea40000300800 */
[----:B--2---:R-:W-:Y:S02]  /*fc00*/  ISETP.NE.AND P1, PT, R4, RZ, PT ;  /* 0x000000ff0400720c */ /* 0x004fe40003f25270 */
[----:B------:R2:W5:Y:S11]  /*fc10*/  LDL R4, [R1] ;  /* 0x0000000001047983 */ /* 0x0005760000100800 */
[----:B--2---:R-:W-:Y:S05]  /*fc20*/  @!P1 BRA `(.L_x_5130) ;  /* 0x0000000400109947 */ /* 0x004fea0003800000 */
[----:B------:R-:W-:-:S04]  /*fc30*/  SHF.L.U32 R13, R11, 0x1f, RZ ;  /* 0x0000001f0b0d7819 */ /* 0x000fc800000006ff */
[----:B------:R-:W1:Y:S02]  /*fc40*/  SYNCS.PHASECHK.TRANS64.TRYWAIT P1, [R16+URZ+0x30c40], R13 ;  /* 0x030c400d100075a7 */ /* 0x000e64000802017f */
[----:B-1----:R-:W-:Y:S05]  /*fc50*/  @!P1 BRA `(.L_x_5141) ;  /* 0x0000000c00749947 */ /* 0x002fea0003800000 */
.L_x_5162:
[----:B------:R-:W-:Y:S05]  /*fc60*/  @P0 BRA `(.L_x_5142) ;  /* 0x0000000000140947 */ /* 0x000fea0003800000 */
[----:B------:R-:W-:Y:S01]  /*fc70*/  ISETP.NE.AND P1, PT, R6, RZ, PT ;  /* 0x000000ff0600720c */ /* 0x000fe20003f25270 */
[----:B------:R-:W-:-:S04]  /*fc80*/  IMAD.MOV.U32 R5, RZ, RZ, 0x4200 ;  /* 0x00004200ff057424 */ /* 0x000fc800078e00ff */
[----:B------:R2:W-:Y:S08]  /*fc90*/  SYNCS.ARRIVE.TRANS64 RZ, [R16+URZ+0x30c30], R5 ;  /* 0x030c300510ff79a7 */ /* 0x0005f0000800003f */
[----:B------:R-:W-:Y:S05]  /*fca0*/  @!P1 BRA `(.L_x_5142) ;  /* 0x0000000000049947 */ /* 0x000fea0003800000 */
[----:B------:R-:W-:Y:S01]  /*fcb0*/  BPT.TRAP 0x1 ;  /* 0x000000040000795c */ /* 0x000fe20000300000 */
.L_x_5142:
        /* <DEDUP_REMOVED lines=26> */
.L_x_5163:
[----:B------:R-:W-:Y:S05]  /*fe60*/  @P0 BRA `(.L_x_5144) ;  /* 0x0000000000140947 */ /* 0x000fea0003800000 */
[----:B------:R-:W-:Y:S01]  /*fe70*/  ISETP.NE.AND P0, PT, R6, RZ, PT ;  /* 0x000000ff0600720c */ /* 0x000fe20003f05270 */
[----:B------:R-:W-:-:S04]  /*fe80*/  IMAD.MOV.U32 R5, RZ, RZ, 0x4200 ;  /* 0x00004200ff057424 */ /* 0x000fc800078e00ff */
[----:B------:R2:W-:Y:S08]  /*fe90*/  SYNCS.ARRIVE.TRANS64 RZ, [R16+URZ+0x30c18], R5 ;  /* 0x030c180510ff79a7 */ /* 0x0005f0000800003f */
[----:B------:R-:W-:Y:S05]  /*fea0*/  @!P0 BRA `(.L_x_5144) ;  /* 0x0000000000048947 */ /* 0x000fea0003800000 */
[----:B------:R-:W-:Y:S01]  /*feb0*/  BPT.TRAP 0x1 ;  /* 0x000000040000795c */ /* 0x000fe20000300000 */
.L_x_5144:
        /* <DEDUP_REMOVED lines=27> */
.L_x_5130:
[----:B------:R-:W2:Y:S01]  /*10070*/  S2R R0, SR_TID.X ;  /* 0x0000000000007919 */ /* 0x000ea20000002100 */
[----:B------:R-:W-:Y:S01]  /*10080*/  IMAD R3, R19, 0x8, R16 ;  /* 0x0000000813037824 */ /* 0x000fe200078e0210 */
[----:B--2---:R-:W-:Y:S02]  /*10090*/  LOP3.LUT R2, R0, 0x7f, RZ, 0xc0, !PT ;  /* 0x0000007f00027812 */ /* 0x004fe400078ec0ff */
[----:B------:R-:W-:Y:S02]  /*100a0*/  SHF.L.U32 R0, R11, 0x1f, RZ ;  /* 0x0000001f0b007819 */ /* 0x000fe400000006ff */
[----:B------:R-:W-:Y:S02]  /*100b0*/  ISETP.NE.AND P1, PT, R2, RZ, PT ;  /* 0x000000ff0200720c */ /* 0x000fe40003f25270 */
[----:B------:R-:W2:Y:S02]  /*100c0*/  SYNCS.PHASECHK.TRANS64.TRYWAIT P0, [R3+URZ+0x30c40], R0 ;  /* 0x030c4000030075a7 */ /* 0x000ea4000800017f */
[----:B--2---:R-:W-:Y:S09]  /*100d0*/  @!P0 BRA `(.L_x_5145) ;  /* 0x00000008007c8947 */ /* 0x004ff20003800000 */
.L_x_5164:
[----:B------:R-:W-:Y:S05]  /*100e0*/  @P1 BRA `(.L_x_5146) ;  /* 0x0000000000181947 */ /* 0x000fea0003800000 */
[----:B------:R-:W1:Y:S01]  /*100f0*/  S2R R2, SR_TID.X ;  /* 0x0000000000027919 */ /* 0x000e620000002100 */
[----:B--2---:R-:W-:-:S04]  /*10100*/  IMAD.MOV.U32 R0, RZ, RZ, 0x4200 ;  /* 0x00004200ff007424 */ /* 0x004fc800078e00ff */
[----:B------:R2:W-:Y:S01]  /*10110*/  SYNCS.ARRIVE.TRANS64 RZ, [R3+URZ+0x30c30], R0 ;  /* 0x030c300003ff79a7 */ /* 0x0005e2000800003f */
[----:B-1----:R-:W-:-:S13]  /*10120*/  LOP3.LUT P0, RZ, R2, 0x1f, RZ, 0xc0, !PT ;  /* 0x0000001f02ff7812 */ /* 0x002fda000780c0ff */
[----:B--2---:R-:W-:Y:S05]  /*10130*/  @!P0 BRA `(.L_x_5146) ;  /* 0x0000000000048947 */ /* 0x004fea0003800000 */
[----:B------:R-:W-:Y:S01]  /*10140*/  BPT.TRAP 0x1 ;  /* 0x000000040000795c */ /* 0x000fe20000300000 */
.L_x_5146:
        /* <DEDUP_REMOVED lines=33> */
.L_x_5127:
[----:B------:R-:W-:Y:S05]  /*10360*/  BSYNC B0 ;  /* 0x0000000000007941 */ /* 0x000fea0003800000 */
.L_x_5125:
[----:B------:R-:W-:-:S03]  /*10370*/  UMOV UR8, 0xffffffff ;  /* 0xffffffff00087882 */ /* 0x000fc60000000000 */
[----:B------:R-:W-:Y:S05]  /*10380*/  BRA.DIV UR8, `(.L_x_5147) ;  /* 0x0000000608e47947 */ /* 0x000fea000b800000 */
[----:B------:R-:W-:-:S13]  /*10390*/  ELECT P6, URZ, PT ;  /* 0x00000000003f782f */ /* 0x000fda00038c0000 */
.L_x_5167:
[----:B------:R-:W-:Y:S05]  /*103a0*/  @!P6 BRA `(.L_x_5052) ;  /* 0x000000000084e947 */ /* 0x000fea0003800000 */
[----:B------:R-:W-:-:S06]  /*103b0*/  ULOP3.LUT UR8, UR36, 0x2, URZ, 0xfc, !UPT ;  /* 0x0000000224087892 */ /* 0x000fcc000f8efc3f */
[----:B------:R-:W-:-:S05]  /*103c0*/  IMAD.U32 R0, RZ, RZ, UR8 ;  /* 0x00000008ff007e24 */ /* 0x000fca000f8e00ff */
[----:B------:R-:W-:-:S13]  /*103d0*/  ISETP.NE.AND P2, PT, R0, 0x3, PT ;  /* 0x000000030000780c */ /* 0x000fda0003f45270 */
[----:B------:R-:W-:Y:S05]  /*103e0*/  @!P2 BRA `(.L_x_5148) ;  /* 0x000000000004a947 */ /* 0x000fea0003800000 */
[----:B------:R-:W-:Y:S01]  /*103f0*/  BPT.TRAP 0x1 ;  /* 0x000000040000795c */ /* 0x000fe20000300000 */
.L_x_5148:
        /* <DEDUP_REMOVED lines=15> */
.L_x_5168:
[----:B------:R-:W2:Y:S02]  /*104f0*/  SYNCS.PHASECHK.TRANS64.TRYWAIT P0, [R3+URZ], R0 ;  /* 0x00000000030075a7 */ /* 0x000ea4000800017f */
[----:B--2---:R-:W-:Y:S05]  /*10500*/  @!P0 BRA `(.L_x_5150) ;  /* 0x0000000400b88947 */ /* 0x004fea0003800000 */
.L_x_5169:
[----:B------:R-:W-:Y:S05]  /*10510*/  @!P2 BRA `(.L_x_5151) ;  /* 0x000000000004a947 */ /* 0x000fea0003800000 */
[----:B------:R-:W-:Y:S01]  /*10520*/  BPT.TRAP 0x1 ;  /* 0x000000040000795c */ /* 0x000fe20000300000 */
.L_x_5151:
[----:B--2---:R-:W-:-:S04]  /*10530*/  VIADD R3, R7, 0x30c40 ;  /* 0x00030c4007037836 */ /* 0x004fc80000000000 */
[----:B------:R-:W-:-:S04]  /*10540*/  IMAD R2, R2, 0x8, R3 ;  /* 0x0000000802027824 */ /* 0x000fc800078e0203 */
[----:B------:R-:W2:Y:S02]  /*10550*/  SYNCS.PHASECHK.TRANS64.TRYWAIT P0, [R2+URZ], R5 ;  /* 0x00000005020075a7 */ /* 0x000ea4000800017f */
[----:B--2---:R-:W-:Y:S05]  /*10560*/  @!P0 BRA `(.L_x_5152) ;  /* 0x0000000400b48947 */ /* 0x004fea0003800000 */
.L_x_5170:
[----:B------:R-:W-:-:S07]  /*10570*/  IMAD R3, R4, 0x8, R3 ;  /* 0x0000000804037824 */ /* 0x000fce00078e0203 */
.L_x_5153:
[----:B---3--:R3:W4:Y:S02]  /*10580*/  SYNCS.PHASECHK.TRANS64.TRYWAIT P0, [R3+URZ], R0 ;  /* 0x00000000030075a7 */ /* 0x008724000800017f */
[----:B----4-:R-:W-:Y:S05]  /*10590*/  @!P0 NANOSLEEP.SYNCS 0x989680 ;  /* 0x009896800000895d */ /* 0x010fea0003900000 */
[----:B------:R-:W4:Y:S02]  /*105a0*/  @!P0 SYNCS.PHASECHK.TRANS64 P0, [R3+URZ], R0 ;  /* 0x00000000030085a7 */ /* 0x000f24000800007f */
[----:B----4-:R-:W-:Y:S05]  /*105b0*/  @!P0 BRA `(.L_x_5153) ;  /* 0xfffffffc00f08947 */ /* 0x010fea000383ffff */
.L_x_5052:
[----:B------:R-:W-:Y:S05]  /*105c0*/  BSYNC B6 ;  /* 0x0000000000067941 */ /* 0x000fea0003800000 */
.L_x_5049:
[----:B------:R-:W-:Y:S05]  /*105d0*/  EXIT ;  /* 0x000000000000794d */ /* 0x000fea0003800000 */
.L_x_5059:
[----:B------:R-:W-:Y:S02]  /*105e0*/  IMAD.MOV.U32 R13, RZ, RZ, R10 ;  /* 0x000000ffff0d7224 */ /* 0x000fe400078e000a */
[----:B------:R-:W-:Y:S02]  /*105f0*/  IMAD.MOV.U32 R12, RZ, RZ, RZ ;  /* 0x000000ffff0c7224 */ /* 0x000fe400078e00ff */
[----:B------:R-:W-:Y:S02]  /*10600*/  IMAD.MOV.U32 R11, RZ, RZ, 0x1f ;  /* 0x0000001fff0b7424 */ /* 0x000fe400078e00ff */
[----:B------:R-:W-:-:S07]  /*10610*/  IMAD.MOV.U32 R15, RZ, RZ, -0x1 ;  /* 0xffffffffff0f7424 */ /* 0x000fce00078e00ff */
[----:B------:R-:W-:Y:S05]  /*10620*/  WARPSYNC.COLLECTIVE R15, `(.L_x_5154) ;  /* 0x000000000f087348 */ /* 0x000fea0003c00000 */
[----:B------:R1:W2:Y:S02]  /*10630*/  SHFL.IDX P6, R14, R13, R12, R11 ;  /* 0x0000000c0d0e7389 */ /* 0x0002a400000c000b */
[----:B-12---:R-:W-:Y:S01]  /*10640*/  ENDCOLLECTIVE ;  /* 0x000000000000791b */ /* 0x006fe20003800000 */
.L_x_5154:
[----:B------:R-:W-:Y:S05]  /*10650*/  BRA `(.L_x_5155) ;  /* 0xffffff0800407947 */ /* 0x000fea000383ffff */
.L_x_5061:
[----:B--2---:R2:W3:Y:S02]  /*10660*/  SYNCS.PHASECHK.TRANS64.TRYWAIT P0, [R222+URZ+0x30c00], R11 ;  /* 0x030c000bde0075a7 */ /* 0x0044e4000800017f */
[----:B---3--:R-:W-:Y:S05]  /*10670*/  @!P0 NANOSLEEP.SYNCS 0x989680 ;  /* 0x009896800000895d */ /* 0x008fea0003900000 */
[----:B------:R-:W3:Y:S02]  /*10680*/  @!P0 SYNCS.PHASECHK.TRANS64 P0, [R222+URZ+0x30c00], R11 ;  /* 0x030c000bde0085a7 */ /* 0x000ee4000800007f */
[----:B---3--:R-:W-:Y:S05]  /*10690*/  @!P0 BRA `(.L_x_5061) ;  /* 0xfffffffc00f08947 */ /* 0x008fea000383ffff */
[----:B------:R-:W-:Y:S05]  /*106a0*/  BRA `(.L_x_5060) ;  /* 0xffffff0800887947 */ /* 0x000fea000383ffff */
.L_x_5066:
[----:B--2---:R2:W3:Y:S02]  /*106b0*/  SYNCS.PHASECHK.TRANS64.TRYWAIT P0, [R8+URZ+0x30c10], R21 ;  /* 0x030c1015080075a7 */ /* 0x0044e4000800017f */
[----:B---3--:R-:W-:Y:S05]  /*106c0*/  @!P0 NANOSLEEP.SYNCS 0x989680 ;  /* 0x009896800000895d */ /* 0x008fea0003900000 */
[----:B------:R-:W3:Y:S02]  /*106d0*/  @!P0 SYNCS.PHASECHK.TRANS64 P0, [R8+URZ+0x30c10], R21 ;  /* 0x030c1015080085a7 */ /* 0x000ee4000800007f */
[----:B---3--:R-:W-:Y:S05]  /*106e0*/  @!P0 BRA `(.L_x_5066) ;  /* 0xfffffffc00f08947 */ /* 0x008fea000383ffff */
[----:B------:R-:W-:Y:S05]  /*106f0*/  BRA `(.L_x_5065) ;  /* 0xffffff1400347947 */ /* 0x000fea000383ffff */
.L_x_5070:
[----:B------:R1:W1:Y:S02]  /*10700*/  SYNCS.PHASECHK.TRANS64.TRYWAIT P0, [R8+URZ+0x30c30], R21 ;  /* 0x030c3015080075a7 */ /* 0x000264000800017f */
[----:B-1----:R-:W-:Y:S05]  /*10710*/  @!P0 NANOSLEEP.SYNCS 0x989680 ;  /* 0x009896800000895d */ /* 0x002fea0003900000 */
[----:B------:R-:W1:Y:S02]  /*10720*/  @!P0 SYNCS.PHASECHK.TRANS64 P0, [R8+URZ+0x30c30], R21 ;  /* 0x030c3015080085a7 */ /* 0x000e64000800007f */
[----:B-1----:R-:W-:Y:S05]  /*10730*/  @!P0 BRA `(.L_x_5070) ;  /* 0xfffffffc00f08947 */ /* 0x002fea000383ffff */
[----:B------:R-:W-:Y:S05]  /*10740*/  BRA `(.L_x_5069) ;  /* 0xffffff1800387947 */ /* 0x000fea000383ffff */
.L_x_5078:
[----:B--2---:R2:W3:Y:S02]  /*10750*/  SYNCS.PHASECHK.TRANS64.TRYWAIT P1, [R6+URZ+0x30c10], R11 ;  /* 0x030c100b060075a7 */ /* 0x0044e4000802017f */
[----:B---3--:R-:W-:Y:S05]  /*10760*/  @!P1 NANOSLEEP.SYNCS 0x989680 ;  /* 0x009896800000995d */ /* 0x008fea0003900000 */
[----:B------:R-:W3:Y:S02]  /*10770*/  @!P1 SYNCS.PHASECHK.TRANS64 P1, [R6+URZ+0x30c10], R11 ;  /* 0x030c100b060095a7 */ /* 0x000ee4000802007f */
[----:B---3--:R-:W-:Y:S05]  /*10780*/  @!P1 BRA `(.L_x_5078) ;  /* 0xfffffffc00f09947 */ /* 0x008fea000383ffff */
[----:B------:R-:W-:Y:S05]  /*10790*/  BRA `(.L_x_5077) ;  /* 0xffffff5400a07947 */ /* 0x000fea000383ffff */
.L_x_5082:
[----:B------:R1:W1:Y:S02]  /*107a0*/  SYNCS.PHASECHK.TRANS64.TRYWAIT P1, [R6+URZ+0x30c30], R11 ;  /* 0x030c300b060075a7 */ /* 0x000264000802017f */
[----:B-1----:R-:W-:Y:S05]  /*107b0*/  @!P1 NANOSLEEP.SYNCS 0x989680 ;  /* 0x009896800000995d */ /* 0x002fea0003900000 */
[----:B------:R-:W1:Y:S02]  /*107c0*/  @!P1 SYNCS.PHASECHK.TRANS64 P1, [R6+URZ+0x30c30], R11 ;  /* 0x030c300b060095a7 */ /* 0x000e64000802007f */
[----:B-1----:R-:W-:Y:S05]  /*107d0*/  @!P1 BRA `(.L_x_5082) ;  /* 0xfffffffc00f09947 */ /* 0x002fea000383ffff */
[----:B------:R-:W-:Y:S05]  /*107e0*/  BRA `(.L_x_5081) ;  /* 0xffffff5800b07947 */ /* 0x000fea000383ffff */
.L_x_5090:
[----:B--2---:R2:W3:Y:S02]  /*107f0*/  SYNCS.PHASECHK.TRANS64.TRYWAIT P0, [R7+URZ+0x30c10], R18 ;  /* 0x030c1012070075a7 */ /* 0x0044e4000800017f */
[----:B---3--:R-:W-:Y:S05]  /*10800*/  @!P0 NANOSLEEP.SYNCS 0x989680 ;  /* 0x009896800000895d */ /* 0x008fea0003900000 */
[----:B------:R-:W3:Y:S02]  /*10810*/  @!P0 SYNCS.PHASECHK.TRANS64 P0, [R7+URZ+0x30c10], R18 ;  /* 0x030c1012070085a7 */ /* 0x000ee4000800007f */
[----:B---3--:R-:W-:Y:S05]  /*10820*/  @!P0 BRA `(.L_x_5090) ;  /* 0xfffffffc00f08947 */ /* 0x008fea000383ffff */
[----:B------:R-:W-:Y:S05]  /*10830*/  BRA `(.L_x_5089) ;  /* 0xffffff8c00e07947 */ /* 0x000fea000383ffff */
.L_x_5094:
[----:B------:R1:W1:Y:S02]  /*10840*/  SYNCS.PHASECHK.TRANS64.TRYWAIT P0, [R7+URZ+0x30c30], R18 ;  /* 0x030c3012070075a7 */ /* 0x000264000800017f */
[----:B-1----:R-:W-:Y:S05]  /*10850*/  @!P0 NANOSLEEP.SYNCS 0x989680 ;  /* 0x009896800000895d */ /* 0x002fea0003900000 */
[----:B------:R-:W1:Y:S02]  /*10860*/  @!P0 SYNCS.PHASECHK.TRANS64 P0, [R7+URZ+0x30c30], R18 ;  /* 0x030c3012070085a7 */ /* 0x000e64000800007f */
[----:B-1----:R-:W-:Y:S05]  /*10870*/  @!P0 BRA `(.L_x_5094) ;  /* 0xfffffffc00f08947 */ /* 0x002fea000383ffff */
[----:B------:R-:W-:Y:S05]  /*10880*/  BRA `(.L_x_5093) ;  /* 0xffffff9000f47947 */ /* 0x000fea000383ffff */
.L_x_5128:
[----:B-1----:R1:W2:Y:S02]  /*10890*/  SYNCS.PHASECHK.TRANS64.TRYWAIT P0, [R16+URZ+0x30c20], R3 ;  /* 0x030c2003100075a7 */ /* 0x0022a4000800017f */
[----:B--2---:R-:W-:Y:S05]  /*108a0*/  @!P0 NANOSLEEP.SYNCS 0x989680 ;  /* 0x009896800000895d */ /* 0x004fea0003900000 */
[----:B------:R-:W2:Y:S02]  /*108b0*/  @!P0 SYNCS.PHASECHK.TRANS64 P0, [R16+URZ+0x30c20], R3 ;  /* 0x030c2003100085a7 */ /* 0x000ea4000800007f */
[----:B--2---:R-:W-:Y:S05]  /*108c0*/  @!P0 BRA `(.L_x_5128) ;  /* 0xfffffffc00f08947 */ /* 0x004fea000383ffff */
[----:B------:R-:W-:Y:S05]  /*108d0*/  BRA `(.L_x_5156) ;  /* 0xffffffe400307947 */ /* 0x000fea000383ffff */
.L_x_5132:
[----:B-1----:R1:W2:Y:S02]  /*108e0*/  SYNCS.PHASECHK.TRANS64.TRYWAIT P1, [R16+URZ+0x30c40], R21 ;  /* 0x030c4015100075a7 */ /* 0x0022a4000802017f */
[----:B--2---:R-:W-:Y:S05]  /*108f0*/  @!P1 NANOSLEEP.SYNCS 0x989680 ;  /* 0x009896800000995d */ /* 0x004fea0003900000 */
[----:B------:R-:W2:Y:S02]  /*10900*/  @!P1 SYNCS.PHASECHK.TRANS64 P1, [R16+URZ+0x30c40], R21 ;  /* 0x030c4015100095a7 */ /* 0x000ea4000802007f */
[----:B--2---:R-:W-:Y:S05]  /*10910*/  @!P1 BRA `(.L_x_5132) ;  /* 0xfffffffc00f09947 */ /* 0x004fea000383ffff */
[----:B------:R-:W-:Y:S05]  /*10920*/  BRA `(.L_x_5157) ;  /* 0xffffffe800907947 */ /* 0x000fea000383ffff */
.L_x_5134:
[----:B--2---:R2:W3:Y:S02]  /*10930*/  SYNCS.PHASECHK.TRANS64.TRYWAIT P1, [R16+URZ+0x30c28], R21 ;  /* 0x030c2815100075a7 */ /* 0x0044e4000802017f */
[----:B---3--:R-:W-:Y:S05]  /*10940*/  @!P1 NANOSLEEP.SYNCS 0x989680 ;  /* 0x009896800000995d */ /* 0x008fea0003900000 */
[----:B------:R-:W3:Y:S02]  /*10950*/  @!P1 SYNCS.PHASECHK.TRANS64 P1, [R16+URZ+0x30c28], R21 ;  /* 0x030c2815100095a7 */ /* 0x000ee4000802007f */
[----:B---3--:R-:W-:Y:S05]  /*10960*/  @!P1 BRA `(.L_x_5134) ;  /* 0xfffffffc00f09947 */ /* 0x008fea000383ffff */
[----:B------:R-:W-:Y:S05]  /*10970*/  BRA `(.L_x_5158) ;  /* 0xffffffec00087947 */ /* 0x000fea000383ffff */
.L_x_5136:
[----:B---3--:R3:W4:Y:S02]  /*10980*/  SYNCS.PHASECHK.TRANS64.TRYWAIT P1, [R16+URZ+0x30c48], R21 ;  /* 0x030c4815100075a7 */ /* 0x008724000802017f */
[----:B----4-:R-:W-:Y:S05]  /*10990*/  @!P1 NANOSLEEP.SYNCS 0x989680 ;  /* 0x009896800000995d */ /* 0x010fea0003900000 */
[----:B------:R-:W4:Y:S02]  /*109a0*/  @!P1 SYNCS.PHASECHK.TRANS64 P1, [R16+URZ+0x30c48], R21 ;  /* 0x030c4815100095a7 */ /* 0x000f24000802007f */
[----:B----4-:R-:W-:Y:S05]  /*109b0*/  @!P1 BRA `(.L_x_5136) ;  /* 0xfffffffc00f09947 */ /* 0x010fea000383ffff */
[----:B------:R-:W-:Y:S05]  /*109c0*/  BRA `(.L_x_5159) ;  /* 0xffffffec00807947 */ /* 0x000fea000383ffff */
.L_x_5138:
[----:B------:R-:W-:-:S07]  /*109d0*/  SHF.L.U32 R5, R11, 0x1f, RZ ;  /* 0x0000001f0b057819 */ /* 0x000fce00000006ff */
.L_x_5160:
[----:B------:R1:W1:Y:S02]  /*109e0*/  SYNCS.PHASECHK.TRANS64.TRYWAIT P1, [R16+URZ+0x30c20], R5 ;  /* 0x030c2005100075a7 */ /* 0x000264000802017f */
[----:B-1----:R-:W-:Y:S05]  /*109f0*/  @!P1 NANOSLEEP.SYNCS 0x989680 ;  /* 0x009896800000995d */ /* 0x002fea0003900000 */
[----:B------:R-:W1:Y:S02]  /*10a00*/  @!P1 SYNCS.PHASECHK.TRANS64 P1, [R16+URZ+0x30c20], R5 ;  /* 0x030c2005100095a7 */ /* 0x000e64000802007f */
[----:B-1----:R-:W-:Y:S05]  /*10a10*/  @!P1 BRA `(.L_x_5160) ;  /* 0xfffffffc00f09947 */ /* 0x002fea000383ffff */
[----:B------:R-:W-:Y:S05]  /*10a20*/  BRA `(.L_x_5161) ;  /* 0xffffffec00e07947 */ /* 0x000fea000383ffff */
.L_x_5141:
[----:B-1----:R1:W2:Y:S02]  /*10a30*/  SYNCS.PHASECHK.TRANS64.TRYWAIT P1, [R16+URZ+0x30c40], R13 ;  /* 0x030c400d100075a7 */ /* 0x0022a4000802017f */
[----:B--2---:R-:W-:Y:S05]  /*10a40*/  @!P1 NANOSLEEP.SYNCS 0x989680 ;  /* 0x009896800000995d */ /* 0x004fea0003900000 */
[----:B------:R-:W2:Y:S02]  /*10a50*/  @!P1 SYNCS.PHASECHK.TRANS64 P1, [R16+URZ+0x30c40], R13 ;  /* 0x030c400d100095a7 */ /* 0x000ea4000802007f */
[----:B--2---:R-:W-:Y:S05]  /*10a60*/  @!P1 BRA `(.L_x_5141) ;  /* 0xfffffffc00f09947 */ /* 0x004fea000383ffff */
[----:B------:R-:W-:Y:S05]  /*10a70*/  BRA `(.L_x_5162) ;  /* 0xfffffff000787947 */ /* 0x000fea000383ffff */
.L_x_5143:
[----:B-1----:R1:W2:Y:S02]  /*10a80*/  SYNCS.PHASECHK.TRANS64.TRYWAIT P1, [R16+URZ+0x30c28], R13 ;  /* 0x030c280d100075a7 */ /* 0x0022a4000802017f */
[----:B--2---:R-:W-:Y:S05]  /*10a90*/  @!P1 NANOSLEEP.SYNCS 0x989680 ;  /* 0x009896800000995d */ /* 0x004fea0003900000 */
[----:B------:R-:W2:Y:S02]  /*10aa0*/  @!P1 SYNCS.PHASECHK.TRANS64 P1, [R16+URZ+0x30c28], R13 ;  /* 0x030c280d100095a7 */ /* 0x000ea4000802007f */
[----:B--2---:R-:W-:Y:S05]  /*10ab0*/  @!P1 BRA `(.L_x_5143) ;  /* 0xfffffffc00f09947 */ /* 0x004fea000383ffff */
[----:B------:R-:W-:Y:S05]  /*10ac0*/  BRA `(.L_x_5163) ;  /* 0xfffffff000e47947 */ /* 0x000fea000383ffff */
.L_x_5145:
[----:B--2---:R2:W1:Y:S02]  /*10ad0*/  SYNCS.PHASECHK.TRANS64.TRYWAIT P0, [R3+URZ+0x30c40], R0 ;  /* 0x030c4000030075a7 */ /* 0x004464000800017f */
[----:B-1----:R-:W-:Y:S05]  /*10ae0*/  @!P0 NANOSLEEP.SYNCS 0x989680 ;  /* 0x009896800000895d */ /* 0x002fea0003900000 */
[----:B------:R-:W1:Y:S02]  /*10af0*/  @!P0 SYNCS.PHASECHK.TRANS64 P0, [R3+URZ+0x30c40], R0 ;  /* 0x030c4000030085a7 */ /* 0x000e64000800007f */
[----:B-1----:R-:W-:Y:S05]  /*10b00*/  @!P0 BRA `(.L_x_5145) ;  /* 0xfffffffc00f08947 */ /* 0x002fea000383ffff */
[----:B------:R-:W-:Y:S05]  /*10b10*/  BRA `(.L_x_5164) ;  /* 0xfffffff400707947 */ /* 0x000fea000383ffff */
.L_x_5147:
[----:B------:R-:W-:Y:S01]  /*10b20*/  BSSY B0, `(.L_x_5165) ;  /* 0x0000006000007945 */ /* 0x000fe20003800000 */
[----:B------:R-:W-:-:S07]  /*10b30*/  IMAD.MOV.U32 R15, RZ, RZ, -0x1 ;  /* 0xffffffffff0f7424 */ /* 0x000fce00078e00ff */
[----:B------:R-:W-:Y:S05]  /*10b40*/  WARPSYNC.COLLECTIVE R15, `(.L_x_5166) ;  /* 0x000000000f0c7348 */ /* 0x000fea0003c00000 */
[----:B------:R-:W-:Y:S02]  /*10b50*/  ELECT P6, UR62, PT ;  /* 0x00000000003e782f */ /* 0x000fe400038c0000 */
[----:B------:R-:W-:Y:S01]  /*10b60*/  MOV R14, UR62 ;  /* 0x0000003e000e7c02 */ /* 0x000fe20008000f00 */
[----:B------:R-:W-:Y:S10]  /*10b70*/  ENDCOLLECTIVE ;  /* 0x000000000000791b */ /* 0x000ff40003800000 */
.L_x_5166:
[----:B------:R-:W-:Y:S05]  /*10b80*/  BSYNC B0 ;  /* 0x0000000000007941 */ /* 0x000fea0003800000 */
.L_x_5165:
[----:B------:R-:W-:Y:S05]  /*10b90*/  BRA `(.L_x_5167) ;  /* 0xfffffff800007947 */ /* 0x000fea000383ffff */
.L_x_5149:
[----:B-1----:R1:W2:Y:S02]  /*10ba0*/  SYNCS.PHASECHK.TRANS64.TRYWAIT P0, [R6+URZ], R5 ;  /* 0x00000005060075a7 */ /* 0x0022a4000800017f */
[----:B--2---:R-:W-:Y:S05]  /*10bb0*/  @!P0 NANOSLEEP.SYNCS 0x989680 ;  /* 0x009896800000895d */ /* 0x004fea0003900000 */
[----:B------:R-:W2:Y:S02]  /*10bc0*/  @!P0 SYNCS.PHASECHK.TRANS64 P0, [R6+URZ], R5 ;  /* 0x00000005060085a7 */ /* 0x000ea4000800007f */
[----:B--2---:R-:W-:Y:S05]  /*10bd0*/  @!P0 BRA `(.L_x_5149) ;  /* 0xfffffffc00f08947 */ /* 0x004fea000383ffff */
[----:B------:R-:W-:Y:S05]  /*10be0*/  BRA `(.L_x_5168) ;  /* 0xfffffff800407947 */ /* 0x000fea000383ffff */
.L_x_5150:
[----:B--2---:R2:W3:Y:S02]  /*10bf0*/  SYNCS.PHASECHK.TRANS64.TRYWAIT P0, [R3+URZ], R0 ;  /* 0x00000000030075a7 */ /* 0x0044e4000800017f */
[----:B---3--:R-:W-:Y:S05]  /*10c00*/  @!P0 NANOSLEEP.SYNCS 0x989680 ;  /* 0x009896800000895d */ /* 0x008fea0003900000 */
[----:B------:R-:W3:Y:S02]  /*10c10*/  @!P0 SYNCS.PHASECHK.TRANS64 P0, [R3+URZ], R0 ;  /* 0x00000000030085a7 */ /* 0x000ee4000800007f */
[----:B---3--:R-:W-:Y:S05]  /*10c20*/  @!P0 BRA `(.L_x_5150) ;  /* 0xfffffffc00f08947 */ /* 0x008fea000383ffff */
[----:B------:R-:W-:Y:S05]  /*10c30*/  BRA `(.L_x_5169) ;  /* 0xfffffff800347947 */ /* 0x000fea000383ffff */
.L_x_5152:
[----:B--2---:R2:W3:Y:S02]  /*10c40*/  SYNCS.PHASECHK.TRANS64.TRYWAIT P0, [R2+URZ], R5 ;  /* 0x00000005020075a7 */ /* 0x0044e4000800017f */
[----:B---3--:R-:W-:Y:S05]  /*10c50*/  @!P0 NANOSLEEP.SYNCS 0x989680 ;  /* 0x009896800000895d */ /* 0x008fea0003900000 */
[----:B------:R-:W3:Y:S02]  /*10c60*/  @!P0 SYNCS.PHASECHK.TRANS64 P0, [R2+URZ], R5 ;  /* 0x00000005020085a7 */ /* 0x000ee4000800007f */
[----:B---3--:R-:W-:Y:S05]  /*10c70*/  @!P0 BRA `(.L_x_5152) ;  /* 0xfffffffc00f08947 */ /* 0x008fea000383ffff */
[----:B------:R-:W-:Y:S05]  /*10c80*/  BRA `(.L_x_5170) ;  /* 0xfffffff800387947 */ /* 0x000fea000383ffff */
.L_x_5171:
        /* <DEDUP_REMOVED lines=15> */
.L_x_7411:


//--------------------- .text._ZN7cutlass13device_kernelIN5flash11enable_sm90INS1_16FlashAttnBwdSm90INS1_25CollectiveMainloopBwdSm90ILi2ELi2ELi2EN4cute5tupleIJNS5_1CILi1EEES8_S8_EEENS6_IJNS7_ILi128EEESA_NS7_ILi64EEEEEENS_10bfloat16_tEfNS_4arch4Sm90ELb0ELb1ELb0ELb0ELb1ELb1ELb0ELb0ELi2ELi1ELi2ELi2ELb0EEENS1_24CollectiveEpilogueBwdGQAISC_fSF_Li256ELb0ELb1EEENS1_19SingleTileSchedulerILb0ELb0ELb0ELi128EEEEEEEEEvNT_6ParamsE --------------------------
	.section	.text._ZN7cutlass13device_kernelIN5flash11enable_sm90INS1_16FlashAttnBwdSm90INS1_25CollectiveMainloopBwdSm90ILi2ELi2ELi2EN4cute5tupleIJNS5_1CILi1EEES8_S8_EEENS6_IJNS7_ILi128EEESA_NS7_ILi64EEEEEENS_10bfloat16_tEfNS_4arch4Sm90ELb0ELb1ELb0ELb0ELb1ELb1ELb0ELb0ELi2ELi1ELi2ELi2ELb0EEENS1_24CollectiveEpilogueBwdGQAISC_fSF_Li256ELb0ELb1EEENS1_19SingleTileSchedulerILb0ELb0ELb0ELi128EEEEEEEEEvNT_6ParamsE,"ax",@progbits
	.align	128
.text._ZN7cutlass13device_kernelIN5flash11enable_sm90INS1_16FlashAttnBwdSm90INS1_25CollectiveMainloopBwdSm90ILi2ELi2ELi2EN4cute5tupleIJNS5_1CILi1EEES8_S8_EEENS6_IJNS7_ILi128EEESA_NS7_ILi64EEEEEENS_10bfloat16_tEfNS_4arch4Sm90ELb0ELb1ELb0ELb0ELb1ELb1ELb0ELb0ELi2ELi1ELi2ELi2ELb0EEENS1_24CollectiveEpilogueBwdGQAISC_fSF_Li256ELb0ELb1EEENS1_19SingleTileSchedulerILb0ELb0ELb0ELi128EEEEEEEEEvNT_6ParamsE:
        .type           _ZN7cutlass13device_kernelIN5flash11enable_sm90INS1_16FlashAttnBwdSm90INS1_25CollectiveMainloopBwdSm90ILi2ELi2ELi2EN4cute5tupleIJNS5_1CILi1EEES8_S8_EEENS6_IJNS7_ILi128EEESA_NS7_ILi64EEEEEENS_10bfloat16_tEfNS_4arch4Sm90ELb0ELb1ELb0ELb0ELb1ELb1ELb0ELb0ELi2ELi1ELi2ELi2ELb0EEENS1_24CollectiveEpilogueBwdGQAISC_fSF_Li256ELb0ELb1EEENS1_19SingleTileSchedulerILb0ELb0ELb0ELi128EEEEEEEEEvNT_6ParamsE,@function
        .size           _ZN7cutlass13device_kernelIN5flash11enable_sm90INS1_16FlashAttnBwdSm90INS1_25CollectiveMainloopBwdSm90ILi2ELi2ELi2EN4cute5tupleIJNS5_1CILi1EEES8_S8_EEENS6_IJNS7_ILi128EEESA_NS7_ILi64EEEEEENS_10bfloat16_tEfNS_4arch4Sm90ELb0ELb1ELb0ELb0ELb1ELb1ELb0ELb0ELi2ELi1ELi2ELi2ELb0EEENS1_24CollectiveEpilogueBwdGQAISC_fSF_Li256ELb0ELb1EEENS1_19SingleTileSchedulerILb0ELb0ELb0ELi128EEEEEEEEEvNT_6ParamsE,(.L_x_7412 - _ZN7cutlass13device_kernelIN5flash11enable_sm90INS1_16FlashAttnBwdSm90INS1_25CollectiveMainloopBwdSm90ILi2ELi2ELi2EN4cute5tupleIJNS5_1CILi1EEES8_S8_EEENS6_IJNS7_ILi128EEESA_NS7_ILi64EEEEEENS_10bfloat16_tEfNS_4arch4Sm90ELb0ELb1ELb0ELb0ELb1ELb1ELb0ELb0ELi2ELi1ELi2ELi2ELb0EEENS1_24CollectiveEpilogueBwdGQAISC_fSF_Li256ELb0ELb1EEENS1_19SingleTileSchedulerILb0ELb0ELb0ELi128EEEEEEEEEvNT_6ParamsE)
        .other          _ZN7cutlass13device_kernelIN5flash11enable_sm90INS1_16FlashAttnBwdSm90INS1_25CollectiveMainloopBwdSm90ILi2ELi2ELi2EN4cute5tupleIJNS5_1CILi1EEES8_S8_EEENS6_IJNS7_ILi128EEESA_NS7_ILi64EEEEEENS_10bfloat16_tEfNS_4arch4Sm90ELb0ELb1ELb0ELb0ELb1ELb1ELb0ELb0ELi2ELi1ELi2ELi2ELb0EEENS1_24CollectiveEpilogueBwdGQAISC_fSF_Li256ELb0ELb1EEENS1_19SingleTileSchedulerILb0ELb0ELb0ELi128EEEEEEEEEvNT_6ParamsE,@"STO_CUDA_ENTRY STV_DEFAULT"
_ZN7cutlass13device_kernelIN5flash11enable_sm90INS1_16FlashAttnBwdSm90INS1_25CollectiveMainloopBwdSm90ILi2ELi2ELi2EN4cute5tupleIJNS5_1CILi1EEES8_S8_EEENS6_IJNS7_ILi128EEESA_NS7_ILi64EEEEEENS_10bfloat16_tEfNS_4arch4Sm90ELb0ELb1ELb0ELb0ELb1ELb1ELb0ELb0ELi2ELi1ELi2ELi2ELb0EEENS1_24CollectiveEpilogueBwdGQAISC_fSF_Li256ELb0ELb1EEENS1_19SingleTileSchedulerILb0ELb0ELb0ELi128EEEEEEEEEvNT_6ParamsE:
        /* <DEDUP_REMOVED lines=24> */
.L_x_5173:
[----:B------:R-:W-:Y:S05]  /*0180*/  BSYNC B0 ;  /* 0x0000000000007941 */ /* 0x000fea0003800000 */
.L_x_5172:
        /* <DEDUP_REMOVED lines=37> */
.L_x_5174:
        /* <DEDUP_REMOVED lines=22> */
.L_x_5175:
[----:B------:R-:W-:Y:S01]  /*0540*/  PLOP3.LUT P0, PT, PT, PT, UP0, 0x80, 0x0 ;  /* 0x000000000000781c */ /* 0x000fe20003f0f008 */
[----:B------:R-:W-:Y:S01]  /*0550*/  NOP ;  /* 0x0000000000007918 */ /* 0x000fe20000000000 */
[----:B------:R-:W-:Y:S01]  /*0560*/  ULDC.64 UR38, c[0x0][0x208] ;  /* 0x0000820000267ab9 */ /* 0x000fe20000000a00 */
[----:B------:R-:W-:Y:S01]  /*0570*/  BSSY B6, `(.L_x_5176) ;  /* 0x000113b000067945 */ /* 0x000fe20003800000 */
[----:B-12-4-:R-:W-:Y:S09]  /*0580*/  BAR.SYNC.DEFER_BLOCKING 0x0 ;  /* 0x0000000000007b1d */ /* 0x016ff20000010000 */
[----:B------:R-:W-:Y:S05]  /*0590*/  @!P0 BRA `(.L_x_5177) ;  /* 0x000000d800bc8947 */ /* 0x000fea0003800000 */
.L_x_5178:
        /* <DEDUP_REMOVED lines=71> */
.L_x_5180:
        /* <DEDUP_REMOVED lines=28> */
.L_x_5183:
        /* <DEDUP_REMOVED lines=15> */
.L_x_5182:
        /* <DEDUP_REMOVED lines=22> */
.L_x_5185:
        /* <DEDUP_REMOVED lines=15> */
.L_x_5184:
[----:B------:R-:W-:Y:S01]  /*0f10*/  SHF.R.S32.HI R5, RZ, 0x1f, R16 ;  /* 0x0000001fff057819 */ /* 0x000fe20000011410 */
[----:B------:R-:W-:-:S03]  /*0f20*/  UMOV UR4, 0xffffffff ;  /* 0xffffffff00047882 */ /* 0x000fc60000000000 */
[----:B------:R-:W-:-:S04]  /*0f30*/  LEA.HI R0, R5, R16, RZ, 0x7 ;  /* 0x0000001005007211 */ /* 0x000fc800078f38ff */
[----:B------:R-:W-:Y:S01]  /*0f40*/  SHF.R.S32.HI R10, RZ, 0x7, R0 ;  /* 0x00000007ff0a7819 */ /* 0x000fe20000011400 */
[----:B------:R-:W-:Y:S06]  /*0f50*/  BRA.DIV UR4, `(.L_x_5186) ;  /* 0x0000010a04787947 */ /* 0x000fec000b800000 */
[----:B------:R1:W2:Y:S02]  /*0f60*/  SHFL.IDX PT, R14, R10, RZ, 0x1f ;  /* 0x00001fff0a0e7589 */ /* 0x0002a400000e0000 */
.L_x_5323:
        /* <DEDUP_REMOVED lines=23> */
.L_x_5187:
        /* <DEDUP_REMOVED lines=160> */
.L_x_5200:
[----:B------:R-:W-:-:S06]  /*1ae0*/  ULOP3.LUT UR4, UR36, 0x1, URZ, 0xfc, !UPT ;  /* 0x0000000124047892 */ /* 0x000fcc000f8efc3f */
[----:B-1----:R-:W-:-:S05]  /*1af0*/  IMAD.U32 R8, RZ, RZ, UR4 ;  /* 0x00000004ff087e24 */ /* 0x002fca000f8e00ff */
[----:B------:R-:W-:-:S13]  /*1b00*/  ISETP.NE.AND P6, PT, R8, 0x3, PT ;  /* 0x000000030800780c */ /* 0x000fda0003fc5270 */
[----:B------:R-:W-:Y:S05]  /*1b10*/  @!P6 BRA `(.L_x_5190) ;  /* 0x000000000004e947 */ /* 0x000fea0003800000 */
[----:B------:R-:W-:Y:S01]  /*1b20*/  BPT.TRAP 0x1 ;  /* 0x000000040000795c */ /* 0x000fe20000300000 */
.L_x_5190:
[----:B------:R-:W-:Y:S01]  /*1b30*/  IMAD R8, R0, 0x8, R222 ;  /* 0x0000000800087824 */ /* 0x000fe200078e02de */
[----:B------:R-:W-:-:S04]  /*1b40*/  SHF.L.U32 R21, R4, 0x1f, RZ ;  /* 0x0000001f04157819 */ /* 0x000fc800000006ff */
[----:B------:R1:W2:Y:S01]  /*1b50*/  SYNCS.PHASECHK.TRANS64.TRYWAIT P0, [R8+URZ+0x30c10], R21 ;  /* 0x030c1015080075a7 */ /* 0x0002a2000800017f */
[----:B------:R-:W-:Y:S05]  /*1b60*/  @!P6 BRA `(.L_x_5191) ;  /* 0x000000000004e947 */ /* 0x000fea0003800000 */
[----:B------:R-:W-:Y:S01]  /*1b70*/  BPT.TRAP 0x1 ;  /* 0x000000040000795c */ /* 0x000fe20000300000 */
.L_x_5191:
[----:B------:R-:W-:-:S05]  /*1b80*/  VIADD R9, R222, 0x10000 ;  /* 0x00010000de097836 */ /* 0x000fca0000000000 */
[----:B------:R-:W-:-:S04]  /*1b90*/  SHF.R.U32.HI R9, RZ, 0x4, R9 ;  /* 0x00000004ff097819 */ /* 0x000fc80000011609 */
[----:B------:R-:W-:Y:S01]  /*1ba0*/  LOP3.LUT R9, R9, 0x3fff, RZ, 0xc0, !PT ;  /* 0x00003fff09097812 */ /* 0x000fe200078ec0ff */
[----:B--2---:R-:W-:Y:S06]  /*1bb0*/  @P0 BRA `(.L_x_5192) ;  /* 0x0000000000080947 */ /* 0x004fec0003800000 */
[----:B------:R-:W2:Y:S02]  /*1bc0*/  SYNCS.PHASECHK.TRANS64.TRYWAIT P0, [R8+URZ+0x30c10], R21 ;  /* 0x030c1015080075a7 */ /* 0x000ea4000800017f */
[----:B--2---:R-:W-:Y:S05]  /*1bd0*/  @!P0 BRA `(.L_x_5193) ;  /* 0x000000fc008c8947 */ /* 0x004fea0003800000 */
.L_x_5192:
        /* <DEDUP_REMOVED lines=60> */
.L_x_5194:
[----:B------:R1:W1:Y:S01]  /*1fa0*/  SYNCS.PHASECHK.TRANS64.TRYWAIT P0, [R8+URZ+0x30c30], R21 ;  /* 0x030c3015080075a7 */ /* 0x000262000800017f */
[----:B------:R-:W-:Y:S05]  /*1fb0*/  @!P6 BRA `(.L_x_5195) ;  /* 0x000000000004e947 */ /* 0x000fea0003800000 */
[----:B------:R-:W-:Y:S01]  /*1fc0*/  BPT.TRAP 0x1 ;  /* 0x000000040000795c */ /* 0x000fe20000300000 */
.L_x_5195:
[----:B------:R-:W-:-:S05]  /*1fd0*/  VIADD R13, R222, 0x18000 ;  /* 0x00018000de0d7836 */ /* 0x000fca0000000000 */
[----:B------:R-:W-:-:S04]  /*1fe0*/  SHF.R.U32.HI R13, RZ, 0x4, R13 ;  /* 0x00000004ff0d7819 */ /* 0x000fc8000001160d */
[----:B------:R-:W-:-:S04]  /*1ff0*/  LOP3.LUT R13, R13, 0x3fff, RZ, 0xc0, !PT ;  /* 0x00003fff0d0d7812 */ /* 0x000fc800078ec0ff */
[----:B------:R-:W-:Y:S01]  /*2000*/  LOP3.LUT R19, R13, 0x10000, RZ, 0xfc, !PT ;  /* 0x000100000d137812 */ /* 0x000fe200078efcff */
[----:B-1----:R-:W-:Y:S06]  /*2010*/  @P0 BRA `(.L_x_5196) ;  /* 0x0000000000080947 */ /* 0x002fec0003800000 */
[----:B------:R-:W1:Y:S02]  /*2020*/  SYNCS.PHASECHK.TRANS64.TRYWAIT P0, [R8+URZ+0x30c30], R21 ;  /* 0x030c3015080075a7 */ /* 0x000e64000800017f */
[----:B-1----:R-:W-:Y:S05]  /*2030*/  @!P0 BRA `(.L_x_5197) ;  /* 0x000000f800888947 */ /* 0x002fea0003800000 */
.L_x_5196:
        /* <DEDUP_REMOVED lines=767> */
.L_x_5198:
        /* <DEDUP_REMOVED lines=68> */
.L_x_5199:
        /* <DEDUP_REMOVED lines=11> */
.L_x_5189:
        /* <DEDUP_REMOVED lines=128> */
.L_x_5212:
[----:B------:R-:W-:-:S05]  /*5d20*/  IMAD.U32 R6, RZ, RZ, UR36 ;  /* 0x00000024ff067e24 */ /* 0x000fca000f8e00ff */
[----:B------:R-:W-:-:S04]  /*5d30*/  LOP3.LUT R6, R6, 0x1, RZ, 0xfc, !PT ;  /* 0x0000000106067812 */ /* 0x000fc800078efcff */
[----:B------:R-:W-:-:S13]  /*5d40*/  ISETP.NE.AND P0, PT, R6, 0x3, PT ;  /* 0x000000030600780c */ /* 0x000fda0003f05270 */
[----:B------:R-:W-:Y:S05]  /*5d50*/  @!P0 BRA `(.L_x_5202) ;  /* 0x0000000000048947 */ /* 0x000fea0003800000 */
[----:B------:R-:W-:Y:S01]  /*5d60*/  BPT.TRAP 0x1 ;  /* 0x000000040000795c */ /* 0x000fe20000300000 */
.L_x_5202:
[----:B------:R-:W-:Y:S01]  /*5d70*/  IMAD R6, R0, 0x8, R222 ;  /* 0x0000000800067824 */ /* 0x000fe200078e02de */
[----:B-1----:R-:W-:-:S04]  /*5d80*/  SHF.L.U32 R11, R4, 0x1f, RZ ;  /* 0x0000001f040b7819 */ /* 0x002fc800000006ff */
[----:B------:R1:W2:Y:S01]  /*5d90*/  SYNCS.PHASECHK.TRANS64.TRYWAIT P1, [R6+URZ+0x30c10], R11 ;  /* 0x030c100b060075a7 */ /* 0x0002a2000802017f */
[----:B------:R-:W-:Y:S05]  /*5da0*/  @!P0 BRA `(.L_x_5203) ;  /* 0x0000000000048947 */ /* 0x000fea0003800000 */
[----:B------:R-:W-:Y:S01]  /*5db0*/  BPT.TRAP 0x1 ;  /* 0x000000040000795c */ /* 0x000fe20000300000 */
.L_x_5203:
[----:B------:R-:W-:-:S05]  /*5dc0*/  VIADD R7, R222, 0x10000 ;  /* 0x00010000de077836 */ /* 0x000fca0000000000 */
[----:B------:R-:W-:-:S04]  /*5dd0*/  SHF.R.U32.HI R7, RZ, 0x4, R7 ;  /* 0x00000004ff077819 */ /* 0x000fc80000011607 */
[----:B------:R-:W-:-:S04]  /*5de0*/  LOP3.LUT R220, R7, 0x3fff, RZ, 0xc0, !PT ;  /* 0x00003fff07dc7812 */ /* 0x000fc800078ec0ff */
[----:B------:R-:W-:Y:S01]  /*5df0*/  LOP3.LUT R7, R220, 0x10000, RZ, 0xfc, !PT ;  /* 0x00010000dc077812 */ /* 0x000fe200078efcff */
[----:B--2---:R-:W-:Y:S06]  /*5e00*/  @P1 BRA `(.L_x_5204) ;  /* 0x0000000000081947 */ /* 0x004fec0003800000 */
[----:B------:R-:W2:Y:S02]  /*5e10*/  SYNCS.PHASECHK.TRANS64.TRYWAIT P1, [R6+URZ+0x30c10], R11 ;  /* 0x030c100b060075a7 */ /* 0x000ea4000802017f */
[----:B--2---:R-:W-:Y:S05]  /*5e20*/  @!P1 BRA `(.L_x_5205) ;  /* 0x000000bc00209947 */ /* 0x004fea0003800000 */
.L_x_5204:
        /* <DEDUP_REMOVED lines=62> */
.L_x_5206:
[----:B------:R1:W1:Y:S01]  /*6210*/  SYNCS.PHASECHK.TRANS64.TRYWAIT P1, [R6+URZ+0x30c30], R11 ;  /* 0x030c300b060075a7 */ /* 0x000262000802017f */
[----:B------:R-:W-:Y:S05]  /*6220*/  @!P0 BRA `(.L_x_5207) ;  /* 0x0000000000048947 */ /* 0x000fea0003800000 */
[----:B------:R-:W-:Y:S01]  /*6230*/  BPT.TRAP 0x1 ;  /* 0x000000040000795c */ /* 0x000fe20000300000 */
.L_x_5207:
        /* <DEDUP_REMOVED lines=8> */
.L_x_5208:
        /* <DEDUP_REMOVED lines=629> */
.L_x_5210:
        /* <DEDUP_REMOVED lines=70> */
.L_x_5211:
        /* <DEDUP_REMOVED lines=12> */
.L_x_5201:
        /* <DEDUP_REMOVED lines=121> */
.L_x_5224:
[----:B------:R-:W-:-:S05]  /*96c0*/  IMAD.U32 R7, RZ, RZ, UR36 ;  /* 0x00000024ff077e24 */ /* 0x000fca000f8e00ff */
[----:B------:R-:W-:-:S04]  /*96d0*/  LOP3.LUT R7, R7, 0x1, RZ, 0xfc, !PT ;  /* 0x0000000107077812 */ /* 0x000fc800078efcff */
[----:B------:R-:W-:-:S13]  /*96e0*/  ISETP.NE.AND P6, PT, R7, 0x3, PT ;  /* 0x000000030700780c */ /* 0x000fda0003fc5270 */
[----:B--2---:R-:W-:Y:S05]  /*96f0*/  @!P6 BRA `(.L_x_5214) ;  /* 0x000000000004e947 */ /* 0x004fea0003800000 */
[----:B------:R-:W-:Y:S01]  /*9700*/  BPT.TRAP 0x1 ;  /* 0x000000040000795c */ /* 0x000fe20000300000 */
.L_x_5214:
[----:B------:R-:W-:Y:S01]  /*9710*/  IMAD R7, R0, 0x8, R222 ;  /* 0x0000000800077824 */ /* 0x000fe200078e02de */
[----:B------:R-:W-:-:S04]  /*9720*/  SHF.L.U32 R18, R4, 0x1f, RZ ;  /* 0x0000001f04127819 */ /* 0x000fc800000006ff */
[----:B------:R1:W2:Y:S01]  /*9730*/  SYNCS.PHASECHK.TRANS64.TRYWAIT P0, [R7+URZ+0x30c10], R18 ;  /* 0x030c1012070075a7 */ /* 0x0002a2000800017f */
[----:B------:R-:W-:Y:S05]  /*9740*/  @!P6 BRA `(.L_x_5215) ;  /* 0x000000000004e947 */ /* 0x000fea0003800000 */
[----:B------:R-:W-:Y:S01]  /*9750*/  BPT.TRAP 0x1 ;  /* 0x000000040000795c */ /* 0x000fe20000300000 */
.L_x_5215:
[----:B---3--:R-:W-:-:S05]  /*9760*/  VIADD R8, R222, 0x10000 ;  /* 0x00010000de087836 */ /* 0x008fca0000000000 */
[----:B------:R-:W-:-:S04]  /*9770*/  SHF.R.U32.HI R8, RZ, 0x4, R8 ;  /* 0x00000004ff087819 */ /* 0x000fc80000011608 */
[----:B------:R-:W-:-:S04]  /*9780*/  LOP3.LUT R8, R8, 0x3fff, RZ, 0xc0, !PT ;  /* 0x00003fff08087812 */ /* 0x000fc800078ec0ff */
[----:B------:R-:W-:Y:S01]  /*9790*/  LOP3.LUT R9, R8, 0x10000, RZ, 0xfc, !PT ;  /* 0x0001000008097812 */ /* 0x000fe200078efcff */
[----:B--2---:R-:W-:Y:S06]  /*97a0*/  @P0 BRA `(.L_x_5216) ;  /* 0x0000000000080947 */ /* 0x004fec0003800000 */
[----:B------:R-:W2:Y:S02]  /*97b0*/  SYNCS.PHASECHK.TRANS64.TRYWAIT P0, [R7+URZ+0x30c10], R18 ;  /* 0x030c1012070075a7 */ /* 0x000ea4000800017f */
[----:B--2---:R-:W-:Y:S05]  /*97c0*/  @!P0 BRA `(.L_x_5217) ;  /* 0x0000008000e08947 */ /* 0x004fea0003800000 */
.L_x_5216:
        /* <DEDUP_REMOVED lines=63> */
.L_x_5218:
[----:B------:R1:W1:Y:S01]  /*9bc0*/  SYNCS.PHASECHK.TRANS64.TRYWAIT P0, [R7+URZ+0x30c30], R18 ;  /* 0x030c3012070075a7 */ /* 0x000262000800017f */
[----:B------:R-:W-:Y:S05]  /*9bd0*/  @!P6 BRA `(.L_x_5219) ;  /* 0x000000000004e947 */ /* 0x000fea0003800000 */
[----:B------:R-:W-:Y:S01]  /*9be0*/  BPT.TRAP 0x1 ;  /* 0x000000040000795c */ /* 0x000fe20000300000 */
.L_x_5219:
        /* <DEDUP_REMOVED lines=8> */
.L_x_5220:
        /* <DEDUP_REMOVED lines=779> */
.L_x_5222:
        /* <DEDUP_REMOVED lines=70> */
.L_x_5223:
        /* <DEDUP_REMOVED lines=12> */
.L_x_5213:
        /* <DEDUP_REMOVED lines=34> */
.L_x_5181:
[----:B------:R-:W-:Y:S05]  /*d460*/  @P0 BRA `(.L_x_5179) ;  /* 0x00000044002c0947 */ /* 0x000fea0003800000 */
[----:B------:R-:W1:Y:S01]  /*d470*/  LDC R17, c[0x0][0x850] ;  /* 0x00021400ff117b82 */ /* 0x000e620000000800 */
[----:B------:R-:W3:Y:S01]  /*d480*/  S2R R14, SR_TID.X ;  /* 0x00000000000e7919 */ /* 0x000ee20000002100 */
[----:B------:R-:W-:Y:S01]  /*d490*/  MOV R4, 0x400 ;  /* 0x0000040000047802 */ /* 0x000fe20000000f00 */
[----:B------:R-:W-:Y:S01]  /*d4a0*/  ULDC.64 UR4, c[0x0][0x818] ;  /* 0x0002060000047ab9 */ /* 0x000fe20000000a00 */
[----:B------:R-:W-:Y:S01]  /*d4b0*/  ULDC.64 UR6, c[0x0][0x840] ;  /* 0x0002100000067ab9 */ /* 0x000fe20000000a00 */
[----:B------:R-:W4:Y:S01]  /*d4c0*/  S2R R10, SR_CTAID.Y ;  /* 0x00000000000a7919 */ /* 0x000f220000002600 */
[----:B--2---:R-:W2:Y:S01]  /*d4d0*/  S2R R9, SR_CgaCtaId ;  /* 0x0000000000097919 */ /* 0x004ea20000008800 */
[----:B------:R-:W5:Y:S01]  /*d4e0*/  S2R R12, SR_CTAID.X ;  /* 0x00000000000c7919 */ /* 0x000f620000002500 */
[----:B------:R-:W5:Y:S01]  /*d4f0*/  S2R R21, SR_CTAID.Z ;  /* 0x0000000000157919 */ /* 0x000f620000002700 */
[----:B-1----:R-:W-:Y:S01]  /*d500*/  ISETP.NE.AND P0, PT, R17, 0x1, PT ;  /* 0x000000011100780c */ /* 0x002fe20003f05270 */
[----:B---3--:R-:W-:-:S12]  /*d510*/  VIADD R19, R14, 0xffffff80 ;  /* 0xffffff800e137836 */ /* 0x008fd80000000000 */
[----:B------:R-:W1:Y:S01]  /*d520*/  @P0 LDC R3, c[0x0][0x854] ;  /* 0x00021500ff030b82 */ /* 0x000e620000000800 */
[----:B----4-:R-:W-:Y:S01]  /*d530*/  IMAD.MOV.U32 R7, RZ, RZ, R10 ;  /* 0x000000ffff077224 */ /* 0x010fe200078e000a */
[----:B------:R-:W-:Y:S02]  /*d540*/  SHF.R.S32.HI R2, RZ, 0x1f, R19 ;  /* 0x0000001fff027819 */ /* 0x000fe40000011413 */
[----:B--2---:R-:W-:Y:S02]  /*d550*/  LEA R23, R9, R4, 0x18 ;  /* 0x0000000409177211 */ /* 0x004fe400078ec0ff */
[----:B------:R-:W-:Y:S02]  /*d560*/  LEA.HI R2, R2, R19, RZ, 0x7 ;  /* 0x0000001302027211 */ /* 0x000fe400078f38ff */
[----:B------:R-:W2:Y:S01]  /*d570*/  @P0 LDC R5, c[0x0][0x858] ;  /* 0x00021600ff050b82 */ /* 0x000ea20000000800 */
[----:B-----5:R-:W-:Y:S02]  /*d580*/  IMAD.SHL.U32 R4, R12, 0x2000, RZ ;  /* 0x000020000c047824 */ /* 0x020fe400078e00ff */
[----:B-1----:R-:W-:-:S05]  /*d590*/  @P0 IMAD.HI.U32 R0, R10, R3, RZ ;  /* 0x000000030a000227 */ /* 0x002fca00078e00ff */
[----:B--2---:R-:W-:Y:S02]  /*d5a0*/  @P0 SHF.R.U32.HI R7, RZ, R5, R0 ;  /* 0x00000005ff070219 */ /* 0x004fe40000011600 */
[C---:B------:R-:W-:Y:S01]  /*d5b0*/  LOP3.LUT R0, R2.reuse, 0xfffff80, RZ, 0xc0, !PT ;  /* 0x0fffff8002007812 */ /* 0x040fe200078ec0ff */
[----:B------:R-:W-:Y:S01]  /*d5c0*/  IMAD.SHL.U32 R2, R2, 0x20, RZ ;  /* 0x0000002002027824 */ /* 0x000fe200078e00ff */
[----:B------:R-:W-:Y:S02]  /*d5d0*/  SHF.R.S32.HI R11, RZ, 0x1f, R7 ;  /* 0x0000001fff0b7819 */ /* 0x000fe40000011407 */
[----:B------:R-:W-:Y:S01]  /*d5e0*/  SHF.R.S32.HI R5, RZ, 0x1f, R4 ;  /* 0x0000001fff057819 */ /* 0x000fe20000011404 */
[----:B------:R-:W-:Y:S01]  /*d5f0*/  IMAD.IADD R0, R19, 0x1, -R0 ;  /* 0x0000000113007824 */ /* 0x000fe200078e0a00 */
[----:B------:R-:W-:Y:S01]  /*d600*/  LOP3.LUT R9, R2, 0x3ffff000, RZ, 0xc0, !PT ;  /* 0x3ffff00002097812 */ /* 0x000fe200078ec0ff */
[C---:B------:R-:W-:Y:S02]  /*d610*/  IMAD R6, R11.reuse, UR4, RZ ;  /* 0x000000040b067c24 */ /* 0x040fe4000f8e02ff */
[----:B------:R-:W-:-:S02]  /*d620*/  IMAD R8, R11, UR6, RZ ;  /* 0x000000060b087c24 */ /* 0x000fc4000f8e02ff */
[C---:B------:R-:W-:Y:S01]  /*d630*/  IMAD R13, R7.reuse, UR5, R6 ;  /* 0x00000005070d7c24 */ /* 0x040fe2000f8e0206 */
[----:B------:R-:W-:Y:S01]  /*d640*/  SHF.R.S32.HI R6, RZ, 0x1f, R21 ;  /* 0x0000001fff067819 */ /* 0x000fe20000011415 */
[----:B------:R-:W-:Y:S01]  /*d650*/  IMAD.WIDE.U32 R2, R7, UR4, R4 ;  /* 0x0000000407027c25 */ /* 0x000fe2000f8e0004 */
[----:B------:R-:W-:-:S03]  /*d660*/  ULDC.64 UR4, c[0x0][0x820] ;  /* 0x0002080000047ab9 */ /* 0x000fc60000000a00 */
[----:B------:R-:W-:-:S04]  /*d670*/  IMAD.WIDE.U32 R4, R7, UR6, R4 ;  /* 0x0000000607047c25 */ /* 0x000fc8000f8e0004 */
[----:B------:R-:W-:Y:S01]  /*d680*/  IMAD R15, R7, UR7, R8 ;  /* 0x00000007070f7c24 */ /* 0x000fe2000f8e0208 */
[----:B------:R-:W-:Y:S01]  /*d690*/  ULDC.64 UR6, c[0x0][0x848] ;  /* 0x0002120000067ab9 */ /* 0x000fe20000000a00 */
[C---:B------:R-:W-:Y:S02]  /*d6a0*/  IMAD R8, R6.reuse, UR4, RZ ;  /* 0x0000000406087c24 */ /* 0x040fe4000f8e02ff */
[----:B------:R-:W-:Y:S02]  /*d6b0*/  IMAD.IADD R3, R3, 0x1, R13 ;  /* 0x0000000103037824 */ /* 0x000fe400078e020d */
[----:B------:R-:W-:Y:S02]  /*d6c0*/  IMAD.IADD R5, R5, 0x1, R15 ;  /* 0x0000000105057824 */ /* 0x000fe400078e020f */
[----:B------:R-:W-:Y:S02]  /*d6d0*/  IMAD R6, R6, UR6, RZ ;  /* 0x0000000606067c24 */ /* 0x000fe4000f8e02ff */
[----:B------:R-:W-:-:S02]  /*d6e0*/  IMAD R0, R0, 0x4, R9 ;  /* 0x0000000400007824 */ /* 0x000fc400078e0209 */
[C---:B------:R-:W-:Y:S02]  /*d6f0*/  IMAD R13, R21.reuse, UR5, R8 ;  /* 0x00000005150d7c24 */ /* 0x040fe4000f8e0208 */
[----:B------:R-:W-:-:S04]  /*d700*/  IMAD.WIDE.U32 R2, R21, UR4, R2 ;  /* 0x0000000415027c25 */ /* 0x000fc8000f8e0002 */
[C---:B------:R-:W-:Y:S02]  /*d710*/  IMAD R9, R21.reuse, UR7, R6 ;  /* 0x0000000715097c24 */ /* 0x040fe4000f8e0206 */
[----:B------:R-:W-:Y:S01]  /*d720*/  IMAD.WIDE.U32 R4, R21, UR6, R4 ;  /* 0x0000000615047c25 */ /* 0x000fe2000f8e0004 */
[----:B------:R-:W-:Y:S05]  /*d730*/  WARPSYNC.ALL ;  /* 0x0000000000007948 */ /* 0x000fea0003800000 */
[----:B------:R-:W-:Y:S02]  /*d740*/  IMAD R0, R0, 0x4, R23 ;  /* 0x0000000400007824 */ /* 0x000fe400078e0217 */
[----:B------:R-:W-:-:S02]  /*d750*/  IMAD.IADD R13, R3, 0x1, R13 ;  /* 0x00000001030d7824 */ /* 0x000fc400078e020d */
        /* <DEDUP_REMOVED lines=18> */
[C---:B------:R-:W-:Y:S01]  /*d880*/  IMAD.SHL.U32 R12, R6.reuse, 0x4, RZ ;  /* 0x00000004060c7824 */ /* 0x040fe200078e00ff */
[----:B------:R3:W-:Y:S02]  /*d890*/  STS.128 [R0+0x800], R188 ;  /* 0x000800bc00007388 */ /* 0x0007e40000000c00 */
[----:B------:R-:W-:Y:S01]  /*d8a0*/  SHF.L.U64.HI R11, R6, 0x2, R11 ;  /* 0x00000002060b7819 */ /* 0x000fe2000001020b */
[----:B------:R-:W-:Y:S01]  /*d8b0*/  IMAD.MOV R8, RZ, RZ, -R7 ;  /* 0x000000ffff087224 */ /* 0x000fe200078e0a07 */
[----:B------:R-:W-:Y:S01]  /*d8c0*/  IADD3 R6, P4, R12, UR4, RZ ;  /* 0x000000040c067c10 */ /* 0x000fe2000ff9e0ff */
[----:B------:R3:W-:Y:S01]  /*d8d0*/  STS.128 [R0+0x1000], R192 ;  /* 0x001000c000007388 */ /* 0x0007e20000000c00 */
[----:B-1----:R-:W-:Y:S01]  /*d8e0*/  LEA R14, P2, R2, R14, 0x2 ;  /* 0x0000000e020e7211 */ /* 0x002fe200078410ff */
[----:B------:R-:W-:Y:S01]  /*d8f0*/  IMAD R17, R17, R8, R10 ;  /* 0x0000000811117224 */ /* 0x000fe200078e020a */
        /* <DEDUP_REMOVED lines=8> */
.L_x_5227:
[----:B------:R-:W2:Y:S04]  /*d980*/  LDG.E.STRONG.GPU R8, desc[UR38][R6.64] ;  /* 0x0000002606087981 */ /* 0x000ea8000c1ef900 */
[----:B--2---:R-:W-:Y:S01]  /*d990*/  CCTL.IVALL ;  /* 0x00000000ff00798f */ /* 0x004fe20002000000 */
[----:B------:R-:W-:Y:S05]  /*d9a0*/  YIELD ;  /* 0x0000000000007946 */ /* 0x000fea0003800000 */
[----:B------:R-:W-:-:S13]  /*d9b0*/  ISETP.NE.AND P0, PT, R8, R17, PT ;  /* 0x000000110800720c */ /* 0x000fda0003f05270 */
[----:B------:R-:W-:Y:S05]  /*d9c0*/  @P0 BRA `(.L_x_5227) ;  /* 0xfffffffc00ec0947 */ /* 0x000fea000383ffff */
.L_x_5226:
[----:B------:R-:W-:Y:S05]  /*d9d0*/  BSYNC B0 ;  /* 0x0000000000007941 */ /* 0x000fea0003800000 */
.L_x_5225:
[----:B------:R-:W-:Y:S01]  /*d9e0*/  UMOV UR4, 0xffffffff ;  /* 0xffffffff00047882 */ /* 0x000fe20000000000 */
[----:B------:R-:W-:Y:S02]  /*d9f0*/  LEA.HI.X R13, R2, R15, R13, 0x2, P2 ;  /* 0x0000000f020d7211 */ /* 0x000fe400010f140d */
[----:B------:R-:W-:Y:S01]  /*da00*/  LEA.HI.X R9, R4, R19, R9, 0x2, P3 ;  /* 0x0000001304097211 */ /* 0x000fe200018f1409 */
[----:B------:R-:W-:Y:S06]  /*da10*/  BRA.DIV UR4, `(.L_x_5228) ;  /* 0x0000004204747947 */ /* 0x000fec000b800000 */
[----:B------:R-:W-:Y:S01]  /*da20*/  NOP ;  /* 0x0000000000007918 */ /* 0x000fe20000000000 */
.L_x_5326:
        /* <DEDUP_REMOVED lines=17> */
.L_x_5231:
[----:B------:R-:W-:Y:S01]  /*db40*/  @P0 ELECT P2, URZ, PT ;  /* 0x00000000003f082f */ /* 0x000fe20003840000 */
[----:B------:R1:W-:-:S12]  /*db50*/  UBLKRED.G.S.ADD.F32.RN [UR4], [UR6], UR7, desc[UR8] ;  /* 0x00000804060073bb */ /* 0x0003d800080a1407 */
[----:B------:R-:W-:Y:S02]  /*db60*/  @P2 PLOP3.LUT P0, PT, P2, PT, PT, 0x8, 0x0 ;  /* 0x000000000000281c */ /* 0x000fe4000170e170 */
[----:B------:R-:W-:-:S11]  /*db70*/  PLOP3.LUT P2, PT, PT, PT, PT, 0x8, 0x0 ;  /* 0x000000000000781c */ /* 0x000fd60003f4e170 */
[----:B-1----:R-:W-:Y:S05]  /*db80*/  @P0 BRA.U.ANY `(.L_x_5231) ;  /* 0xfffffffd00ec0947 */ /* 0x002fea000393ffff */
[----:B------:R0:W-:Y:S01]  /*db90*/  UTMACMDFLUSH ;  /* 0x00000000000079b7 */ /* 0x0001e20000000000 */
[----:B------:R-:W-:-:S04]  /*dba0*/  DEPBAR.LE SB0, 0x0 ;  /* 0x000080000000791a */ /* 0x000fc80000000000 */
.L_x_5230:
[----:B------:R-:W-:Y:S05]  /*dbb0*/  BSYNC B0 ;  /* 0x0000000000007941 */ /* 0x000fea0003800000 */
.L_x_5229:
        /* <DEDUP_REMOVED lines=14> */
.L_x_5233:
[----:B------:R-:W-:Y:S05]  /*dca0*/  BSYNC B0 ;  /* 0x0000000000007941 */ /* 0x000fea0003800000 */
.L_x_5232:
        /* <DEDUP_REMOVED lines=14> */
.L_x_5236:
[----:B-1-3--:R-:W2:Y:S04]  /*dd90*/  LDG.E.STRONG.GPU R0, desc[UR38][R2.64] ;  /* 0x0000002602007981 */ /* 0x00aea8000c1ef900 */
[----:B--2---:R-:W-:Y:S01]  /*dda0*/  CCTL.IVALL ;  /* 0x00000000ff00798f */ /* 0x004fe20002000000 */
[----:B------:R-:W-:Y:S05]  /*ddb0*/  YIELD ;  /* 0x0000000000007946 */ /* 0x000fea0003800000 */
[----:B------:R-:W-:-:S13]  /*ddc0*/  ISETP.NE.AND P0, PT, R0, R17, PT ;  /* 0x000000110000720c */ /* 0x000fda0003f05270 */
[----:B------:R-:W-:Y:S05]  /*ddd0*/  @P0 BRA `(.L_x_5236) ;  /* 0xfffffffc00ec0947 */ /* 0x000fea000383ffff */
.L_x_5235:
[----:B------:R-:W-:Y:S05]  /*dde0*/  BSYNC B0 ;  /* 0x0000000000007941 */ /* 0x000fea0003800000 */
.L_x_5234:
[----:B------:R-:W-:-:S03]  /*ddf0*/  UMOV UR4, 0xffffffff ;  /* 0xffffffff00047882 */ /* 0x000fc60000000000 */
[----:B------:R-:W-:Y:S05]  /*de00*/  BRA.DIV UR4, `(.L_x_5237) ;  /* 0x0000003e04947947 */ /* 0x000fea000b800000 */
[----:B------:R-:W-:Y:S01]  /*de10*/  NOP ;  /* 0x0000000000007918 */ /* 0x000fe20000000000 */
.L_x_5329:
        /* <DEDUP_REMOVED lines=17> */
.L_x_5240:
[----:B------:R-:W-:Y:S01]  /*df30*/  @P0 ELECT P2, URZ, PT ;  /* 0x00000000003f082f */ /* 0x000fe20003840000 */
[----:B------:R2:W-:-:S12]  /*df40*/  UBLKRED.G.S.ADD.F32.RN [UR4], [UR6], UR7, desc[UR8] ;  /* 0x00000804060073bb */ /* 0x0005d800080a1407 */
[----:B------:R-:W-:Y:S02]  /*df50*/  @P2 PLOP3.LUT P0, PT, P2, PT, PT, 0x8, 0x0 ;  /* 0x000000000000281c */ /* 0x000fe4000170e170 */
[----:B------:R-:W-:-:S11]  /*df60*/  PLOP3.LUT P2, PT, PT, PT, PT, 0x8, 0x0 ;  /* 0x000000000000781c */ /* 0x000fd60003f4e170 */
[----:B--2---:R-:W-:Y:S05]  /*df70*/  @P0 BRA.U.ANY `(.L_x_5240) ;  /* 0xfffffffd00ec0947 */ /* 0x004fea000393ffff */
[----:B------:R0:W-:Y:S01]  /*df80*/  UTMACMDFLUSH ;  /* 0x00000000000079b7 */ /* 0x0001e20000000000 */
[----:B------:R-:W-:-:S04]  /*df90*/  DEPBAR.LE SB0, 0x0 ;  /* 0x000080000000791a */ /* 0x000fc80000000000 */
.L_x_5239:
[----:B------:R-:W-:Y:S05]  /*dfa0*/  BSYNC B0 ;  /* 0x0000000000007941 */ /* 0x000fea0003800000 */
.L_x_5238:
        /* <DEDUP_REMOVED lines=14> */
.L_x_5177:
        /* <DEDUP_REMOVED lines=34> */
.L_x_5242:
[----:B------:R-:W-:-:S07]  /*e2b0*/  IMAD.U32 R9, RZ, RZ, UR5 ;  /* 0x00000005ff097e24 */ /* 0x000fce000f8e00ff */
.L_x_5243:
        /* <DEDUP_REMOVED lines=46> */
.L_x_5248:
[----:B------:R-:W2:Y:S04]  /*e5a0*/  LDG.E.STRONG.GPU R0, desc[UR38][R2.64] ;  /* 0x0000002602007981 */ /* 0x000ea8000c1ef900 */
[----:B--2---:R-:W-:Y:S01]  /*e5b0*/  CCTL.IVALL ;  /* 0x00000000ff00798f */ /* 0x004fe20002000000 */
[----:B------:R-:W-:Y:S05]  /*e5c0*/  YIELD ;  /* 0x0000000000007946 */ /* 0x000fea0003800000 */
[----:B------:R-:W-:-:S13]  /*e5d0*/  ISETP.NE.AND P1, PT, R0, UR22, PT ;  /* 0x0000001600007c0c */ /* 0x000fda000bf25270 */
[----:B------:R-:W-:Y:S05]  /*e5e0*/  @P1 BRA `(.L_x_5248) ;  /* 0xfffffffc00ec1947 */ /* 0x000fea000383ffff */
.L_x_5247:
[----:B------:R-:W-:Y:S05]  /*e5f0*/  BSYNC B0 ;  /* 0x0000000000007941 */ /* 0x000fea0003800000 */
.L_x_5246:
[----:B------:R-:W-:-:S03]  /*e600*/  UMOV UR4, 0xffffffff ;  /* 0xffffffff00047882 */ /* 0x000fc60000000000 */
[----:B------:R-:W-:Y:S05]  /*e610*/  BRA.DIV UR4, `(.L_x_5249) ;  /* 0x0000003604ac7947 */ /* 0x000fea000b800000 */
[----:B------:R-:W-:Y:S01]  /*e620*/  NOP ;  /* 0x0000000000007918 */ /* 0x000fe20000000000 */
.L_x_5332:
        /* <DEDUP_REMOVED lines=22> */
.L_x_5251:
[----:B------:R-:W-:Y:S05]  /*e790*/  BSYNC B0 ;  /* 0x0000000000007941 */ /* 0x000fea0003800000 */
.L_x_5250:
        /* <DEDUP_REMOVED lines=20> */
.L_x_5253:
[----:B------:R-:W-:Y:S05]  /*e8e0*/  BSYNC B0 ;  /* 0x0000000000007941 */ /* 0x000fea0003800000 */
.L_x_5252:
[----:B------:R-:W-:Y:S06]  /*e8f0*/  BAR.ARV 0xa, 0xa0 ;  /* 0x0282800000007b1d */ /* 0x000fec0000002000 */
[----:B------:R-:W-:Y:S04]  /*e900*/  BSSY B0, `(.L_x_5254) ;  /* 0x0000003000007945 */ /* 0x000fe80003800000 */
[----:B------:R-:W-:Y:S05]  /*e910*/  @!P0 BRA `(.L_x_5255) ;  /* 0x0000000000048947 */ /* 0x000fea0003800000 */
[----:B------:R-:W-:-:S04]  /*e920*/  DEPBAR.LE SB0, 0x0 ;  /* 0x000080000000791a */ /* 0x000fc80000000000 */
.L_x_5255:
[----:B------:R-:W-:Y:S05]  /*e930*/  BSYNC B0 ;  /* 0x0000000000007941 */ /* 0x000fea0003800000 */
.L_x_5254:
        /* <DEDUP_REMOVED lines=19> */
.L_x_5257:
[----:B------:R-:W-:Y:S05]  /*ea70*/  BSYNC B0 ;  /* 0x0000000000007941 */ /* 0x000fea0003800000 */
.L_x_5256:
[----:B------:R-:W-:Y:S01]  /*ea80*/  UIADD3 UR13, UR6, 0x1, URZ ;  /* 0x00000001060d7890 */ /* 0x000fe2000fffe03f */
[----:B------:R-:W-:Y:S11]  /*ea90*/  BRA `(.L_x_5258) ;  /* 0x0000000000047947 */ /* 0x000ff60003800000 */
.L_x_5245:
[----:B------:R-:W-:-:S05]  /*eaa0*/  UMOV UR13, UR6 ;  /* 0x00000006000d7c82 */ /* 0x000fca0008000000 */
.L_x_5258:
        /* <DEDUP_REMOVED lines=11> */
.L_x_5283:
        /* <DEDUP_REMOVED lines=11> */
.L_x_5261:
[----:B------:R-:W2:Y:S04]  /*ec10*/  LDG.E.STRONG.GPU R0, desc[UR38][R2.64] ;  /* 0x0000002602007981 */ /* 0x000ea8000c1ef900 */
[----:B--2---:R-:W-:Y:S01]  /*ec20*/  CCTL.IVALL ;  /* 0x00000000ff00798f */ /* 0x004fe20002000000 */
[----:B------:R-:W-:Y:S05]  /*ec30*/  YIELD ;  /* 0x0000000000007946 */ /* 0x000fea0003800000 */
[----:B------:R-:W-:-:S13]  /*ec40*/  ISETP.NE.AND P1, PT, R0, UR22, PT ;  /* 0x0000001600007c0c */ /* 0x000fda000bf25270 */
[----:B------:R-:W-:Y:S05]  /*ec50*/  @P1 BRA `(.L_x_5261) ;  /* 0xfffffffc00ec1947 */ /* 0x000fea000383ffff */
.L_x_5260:
[----:B------:R-:W-:Y:S05]  /*ec60*/  BSYNC B0 ;  /* 0x0000000000007941 */ /* 0x000fea0003800000 */
.L_x_5259:
[----:B------:R-:W-:-:S03]  /*ec70*/  UMOV UR16, 0xffffffff ;  /* 0xffffffff00107882 */ /* 0x000fc60000000000 */
[----:B------:R-:W-:Y:S05]  /*ec80*/  BRA.DIV UR16, `(.L_x_5262) ;  /* 0x00000032102c7947 */ /* 0x000fea000b800000 */
[----:B------:R-:W-:Y:S01]  /*ec90*/  NOP ;  /* 0x0000000000007918 */ /* 0x000fe20000000000 */
.L_x_5335:
        /* <DEDUP_REMOVED lines=19> */
.L_x_5264:
[----:B------:R-:W-:Y:S05]  /*edd0*/  BSYNC B0 ;  /* 0x0000000000007941 */ /* 0x000fea0003800000 */
.L_x_5263:
        /* <DEDUP_REMOVED lines=15> */
.L_x_5266:
[----:B------:R-:W-:Y:S05]  /*eed0*/  BSYNC B0 ;  /* 0x0000000000007941 */ /* 0x000fea0003800000 */
.L_x_5265:
[----:B------:R-:W-:Y:S06]  /*eee0*/  BAR.ARV 0xa, 0xa0 ;  /* 0x0282800000007b1d */ /* 0x000fec0000002000 */
[----:B------:R-:W-:Y:S04]  /*eef0*/  BSSY B0, `(.L_x_5267) ;  /* 0x0000003000007945 */ /* 0x000fe80003800000 */
[----:B------:R-:W-:Y:S05]  /*ef00*/  @!P0 BRA `(.L_x_5268) ;  /* 0x0000000000048947 */ /* 0x000fea0003800000 */
[----:B------:R-:W-:-:S04]  /*ef10*/  DEPBAR.LE SB0, 0x0 ;  /* 0x000080000000791a */ /* 0x000fc80000000000 */
.L_x_5268:
[----:B------:R-:W-:Y:S05]  /*ef20*/  BSYNC B0 ;  /* 0x0000000000007941 */ /* 0x000fea0003800000 */
.L_x_5267:
        /* <DEDUP_REMOVED lines=19> */
.L_x_5270:
[----:B------:R-:W-:Y:S05]  /*f060*/  BSYNC B0 ;  /* 0x0000000000007941 */ /* 0x000fea0003800000 */
.L_x_5269:
        /* <DEDUP_REMOVED lines=9> */
.L_x_5273:
[----:B------:R-:W2:Y:S04]  /*f100*/  LDG.E.STRONG.GPU R0, desc[UR38][R2.64] ;  /* 0x0000002602007981 */ /* 0x000ea8000c1ef900 */
[----:B--2---:R-:W-:Y:S01]  /*f110*/  CCTL.IVALL ;  /* 0x00000000ff00798f */ /* 0x004fe20002000000 */
[----:B------:R-:W-:Y:S05]  /*f120*/  YIELD ;  /* 0x0000000000007946 */ /* 0x000fea0003800000 */
[----:B------:R-:W-:-:S13]  /*f130*/  ISETP.NE.AND P1, PT, R0, UR22, PT ;  /* 0x0000001600007c0c */ /* 0x000fda000bf25270 */
[----:B------:R-:W-:Y:S05]  /*f140*/  @P1 BRA `(.L_x_5273) ;  /* 0xfffffffc00ec1947 */ /* 0x000fea000383ffff */
.L_x_5272:
[----:B------:R-:W-:Y:S05]  /*f150*/  BSYNC B0 ;  /* 0x0000000000007941 */ /* 0x000fea0003800000 */
.L_x_5271:
[----:B------:R-:W-:-:S03]  /*f160*/  UMOV UR14, 0xffffffff ;  /* 0xffffffff000e7882 */ /* 0x000fc60000000000 */
[----:B------:R-:W-:Y:S05]  /*f170*/  BRA.DIV UR14, `(.L_x_5274) ;  /* 0x0000002e0e0c7947 */ /* 0x000fea000b800000 */
[----:B------:R-:W-:Y:S01]  /*f180*/  NOP ;  /* 0x0000000000007918 */ /* 0x000fe20000000000 */
.L_x_5338:
        /* <DEDUP_REMOVED lines=15> */
.L_x_5276:
[----:B------:R-:W-:Y:S05]  /*f280*/  BSYNC B0 ;  /* 0x0000000000007941 */ /* 0x000fea0003800000 */
.L_x_5275:
        /* <DEDUP_REMOVED lines=15> */
.L_x_5278:
[----:B------:R-:W-:Y:S05]  /*f380*/  BSYNC B0 ;  /* 0x0000000000007941 */ /* 0x000fea0003800000 */
.L_x_5277:
[----:B------:R-:W-:Y:S06]  /*f390*/  BAR.ARV 0xa, 0xa0 ;  /* 0x0282800000007b1d */ /* 0x000fec0000002000 */
[----:B------:R-:W-:Y:S04]  /*f3a0*/  BSSY B0, `(.L_x_5279) ;  /* 0x0000003000007945 */ /* 0x000fe80003800000 */
[----:B------:R-:W-:Y:S05]  /*f3b0*/  @!P0 BRA `(.L_x_5280) ;  /* 0x0000000000048947 */ /* 0x000fea0003800000 */
[----:B------:R-:W-:-:S04]  /*f3c0*/  DEPBAR.LE SB0, 0x0 ;  /* 0x000080000000791a */ /* 0x000fc80000000000 */
.L_x_5280:
[----:B------:R-:W-:Y:S05]  /*f3d0*/  BSYNC B0 ;  /* 0x0000000000007941 */ /* 0x000fea0003800000 */
.L_x_5279:
        /* <DEDUP_REMOVED lines=19> */
.L_x_5282:
[----:B------:R-:W-:Y:S05]  /*f510*/  BSYNC B0 ;  /* 0x0000000000007941 */ /* 0x000fea0003800000 */
.L_x_5281:
[----:B------:R-:W-:Y:S02]  /*f520*/  UIADD3 UR6, UR6, 0x2, URZ ;  /* 0x0000000206067890 */ /* 0x000fe4000fffe03f */
[----:B------:R-:W-:-:S04]  /*f530*/  UIADD3 UR4, UR4, 0x4000, URZ ;  /* 0x0000400004047890 */ /* 0x000fc8000fffe03f */
[----:B------:R-:W-:-:S13]  /*f540*/  ISETP.LE.AND P1, PT, R9, UR6, PT ;  /* 0x0000000609007c0c */ /* 0x000fda000bf23270 */
[----:B------:R-:W-:Y:S05]  /*f550*/  @!P1 BRA `(.L_x_5283) ;  /* 0xfffffff400809947 */ /* 0x000fea000383ffff */
.L_x_5244:
        /* <DEDUP_REMOVED lines=41> */
.L_x_5286:
[----:B------:R-:W-:Y:S05]  /*f7f0*/  BSYNC B0 ;  /* 0x0000000000007941 */ /* 0x000fea0003800000 */
.L_x_5285:
[----:B------:R-:W-:Y:S05]  /*f800*/  BRA `(.L_x_5287) ;  /* 0x0000000000047947 */ /* 0x000fea0003800000 */
.L_x_5284:
[----:B------:R-:W-:-:S05]  /*f810*/  UMOV UR4, UR6 ;  /* 0x0000000600047c82 */ /* 0x000fca0008000000 */
.L_x_5287:
        /* <DEDUP_REMOVED lines=11> */
.L_x_5292:
        /* <DEDUP_REMOVED lines=24> */
.L_x_5289:
[----:B------:R-:W-:Y:S05]  /*fa50*/  BSYNC B0 ;  /* 0x0000000000007941 */ /* 0x000fea0003800000 */
.L_x_5288:
        /* <DEDUP_REMOVED lines=24> */
.L_x_5291:
[----:B------:R-:W-:Y:S05]  /*fbe0*/  BSYNC B0 ;  /* 0x0000000000007941 */ /* 0x000fea0003800000 */
.L_x_5290:
[----:B------:R-:W-:Y:S02]  /*fbf0*/  UIADD3 UR11, UR11, 0x2, URZ ;  /* 0x000000020b0b7890 */ /* 0x000fe4000fffe03f */
[----:B------:R-:W-:Y:S02]  /*fc00*/  ULEA UR8, UR18, UR8, 0x1 ;  /* 0x0000000812087291 */ /* 0x000fe4000f8e083f */
[----:B------:R-:W-:Y:S02]  /*fc10*/  ULEA UR9, UR18, UR9, 0x1 ;  /* 0x0000000912097291 */ /* 0x000fe4000f8e083f */
[----:B------:R-:W-:-:S13]  /*fc20*/  ISETP.NE.AND P0, PT, RZ, UR11, PT ;  /* 0x0000000bff007c0c */ /* 0x000fda000bf05270 */
[----:B------:R-:W-:Y:S05]  /*fc30*/  @!P0 BRA `(.L_x_5179) ;  /* 0x0000001c00388947 */ /* 0x000fea0003800000 */
[----:B------:R-:W-:Y:S05]  /*fc40*/  BRA `(.L_x_5292) ;  /* 0xfffffffc00207947 */ /* 0x000fea000383ffff */
.L_x_5241:
        /* <DEDUP_REMOVED lines=33> */
.L_x_5294:
        /* <DEDUP_REMOVED lines=42> */
.L_x_5339:
        /* <DEDUP_REMOVED lines=15> */
.L_x_5297:
        /* <DEDUP_REMOVED lines=75> */
.L_x_5308:
[----:B--234-:R-:W-:-:S04]  /*106a0*/  SHF.L.U32 R21, R11, 0x1f, RZ ;  /* 0x0000001f0b157819 */ /* 0x01cfc800000006ff */
[----:B------:R-:W1:Y:S02]  /*106b0*/  SYNCS.PHASECHK.TRANS64.TRYWAIT P1, [R16+URZ+0x30c40], R21 ;  /* 0x030c4015100075a7 */ /* 0x000e64000802017f */
[----:B-1----:R-:W-:Y:S05]  /*106c0*/  @!P1 BRA `(.L_x_5300) ;  /* 0x0000001400e89947 */ /* 0x002fea0003800000 */
.L_x_5340:
[----:B------:R-:W-:Y:S05]  /*106d0*/  @P0 BRA `(.L_x_5301) ;  /* 0x0000000000140947 */ /* 0x000fea0003800000 */
[----:B------:R-:W-:Y:S01]  /*106e0*/  ISETP.NE.AND P1, PT, R6, RZ, PT ;  /* 0x000000ff0600720c */ /* 0x000fe20003f25270 */
[----:B------:R-:W-:-:S04]  /*106f0*/  IMAD.MOV.U32 R3, RZ, RZ, 0x4200 ;  /* 0x00004200ff037424 */ /* 0x000fc800078e00ff */
[----:B------:R2:W-:Y:S08]  /*10700*/  SYNCS.ARRIVE.TRANS64 RZ, [R16+URZ+0x30c30], R3 ;  /* 0x030c300310ff79a7 */ /* 0x0005f0000800003f */
[----:B------:R-:W-:Y:S05]  /*10710*/  @!P1 BRA `(.L_x_5301) ;  /* 0x0000000000049947 */ /* 0x000fea0003800000 */
[----:B------:R-:W-:Y:S01]  /*10720*/  BPT.TRAP 0x1 ;  /* 0x000000040000795c */ /* 0x000fe20000300000 */
.L_x_5301:
        /* <DEDUP_REMOVED lines=29> */
.L_x_5341:
[----:B------:R-:W-:Y:S05]  /*10900*/  @P0 BRA `(.L_x_5303) ;  /* 0x0000000000140947 */ /* 0x000fea0003800000 */
[----:B------:R-:W-:Y:S01]  /*10910*/  ISETP.NE.AND P1, PT, R6, RZ, PT ;  /* 0x000000ff0600720c */ /* 0x000fe20003f25270 */
[----:B------:R-:W-:-:S04]  /*10920*/  IMAD.MOV.U32 R2, RZ, RZ, 0x4200 ;  /* 0x00004200ff027424 */ /* 0x000fc800078e00ff */
[----:B------:R3:W-:Y:S08]  /*10930*/  SYNCS.ARRIVE.TRANS64 RZ, [R16+URZ+0x30c18], R2 ;  /* 0x030c180210ff79a7 */ /* 0x0007f0000800003f */
[----:B------:R-:W-:Y:S05]  /*10940*/  @!P1 BRA `(.L_x_5303) ;  /* 0x0000000000049947 */ /* 0x000fea0003800000 */
[----:B------:R-:W-:Y:S01]  /*10950*/  BPT.TRAP 0x1 ;  /* 0x000000040000795c */ /* 0x000fe20000300000 */
.L_x_5303:
        /* <DEDUP_REMOVED lines=29> */
.L_x_5342:
[----:B------:R-:W-:Y:S05]  /*10b30*/  @P0 BRA `(.L_x_5305) ;  /* 0x0000000000140947 */ /* 0x000fea0003800000 */
[----:B------:R-:W-:Y:S01]  /*10b40*/  ISETP.NE.AND P1, PT, R6, RZ, PT ;  /* 0x000000ff0600720c */ /* 0x000fe20003f25270 */
[----:B-123--:R-:W-:-:S04]  /*10b50*/  IMAD.MOV.U32 R21, RZ, RZ, 0x4200 ;  /* 0x00004200ff157424 */ /* 0x00efc800078e00ff */
[----:B------:R4:W-:Y:S08]  /*10b60*/  SYNCS.ARRIVE.TRANS64 RZ, [R16+URZ+0x30c38], R21 ;  /* 0x030c381510ff79a7 */ /* 0x0009f0000800003f */
[----:B------:R-:W-:Y:S05]  /*10b70*/  @!P1 BRA `(.L_x_5305) ;  /* 0x0000000000049947 */ /* 0x000fea0003800000 */
[----:B------:R-:W-:Y:S01]  /*10b80*/  BPT.TRAP 0x1 ;  /* 0x000000040000795c */ /* 0x000fe20000300000 */
.L_x_5305:
        /* <DEDUP_REMOVED lines=24> */
.L_x_5344:
[----:B------:R-:W-:Y:S05]  /*10d10*/  @P0 BRA `(.L_x_5307) ;  /* 0x0000000000140947 */ /* 0x000fea0003800000 */
[----:B------:R-:W-:Y:S01]  /*10d20*/  ISETP.NE.AND P1, PT, R6, RZ, PT ;  /* 0x000000ff0600720c */ /* 0x000fe20003f25270 */
[----:B------:R-:W-:-:S04]  /*10d30*/  IMAD.MOV.U32 R5, RZ, RZ, 0x4200 ;  /* 0x00004200ff057424 */ /* 0x000fc800078e00ff */
[----:B------:R1:W-:Y:S08]  /*10d40*/  SYNCS.ARRIVE.TRANS64 RZ, [R16+URZ+0x30c10], R5 ;  /* 0x030c100510ff79a7 */ /* 0x0003f0000800003f */
[----:B------:R-:W-:Y:S05]  /*10d50*/  @!P1 BRA `(.L_x_5307) ;  /* 0x0000000000049947 */ /* 0x000fea0003800000 */
[----:B------:R-:W-:Y:S01]  /*10d60*/  BPT.TRAP 0x1 ;  /* 0x000000040000795c */ /* 0x000fe20000300000 */
.L_x_5307:
        /* <DEDUP_REMOVED lines=30> */
.L_x_5299:
[----:B------:R-:W2:Y:S02]  /*10f50*/  LDL.LU R4, [R1+0x4] ;  /* 0x0000040001047983 */ /* 0x000ea40000300800 */
[----:B--2---:R-:W-:Y:S02]  /*10f60*/  ISETP.NE.AND P1, PT, R4, RZ, PT ;  /* 0x000000ff0400720c */ /* 0x004fe40003f25270 */
[----:B------:R2:W5:Y:S11]  /*10f70*/  LDL R4, [R1] ;  /* 0x0000000001047983 */ /* 0x0005760000100800 */
[----:B--2---:R-:W-:Y:S05]  /*10f80*/  @!P1 BRA `(.L_x_5298) ;  /* 0x0000000400109947 */ /* 0x004fea0003800000 */
[----:B------:R-:W-:-:S04]  /*10f90*/  SHF.L.U32 R13, R11, 0x1f, RZ ;  /* 0x0000001f0b0d7819 */ /* 0x000fc800000006ff */
[----:B------:R-:W1:Y:S02]  /*10fa0*/  SYNCS.PHASECHK.TRANS64.TRYWAIT P1, [R16+URZ+0x30c40], R13 ;  /* 0x030c400d100075a7 */ /* 0x000e64000802017f */
[----:B-1----:R-:W-:Y:S05]  /*10fb0*/  @!P1 BRA `(.L_x_5309) ;  /* 0x0000001000009947 */ /* 0x002fea0003800000 */
.L_x_5345:
[----:B------:R-:W-:Y:S05]  /*10fc0*/  @P0 BRA `(.L_x_5310) ;  /* 0x0000000000140947 */ /* 0x000fea0003800000 */
[----:B------:R-:W-:Y:S01]  /*10fd0*/  ISETP.NE.AND P1, PT, R6, RZ, PT ;  /* 0x000000ff0600720c */ /* 0x000fe20003f25270 */
[----:B------:R-:W-:-:S04]  /*10fe0*/  IMAD.MOV.U32 R5, RZ, RZ, 0x4200 ;  /* 0x00004200ff057424 */ /* 0x000fc800078e00ff */
[----:B------:R2:W-:Y:S08]  /*10ff0*/  SYNCS.ARRIVE.TRANS64 RZ, [R16+URZ+0x30c30], R5 ;  /* 0x030c300510ff79a7 */ /* 0x0005f0000800003f */
[----:B------:R-:W-:Y:S05]  /*11000*/  @!P1 BRA `(.L_x_5310) ;  /* 0x0000000000049947 */ /* 0x000fea0003800000 */
[----:B------:R-:W-:Y:S01]  /*11010*/  BPT.TRAP 0x1 ;  /* 0x000000040000795c */ /* 0x000fe20000300000 */
.L_x_5310:
        /* <DEDUP_REMOVED lines=26> */
.L_x_5346:
[----:B------:R-:W-:Y:S05]  /*111c0*/  @P0 BRA `(.L_x_5312) ;  /* 0x0000000000140947 */ /* 0x000fea0003800000 */
[----:B------:R-:W-:Y:S01]  /*111d0*/  ISETP.NE.AND P0, PT, R6, RZ, PT ;  /* 0x000000ff0600720c */ /* 0x000fe20003f05270 */
[----:B------:R-:W-:-:S04]  /*111e0*/  IMAD.MOV.U32 R5, RZ, RZ, 0x4200 ;  /* 0x00004200ff057424 */ /* 0x000fc800078e00ff */
[----:B------:R2:W-:Y:S08]  /*111f0*/  SYNCS.ARRIVE.TRANS64 RZ, [R16+URZ+0x30c18], R5 ;  /* 0x030c180510ff79a7 */ /* 0x0005f0000800003f */
[----:B------:R-:W-:Y:S05]  /*11200*/  @!P0 BRA `(.L_x_5312) ;  /* 0x0000000000048947 */ /* 0x000fea0003800000 */
[----:B------:R-:W-:Y:S01]  /*11210*/  BPT.TRAP 0x1 ;  /* 0x000000040000795c */ /* 0x000fe20000300000 */
.L_x_5312:
        /* <DEDUP_REMOVED lines=27> */
.L_x_5298:
[----:B------:R-:W2:Y:S01]  /*113d0*/  S2R R0, SR_TID.X ;  /* 0x0000000000007919 */ /* 0x000ea20000002100 */
[----:B------:R-:W-:Y:S01]  /*113e0*/  IMAD R3, R19, 0x8, R16 ;  /* 0x0000000813037824 */ /* 0x000fe200078e0210 */
[----:B--2---:R-:W-:Y:S02]  /*113f0*/  LOP3.LUT R2, R0, 0x7f, RZ, 0xc0, !PT ;  /* 0x0000007f00027812 */ /* 0x004fe400078ec0ff */
[----:B------:R-:W-:Y:S02]  /*11400*/  SHF.L.U32 R0, R11, 0x1f, RZ ;  /* 0x0000001f0b007819 */ /* 0x000fe400000006ff */
[----:B------:R-:W-:Y:S02]  /*11410*/  ISETP.NE.AND P1, PT, R2, RZ, PT ;  /* 0x000000ff0200720c */ /* 0x000fe40003f25270 */
[----:B------:R-:W2:Y:S02]  /*11420*/  SYNCS.PHASECHK.TRANS64.TRYWAIT P0, [R3+URZ+0x30c40], R0 ;  /* 0x030c4000030075a7 */ /* 0x000ea4000800017f */
[----:B--2---:R-:W-:Y:S09]  /*11430*/  @!P0 BRA `(.L_x_5313) ;  /* 0x0000000c00088947 */ /* 0x004ff20003800000 */
.L_x_5347:
[----:B------:R-:W-:Y:S05]  /*11440*/  @P1 BRA `(.L_x_5314) ;  /* 0x0000000000181947 */ /* 0x000fea0003800000 */
[----:B------:R-:W1:Y:S01]  /*11450*/  S2R R2, SR_TID.X ;  /* 0x0000000000027919 */ /* 0x000e620000002100 */
[----:B--2---:R-:W-:-:S04]  /*11460*/  IMAD.MOV.U32 R0, RZ, RZ, 0x4200 ;  /* 0x00004200ff007424 */ /* 0x004fc800078e00ff */
[----:B------:R2:W-:Y:S01]  /*11470*/  SYNCS.ARRIVE.TRANS64 RZ, [R3+URZ+0x30c30], R0 ;  /* 0x030c300003ff79a7 */ /* 0x0005e2000800003f */
[----:B-1----:R-:W-:-:S13]  /*11480*/  LOP3.LUT P0, RZ, R2, 0x1f, RZ, 0xc0, !PT ;  /* 0x0000001f02ff7812 */ /* 0x002fda000780c0ff */
[----:B--2---:R-:W-:Y:S05]  /*11490*/  @!P0 BRA `(.L_x_5314) ;  /* 0x0000000000048947 */ /* 0x004fea0003800000 */
[----:B------:R-:W-:Y:S01]  /*114a0*/  BPT.TRAP 0x1 ;  /* 0x000000040000795c */ /* 0x000fe20000300000 */
.L_x_5314:
        /* <DEDUP_REMOVED lines=33> */
.L_x_5295:
[----:B------:R-:W-:Y:S05]  /*116c0*/  BSYNC B0 ;  /* 0x0000000000007941 */ /* 0x000fea0003800000 */
.L_x_5293:
[----:B------:R-:W-:-:S03]  /*116d0*/  UMOV UR8, 0xffffffff ;  /* 0xffffffff00087882 */ /* 0x000fc60000000000 */
[----:B------:R-:W-:Y:S05]  /*116e0*/  BRA.DIV UR8, `(.L_x_5315) ;  /* 0x0000000a08707947 */ /* 0x000fea000b800000 */
[----:B------:R-:W-:-:S13]  /*116f0*/  ELECT P6, URZ, PT ;  /* 0x00000000003f782f */ /* 0x000fda00038c0000 */
.L_x_5350:
[----:B------:R-:W-:Y:S05]  /*11700*/  @!P6 BRA `(.L_x_5179) ;  /* 0x000000000084e947 */ /* 0x000fea0003800000 */
[----:B------:R-:W-:-:S06]  /*11710*/  ULOP3.LUT UR8, UR36, 0x2, URZ, 0xfc, !UPT ;  /* 0x0000000224087892 */ /* 0x000fcc000f8efc3f */
[----:B------:R-:W-:-:S05]  /*11720*/  IMAD.U32 R0, RZ, RZ, UR8 ;  /* 0x00000008ff007e24 */ /* 0x000fca000f8e00ff */
[----:B------:R-:W-:-:S13]  /*11730*/  ISETP.NE.AND P2, PT, R0, 0x3, PT ;  /* 0x000000030000780c */ /* 0x000fda0003f45270 */
[----:B------:R-:W-:Y:S05]  /*11740*/  @!P2 BRA `(.L_x_5316) ;  /* 0x000000000004a947 */ /* 0x000fea0003800000 */
[----:B------:R-:W-:Y:S01]  /*11750*/  BPT.TRAP 0x1 ;  /* 0x000000040000795c */ /* 0x000fe20000300000 */
.L_x_5316:
        /* <DEDUP_REMOVED lines=15> */
.L_x_5351:
[----:B------:R-:W2:Y:S02]  /*11850*/  SYNCS.PHASECHK.TRANS64.TRYWAIT P0, [R3+URZ], R0 ;  /* 0x00000000030075a7 */ /* 0x000ea4000800017f */
[----:B--2---:R-:W-:Y:S05]  /*11860*/  @!P0 BRA `(.L_x_5318) ;  /* 0x0000000800448947 */ /* 0x004fea0003800000 */
.L_x_5352:
[----:B------:R-:W-:Y:S05]  /*11870*/  @!P2 BRA `(.L_x_5319) ;  /* 0x000000000004a947 */ /* 0x000fea0003800000 */
[----:B------:R-:W-:Y:S01]  /*11880*/  BPT.TRAP 0x1 ;  /* 0x000000040000795c */ /* 0x000fe20000300000 */
.L_x_5319:
[----:B--2---:R-:W-:-:S04]  /*11890*/  VIADD R3, R7, 0x30c40 ;  /* 0x00030c4007037836 */ /* 0x004fc80000000000 */
[----:B------:R-:W-:-:S04]  /*118a0*/  IMAD R2, R2, 0x8, R3 ;  /* 0x0000000802027824 */ /* 0x000fc800078e0203 */
[----:B------:R-:W2:Y:S02]  /*118b0*/  SYNCS.PHASECHK.TRANS64.TRYWAIT P0, [R2+URZ], R5 ;  /* 0x00000005020075a7 */ /* 0x000ea4000800017f */
[----:B--2---:R-:W-:Y:S05]  /*118c0*/  @!P0 BRA `(.L_x_5320) ;  /* 0x0000000800408947 */ /* 0x004fea0003800000 */
.L_x_5353:
[----:B------:R-:W-:-:S07]  /*118d0*/  IMAD R3, R4, 0x8, R3 ;  /* 0x0000000804037824 */ /* 0x000fce00078e0203 */
.L_x_5321:
[----:B---3--:R3:W4:Y:S02]  /*118e0*/  SYNCS.PHASECHK.TRANS64.TRYWAIT P0, [R3+URZ], R0 ;  /* 0x00000000030075a7 */ /* 0x008724000800017f */
[----:B----4-:R-:W-:Y:S05]  /*118f0*/  @!P0 NANOSLEEP.SYNCS 0x989680 ;  /* 0x009896800000895d */ /* 0x010fea0003900000 */
[----:B------:R-:W4:Y:S02]  /*11900*/  @!P0 SYNCS.PHASECHK.TRANS64 P0, [R3+URZ], R0 ;  /* 0x00000000030085a7 */ /* 0x000f24000800007f */
[----:B----4-:R-:W-:Y:S05]  /*11910*/  @!P0 BRA `(.L_x_5321) ;  /* 0xfffffffc00f08947 */ /* 0x010fea000383ffff */
.L_x_5179:
[----:B------:R-:W-:Y:S05]  /*11920*/  BSYNC B6 ;  /* 0x0000000000067941 */ /* 0x000fea0003800000 */
.L_x_5176:
[----:B------:R-:W-:Y:S05]  /*11930*/  EXIT ;  /* 0x000000000000794d */ /* 0x000fea0003800000 */
.L_x_5186:
[----:B------:R-:W-:Y:S02]  /*11940*/  IMAD.MOV.U32 R13, RZ, RZ, R10 ;  /* 0x000000ffff0d7224 */ /* 0x000fe400078e000a */
[----:B------:R-:W-:Y:S02]  /*11950*/  IMAD.MOV.U32 R12, RZ, RZ, RZ ;  /* 0x000000ffff0c7224 */ /* 0x000fe400078e00ff */
[----:B------:R-:W-:Y:S02]  /*11960*/  IMAD.MOV.U32 R11, RZ, RZ, 0x1f ;  /* 0x0000001fff0b7424 */ /* 0x000fe400078e00ff */
[----:B------:R-:W-:-:S07]  /*11970*/  IMAD.MOV.U32 R15, RZ, RZ, -0x1 ;  /* 0xffffffffff0f7424 */ /* 0x000fce00078e00ff */
[----:B------:R-:W-:Y:S05]  /*11980*/  WARPSYNC.COLLECTIVE R15, `(.L_x_5322) ;  /* 0x000000000f087348 */ /* 0x000fea0003c00000 */
[----:B------:R1:W2:Y:S02]  /*11990*/  SHFL.IDX P6, R14, R13, R12, R11 ;  /* 0x0000000c0d0e7389 */ /* 0x0002a400000c000b */
[----:B-12---:R-:W-:Y:S01]  /*119a0*/  ENDCOLLECTIVE ;  /* 0x000000000000791b */ /* 0x006fe20003800000 */
.L_x_5322:
[----:B------:R-:W-:Y:S05]  /*119b0*/  BRA `(.L_x_5323) ;  /* 0xfffffef4006c7947 */ /* 0x000fea000383ffff */
.L_x_5188:
[----:B--2---:R2:W3:Y:S02]  /*119c0*/  SYNCS.PHASECHK.TRANS64.TRYWAIT P0, [R222+URZ+0x30c00], R11 ;  /* 0x030c000bde0075a7 */ /* 0x0044e4000800017f */
[----:B---3--:R-:W-:Y:S05]  /*119d0*/  @!P0 NANOSLEEP.SYNCS 0x989680 ;  /* 0x009896800000895d */ /* 0x008fea0003900000 */
[----:B------:R-:W3:Y:S02]  /*119e0*/  @!P0 SYNCS.PHASECHK.TRANS64 P0, [R222+URZ+0x30c00], R11 ;  /* 0x030c000bde0085a7 */ /* 0x000ee4000800007f */
[----:B---3--:R-:W-:Y:S05]  /*119f0*/  @!P0 BRA `(.L_x_5188) ;  /* 0xfffffffc00f08947 */ /* 0x008fea000383ffff */
[----:B------:R-:W-:Y:S05]  /*11a00*/  BRA `(.L_x_5187) ;  /* 0xfffffef400b47947 */ /* 0x000fea000383ffff */
.L_x_5193:
[----:B--2---:R2:W3:Y:S02]  /*11a10*/  SYNCS.PHASECHK.TRANS64.TRYWAIT P0, [R8+URZ+0x30c10], R21 ;  /* 0x030c1015080075a7 */ /* 0x0044e4000800017f */
[----:B---3--:R-:W-:Y:S05]  /*11a20*/  @!P0 NANOSLEEP.SYNCS 0x989680 ;  /* 0x009896800000895d */ /* 0x008fea0003900000 */
[----:B------:R-:W3:Y:S02]  /*11a30*/  @!P0 SYNCS.PHASECHK.TRANS64 P0, [R8+URZ+0x30c10], R21 ;  /* 0x030c1015080085a7 */ /* 0x000ee4000800007f */
[----:B---3--:R-:W-:Y:S05]  /*11a40*/  @!P0 BRA `(.L_x_5193) ;  /* 0xfffffffc00f08947 */ /* 0x008fea000383ffff */
[----:B------:R-:W-:Y:S05]  /*11a50*/  BRA `(.L_x_5192) ;  /* 0xffffff0000607947 */ /* 0x000fea000383ffff */
.L_x_5197:
[----:B------:R1:W1:Y:S02]  /*11a60*/  SYNCS.PHASECHK.TRANS64.TRYWAIT P0, [R8+URZ+0x30c30], R21 ;  /* 0x030c3015080075a7 */ /* 0x000264000800017f */
[----:B-1----:R-:W-:Y:S05]  /*11a70*/  @!P0 NANOSLEEP.SYNCS 0x989680 ;  /* 0x009896800000895d */ /* 0x002fea0003900000 */
[----:B------:R-:W1:Y:S02]  /*11a80*/  @!P0 SYNCS.PHASECHK.TRANS64 P0, [R8+URZ+0x30c30], R21 ;  /* 0x030c3015080085a7 */ /* 0x000e64000800007f */
[----:B-1----:R-:W-:Y:S05]  /*11a90*/  @!P0 BRA `(.L_x_5197) ;  /* 0xfffffffc00f08947 */ /* 0x002fea000383ffff */
[----:B------:R-:W-:Y:S05]  /*11aa0*/  BRA `(.L_x_5196) ;  /* 0xffffff0400647947 */ /* 0x000fea000383ffff */
.L_x_5205:
[----:B--2---:R2:W3:Y:S02]  /*11ab0*/  SYNCS.PHASECHK.TRANS64.TRYWAIT P1, [R6+URZ+0x30c10], R11 ;  /* 0x030c100b060075a7 */ /* 0x0044e4000802017f */
[----:B---3--:R-:W-:Y:S05]  /*11ac0*/  @!P1 NANOSLEEP.SYNCS 0x989680 ;  /* 0x009896800000995d */ /* 0x008fea0003900000 */
[----:B------:R-:W3:Y:S02]  /*11ad0*/  @!P1 SYNCS.PHASECHK.TRANS64 P1, [R6+URZ+0x30c10], R11 ;  /* 0x030c100b060095a7 */ /* 0x000ee4000802007f */
[----:B---3--:R-:W-:Y:S05]  /*11ae0*/  @!P1 BRA `(.L_x_5205) ;  /* 0xfffffffc00f09947 */ /* 0x008fea000383ffff */
[----:B------:R-:W-:Y:S05]  /*11af0*/  BRA `(.L_x_5204) ;  /* 0xffffff4000cc7947 */ /* 0x000fea000383ffff */
.L_x_5209:
[----:B------:R1:W1:Y:S02]  /*11b00*/  SYNCS.PHASECHK.TRANS64.TRYWAIT P1, [R6+URZ+0x30c30], R11 ;  /* 0x030c300b060075a7 */ /* 0x000264000802017f */
[----:B-1----:R-:W-:Y:S05]  /*11b10*/  @!P1 NANOSLEEP.SYNCS 0x989680 ;  /* 0x009896800000995d */ /* 0x002fea0003900000 */
[----:B------:R-:W1:Y:S02]  /*11b20*/  @!P1 SYNCS.PHASECHK.TRANS64 P1, [R6+URZ+0x30c30], R11 ;  /* 0x030c300b060095a7 */ /* 0x000e64000802007f */
[----:B-1----:R-:W-:Y:S05]  /*11b30*/  @!P1 BRA `(.L_x_5209) ;  /* 0xfffffffc00f09947 */ /* 0x002fea000383ffff */
[----:B------:R-:W-:Y:S05]  /*11b40*/  BRA `(.L_x_5208) ;  /* 0xffffff4400dc7947 */ /* 0x000fea000383ffff */
.L_x_5217:
[----:B--2---:R2:W3:Y:S02]  /*11b50*/  SYNCS.PHASECHK.TRANS64.TRYWAIT P0, [R7+URZ+0x30c10], R18 ;  /* 0x030c1012070075a7 */ /* 0x0044e4000800017f */
[----:B---3--:R-:W-:Y:S05]  /*11b60*/  @!P0 NANOSLEEP.SYNCS 0x989680 ;  /* 0x009896800000895d */ /* 0x008fea0003900000 */
[----:B------:R-:W3:Y:S02]  /*11b70*/  @!P0 SYNCS.PHASECHK.TRANS64 P0, [R7+URZ+0x30c10], R18 ;  /* 0x030c1012070085a7 */ /* 0x000ee4000800007f */
[----:B---3--:R-:W-:Y:S05]  /*11b80*/  @!P0 BRA `(.L_x_5217) ;  /* 0xfffffffc00f08947 */ /* 0x008fea000383ffff */
[----:B------:R-:W-:Y:S05]  /*11b90*/  BRA `(.L_x_5216) ;  /* 0xffffff7c000c7947 */ /* 0x000fea000383ffff */
.L_x_5221:
[----:B------:R1:W1:Y:S02]  /*11ba0*/  SYNCS.PHASECHK.TRANS64.TRYWAIT P0, [R7+URZ+0x30c30], R18 ;  /* 0x030c3012070075a7 */ /* 0x000264000800017f */
[----:B-1----:R-:W-:Y:S05]  /*11bb0*/  @!P0 NANOSLEEP.SYNCS 0x989680 ;  /* 0x009896800000895d */ /* 0x002fea0003900000 */
[----:B------:R-:W1:Y:S02]  /*11bc0*/  @!P0 SYNCS.PHASECHK.TRANS64 P0, [R7+URZ+0x30c30], R18 ;  /* 0x030c3012070085a7 */ /* 0x000e64000800007f */
[----:B-1----:R-:W-:Y:S05]  /*11bd0*/  @!P0 BRA `(.L_x_5221) ;  /* 0xfffffffc00f08947 */ /* 0x002fea000383ffff */
[----:B------:R-:W-:Y:S05]  /*11be0*/  BRA `(.L_x_5220) ;  /* 0xffffff8000207947 */ /* 0x000fea000383ffff */
.L_x_5228:
[----:B------:R-:W-:Y:S01]  /*11bf0*/  BSSY B0, `(.L_x_5324) ;  /* 0x0000005000007945 */ /* 0x000fe20003800000 */
[----:B------:R-:W-:-:S07]  /*11c00*/  IMAD.MOV.U32 R15, RZ, RZ, -0x1 ;  /* 0xffffffffff0f7424 */ /* 0x000fce00078e00ff */
[----:B---3--:R-:W-:Y:S05]  /*11c10*/  WARPSYNC.COLLECTIVE R15, `(.L_x_5325) ;  /* 0x000000000f087348 */ /* 0x008fea0003c00000 */
[----:B------:R-:W-:Y:S01]  /*11c20*/  NOP ;  /* 0x0000000000007918 */ /* 0x000fe20000000000 */
[----:B---3--:R-:W-:Y:S01]  /*11c30*/  ENDCOLLECTIVE ;  /* 0x000000000000791b */ /* 0x008fe20003800000 */
.L_x_5325:
[----:B------:R-:W-:Y:S05]  /*11c40*/  BSYNC B0 ;  /* 0x0000000000007941 */ /* 0x000fea0003800000 */
.L_x_5324:
[----:B------:R-:W-:Y:S05]  /*11c50*/  BRA `(.L_x_5326) ;  /* 0xffffffbc00747947 */ /* 0x000fea000383ffff */
.L_x_5237:
[----:B------:R-:W-:Y:S01]  /*11c60*/  BSSY B0, `(.L_x_5327) ;  /* 0x0000005000007945 */ /* 0x000fe20003800000 */
[----:B------:R-:W-:-:S07]  /*11c70*/  IMAD.MOV.U32 R15, RZ, RZ, -0x1 ;  /* 0xffffffffff0f7424 */ /* 0x000fce00078e00ff */
[----:B-1-3--:R-:W-:Y:S05]  /*11c80*/  WARPSYNC.COLLECTIVE R15, `(.L_x_5328) ;  /* 0x000000000f087348 */ /* 0x00afea0003c00000 */
[----:B------:R-:W-:Y:S01]  /*11c90*/  NOP ;  /* 0x0000000000007918 */ /* 0x000fe20000000000 */
[----:B-1-3--:R-:W-:Y:S01]  /*11ca0*/  ENDCOLLECTIVE ;  /* 0x000000000000791b */ /* 0x00afe20003800000 */
.L_x_5328:
[----:B------:R-:W-:Y:S05]  /*11cb0*/  BSYNC B0 ;  /* 0x0000000000007941 */ /* 0x000fea0003800000 */
.L_x_5327:
[----:B------:R-:W-:Y:S05]  /*11cc0*/  BRA `(.L_x_5329) ;  /* 0xffffffc000547947 */ /* 0x000fea000383ffff */
.L_x_5249:
[----:B------:R-:W-:Y:S01]  /*11cd0*/  BSSY B0, `(.L_x_5330) ;  /* 0x0000005000007945 */ /* 0x000fe20003800000 */
[----:B------:R-:W-:-:S07]  /*11ce0*/  IMAD.MOV.U32 R15, RZ, RZ, -0x1 ;  /* 0xffffffffff0f7424 */ /* 0x000fce00078e00ff */
[----:B------:R-:W-:Y:S05]  /*11cf0*/  WARPSYNC.COLLECTIVE R15, `(.L_x_5331) ;  /* 0x000000000f087348 */ /* 0x000fea0003c00000 */
[----:B------:R-:W-:Y:S01]  /*11d00*/  NOP ;  /* 0x0000000000007918 */ /* 0x000fe20000000000 */
[----:B------:R-:W-:Y:S01]  /*11d10*/  ENDCOLLECTIVE ;  /* 0x000000000000791b */ /* 0x000fe20003800000 */
.L_x_5331:
[----:B------:R-:W-:Y:S05]  /*11d20*/  BSYNC B0 ;  /* 0x0000000000007941 */ /* 0x000fea0003800000 */
.L_x_5330:
[----:B------:R-:W-:Y:S05]  /*11d30*/  BRA `(.L_x_5332) ;  /* 0xffffffc8003c7947 */ /* 0x000fea000383ffff */
.L_x_5262:
[----:B------:R-:W-:Y:S01]  /*11d40*/  BSSY B0, `(.L_x_5333) ;  /* 0x0000005000007945 */ /* 0x000fe20003800000 */
[----:B------:R-:W-:-:S07]  /*11d50*/  IMAD.MOV.U32 R15, RZ, RZ, -0x1 ;  /* 0xffffffffff0f7424 */ /* 0x000fce00078e00ff */
[----:B------:R-:W-:Y:S05]  /*11d60*/  WARPSYNC.COLLECTIVE R15, `(.L_x_5334) ;  /* 0x000000000f087348 */ /* 0x000fea0003c00000 */
[----:B------:R-:W-:Y:S01]  /*11d70*/  NOP ;  /* 0x0000000000007918 */ /* 0x000fe20000000000 */
[----:B------:R-:W-:Y:S01]  /*11d80*/  ENDCOLLECTIVE ;  /* 0x000000000000791b */ /* 0x000fe20003800000 */
.L_x_5334:
[----:B------:R-:W-:Y:S05]  /*11d90*/  BSYNC B0 ;  /* 0x0000000000007941 */ /* 0x000fea0003800000 */
.L_x_5333:
[----:B------:R-:W-:Y:S05]  /*11da0*/  BRA `(.L_x_5335) ;  /* 0xffffffcc00bc7947 */ /* 0x000fea000383ffff */
.L_x_5274:
[----:B------:R-:W-:Y:S01]  /*11db0*/  BSSY B0, `(.L_x_5336) ;  /* 0x0000005000007945 */ /* 0x000fe20003800000 */
[----:B------:R-:W-:-:S07]  /*11dc0*/  IMAD.MOV.U32 R15, RZ, RZ, -0x1 ;  /* 0xffffffffff0f7424 */ /* 0x000fce00078e00ff */
[----:B------:R-:W-:Y:S05]  /*11dd0*/  WARPSYNC.COLLECTIVE R15, `(.L_x_5337) ;  /* 0x000000000f087348 */ /* 0x000fea0003c00000 */
[----:B------:R-:W-:Y:S01]  /*11de0*/  NOP ;  /* 0x0000000000007918 */ /* 0x000fe20000000000 */
[----:B------:R-:W-:Y:S01]  /*11df0*/  ENDCOLLECTIVE ;  /* 0x000000000000791b */ /* 0x000fe20003800000 */
.L_x_5337:
[----:B------:R-:W-:Y:S05]  /*11e00*/  BSYNC B0 ;  /* 0x0000000000007941 */ /* 0x000fea0003800000 */
.L_x_5336:
[----:B------:R-:W-:Y:S05]  /*11e10*/  BRA `(.L_x_5338) ;  /* 0xffffffd000dc7947 */ /* 0x000fea000383ffff */
.L_x_5296:
[----:B-1----:R1:W2:Y:S02]  /*11e20*/  SYNCS.PHASECHK.TRANS64.TRYWAIT P0, [R16+URZ+0x30c20], R3 ;  /* 0x030c2003100075a7 */ /* 0x0022a4000800017f */
[----:B--2---:R-:W-:Y:S05]  /*11e30*/  @!P0 NANOSLEEP.SYNCS 0x989680 ;  /* 0x009896800000895d */ /* 0x004fea0003900000 */
[----:B------:R-:W2:Y:S02]  /*11e40*/  @!P0 SYNCS.PHASECHK.TRANS64 P0, [R16+URZ+0x30c20], R3 ;  /* 0x030c2003100085a7 */ /* 0x000ea4000800007f */
[----:B--2---:R-:W-:Y:S05]  /*11e50*/  @!P0 BRA `(.L_x_5296) ;  /* 0xfffffffc00f08947 */ /* 0x004fea000383ffff */
[----:B------:R-:W-:Y:S05]  /*11e60*/  BRA `(.L_x_5339) ;  /* 0xffffffe000a47947 */ /* 0x000fea000383ffff */
.L_x_5300:
[----:B-1----:R1:W2:Y:S02]  /*11e70*/  SYNCS.PHASECHK.TRANS64.TRYWAIT P1, [R16+URZ+0x30c40], R21 ;  /* 0x030c4015100075a7 */ /* 0x0022a4000802017f */
[----:B--2---:R-:W-:Y:S05]  /*11e80*/  @!P1 NANOSLEEP.SYNCS 0x989680 ;  /* 0x009896800000995d */ /* 0x004fea0003900000 */
[----:B------:R-:W2:Y:S02]  /*11e90*/  @!P1 SYNCS.PHASECHK.TRANS64 P1, [R16+URZ+0x30c40], R21 ;  /* 0x030c4015100095a7 */ /* 0x000ea4000802007f */
[----:B--2---:R-:W-:Y:S05]  /*11ea0*/  @!P1 BRA `(.L_x_5300) ;  /* 0xfffffffc00f09947 */ /* 0x004fea000383ffff */
[----:B------:R-:W-:Y:S05]  /*11eb0*/  BRA `(.L_x_5340) ;  /* 0xffffffe800047947 */ /* 0x000fea000383ffff */
.L_x_5302:
[----:B--2---:R2:W3:Y:S02]  /*11ec0*/  SYNCS.PHASECHK.TRANS64.TRYWAIT P1, [R16+URZ+0x30c28], R21 ;  /* 0x030c2815100075a7 */ /* 0x0044e4000802017f */
[----:B---3--:R-:W-:Y:S05]  /*11ed0*/  @!P1 NANOSLEEP.SYNCS 0x989680 ;  /* 0x009896800000995d */ /* 0x008fea0003900000 */
[----:B------:R-:W3:Y:S02]  /*11ee0*/  @!P1 SYNCS.PHASECHK.TRANS64 P1, [R16+URZ+0x30c28], R21 ;  /* 0x030c2815100095a7 */ /* 0x000ee4000802007f */
[----:B---3--:R-:W-:Y:S05]  /*11ef0*/  @!P1 BRA `(.L_x_5302) ;  /* 0xfffffffc00f09947 */ /* 0x008fea000383ffff */
[----:B------:R-:W-:Y:S05]  /*11f00*/  BRA `(.L_x_5341) ;  /* 0xffffffe8007c7947 */ /* 0x000fea000383ffff */
.L_x_5304:
[----:B---3--:R3:W4:Y:S02]  /*11f10*/  SYNCS.PHASECHK.TRANS64.TRYWAIT P1, [R16+URZ+0x30c48], R21 ;  /* 0x030c4815100075a7 */ /* 0x008724000802017f */
[----:B----4-:R-:W-:Y:S05]  /*11f20*/  @!P1 NANOSLEEP.SYNCS 0x989680 ;  /* 0x009896800000995d */ /* 0x010fea0003900000 */
[----:B------:R-:W4:Y:S02]  /*11f30*/  @!P1 SYNCS.PHASECHK.TRANS64 P1, [R16+URZ+0x30c48], R21 ;  /* 0x030c4815100095a7 */ /* 0x000f24000802007f */
[----:B----4-:R-:W-:Y:S05]  /*11f40*/  @!P1 BRA `(.L_x_5304) ;  /* 0xfffffffc00f09947 */ /* 0x010fea000383ffff */
[----:B------:R-:W-:Y:S05]  /*11f50*/  BRA `(.L_x_5342) ;  /* 0xffffffe800f47947 */ /* 0x000fea000383ffff */
.L_x_5306:
[----:B------:R-:W-:-:S07]  /*11f60*/  SHF.L.U32 R5, R11, 0x1f, RZ ;  /* 0x0000001f0b057819 */ /* 0x000fce00000006ff */
.L_x_5343:
[----:B------:R1:W1:Y:S02]  /*11f70*/  SYNCS.PHASECHK.TRANS64.TRYWAIT P1, [R16+URZ+0x30c20], R5 ;  /* 0x030c2005100075a7 */ /* 0x000264000802017f */
[----:B-1----:R-:W-:Y:S05]  /*11f80*/  @!P1 NANOSLEEP.SYNCS 0x989680 ;  /* 0x009896800000995d */ /* 0x002fea0003900000 */
[----:B------:R-:W1:Y:S02]  /*11f90*/  @!P1 SYNCS.PHASECHK.TRANS64 P1, [R16+URZ+0x30c20], R5 ;  /* 0x030c2005100095a7 */ /* 0x000e64000802007f */
[----:B-1----:R-:W-:Y:S05]  /*11fa0*/  @!P1 BRA `(.L_x_5343) ;  /* 0xfffffffc00f09947 */ /* 0x002fea000383ffff */
[----:B------:R-:W-:Y:S05]  /*11fb0*/  BRA `(.L_x_5344) ;  /* 0xffffffec00547947 */ /* 0x000fea000383ffff */
.L_x_5309:
[----:B-1----:R1:W2:Y:S02]  /*11fc0*/  SYNCS.PHASECHK.TRANS64.TRYWAIT P1, [R16+URZ+0x30c40], R13 ;  /* 0x030c400d100075a7 */ /* 0x0022a4000802017f */
[----:B--2---:R-:W-:Y:S05]  /*11fd0*/  @!P1 NANOSLEEP.SYNCS 0x989680 ;  /* 0x009896800000995d */ /* 0x004fea0003900000 */
[----:B------:R-:W2:Y:S02]  /*11fe0*/  @!P1 SYNCS.PHASECHK.TRANS64 P1, [R16+URZ+0x30c40], R13 ;  /* 0x030c400d100095a7 */ /* 0x000ea4000802007f */
[----:B--2---:R-:W-:Y:S05]  /*11ff0*/  @!P1 BRA `(.L_x_5309) ;  /* 0xfffffffc00f09947 */ /* 0x004fea000383ffff */
[----:B------:R-:W-:Y:S05]  /*12000*/  BRA `(.L_x_5345) ;  /* 0xffffffec00ec7947 */ /* 0x000fea000383ffff */
.L_x_5311:
[----:B-1----:R1:W2:Y:S02]  /*12010*/  SYNCS.PHASECHK.TRANS64.TRYWAIT P1, [R16+URZ+0x30c28], R13 ;  /* 0x030c280d100075a7 */ /* 0x0022a4000802017f */
[----:B--2---:R-:W-:Y:S05]  /*12020*/  @!P1 NANOSLEEP.SYNCS 0x989680 ;  /* 0x009896800000995d */ /* 0x004fea0003900000 */
[----:B------:R-:W2:Y:S02]  /*12030*/  @!P1 SYNCS.PHASECHK.TRANS64 P1, [R16+URZ+0x30c28], R13 ;  /* 0x030c280d100095a7 */ /* 0x000ea4000802007f */
[----:B--2---:R-:W-:Y:S05]  /*12040*/  @!P1 BRA `(.L_x_5311) ;  /* 0xfffffffc00f09947 */ /* 0x004fea000383ffff */
[----:B------:R-:W-:Y:S05]  /*12050*/  BRA `(.L_x_5346) ;  /* 0xfffffff000587947 */ /* 0x000fea000383ffff */
.L_x_5313:
[----:B--2---:R2:W1:Y:S02]  /*12060*/  SYNCS.PHASECHK.TRANS64.TRYWAIT P0, [R3+URZ+0x30c40], R0 ;  /* 0x030c4000030075a7 */ /* 0x004464000800017f */
[----:B-1----:R-:W-:Y:S05]  /*12070*/  @!P0 NANOSLEEP.SYNCS 0x989680 ;  /* 0x009896800000895d */ /* 0x002fea0003900000 */
[----:B------:R-:W1:Y:S02]  /*12080*/  @!P0 SYNCS.PHASECHK.TRANS64 P0, [R3+URZ+0x30c40], R0 ;  /* 0x030c4000030085a7 */ /* 0x000e64000800007f */
[----:B-1----:R-:W-:Y:S05]  /*12090*/  @!P0 BRA `(.L_x_5313) ;  /* 0xfffffffc00f08947 */ /* 0x002fea000383ffff */
[----:B------:R-:W-:Y:S05]  /*120a0*/  BRA `(.L_x_5347) ;  /* 0xfffffff000e47947 */ /* 0x000fea000383ffff */
.L_x_5315:
[----:B------:R-:W-:Y:S01]  /*120b0*/  BSSY B0, `(.L_x_5348) ;  /* 0x0000006000007945 */ /* 0x000fe20003800000 */
[----:B------:R-:W-:-:S07]  /*120c0*/  IMAD.MOV.U32 R15, RZ, RZ, -0x1 ;  /* 0xffffffffff0f7424 */ /* 0x000fce00078e00ff */
[----:B------:R-:W-:Y:S05]  /*120d0*/  WARPSYNC.COLLECTIVE R15, `(.L_x_5349) ;  /* 0x000000000f0c7348 */ /* 0x000fea0003c00000 */
[----:B------:R-:W-:Y:S02]  /*120e0*/  ELECT P6, UR62, PT ;  /* 0x00000000003e782f */ /* 0x000fe400038c0000 */
[----:B------:R-:W-:Y:S01]  /*120f0*/  MOV R14, UR62 ;  /* 0x0000003e000e7c02 */ /* 0x000fe20008000f00 */
[----:B------:R-:W-:Y:S10]  /*12100*/  ENDCOLLECTIVE ;  /* 0x000000000000791b */ /* 0x000ff40003800000 */
.L_x_5349:
[----:B------:R-:W-:Y:S05]  /*12110*/  BSYNC B0 ;  /* 0x0000000000007941 */ /* 0x000fea0003800000 */
.L_x_5348:
[----:B------:R-:W-:Y:S05]  /*12120*/  BRA `(.L_x_5350) ;  /* 0xfffffff400747947 */ /* 0x000fea000383ffff */
.L_x_5317:
[----:B-1----:R1:W2:Y:S02]  /*12130*/  SYNCS.PHASECHK.TRANS64.TRYWAIT P0, [R6+URZ], R5 ;  /* 0x00000005060075a7 */ /* 0x0022a4000800017f */
[----:B--2---:R-:W-:Y:S05]  /*12140*/  @!P0 NANOSLEEP.SYNCS 0x989680 ;  /* 0x009896800000895d */ /* 0x004fea0003900000 */
[----:B------:R-:W2:Y:S02]  /*12150*/  @!P0 SYNCS.PHASECHK.TRANS64 P0, [R6+URZ], R5 ;  /* 0x00000005060085a7 */ /* 0x000ea4000800007f */
[----:B--2---:R-:W-:Y:S05]  /*12160*/  @!P0 BRA `(.L_x_5317) ;  /* 0xfffffffc00f08947 */ /* 0x004fea000383ffff */
[----:B------:R-:W-:Y:S05]  /*12170*/  BRA `(.L_x_5351) ;  /* 0xfffffff400b47947 */ /* 0x000fea000383ffff */
.L_x_5318:
[----:B--2---:R2:W3:Y:S02]  /*12180*/  SYNCS.PHASECHK.TRANS64.TRYWAIT P0, [R3+URZ], R0 ;  /* 0x00000000030075a7 */ /* 0x0044e4000800017f */
[----:B---3--:R-:W-:Y:S05]  /*12190*/  @!P0 NANOSLEEP.SYNCS 0x989680 ;  /* 0x009896800000895d */ /* 0x008fea0003900000 */
[----:B------:R-:W3:Y:S02]  /*121a0*/  @!P0 SYNCS.PHASECHK.TRANS64 P0, [R3+URZ], R0 ;  /* 0x00000000030085a7 */ /* 0x000ee4000800007f */
[----:B---3--:R-:W-:Y:S05]  /*121b0*/  @!P0 BRA `(.L_x_5318) ;  /* 0xfffffffc00f08947 */ /* 0x008fea000383ffff */
[----:B------:R-:W-:Y:S05]  /*121c0*/  BRA `(.L_x_5352) ;  /* 0xfffffff400a87947 */ /* 0x000fea000383ffff */
.L_x_5320:
[----:B--2---:R2:W3:Y:S02]  /*121d0*/  SYNCS.PHASECHK.TRANS64.TRYWAIT P0, [R2+URZ], R5 ;  /* 0x00000005020075a7 */ /* 0x0044e4000800017f */
[----:B---3--:R-:W-:Y:S05]  /*121e0*/  @!P0 NANOSLEEP.SYNCS 0x989680 ;  /* 0x009896800000895d */ /* 0x008fea0003900000 */
[----:B------:R-:W3:Y:S02]  /*121f0*/  @!P0 SYNCS.PHASECHK.TRANS64 P0, [R2+URZ], R5 ;  /* 0x00000005020085a7 */ /* 0x000ee4000800007f */
[----:B---3--:R-:W-:Y:S05]  /*12200*/  @!P0 BRA `(.L_x_5320) ;  /* 0xfffffffc00f08947 */ /* 0x008fea000383ffff */
[----:B------:R-:W-:Y:S05]  /*12210*/  BRA `(.L_x_5353) ;  /* 0xfffffff400ac7947 */ /* 0x000fea000383ffff */
.L_x_5354:
        /* <DEDUP_REMOVED lines=14> */
.L_x_7412:


//--------------------- .text._ZN7cutlass13device_kernelIN5flash11enable_sm90INS1_16FlashAttnBwdSm90INS1_25CollectiveMainloopBwdSm90ILi2ELi2ELi2EN4cute5tupleIJNS5_1CILi1EEES8_S8_EEENS6_IJNS7_ILi128EEESA_NS7_ILi64EEEEEENS_10bfloat16_tEfNS_4arch4Sm90ELb0ELb1ELb0ELb1ELb0ELb1ELb0ELb0ELi2ELi1ELi2ELi2ELb0EEENS1_21CollectiveEpilogueBwdISC_SD_SF_Li256ELb1ELb0ELi1EEENS1_19SingleTileSchedulerILb1ELb0ELb0ELi128EEEEEEEEEvNT_6ParamsE --------------------------
	.section	.text._ZN7cutlass13device_kernelIN5flash11enable_sm90INS1_16FlashAttnBwdSm90INS1_25CollectiveMainloopBwdSm90ILi2ELi2ELi2EN4cute5tupleIJNS5_1CILi1EEES8_S8_EEENS6_IJNS7_ILi128EEESA_NS7_ILi64EEEEEENS_10bfloat16_tEfNS_4arch4Sm90ELb0ELb1ELb0ELb1ELb0ELb1ELb0ELb0ELi2ELi1ELi2ELi2ELb0EEENS1_21CollectiveEpilogueBwdISC_SD_SF_Li256ELb1ELb0ELi1EEENS1_19SingleTileSchedulerILb1ELb0ELb0ELi128EEEEEEEEEvNT_6ParamsE,"ax",@progbits
	.align	128
.text._ZN7cutlass13device_kernelIN5flash11enable_sm90INS1_16FlashAttnBwdSm90INS1_25CollectiveMainloopBwdSm90ILi2ELi2ELi2EN4cute5tupleIJNS5_1CILi1EEES8_S8_EEENS6_IJNS7_ILi128EEESA_NS7_ILi64EEEEEENS_10bfloat16_tEfNS_4arch4Sm90ELb0ELb1ELb0ELb1ELb0ELb1ELb0ELb0ELi2ELi1ELi2ELi2ELb0EEENS1_21CollectiveEpilogueBwdISC_SD_SF_Li256ELb1ELb0ELi1EEENS1_19SingleTileSchedulerILb1ELb0ELb0ELi128EEEEEEEEEvNT_6ParamsE:
        .type           _ZN7cutlass13device_kernelIN5flash11enable_sm90INS1_16FlashAttnBwdSm90INS1_25CollectiveMainloopBwdSm90ILi2ELi2ELi2EN4cute5tupleIJNS5_1CILi1EEES8_S8_EEENS6_IJNS7_ILi128EEESA_NS7_ILi64EEEEEENS_10bfloat16_tEfNS_4arch4Sm90ELb0ELb1ELb0ELb1ELb0ELb1ELb0ELb0ELi2ELi1ELi2ELi2ELb0EEENS1_21CollectiveEpilogueBwdISC_SD_SF_Li256ELb1ELb0ELi1EEENS1_19SingleTileSchedulerILb1ELb0ELb0ELi128EEEEEEEEEvNT_6ParamsE,@function
        .size           _ZN7cutlass13device_kernelIN5flash11enable_sm90INS1_16FlashAttnBwdSm90INS1_25CollectiveMainloopBwdSm90ILi2ELi2ELi2EN4cute5tupleIJNS5_1CILi1EEES8_S8_EEENS6_IJNS7_ILi128EEESA_NS7_ILi64EEEEEENS_10bfloat16_tEfNS_4arch4Sm90ELb0ELb1ELb0ELb1ELb0ELb1ELb0ELb0ELi2ELi1ELi2ELi2ELb0EEENS1_21CollectiveEpilogueBwdISC_SD_SF_Li256ELb1ELb0ELi1EEENS1_19SingleTileSchedulerILb1ELb0ELb0ELi128EEEEEEEEEvNT_6ParamsE,(.L_x_7413 - _ZN7cutlass13device_kernelIN5flash11enable_sm90INS1_16FlashAttnBwdSm90INS1_25CollectiveMainloopBwdSm90ILi2ELi2ELi2EN4cute5tupleIJNS5_1CILi1EEES8_S8_EEENS6_IJNS7_ILi128EEESA_NS7_ILi64EEEEEENS_10bfloat16_tEfNS_4arch4Sm90ELb0ELb1ELb0ELb1ELb0ELb1ELb0ELb0ELi2ELi1ELi2ELi2ELb0EEENS1_21CollectiveEpilogueBwdISC_SD_SF_Li256ELb1ELb0ELi1EEENS1_19SingleTileSchedulerILb1ELb0ELb0ELi128EEEEEEEEEvNT_6ParamsE)
        .other          _ZN7cutlass13device_kernelIN5flash11enable_sm90INS1_16FlashAttnBwdSm90INS1_25CollectiveMainloopBwdSm90ILi2ELi2ELi2EN4cute5tupleIJNS5_1CILi1EEES8_S8_EEENS6_IJNS7_ILi128EEESA_NS7_ILi64EEEEEENS_10bfloat16_tEfNS_4arch4Sm90ELb0ELb1ELb0ELb1ELb0ELb1ELb0ELb0ELi2ELi1ELi2ELi2ELb0EEENS1_21CollectiveEpilogueBwdISC_SD_SF_Li256ELb1ELb0ELi1EEENS1_19SingleTileSchedulerILb1ELb0ELb0ELi128EEEEEEEEEvNT_6ParamsE,@"STO_CUDA_ENTRY STV_DEFAULT"
_ZN7cutlass13device_kernelIN5flash11enable_sm90INS1_16FlashAttnBwdSm90INS1_25CollectiveMainloopBwdSm90ILi2ELi2ELi2EN4cute5tupleIJNS5_1CILi1EEES8_S8_EEENS6_IJNS7_ILi128EEESA_NS7_ILi64EEEEEENS_10bfloat16_tEfNS_4arch4Sm90ELb0ELb1ELb0ELb1ELb0ELb1ELb0ELb0ELi2ELi1ELi2ELi2ELb0EEENS1_21CollectiveEpilogueBwdISC_SD_SF_Li256ELb1ELb0ELi1EEENS1_19SingleTileSchedulerILb1ELb0ELb0ELi128EEEEEEEEEvNT_6ParamsE:
        /* <DEDUP_REMOVED lines=24> */
.L_x_5356:
[----:B------:R-:W-:Y:S05]  /*0180*/  BSYNC B0 ;  /* 0x0000000000007941 */ /* 0x000fea0003800000 */
.L_x_5355:
        /* <DEDUP_REMOVED lines=37> */
.L_x_5357:
        /* <DEDUP_REMOVED lines=22> */
.L_x_5358:
[----:B------:R-:W-:Y:S01]  /*0540*/  PLOP3.LUT P0, PT, PT, PT, UP0, 0x80, 0x0 ;  /* 0x000000000000781c */ /* 0x000fe20003f0f008 */
[----:B------:R-:W-:Y:S01]  /*0550*/  NOP ;  /* 0x0000000000007918 */ /* 0x000fe20000000000 */
[----:B------:R-:W-:Y:S01]  /*0560*/  ULDC.64 UR38, c[0x0][0x208] ;  /* 0x0000820000267ab9 */ /* 0x000fe20000000a00 */
[----:B------:R-:W-:Y:S01]  /*0570*/  BSSY B6, `(.L_x_5359) ;  /* 0x0001283000067945 */ /* 0x000fe20003800000 */
[----:B-12-4-:R-:W-:Y:S09]  /*0580*/  BAR.SYNC.DEFER_BLOCKING 0x0 ;  /* 0x0000000000007b1d */ /* 0x016ff20000010000 */
[----:B------:R-:W-:Y:S05]  /*0590*/  @!P0 BRA `(.L_x_5360) ;  /* 0x000000f0003c8947 */ /* 0x000fea0003800000 */
.L_x_5361:
        /* <DEDUP_REMOVED lines=19> */
[----:B------:R-:W-:Y:S02]  /*06d0*/  IMAD.U32 R2, RZ, RZ, UR4 ;  /* 0x00000004ff027e24 */ /* 0x000fe4000f8e00ff */
[----:B------:R-:W-:-:S05]  /*06e0*/  IMAD.U32 R3, RZ, RZ, UR5 ;  /* 0x00000005ff037e24 */ /* 0x000fca000f8e00ff */
[----:B------:R-:W2:Y:S02]  /*06f0*/  LDG.E R2, desc[UR38][R2.64] ;  /* 0x0000002602027981 */ /* 0x000ea4000c1e1900 */
[----:B--2---:R-:W-:Y:S01]  /*0700*/  R2UR UR4, R2 ;  /* 0x00000000020472ca */ /* 0x004fe200000e0000 */
[----:B------:R-:W-:-:S14]  /*0710*/  BRA `(.L_x_5363) ;  /* 0x00000000003c7947 */ /* 0x000fdc0003800000 */
.L_x_5362:
        /* <DEDUP_REMOVED lines=14> */
.L_x_5364:
[----:B------:R-:W-:-:S05]  /*0800*/  ULDC UR4, c[0x0][0x8bc] ;  /* 0x00022f0000047ab9 */ /* 0x000fca0000000800 */
.L_x_5363:
        /* <DEDUP_REMOVED lines=19> */
.L_x_5366:
        /* <DEDUP_REMOVED lines=14> */
.L_x_5367:
        /* <DEDUP_REMOVED lines=11> */
.L_x_5368:
        /* <DEDUP_REMOVED lines=13> */
.L_x_5369:
        /* <DEDUP_REMOVED lines=50> */
.L_x_5370:
        /* <DEDUP_REMOVED lines=28> */
.L_x_5373:
        /* <DEDUP_REMOVED lines=15> */
.L_x_5372:
        /* <DEDUP_REMOVED lines=22> */
.L_x_5375:
        /* <DEDUP_REMOVED lines=15> */
.L_x_5374:
[----:B------:R-:W-:Y:S01]  /*13c0*/  SHF.R.S32.HI R6, RZ, 0x1f, R17 ;  /* 0x0000001fff067819 */ /* 0x000fe20000011411 */
[----:B------:R-:W-:-:S03]  /*13d0*/  UMOV UR4, 0xffffffff ;  /* 0xffffffff00047882 */ /* 0x000fc60000000000 */
[----:B------:R-:W-:-:S04]  /*13e0*/  LEA.HI R0, R6, R17, RZ, 0x7 ;  /* 0x0000001106007211 */ /* 0x000fc800078f38ff */
[----:B------:R-:W-:Y:S01]  /*13f0*/  SHF.R.S32.HI R10, RZ, 0x7, R0 ;  /* 0x00000007ff0a7819 */ /* 0x000fe20000011400 */
[----:B------:R-:W-:Y:S06]  /*1400*/  BRA.DIV UR4, `(.L_x_5376) ;  /* 0x0000011a046c7947 */ /* 0x000fec000b800000 */
[----:B------:R1:W2:Y:S02]  /*1410*/  SHFL.IDX PT, R14, R10, RZ, 0x1f ;  /* 0x00001fff0a0e7589 */ /* 0x0002a400000e0000 */
.L_x_5511:
        /* <DEDUP_REMOVED lines=23> */
.L_x_5377:
[----:B------:R-:W-:Y:S01]  /*1590*/  UIADD3 UR4, UR44, UR45, -UR41 ;  /* 0x0000002d2c047290 */ /* 0x000fe2000fffe829 */
[----:B------:R-:W-:Y:S01]  /*15a0*/  IMAD.U32 R3, R2, 0x200, R3 ;  /* 0x0000020002037824 */ /* 0x000fe200078e0003 */
[----:B------:R-:W-:Y:S01]  /*15b0*/  ULDC UR5, c[0x0][0x74c] ;  /* 0x0001d30000057ab9 */ /* 0x000fe20000000800 */
[----:B------:R-:W-:Y:S01]  /*15c0*/  LOP3.LUT R2, R0, 0xffffff80, RZ, 0xc0, !PT ;  /* 0xffffff8000027812 */ /* 0x000fe200078ec0ff */
[----:B------:R-:W-:Y:S01]  /*15d0*/  UIADD3 UR4, UR4, -UR5, URZ ;  /* 0x8000000504047290 */ /* 0x000fe2000fffe03f */
[----:B------:R-:W-:Y:S01]  /*15e0*/  LEA.HI R12, R6, R17, RZ, 0x7 ;  /* 0x00000011060c7211 */ /* 0x000fe200078f38ff */
[----:B------:R3:W-:Y:S01]  /*15f0*/  STL [R1+0x2c], R3 ;  /* 0x00002c0301007387 */ /* 0x0007e20000100800 */
[----:B------:R-:W-:Y:S01]  /*1600*/  IMAD.MOV.U32 R0, RZ, RZ, RZ ;  /* 0x000000ffff007224 */ /* 0x000fe200078e00ff */
[----:B------:R-:W-:Y:S01]  /*1610*/  USHF.R.S32.HI UR5, URZ, 0x1f, UR4 ;  /* 0x0000001f3f057899 */ /* 0x000fe20008011404 */
[----:B--2---:R-:W-:Y:S01]  /*1620*/  IMAD.IADD R11, R17, 0x1, -R2 ;  /* 0x00000001110b7824 */ /* 0x004fe200078e0a02 */
[----:B------:R-:W-:Y:S01]  /*1630*/  SHF.R.S32.HI R12, RZ, 0x7, R12 ;  /* 0x00000007ff0c7819 */ /* 0x000fe2000001140c */
[----:B------:R-:W-:Y:S01]  /*1640*/  IMAD.MOV.U32 R4, RZ, RZ, RZ ;  /* 0x000000ffff047224 */ /* 0x000fe200078e00ff */
[----:B------:R-:W-:Y:S01]  /*1650*/  ULEA.HI UR5, UR5, UR4, URZ, 0x7 ;  /* 0x0000000405057291 */ /* 0x000fe2000f8f383f */
[----:B------:R-:W-:-:S02]  /*1660*/  CS2R R182, SRZ ;  /* 0x0000000000b67805 */ /* 0x000fc4000001ff00 */
[--C-:B-1----:R-:W-:Y:S01]  /*1670*/  SHF.R.S32.HI R10, RZ, 0x1f, R11.reuse ;  /* 0x0000001fff0a7819 */ /* 0x102fe2000001140b */
[----:B------:R1:W-:Y:S01]  /*1680*/  STL [R1+0x44], R11 ;  /* 0x0000440b01007387 */ /* 0x0003e20000100800 */
[----:B------:R-:W-:Y:S01]  /*1690*/  ULEA.HI.SX32 UR5, UR5, 0x1, 0x19 ;  /* 0x0000000105057891 */ /* 0x000fe2000f8fca3f */
[----:B------:R-:W-:Y:S01]  /*16a0*/  IMAD R7, R12, 0x400, R11 ;  /* 0x000004000c077824 */ /* 0x000fe200078e020b */
[----:B------:R-:W-:Y:S01]  /*16b0*/  LEA.HI R9, R10, R11, RZ, 0x2 ;  /* 0x0000000b0a097211 */ /* 0x000fe200078f10ff */
[----:B------:R1:W-:Y:S01]  /*16c0*/  STL [R1+0x4c], R10 ;  /* 0x00004c0a01007387 */ /* 0x0003e20000100800 */
[----:B------:R-:W-:Y:S01]  /*16d0*/  CS2R R180, SRZ ;  /* 0x0000000000b47805 */ /* 0x000fe2000001ff00 */
[----:B------:R-:W-:Y:S01]  /*16e0*/  IMAD.SHL.U32 R7, R7, 0x4, RZ ;  /* 0x0000000407077824 */ /* 0x000fe200078e00ff */
[----:B---3--:R-:W-:Y:S01]  /*16f0*/  LOP3.LUT R3, R9, 0x7ffffffc, RZ, 0xc0, !PT ;  /* 0x7ffffffc09037812 */ /* 0x008fe200078ec0ff */
[----:B------:R-:W-:Y:S01]  /*1700*/  IMAD.U32 R224, RZ, RZ, UR5 ;  /* 0x00000005ffe07e24 */ /* 0x000fe2000f8e00ff */
[----:B------:R1:W-:Y:S01]  /*1710*/  STL [R1+0x48], R9 ;  /* 0x0000480901007387 */ /* 0x0003e20000100800 */
[----:B------:R-:W-:-:S02]  /*1720*/  CS2R R178, SRZ ;  /* 0x0000000000b27805 */ /* 0x000fc4000001ff00 */
[----:B------:R-:W-:Y:S02]  /*1730*/  CS2R R176, SRZ ;  /* 0x0000000000b07805 */ /* 0x000fe4000001ff00 */
[----:B------:R-:W-:Y:S02]  /*1740*/  CS2R R174, SRZ ;  /* 0x0000000000ae7805 */ /* 0x000fe4000001ff00 */
[----:B------:R-:W-:Y:S02]  /*1750*/  VIMNMX R224, R224, UR42, PT ;  /* 0x0000002ae0e07c48 */ /* 0x000fe4000bfe0100 */
[----:B------:R-:W-:Y:S02]  /*1760*/  CS2R R172, SRZ ;  /* 0x0000000000ac7805 */ /* 0x000fe4000001ff00 */
[----:B------:R-:W-:Y:S02]  /*1770*/  CS2R R170, SRZ ;  /* 0x0000000000aa7805 */ /* 0x000fe4000001ff00 */
[----:B------:R-:W-:-:S02]  /*1780*/  CS2R R168, SRZ ;  /* 0x0000000000a87805 */ /* 0x000fc4000001ff00 */
[----:B------:R-:W-:Y:S02]  /*1790*/  ISETP.LE.AND P0, PT, R224, UR43, PT ;  /* 0x0000002be0007c0c */ /* 0x000fe4000bf03270 */
        /* <DEDUP_REMOVED lines=24> */
[----:B------:R-:W-:Y:S02]  /*1920*/  IMAD R2, R7, 0x4, R16 ;  /* 0x0000000407027824 */ /* 0x000fe400078e0210 */
[----:B------:R-:W-:Y:S01]  /*1930*/  IMAD.IADD R3, R11, 0x1, -R3 ;  /* 0x000000010b037824 */ /* 0x000fe200078e0a03 */
[----:B-1----:R-:W-:Y:S06]  /*1940*/  @P0 BRA `(.L_x_5379) ;  /* 0x0000003c009c0947 */ /* 0x002fec0003800000 */
        /* <DEDUP_REMOVED lines=9> */
[----:B------:R-:W-:Y:S01]  /*19e0*/  LOP3.LUT R9, R5, 0xfffffff8, RZ, 0xc0, !PT ;  /* 0xfffffff805097812 */ /* 0x000fe200078ec0ff */
[----:B------:R-:W-:Y:S01]  /*19f0*/  IMAD.IADD R5, R17, 0x1, -R6 ;  /* 0x0000000111057824 */ /* 0x000fe200078e0a06 */
[CC--:B------:R-:W-:Y:S02]  /*1a00*/  LEA.HI R4, R7.reuse, R0.reuse, RZ, 0x3 ;  /* 0x0000000007047211 */ /* 0x0c0fe400078f18ff */
[----:B------:R-:W-:Y:S01]  /*1a10*/  LEA.HI R7, R7, R0, RZ, 0x2 ;  /* 0x0000000007077211 */ /* 0x000fe200078f10ff */
[----:B------:R-:W-:Y:S01]  /*1a20*/  IMAD.IADD R8, R8, 0x1, -R9 ;  /* 0x0000000108087824 */ /* 0x000fe200078e0a09 */
[----:B------:R-:W-:Y:S02]  /*1a30*/  LEA.HI R6, R10, R11, RZ, 0x5 ;  /* 0x0000000b0a067211 */ /* 0x000fe400078f28ff */
[----:B------:R-:W-:-:S02]  /*1a40*/  LEA.HI R10, R12, R12, RZ, 0x1 ;  /* 0x0000000c0c0a7211 */ /* 0x000fc400078f08ff */
[--C-:B------:R-:W-:Y:S02]  /*1a50*/  SHF.R.S32.HI R0, RZ, 0x3, R4.reuse ;  /* 0x00000003ff007819 */ /* 0x100fe40000011404 */
[----:B------:R-:W-:Y:S02]  /*1a60*/  SHF.R.S32.HI R9, RZ, 0x1f, R4 ;  /* 0x0000001fff097819 */ /* 0x000fe40000011404 */
[----:B------:R-:W-:Y:S02]  /*1a70*/  SHF.R.S32.HI R4, RZ, 0x2, R7 ;  /* 0x00000002ff047819 */ /* 0x000fe40000011407 */
[----:B------:R-:W-:Y:S02]  /*1a80*/  SHF.R.S32.HI R11, RZ, 0x5, R6 ;  /* 0x00000005ff0b7819 */ /* 0x000fe40000011406 */
[----:B------:R-:W-:Y:S01]  /*1a90*/  LOP3.LUT R10, R10, 0x3fffffe, RZ, 0xc0, !PT ;  /* 0x03fffffe0a0a7812 */ /* 0x000fe200078ec0ff */
[----:B------:R-:W-:Y:S01]  /*1aa0*/  VIADD R6, R4, 0x8 ;  /* 0x0000000804067836 */ /* 0x000fe20000000000 */
[----:B------:R-:W-:Y:S01]  /*1ab0*/  LEA.HI R9, R9, R0, RZ, 0x4 ;  /* 0x0000000009097211 */ /* 0x000fe200078f20ff */
[----:B------:R-:W-:Y:S01]  /*1ac0*/  IMAD R11, R11, 0x10, R8 ;  /* 0x000000100b0b7824 */ /* 0x000fe200078e0208 */
[----:B------:R-:W-:Y:S01]  /*1ad0*/  LEA.HI R7, R7, R4, RZ, 0x1 ;  /* 0x0000000407077211 */ /* 0x000fe200078f08ff */
[----:B------:R-:W-:Y:S01]  /*1ae0*/  IMAD.IADD R10, R12, 0x1, -R10 ;  /* 0x000000010c0a7824 */ /* 0x000fe200078e0a0a */
[----:B------:R-:W-:Y:S01]  /*1af0*/  LOP3.LUT R9, R9, 0x1ffffff0, RZ, 0xc0, !PT ;  /* 0x1ffffff009097812 */ /* 0x000fe200078ec0ff */
[----:B------:R-:W-:Y:S01]  /*1b00*/  VIADD R12, R4, 0x18 ;  /* 0x00000018040c7836 */ /* 0x000fe20000000000 */
[----:B------:R-:W-:Y:S01]  /*1b10*/  LEA.HI R8, R6, R6, RZ, 0x1 ;  /* 0x0000000606087211 */ /* 0x000fe200078f08ff */
[----:B------:R-:W-:Y:S01]  /*1b20*/  IMAD R18, R10, 0x40, R11 ;  /* 0x000000400a127824 */ /* 0x000fe200078e020b */
[----:B------:R-:W-:Y:S01]  /*1b30*/  LOP3.LUT R7, R7, 0xfffffffe, RZ, 0xc0, !PT ;  /* 0xfffffffe07077812 */ /* 0x000fe200078ec0ff */
        /* <DEDUP_REMOVED lines=10> */
[--C-:B------:R-:W-:Y:S01]  /*1be0*/  SHF.R.S32.HI R6, RZ, 0x1, R4.reuse ;  /* 0x00000001ff067819 */ /* 0x100fe20000011404 */
[----:B------:R-:W-:Y:S01]  /*1bf0*/  IMAD.U32 R7, RZ, RZ, UR44 ;  /* 0x0000002cff077e24 */ /* 0x000fe2000f8e00ff */
[----:B------:R-:W-:Y:S01]  /*1c00*/  SHF.R.S32.HI R15, RZ, 0x1f, R4 ;  /* 0x0000001fff0f7819 */ /* 0x000fe20000011404 */
[----:B------:R-:W-:Y:S01]  /*1c10*/  IMAD.IADD R13, R10, 0x1, -R13 ;  /* 0x000000010a0d7824 */ /* 0x000fe200078e0a0d */
[----:B------:R-:W-:Y:S02]  /*1c20*/  SHF.R.S32.HI R11, RZ, 0x1f, R8 ;  /* 0x0000001fff0b7819 */ /* 0x000fe40000011408 */
        /* <DEDUP_REMOVED lines=10> */
[----:B------:R-:W-:Y:S02]  /*1cd0*/  IMAD.IADD R0, R0, 0x1, -R11 ;  /* 0x0000000100007824 */ /* 0x000fe400078e0a0b */
[----:B------:R-:W-:Y:S02]  /*1ce0*/  IMAD.IADD R4, R4, 0x1, -R19 ;  /* 0x0000000104047824 */ /* 0x000fe400078e0a13 */
[----:B------:R-:W-:Y:S01]  /*1cf0*/  IMAD.IADD R226, R6, 0x1, -R15 ;  /* 0x0000000106e27824 */ /* 0x000fe200078e0a0f */
[----:B------:R-:W-:Y:S01]  /*1d00*/  IADD3 R6, -R18, UR41, -R7 ;  /* 0x0000002912067c10 */ /* 0x000fe2000fffe907 */
[----:B------:R-:W-:Y:S01]  /*1d10*/  IMAD R227, R0, 0x8, R9 ;  /* 0x0000000800e37824 */ /* 0x000fe200078e0209 */
[----:B------:R-:W-:Y:S01]  /*1d20*/  IADD3 R7, RZ, -UR44, -R18 ;  /* 0x8000002cff077c10 */ /* 0x000fe2000fffe812 */
[----:B------:R-:W-:-:S02]  /*1d30*/  IMAD R225, R4, 0x8, R17 ;  /* 0x0000000804e17824 */ /* 0x000fc400078e0211 */
[----:B------:R-:W-:Y:S02]  /*1d40*/  IMAD R226, R226, 0x8, R13 ;  /* 0x00000008e2e27824 */ /* 0x000fe400078e020d */
[----:B------:R-:W-:Y:S02]  /*1d50*/  IMAD.MOV.U32 R4, RZ, RZ, RZ ;  /* 0x000000ffff047224 */ /* 0x000fe400078e00ff */
[----:B------:R-:W-:-:S07]  /*1d60*/  IMAD.MOV.U32 R0, RZ, RZ, RZ ;  /* 0x000000ffff007224 */ /* 0x000fce00078e00ff */
.L_x_5390:
[----:B------:R-:W-:-:S06]  /*1d70*/  ULOP3.LUT UR4, UR36, 0x1, URZ, 0xfc, !UPT ;  /* 0x0000000124047892 */ /* 0x000fcc000f8efc3f */
[----:B-1----:R-:W-:-:S05]  /*1d80*/  IMAD.U32 R8, RZ, RZ, UR4 ;  /* 0x00000004ff087e24 */ /* 0x002fca000f8e00ff */
[----:B------:R-:W-:-:S13]  /*1d90*/  ISETP.NE.AND P6, PT, R8, 0x3, PT ;  /* 0x000000030800780c */ /* 0x000fda0003fc5270 */
[----:B------:R-:W-:Y:S05]  /*1da0*/  @!P6 BRA `(.L_x_5380) ;  /* 0x000000000004e947 */ /* 0x000fea0003800000 */
[----:B------:R-:W-:Y:S01]  /*1db0*/  BPT.TRAP 0x1 ;  /* 0x000000040000795c */ /* 0x000fe20000300000 */
.L_x_5380:
[----:B------:R-:W-:Y:S01]  /*1dc0*/  IMAD R8, R0, 0x8, R16 ;  /* 0x0000000800087824 */ /* 0x000fe200078e0210 */
[----:B------:R-:W-:-:S04]  /*1dd0*/  SHF.L.U32 R23, R4, 0x1f, RZ ;  /* 0x0000001f04177819 */ /* 0x000fc800000006ff */
[----:B------:R1:W2:Y:S01]  /*1de0*/  SYNCS.PHASECHK.TRANS64.TRYWAIT P0, [R8+URZ+0x30c10], R23 ;  /* 0x030c1017080075a7 */ /* 0x0002a2000800017f */
[----:B------:R-:W-:Y:S05]  /*1df0*/  @!P6 BRA `(.L_x_5381) ;  /* 0x000000000004e947 */ /* 0x000fea0003800000 */
[----:B------:R-:W-:Y:S01]  /*1e00*/  BPT.TRAP 0x1 ;  /* 0x000000040000795c */ /* 0x000fe20000300000 */
.L_x_5381:
[----:B------:R-:W-:-:S05]  /*1e10*/  VIADD R9, R16, 0x10000 ;  /* 0x0001000010097836 */ /* 0x000fca0000000000 */
[----:B------:R-:W-:-:S04]  /*1e20*/  SHF.R.U32.HI R9, RZ, 0x4, R9 ;  /* 0x00000004ff097819 */ /* 0x000fc80000011609 */
[----:B------:R-:W-:Y:S01]  /*1e30*/  LOP3.LUT R9, R9, 0x3fff, RZ, 0xc0, !PT ;  /* 0x00003fff09097812 */ /* 0x000fe200078ec0ff */
[----:B--2---:R-:W-:Y:S06]  /*1e40*/  @P0 BRA `(.L_x_5382) ;  /* 0x0000000000080947 */ /* 0x004fec0003800000 */
[----:B------:R-:W2:Y:S02]  /*1e50*/  SYNCS.PHASECHK.TRANS64.TRYWAIT P0, [R8+URZ+0x30c10], R23 ;  /* 0x030c1017080075a7 */ /* 0x000ea4000800017f */
[----:B--2---:R-:W-:Y:S05]  /*1e60*/  @!P0 BRA `(.L_x_5383) ;  /* 0x0000011000088947 */ /* 0x004fea0003800000 */
.L_x_5382:
        /* <DEDUP_REMOVED lines=60> */
.L_x_5384:
[----:B------:R1:W1:Y:S01]  /*2230*/  SYNCS.PHASECHK.TRANS64.TRYWAIT P0, [R8+URZ+0x30c30], R23 ;  /* 0x030c3017080075a7 */ /* 0x000262000800017f */
[----:B------:R-:W-:Y:S05]  /*2240*/  @!P6 BRA `(.L_x_5385) ;  /* 0x000000000004e947 */ /* 0x000fea0003800000 */
[----:B------:R-:W-:Y:S01]  /*2250*/  BPT.TRAP 0x1 ;  /* 0x000000040000795c */ /* 0x000fe20000300000 */
.L_x_5385:
[----:B------:R-:W2:Y:S01]  /*2260*/  LDC.64 R24, c[0x0][0x748] ;  /* 0x0001d200ff187b82 */ /* 0x000ea20000000a00 */
[----:B------:R-:W-:-:S05]  /*2270*/  VIADD R13, R16, 0x18000 ;  /* 0x00018000100d7836 */ /* 0x000fca0000000000 */
[----:B------:R-:W-:Y:S01]  /*2280*/  SHF.R.U32.HI R13, RZ, 0x4, R13 ;  /* 0x00000004ff0d7819 */ /* 0x000fe2000001160d */
[----:B-1----:R-:W-:Y:S06]  /*2290*/  @P0 BRA `(.L_x_5386) ;  /* 0x0000000000080947 */ /* 0x002fec0003800000 */
[----:B------:R-:W1:Y:S02]  /*22a0*/  SYNCS.PHASECHK.TRANS64.TRYWAIT P0, [R8+URZ+0x30c30], R23 ;  /* 0x030c3017080075a7 */ /* 0x000e64000800017f */
[----:B-1----:R-:W-:Y:S05]  /*22b0*/  @!P0 BRA `(.L_x_5387) ;  /* 0x0000010c00088947 */ /* 0x002fea0003800000 */
.L_x_5386:
[----:B------:R-:W-:Y:S01]  /*22c0*/  ULEA UR4, UR43, -UR40, 0x7 ;  /* 0x800000282b047291 */ /* 0x000fe2000f8e383f */
[----:B------:R-:W-:Y:S01]  /*22d0*/  LOP3.LUT R13, R13, 0x3fff, RZ, 0xc0, !PT ;  /* 0x00003fff0d0d7812 */ /* 0x000fe200078ec0ff */
[----:B------:R-:W5:Y:S01]  /*22e0*/  LDL R234, [R1+0x2c] ;  /* 0x00002c0001ea7983 */ /* 0x000f620000100800 */
[----:B------:R-:W-:Y:S01]  /*22f0*/  ISETP.GT.AND P2, PT, R7, RZ, PT ;  /* 0x000000ff0700720c */ /* 0x000fe20003f44270 */
[----:B------:R-:W-:Y:S01]  /*2300*/  UIADD3 UR9, UR9, 0x4000, URZ ;  /* 0x0000400009097890 */ /* 0x000fe2000fffe03f */
[----:B--2---:R-:W-:Y:S01]  /*2310*/  LOP3.LUT R23, R13, 0x10000, RZ, 0xfc, !PT ;  /* 0x000100000d177812 */ /* 0x004fe200078efcff */
[C---:B------:R-:W-:Y:S01]  /*2320*/  IMAD R13, R0.reuse, 0x400, R13 ;  /* 0x00000400000d7824 */ /* 0x040fe200078e020d */
[----:B------:R-:W-:Y:S01]  /*2330*/  LEA R19, R3, UR4, 0x1 ;  /* 0x0000000403137c11 */ /* 0x000fe2000f8e08ff */
[----:B------:R-:W-:Y:S01]  /*2340*/  USHF.R.U32.HI UR9, URZ, 0x4, UR9 ;  /* 0x000000043f097899 */ /* 0x000fe20008011609 */
[----:B------:R-:W-:Y:S01]  /*2350*/  ISETP.GT.AND P0, PT, R7, 0x8, PT ;  /* 0x000000080700780c */ /* 0x000fe20003f04270 */
[----:B------:R-:W-:Y:S01]  /*2360*/  IMAD R23, R0, 0x400, R23 ;  /* 0x0000040000177824 */ /* 0x000fe200078e0217 */
[----:B------:R-:W-:Y:S01]  /*2370*/  R2UR UR8, R13 ;  /* 0x000000000d0872ca */ /* 0x000fe200000e0000 */
[C---:B------:R-:W-:Y:S01]  /*2380*/  IMAD.IADD R19, R6.reuse, 0x1, R19 ;  /* 0x0000000106137824 */ /* 0x040fe200078e0213 */
[----:B------:R-:W-:Y:S01]  /*2390*/  ISETP.GT.AND P1, PT, R6, RZ, PT ;  /* 0x000000ff0600720c */ /* 0x000fe20003f24270 */
[----:B------:R-:W-:Y:S01]  /*23a0*/  ULOP3.LUT UR9, UR9, 0x3fff, URZ, 0xc0, !UPT ;  /* 0x00003fff09097892 */ /* 0x000fe2000f8ec03f */
[----:B------:R-:W-:Y:S01]  /*23b0*/  R2UR UR10, R23 ;  /* 0x00000000170a72ca */ /* 0x000fe200000e0000 */
[C-C-:B------:R-:W-:Y:S01]  /*23c0*/  IMAD.IADD R22, R24.reuse, 0x1, -R19.reuse ;  /* 0x0000000118167824 */ /* 0x140fe200078e0a13 */
[----:B------:R-:W-:Y:S01]  /*23d0*/  IADD3 R13, R24, 0x8, -R19 ;  /* 0x00000008180d7810 */ /* 0x000fe20007ffe813 */
[----:B------:R-:W-:Y:S01]  /*23e0*/  ULOP3.LUT UR9, UR9, 0x10000, URZ, 0xfc, !UPT ;  /* 0x0001000009097892 */ /* 0x000fe2000f8efc3f */
[--C-:B------:R-:W-:Y:S01]  /*23f0*/  IADD3 R20, RZ, -R19, -R25.reuse ;  /* 0x80000013ff147210 */ /* 0x100fe20007ffe819 */
[----:B------:R-:W-:Y:S01]  /*2400*/  UMOV UR7, 0x40000040 ;  /* 0x4000004000077882 */ /* 0x000fe20000000000 */
[----:B------:R-:W-:Y:S01]  /*2410*/  IADD3 R23, -R19, 0x8, -R25 ;  /* 0x0000000813177810 */ /* 0x000fe20007ffe919 */
[----:B------:R-:W-:Y:S01]  /*2420*/  UMOV UR5, 0x40000040 ;  /* 0x4000004000057882 */ /* 0x000fe20000000000 */
[----:B------:R-:W-:Y:S01]  /*2430*/  ISETP.GT.AND P3, PT, R6, 0x8, PT ;  /* 0x000000080600780c */ /* 0x000fe20003f64270 */
[----:B---3--:R-:W1:Y:S01]  /*2440*/  SHFL.IDX PT, R220, R21, R5, 0x1f ;  /* 0x00001f0515dc7589 */ /* 0x008e6200000e0000 */
[----:B------:R-:W-:Y:S01]  /*2450*/  SEL R22, R22, 0x80, !P2 ;  /* 0x0000008016167807 */ /* 0x000fe20005000000 */
[----:B------:R-:W-:Y:S01]  /*2460*/  UMOV UR4, UR9 ;  /* 0x0000000900047c82 */ /* 0x000fe20008000000 */
[----:B------:R-:W-:Y:S01]  /*2470*/  SEL R13, R13, 0x80, !P0 ;  /* 0x000000800d0d7807 */ /* 0x000fe20004000000 */
[----:B------:R-:W-:Y:S01]  /*2480*/  UMOV UR6, UR10 ;  /* 0x0000000a00067c82 */ /* 0x000fe20008000000 */
[----:B------:R-:W-:Y:S01]  /*2490*/  SEL R20, R20, 0x80, P1 ;  /* 0x0000008014147807 */ /* 0x000fe20000800000 */
[----:B------:R-:W-:Y:S01]  /*24a0*/  VIADD R223, R5, 0x4 ;  /* 0x0000000405df7836 */ /* 0x000fe20000000000 */
[----:B------:R-:W-:Y:S01]  /*24b0*/  SEL R19, R23, 0x80, P3 ;  /* 0x0000008017137807 */ /* 0x000fe20001800000 */
[----:B------:R-:W-:Y:S01]  /*24c0*/  ULDC UR11, c[0x0][0x744] ;  /* 0x0001d100000b7ab9 */ /* 0x000fe20000000800 */
[C---:B------:R-:W-:Y:S01]  /*24d0*/  ISETP.GE.AND P1, PT, R22.reuse, RZ, PT ;  /* 0x000000ff1600720c */ /* 0x040fe20003f26270 */
[----:B------:R-:W-:Y:S01]  /*24e0*/  VIADD R221, R5, 0x8 ;  /* 0x0000000805dd7836 */ /* 0x000fe20000000000 */
[----:B------:R-:W-:Y:S01]  /*24f0*/  ISETP.GE.AND P3, PT, R13, RZ, PT ;  /* 0x000000ff0d00720c */ /* 0x000fe20003f66270 */
[----:B------:R-:W2:Y:S01]  /*2500*/  SHFL.IDX PT, R217, R21, R223, 0x1f ;  /* 0x00001fdf15d97589 */ /* 0x000ea200000e0000 */
[----:B------:R-:W-:-:S02]  /*2510*/  ISETP.GE.AND P2, PT, R22, 0x1, PT ;  /* 0x000000011600780c */ /* 0x000fc40003f46270 */
[----:B------:R-:W-:Y:S01]  /*2520*/  ISETP.GE.AND P0, PT, R13, 0x1, PT ;  /* 0x000000010d00780c */ /* 0x000fe20003f06270 */
[----:B------:R-:W3:Y:S01]  /*2530*/  SHFL.IDX PT, R149, R21, R221, 0x1f ;  /* 0x00001fdd15957589 */ /* 0x000ee200000e0000 */
[C---:B------:R-:W-:Y:S02]  /*2540*/  ISETP.GT.OR P1, PT, R20.reuse, RZ, !P1 ;  /* 0x000000ff1400720c */ /* 0x040fe40004f24670 */
[C---:B------:R-:W-:Y:S02]  /*2550*/  ISETP.GT.OR P3, PT, R19.reuse, RZ, !P3 ;  /* 0x000000ff1300720c */ /* 0x040fe40005f64670 */
[----:B------:R-:W-:Y:S02]  /*2560*/  ISETP.GT.OR P2, PT, R20, 0x1, !P2 ;  /* 0x000000011400780c */ /* 0x000fe40005744670 */
[----:B------:R-:W-:Y:S02]  /*2570*/  ISETP.GT.OR P0, PT, R19, 0x1, !P0 ;  /* 0x000000011300780c */ /* 0x000fe40004704670 */
[----:B------:R-:W-:-:S02]  /*2580*/  FSEL R219, R84, -INF , !P1 ;  /* 0xff80000054db7808 */ /* 0x000fc40004800000 */
[----:B------:R-:W-:Y:S02]  /*2590*/  FSEL R23, R86, -INF , !P3 ;  /* 0xff80000056177808 */ /* 0x000fe40005800000 */
[----:B------:R-:W-:Y:S01]  /*25a0*/  FSEL R222, R85, -INF , !P2 ;  /* 0xff80000055de7808 */ /* 0x000fe20005000000 */
[--C-:B-1----:R-:W-:Y:S01]  /*25b0*/  FFMA.FTZ R219, R219, UR11, -R220.reuse ;  /* 0x0000000bdbdb7c23 */ /* 0x102fe200080108dc */
[----:B------:R-:W-:Y:S01]  /*25c0*/  FSEL R148, R87, -INF , !P0 ;  /* 0xff80000057947808 */ /* 0x000fe20004000000 */
[----:B------:R-:W-:Y:S01]  /*25d0*/  FFMA.FTZ R220, R23, UR11, -R220 ;  /* 0x0000000b17dc7c23 */ /* 0x000fe200080108dc */
[----:B------:R-:W-:Y:S01]  /*25e0*/  WARPGROUP.ARRIVE ;  /* 0x00000000000079c5 */ /* 0x000fe20000000000 */
[C---:B------:R-:W-:Y:S01]  /*25f0*/  VIADD R23, R5.reuse, 0xc ;  /* 0x0000000c05177836 */ /* 0x040fe20000000000 */
[----:B------:R-:W-:Y:S01]  /*2600*/  ISETP.GE.AND P1, PT, R22, 0x8, PT ;  /* 0x000000081600780c */ /* 0x000fe20003f26270 */
[--C-:B--2---:R-:W-:Y:S01]  /*2610*/  FFMA.FTZ R222, R222, UR11, -R217.reuse ;  /* 0x0000000bdede7c23 */ /* 0x104fe200080108d9 */
[----:B------:R-:W-:Y:S01]  /*2620*/  FFMA.FTZ R217, R148, UR11, -R217 ;  /* 0x0000000b94d97c23 */ /* 0x000fe200080108d9 */
[----:B------:R-:W-:Y:S01]  /*2630*/  VIADD R148, R5, 0x10 ;  /* 0x0000001005947836 */ /* 0x000fe20000000000 */
[----:B------:R-:W-:Y:S01]  /*2640*/  HGMMA.64x128x16.F32.BF16 R24, gdesc[UR4], RZ, !UPT, gsb0 ;  /* 0x01e00000041879f0 */ /* 0x000fe2000c0018ff */
[----:B------:R-:W-:Y:S01]  /*2650*/  UIADD3 UR6, UR10, 0x2, URZ ;  /* 0x000000020a067890 */ /* 0x000fe2000fffe03f */
[----:B------:R-:W1:Y:S01]  /*2660*/  SHFL.IDX PT, R216, R21, R23, 0x1f ;  /* 0x00001f1715d87589 */ /* 0x000e6200000e0000 */
[----:B------:R-:W-:Y:S01]  /*2670*/  UIADD3 UR4, UR9, 0x2, URZ ;  /* 0x0000000209047890 */ /* 0x000fe2000fffe03f */
[C---:B------:R-:W-:Y:S01]  /*2680*/  ISETP.GE.AND P3, PT, R13.reuse, 0x8, PT ;  /* 0x000000080d00780c */ /* 0x040fe20003f66270 */
[----:B------:R-:W-:Y:S01]  /*2690*/  UMOV UR7, 0x40000040 ;  /* 0x4000004000077882 */ /* 0x000fe20000000000 */
[----:B------:R-:W-:Y:S01]  /*26a0*/  UMOV UR5, 0x40000040 ;  /* 0x4000004000057882 */ /* 0x000fe20000000000 */
[----:B------:R-:W2:Y:S01]  /*26b0*/  SHFL.IDX PT, R150, R21, R148, 0x1f ;  /* 0x00001f9415967589 */ /* 0x000ea200000e0000 */
[----:B------:R-:W-:Y:S01]  /*26c0*/  ISETP.GE.AND P0, PT, R13, 0x9, PT ;  /* 0x000000090d00780c */ /* 0x000fe20003f06270 */
[----:B------:R-:W-:Y:S01]  /*26d0*/  MUFU.EX2 R219, R219 ;  /* 0x000000db00db7308 */ /* 0x000fe20000000800 */
[----:B------:R-:W-:-:S02]  /*26e0*/  ISETP.GT.OR P1, PT, R20, 0x8, !P1 ;  /* 0x000000081400780c */ /* 0x000fc40004f24670 */
[----:B------:R-:W-:Y:S02]  /*26f0*/  ISETP.GE.AND P2, PT, R22, 0x9, PT ;  /* 0x000000091600780c */ /* 0x000fe40003f46270 */
[C---:B------:R-:W-:Y:S02]  /*2700*/  ISETP.GT.OR P3, PT, R19.reuse, 0x8, !P3 ;  /* 0x000000081300780c */ /* 0x040fe40005f64670 */
[----:B------:R-:W-:Y:S02]  /*2710*/  ISETP.GT.OR P0, PT, R19, 0x9, !P0 ;  /* 0x000000091300780c */ /* 0x000fe40004704670 */
[----:B------:R-:W-:Y:S02]  /*2720*/  FSEL R88, R88, -INF , !P1 ;  /* 0xff80000058587808 */ /* 0x000fe40004800000 */
[----:B------:R-:W-:Y:S02]  /*2730*/  ISETP.GE.AND P1, PT, R13, 0x10, PT ;  /* 0x000000100d00780c */ /* 0x000fe40003f26270 */
[----:B------:R-:W-:-:S02]  /*2740*/  ISETP.GT.OR P2, PT, R20, 0x9, !P2 ;  /* 0x000000091400780c */ /* 0x000fc40005744670 */
[----:B------:R-:W-:Y:S01]  /*2750*/  FSEL R218, R90, -INF , !P3 ;  /* 0xff8000005ada7808 */ /* 0x000fe20005800000 */
[--C-:B---3--:R-:W-:Y:S01]  /*2760*/  FFMA.FTZ R90, R88, UR11, -R149.reuse ;  /* 0x0000000b585a7c23 */ /* 0x108fe20008010895 */
[----:B------:R-:W-:Y:S01]  /*2770*/  FSEL R151, R91, -INF , !P0 ;  /* 0xff8000005b977808 */ /* 0x000fe20004000000 */
[----:B------:R-:W-:Y:S01]  /*2780*/  MUFU.EX2 R88, R220 ;  /* 0x000000dc00587308 */ /* 0x000fe20000000800 */
[----:B------:R-:W-:Y:S01]  /*2790*/  ISETP.GE.AND P0, PT, R22, 0x10, PT ;  /* 0x000000101600780c */ /* 0x000fe20003f06270 */
[----:B------:R-:W-:Y:S01]  /*27a0*/  FFMA.FTZ R91, R218, UR11, -R149 ;  /* 0x0000000bda5b7c23 */ /* 0x000fe20008010895 */
[----:B------:R-:W-:Y:S02]  /*27b0*/  ISETP.GT.OR P1, PT, R19, 0x10, !P1 ;  /* 0x000000101300780c */ /* 0x000fe40004f24670 */
[----:B------:R-:W-:Y:S02]  /*27c0*/  FSEL R89, R89, -INF , !P2 ;  /* 0xff80000059597808 */ /* 0x000fe40005000000 */
[----:B------:R-:W-:Y:S01]  /*27d0*/  ISETP.GT.OR P0, PT, R20, 0x10, !P0 ;  /* 0x000000101400780c */ /* 0x000fe20004704670 */
[----:B------:R-:W-:Y:S01]  /*27e0*/  MUFU.EX2 R91, R91 ;  /* 0x0000005b005b7308 */ /* 0x000fe20000000800 */
[----:B------:R-:W-:Y:S01]  /*27f0*/  FSEL R149, R94, -INF , !P1 ;  /* 0xff8000005e957808 */ /* 0x000fe20004800000 */
[--C-:B-1----:R-:W-:Y:S01]  /*2800*/  FFMA.FTZ R218, R89, UR11, -R216.reuse ;  /* 0x0000000b59da7c23 */ /* 0x102fe200080108d8 */
[C---:B------:R-:W-:Y:S01]  /*2810*/  ISETP.GE.AND P1, PT, R22.reuse, 0x11, PT ;  /* 0x000000111600780c */ /* 0x040fe20003f26270 */
[----:B------:R-:W-:Y:S01]  /*2820*/  FFMA.FTZ R216, R151, UR11, -R216 ;  /* 0x0000000b97d87c23 */ /* 0x000fe200080108d8 */
[----:B------:R-:W-:-:S02]  /*2830*/  ISETP.GE.AND P4, PT, R22, 0x18, PT ;  /* 0x000000181600780c */ /* 0x000fc40003f86270 */
[----:B------:R-:W-:Y:S01]  /*2840*/  ISETP.GE.AND P5, PT, R22, 0x19, PT ;  /* 0x000000191600780c */ /* 0x000fe20003fa6270 */
[----:B------:R-:W-:Y:S01]  /*2850*/  MUFU.EX2 R90, R90 ;  /* 0x0000005a005a7308 */ /* 0x000fe20000000800 */
[----:B------:R-:W-:Y:S02]  /*2860*/  FSEL R89, R92, -INF , !P0 ;  /* 0xff8000005c597808 */ /* 0x000fe40004000000 */
[C---:B------:R-:W-:Y:S02]  /*2870*/  ISETP.GT.OR P1, PT, R20.reuse, 0x11, !P1 ;  /* 0x000000111400780c */ /* 0x040fe40004f24670 */
[C---:B------:R-:W-:Y:S01]  /*2880*/  ISETP.GT.OR P4, PT, R20.reuse, 0x18, !P4 ;  /* 0x000000181400780c */ /* 0x040fe20006784670 */
[--C-:B--2---:R-:W-:Y:S01]  /*2890*/  FFMA.FTZ R94, R89, UR11, -R150.reuse ;  /* 0x0000000b595e7c23 */ /* 0x104fe20008010896 */
[----:B------:R-:W-:Y:S01]  /*28a0*/  ISETP.GT.OR P5, PT, R20, 0x19, !P5 ;  /* 0x000000191400780c */ /* 0x000fe20006fa4670 */
[----:B------:R-:W-:Y:S01]  /*28b0*/  FFMA.FTZ R150, R149, UR11, -R150 ;  /* 0x0000000b95967c23 */ /* 0x000fe20008010896 */
[----:B------:R-:W-:Y:S01]  /*28c0*/  FSEL R151, R93, -INF , !P1 ;  /* 0xff8000005d977808 */ /* 0x000fe20004800000 */
[----:B------:R1:W-:Y:S01]  /*28d0*/  MUFU.EX2 R89, R217 ;  /* 0x000000d900597308 */ /* 0x0003e20000000800 */
[----:B------:R-:W-:-:S02]  /*28e0*/  FSEL R96, R96, -INF , !P4 ;  /* 0xff80000060607808 */ /* 0x000fc40006000000 */
[C---:B------:R-:W-:Y:S02]  /*28f0*/  ISETP.GE.AND P1, PT, R22.reuse, 0x29, PT ;  /* 0x000000291600780c */ /* 0x040fe40003f26270 */
[C---:B------:R-:W-:Y:S02]  /*2900*/  ISETP.GE.AND P4, PT, R22.reuse, 0x30, PT ;  /* 0x000000301600780c */ /* 0x040fe40003f86270 */
[----:B------:R-:W-:Y:S01]  /*2910*/  FSEL R149, R97, -INF , !P5 ;  /* 0xff80000061957808 */ /* 0x000fe20006800000 */
[----:B------:R2:W3:Y:S01]  /*2920*/  MUFU.EX2 R92, R218 ;  /* 0x000000da005c7308 */ /* 0x0004e20000000800 */
[----:B------:R-:W-:Y:S01]  /*2930*/  ISETP.GE.AND P5, PT, R22, 0x31, PT ;  /* 0x000000311600780c */ /* 0x000fe20003fa6270 */
[----:B-1----:R-:W-:Y:S01]  /*2940*/  VIADD R217, R5, 0x18 ;  /* 0x0000001805d97836 */ /* 0x002fe20000000000 */
[C---:B------:R-:W-:Y:S02]  /*2950*/  ISETP.GT.OR P1, PT, R20.reuse, 0x29, !P1 ;  /* 0x000000291400780c */ /* 0x040fe40004f24670 */
[----:B------:R-:W-:-:S02]  /*2960*/  ISETP.GT.OR P4, PT, R20, 0x30, !P4 ;  /* 0x000000301400780c */ /* 0x000fc40006784670 */
[----:B------:R-:W-:Y:S01]  /*2970*/  ISETP.GT.OR P5, PT, R20, 0x31, !P5 ;  /* 0x000000311400780c */ /* 0x000fe20006fa4670 */
[----:B------:R-:W1:Y:S01]  /*2980*/  SHFL.IDX PT, R229, R21, R217, 0x1f ;  /* 0x00001fd915e57589 */ /* 0x000e6200000e0000 */
[----:B------:R-:W-:Y:S01]  /*2990*/  FSEL R105, R105, -INF , !P1 ;  /* 0xff80000069697808 */ /* 0x000fe20004800000 */
[----:B--2---:R-:W-:Y:S01]  /*29a0*/  VIADD R218, R5, 0x14 ;  /* 0x0000001405da7836 */ /* 0x004fe20000000000 */
[----:B------:R-:W-:Y:S01]  /*29b0*/  FSEL R108, R108, -INF , !P4 ;  /* 0xff8000006c6c7808 */ /* 0x000fe20006000000 */
[----:B------:R4:W-:Y:S01]  /*29c0*/  MUFU.EX2 R93, R216 ;  /* 0x000000d8005d7308 */ /* 0x0009e20000000800 */
[C---:B------:R-:W-:Y:S02]  /*29d0*/  ISETP.GE.AND P1, PT, R22.reuse, 0x41, PT ;  /* 0x000000411600780c */ /* 0x040fe40003f26270 */
[----:B------:R-:W-:Y:S01]  /*29e0*/  ISETP.GE.AND P4, PT, R22, 0x48, PT ;  /* 0x000000481600780c */ /* 0x000fe20003f86270 */
[----:B------:R-:W2:Y:S01]  /*29f0*/  SHFL.IDX PT, R228, R21, R218, 0x1f ;  /* 0x00001fda15e47589 */ /* 0x000ea200000e0000 */
[----:B------:R-:W-:-:S02]  /*2a00*/  FSEL R109, R109, -INF , !P5 ;  /* 0xff8000006d6d7808 */ /* 0x000fc40006800000 */
[----:B------:R-:W-:Y:S01]  /*2a10*/  ISETP.GE.AND P5, PT, R22, 0x49, PT ;  /* 0x000000491600780c */ /* 0x000fe20003fa6270 */
[----:B------:R-:W-:Y:S01]  /*2a20*/  MUFU.EX2 R94, R94 ;  /* 0x0000005e005e7308 */ /* 0x000fe20000000800 */
[C---:B------:R-:W-:Y:S01]  /*2a30*/  ISETP.GT.OR P1, PT, R20.reuse, 0x41, !P1 ;  /* 0x000000411400780c */ /* 0x040fe20004f24670 */
[----:B----4-:R-:W-:Y:S01]  /*2a40*/  SHFL.IDX PT, R216, R18, R23, 0x1f ;  /* 0x00001f1712d87589 */ /* 0x010fe200000e0000 */
[C---:B------:R-:W-:Y:S02]  /*2a50*/  ISETP.GT.OR P4, PT, R20.reuse, 0x48, !P4 ;  /* 0x000000481400780c */ /* 0x040fe40006784670 */
[----:B------:R-:W-:Y:S02]  /*2a60*/  ISETP.GT.OR P5, PT, R20, 0x49, !P5 ;  /* 0x000000491400780c */ /* 0x000fe40006fa4670 */
[----:B------:R-:W-:Y:S02]  /*2a70*/  FSEL R117, R117, -INF , !P1 ;  /* 0xff80000075757808 */ /* 0x000fe40004800000 */
[----:B------:R-:W-:-:S02]  /*2a80*/  FSEL R220, R120, -INF , !P4 ;  /* 0xff80000078dc7808 */ /* 0x000fc40006000000 */
[C---:B------:R-:W-:Y:S01]  /*2a90*/  ISETP.GE.AND P1, PT, R22.reuse, 0x59, PT ;  /* 0x000000591600780c */ /* 0x040fe20003f26270 */
[----:B------:R-:W-:Y:S01]  /*2aa0*/  MUFU.EX2 R120, R222 ;  /* 0x000000de00787308 */ /* 0x000fe20000000800 */
[----:B------:R-:W-:Y:S01]  /*2ab0*/  ISETP.GE.AND P4, PT, R22, 0x60, PT ;  /* 0x000000601600780c */ /* 0x000fe20003f86270 */
[----:B-1----:R-:W-:Y:S01]  /*2ac0*/  FFMA.FTZ R96, R96, UR11, -R229 ;  /* 0x0000000b60607c23 */ /* 0x002fe200080108e5 */
[----:B------:R-:W-:Y:S02]  /*2ad0*/  FSEL R121, R121, -INF , !P5 ;  /* 0xff80000079797808 */ /* 0x000fe40006800000 */
[----:B------:R-:W-:Y:S02]  /*2ae0*/  ISETP.GE.AND P5, PT, R22, 0x61, PT ;  /* 0x000000611600780c */ /* 0x000fe40003fa6270 */
[C---:B------:R-:W-:Y:S02]  /*2af0*/  ISETP.GT.OR P1, PT, R20.reuse, 0x59, !P1 ;  /* 0x000000591400780c */ /* 0x040fe40004f24670 */
[----:B------:R-:W-:-:S02]  /*2b00*/  ISETP.GT.OR P4, PT, R20, 0x60, !P4 ;  /* 0x000000601400780c */ /* 0x000fc40006784670 */
[----:B------:R-:W-:Y:S02]  /*2b10*/  ISETP.GT.OR P5, PT, R20, 0x61, !P5 ;  /* 0x000000611400780c */ /* 0x000fe40006fa4670 */
[----:B------:R-:W-:Y:S02]  /*2b20*/  FSEL R129, R129, -INF , !P1 ;  /* 0xff80000081817808 */ /* 0x000fe40004800000 */
[----:B------:R-:W-:Y:S02]  /*2b30*/  FSEL R132, R132, -INF , !P4 ;  /* 0xff80000084847808 */ /* 0x000fe40006000000 */
[C---:B------:R-:W-:Y:S02]  /*2b40*/  ISETP.GE.AND P2, PT, R22.reuse, 0x20, PT ;  /* 0x000000201600780c */ /* 0x040fe40003f46270 */
[C---:B------:R-:W-:Y:S02]  /*2b50*/  ISETP.GE.AND P3, PT, R22.reuse, 0x21, PT ;  /* 0x000000211600780c */ /* 0x040fe40003f66270 */
[----:B------:R-:W-:-:S02]  /*2b60*/  ISETP.GE.AND P0, PT, R22, 0x28, PT ;  /* 0x000000281600780c */ /* 0x000fc40003f06270 */
[C---:B------:R-:W-:Y:S02]  /*2b70*/  ISETP.GE.AND P1, PT, R13.reuse, 0x11, PT ;  /* 0x000000110d00780c */ /* 0x040fe40003f26270 */
[----:B------:R-:W-:Y:S02]  /*2b80*/  ISETP.GE.AND P4, PT, R13, 0x18, PT ;  /* 0x000000180d00780c */ /* 0x000fe40003f86270 */
[----:B------:R-:W-:Y:S02]  /*2b90*/  FSEL R133, R133, -INF , !P5 ;  /* 0xff80000085857808 */ /* 0x000fe40006800000 */
[----:B------:R-:W-:Y:S02]  /*2ba0*/  ISETP.GE.AND P5, PT, R13, 0x19, PT ;  /* 0x000000190d00780c */ /* 0x000fe40003fa6270 */
[C---:B------:R-:W-:Y:S02]  /*2bb0*/  ISETP.GT.OR P2, PT, R20.reuse, 0x20, !P2 ;  /* 0x000000201400780c */ /* 0x040fe40005744670 */
[----:B------:R-:W-:-:S02]  /*2bc0*/  ISETP.GT.OR P3, PT, R20, 0x21, !P3 ;  /* 0x000000211400780c */ /* 0x000fc40005f64670 */
[----:B------:R-:W-:Y:S02]  /*2bd0*/  ISETP.GT.OR P0, PT, R20, 0x28, !P0 ;  /* 0x000000281400780c */ /* 0x000fe40004704670 */
[C---:B------:R-:W-:Y:S02]  /*2be0*/  ISETP.GT.OR P1, PT, R19.reuse, 0x11, !P1 ;  /* 0x000000111300780c */ /* 0x040fe40004f24670 */
[C---:B------:R-:W-:Y:S01]  /*2bf0*/  ISETP.GT.OR P4, PT, R19.reuse, 0x18, !P4 ;  /* 0x000000181300780c */ /* 0x040fe20006784670 */
[----:B------:R-:W-:Y:S02]  /*2c00*/  WARPGROUP.DEPBAR.LE gsb0, 0x0 ;  /* 0x00008000000079c5 */ /* 0x000fe40000010000 */
[----:B------:R-:W-:Y:S01]  /*2c10*/  WARPGROUP.ARRIVE ;  /* 0x00000000000079c5 */ /* 0x000fe20000000000 */
[----:B------:R-:W-:Y:S02]  /*2c20*/  ISETP.GT.OR P5, PT, R19, 0x19, !P5 ;  /* 0x000000191300780c */ /* 0x000fe40006fa4670 */
[----:B------:R-:W-:-:S02]  /*2c30*/  FSEL R100, R100, -INF , !P2 ;  /* 0xff80000064647808 */ /* 0x000fc40005000000 */
[----:B------:R-:W-:Y:S01]  /*2c40*/  FSEL R101, R101, -INF , !P3 ;  /* 0xff80000065657808 */ /* 0x000fe20005800000 */
[----:B------:R-:W-:Y:S01]  /*2c50*/  HGMMA.64x128x16.F32.BF16 R24, gdesc[UR4], R24, gsb0 ;  /* 0x01e00000041879f0 */ /* 0x000fe20008001818 */
[----:B------:R-:W-:Y:S01]  /*2c60*/  UIADD3 UR6, UR10, 0x4, URZ ;  /* 0x000000040a067890 */ /* 0x000fe2000fffe03f */
[----:B------:R-:W-:Y:S01]  /*2c70*/  FSEL R104, R104, -INF , !P0 ;  /* 0xff80000068687808 */ /* 0x000fe20004000000 */
[----:B------:R-:W-:Y:S01]  /*2c80*/  UIADD3 UR4, UR9, 0x4, URZ ;  /* 0x0000000409047890 */ /* 0x000fe2000fffe03f */
[----:B------:R-:W-:Y:S01]  /*2c90*/  FSEL R97, R95, -INF , !P1 ;  /* 0xff8000005f617808 */ /* 0x000fe20004800000 */
[----:B------:R-:W-:Y:S01]  /*2ca0*/  UMOV UR7, 0x40000040 ;  /* 0x4000004000077882 */ /* 0x000fe20000000000 */
[----:B------:R-:W-:Y:S01]  /*2cb0*/  UMOV UR5, 0x40000040 ;  /* 0x4000004000057882 */ /* 0x000fe20000000000 */
[----:B------:R-:W-:Y:S01]  /*2cc0*/  FSEL R98, R98, -INF , !P4 ;  /* 0xff80000062627808 */ /* 0x000fe20006000000 */
[----:B------:R1:W-:Y:S01]  /*2cd0*/  MUFU.EX2 R95, R150 ;  /* 0x00000096005f7308 */ /* 0x0003e20000000800 */
[C---:B------:R-:W-:Y:S01]  /*2ce0*/  ISETP.GE.AND P2, PT, R22.reuse, 0x38, PT ;  /* 0x000000381600780c */ /* 0x040fe20003f46270 */
[----:B--2---:R-:W-:Y:S01]  /*2cf0*/  FFMA.FTZ R233, R97, UR11, -R228 ;  /* 0x0000000b61e97c23 */ /* 0x004fe200080108e4 */
[----:B------:R-:W-:Y:S01]  /*2d00*/  ISETP.GE.AND P3, PT, R22, 0x39, PT ;  /* 0x000000391600780c */ /* 0x000fe20003f66270 */
[----:B------:R-:W-:Y:S01]  /*2d10*/  FFMA.FTZ R229, R98, UR11, -R229 ;  /* 0x0000000b62e57c23 */ /* 0x000fe200080108e5 */
[----:B------:R-:W-:Y:S01]  /*2d20*/  ISETP.GE.AND P0, PT, R22, 0x40, PT ;  /* 0x000000401600780c */ /* 0x000fe20003f06270 */
[----:B------:R-:W2:Y:S01]  /*2d30*/  SHFL.IDX PT, R98, R18, R5, 0x1f ;  /* 0x00001f0512627589 */ /* 0x000ea200000e0000 */
[C---:B------:R-:W-:Y:S01]  /*2d40*/  ISETP.GE.AND P1, PT, R13.reuse, 0x20, PT ;  /* 0x000000200d00780c */ /* 0x040fe20003f26270 */
[----:B------:R-:W4:Y:S01]  /*2d50*/  MUFU.EX2 R97, R96 ;  /* 0x0000006000617308 */ /* 0x000f220000000800 */
[----:B------:R-:W-:Y:S01]  /*2d60*/  ISETP.GE.AND P4, PT, R13, 0x21, PT ;  /* 0x000000210d00780c */ /* 0x000fe20003f86270 */
[----:B-1----:R-:W-:Y:S01]  /*2d70*/  VIADD R150, R5, 0x1c ;  /* 0x0000001c05967836 */ /* 0x002fe20000000000 */
[----:B------:R-:W-:-:S02]  /*2d80*/  FSEL R99, R99, -INF , !P5 ;  /* 0xff80000063637808 */ /* 0x000fc40006800000 */
[----:B------:R-:W-:Y:S02]  /*2d90*/  ISETP.GE.AND P5, PT, R13, 0x28, PT ;  /* 0x000000280d00780c */ /* 0x000fe40003fa6270 */
[C---:B------:R-:W-:Y:S01]  /*2da0*/  ISETP.GT.OR P2, PT, R20.reuse, 0x38, !P2 ;  /* 0x000000381400780c */ /* 0x040fe20005744670 */
[----:B------:R1:W3:Y:S01]  /*2db0*/  SHFL.IDX PT, R232, R21, R150, 0x1f ;  /* 0x00001f9615e87589 */ /* 0x0002e200000e0000 */
[C---:B------:R-:W-:Y:S01]  /*2dc0*/  ISETP.GT.OR P3, PT, R20.reuse, 0x39, !P3 ;  /* 0x000000391400780c */ /* 0x040fe20005f64670 */
[----:B------:R3:W-:Y:S01]  /*2dd0*/  MUFU.EX2 R96, R229 ;  /* 0x000000e500607308 */ /* 0x0007e20000000800 */
[----:B------:R-:W-:Y:S02]  /*2de0*/  ISETP.GT.OR P0, PT, R20, 0x40, !P0 ;  /* 0x000000401400780c */ /* 0x000fe40004704670 */
[C---:B------:R-:W-:Y:S02]  /*2df0*/  ISETP.GT.OR P1, PT, R19.reuse, 0x20, !P1 ;  /* 0x000000201300780c */ /* 0x040fe40004f24670 */
[----:B------:R-:W-:-:S02]  /*2e00*/  ISETP.GT.OR P4, PT, R19, 0x21, !P4 ;  /* 0x000000211300780c */ /* 0x000fc40006784670 */
[----:B------:R-:W-:Y:S01]  /*2e10*/  ISETP.GT.OR P5, PT, R19, 0x28, !P5 ;  /* 0x000000281300780c */ /* 0x000fe20006fa4670 */
[----:B-1----:R-:W1:Y:S01]  /*2e20*/  MUFU.EX2 R21, R233 ;  /* 0x000000e900157308 */ /* 0x002e620000000800 */
[----:B------:R-:W-:Y:S02]  /*2e30*/  FSEL R112, R112, -INF , !P2 ;  /* 0xff80000070707808 */ /* 0x000fe40005000000 */
[----:B------:R-:W-:Y:S01]  /*2e40*/  FSEL R113, R113, -INF , !P3 ;  /* 0xff80000071717808 */ /* 0x000fe20005800000 */
[----:B--2---:R-:W-:Y:S01]  /*2e50*/  FFMA.FTZ R100, R100, UR11, -R98 ;  /* 0x0000000b64647c23 */ /* 0x004fe20008010862 */
[----:B------:R-:W-:Y:S02]  /*2e60*/  FSEL R116, R116, -INF , !P0 ;  /* 0xff80000074747808 */ /* 0x000fe40004000000 */
[----:B------:R-:W-:Y:S02]  /*2e70*/  FSEL R102, R102, -INF , !P1 ;  /* 0xff80000066667808 */ /* 0x000fe40004800000 */
[----:B------:R-:W-:Y:S01]  /*2e80*/  FSEL R103, R103, -INF , !P4 ;  /* 0xff80000067677808 */ /* 0x000fe20006000000 */
[----:B------:R-:W-:Y:S01]  /*2e90*/  MUFU.EX2 R100, R100 ;  /* 0x0000006400647308 */ /* 0x000fe20000000800 */
[----:B------:R-:W-:-:S02]  /*2ea0*/  ISETP.GE.AND P2, PT, R22, 0x50, PT ;  /* 0x000000501600780c */ /* 0x000fc40003f46270 */
[C---:B------:R-:W-:Y:S01]  /*2eb0*/  ISETP.GE.AND P3, PT, R22.reuse, 0x51, PT ;  /* 0x000000511600780c */ /* 0x040fe20003f66270 */
[----:B---3--:R-:W-:Y:S01]  /*2ec0*/  FFMA.FTZ R229, R149, UR11, -R232 ;  /* 0x0000000b95e57c23 */ /* 0x008fe200080108e8 */
[----:B------:R-:W-:Y:S01]  /*2ed0*/  ISETP.GE.AND P0, PT, R22, 0x58, PT ;  /* 0x000000581600780c */ /* 0x000fe20003f06270 */
[----:B------:R-:W-:Y:S01]  /*2ee0*/  FFMA.FTZ R149, R102, UR11, -R98 ;  /* 0x0000000b66957c23 */ /* 0x000fe20008010862 */
[C---:B------:R-:W-:Y:S01]  /*2ef0*/  ISETP.GE.AND P1, PT, R13.reuse, 0x29, PT ;  /* 0x000000290d00780c */ /* 0x040fe20003f26270 */
[----:B------:R-:W-:Y:S01]  /*2f00*/  MUFU.EX2 R98, R229 ;  /* 0x000000e500627308 */ /* 0x000fe20000000800 */
[----:B------:R-:W-:Y:S01]  /*2f10*/  ISETP.GE.AND P4, PT, R13, 0x30, PT ;  /* 0x000000300d00780c */ /* 0x000fe20003f86270 */
[----:B------:R-:W-:Y:S01]  /*2f20*/  FFMA.FTZ R99, R99, UR11, -R232 ;  /* 0x0000000b63637c23 */ /* 0x000fe200080108e8 */
[----:B------:R-:W-:Y:S02]  /*2f30*/  FSEL R222, R106, -INF , !P5 ;  /* 0xff8000006ade7808 */ /* 0x000fe40006800000 */
[----:B------:R-:W2:Y:S01]  /*2f40*/  SHFL.IDX PT, R106, R18, R221, 0x1f ;  /* 0x00001fdd126a7589 */ /* 0x000ea200000e0000 */
[----:B------:R-:W-:-:S02]  /*2f50*/  ISETP.GT.OR P2, PT, R20, 0x50, !P2 ;  /* 0x000000501400780c */ /* 0x000fc40005744670 */
[C---:B------:R-:W-:Y:S01]  /*2f60*/  ISETP.GT.OR P3, PT, R20.reuse, 0x51, !P3 ;  /* 0x000000511400780c */ /* 0x040fe20005f64670 */
[----:B------:R-:W-:Y:S01]  /*2f70*/  MUFU.EX2 R99, R99 ;  /* 0x0000006300637308 */ /* 0x000fe20000000800 */
[----:B------:R-:W-:Y:S02]  /*2f80*/  ISETP.GT.OR P0, PT, R20, 0x58, !P0 ;  /* 0x000000581400780c */ /* 0x000fe40004704670 */
[C---:B------:R-:W-:Y:S02]  /*2f90*/  ISETP.GT.OR P1, PT, R19.reuse, 0x29, !P1 ;  /* 0x000000291300780c */ /* 0x040fe40004f24670 */
[----:B------:R-:W-:Y:S02]  /*2fa0*/  ISETP.GT.OR P4, PT, R19, 0x30, !P4 ;  /* 0x000000301300780c */ /* 0x000fe40006784670 */
[----:B------:R-:W-:Y:S02]  /*2fb0*/  FSEL R124, R124, -INF , !P2 ;  /* 0xff8000007c7c7808 */ /* 0x000fe40005000000 */
[----:B------:R-:W-:-:S02]  /*2fc0*/  FSEL R125, R125, -INF , !P3 ;  /* 0xff8000007d7d7808 */ /* 0x000fc40005800000 */
[----:B------:R-:W-:Y:S02]  /*2fd0*/  FSEL R128, R128, -INF , !P0 ;  /* 0xff80000080807808 */ /* 0x000fe40004000000 */
[----:B------:R-:W-:Y:S02]  /*2fe0*/  FSEL R107, R107, -INF , !P1 ;  /* 0xff8000006b6b7808 */ /* 0x000fe40004800000 */
[----:B------:R-:W-:Y:S02]  /*2ff0*/  FSEL R110, R110, -INF , !P4 ;  /* 0xff8000006e6e7808 */ /* 0x000fe40006000000 */
[C---:B------:R-:W-:Y:S01]  /*3000*/  ISETP.GE.AND P2, PT, R22.reuse, 0x68, PT ;  /* 0x000000681600780c */ /* 0x040fe20003f46270 */
[----:B------:R-:W-:Y:S01]  /*3010*/  FFMA.FTZ R107, R107, UR11, -R216 ;  /* 0x0000000b6b6b7c23 */ /* 0x000fe200080108d8 */
[----:B------:R-:W-:Y:S01]  /*3020*/  ISETP.GE.AND P3, PT, R22, 0x69, PT ;  /* 0x000000691600780c */ /* 0x000fe20003f66270 */
[--C-:B--2---:R-:W-:Y:S01]  /*3030*/  FFMA.FTZ R104, R104, UR11, -R106.reuse ;  /* 0x0000000b68687c23 */ /* 0x104fe2000801086a */
[----:B------:R-:W-:Y:S01]  /*3040*/  ISETP.GE.AND P0, PT, R22, 0x70, PT ;  /* 0x000000701600780c */ /* 0x000fe20003f06270 */
[----:B------:R-:W-:Y:S01]  /*3050*/  FFMA.FTZ R222, R222, UR11, -R106 ;  /* 0x0000000bdede7c23 */ /* 0x000fe2000801086a */
[C---:B------:R-:W-:Y:S01]  /*3060*/  ISETP.GE.AND P5, PT, R22.reuse, 0x71, PT ;  /* 0x000000711600780c */ /* 0x040fe20003fa6270 */
[----:B------:R-:W-:Y:S01]  /*3070*/  FFMA.FTZ R106, R105, UR11, -R216 ;  /* 0x0000000b696a7c23 */ /* 0x000fe200080108d8 */
[C---:B------:R-:W-:Y:S01]  /*3080*/  ISETP.GE.AND P1, PT, R22.reuse, 0x78, PT ;  /* 0x000000781600780c */ /* 0x040fe20003f26270 */
[----:B------:R2:W-:Y:S01]  /*3090*/  MUFU.EX2 R105, R222 ;  /* 0x000000de00697308 */ /* 0x0005e20000000800 */
[----:B------:R-:W-:Y:S01]  /*30a0*/  ISETP.GE.AND P4, PT, R22, 0x79, PT ;  /* 0x000000791600780c */ /* 0x000fe20003f86270 */
[----:B------:R-:W-:Y:S01]  /*30b0*/  FFMA.FTZ R22, R151, UR11, -R228 ;  /* 0x0000000b97167c23 */ /* 0x000fe200080108e4 */
[C---:B------:R-:W-:Y:S01]  /*30c0*/  ISETP.GT.OR P2, PT, R20.reuse, 0x68, !P2 ;  /* 0x000000681400780c */ /* 0x040fe20005744670 */
[----:B------:R-:W3:Y:S01]  /*30d0*/  SHFL.IDX PT, R228, R18, R223, 0x1f ;  /* 0x00001fdf12e47589 */ /* 0x000ee200000e0000 */
[----:B------:R-:W-:-:S02]  /*30e0*/  ISETP.GT.OR P0, PT, R20, 0x70, !P0 ;  /* 0x000000701400780c */ /* 0x000fc40004704670 */
[----:B------:R-:W-:Y:S01]  /*30f0*/  FSEL R136, R136, -INF , !P2 ;  /* 0xff80000088887808 */ /* 0x000fe20005000000 */
[----:B------:R-:W4:Y:S01]  /*3100*/  SHFL.IDX PT, R151, R18, R148, 0x1f ;  /* 0x00001f9412977589 */ /* 0x000f2200000e0000 */
[C---:B------:R-:W-:Y:S01]  /*3110*/  ISETP.GE.AND P2, PT, R13.reuse, 0x31, PT ;  /* 0x000000310d00780c */ /* 0x040fe20003f46270 */
[----:B------:R-:W-:Y:S01]  /*3120*/  MUFU.EX2 R22, R22 ;  /* 0x0000001600167308 */ /* 0x000fe20000000800 */
[----:B------:R-:W-:Y:S01]  /*3130*/  FSEL R140, R140, -INF , !P0 ;  /* 0xff8000008c8c7808 */ /* 0x000fe20004000000 */
[----:B--2---:R-:W2:Y:S01]  /*3140*/  SHFL.IDX PT, R222, R18, R218, 0x1f ;  /* 0x00001fda12de7589 */ /* 0x004ea200000e0000 */
[----:B------:R-:W-:Y:S02]  /*3150*/  ISETP.GE.AND P0, PT, R13, 0x39, PT ;  /* 0x000000390d00780c */ /* 0x000fe40003f06270 */
[C---:B------:R-:W-:Y:S02]  /*3160*/  ISETP.GT.OR P2, PT, R19.reuse, 0x31, !P2 ;  /* 0x000000311300780c */ /* 0x040fe40005744670 */
[----:B------:R-:W-:Y:S01]  /*3170*/  ISETP.GT.OR P0, PT, R19, 0x39, !P0 ;  /* 0x000000391300780c */ /* 0x000fe20004704670 */
[----:B------:R-:W-:Y:S01]  /*3180*/  MUFU.EX2 R104, R104 ;  /* 0x0000006800687308 */ /* 0x000fe20000000800 */
[----:B------:R-:W-:-:S02]  /*3190*/  ISETP.GT.OR P3, PT, R20, 0x69, !P3 ;  /* 0x000000691400780c */ /* 0x000fc40005f64670 */
[----:B------:R-:W-:Y:S02]  /*31a0*/  FSEL R216, R111, -INF , !P2 ;  /* 0xff8000006fd87808 */ /* 0x000fe40005000000 */
[----:B------:R-:W-:Y:S02]  /*31b0*/  ISETP.GE.AND P2, PT, R13, 0x40, PT ;  /* 0x000000400d00780c */ /* 0x000fe40003f46270 */
[----:B------:R-:W-:Y:S01]  /*31c0*/  FSEL R111, R115, -INF , !P0 ;  /* 0xff800000736f7808 */ /* 0x000fe20004000000 */
[----:B------:R-:W-:Y:S01]  /*31d0*/  MUFU.EX2 R106, R106 ;  /* 0x0000006a006a7308 */ /* 0x000fe20000000800 */
[----:B------:R-:W-:Y:S01]  /*31e0*/  ISETP.GE.AND P0, PT, R13, 0x48, PT ;  /* 0x000000480d00780c */ /* 0x000fe20003f06270 */
[--C-:B---3--:R-:W-:Y:S01]  /*31f0*/  FFMA.FTZ R102, R101, UR11, -R228.reuse ;  /* 0x0000000b65667c23 */ /* 0x108fe200080108e4 */
[----:B------:R-:W-:Y:S01]  /*3200*/  FSEL R137, R137, -INF , !P3 ;  /* 0xff80000089897808 */ /* 0x000fe20005800000 */
[----:B------:R-:W-:Y:S01]  /*3210*/  FFMA.FTZ R103, R103, UR11, -R228 ;  /* 0x0000000b67677c23 */ /* 0x000fe200080108e4 */
[----:B------:R-:W-:Y:S01]  /*3220*/  ISETP.GE.AND P3, PT, R13, 0x38, PT ;  /* 0x000000380d00780c */ /* 0x000fe20003f66270 */
[--C-:B----4-:R-:W-:Y:S01]  /*3230*/  FFMA.FTZ R108, R108, UR11, -R151.reuse ;  /* 0x0000000b6c6c7c23 */ /* 0x110fe20008010897 */
[C---:B------:R-:W-:Y:S01]  /*3240*/  ISETP.GT.OR P2, PT, R19.reuse, 0x40, !P2 ;  /* 0x000000401300780c */ /* 0x040fe20005744670 */
[----:B------:R3:W-:Y:S01]  /*3250*/  MUFU.EX2 R101, R149 ;  /* 0x0000009500657308 */ /* 0x0007e20000000800 */
[C---:B------:R-:W-:Y:S01]  /*3260*/  ISETP.GT.OR P0, PT, R19.reuse, 0x48, !P0 ;  /* 0x000000481300780c */ /* 0x040fe20004704670 */
[----:B------:R-:W-:Y:S01]  /*3270*/  FFMA.FTZ R110, R110, UR11, -R151 ;  /* 0x0000000b6e6e7c23 */ /* 0x000fe20008010897 */
[----:B------:R-:W-:Y:S01]  /*3280*/  ISETP.GT.OR P3, PT, R19, 0x38, !P3 ;  /* 0x000000381300780c */ /* 0x000fe20005f64670 */
[----:B------:R-:W-:Y:S01]  /*3290*/  SHFL.IDX PT, R228, R18, R150, 0x1f ;  /* 0x00001f9612e47589 */ /* 0x000fe200000e0000 */
[----:B------:R-:W-:Y:S01]  /*32a0*/  FSEL R118, R118, -INF , !P2 ;  /* 0xff80000076767808 */ /* 0x000fe20005000000 */
[--C-:B--2---:R-:W-:Y:S01]  /*32b0*/  FFMA.FTZ R216, R216, UR11, -R222.reuse ;  /* 0x0000000bd8d87c23 */ /* 0x104fe200080108de */
[----:B------:R-:W-:Y:S01]  /*32c0*/  ISETP.GE.AND P2, PT, R13, 0x49, PT ;  /* 0x000000490d00780c */ /* 0x000fe20003f46270 */
[----:B------:R-:W-:Y:S01]  /*32d0*/  FFMA.FTZ R109, R109, UR11, -R222 ;  /* 0x0000000b6d6d7c23 */ /* 0x000fe200080108de */
[----:B---3--:R-:W-:Y:S01]  /*32e0*/  FSEL R149, R122, -INF , !P0 ;  /* 0xff8000007a957808 */ /* 0x008fe20004000000 */
[----:B------:R-:W-:Y:S01]  /*32f0*/  SHFL.IDX PT, R222, R12, R23, 0x1f ;  /* 0x00001f170cde7589 */ /* 0x000fe200000e0000 */
[----:B------:R-:W-:Y:S01]  /*3300*/  ISETP.GE.AND P0, PT, R13, 0x51, PT ;  /* 0x000000510d00780c */ /* 0x000fe20003f06270 */
[----:B------:R-:W2:Y:S01]  /*3310*/  MUFU.EX2 R102, R102 ;  /* 0x0000006600667308 */ /* 0x000ea20000000800 */
[----:B------:R-:W-:-:S02]  /*3320*/  WARPGROUP.DEPBAR.LE gsb0, 0x0 ;  /* 0x00008000000079c5 */ /* 0x000fc40000010000 */
[----:B------:R-:W-:Y:S01]  /*3330*/  WARPGROUP.ARRIVE ;  /* 0x00000000000079c5 */ /* 0x000fe20000000000 */
[----:B------:R-:W-:Y:S02]  /*3340*/  FSEL R151, R114, -INF , !P3 ;  /* 0xff80000072977808 */ /* 0x000fe40005800000 */
[----:B------:R-:W-:Y:S02]  /*3350*/  ISETP.GE.AND P3, PT, R13, 0x41, PT ;  /* 0x000000410d00780c */ /* 0x000fe40003f66270 */
[C---:B------:R-:W-:Y:S01]  /*3360*/  ISETP.GT.OR P2, PT, R19.reuse, 0x49, !P2 ;  /* 0x000000491300780c */ /* 0x040fe20005744670 */
[----:B------:R-:W-:Y:S01]  /*3370*/  HGMMA.64x128x16.F32.BF16 R24, gdesc[UR4], R24, gsb0 ;  /* 0x01e00000041879f0 */ /* 0x000fe20008001818 */
[----:B------:R-:W-:Y:S01]  /*3380*/  UIADD3 UR6, UR10, 0x6, URZ ;  /* 0x000000060a067890 */ /* 0x000fe2000fffe03f */
[C---:B------:R-:W-:Y:S01]  /*3390*/  ISETP.GT.OR P0, PT, R19.reuse, 0x51, !P0 ;  /* 0x000000511300780c */ /* 0x040fe20004704670 */
[----:B------:R-:W-:Y:S01]  /*33a0*/  UIADD3 UR4, UR9, 0x6, URZ ;  /* 0x0000000609047890 */ /* 0x000fe2000fffe03f */
[----:B------:R-:W-:Y:S01]  /*33b0*/  ISETP.GT.OR P3, PT, R19, 0x41, !P3 ;  /* 0x000000411300780c */ /* 0x000fe20005f64670 */
[----:B------:R-:W-:Y:S01]  /*33c0*/  UMOV UR7, 0x40000040 ;  /* 0x4000004000077882 */ /* 0x000fe20000000000 */
[----:B------:R-:W-:Y:S01]  /*33d0*/  UMOV UR5, 0x40000040 ;  /* 0x4000004000057882 */ /* 0x000fe20000000000 */
[----:B------:R-:W-:Y:S01]  /*33e0*/  FSEL R123, R123, -INF , !P2 ;  /* 0xff8000007b7b7808 */ /* 0x000fe20005000000 */
[----:B------:R-:W3:Y:S01]  /*33f0*/  MUFU.EX2 R103, R103 ;  /* 0x0000006700677308 */ /* 0x000ee20000000800 */
[----:B------:R-:W-:-:S02]  /*3400*/  ISETP.GE.AND P2, PT, R13, 0x58, PT ;  /* 0x000000580d00780c */ /* 0x000fc40003f46270 */
[----:B------:R-:W-:Y:S02]  /*3410*/  FSEL R122, R127, -INF , !P0 ;  /* 0xff8000007f7a7808 */ /* 0x000fe40004000000 */
[----:B------:R-:W-:Y:S02]  /*3420*/  ISETP.GE.AND P0, PT, R13, 0x60, PT ;  /* 0x000000600d00780c */ /* 0x000fe40003f06270 */
[----:B------:R-:W-:Y:S01]  /*3430*/  FSEL R119, R119, -INF , !P3 ;  /* 0xff80000077777808 */ /* 0x000fe20005800000 */
[----:B------:R-:W4:Y:S01]  /*3440*/  MUFU.EX2 R107, R107 ;  /* 0x0000006b006b7308 */ /* 0x000f220000000800 */
[----:B------:R-:W-:Y:S02]  /*3450*/  ISETP.GE.AND P3, PT, R13, 0x50, PT ;  /* 0x000000500d00780c */ /* 0x000fe40003f66270 */
[C---:B------:R-:W-:Y:S02]  /*3460*/  ISETP.GT.OR P2, PT, R19.reuse, 0x58, !P2 ;  /* 0x000000581300780c */ /* 0x040fe40005744670 */
[----:B------:R-:W-:-:S02]  /*3470*/  ISETP.GT.OR P0, PT, R19, 0x60, !P0 ;  /* 0x000000601300780c */ /* 0x000fc40004704670 */
[----:B------:R-:W-:Y:S01]  /*3480*/  ISETP.GT.OR P3, PT, R19, 0x50, !P3 ;  /* 0x000000501300780c */ /* 0x000fe20005f64670 */
[----:B------:R-:W5:Y:S01]  /*3490*/  MUFU.EX2 R108, R108 ;  /* 0x0000006c006c7308 */ /* 0x000f620000000800 */
[----:B------:R-:W-:Y:S02]  /*34a0*/  FSEL R114, R130, -INF , !P2 ;  /* 0xff80000082727808 */ /* 0x000fe40005000000 */
[----:B------:R-:W-:Y:S02]  /*34b0*/  FSEL R130, R134, -INF , !P0 ;  /* 0xff80000086827808 */ /* 0x000fe40004000000 */
[----:B------:R-:W-:Y:S01]  /*34c0*/  SHFL.IDX PT, R134, R18, R217, 0x1f ;  /* 0x00001fd912867589 */ /* 0x000fe200000e0000 */
[----:B------:R-:W-:Y:S02]  /*34d0*/  FSEL R126, R126, -INF , !P3 ;  /* 0xff8000007e7e7808 */ /* 0x000fe40005800000 */
[C---:B------:R-:W-:Y:S01]  /*34e0*/  ISETP.GE.AND P3, PT, R13.reuse, 0x59, PT ;  /* 0x000000590d00780c */ /* 0x040fe20003f66270 */
[----:B------:R-:W-:Y:S01]  /*34f0*/  MUFU.EX2 R110, R110 ;  /* 0x0000006e006e7308 */ /* 0x000fe20000000800 */
[----:B------:R-:W-:-:S02]  /*3500*/  ISETP.GE.AND P2, PT, R13, 0x61, PT ;  /* 0x000000610d00780c */ /* 0x000fc40003f46270 */
[C---:B------:R-:W-:Y:S02]  /*3510*/  ISETP.GT.OR P3, PT, R19.reuse, 0x59, !P3 ;  /* 0x000000591300780c */ /* 0x040fe40005f64670 */
[----:B------:R-:W-:Y:S02]  /*3520*/  ISETP.GT.OR P2, PT, R19, 0x61, !P2 ;  /* 0x000000611300780c */ /* 0x000fe40005744670 */
[----:B------:R-:W-:Y:S02]  /*3530*/  FSEL R131, R131, -INF , !P3 ;  /* 0xff80000083837808 */ /* 0x000fe40005800000 */
[----:B------:R-:W-:Y:S02]  /*3540*/  FSEL R115, R135, -INF , !P2 ;  /* 0xff80000087737808 */ /* 0x000fe40005000000 */
[C---:B------:R-:W-:Y:S01]  /*3550*/  ISETP.GE.AND P3, PT, R13.reuse, 0x68, PT ;  /* 0x000000680d00780c */ /* 0x040fe20003f66270 */
[----:B------:R-:W1:Y:S01]  /*3560*/  SHFL.IDX PT, R135, R12, R5, 0x1f ;  /* 0x00001f050c877589 */ /* 0x000e6200000e0000 */
[----:B------:R-:W-:-:S02]  /*3570*/  ISETP.GE.AND P0, PT, R13, 0x69, PT ;  /* 0x000000690d00780c */ /* 0x000fc40003f06270 */
[----:B------:R-:W-:Y:S02]  /*3580*/  ISETP.GE.AND P2, PT, R13, 0x70, PT ;  /* 0x000000700d00780c */ /* 0x000fe40003f46270 */
[C---:B------:R-:W-:Y:S02]  /*3590*/  ISETP.GT.OR P3, PT, R19.reuse, 0x68, !P3 ;  /* 0x000000681300780c */ /* 0x040fe40005f64670 */
[C---:B------:R-:W-:Y:S02]  /*35a0*/  ISETP.GT.OR P0, PT, R19.reuse, 0x69, !P0 ;  /* 0x000000691300780c */ /* 0x040fe40004704670 */
[----:B------:R-:W-:Y:S02]  /*35b0*/  ISETP.GT.OR P2, PT, R19, 0x70, !P2 ;  /* 0x000000701300780c */ /* 0x000fe40005744670 */
[----:B------:R-:W-:Y:S02]  /*35c0*/  FSEL R138, R138, -INF , !P3 ;  /* 0xff8000008a8a7808 */ /* 0x000fe40005800000 */
[----:B------:R-:W-:-:S02]  /*35d0*/  FSEL R127, R139, -INF , !P0 ;  /* 0xff8000008b7f7808 */ /* 0x000fc40004000000 */
[----:B------:R-:W-:Y:S01]  /*35e0*/  FSEL R142, R142, -INF , !P2 ;  /* 0xff8000008e8e7808 */ /* 0x000fe20005000000 */
[----:B------:R-:W2:Y:S01]  /*35f0*/  SHFL.IDX PT, R139, R12, R150, 0x1f ;  /* 0x00001f960c8b7589 */ /* 0x000ea200000e0000 */
[C---:B------:R-:W-:Y:S02]  /*3600*/  ISETP.GE.AND P3, PT, R13.reuse, 0x71, PT ;  /* 0x000000710d00780c */ /* 0x040fe40003f66270 */
[C---:B------:R-:W-:Y:S02]  /*3610*/  ISETP.GE.AND P0, PT, R13.reuse, 0x78, PT ;  /* 0x000000780d00780c */ /* 0x040fe40003f06270 */
[----:B------:R-:W-:Y:S02]  /*3620*/  ISETP.GE.AND P2, PT, R13, 0x79, PT ;  /* 0x000000790d00780c */ /* 0x000fe40003f46270 */
[C---:B------:R-:W-:Y:S01]  /*3630*/  ISETP.GT.OR P5, PT, R20.reuse, 0x71, !P5 ;  /* 0x000000711400780c */ /* 0x040fe20006fa4670 */
[----:B------:R3:W5:Y:S01]  /*3640*/  MUFU.EX2 R13, R109 ;  /* 0x0000006d000d7308 */ /* 0x0007620000000800 */
[----:B------:R-:W-:Y:S01]  /*3650*/  ISETP.GT.OR P1, PT, R20, 0x78, !P1 ;  /* 0x000000781400780c */ /* 0x000fe20004f24670 */
[--C-:B-1----:R-:W-:Y:S01]  /*3660*/  FFMA.FTZ R118, R118, UR11, -R135.reuse ;  /* 0x0000000b76767c23 */ /* 0x102fe20008010887 */
[----:B------:R-:W-:Y:S01]  /*3670*/  ISETP.GT.OR P4, PT, R20, 0x79, !P4 ;  /* 0x000000791400780c */ /* 0x000fe20006784670 */
[--C-:B------:R-:W-:Y:S01]  /*3680*/  FFMA.FTZ R20, R112, UR11, -R134.reuse ;  /* 0x0000000b70147c23 */ /* 0x100fe20008010886 */
[----:B------:R-:W-:Y:S01]  /*3690*/  ISETP.GT.OR P3, PT, R19, 0x71, !P3 ;  /* 0x000000711300780c */ /* 0x000fe20005f64670 */
[----:B------:R-:W-:Y:S01]  /*36a0*/  FFMA.FTZ R134, R151, UR11, -R134 ;  /* 0x0000000b97867c23 */ /* 0x000fe20008010886 */
[C---:B------:R-:W-:Y:S01]  /*36b0*/  ISETP.GT.OR P0, PT, R19.reuse, 0x78, !P0 ;  /* 0x000000781300780c */ /* 0x040fe20004704670 */
[----:B------:R-:W1:Y:S01]  /*36c0*/  SHFL.IDX PT, R151, R12, R221, 0x1f ;  /* 0x00001fdd0c977589 */ /* 0x000e6200000e0000 */
[----:B------:R-:W-:Y:S01]  /*36d0*/  ISETP.GT.OR P2, PT, R19, 0x79, !P2 ;  /* 0x000000791300780c */ /* 0x000fe20005744670 */
[--C-:B---3--:R-:W-:Y:S01]  /*36e0*/  FFMA.FTZ R109, R113, UR11, -R228.reuse ;  /* 0x0000000b716d7c23 */ /* 0x108fe200080108e4 */
[----:B------:R3:W5:Y:S01]  /*36f0*/  MUFU.EX2 R19, R216 ;  /* 0x000000d800137308 */ /* 0x0007620000000800 */
[----:B------:R-:W4:Y:S01]  /*3700*/  SHFL.IDX PT, R112, R12, R148, 0x1f ;  /* 0x00001f940c707589 */ /* 0x000f2200000e0000 */
[----:B------:R-:W-:Y:S01]  /*3710*/  FFMA.FTZ R228, R111, UR11, -R228 ;  /* 0x0000000b6fe47c23 */ /* 0x000fe200080108e4 */
[----:B------:R-:W-:Y:S01]  /*3720*/  FFMA.FTZ R111, R116, UR11, -R135 ;  /* 0x0000000b746f7c23 */ /* 0x000fe20008010887 */
[----:B------:R-:W-:Y:S01]  /*3730*/  FSEL R141, R141, -INF , !P5 ;  /* 0xff8000008d8d7808 */ /* 0x000fe20006800000 */
[----:B------:R-:W-:Y:S01]  /*3740*/  SHFL.IDX PT, R113, R12, R218, 0x1f ;  /* 0x00001fda0c717589 */ /* 0x000fe200000e0000 */
[----:B--2---:R-:W-:Y:S01]  /*3750*/  FFMA.FTZ R131, R131, UR11, -R139 ;  /* 0x0000000b83837c23 */ /* 0x004fe2000801088b */
[----:B------:R-:W-:Y:S01]  /*3760*/  FSEL R143, R143, -INF , !P3 ;  /* 0xff8000008f8f7808 */ /* 0x000fe20005800000 */
[----:B------:R2:W-:Y:S01]  /*3770*/  MUFU.EX2 R18, R134 ;  /* 0x0000008600127308 */ /* 0x0005e20000000800 */
[----:B---3--:R-:W2:Y:S01]  /*3780*/  SHFL.IDX PT, R216, R12, R223, 0x1f ;  /* 0x00001fdf0cd87589 */ /* 0x008ea200000e0000 */
[----:B------:R-:W-:-:S02]  /*3790*/  FSEL R146, R146, -INF , !P0 ;  /* 0xff80000092927808 */ /* 0x000fc40004000000 */
[----:B------:R-:W-:Y:S01]  /*37a0*/  FSEL R147, R147, -INF , !P2 ;  /* 0xff80000093937808 */ /* 0x000fe20005000000 */
[----:B------:R-:W3:Y:S03]  /*37b0*/  SHFL.IDX PT, R135, R12, R217, 0x1f ;  /* 0x00001fd90c877589 */ /* 0x000ee600000e0000 */
[----:B------:R-:W-:Y:S01]  /*37c0*/  MUFU.EX2 R111, R111 ;  /* 0x0000006f006f7308 */ /* 0x000fe20000000800 */
[--C-:B-1----:R-:W-:Y:S01]  /*37d0*/  FFMA.FTZ R220, R220, UR11, -R151.reuse ;  /* 0x0000000bdcdc7c23 */ /* 0x102fe20008010897 */
[----:B------:R-:W-:Y:S01]  /*37e0*/  FFMA.FTZ R116, R149, UR11, -R151 ;  /* 0x0000000b95747c23 */ /* 0x000fe20008010897 */
[----:B------:R-:W-:-:S05]  /*37f0*/  FFMA.FTZ R151, R121, UR11, -R222 ;  /* 0x0000000b79977c23 */ /* 0x000fca00080108de */
[----:B------:R-:W1:Y:S01]  /*3800*/  MUFU.EX2 R20, R20 ;  /* 0x0000001400147308 */ /* 0x000e620000000800 */
[--C-:B----4-:R-:W-:Y:S01]  /*3810*/  FFMA.FTZ R124, R124, UR11, -R112.reuse ;  /* 0x0000000b7c7c7c23 */ /* 0x110fe20008010870 */
[----:B------:R-:W-:Y:S02]  /*3820*/  FFMA.FTZ R121, R126, UR11, -R112 ;  /* 0x0000000b7e797c23 */ /* 0x000fe40008010870 */
[----:B------:R-:W-:Y:S04]  /*3830*/  SHFL.IDX PT, R126, R17, R218, 0x1f ;  /* 0x00001fda117e7589 */ /* 0x000fe800000e0000 */
[----:B------:R4:W-:Y:S01]  /*3840*/  MUFU.EX2 R112, R118 ;  /* 0x0000007600707308 */ /* 0x0009e20000000800 */
[--C-:B--2---:R-:W-:Y:S01]  /*3850*/  FFMA.FTZ R134, R117, UR11, -R216.reuse ;  /* 0x0000000b75867c23 */ /* 0x104fe200080108d8 */
[----:B------:R-:W-:Y:S01]  /*3860*/  FFMA.FTZ R216, R119, UR11, -R216 ;  /* 0x0000000b77d87c23 */ /* 0x000fe200080108d8 */
[----:B------:R-:W-:Y:S01]  /*3870*/  FFMA.FTZ R119, R122, UR11, -R113 ;  /* 0x0000000b7a777c23 */ /* 0x000fe20008010871 */
[----:B------:R-:W-:Y:S01]  /*3880*/  FFMA.FTZ R117, R123, UR11, -R222 ;  /* 0x0000000b7b757c23 */ /* 0x000fe200080108de */
[----:B------:R-:W2:Y:S01]  /*3890*/  SHFL.IDX PT, R122, R17, R223, 0x1f ;  /* 0x00001fdf117a7589 */ /* 0x000ea200000e0000 */
[--C-:B---3--:R-:W-:Y:S01]  /*38a0*/  FFMA.FTZ R149, R128, UR11, -R135.reuse ;  /* 0x0000000b80957c23 */ /* 0x108fe20008010887 */
[----:B------:R-:W-:Y:S01]  /*38b0*/  FFMA.FTZ R135, R114, UR11, -R135 ;  /* 0x0000000b72877c23 */ /* 0x000fe20008010887 */
[----:B------:R-:W-:Y:S01]  /*38c0*/  MUFU.EX2 R116, R116 ;  /* 0x0000007400747308 */ /* 0x000fe20000000800 */
[----:B----4-:R-:W-:Y:S01]  /*38d0*/  FFMA.FTZ R118, R125, UR11, -R113 ;  /* 0x0000000b7d767c23 */ /* 0x010fe20008010871 */
[----:B------:R-:W3:Y:S04]  /*38e0*/  SHFL.IDX PT, R123, R17, R5, 0x1f ;  /* 0x00001f05117b7589 */ /* 0x000ee800000e0000 */
[----:B------:R-:W4:Y:S02]  /*38f0*/  SHFL.IDX PT, R125, R17, R221, 0x1f ;  /* 0x00001fdd117d7589 */ /* 0x000f2400000e0000 */
[----:B------:R5:W1:Y:S01]  /*3900*/  MUFU.EX2 R113, R134 ;  /* 0x0000008600717308 */ /* 0x000a620000000800 */
[----:B------:R-:W-:-:S02]  /*3910*/  WARPGROUP.DEPBAR.LE gsb0, 0x0 ;  /* 0x00008000000079c5 */ /* 0x000fc40000010000 */
[----:B------:R-:W-:Y:S01]  /*3920*/  WARPGROUP.ARRIVE ;  /* 0x00000000000079c5 */ /* 0x000fe20000000000 */
[----:B-----5:R-:W-:-:S04]  /*3930*/  FFMA.FTZ R134, R129, UR11, -R139 ;  /* 0x0000000b81867c23 */ /* 0x020fc8000801088b */
[----:B------:R-:W5:Y:S01]  /*3940*/  MUFU.EX2 R114, R220 ;  /* 0x000000dc00727308 */ /* 0x000f620000000800 */
[----:B------:R-:W1:Y:S01]  /*3950*/  SHFL.IDX PT, R129, R17, R148, 0x1f ;  /* 0x00001f9411817589 */ /* 0x000e6200000e0000 */
[--C-:B--2---:R-:W-:Y:S01]  /*3960*/  FFMA.FTZ R128, R115, UR11, -R122.reuse ;  /* 0x0000000b73807c23 */ /* 0x104fe2000801087a */
[----:B------:R-:W-:Y:S01]  /*3970*/  HGMMA.64x128x16.F32.BF16 R24, gdesc[UR4], R24, gsb0 ;  /* 0x01e00000041879f0 */ /* 0x000fe20008001818 */
[----:B------:R-:W-:Y:S01]  /*3980*/  FFMA.FTZ R133, R133, UR11, -R122 ;  /* 0x0000000b85857c23 */ /* 0x000fe2000801087a */
[----:B------:R-:W-:Y:S01]  /*3990*/  FSEL R122, R144, -INF , !P1 ;  /* 0xff800000907a7808 */ /* 0x000fe20004800000 */
[----:B------:R-:W-:Y:S01]  /*39a0*/  UMOV UR6, UR8 ;  /* 0x0000000800067c82 */ /* 0x000fe20008000000 */
[--C-:B---3--:R-:W-:Y:S01]  /*39b0*/  FFMA.FTZ R132, R132, UR11, -R123.reuse ;  /* 0x0000000b84847c23 */ /* 0x108fe2000801087b */
[----:B------:R-:W-:Y:S01]  /*39c0*/  FFMA.FTZ R130, R130, UR11, -R123 ;  /* 0x0000000b82827c23 */ /* 0x000fe2000801087b */
[----:B------:R2:W3:Y:S01]  /*39d0*/  MUFU.EX2 R115, R151 ;  /* 0x0000009700737308 */ /* 0x0004e20000000800 */
[----:B------:R-:W5:Y:S01]  /*39e0*/  SHFL.IDX PT, R123, R17, R217, 0x1f ;  /* 0x00001fd9117b7589 */ /* 0x000f6200000e0000 */
[--C-:B----4-:R-:W-:Y:S01]  /*39f0*/  FFMA.FTZ R136, R136, UR11, -R125.reuse ;  /* 0x0000000b88887c23 */ /* 0x110fe2000801087d */
[----:B------:R-:W-:Y:S01]  /*3a00*/  FFMA.FTZ R125, R138, UR11, -R125 ;  /* 0x0000000b8a7d7c23 */ /* 0x000fe2000801087d */
[--C-:B------:R-:W-:Y:S01]  /*3a10*/  FFMA.FTZ R138, R141, UR11, -R126.reuse ;  /* 0x0000000b8d8a7c23 */ /* 0x100fe2000801087e */
[----:B------:R-:W-:Y:S01]  /*3a20*/  FFMA.FTZ R126, R143, UR11, -R126 ;  /* 0x0000000b8f7e7c23 */ /* 0x000fe2000801087e */
[----:B------:R-:W-:Y:S01]  /*3a30*/  UMOV UR7, 0x40000040 ;  /* 0x4000004000077882 */ /* 0x000fe20000000000 */
[----:B------:R-:W-:Y:S01]  /*3a40*/  UIADD3 UR4, UR8, 0x80, URZ ;  /* 0x0000008008047890 */ /* 0x000fe2000fffe03f */
[----:B------:R-:W-:Y:S01]  /*3a50*/  MUFU.EX2 R118, R118 ;  /* 0x0000007600767308 */ /* 0x000fe20000000800 */
[----:B--2---:R-:W-:Y:S01]  /*3a60*/  FSEL R151, R145, -INF , !P4 ;  /* 0xff80000091977808 */ /* 0x004fe20006000000 */
[----:B------:R-:W-:Y:S01]  /*3a70*/  UMOV UR5, 0x40000040 ;  /* 0x4000004000057882 */ /* 0x000fe20000000000 */
[--C-:B-1----:R-:W-:Y:S01]  /*3a80*/  FFMA.FTZ R140, R140, UR11, -R129.reuse ;  /* 0x0000000b8c8c7c23 */ /* 0x102fe20008010881 */
[----:B------:R-:W-:-:S04]  /*3a90*/  FFMA.FTZ R129, R142, UR11, -R129 ;  /* 0x0000000b8e817c23 */ /* 0x000fc80008010881 */
[----:B------:R-:W-:Y:S01]  /*3aa0*/  MUFU.EX2 R119, R119 ;  /* 0x0000007700777308 */ /* 0x000fe20000000800 */
[----:B------:R-:W1:Y:S07]  /*3ab0*/  SHFL.IDX PT, R142, R17, R150, 0x1f ;  /* 0x00001f96118e7589 */ /* 0x000e6e00000e0000 */
        /* <DEDUP_REMOVED lines=9> */
[----:B------:R2:W4:Y:S04]  /*3b50*/  LDS R139, [R10+0x400] ;  /* 0x000400000a8b7984 */ /* 0x0005280000000800 */
[----:B------:R3:W-:Y:S01]  /*3b60*/  LDS R141, [R15+0x400] ;  /* 0x000400000f8d7984 */ /* 0x0007e20000000800 */
[----:B--2---:R2:W-:Y:S08]  /*3b70*/  MUFU.EX2 R10, R216 ;  /* 0x000000d8000a7308 */ /* 0x0045f00000000800 */
[----:B---3--:R5:W3:Y:S01]  /*3b80*/  MUFU.EX2 R15, R124 ;  /* 0x0000007c000f7308 */ /* 0x008ae20000000800 */
[----:B--2---:R2:W3:Y:S01]  /*3b90*/  SHFL.IDX PT, R216, R17, R23, 0x1f ;  /* 0x00001f1711d87589 */ /* 0x0044e200000e0000 */
[--C-:B-----5:R-:W-:Y:S01]  /*3ba0*/  FFMA.FTZ R124, R122, UR11, -R123.reuse ;  /* 0x0000000b7a7c7c23 */ /* 0x120fe2000801087b */
[----:B------:R-:W-:Y:S01]  /*3bb0*/  FFMA.FTZ R123, R146, UR11, -R123 ;  /* 0x0000000b927b7c23 */ /* 0x000fe2000801087b */
[----:B-1----:R-:W-:-:S04]  /*3bc0*/  FFMA.FTZ R122, R151, UR11, -R142 ;  /* 0x0000000b977a7c23 */ /* 0x002fc8000801088e */
[----:B--2---:R1:W2:Y:S08]  /*3bd0*/  MUFU.EX2 R17, R121 ;  /* 0x0000007900117308 */ /* 0x0042b00000000800 */
[----:B------:R-:W-:Y:S01]  /*3be0*/  MUFU.EX2 R124, R124 ;  /* 0x0000007c007c7308 */ /* 0x000fe20000000800 */
[----:B-1----:R-:W-:Y:S01]  /*3bf0*/  FFMA.FTZ R121, R147, UR11, -R142 ;  /* 0x0000000b93797c23 */ /* 0x002fe2000801088e */
[----:B----4-:R-:W1:Y:S01]  /*3c00*/  SHFL.IDX PT, R145, R139, R23, 0x1f ;  /* 0x00001f178b917589 */ /* 0x010e6200000e0000 */
[--C-:B---3--:R-:W-:Y:S01]  /*3c10*/  FFMA.FTZ R137, R137, UR11, -R216.reuse ;  /* 0x0000000b89897c23 */ /* 0x108fe200080108d8 */
[----:B------:R-:W-:-:S02]  /*3c20*/  FFMA.FTZ R127, R127, UR11, -R216 ;  /* 0x0000000b7f7f7c23 */ /* 0x000fc400080108d8 */
[----:B------:R-:W3:Y:S02]  /*3c30*/  SHFL.IDX PT, R143, R139, R223, 0x1f ;  /* 0x00001fdf8b8f7589 */ /* 0x000ee400000e0000 */
[----:B------:R-:W-:Y:S02]  /*3c40*/  MUFU.EX2 R123, R123 ;  /* 0x0000007b007b7308 */ /* 0x000fe40000000800 */
[----:B------:R-:W4:Y:S04]  /*3c50*/  SHFL.IDX PT, R144, R139, R5, 0x1f ;  /* 0x00001f058b907589 */ /* 0x000f2800000e0000 */
[----:B------:R-:W5:Y:S02]  /*3c60*/  SHFL.IDX PT, R146, R139, R148, 0x1f ;  /* 0x00001f948b927589 */ /* 0x000f6400000e0000 */
[----:B------:R-:W-:Y:S02]  /*3c70*/  MUFU.EX2 R137, R137 ;  /* 0x0000008900897308 */ /* 0x000fe40000000800 */
[----:B------:R-:W2:Y:S04]  /*3c80*/  SHFL.IDX PT, R220, R139, R221, 0x1f ;  /* 0x00001fdd8bdc7589 */ /* 0x000ea800000e0000 */
[----:B------:R-:W2:Y:S02]  /*3c90*/  SHFL.IDX PT, R216, R139, R218, 0x1f ;  /* 0x00001fda8bd87589 */ /* 0x000ea400000e0000 */
[----:B------:R-:W-:Y:S02]  /*3ca0*/  MUFU.EX2 R127, R127 ;  /* 0x0000007f007f7308 */ /* 0x000fe40000000800 */
[----:B------:R-:W2:Y:S01]  /*3cb0*/  SHFL.IDX PT, R151, R139, R217, 0x1f ;  /* 0x00001fd98b977589 */ /* 0x000ea200000e0000 */
[----:B-1----:R-:W-:Y:S01]  /*3cc0*/  FADD.FTZ R147, R29, -R145 ;  /* 0x800000911d937221 */ /* 0x002fe20000010000 */
[----:B---3--:R-:W-:-:S04]  /*3cd0*/  FADD.FTZ R142, R25, -R143 ;  /* 0x8000008f198e7221 */ /* 0x008fc80000010000 */
[----:B------:R1:W-:Y:S01]  /*3ce0*/  MUFU.EX2 R29, R135 ;  /* 0x00000087001d7308 */ /* 0x0003e20000000800 */
[----:B------:R-:W-:Y:S01]  /*3cf0*/  FADD.FTZ R143, R27, -R143 ;  /* 0x8000008f1b8f7221 */ /* 0x000fe20000010000 */
[----:B------:R-:W-:Y:S01]  /*3d00*/  FADD.FTZ R27, R31, -R145 ;  /* 0x800000911f1b7221 */ /* 0x000fe20000010000 */
[--C-:B----4-:R-:W-:Y:S01]  /*3d10*/  FADD.FTZ R24, R24, -R144.reuse ;  /* 0x8000009018187221 */ /* 0x110fe20000010000 */
[----:B------:R-:W-:Y:S01]  /*3d20*/  FADD.FTZ R26, R26, -R144 ;  /* 0x800000901a1a7221 */ /* 0x000fe20000010000 */
[----:B------:R-:W3:Y:S01]  /*3d30*/  SHFL.IDX PT, R31, R141, R223, 0x1f ;  /* 0x00001fdf8d1f7589 */ /* 0x000ee200000e0000 */
[----:B------:R-:W-:Y:S01]  /*3d40*/  FMUL.FTZ R147, R92, R147 ;  /* 0x000000935c937220 */ /* 0x000fe20000410000 */
[--C-:B-----5:R-:W-:Y:S01]  /*3d50*/  FADD.FTZ R145, R32, -R146.reuse ;  /* 0x8000009220917221 */ /* 0x120fe20000010000 */
[----:B------:R-:W-:Y:S01]  /*3d60*/  FADD.FTZ R34, R34, -R146 ;  /* 0x8000009222227221 */ /* 0x000fe20000010000 */
[----:B-1----:R1:W-:Y:S01]  /*3d70*/  LDS R135, [R14+0x400] ;  /* 0x000400000e877984 */ /* 0x0023e20000000800 */
[----:B------:R-:W-:Y:S01]  /*3d80*/  FMUL.FTZ R26, R88, R26 ;  /* 0x0000001a581a7220 */ /* 0x000fe20000410000 */
[--C-:B--2---:R-:W-:Y:S01]  /*3d90*/  FADD.FTZ R144, R28, -R220.reuse ;  /* 0x800000dc1c907221 */ /* 0x104fe20000010000 */
[----:B------:R-:W-:Y:S01]  /*3da0*/  FADD.FTZ R25, R30, -R220 ;  /* 0x800000dc1e197221 */ /* 0x000fe20000010000 */
[----:B------:R2:W4:Y:S01]  /*3db0*/  MUFU.EX2 R28, R149 ;  /* 0x00000095001c7308 */ /* 0x0005220000000800 */
[----:B------:R-:W5:Y:S01]  /*3dc0*/  SHFL.IDX PT, R30, R139, R150, 0x1f ;  /* 0x00001f968b1e7589 */ /* 0x000f6200000e0000 */
[--C-:B------:R-:W-:Y:S01]  /*3dd0*/  FADD.FTZ R146, R33, -R216.reuse ;  /* 0x800000d821927221 */ /* 0x100fe20000010000 */
[----:B------:R-:W-:Y:S01]  /*3de0*/  FADD.FTZ R35, R35, -R216 ;  /* 0x800000d823237221 */ /* 0x000fe20000010000 */
[----:B------:R-:W-:Y:S01]  /*3df0*/  FMUL.FTZ R25, R91, R25 ;  /* 0x000000195b197220 */ /* 0x000fe20000410000 */
[----:B------:R-:W4:Y:S01]  /*3e00*/  SHFL.IDX PT, R33, R141, R217, 0x1f ;  /* 0x00001fd98d217589 */ /* 0x000f2200000e0000 */
[--C-:B------:R-:W-:Y:S01]  /*3e10*/  FADD.FTZ R36, R36, -R151.reuse ;  /* 0x8000009724247221 */ /* 0x100fe20000010000 */
[----:B------:R-:W-:Y:S01]  /*3e20*/  FADD.FTZ R38, R38, -R151 ;  /* 0x8000009726267221 */ /* 0x000fe20000010000 */
[----:B-1----:R1:W4:Y:S01]  /*3e30*/  MUFU.EX2 R14, R134 ;  /* 0x00000086000e7308 */ /* 0x0023220000000800 */
[----:B------:R-:W4:Y:S01]  /*3e40*/  SHFL.IDX PT, R151, R141, R221, 0x1f ;  /* 0x00001fdd8d977589 */ /* 0x000f2200000e0000 */
[----:B------:R-:W-:Y:S01]  /*3e50*/  FMUL.FTZ R36, R97, R36 ;  /* 0x0000002461247220 */ /* 0x000fe20000410000 */
[----:B------:R-:W-:Y:S01]  /*3e60*/  FMUL.FTZ R34, R95, R34 ;  /* 0x000000225f227220 */ /* 0x000fe20000410000 */
[----:B------:R-:W-:Y:S01]  /*3e70*/  FMUL.FTZ R35, R21, R35 ;  /* 0x0000002315237220 */ /* 0x000fe20000410000 */
[----:B--2---:R-:W2:Y:S01]  /*3e80*/  SHFL.IDX PT, R149, R141, R23, 0x1f ;  /* 0x00001f178d957589 */ /* 0x004ea200000e0000 */
[----:B------:R-:W-:Y:S01]  /*3e90*/  FMUL.FTZ R38, R96, R38 ;  /* 0x0000002660267220 */ /* 0x000fe20000410000 */
[----:B---3--:R-:W-:-:S02]  /*3ea0*/  FADD.FTZ R41, R41, -R31 ;  /* 0x8000001f29297221 */ /* 0x008fc40000010000 */
[----:B-1----:R1:W-:Y:S01]  /*3eb0*/  LDS R134, [R11+0x400] ;  /* 0x000400000b867984 */ /* 0x0023e20000000800 */
[----:B------:R-:W-:Y:S01]  /*3ec0*/  FADD.FTZ R43, R43, -R31 ;  /* 0x8000001f2b2b7221 */ /* 0x000fe20000010000 */
[----:B------:R-:W-:Y:S01]  /*3ed0*/  MUFU.EX2 R122, R122 ;  /* 0x0000007a007a7308 */ /* 0x000fe20000000800 */
[----:B------:R-:W-:Y:S01]  /*3ee0*/  FMUL.FTZ R41, R102, R41 ;  /* 0x0000002966297220 */ /* 0x000fe20000410000 */
[----:B------:R-:W3:Y:S01]  /*3ef0*/  SHFL.IDX PT, R139, R141, R148, 0x1f ;  /* 0x00001f948d8b7589 */ /* 0x000ee200000e0000 */
[----:B------:R-:W-:-:S03]  /*3f00*/  FMUL.FTZ R43, R103, R43 ;  /* 0x0000002b672b7220 */ /* 0x000fc60000410000 */
[----:B------:R-:W3:Y:S01]  /*3f10*/  SHFL.IDX PT, R32, R141, R218, 0x1f ;  /* 0x00001fda8d207589 */ /* 0x000ee200000e0000 */
[--C-:B-----5:R-:W-:Y:S01]  /*3f20*/  FADD.FTZ R37, R37, -R30.reuse ;  /* 0x8000001e25257221 */ /* 0x120fe20000010000 */
[----:B------:R-:W-:Y:S01]  /*3f30*/  FADD.FTZ R39, R39, -R30 ;  /* 0x8000001e27277221 */ /* 0x000fe20000010000 */
[----:B-1----:R-:W-:Y:S01]  /*3f40*/  MUFU.EX2 R11, R131 ;  /* 0x00000083000b7308 */ /* 0x002fe20000000800 */
[--C-:B----4-:R-:W-:Y:S01]  /*3f50*/  FADD.FTZ R52, R52, -R33.reuse ;  /* 0x8000002134347221 */ /* 0x110fe20000010000 */
[----:B------:R-:W-:Y:S01]  /*3f60*/  FADD.FTZ R54, R54, -R33 ;  /* 0x8000002136367221 */ /* 0x000fe20000010000 */
[----:B------:R-:W1:Y:S01]  /*3f70*/  SHFL.IDX PT, R216, R141, R5, 0x1f ;  /* 0x00001f058dd87589 */ /* 0x000e6200000e0000 */
[----:B------:R-:W-:Y:S01]  /*3f80*/  FMUL.FTZ R37, R98, R37 ;  /* 0x0000002562257220 */ /* 0x000fe20000410000 */
[--C-:B------:R-:W-:Y:S01]  /*3f90*/  FADD.FTZ R44, R44, -R151.reuse ;  /* 0x800000972c2c7221 */ /* 0x100fe20000010000 */
[----:B------:R-:W-:Y:S01]  /*3fa0*/  FADD.FTZ R46, R46, -R151 ;  /* 0x800000972e2e7221 */ /* 0x000fe20000010000 */
[----:B------:R-:W-:Y:S01]  /*3fb0*/  FMUL.FTZ R39, R99, R39 ;  /* 0x0000002763277220 */ /* 0x000fe20000410000 */
[----:B------:R4:W-:Y:S01]  /*3fc0*/  MUFU.EX2 R30, R132 ;  /* 0x00000084001e7308 */ /* 0x0009e20000000800 */
[--C-:B--2---:R-:W-:Y:S01]  /*3fd0*/  FADD.FTZ R45, R45, -R149.reuse ;  /* 0x800000952d2d7221 */ /* 0x104fe20000010000 */
[----:B------:R-:W-:Y:S01]  /*3fe0*/  FADD.FTZ R47, R47, -R149 ;  /* 0x800000952f2f7221 */ /* 0x000fe20000010000 */
[----:B------:R-:W2:Y:S01]  /*3ff0*/  SHFL.IDX PT, R151, R141, R150, 0x1f ;  /* 0x00001f968d977589 */ /* 0x000ea200000e0000 */
[----:B------:R-:W-:Y:S01]  /*4000*/  FMUL.FTZ R44, R104, R44 ;  /* 0x0000002c682c7220 */ /* 0x000fe20000410000 */
[----:B------:R-:W-:Y:S01]  /*4010*/  FMUL.FTZ R45, R106, R45 ;  /* 0x0000002d6a2d7220 */ /* 0x000fe20000410000 */
[----:B------:R-:W-:Y:S01]  /*4020*/  FMUL.FTZ R46, R105, R46 ;  /* 0x0000002e692e7220 */ /* 0x000fe20000410000 */
[----:B------:R-:W5:Y:S01]  /*4030*/  SHFL.IDX PT, R141, R135, R5, 0x1f ;  /* 0x00001f05878d7589 */ /* 0x000f6200000e0000 */
[----:B------:R1:W-:Y:S01]  /*4040*/  MUFU.EX2 R31, R130 ;  /* 0x00000082001f7308 */ /* 0x0003e20000000800 */
[--C-:B---3--:R-:W-:Y:S01]  /*4050*/  FADD.FTZ R48, R48, -R139.reuse ;  /* 0x8000008b30307221 */ /* 0x108fe20000010000 */
[----:B------:R-:W-:Y:S01]  /*4060*/  FADD.FTZ R50, R50, -R139 ;  /* 0x8000008b32327221 */ /* 0x000fe20000010000 */
[----:B------:R-:W3:Y:S01]  /*4070*/  SHFL.IDX PT, R149, R135, R223, 0x1f ;  /* 0x00001fdf87957589 */ /* 0x000ee200000e0000 */
[----:B------:R-:W-:Y:S01]  /*4080*/  FMUL.FTZ R47, R107, R47 ;  /* 0x0000002f6b2f7220 */ /* 0x000fe20000410000 */
[--C-:B------:R-:W-:Y:S01]  /*4090*/  FADD.FTZ R49, R49, -R32.reuse ;  /* 0x8000002031317221 */ /* 0x100fe20000010000 */
[----:B------:R-:W-:Y:S01]  /*40a0*/  FADD.FTZ R51, R51, -R32 ;  /* 0x8000002033337221 */ /* 0x000fe20000010000 */
[----:B------:R-:W3:Y:S01]  /*40b0*/  SHFL.IDX PT, R139, R135, R221, 0x1f ;  /* 0x00001fdd878b7589 */ /* 0x000ee200000e0000 */
[----:B------:R2:W3:Y:S01]  /*40c0*/  MUFU.EX2 R33, R128 ;  /* 0x0000008000217308 */ /* 0x0004e20000000800 */
[----:B------:R-:W-:Y:S01]  /*40d0*/  FMUL.FTZ R48, R108, R48 ;  /* 0x000000306c307220 */ /* 0x000fe20000410000 */
[----:B------:R-:W-:Y:S01]  /*40e0*/  FMUL.FTZ R49, R13, R49 ;  /* 0x000000310d317220 */ /* 0x000fe20000410000 */
[----:B----4-:R-:W4:Y:S01]  /*40f0*/  SHFL.IDX PT, R132, R135, R23, 0x1f ;  /* 0x00001f1787847589 */ /* 0x010f2200000e0000 */
[--C-:B-1----:R-:W-:Y:S01]  /*4100*/  FADD.FTZ R40, R40, -R216.reuse ;  /* 0x800000d828287221 */ /* 0x102fe20000010000 */
[----:B------:R-:W-:Y:S01]  /*4110*/  FADD.FTZ R42, R42, -R216 ;  /* 0x800000d82a2a7221 */ /* 0x000fe20000010000 */
[----:B------:R-:W-:Y:S01]  /*4120*/  FMUL.FTZ R50, R110, R50 ;  /* 0x000000326e327220 */ /* 0x000fe20000410000 */
[----:B------:R-:W1:Y:S01]  /*4130*/  SHFL.IDX PT, R131, R135, R148, 0x1f ;  /* 0x00001f9487837589 */ /* 0x000e6200000e0000 */
[----:B------:R3:W1:Y:S01]  /*4140*/  MUFU.EX2 R32, R133 ;  /* 0x0000008500207308 */ /* 0x0006620000000800 */
[----:B------:R-:W-:Y:S01]  /*4150*/  FMUL.FTZ R40, R100, R40 ;  /* 0x0000002864287220 */ /* 0x000fe20000410000 */
[----:B------:R-:W-:Y:S01]  /*4160*/  FMUL.FTZ R42, R101, R42 ;  /* 0x0000002a652a7220 */ /* 0x000fe20000410000 */
[----:B------:R-:W1:Y:S01]  /*4170*/  SHFL.IDX PT, R130, R135, R218, 0x1f ;  /* 0x00001fda87827589 */ /* 0x000e6200000e0000 */
[--C-:B--2---:R-:W-:Y:S01]  /*4180*/  FADD.FTZ R53, R53, -R151.reuse ;  /* 0x8000009735357221 */ /* 0x104fe20000010000 */
[----:B------:R-:W-:Y:S01]  /*4190*/  FADD.FTZ R55, R55, -R151 ;  /* 0x8000009737377221 */ /* 0x000fe20000010000 */
[----:B------:R-:W-:Y:S01]  /*41a0*/  FMUL.FTZ R51, R19, R51 ;  /* 0x0000003313337220 */ /* 0x000fe20000410000 */
[----:B------:R-:W2:Y:S01]  /*41b0*/  SHFL.IDX PT, R128, R135, R217, 0x1f ;  /* 0x00001fd987807589 */ /* 0x000ea200000e0000 */
[--C-:B-----5:R-:W-:Y:S01]  /*41c0*/  FADD.FTZ R56, R56, -R141.reuse ;  /* 0x8000008d38387221 */ /* 0x120fe20000010000 */
[----:B------:R-:W-:Y:S01]  /*41d0*/  FADD.FTZ R58, R58, -R141 ;  /* 0x8000008d3a3a7221 */ /* 0x000fe20000010000 */
[----:B------:R-:W-:Y:S01]  /*41e0*/  FMUL.FTZ R52, R20, R52 ;  /* 0x0000003414347220 */ /* 0x000fe20000410000 */
[----:B------:R-:W5:Y:S01]  /*41f0*/  SHFL.IDX PT, R135, R135, R150, 0x1f ;  /* 0x00001f9687877589 */ /* 0x000f6200000e0000 */
[--C-:B---3--:R-:W-:Y:S01]  /*4200*/  FADD.FTZ R57, R57, -R149.reuse ;  /* 0x8000009539397221 */ /* 0x108fe20000010000 */
[----:B------:R-:W-:Y:S01]  /*4210*/  FADD.FTZ R59, R59, -R149 ;  /* 0x800000953b3b7221 */ /* 0x000fe20000010000 */
[----:B------:R-:W-:Y:S01]  /*4220*/  FMUL.FTZ R56, R111, R56 ;  /* 0x000000386f387220 */ /* 0x000fe20000410000 */
[----:B------:R-:W3:Y:S01]  /*4230*/  SHFL.IDX PT, R150, R134, R150, 0x1f ;  /* 0x00001f9686967589 */ /* 0x000ee200000e0000 */
[--C-:B------:R-:W-:Y:S01]  /*4240*/  FADD.FTZ R60, R60, -R139.reuse ;  /* 0x8000008b3c3c7221 */ /* 0x100fe20000010000 */
[----:B------:R-:W-:Y:S01]  /*4250*/  FADD.FTZ R62, R62, -R139 ;  /* 0x8000008b3e3e7221 */ /* 0x000fe20000010000 */
[----:B------:R-:W-:Y:S01]  /*4260*/  FMUL.FTZ R57, R113, R57 ;  /* 0x0000003971397220 */ /* 0x000fe20000410000 */
[----:B------:R2:W3:Y:S01]  /*4270*/  SHFL.IDX PT, R133, R134, R23, 0x1f ;  /* 0x00001f1786857589 */ /* 0x0004e200000e0000 */
[--C-:B----4-:R-:W-:Y:S01]  /*4280*/  FADD.FTZ R61, R61, -R132.reuse ;  /* 0x800000843d3d7221 */ /* 0x110fe20000010000 */
[----:B------:R-:W-:Y:S01]  /*4290*/  FADD.FTZ R63, R63, -R132 ;  /* 0x800000843f3f7221 */ /* 0x000fe20000010000 */
[----:B------:R-:W-:Y:S01]  /*42a0*/  FMUL.FTZ R60, R114, R60 ;  /* 0x0000003c723c7220 */ /* 0x000fe20000410000 */
[----:B------:R-:W4:Y:S01]  /*42b0*/  SHFL.IDX PT, R148, R134, R148, 0x1f ;  /* 0x00001f9486947589 */ /* 0x000f2200000e0000 */
[--C-:B-1----:R-:W-:Y:S01]  /*42c0*/  FADD.FTZ R66, R66, -R131.reuse ;  /* 0x8000008342427221 */ /* 0x102fe20000010000 */
[----:B------:R-:W-:Y:S01]  /*42d0*/  FADD.FTZ R64, R64, -R131 ;  /* 0x8000008340407221 */ /* 0x000fe20000010000 */
[----:B------:R-:W-:Y:S01]  /*42e0*/  FMUL.FTZ R61, R115, R61 ;  /* 0x0000003d733d7220 */ /* 0x000fe20000410000 */
[----:B------:R-:W1:Y:S01]  /*42f0*/  SHFL.IDX PT, R223, R134, R223, 0x1f ;  /* 0x00001fdf86df7589 */ /* 0x000e6200000e0000 */
[--C-:B------:R-:W-:Y:S01]  /*4300*/  FADD.FTZ R65, R65, -R130.reuse ;  /* 0x8000008241417221 */ /* 0x100fe20000010000 */
[----:B------:R-:W-:Y:S01]  /*4310*/  FADD.FTZ R67, R67, -R130 ;  /* 0x8000008243437221 */ /* 0x000fe20000010000 */
[----:B--2---:R2:W2:Y:S01]  /*4320*/  MUFU.EX2 R23, R136 ;  /* 0x0000008800177308 */ /* 0x0044a20000000800 */
[----:B------:R-:W-:Y:S01]  /*4330*/  SHFL.IDX PT, R221, R134, R221, 0x1f ;  /* 0x00001fdd86dd7589 */ /* 0x000fe200000e0000 */
[--C-:B------:R-:W-:Y:S01]  /*4340*/  FADD.FTZ R130, R68, -R128.reuse ;  /* 0x8000008044827221 */ /* 0x100fe20000010000 */
[----:B------:R-:W-:Y:S01]  /*4350*/  FADD.FTZ R128, R70, -R128 ;  /* 0x8000008046807221 */ /* 0x000fe20000010000 */
[----:B------:R-:W-:Y:S01]  /*4360*/  FMUL.FTZ R64, R15, R64 ;  /* 0x000000400f407220 */ /* 0x000fe20000410000 */
[----:B------:R-:W2:Y:S01]  /*4370*/  SHFL.IDX PT, R218, R134, R218, 0x1f ;  /* 0x00001fda86da7589 */ /* 0x000ea200000e0000 */
[----:B-----5:R-:W-:Y:S01]  /*4380*/  FADD.FTZ R70, R69, -R135 ;  /* 0x8000008745467221 */ /* 0x020fe20000010000 */
[----:B------:R-:W-:Y:S01]  /*4390*/  FMUL.FTZ R69, R120, R142 ;  /* 0x0000008e78457220 */ /* 0x000fe20000410000 */
[----:B------:R-:W-:Y:S01]  /*43a0*/  FMUL.FTZ R62, R116, R62 ;  /* 0x0000003e743e7220 */ /* 0x000fe20000410000 */
[----:B------:R-:W5:Y:S01]  /*43b0*/  SHFL.IDX PT, R217, R134, R217, 0x1f ;  /* 0x00001fd986d97589 */ /* 0x000f6200000e0000 */
[--C-:B---3--:R-:W-:Y:S01]  /*43c0*/  FADD.FTZ R216, R85, -R150.reuse ;  /* 0x8000009655d87221 */ /* 0x108fe20000010000 */
[----:B------:R-:W-:Y:S01]  /*43d0*/  FMUL.FTZ R85, R89, R143 ;  /* 0x0000008f59557220 */ /* 0x000fe20000410000 */
[----:B------:R-:W-:Y:S01]  /*43e0*/  FADD.FTZ R150, R87, -R150 ;  /* 0x8000009657967221 */ /* 0x000fe20000010000 */
[----:B------:R-:W3:Y:S01]  /*43f0*/  SHFL.IDX PT, R134, R134, R5, 0x1f ;  /* 0x00001f0586867589 */ /* 0x000ee200000e0000 */
[--C-:B------:R-:W-:Y:S01]  /*4400*/  FADD.FTZ R139, R77, -R133.reuse ;  /* 0x800000854d8b7221 */ /* 0x100fe20000010000 */
[----:B------:R-:W-:Y:S01]  /*4410*/  FADD.FTZ R141, R79, -R133 ;  /* 0x800000854f8d7221 */ /* 0x000fe20000010000 */
[----:B------:R-:W-:Y:S01]  /*4420*/  F2FP.BF16.F32.PACK_AB R85, R85, R26 ;  /* 0x0000001a5555723e */ /* 0x000fe200000010ff */
[--C-:B----4-:R-:W-:Y:S01]  /*4430*/  FADD.FTZ R133, R80, -R148.reuse ;  /* 0x8000009450857221 */ /* 0x110fe20000010000 */
[----:B------:R-:W-:Y:S01]  /*4440*/  FMUL.FTZ R26, R93, R27 ;  /* 0x0000001b5d1a7220 */ /* 0x000fe20000410000 */
[----:B------:R-:W-:Y:S01]  /*4450*/  FADD.FTZ R148, R82, -R148 ;  /* 0x8000009452947221 */ /* 0x000fe20000010000 */
[----:B------:R-:W-:Y:S01]  /*4460*/  FMUL.FTZ R80, R94, R145 ;  /* 0x000000915e507220 */ /* 0x000fe20000410000 */
[----:B------:R-:W-:Y:S01]  /*4470*/  FMUL.FTZ R27, R22, R146 ;  /* 0x00000092161b7220 */ /* 0x000fe20000410000 */
[----:B------:R-:W-:Y:S01]  /*4480*/  F2FP.BF16.F32.PACK_AB R82, R37, R36 ;  /* 0x000000242552723e */ /* 0x000fe200000010ff */
[--C-:B-1----:R-:W-:Y:S01]  /*4490*/  FADD.FTZ R132, R73, -R223.reuse ;  /* 0x800000df49847221 */ /* 0x102fe20000010000 */
[----:B------:R-:W1:Y:S01]  /*44a0*/  MUFU.EX2 R36, R121 ;  /* 0x0000007900247308 */ /* 0x000e620000000800 */
[----:B------:R-:W-:Y:S01]  /*44b0*/  F2FP.BF16.F32.PACK_AB R87, R26, R25 ;  /* 0x000000191a57723e */ /* 0x000fe200000010ff */
[----:B------:R-:W-:Y:S01]  /*44c0*/  FMUL.FTZ R25, R118, R65 ;  /* 0x0000004176197220 */ /* 0x000fe20000410000 */
[----:B------:R-:W-:Y:S01]  /*44d0*/  F2FP.BF16.F32.PACK_AB R80, R27, R80 ;  /* 0x000000501b50723e */ /* 0x000fe200000010ff */
[----:B------:R-:W-:Y:S01]  /*44e0*/  FMUL.FTZ R65, R17, R66 ;  /* 0x0000004211417220 */ /* 0x000fe20000410000 */
[----:B------:R-:W-:Y:S01]  /*44f0*/  FADD.FTZ R223, R75, -R223 ;  /* 0x800000df4bdf7221 */ /* 0x000fe20000010000 */
[----:B------:R-:W-:Y:S01]  /*4500*/  FMUL.FTZ R66, R28, R130 ;  /* 0x000000821c427220 */ /* 0x000fe20000410000 */
[----:B------:R-:W-:Y:S01]  /*4510*/  FMUL.FTZ R27, R14, R70 ;  /* 0x000000460e1b7220 */ /* 0x000fe20000410000 */
[----:B--2---:R-:W-:Y:S01]  /*4520*/  FADD.FTZ R149, R81, -R218 ;  /* 0x800000da51957221 */ /* 0x004fe20000010000 */
[--C-:B-----5:R-:W-:Y:S01]  /*4530*/  FADD.FTZ R151, R84, -R217.reuse ;  /* 0x800000d954977221 */ /* 0x120fe20000010000 */
[----:B------:R-:W-:Y:S01]  /*4540*/  F2FP.BF16.F32.PACK_AB R81, R35, R34 ;  /* 0x000000222351723e */ /* 0x000fe200000010ff */
[----:B------:R-:W-:Y:S01]  /*4550*/  FADD.FTZ R217, R86, -R217 ;  /* 0x800000d956d97221 */ /* 0x000fe20000010000 */
[----:B------:R-:W-:Y:S01]  /*4560*/  F2FP.BF16.F32.PACK_AB R70, R61, R60 ;  /* 0x0000003c3d46723e */ /* 0x000fe200000010ff */
[--C-:B---3--:R-:W-:Y:S01]  /*4570*/  FADD.FTZ R131, R72, -R134.reuse ;  /* 0x8000008648837221 */ /* 0x108fe20000010000 */
        /* <DEDUP_REMOVED lines=8> */
[----:B------:R-:W-:Y:S01]  /*4600*/  FADD.FTZ R135, R71, -R135 ;  /* 0x8000008747877221 */ /* 0x000fe20000010000 */
[----:B------:R-:W-:Y:S01]  /*4610*/  F2FP.BF16.F32.PACK_AB R66, R27, R66 ;  /* 0x000000421b42723e */ /* 0x000fe200000010ff */
[----:B------:R-:W-:Y:S01]  /*4620*/  FADD.FTZ R136, R76, -R221 ;  /* 0x800000dd4c887221 */ /* 0x000fe20000010000 */
        /* <DEDUP_REMOVED lines=37> */
[----:B-1----:R-:W-:Y:S01]  /*4880*/  FMUL.FTZ R150, R36, R150 ;  /* 0x0000009624967220 */ /* 0x002fe20000410000 */
        /* <DEDUP_REMOVED lines=22> */
[----:B------:R1:W-:Y:S01]  /*49f0*/  STSM.16.MT88.4 [R34+0x24400], R56 ;  /* 0x0244003822007844 */ /* 0x0003e20000004200 */
[----:B------:R-:W-:Y:S02]  /*4a00*/  F2FP.BF16.F32.PACK_AB R100, R102, R100 ;  /* 0x000000646664723e */ /* 0x000fe400000010ff */
[----:B------:R-:W-:Y:S01]  /*4a10*/  WARPGROUP.ARRIVE ;  /* 0x00000000000079c5 */ /* 0x000fe20000000000 */
[----:B------:R-:W-:Y:S02]  /*4a20*/  F2FP.BF16.F32.PACK_AB R101, R103, R101 ;  /* 0x000000656765723e */ /* 0x000fe400000010ff */
[----:B------:R-:W-:Y:S02]  /*4a30*/  F2FP.BF16.F32.PACK_AB R102, R106, R104 ;  /* 0x000000686a66723e */ /* 0x000fe400000010ff */
[----:B------:R-:W-:Y:S01]  /*4a40*/  F2FP.BF16.F32.PACK_AB R103, R107, R105 ;  /* 0x000000696b67723e */ /* 0x000fe200000010ff */
[----:B------:R-:W-:Y:S01]  /*4a50*/  HGMMA.64x64x16.F32.BF16 R184, R24, gdesc[UR4].tnspB, R184, gsb0 ;  /* 0x40e0000418b87df0 */ /* 0x000fe200080018b8 */
[----:B------:R-:W-:Y:S01]  /*4a60*/  UMOV UR6, UR4 ;  /* 0x0000000400067c82 */ /* 0x000fe20008000000 */
[----:B------:R-:W-:Y:S01]  /*4a70*/  UMOV UR7, 0x40000040 ;  /* 0x4000004000077882 */ /* 0x000fe20000000000 */
[----:B------:R-:W-:Y:S01]  /*4a80*/  UIADD3 UR4, UR8, 0x100, URZ ;  /* 0x0000010008047890 */ /* 0x000fe2000fffe03f */
[----:B------:R-:W-:-:S02]  /*4a90*/  F2FP.BF16.F32.PACK_AB R32, R32, R30 ;  /* 0x0000001e2020723e */ /* 0x000fc400000010ff */
[----:B------:R-:W-:Y:S02]  /*4aa0*/  F2FP.BF16.F32.PACK_AB R33, R33, R31 ;  /* 0x0000001f2121723e */ /* 0x000fe400000010ff */
[----:B-1----:R-:W-:Y:S02]  /*4ab0*/  F2FP.BF16.F32.PACK_AB R34, R137, R23 ;  /* 0x000000178922723e */ /* 0x002fe400000010ff */
[----:B------:R-:W-:Y:S02]  /*4ac0*/  F2FP.BF16.F32.PACK_AB R35, R127, R125 ;  /* 0x0000007d7f23723e */ /* 0x000fe400000010ff */
[----:B------:R-:W-:Y:S02]  /*4ad0*/  F2FP.BF16.F32.PACK_AB R120, R138, R140 ;  /* 0x0000008c8a78723e */ /* 0x000fe400000010ff */
[----:B------:R-:W-:Y:S02]  /*4ae0*/  F2FP.BF16.F32.PACK_AB R121, R126, R129 ;  /* 0x000000817e79723e */ /* 0x000fe400000010ff */
[----:B------:R-:W-:-:S02]  /*4af0*/  F2FP.BF16.F32.PACK_AB R122, R122, R124 ;  /* 0x0000007c7a7a723e */ /* 0x000fc400000010ff */
[----:B------:R-:W-:Y:S01]  /*4b00*/  F2FP.BF16.F32.PACK_AB R123, R36, R123 ;  /* 0x0000007b247b723e */ /* 0x000fe200000010ff */
[----:B------:R-:W-:Y:S02]  /*4b10*/  WARPGROUP.DEPBAR.LE gsb0, 0x0 ;  /* 0x00008000000079c5 */ /* 0x000fe40000010000 */
[----:B------:R-:W-:Y:S02]  /*4b20*/  F2FP.BF16.F32.PACK_AB R24, R22, R94 ;  /* 0x0000005e1618723e */ /* 0x000fe400000010ff */
[----:B------:R-:W-:Y:S02]  /*4b30*/  F2FP.BF16.F32.PACK_AB R25, R21, R95 ;  /* 0x0000005f1519723e */ /* 0x000fe400000010ff */
[----:B------:R-:W-:Y:S02]  /*4b40*/  F2FP.BF16.F32.PACK_AB R26, R98, R97 ;  /* 0x00000061621a723e */ /* 0x000fe400000010ff */
[----:B------:R-:W-:-:S04]  /*4b50*/  F2FP.BF16.F32.PACK_AB R27, R99, R96 ;  /* 0x00000060631b723e */ /* 0x000fc800000010ff */
[----:B------:R-:W-:-:S06]  /*4b60*/  WARPGROUP.ARRIVE ;  /* 0x00000000000079c5 */ /* 0x000fcc0000000000 */
[----:B------:R-:W-:Y:S01]  /*4b70*/  HGMMA.64x64x16.F32.BF16 R184, R24, gdesc[UR4].tnspB, R184, gsb0 ;  /* 0x40e0000418b87df0 */ /* 0x000fe200080018b8 */
[----:B------:R-:W-:Y:S01]  /*4b80*/  UMOV UR6, UR4 ;  /* 0x0000000400067c82 */ /* 0x000fe20008000000 */
[----:B------:R-:W-:Y:S01]  /*4b90*/  UMOV UR7, 0x40000040 ;  /* 0x4000004000077882 */ /* 0x000fe20000000000 */
[----:B------:R-:W-:Y:S01]  /*4ba0*/  UIADD3 UR4, UR8, 0x180, URZ ;  /* 0x0000018008047890 */ /* 0x000fe2000fffe03f */
[----:B------:R-:W-:Y:S02]  /*4bb0*/  WARPGROUP.DEPBAR.LE gsb0, 0x0 ;  /* 0x00008000000079c5 */ /* 0x000fe40000010000 */
[----:B------:R-:W-:Y:S01]  /*4bc0*/  WARPGROUP.ARRIVE ;  /* 0x00000000000079c5 */ /* 0x000fe20000000000 */
[----:B------:R-:W-:Y:S02]  /*4bd0*/  F2FP.BF16.F32.PACK_AB R24, R13, R108 ;  /* 0x0000006c0d18723e */ /* 0x000fe400000010ff */
[----:B------:R-:W-:Y:S02]  /*4be0*/  F2FP.BF16.F32.PACK_AB R25, R19, R110 ;  /* 0x0000006e1319723e */ /* 0x000fe400000010ff */
[----:B------:R-:W-:Y:S01]  /*4bf0*/  F2FP.BF16.F32.PACK_AB R26, R109, R20 ;  /* 0x000000146d1a723e */ /* 0x000fe200000010ff */
[----:B------:R-:W-:Y:S01]  /*4c00*/  HGMMA.64x64x16.F32.BF16 R184, R100, gdesc[UR4].tnspB, R184, gsb0 ;  /* 0x40e0000464b87df0 */ /* 0x000fe200080018b8 */
[----:B------:R-:W-:Y:S01]  /*4c10*/  F2FP.BF16.F32.PACK_AB R27, R12, R18 ;  /* 0x000000120c1b723e */ /* 0x000fe200000010ff */
[----:B------:R-:W-:Y:S01]  /*4c20*/  UMOV UR6, UR4 ;  /* 0x0000000400067c82 */ /* 0x000fe20008000000 */
[----:B------:R-:W-:Y:S01]  /*4c30*/  UMOV UR7, 0x40000040 ;  /* 0x4000004000077882 */ /* 0x000fe20000000000 */
[----:B------:R-:W-:Y:S01]  /*4c40*/  UIADD3 UR4, UR8, 0x200, URZ ;  /* 0x0000020008047890 */ /* 0x000fe2000fffe03f */
[----:B------:R-:W-:-:S02]  /*4c50*/  WARPGROUP.DEPBAR.LE gsb0, 0x0 ;  /* 0x00008000000079c5 */ /* 0x000fc40000010000 */
[----:B------:R-:W-:-:S06]  /*4c60*/  WARPGROUP.ARRIVE ;  /* 0x00000000000079c5 */ /* 0x000fcc0000000000 */
[----:B------:R-:W-:Y:S01]  /*4c70*/  HGMMA.64x64x16.F32.BF16 R184, R24, gdesc[UR4].tnspB, R184, gsb0 ;  /* 0x40e0000418b87df0 */ /* 0x000fe200080018b8 */
[----:B------:R-:W-:Y:S01]  /*4c80*/  UMOV UR6, UR4 ;  /* 0x0000000400067c82 */ /* 0x000fe20008000000 */
[----:B------:R-:W-:Y:S01]  /*4c90*/  UMOV UR7, 0x40000040 ;  /* 0x4000004000077882 */ /* 0x000fe20000000000 */
[----:B------:R-:W-:Y:S01]  /*4ca0*/  UIADD3 UR4, UR8, 0x280, URZ ;  /* 0x0000028008047890 */ /* 0x000fe2000fffe03f */
[----:B------:R-:W-:Y:S02]  /*4cb0*/  WARPGROUP.DEPBAR.LE gsb0, 0x0 ;  /* 0x00008000000079c5 */ /* 0x000fe40000010000 */
[----:B------:R-:W-:Y:S02]  /*4cc0*/  F2FP.BF16.F32.PACK_AB R24, R113, R111 ;  /* 0x0000006f7118723e */ /* 0x000fe400000010ff */
[----:B------:R-:W-:Y:S01]  /*4cd0*/  F2FP.BF16.F32.PACK_AB R25, R10, R112 ;  /* 0x000000700a19723e */ /* 0x000fe200000010ff */
[----:B------:R-:W-:Y:S01]  /*4ce0*/  IMAD R10, R235, 0x2000, R231 ;  /* 0x00002000eb0a7824 */ /* 0x000fe200078e02e7 */
[----:B------:R-:W-:-:S02]  /*4cf0*/  F2FP.BF16.F32.PACK_AB R26, R115, R114 ;  /* 0x00000072731a723e */ /* 0x000fc400000010ff */
[----:B------:R-:W-:Y:S02]  /*4d00*/  F2FP.BF16.F32.PACK_AB R27, R117, R116 ;  /* 0x00000074751b723e */ /* 0x000fe400000010ff */
[----:B------:R-:W-:Y:S02]  /*4d10*/  SHF.R.U32.HI R10, RZ, 0x4, R10 ;  /* 0x00000004ff0a7819 */ /* 0x000fe4000001160a */
[----:B------:R-:W-:Y:S02]  /*4d20*/  WARPGROUP.ARRIVE ;  /* 0x00000000000079c5 */ /* 0x000fe40000000000 */
[----:B------:R-:W-:-:S04]  /*4d30*/  LOP3.LUT R10, R10, 0x3fff, RZ, 0xc0, !PT ;  /* 0x00003fff0a0a7812 */ /* 0x000fc800078ec0ff */
[----:B------:R-:W-:Y:S01]  /*4d40*/  HGMMA.64x64x16.F32.BF16 R184, R24, gdesc[UR4].tnspB, R184, gsb0 ;  /* 0x40e0000418b87df0 */ /* 0x000fe200080018b8 */
[----:B------:R-:W-:Y:S01]  /*4d50*/  UMOV UR6, UR4 ;  /* 0x0000000400067c82 */ /* 0x000fe20008000000 */
[----:B------:R-:W-:Y:S01]  /*4d60*/  UMOV UR7, 0x40000040 ;  /* 0x4000004000077882 */ /* 0x000fe20000000000 */
[----:B------:R-:W-:Y:S02]  /*4d70*/  UIADD3 UR4, UR8, 0x300, URZ ;  /* 0x0000030008047890 */ /* 0x000fe4000fffe03f */
[----:B------:R-:W-:Y:S01]  /*4d80*/  UIADD3 UR8, UR8, 0x380, URZ ;  /* 0x0000038008087890 */ /* 0x000fe2000fffe03f */
[----:B------:R-:W-:Y:S02]  /*4d90*/  WARPGROUP.DEPBAR.LE gsb0, 0x0 ;  /* 0x00008000000079c5 */ /* 0x000fe40000010000 */
[----:B------:R-:W-:Y:S02]  /*4da0*/  F2FP.BF16.F32.PACK_AB R24, R118, R15 ;  /* 0x0000000f7618723e */ /* 0x000fe400000010ff */
[----:B------:R-:W-:-:S02]  /*4db0*/  F2FP.BF16.F32.PACK_AB R25, R119, R17 ;  /* 0x000000117719723e */ /* 0x000fc400000010ff */
[----:B------:R-:W-:Y:S02]  /*4dc0*/  F2FP.BF16.F32.PACK_AB R26, R14, R28 ;  /* 0x0000001c0e1a723e */ /* 0x000fe400000010ff */
[----:B------:R-:W-:Y:S02]  /*4dd0*/  F2FP.BF16.F32.PACK_AB R27, R11, R29 ;  /* 0x0000001d0b1b723e */ /* 0x000fe400000010ff */
[----:B------:R-:W-:Y:S02]  /*4de0*/  LOP3.LUT R11, R10, 0x10000, RZ, 0xfc, !PT ;  /* 0x000100000a0b7812 */ /* 0x000fe400078efcff */
[----:B------:R-:W-:-:S03]  /*4df0*/  WARPGROUP.ARRIVE ;  /* 0x00000000000079c5 */ /* 0x000fc60000000000 */
[----:B------:R-:W-:-:S03]  /*4e00*/  IMAD R11, R0, 0x800, R11 ;  /* 0x00000800000b7824 */ /* 0x000fc600078e020b */
[----:B------:R-:W-:Y:S01]  /*4e10*/  HGMMA.64x64x16.F32.BF16 R184, R24, gdesc[UR4].tnspB, R184, gsb0 ;  /* 0x40e0000418b87df0 */ /* 0x000fe200080018b8 */
[----:B------:R-:W-:Y:S01]  /*4e20*/  UMOV UR6, UR4 ;  /* 0x0000000400067c82 */ /* 0x000fe20008000000 */
[----:B------:R-:W-:Y:S01]  /*4e30*/  UMOV UR7, 0x40000040 ;  /* 0x4000004000077882 */ /* 0x000fe20000000000 */
[----:B------:R-:W-:Y:S02]  /*4e40*/  R2UR UR4, R16 ;  /* 0x00000000100472ca */ /* 0x000fe400000e0000 */
[----:B------:R-:W-:-:S11]  /*4e50*/  R2UR UR9, R11 ;  /* 0x000000000b0972ca */ /* 0x000fd600000e0000 */
[----:B------:R-:W-:-:S04]  /*4e60*/  USHF.R.U32.HI UR4, URZ, 0x4, UR4 ;  /* 0x000000043f047899 */ /* 0x000fc80008011604 */
[----:B------:R-:W-:-:S03]  /*4e70*/  ULOP3.LUT UR10, UR4, 0x3fff, URZ, 0xc0, !UPT ;  /* 0x00003fff040a7892 */ /* 0x000fc6000f8ec03f */
[----:B------:R-:W-:Y:S01]  /*4e80*/  UMOV UR4, UR9 ;  /* 0x0000000900047c82 */ /* 0x000fe20008000000 */
[----:B------:R-:W-:Y:S02]  /*4e90*/  WARPGROUP.DEPBAR.LE gsb0, 0x0 ;  /* 0x00008000000079c5 */ /* 0x000fe40000010000 */
[----:B------:R-:W-:-:S06]  /*4ea0*/  WARPGROUP.ARRIVE ;  /* 0x00000000000079c5 */ /* 0x000fcc0000000000 */
[----:B------:R-:W-:Y:S01]  /*4eb0*/  HGMMA.64x64x16.F32.BF16 R184, R32, gdesc[UR4].tnspB, R184, gsb0 ;  /* 0x40e0000420b87df0 */ /* 0x000fe200080018b8 */
[----:B------:R-:W-:Y:S01]  /*4ec0*/  UMOV UR6, UR8 ;  /* 0x0000000800067c82 */ /* 0x000fe20008000000 */
[----:B------:R-:W-:Y:S01]  /*4ed0*/  UMOV UR7, 0x40000040 ;  /* 0x4000004000077882 */ /* 0x000fe20000000000 */
[----:B------:R-:W-:Y:S02]  /*4ee0*/  WARPGROUP.DEPBAR.LE gsb0, 0x0 ;  /* 0x00008000000079c5 */ /* 0x000fe40000010000 */
[----:B------:R-:W-:-:S06]  /*4ef0*/  WARPGROUP.ARRIVE ;  /* 0x00000000000079c5 */ /* 0x000fcc0000000000 */
[----:B------:R-:W-:Y:S01]  /*4f00*/  HGMMA.64x64x16.F32.BF16 R184, R120, gdesc[UR4].tnspB, R184, gsb0 ;  /* 0x40e0000478b87df0 */ /* 0x000fe200080018b8 */
[----:B------:R-:W-:Y:S01]  /*4f10*/  UMOV UR6, UR10 ;  /* 0x0000000a00067c82 */ /* 0x000fe20008000000 */
[----:B------:R-:W-:Y:S01]  /*4f20*/  UMOV UR7, 0x40000040 ;  /* 0x4000004000077882 */ /* 0x000fe20000000000 */
        /* <DEDUP_REMOVED lines=58> */
.L_x_5388:
        /* <DEDUP_REMOVED lines=68> */
.L_x_5389:
        /* <DEDUP_REMOVED lines=11> */
.L_x_5379:
        /* <DEDUP_REMOVED lines=14> */
[----:B------:R-:W2:Y:S04]  /*58a0*/  LDL R10, [R1+0x4c] ;  /* 0x00004c00010a7983 */ /* 0x000ea80000100800 */
[----:B------:R-:W3:Y:S01]  /*58b0*/  LDL R9, [R1+0x48] ;  /* 0x0000480001097983 */ /* 0x000ee20000100800 */
[----:B------:R-:W-:Y:S01]  /*58c0*/  UIMAD UR4, UR6, -0x80, UR41 ;  /* 0xffffff80060478a4 */ /* 0x000fe2000f8e0229 */
[----:B------:R-:W-:Y:S01]  /*58d0*/  IMAD.MOV.U32 R237, RZ, RZ, 0x40000040 ;  /* 0x40000040ffed7424 */ /* 0x000fe200078e00ff */
[----:B------:R-:W4:Y:S01]  /*58e0*/  S2R R5, SR_TID.X ;  /* 0x0000000000057919 */ /* 0x000f220000002100 */
[----:B------:R-:W-:-:S03]  /*58f0*/  IMAD.MOV.U32 R233, RZ, RZ, 0x40000040 ;  /* 0x40000040ffe97424 */ /* 0x000fc600078e00ff */
[----:B------:R-:W-:Y:S02]  /*5900*/  IMAD.U32 R13, RZ, RZ, UR4 ;  /* 0x00000004ff0d7e24 */ /* 0x000fe4000f8e00ff */
[----:B----4-:R-:W-:-:S05]  /*5910*/  VIADD R7, R5, 0xffffff80 ;  /* 0xffffff8005077836 */ /* 0x010fca0000000000 */
[----:B-1----:R-:W-:-:S04]  /*5920*/  SHF.R.S32.HI R8, RZ, 0x1f, R7 ;  /* 0x0000001fff087819 */ /* 0x002fc80000011407 */
[----:B------:R-:W-:Y:S02]  /*5930*/  LEA.HI R5, R8, R7, RZ, 0x5 ;  /* 0x0000000708057211 */ /* 0x000fe400078f28ff */
[----:B--2---:R-:W-:Y:S02]  /*5940*/  LEA.HI R6, R10, R11, RZ, 0x5 ;  /* 0x0000000b0a067211 */ /* 0x004fe400078f28ff */
[--C-:B---3--:R-:W-:Y:S02]  /*5950*/  SHF.R.S32.HI R11, RZ, 0x2, R9.reuse ;  /* 0x00000002ff0b7819 */ /* 0x108fe40000011409 */
[----:B------:R-:W-:Y:S02]  /*5960*/  SHF.R.S32.HI R10, RZ, 0x1f, R9 ;  /* 0x0000001fff0a7819 */ /* 0x000fe40000011409 */
[----:B------:R-:W1:Y:S01]  /*5970*/  S2R R9, SR_TID.X ;  /* 0x0000000000097919 */ /* 0x000e620000002100 */
[----:B------:R-:W-:Y:S02]  /*5980*/  SHF.R.S32.HI R12, RZ, 0x5, R6 ;  /* 0x00000005ff0c7819 */ /* 0x000fe40000011406 */
[----:B------:R-:W-:-:S02]  /*5990*/  LOP3.LUT R6, R5, 0xffffffe0, RZ, 0xc0, !PT ;  /* 0xffffffe005067812 */ /* 0x000fc400078ec0ff */
[----:B------:R-:W-:Y:S01]  /*59a0*/  LEA.HI R10, R10, R11, RZ, 0x3 ;  /* 0x0000000b0a0a7211 */ /* 0x000fe200078f18ff */
[C---:B-1----:R-:W-:Y:S02]  /*59b0*/  VIADD R14, R9.reuse, 0xffffff80 ;  /* 0xffffff80090e7836 */ /* 0x042fe40000000000 */
[----:B------:R-:W-:Y:S02]  /*59c0*/  VIADD R15, R9, 0xffffff80 ;  /* 0xffffff80090f7836 */ /* 0x000fe40000000000 */
[----:B------:R-:W-:Y:S01]  /*59d0*/  IMAD.IADD R9, R7, 0x1, -R6 ;  /* 0x0000000107097824 */ /* 0x000fe200078e0a06 */
[----:B------:R-:W-:Y:S01]  /*59e0*/  SHF.R.S32.HI R14, RZ, 0x1f, R14 ;  /* 0x0000001fff0e7819 */ /* 0x000fe2000001140e */
[----:B------:R-:W-:Y:S01]  /*59f0*/  IMAD R6, R12, -0x10, R13 ;  /* 0xfffffff00c067824 */ /* 0x000fe200078e020d */
[----:B------:R-:W-:Y:S02]  /*5a00*/  LOP3.LUT R12, R10, 0xfffffff8, RZ, 0xc0, !PT ;  /* 0xfffffff80a0c7812 */ /* 0x000fe400078ec0ff */
[----:B------:R-:W-:-:S02]  /*5a10*/  LEA.HI R14, R14, R15, RZ, 0x7 ;  /* 0x0000000f0e0e7211 */ /* 0x000fc400078f38ff */
[----:B------:R-:W-:Y:S02]  /*5a20*/  SHF.R.S32.HI R10, RZ, 0x1f, R9 ;  /* 0x0000001fff0a7819 */ /* 0x000fe40000011409 */
[----:B------:R-:W-:Y:S02]  /*5a30*/  SHF.R.S32.HI R14, RZ, 0x7, R14 ;  /* 0x00000007ff0e7819 */ /* 0x000fe4000001140e */
[----:B------:R-:W-:Y:S02]  /*5a40*/  IADD3 R6, R6, R12, -R11 ;  /* 0x0000000c06067210 */ /* 0x000fe40007ffe80b */
[----:B------:R-:W-:Y:S02]  /*5a50*/  LEA.HI R5, R14, R14, RZ, 0x1 ;  /* 0x0000000e0e057211 */ /* 0x000fe400078f08ff */
[CC--:B------:R-:W-:Y:S02]  /*5a60*/  LEA.HI R11, R10.reuse, R9.reuse, RZ, 0x3 ;  /* 0x000000090a0b7211 */ /* 0x0c0fe400078f18ff */
[----:B------:R-:W-:-:S02]  /*5a70*/  LEA.HI R10, R10, R9, RZ, 0x2 ;  /* 0x000000090a0a7211 */ /* 0x000fc400078f10ff */
[----:B------:R-:W-:Y:S02]  /*5a80*/  LOP3.LUT R5, R5, 0xfffffffe, RZ, 0xc0, !PT ;  /* 0xfffffffe05057812 */ /* 0x000fe400078ec0ff */
[--C-:B------:R-:W-:Y:S02]  /*5a90*/  SHF.R.S32.HI R9, RZ, 0x3, R11.reuse ;  /* 0x00000003ff097819 */ /* 0x100fe4000001140b */
[----:B------:R-:W-:Y:S01]  /*5aa0*/  SHF.R.S32.HI R12, RZ, 0x1f, R11 ;  /* 0x0000001fff0c7819 */ /* 0x000fe2000001140b */
[----:B------:R-:W-:Y:S01]  /*5ab0*/  IMAD.IADD R5, R14, 0x1, -R5 ;  /* 0x000000010e057824 */ /* 0x000fe200078e0a05 */
[----:B------:R-:W-:Y:S02]  /*5ac0*/  SHF.R.S32.HI R11, RZ, 0x2, R10 ;  /* 0x00000002ff0b7819 */ /* 0x000fe4000001140a */
[----:B------:R-:W-:Y:S01]  /*5ad0*/  LEA.HI R12, R12, R9, RZ, 0x4 ;  /* 0x000000090c0c7211 */ /* 0x000fe200078f20ff */
[----:B------:R-:W-:Y:S01]  /*5ae0*/  IMAD R5, R5, -0x40, R6 ;  /* 0xffffffc005057824 */ /* 0x000fe200078e0206 */
[----:B------:R-:W-:Y:S01]  /*5af0*/  LEA.HI R10, R10, R11, RZ, 0x1 ;  /* 0x0000000b0a0a7211 */ /* 0x000fe200078f08ff */
[C---:B------:R-:W-:Y:S01]  /*5b00*/  VIADD R15, R11.reuse, 0x18 ;  /* 0x000000180b0f7836 */ /* 0x040fe20000000000 */
[----:B------:R-:W-:Y:S01]  /*5b10*/  LEA.HI R6, R8, R7, RZ, 0x2 ;  /* 0x0000000708067211 */ /* 0x000fe200078f10ff */
[----:B------:R-:W-:Y:S01]  /*5b20*/  VIADD R8, R11, 0x8 ;  /* 0x000000080b087836 */ /* 0x000fe20000000000 */
[----:B------:R-:W-:-:S02]  /*5b30*/  LOP3.LUT R12, R12, 0x1ffffff0, RZ, 0xc0, !PT ;  /* 0x1ffffff00c0c7812 */ /* 0x000fc400078ec0ff */
[----:B------:R-:W-:Y:S02]  /*5b40*/  LOP3.LUT R10, R10, 0xfffffffe, RZ, 0xc0, !PT ;  /* 0xfffffffe0a0a7812 */ /* 0x000fe400078ec0ff */
[----:B------:R-:W-:Y:S01]  /*5b50*/  LOP3.LUT R6, R6, 0xfffffffc, RZ, 0xc0, !PT ;  /* 0xfffffffc06067812 */ /* 0x000fe200078ec0ff */
[----:B------:R-:W-:Y:S01]  /*5b60*/  IMAD.IADD R9, R9, 0x1, -R12 ;  /* 0x0000000109097824 */ /* 0x000fe200078e0a0c */
[----:B------:R-:W-:Y:S01]  /*5b70*/  LEA.HI R13, R8, R8, RZ, 0x1 ;  /* 0x00000008080d7211 */ /* 0x000fe200078f08ff */
[----:B------:R-:W-:Y:S01]  /*5b80*/  IMAD.IADD R10, R11, 0x1, -R10 ;  /* 0x000000010b0a7824 */ /* 0x000fe200078e0a0a */
[----:B------:R-:W-:Y:S01]  /*5b90*/  LEA.HI R17, R15, R15, RZ, 0x1 ;  /* 0x0000000f0f117211 */ /* 0x000fe200078f08ff */
[----:B------:R-:W-:Y:S02]  /*5ba0*/  VIADD R12, R11, 0x10 ;  /* 0x000000100b0c7836 */ /* 0x000fe40000000000 */
[----:B------:R-:W-:Y:S01]  /*5bb0*/  IMAD.IADD R6, R7, 0x1, -R6 ;  /* 0x0000000107067824 */ /* 0x000fe200078e0a06 */
[----:B------:R-:W-:Y:S01]  /*5bc0*/  LOP3.LUT R7, R13, 0xfffffffe, RZ, 0xc0, !PT ;  /* 0xfffffffe0d077812 */ /* 0x000fe200078ec0ff */
[----:B------:R-:W-:Y:S01]  /*5bd0*/  IMAD R10, R9, 0x8, R10 ;  /* 0x00000008090a7824 */ /* 0x000fe200078e020a */
[----:B------:R-:W-:-:S02]  /*5be0*/  LEA.HI R9, R12, R12, RZ, 0x1 ;  /* 0x0000000c0c097211 */ /* 0x000fc400078f08ff */
[----:B------:R-:W-:Y:S01]  /*5bf0*/  SHF.R.S32.HI R18, RZ, 0x1f, R17 ;  /* 0x0000001fff127819 */ /* 0x000fe20000011411 */
[----:B------:R-:W-:Y:S01]  /*5c00*/  IMAD.IADD R8, R8, 0x1, -R7 ;  /* 0x0000000108087824 */ /* 0x000fe200078e0a07 */
[----:B------:R1:W-:Y:S01]  /*5c10*/  STL [R1+0x3c], R10 ;  /* 0x00003c0a01007387 */ /* 0x0003e20000100800 */
[----:B------:R-:W-:Y:S02]  /*5c20*/  SHF.R.S32.HI R7, RZ, 0x1, R13 ;  /* 0x00000001ff077819 */ /* 0x000fe4000001140d */
[--C-:B------:R-:W-:Y:S02]  /*5c30*/  SHF.R.S32.HI R11, RZ, 0x1, R9.reuse ;  /* 0x00000001ff0b7819 */ /* 0x100fe40000011409 */
[----:B------:R-:W-:-:S04]  /*5c40*/  SHF.R.S32.HI R14, RZ, 0x1f, R9 ;  /* 0x0000001fff0e7819 */ /* 0x000fc80000011409 */
[----:B------:R-:W-:Y:S02]  /*5c50*/  LEA.HI R14, R14, R11, RZ, 0x4 ;  /* 0x0000000b0e0e7211 */ /* 0x000fe400078f20ff */
[----:B-1----:R-:W-:Y:S02]  /*5c60*/  SHF.R.S32.HI R10, RZ, 0x1f, R13 ;  /* 0x0000001fff0a7819 */ /* 0x002fe4000001140d */
[----:B------:R-:W-:Y:S02]  /*5c70*/  LOP3.LUT R13, R9, 0xfffffffe, RZ, 0xc0, !PT ;  /* 0xfffffffe090d7812 */ /* 0x000fe400078ec0ff */
[----:B------:R-:W-:Y:S02]  /*5c80*/  LEA.HI R10, R10, R7, RZ, 0x4 ;  /* 0x000000070a0a7211 */ /* 0x000fe400078f20ff */
[----:B------:R-:W-:Y:S01]  /*5c90*/  SHF.R.S32.HI R9, RZ, 0x1, R17 ;  /* 0x00000001ff097819 */ /* 0x000fe20000011411 */
[----:B------:R-:W-:Y:S01]  /*5ca0*/  IMAD.IADD R13, R12, 0x1, -R13 ;  /* 0x000000010c0d7824 */ /* 0x000fe200078e0a0d */
        /* <DEDUP_REMOVED lines=10> */
[----:B------:R1:W-:Y:S01]  /*5d50*/  STL [R1+0x38], R10 ;  /* 0x0000380a01007387 */ /* 0x0003e20000100800 */
[----:B------:R-:W-:-:S02]  /*5d60*/  IMAD.IADD R9, R9, 0x1, -R18 ;  /* 0x0000000109097824 */ /* 0x000fc400078e0a12 */
[----:B------:R-:W-:Y:S01]  /*5d70*/  IMAD R8, R235, 0x2000, R16 ;  /* 0x00002000eb087824 */ /* 0x000fe200078e0210 */
[----:B------:R2:W-:Y:S01]  /*5d80*/  STL [R1+0x34], R7 ;  /* 0x0000340701007387 */ /* 0x0005e20000100800 */
[----:B------:R-:W-:Y:S02]  /*5d90*/  IMAD.MOV.U32 R15, RZ, RZ, 0x40000040 ;  /* 0x40000040ff0f7424 */ /* 0x000fe400078e00ff */
[----:B------:R-:W-:Y:S02]  /*5da0*/  IMAD.MOV.U32 R13, RZ, RZ, 0x40000040 ;  /* 0x40000040ff0d7424 */ /* 0x000fe400078e00ff */
[----:B------:R-:W-:Y:S02]  /*5db0*/  IMAD.MOV.U32 R11, RZ, RZ, 0x40000040 ;  /* 0x40000040ff0b7424 */ /* 0x000fe400078e00ff */
[----:B-1----:R-:W-:Y:S02]  /*5dc0*/  IMAD R10, R9, 0x8, R12 ;  /* 0x00000008090a7824 */ /* 0x002fe400078e020c */
[----:B------:R-:W-:-:S02]  /*5dd0*/  VIADD R9, R8, 0x4000 ;  /* 0x0000400008097836 */ /* 0x000fc40000000000 */
[----:B--2---:R-:W-:Y:S01]  /*5de0*/  VIADD R7, R8, 0x20c00 ;  /* 0x00020c0008077836 */ /* 0x004fe20000000000 */
[----:B------:R-:W-:Y:S01]  /*5df0*/  SHF.R.U32.HI R8, RZ, 0x4, R8 ;  /* 0x00000004ff087819 */ /* 0x000fe20000011608 */
[----:B------:R1:W-:Y:S01]  /*5e00*/  STL [R1+0x30], R10 ;  /* 0x0000300a01007387 */ /* 0x0003e20000100800 */
[----:B------:R-:W-:Y:S01]  /*5e10*/  SHF.R.U32.HI R9, RZ, 0x4, R9 ;  /* 0x00000004ff097819 */ /* 0x000fe20000011609 */
[C---:B------:R-:W-:Y:S01]  /*5e20*/  VIADD R18, R6.reuse, 0x8 ;  /* 0x0000000806127836 */ /* 0x040fe20000000000 */
[----:B------:R-:W-:Y:S01]  /*5e30*/  SHF.R.U32.HI R7, RZ, 0x4, R7 ;  /* 0x00000004ff077819 */ /* 0x000fe20000011607 */
[----:B------:R-:W-:Y:S01]  /*5e40*/  VIADD R18, R6, 0x14 ;  /* 0x0000001406127836 */ /* 0x000fe20000000000 */
[----:B------:R-:W-:Y:S02]  /*5e50*/  LOP3.LUT R8, R8, 0x3fff, RZ, 0xc0, !PT ;  /* 0x00003fff08087812 */ /* 0x000fe400078ec0ff */
[----:B------:R-:W-:Y:S02]  /*5e60*/  LOP3.LUT R9, R9, 0x3fff, RZ, 0xc0, !PT ;  /* 0x00003fff09097812 */ /* 0x000fe400078ec0ff */
[----:B------:R-:W-:-:S02]  /*5e70*/  LOP3.LUT R7, R7, 0x3fff, RZ, 0xc0, !PT ;  /* 0x00003fff07077812 */ /* 0x000fc400078ec0ff */
[----:B------:R-:W-:Y:S02]  /*5e80*/  LOP3.LUT R8, R8, 0x10000, RZ, 0xfc, !PT ;  /* 0x0001000008087812 */ /* 0x000fe400078efcff */
[----:B------:R-:W-:Y:S01]  /*5e90*/  LOP3.LUT R17, R9, 0x10000, RZ, 0xfc, !PT ;  /* 0x0001000009117812 */ /* 0x000fe200078efcff */
[----:B------:R-:W-:Y:S01]  /*5ea0*/  IMAD.MOV.U32 R9, RZ, RZ, 0x40000040 ;  /* 0x40000040ff097424 */ /* 0x000fe200078e00ff */
[----:B------:R-:W-:Y:S01]  /*5eb0*/  LOP3.LUT R7, R7, 0x10000, RZ, 0xfc, !PT ;  /* 0x0001000007077812 */ /* 0x000fe200078efcff */
[C---:B------:R-:W-:Y:S01]  /*5ec0*/  VIADD R14, R8.reuse, 0x2 ;  /* 0x00000002080e7836 */ /* 0x040fe20000000000 */
[----:B------:R2:W-:Y:S01]  /*5ed0*/  STL [R1+0x24], R8 ;  /* 0x0000240801007387 */ /* 0x0005e20000100800 */
[C---:B------:R-:W-:Y:S02]  /*5ee0*/  VIADD R12, R8.reuse, 0x4 ;  /* 0x00000004080c7836 */ /* 0x040fe40000000000 */
[----:B-1----:R-:W-:Y:S01]  /*5ef0*/  VIADD R10, R8, 0x6 ;  /* 0x00000006080a7836 */ /* 0x002fe20000000000 */
[----:B------:R1:W-:Y:S01]  /*5f00*/  STL [R1+0x40], R7 ;  /* 0x0000400701007387 */ /* 0x0003e20000100800 */
[----:B------:R-:W-:-:S02]  /*5f10*/  VIADD R236, R17, 0x4 ;  /* 0x0000000411ec7836 */ /* 0x000fc40000000000 */
[C---:B------:R-:W-:Y:S01]  /*5f20*/  VIADD R232, R17.reuse, 0x6 ;  /* 0x0000000611e87836 */ /* 0x040fe20000000000 */
[----:B------:R3:W-:Y:S01]  /*5f30*/  STL [R1+0x20], R17 ;  /* 0x0000201101007387 */ /* 0x0007e20000100800 */
[----:B--2---:R-:W-:-:S03]  /*5f40*/  VIADD R8, R17, 0x2 ;  /* 0x0000000211087836 */ /* 0x004fc60000000000 */
[----:B------:R2:W-:Y:S01]  /*5f50*/  STL.64 [R1+0x18], R14 ;  /* 0x0000180e01007387 */ /* 0x0005e20000100a00 */
[----:B-1----:R-:W-:-:S03]  /*5f60*/  VIADD R7, R6, 0x4 ;  /* 0x0000000406077836 */ /* 0x002fc60000000000 */
[----:B------:R2:W-:Y:S01]  /*5f70*/  STL.64 [R1+0x10], R12 ;  /* 0x0000100c01007387 */ /* 0x0005e20000100a00 */
[C---:B------:R-:W-:Y:S02]  /*5f80*/  VIADD R7, R6.reuse, 0x10 ;  /* 0x0000001006077836 */ /* 0x040fe40000000000 */
[C---:B---3--:R-:W-:Y:S01]  /*5f90*/  VIADD R17, R6.reuse, 0xc ;  /* 0x0000000c06117836 */ /* 0x048fe20000000000 */
[----:B------:R2:W-:Y:S01]  /*5fa0*/  STL.64 [R1+0x8], R10 ;  /* 0x0000080a01007387 */ /* 0x0005e20000100a00 */
[C---:B------:R-:W-:Y:S02]  /*5fb0*/  VIADD R17, R6.reuse, 0x18 ;  /* 0x0000001806117836 */ /* 0x040fe40000000000 */
[----:B------:R-:W-:Y:S01]  /*5fc0*/  VIADD R7, R6, 0x1c ;  /* 0x0000001c06077836 */ /* 0x000fe20000000000 */
[----:B------:R2:W-:Y:S06]  /*5fd0*/  STL.64 [R1], R8 ;  /* 0x0000000801007387 */ /* 0x0005ec0000100a00 */
.L_x_5402:
[----:B------:R-:W-:-:S05]  /*5fe0*/  IMAD.U32 R7, RZ, RZ, UR36 ;  /* 0x00000024ff077e24 */ /* 0x000fca000f8e00ff */
[----:B------:R-:W-:-:S04]  /*5ff0*/  LOP3.LUT R7, R7, 0x1, RZ, 0xfc, !PT ;  /* 0x0000000107077812 */ /* 0x000fc800078efcff */
[----:B------:R-:W-:-:S13]  /*6000*/  ISETP.NE.AND P0, PT, R7, 0x3, PT ;  /* 0x000000030700780c */ /* 0x000fda0003f05270 */
[----:B------:R-:W-:Y:S05]  /*6010*/  @!P0 BRA `(.L_x_5392) ;  /* 0x0000000000048947 */ /* 0x000fea0003800000 */
[----:B------:R-:W-:Y:S01]  /*6020*/  BPT.TRAP 0x1 ;  /* 0x000000040000795c */ /* 0x000fe20000300000 */
.L_x_5392:
[----:B------:R-:W-:Y:S01]  /*6030*/  IMAD R7, R0, 0x8, R16 ;  /* 0x0000000800077824 */ /* 0x000fe200078e0210 */
[----:B------:R-:W-:-:S04]  /*6040*/  SHF.L.U32 R20, R4, 0x1f, RZ ;  /* 0x0000001f04147819 */ /* 0x000fc800000006ff */
[----:B------:R1:W3:Y:S01]  /*6050*/  SYNCS.PHASECHK.TRANS64.TRYWAIT P1, [R7+URZ+0x30c10], R20 ;  /* 0x030c1014070075a7 */ /* 0x0002e2000802017f */
[----:B------:R-:W-:Y:S05]  /*6060*/  @!P0 BRA `(.L_x_5393) ;  /* 0x0000000000048947 */ /* 0x000fea0003800000 */
[----:B------:R-:W-:Y:S01]  /*6070*/  BPT.TRAP 0x1 ;  /* 0x000000040000795c */ /* 0x000fe20000300000 */
.L_x_5393:
[----:B--2---:R-:W-:-:S05]  /*6080*/  VIADD R8, R16, 0x10000 ;  /* 0x0001000010087836 */ /* 0x004fca0000000000 */
[----:B------:R-:W-:-:S04]  /*6090*/  SHF.R.U32.HI R8, RZ, 0x4, R8 ;  /* 0x00000004ff087819 */ /* 0x000fc80000011608 */
[----:B------:R-:W-:-:S04]  /*60a0*/  LOP3.LUT R8, R8, 0x3fff, RZ, 0xc0, !PT ;  /* 0x00003fff08087812 */ /* 0x000fc800078ec0ff */
[----:B------:R-:W-:Y:S01]  /*60b0*/  LOP3.LUT R9, R8, 0x10000, RZ, 0xfc, !PT ;  /* 0x0001000008097812 */ /* 0x000fe200078efcff */
[----:B---3--:R-:W-:Y:S06]  /*60c0*/  @P1 BRA `(.L_x_5394) ;  /* 0x0000000000081947 */ /* 0x008fec0003800000 */
[----:B------:R-:W2:Y:S02]  /*60d0*/  SYNCS.PHASECHK.TRANS64.TRYWAIT P1, [R7+URZ+0x30c10], R20 ;  /* 0x030c1014070075a7 */ /* 0x000ea4000802017f */
[----:B--2---:R-:W-:Y:S05]  /*60e0*/  @!P1 BRA `(.L_x_5395) ;  /* 0x000000cc00909947 */ /* 0x004fea0003800000 */
.L_x_5394:
        /* <DEDUP_REMOVED lines=63> */
.L_x_5396:
[----:B------:R1:W1:Y:S01]  /*64e0*/  SYNCS.PHASECHK.TRANS64.TRYWAIT P1, [R7+URZ+0x30c30], R20 ;  /* 0x030c3014070075a7 */ /* 0x000262000802017f */
[----:B------:R-:W-:Y:S05]  /*64f0*/  @!P0 BRA `(.L_x_5397) ;  /* 0x0000000000048947 */ /* 0x000fea0003800000 */
[----:B------:R-:W-:Y:S01]  /*6500*/  BPT.TRAP 0x1 ;  /* 0x000000040000795c */ /* 0x000fe20000300000 */
.L_x_5397:
        /* <DEDUP_REMOVED lines=8> */
.L_x_5398:
[----:B------:R-:W5:Y:S04]  /*6590*/  LDL R12, [R1+0x20] ;  /* 0x00002000010c7983 */ /* 0x000f680000100800 */
[----:B------:R-:W4:Y:S01]  /*65a0*/  LDL.64 R10, [R1] ;  /* 0x00000000010a7983 */ /* 0x000f220000100a00 */
[----:B------:R-:W-:Y:S01]  /*65b0*/  R2UR UR6, R9 ;  /* 0x00000000090672ca */ /* 0x000fe200000e0000 */
[----:B------:R-:W-:Y:S01]  /*65c0*/  WARPGROUP.ARRIVE ;  /* 0x00000000000079c5 */ /* 0x000fe20000000000 */
[----:B------:R-:W-:Y:S01]  /*65d0*/  UMOV UR5, 0x40000040 ;  /* 0x4000004000057882 */ /* 0x000fe20000000000 */
[----:B------:R-:W-:Y:S01]  /*65e0*/  UMOV UR7, 0x40000040 ;  /* 0x4000004000077882 */ /* 0x000fe20000000000 */
[----:B------:R-:W-:Y:S01]  /*65f0*/  UMOV UR11, 0x40000040 ;  /* 0x40000040000b7882 */ /* 0x000fe20000000000 */
[C---:B------:R-:W-:Y:S01]  /*6600*/  VIADD R13, R6.reuse, 0x14 ;  /* 0x00000014060d7836 */ /* 0x040fe20000000000 */
[----:B--2---:R-:W1:Y:S01]  /*6610*/  SHFL.IDX PT, R17, R15, R6, 0x1f ;  /* 0x00001f060f117589 */ /* 0x004e6200000e0000 */
[C---:B------:R-:W-:Y:S01]  /*6620*/  VIADD R14, R6.reuse, 0x18 ;  /* 0x00000018060e7836 */ /* 0x040fe20000000000 */
[C---:B------:R-:W-:Y:S01]  /*6630*/  ISETP.GT.AND P2, PT, R5.reuse, RZ, PT ;  /* 0x000000ff0500720c */ /* 0x040fe20003f44270 */
[C---:B------:R-:W-:Y:S01]  /*6640*/  VIADD R21, R6.reuse, 0x4 ;  /* 0x0000000406157836 */ /* 0x040fe20000000000 */
[----:B------:R-:W-:Y:S01]  /*6650*/  ISETP.GT.AND P1, PT, R5, 0x8, PT ;  /* 0x000000080500780c */ /* 0x000fe20003f24270 */
[C---:B------:R-:W-:Y:S01]  /*6660*/  VIADD R19, R6.reuse, 0x8 ;  /* 0x0000000806137836 */ /* 0x040fe20000000000 */
[----:B------:R-:W2:Y:S01]  /*6670*/  SHFL.IDX PT, R13, R15, R13, 0x1f ;  /* 0x00001f0d0f0d7589 */ /* 0x000ea200000e0000 */
[----:B------:R-:W-:Y:S01]  /*6680*/  VIADD R18, R6, 0x1c ;  /* 0x0000001c06127836 */ /* 0x000fe20000000000 */
[----:B------:R-:W-:Y:S01]  /*6690*/  FSEL R101, R101, -INF , P2 ;  /* 0xff80000065657808 */ /* 0x000fe20001000000 */
[----:B------:R-:W-:Y:S01]  /*66a0*/  IMAD R220, R0, 0x400, R220 ;  /* 0x0000040000dc7824 */ /* 0x000fe200078e02dc */
[----:B------:R-:W2:Y:S01]  /*66b0*/  SHFL.IDX PT, R9, R15, R21, 0x1f ;  /* 0x00001f150f097589 */ /* 0x000ea200000e0000 */
[----:B------:R-:W-:-:S02]  /*66c0*/  FSEL R93, R93, -INF , P2 ;  /* 0xff8000005d5d7808 */ /* 0x000fc40001000000 */
[----:B------:R-:W-:Y:S01]  /*66d0*/  FSEL R222, R88, -INF , P2 ;  /* 0xff80000058de7808 */ /* 0x000fe20001000000 */
[----:B------:R-:W2:Y:S01]  /*66e0*/  SHFL.IDX PT, R14, R15, R14, 0x1f ;  /* 0x00001f0e0f0e7589 */ /* 0x000ea200000e0000 */
[----:B------:R-:W-:Y:S02]  /*66f0*/  FSEL R90, R90, -INF , P1 ;  /* 0xff8000005a5a7808 */ /* 0x000fe40000800000 */
[----:B------:R-:W-:Y:S01]  /*6700*/  FSEL R96, R96, -INF , P2 ;  /* 0xff80000060607808 */ /* 0x000fe20001000000 */
[----:B---3--:R-:W-:Y:S01]  /*6710*/  SHFL.IDX PT, R20, R234, R21, 0x1f ;  /* 0x00001f15ea147589 */ /* 0x008fe200000e0000 */
[----:B------:R-:W-:Y:S02]  /*6720*/  FSEL R104, R104, -INF , P2 ;  /* 0xff80000068687808 */ /* 0x000fe40001000000 */
[----:B------:R-:W-:Y:S01]  /*6730*/  FSEL R98, R98, -INF , P1 ;  /* 0xff80000062627808 */ /* 0x000fe20000800000 */
[----:B------:R-:W3:Y:S01]  /*6740*/  SHFL.IDX PT, R22, R234, R19, 0x1f ;  /* 0x00001f13ea167589 */ /* 0x000ee200000e0000 */
        /* <DEDUP_REMOVED lines=40> */
[----:B-----5:R-:W-:Y:S01]  /*69d0*/  R2UR UR4, R12 ;  /* 0x000000000c0472ca */ /* 0x020fe200000e0000 */
[----:B------:R-:W-:Y:S01]  /*69e0*/  VIADD R12, R6, 0x10 ;  /* 0x00000010060c7836 */ /* 0x000fe20000000000 */
[----:B----4-:R-:W-:Y:S02]  /*69f0*/  R2UR UR8, R10 ;  /* 0x000000000a0872ca */ /* 0x010fe400000e0000 */
[----:B------:R-:W-:Y:S01]  /*6a00*/  R2UR UR9, R11 ;  /* 0x000000000b0972ca */ /* 0x000fe200000e0000 */
[----:B------:R-:W-:Y:S01]  /*6a10*/  VIADD R11, R6, 0xc ;  /* 0x0000000c060b7836 */ /* 0x000fe20000000000 */
[----:B------:R-:W4:Y:S04]  /*6a20*/  SHFL.IDX PT, R10, R15, R19, 0x1f ;  /* 0x00001f130f0a7589 */ /* 0x000f2800000e0000 */
[----:B------:R-:W5:Y:S03]  /*6a30*/  SHFL.IDX PT, R12, R15, R12, 0x1f ;  /* 0x00001f0c0f0c7589 */ /* 0x000f6600000e0000 */
[----:B------:R-:W-:Y:S01]  /*6a40*/  HGMMA.64x128x16.F32.BF16 R24, gdesc[UR4], RZ, !UPT, gsb0 ;  /* 0x01e00000041879f0 */ /* 0x000fe2000c0018ff */
[----:B------:R-:W-:Y:S01]  /*6a50*/  UIADD3 UR4, UR6, 0x2, URZ ;  /* 0x0000000206047890 */ /* 0x000fe2000fffe03f */
[----:B------:R-:W5:Y:S01]  /*6a60*/  SHFL.IDX PT, R11, R15, R11, 0x1f ;  /* 0x00001f0b0f0b7589 */ /* 0x000f6200000e0000 */
[----:B------:R-:W-:-:S02]  /*6a70*/  ULDC UR5, c[0x0][0x744] ;  /* 0x0001d10000057ab9 */ /* 0x000fc40000000800 */
[--C-:B-1----:R-:W-:Y:S01]  /*6a80*/  FFMA.FTZ R222, R222, UR5, -R17.reuse ;  /* 0x00000005dede7c23 */ /* 0x102fe20008010811 */
[----:B------:R-:W1:Y:S02]  /*6a90*/  SHFL.IDX PT, R15, R15, R18, 0x1f ;  /* 0x00001f120f0f7589 */ /* 0x000e6400000e0000 */
[----:B------:R-:W-:Y:S01]  /*6aa0*/  UMOV UR10, UR4 ;  /* 0x00000004000a7c82 */ /* 0x000fe20008000000 */
[----:B------:R-:W-:Y:S01]  /*6ab0*/  UIADD3 UR4, UR6, 0x4, URZ ;  /* 0x0000000406047890 */ /* 0x000fe2000fffe03f */
[----:B------:R-:W-:Y:S01]  /*6ac0*/  FFMA.FTZ R90, R90, UR5, -R17 ;  /* 0x000000055a5a7c23 */ /* 0x000fe20008010811 */
[----:B------:R-:W1:Y:S01]  /*6ad0*/  SHFL.IDX PT, R18, R234, R6, 0x1f ;  /* 0x00001f06ea127589 */ /* 0x000e6200000e0000 */
[----:B--2---:R-:W-:Y:S01]  /*6ae0*/  FFMA.FTZ R97, R97, UR5, -R13 ;  /* 0x0000000561617c23 */ /* 0x004fe2000801080d */
[----:B------:R-:W-:Y:S01]  /*6af0*/  UIADD3 UR6, UR6, 0x6, URZ ;  /* 0x0000000606067890 */ /* 0x000fe2000fffe03f */
[----:B------:R2:W-:Y:S01]  /*6b00*/  MUFU.EX2 R225, R90 ;  /* 0x0000005a00e17308 */ /* 0x0005e20000000800 */
[--C-:B------:R-:W-:Y:S01]  /*6b10*/  FFMA.FTZ R89, R89, UR5, -R9.reuse ;  /* 0x0000000559597c23 */ /* 0x100fe20008010809 */
[----:B------:R-:W-:Y:S01]  /*6b20*/  FFMA.FTZ R9, R91, UR5, -R9 ;  /* 0x000000055b097c23 */ /* 0x000fe20008010809 */
[----:B------:R-:W-:Y:S01]  /*6b30*/  FFMA.FTZ R100, R100, UR5, -R14 ;  /* 0x0000000564647c23 */ /* 0x000fe2000801080e */
[----:B---3--:R-:W-:Y:S01]  /*6b40*/  FFMA.FTZ R21, R108, UR5, -R22 ;  /* 0x000000056c157c23 */ /* 0x008fe20008010816 */
[--C-:B----4-:R-:W-:Y:S01]  /*6b50*/  FFMA.FTZ R231, R231, UR5, -R10.reuse ;  /* 0x00000005e7e77c23 */ /* 0x110fe2000801080a */
[----:B------:R-:W-:Y:S01]  /*6b60*/  FFMA.FTZ R10, R94, UR5, -R10 ;  /* 0x000000055e0a7c23 */ /* 0x000fe2000801080a */
[----:B------:R-:W-:Y:S01]  /*6b70*/  FFMA.FTZ R22, R110, UR5, -R22 ;  /* 0x000000056e167c23 */ /* 0x000fe20008010816 */
[----:B------:R-:W-:Y:S01]  /*6b80*/  MUFU.EX2 R227, R97 ;  /* 0x0000006100e37308 */ /* 0x000fe20000000800 */
[--C-:B-----5:R-:W-:Y:S01]  /*6b90*/  FFMA.FTZ R96, R96, UR5, -R12.reuse ;  /* 0x0000000560607c23 */ /* 0x120fe2000801080c */
[----:B------:R-:W-:Y:S01]  /*6ba0*/  FFMA.FTZ R12, R98, UR5, -R12 ;  /* 0x00000005620c7c23 */ /* 0x000fe2000801080c */
[----:B------:R-:W-:Y:S01]  /*6bb0*/  FFMA.FTZ R14, R102, UR5, -R14 ;  /* 0x00000005660e7c23 */ /* 0x000fe2000801080e */
[----:B------:R-:W3:Y:S01]  /*6bc0*/  SHFL.IDX PT, R98, R223, R6, 0x1f ;  /* 0x00001f06df627589 */ /* 0x000ee200000e0000 */
[--C-:B------:R-:W-:Y:S01]  /*6bd0*/  FFMA.FTZ R93, R93, UR5, -R11.reuse ;  /* 0x000000055d5d7c23 */ /* 0x100fe2000801080b */
[----:B------:R-:W-:Y:S01]  /*6be0*/  FFMA.FTZ R11, R95, UR5, -R11 ;  /* 0x000000055f0b7c23 */ /* 0x000fe2000801080b */
[----:B------:R-:W-:Y:S01]  /*6bf0*/  FFMA.FTZ R13, R99, UR5, -R13 ;  /* 0x00000005630d7c23 */ /* 0x000fe2000801080d */
[----:B------:R-:W-:Y:S01]  /*6c00*/  MUFU.EX2 R224, R89 ;  /* 0x0000005900e07308 */ /* 0x000fe20000000800 */
[--C-:B-1----:R-:W-:Y:S01]  /*6c10*/  FFMA.FTZ R101, R101, UR5, -R15.reuse ;  /* 0x0000000565657c23 */ /* 0x102fe2000801080f */
[----:B------:R-:W-:Y:S01]  /*6c20*/  FFMA.FTZ R15, R103, UR5, -R15 ;  /* 0x00000005670f7c23 */ /* 0x000fe2000801080f */
[----:B------:R-:W-:Y:S01]  /*6c30*/  VIADD R103, R6, 0xc ;  /* 0x0000000c06677836 */ /* 0x000fe20000000000 */
[----:B------:R-:W-:Y:S01]  /*6c40*/  FSEL R99, R121, -INF , P2 ;  /* 0xff80000079637808 */ /* 0x000fe20001000000 */
[--C-:B------:R-:W-:Y:S01]  /*6c50*/  FFMA.FTZ R17, R104, UR5, -R18.reuse ;  /* 0x0000000568117c23 */ /* 0x100fe20008010812 */
[----:B------:R-:W-:Y:S01]  /*6c60*/  FFMA.FTZ R18, R106, UR5, -R18 ;  /* 0x000000056a127c23 */ /* 0x000fe20008010812 */
[C---:B------:R-:W-:Y:S01]  /*6c70*/  VIADD R106, R6.reuse, 0x10 ;  /* 0x00000010066a7836 */ /* 0x040fe20000000000 */
[----:B------:R1:W-:Y:S01]  /*6c80*/  MUFU.EX2 R226, R101 ;  /* 0x0000006500e27308 */ /* 0x0003e20000000800 */
[----:B------:R-:W-:Y:S01]  /*6c90*/  VIADD R104, R6, 0x18 ;  /* 0x0000001806687836 */ /* 0x000fe20000000000 */
[----:B------:R-:W4:Y:S01]  /*6ca0*/  SHFL.IDX PT, R88, R234, R103, 0x1f ;  /* 0x00001f67ea587589 */ /* 0x000f2200000e0000 */
[--C-:B------:R-:W-:Y:S01]  /*6cb0*/  FFMA.FTZ R19, R105, UR5, -R20.reuse ;  /* 0x0000000569137c23 */ /* 0x100fe20008010814 */
[----:B------:R-:W-:Y:S01]  /*6cc0*/  FFMA.FTZ R20, R107, UR5, -R20 ;  /* 0x000000056b147c23 */ /* 0x000fe20008010814 */
[----:B------:R-:W-:Y:S01]  /*6cd0*/  FSEL R107, R129, -INF , P2 ;  /* 0xff800000816b7808 */ /* 0x000fe20001000000 */
[----:B--2---:R-:W2:Y:S01]  /*6ce0*/  SHFL.IDX PT, R90, R234, R106, 0x1f ;  /* 0x00001f6aea5a7589 */ /* 0x004ea200000e0000 */
[----:B------:R-:W-:Y:S01]  /*6cf0*/  FSEL R105, R128, -INF , P2 ;  /* 0xff80000080697808 */ /* 0x000fe20001000000 */
[----:B------:R5:W-:Y:S01]  /*6d00*/  MUFU.EX2 R228, R93 ;  /* 0x0000005d00e47308 */ /* 0x000be20000000800 */
[----:B-1----:R-:W-:Y:S01]  /*6d10*/  VIADD R101, R6, 0x14 ;  /* 0x0000001406657836 */ /* 0x002fe20000000000 */
[----:B------:R-:W1:Y:S01]  /*6d20*/  SHFL.IDX PT, R94, R234, R104, 0x1f ;  /* 0x00001f68ea5e7589 */ /* 0x000e6200000e0000 */
[----:B---3--:R-:W-:Y:S01]  /*6d30*/  FFMA.FTZ R97, R120, UR5, -R98 ;  /* 0x0000000578617c23 */ /* 0x008fe20008010862 */
[----:B------:R-:W-:-:S02]  /*6d40*/  FSEL R120, R144, -INF , P2 ;  /* 0xff80000090787808 */ /* 0x000fc40001000000 */
[----:B------:R-:W3:Y:S01]  /*6d50*/  SHFL.IDX PT, R92, R234, R101, 0x1f ;  /* 0x00001f65ea5c7589 */ /* 0x000ee200000e0000 */
[C---:B------:R-:W-:Y:S01]  /*6d60*/  VIADD R144, R6.reuse, 0x14 ;  /* 0x0000001406907836 */ /* 0x040fe20000000000 */
[----:B------:R3:W-:Y:S01]  /*6d70*/  MUFU.EX2 R229, R100 ;  /* 0x0000006400e57308 */ /* 0x0007e20000000800 */
[----:B-----5:R-:W-:Y:S01]  /*6d80*/  VIADD R93, R6, 0x1c ;  /* 0x0000001c065d7836 */ /* 0x020fe20000000000 */
[----:B------:R-:W5:Y:S01]  /*6d90*/  SHFL.IDX PT, R103, R223, R103, 0x1f ;  /* 0x00001f67df677589 */ /* 0x000f6200000e0000 */
[----:B------:R-:W-:Y:S01]  /*6da0*/  FFMA.FTZ R98, R122, UR5, -R98 ;  /* 0x000000057a627c23 */ /* 0x000fe20008010862 */
[----:B------:R-:W-:Y:S02]  /*6db0*/  FSEL R122, R141, -INF , P2 ;  /* 0xff8000008d7a7808 */ /* 0x000fe40001000000 */
[----:B------:R1:W5:Y:S02]  /*6dc0*/  SHFL.IDX PT, R234, R234, R93, 0x1f ;  /* 0x00001f5deaea7589 */ /* 0x00036400000e0000 */
[----:B------:R5:W-:Y:S02]  /*6dd0*/  MUFU.EX2 R230, R96 ;  /* 0x0000006000e67308 */ /* 0x000be40000000800 */
[----:B------:R3:W-:Y:S01]  /*6de0*/  SHFL.IDX PT, R110, R223, R104, 0x1f ;  /* 0x00001f68df6e7589 */ /* 0x0007e200000e0000 */
[--C-:B----4-:R-:W-:Y:S01]  /*6df0*/  FFMA.FTZ R23, R109, UR5, -R88.reuse ;  /* 0x000000056d177c23 */ /* 0x110fe20008010858 */
[----:B------:R-:W-:Y:S01]  /*6e00*/  FSEL R109, R125, -INF , P2 ;  /* 0xff8000007d6d7808 */ /* 0x000fe20001000000 */
[----:B------:R-:W-:Y:S01]  /*6e10*/  FFMA.FTZ R88, R111, UR5, -R88 ;  /* 0x000000056f587c23 */ /* 0x000fe20008010858 */
[--C-:B--2---:R-:W-:Y:S01]  /*6e20*/  FFMA.FTZ R89, R112, UR5, -R90.reuse ;  /* 0x0000000570597c23 */ /* 0x104fe2000801085a */
[----:B------:R-:W-:Y:S01]  /*6e30*/  FFMA.FTZ R90, R114, UR5, -R90 ;  /* 0x00000005725a7c23 */ /* 0x000fe2000801085a */
[----:B------:R-:W-:Y:S01]  /*6e40*/  VIADD R114, R6, 0x8 ;  /* 0x0000000806727836 */ /* 0x000fe20000000000 */
[----:B------:R2:W4:Y:S01]  /*6e50*/  SHFL.IDX PT, R108, R223, R101, 0x1f ;  /* 0x00001f65df6c7589 */ /* 0x00052200000e0000 */
[--C-:B-1----:R-:W-:Y:S01]  /*6e60*/  FFMA.FTZ R93, R116, UR5, -R94.reuse ;  /* 0x00000005745d7c23 */ /* 0x102fe2000801085e */
[----:B------:R-:W-:Y:S01]  /*6e70*/  FFMA.FTZ R94, R118, UR5, -R94 ;  /* 0x00000005765e7c23 */ /* 0x000fe2000801085e */
[----:B------:R-:W-:Y:S01]  /*6e80*/  FSEL R118, R145, -INF , P2 ;  /* 0xff80000091767808 */ /* 0x000fe20001000000 */
[----:B------:R-:W1:Y:S01]  /*6e90*/  SHFL.IDX PT, R102, R223, R114, 0x1f ;  /* 0x00001f72df667589 */ /* 0x000e6200000e0000 */
[----:B---3--:R-:W-:Y:S01]  /*6ea0*/  FFMA.FTZ R91, R113, UR5, -R92 ;  /* 0x00000005715b7c23 */ /* 0x008fe2000801085c */
[----:B------:R-:W-:Y:S01]  /*6eb0*/  VIADD R113, R6, 0x4 ;  /* 0x0000000406717836 */ /* 0x000fe20000000000 */
[----:B------:R-:W-:Y:S01]  /*6ec0*/  FSEL R104, R127, -INF , P1 ;  /* 0xff8000007f687808 */ /* 0x000fe20000800000 */
[----:B------:R-:W3:Y:S01]  /*6ed0*/  SHFL.IDX PT, R106, R223, R106, 0x1f ;  /* 0x00001f6adf6a7589 */ /* 0x000ee200000e0000 */
[--C-:B-----5:R-:W-:Y:S01]  /*6ee0*/  FFMA.FTZ R109, R109, UR5, -R103.reuse ;  /* 0x000000056d6d7c23 */ /* 0x120fe20008010867 */
[----:B--2---:R-:W-:Y:S01]  /*6ef0*/  FSEL R101, R124, -INF , P2 ;  /* 0xff8000007c657808 */ /* 0x004fe20001000000 */
[----:B------:R-:W-:Y:S01]  /*6f00*/  VIADD R145, R6, 0x10 ;  /* 0x0000001006917836 */ /* 0x000fe20000000000 */
[----:B------:R-:W2:Y:S01]  /*6f10*/  SHFL.IDX PT, R100, R223, R113, 0x1f ;  /* 0x00001f71df647589 */ /* 0x000ea200000e0000 */
[--C-:B------:R-:W-:Y:S01]  /*6f20*/  FFMA.FTZ R95, R117, UR5, -R234.reuse ;  /* 0x00000005755f7c23 */ /* 0x100fe200080108ea */
[----:B------:R-:W-:Y:S01]  /*6f30*/  FFMA.FTZ R104, R104, UR5, -R103 ;  /* 0x0000000568687c23 */ /* 0x000fe20008010867 */
[----:B------:R-:W-:Y:S01]  /*6f40*/  FFMA.FTZ R96, R119, UR5, -R234 ;  /* 0x0000000577607c23 */ /* 0x000fe200080108ea */
[----:B------:R-:W5:Y:S01]  /*6f50*/  SHFL.IDX PT, R117, R219, R144, 0x1f ;  /* 0x00001f90db757589 */ /* 0x000f6200000e0000 */
[----:B------:R1:W-:Y:S01]  /*6f60*/  MUFU.EX2 R103, R109 ;  /* 0x0000006d00677308 */ /* 0x0003e20000000800 */
[----:B------:R-:W-:Y:S01]  /*6f70*/  VIADD R234, R6, 0x1c ;  /* 0x0000001c06ea7836 */ /* 0x000fe20000000000 */
[----:B------:R-:W-:Y:S01]  /*6f80*/  FSEL R116, R148, -INF , P2 ;  /* 0xff80000094747808 */ /* 0x000fe20001000000 */
[----:B------:R-:W-:Y:S01]  /*6f90*/  VIADD R148, R6, 0xc ;  /* 0x0000000c06947836 */ /* 0x000fe20000000000 */
[----:B------:R-:W-:Y:S01]  /*6fa0*/  FSEL R111, R133, -INF , P2 ;  /* 0xff800000856f7808 */ /* 0x000fe20001000000 */
[----:B------:R-:W-:Y:S01]  /*6fb0*/  FFMA.FTZ R92, R115, UR5, -R92 ;  /* 0x00000005735c7c23 */ /* 0x000fe2000801085c */
[----:B------:R5:W5:Y:S01]  /*6fc0*/  SHFL.IDX PT, R112, R223, R234, 0x1f ;  /* 0x00001feadf707589 */ /* 0x000b6200000e0000 */
[--C-:B----4-:R-:W-:Y:S01]  /*6fd0*/  FFMA.FTZ R107, R107, UR5, -R108.reuse ;  /* 0x000000056b6b7c23 */ /* 0x110fe2000801086c */
[----:B------:R-:W-:Y:S01]  /*6fe0*/  FFMA.FTZ R108, R131, UR5, -R108 ;  /* 0x00000005836c7c23 */ /* 0x000fe2000801086c */
[----:B-1----:R-:W-:Y:S01]  /*6ff0*/  FSEL R109, R132, -INF , P2 ;  /* 0xff800000846d7808 */ /* 0x002fe20001000000 */
[----:B------:R-:W1:Y:S01]  /*7000*/  SHFL.IDX PT, R131, R219, R6, 0x1f ;  /* 0x00001f06db837589 */ /* 0x000e6200000e0000 */
[--C-:B------:R-:W-:Y:S01]  /*7010*/  FFMA.FTZ R101, R101, UR5, -R102.reuse ;  /* 0x0000000565657c23 */ /* 0x100fe20008010866 */
[----:B------:R-:W-:Y:S01]  /*7020*/  FFMA.FTZ R102, R126, UR5, -R102 ;  /* 0x000000057e667c23 */ /* 0x000fe20008010866 */
[----:B------:R-:W-:Y:S01]  /*7030*/  FSEL R125, R140, -INF , P2 ;  /* 0xff8000008c7d7808 */ /* 0x000fe20001000000 */
[--C-:B------:R-:W-:Y:S01]  /*7040*/  FFMA.FTZ R109, R109, UR5, -R110.reuse ;  /* 0x000000056d6d7c23 */ /* 0x100fe2000801086e */
[----:B------:R-:W-:Y:S01]  /*7050*/  FFMA.FTZ R110, R134, UR5, -R110 ;  /* 0x00000005866e7c23 */ /* 0x000fe2000801086e */
[----:B------:R-:W4:Y:S01]  /*7060*/  SHFL.IDX PT, R121, R219, R148, 0x1f ;  /* 0x00001f94db797589 */ /* 0x000f2200000e0000 */
[--C-:B---3--:R-:W-:Y:S01]  /*7070*/  FFMA.FTZ R105, R105, UR5, -R106.reuse ;  /* 0x0000000569697c23 */ /* 0x108fe2000801086a */
[----:B------:R-:W-:Y:S01]  /*7080*/  FFMA.FTZ R106, R130, UR5, -R106 ;  /* 0x00000005826a7c23 */ /* 0x000fe2000801086a */
[--C-:B--2---:R-:W-:Y:S01]  /*7090*/  FFMA.FTZ R99, R99, UR5, -R100.reuse ;  /* 0x0000000563637c23 */ /* 0x104fe20008010864 */
[----:B------:R-:W-:Y:S01]  /*70a0*/  FFMA.FTZ R100, R123, UR5, -R100 ;  /* 0x000000057b647c23 */ /* 0x000fe20008010864 */
[----:B------:R2:W3:Y:S01]  /*70b0*/  SHFL.IDX PT, R134, R219, R113, 0x1f ;  /* 0x00001f71db867589 */ /* 0x0004e200000e0000 */
[----:B------:R-:W-:Y:S01]  /*70c0*/  FSEL R130, R136, -INF , P2 ;  /* 0xff80000088827808 */ /* 0x000fe20001000000 */
[--C-:B-----5:R-:W-:Y:S01]  /*70d0*/  FFMA.FTZ R118, R118, UR5, -R117.reuse ;  /* 0x0000000576767c23 */ /* 0x120fe20008010875 */
[----:B------:R-:W-:Y:S01]  /*70e0*/  FFMA.FTZ R117, R147, UR5, -R117 ;  /* 0x0000000593757c23 */ /* 0x000fe20008010875 */
[----:B------:R5:W3:Y:S01]  /*70f0*/  SHFL.IDX PT, R123, R219, R114, 0x1f ;  /* 0x00001f72db7b7589 */ /* 0x000ae200000e0000 */
[C---:B------:R-:W-:Y:S01]  /*7100*/  VIADD R223, R6.reuse, 0x18 ;  /* 0x0000001806df7836 */ /* 0x040fe20000000000 */
[----:B------:R-:W3:Y:S02]  /*7110*/  MUFU.EX2 R10, R10 ;  /* 0x0000000a000a7308 */ /* 0x000ee40000000800 */
[----:B------:R-:W3:Y:S01]  /*7120*/  LDL R147, [R1+0x2c] ;  /* 0x00002c0001937983 */ /* 0x000ee20000100800 */
[----:B------:R-:W-:Y:S01]  /*7130*/  FFMA.FTZ R111, R111, UR5, -R112 ;  /* 0x000000056f6f7c23 */ /* 0x000fe20008010870 */
[----:B--2---:R-:W-:Y:S01]  /*7140*/  FSEL R113, R151, -INF , P1 ;  /* 0xff80000097717808 */ /* 0x004fe20000800000 */
[----:B------:R-:W-:-:S02]  /*7150*/  VIADD R151, R6, 0x4 ;  /* 0x0000000406977836 */ /* 0x000fc40000000000 */
[----:B------:R-:W-:Y:S01]  /*7160*/  FFMA.FTZ R112, R135, UR5, -R112 ;  /* 0x0000000587707c23 */ /* 0x000fe20008010870 */
[----:B------:R-:W-:Y:S01]  /*7170*/  FSEL R135, R137, -INF , P2 ;  /* 0xff80000089877808 */ /* 0x000fe20001000000 */
[--C-:B-1----:R-:W-:Y:S01]  /*7180*/  FFMA.FTZ R130, R130, UR5, -R131.reuse ;  /* 0x0000000582827c23 */ /* 0x102fe20008010883 */
[----:B-----5:R-:W-:Y:S01]  /*7190*/  FSEL R114, R149, -INF , P2 ;  /* 0xff80000095727808 */ /* 0x020fe20001000000 */
[----:B------:R-:W-:Y:S02]  /*71a0*/  VIADD R149, R6, 0x8 ;  /* 0x0000000806957836 */ /* 0x000fe40000000000 */
[----:B------:R-:W-:Y:S01]  /*71b0*/  FFMA.FTZ R131, R138, UR5, -R131 ;  /* 0x000000058a837c23 */ /* 0x000fe20008010883 */
[----:B------:R-:W1:Y:S01]  /*71c0*/  SHFL.IDX PT, R119, R219, R145, 0x1f ;  /* 0x00001f91db777589 */ /* 0x000e6200000e0000 */
[--C-:B----4-:R-:W-:Y:S01]  /*71d0*/  FFMA.FTZ R122, R122, UR5, -R121.reuse ;  /* 0x000000057a7a7c23 */ /* 0x110fe20008010879 */
[----:B------:R-:W-:Y:S01]  /*71e0*/  FFMA.FTZ R121, R143, UR5, -R121 ;  /* 0x000000058f797c23 */ /* 0x000fe20008010879 */
[----:B------:R-:W2:Y:S01]  /*71f0*/  MUFU.EX2 R11, R11 ;  /* 0x0000000b000b7308 */ /* 0x000ea20000000800 */
[----:B------:R-:W4:Y:S01]  /*7200*/  SHFL.IDX PT, R115, R219, R223, 0x1f ;  /* 0x00001fdfdb737589 */ /* 0x000f2200000e0000 */
[----:B---3--:R-:W-:Y:S01]  /*7210*/  FFMA.FTZ R135, R135, UR5, -R134 ;  /* 0x0000000587877c23 */ /* 0x008fe20008010886 */
[----:B------:R-:W-:-:S02]  /*7220*/  WARPGROUP.DEPBAR.LE gsb0, 0x0 ;  /* 0x00008000000079c5 */ /* 0x000fc40000010000 */
[----:B------:R-:W-:Y:S01]  /*7230*/  WARPGROUP.ARRIVE ;  /* 0x00000000000079c5 */ /* 0x000fe20000000000 */
[----:B------:R-:W-:Y:S01]  /*7240*/  FFMA.FTZ R134, R139, UR5, -R134 ;  /* 0x000000058b867c23 */ /* 0x000fe20008010886 */
[--C-:B------:R-:W-:Y:S01]  /*7250*/  FFMA.FTZ R125, R125, UR5, -R123.reuse ;  /* 0x000000057d7d7c23 */ /* 0x100fe2000801087b */
[----:B------:R-:W-:Y:S01]  /*7260*/  FFMA.FTZ R123, R142, UR5, -R123 ;  /* 0x000000058e7b7c23 */ /* 0x000fe2000801087b */
[----:B------:R-:W3:Y:S01]  /*7270*/  SHFL.IDX PT, R219, R219, R234, 0x1f ;  /* 0x00001feadbdb7589 */ /* 0x000ee200000e0000 */
[----:B------:R-:W5:Y:S01]  /*7280*/  MUFU.EX2 R9, R9 ;  /* 0x0000000900097308 */ /* 0x000f620000000800 */
[----:B------:R-:W-:Y:S01]  /*7290*/  HGMMA.64x128x16.F32.BF16 R24, gdesc[UR8], R24, gsb0 ;  /* 0x01e00000081879f0 */ /* 0x000fe20008001818 */
[----:B------:R-:W-:Y:S01]  /*72a0*/  R2UR UR8, R236 ;  /* 0x00000000ec0872ca */ /* 0x000fe200000e0000 */
[----:B------:R-:W-:Y:S01]  /*72b0*/  UMOV UR10, UR4 ;  /* 0x00000004000a7c82 */ /* 0x000fe20008000000 */
[----:B------:R-:W-:Y:S01]  /*72c0*/  R2UR UR9, R237 ;  /* 0x00000000ed0972ca */ /* 0x000fe200000e0000 */
[----:B------:R-:W-:Y:S01]  /*72d0*/  UMOV UR11, 0x40000040 ;  /* 0x40000040000b7882 */ /* 0x000fe20000000000 */
[----:B------:R-:W-:-:S02]  /*72e0*/  R2UR UR4, R220 ;  /* 0x00000000dc0472ca */ /* 0x000fc400000e0000 */
[----:B------:R-:W5:Y:S01]  /*72f0*/  MUFU.EX2 R107, R107 ;  /* 0x0000006b006b7308 */ /* 0x000f620000000800 */
[--C-:B-1----:R-:W-:Y:S01]  /*7300*/  FFMA.FTZ R120, R120, UR5, -R119.reuse ;  /* 0x0000000578787c23 */ /* 0x102fe20008010877 */
[----:B------:R-:W-:Y:S01]  /*7310*/  FFMA.FTZ R119, R146, UR5, -R119 ;  /* 0x0000000592777c23 */ /* 0x000fe20008010877 */
[--C-:B----4-:R-:W-:Y:S01]  /*7320*/  FFMA.FTZ R116, R116, UR5, -R115.reuse ;  /* 0x0000000574747c23 */ /* 0x110fe20008010873 */
[----:B------:R-:W-:-:S04]  /*7330*/  FFMA.FTZ R115, R150, UR5, -R115 ;  /* 0x0000000596737c23 */ /* 0x000fc80008010873 */
[----:B------:R-:W-:Y:S01]  /*7340*/  MUFU.EX2 R106, R106 ;  /* 0x0000006a006a7308 */ /* 0x000fe20000000800 */
[----:B---3--:R-:W-:-:S07]  /*7350*/  FFMA.FTZ R114, R114, UR5, -R219 ;  /* 0x0000000572727c23 */ /* 0x008fce00080108db */
[----:B------:R-:W1:Y:S01]  /*7360*/  MUFU.EX2 R14, R14 ;  /* 0x0000000e000e7308 */ /* 0x000e620000000800 */
[----:B------:R-:W-:-:S07]  /*7370*/  FFMA.FTZ R113, R113, UR5, -R219 ;  /* 0x0000000571717c23 */ /* 0x000fce00080108db */
[----:B------:R-:W3:Y:S08]  /*7380*/  MUFU.EX2 R15, R15 ;  /* 0x0000000f000f7308 */ /* 0x000ef00000000800 */
        /* <DEDUP_REMOVED lines=12> */
[----:B------:R-:W-:-:S02]  /*7450*/  WARPGROUP.DEPBAR.LE gsb0, 0x0 ;  /* 0x00008000000079c5 */ /* 0x000fc40000010000 */
[----:B------:R-:W-:-:S05]  /*7460*/  WARPGROUP.ARRIVE ;  /* 0x00000000000079c5 */ /* 0x000fca0000000000 */
[----:B------:R-:W-:Y:S01]  /*7470*/  MUFU.EX2 R98, R98 ;  /* 0x0000006200627308 */ /* 0x000fe20000000800 */
[----:B------:R-:W-:Y:S01]  /*7480*/  HGMMA.64x128x16.F32.BF16 R24, gdesc[UR8], R24, gsb0 ;  /* 0x01e00000081879f0 */ /* 0x000fe20008001818 */
[----:B------:R-:W-:Y:S01]  /*7490*/  R2UR UR8, R232 ;  /* 0x00000000e80872ca */ /* 0x000fe200000e0000 */
[----:B------:R-:W-:Y:S01]  /*74a0*/  UMOV UR10, UR6 ;  /* 0x00000006000a7c82 */ /* 0x000fe20008000000 */
[----:B------:R-:W-:Y:S01]  /*74b0*/  R2UR UR9, R233 ;  /* 0x00000000e90972ca */ /* 0x000fe200000e0000 */
[----:B------:R-:W-:-:S03]  /*74c0*/  UMOV UR11, 0x40000040 ;  /* 0x40000040000b7882 */ /* 0x000fc60000000000 */
[----:B------:R-:W4:Y:S08]  /*74d0*/  MUFU.EX2 R99, R99 ;  /* 0x0000006300637308 */ /* 0x000f300000000800 */
[----:B------:R-:W4:Y:S08]  /*74e0*/  MUFU.EX2 R100, R100 ;  /* 0x0000006400647308 */ /* 0x000f300000000800 */
        /* <DEDUP_REMOVED lines=20> */
[----:B------:R-:W-:Y:S01]  /*7630*/  MUFU.EX2 R112, R112 ;  /* 0x0000007000707308 */ /* 0x000fe20000000800 */
[----:B------:R-:W-:-:S02]  /*7640*/  WARPGROUP.DEPBAR.LE gsb0, 0x0 ;  /* 0x00008000000079c5 */ /* 0x000fc40000010000 */
[----:B------:R-:W2:Y:S04]  /*7650*/  LDS R221, [R221+0x400] ;  /* 0x00040000dddd7984 */ /* 0x000ea80000000800 */
[----:B------:R-:W5:Y:S04]  /*7660*/  LDS R218, [R218+0x400] ;  /* 0x00040000dada7984 */ /* 0x000f680000000800 */
[----:B------:R-:W-:Y:S04]  /*7670*/  LDS R217, [R217+0x400] ;  /* 0x00040000d9d97984 */ /* 0x000fe80000000800 */
[----:B------:R-:W-:Y:S04]  /*7680*/  LDS R216, [R216+0x400] ;  /* 0x00040000d8d87984 */ /* 0x000fe80000000800 */
[----:B--2---:R-:W2:Y:S04]  /*7690*/  SHFL.IDX PT, R124, R221, R6, 0x1f ;  /* 0x00001f06dd7c7589 */ /* 0x004ea800000e0000 */
[----:B------:R-:W1:Y:S04]  /*76a0*/  SHFL.IDX PT, R126, R221, R151, 0x1f ;  /* 0x00001f97dd7e7589 */ /* 0x000e6800000e0000 */
[----:B------:R-:W4:Y:S04]  /*76b0*/  SHFL.IDX PT, R133, R221, R149, 0x1f ;  /* 0x00001f95dd857589 */ /* 0x000f2800000e0000 */
[----:B------:R-:W3:Y:S04]  /*76c0*/  SHFL.IDX PT, R128, R221, R148, 0x1f ;  /* 0x00001f94dd807589 */ /* 0x000ee800000e0000 */
[----:B------:R-:W3:Y:S04]  /*76d0*/  SHFL.IDX PT, R129, R221, R145, 0x1f ;  /* 0x00001f91dd817589 */ /* 0x000ee800000e0000 */
[----:B-----5:R-:W5:Y:S01]  /*76e0*/  SHFL.IDX PT, R137, R218, R148, 0x1f ;  /* 0x00001f94da897589 */ /* 0x020f6200000e0000 */
[--C-:B--2---:R-:W-:Y:S01]  /*76f0*/  FADD.FTZ R24, R24, -R124.reuse ;  /* 0x8000007c18187221 */ /* 0x104fe20000010000 */
[----:B------:R-:W-:-:S02]  /*7700*/  FADD.FTZ R26, R26, -R124 ;  /* 0x8000007c1a1a7221 */ /* 0x000fc40000010000 */
[----:B------:R-:W2:Y:S01]  /*7710*/  SHFL.IDX PT, R139, R218, R149, 0x1f ;  /* 0x00001f95da8b7589 */ /* 0x000ea200000e0000 */
[--C-:B-1----:R-:W-:Y:S01]  /*7720*/  FADD.FTZ R124, R25, -R126.reuse ;  /* 0x8000007e197c7221 */ /* 0x102fe20000010000 */
[----:B------:R-:W-:Y:S02]  /*7730*/  FADD.FTZ R126, R27, -R126 ;  /* 0x8000007e1b7e7221 */ /* 0x000fe40000010000 */
[----:B------:R-:W-:Y:S01]  /*7740*/  SHFL.IDX PT, R132, R221, R144, 0x1f ;  /* 0x00001f90dd847589 */ /* 0x000fe200000e0000 */
[--C-:B----4-:R-:W-:Y:S01]  /*7750*/  FADD.FTZ R127, R28, -R133.reuse ;  /* 0x800000851c7f7221 */ /* 0x110fe20000010000 */
[----:B------:R-:W-:Y:S01]  /*7760*/  FADD.FTZ R25, R30, -R133 ;  /* 0x800000851e197221 */ /* 0x000fe20000010000 */
[----:B------:R1:W4:Y:S01]  /*7770*/  MUFU.EX2 R28, R130 ;  /* 0x00000082001c7308 */ /* 0x0003220000000800 */
[----:B------:R-:W4:Y:S01]  /*7780*/  SHFL.IDX PT, R136, R218, R223, 0x1f ;  /* 0x00001fdfda887589 */ /* 0x000f2200000e0000 */
[----:B---3--:R-:W-:-:S03]  /*7790*/  FADD.FTZ R27, R31, -R128 ;  /* 0x800000801f1b7221 */ /* 0x008fc60000010000 */
[----:B------:R-:W3:Y:S03]  /*77a0*/  SHFL.IDX PT, R143, R221, R223, 0x1f ;  /* 0x00001fdfdd8f7589 */ /* 0x000ee600000e0000 */
[----:B------:R2:W3:Y:S01]  /*77b0*/  MUFU.EX2 R30, R135 ;  /* 0x00000087001e7308 */ /* 0x0004e20000000800 */
[----:B-1----:R-:W-:Y:S01]  /*77c0*/  FADD.FTZ R130, R29, -R128 ;  /* 0x800000801d827221 */ /* 0x002fe20000010000 */
[----:B------:R-:W-:Y:S01]  /*77d0*/  FADD.FTZ R128, R32, -R129 ;  /* 0x8000008120807221 */ /* 0x000fe20000010000 */
[----:B------:R-:W1:Y:S01]  /*77e0*/  SHFL.IDX PT, R141, R218, R6, 0x1f ;  /* 0x00001f06da8d7589 */ /* 0x000e6200000e0000 */
[--C-:B-----5:R-:W-:Y:S01]  /*77f0*/  FADD.FTZ R45, R45, -R137.reuse ;  /* 0x800000892d2d7221 */ /* 0x120fe20000010000 */
[----:B------:R-:W-:Y:S01]  /*7800*/  FADD.FTZ R47, R47, -R137 ;  /* 0x800000892f2f7221 */ /* 0x000fe20000010000 */
[----:B------:R-:W-:Y:S01]  /*7810*/  FADD.FTZ R129, R34, -R129 ;  /* 0x8000008122817221 */ /* 0x000fe20000010000 */
[----:B------:R-:W5:Y:S01]  /*7820*/  SHFL.IDX PT, R32, R218, R144, 0x1f ;  /* 0x00001f90da207589 */ /* 0x000f6200000e0000 */
[--C-:B--2---:R-:W-:Y:S01]  /*7830*/  FADD.FTZ R44, R44, -R139.reuse ;  /* 0x8000008b2c2c7221 */ /* 0x104fe20000010000 */
[----:B------:R-:W-:Y:S01]  /*7840*/  FADD.FTZ R46, R46, -R139 ;  /* 0x8000008b2e2e7221 */ /* 0x000fe20000010000 */
[----:B------:R2:W5:Y:S01]  /*7850*/  MUFU.EX2 R29, R131 ;  /* 0x00000083001d7308 */ /* 0x0005620000000800 */
[----:B------:R-:W5:Y:S04]  /*7860*/  SHFL.IDX PT, R138, R218, R145, 0x1f ;  /* 0x00001f91da8a7589 */ /* 0x000f6800000e0000 */
[----:B------:R-:W5:Y:S01]  /*7870*/  SHFL.IDX PT, R135, R217, R6, 0x1f ;  /* 0x00001f06d9877589 */ /* 0x000f6200000e0000 */
[--C-:B----4-:R-:W-:Y:S01]  /*7880*/  FADD.FTZ R52, R52, -R136.reuse ;  /* 0x8000008834347221 */ /* 0x110fe20000010000 */
[----:B------:R-:W-:-:S02]  /*7890*/  FADD.FTZ R54, R54, -R136 ;  /* 0x8000008836367221 */ /* 0x000fc40000010000 */
[----:B------:R-:W4:Y:S01]  /*78a0*/  SHFL.IDX PT, R142, R221, R234, 0x1f ;  /* 0x00001feadd8e7589 */ /* 0x000f2200000e0000 */
[--C-:B--2---:R-:W-:Y:S01]  /*78b0*/  FADD.FTZ R131, R33, -R132.reuse ;  /* 0x8000008421837221 */ /* 0x104fe20000010000 */
[----:B------:R-:W-:Y:S01]  /*78c0*/  FADD.FTZ R132, R35, -R132 ;  /* 0x8000008423847221 */ /* 0x000fe20000010000 */
[--C-:B---3--:R-:W-:Y:S01]  /*78d0*/  FADD.FTZ R133, R36, -R143.reuse ;  /* 0x8000008f24857221 */ /* 0x108fe20000010000 */
[----:B------:R-:W2:Y:S01]  /*78e0*/  SHFL.IDX PT, R137, R217, R149, 0x1f ;  /* 0x00001f95d9897589 */ /* 0x000ea200000e0000 */
[----:B------:R-:W-:Y:S01]  /*78f0*/  FADD.FTZ R38, R38, -R143 ;  /* 0x8000008f26267221 */ /* 0x000fe20000010000 */
[----:B------:R-:W3:Y:S02]  /*7900*/  MUFU.EX2 R31, R134 ;  /* 0x00000086001f7308 */ /* 0x000ee40000000800 */
[----:B------:R-:W-:Y:S01]  /*7910*/  SHFL.IDX PT, R139, R216, R145, 0x1f ;  /* 0x00001f91d88b7589 */ /* 0x000fe200000e0000 */
[--C-:B-1----:R-:W-:Y:S01]  /*7920*/  FADD.FTZ R40, R40, -R141.reuse ;  /* 0x8000008d28287221 */ /* 0x102fe20000010000 */
[----:B------:R-:W-:-:S02]  /*7930*/  FADD.FTZ R42, R42, -R141 ;  /* 0x8000008d2a2a7221 */ /* 0x000fc40000010000 */
[----:B------:R-:W1:Y:S01]  /*7940*/  SHFL.IDX PT, R34, R217, R151, 0x1f ;  /* 0x00001f97d9227589 */ /* 0x000e6200000e0000 */
[--C-:B-----5:R-:W-:Y:S01]  /*7950*/  FADD.FTZ R49, R49, -R32.reuse ;  /* 0x8000002031317221 */ /* 0x120fe20000010000 */
[----:B------:R-:W-:Y:S01]  /*7960*/  FADD.FTZ R51, R51, -R32 ;  /* 0x8000002033337221 */ /* 0x000fe20000010000 */
[--C-:B------:R-:W-:Y:S01]  /*7970*/  FADD.FTZ R48, R48, -R138.reuse ;  /* 0x8000008a30307221 */ /* 0x100fe20000010000 */
[----:B------:R-:W-:Y:S01]  /*7980*/  FADD.FTZ R50, R50, -R138 ;  /* 0x8000008a32327221 */ /* 0x000fe20000010000 */
[----:B------:R-:W5:Y:S01]  /*7990*/  SHFL.IDX PT, R35, R217, R148, 0x1f ;  /* 0x00001f94d9237589 */ /* 0x000f6200000e0000 */
[----:B------:R3:W5:Y:S01]  /*79a0*/  MUFU.EX2 R32, R125 ;  /* 0x0000007d00207308 */ /* 0x0007620000000800 */
[--C-:B------:R-:W-:Y:S01]  /*79b0*/  FADD.FTZ R56, R56, -R135.reuse ;  /* 0x8000008738387221 */ /* 0x100fe20000010000 */
[----:B------:R-:W-:Y:S01]  /*79c0*/  FADD.FTZ R58, R58, -R135 ;  /* 0x800000873a3a7221 */ /* 0x000fe20000010000 */
[----:B------:R-:W5:Y:S01]  /*79d0*/  SHFL.IDX PT, R136, R217, R145, 0x1f ;  /* 0x00001f91d9887589 */ /* 0x000f6200000e0000 */
[----:B----4-:R-:W-:-:S03]  /*79e0*/  FADD.FTZ R37, R37, -R142 ;  /* 0x8000008e25257221 */ /* 0x010fc60000010000 */
[----:B------:R-:W-:Y:S01]  /*79f0*/  SHFL.IDX PT, R140, R218, R151, 0x1f ;  /* 0x00001f97da8c7589 */ /* 0x000fe200000e0000 */
[----:B------:R-:W-:Y:S01]  /*7a00*/  FMUL.FTZ R25, R10, R25 ;  /* 0x000000190a197220 */ /* 0x000fe20000410000 */
[--C-:B--2---:R-:W-:Y:S01]  /*7a10*/  FADD.FTZ R60, R60, -R137.reuse ;  /* 0x800000893c3c7221 */ /* 0x104fe20000010000 */
[----:B------:R-:W-:Y:S01]  /*7a20*/  FADD.FTZ R62, R62, -R137 ;  /* 0x800000893e3e7221 */ /* 0x000fe20000010000 */
[----:B---3--:R-:W-:Y:S01]  /*7a30*/  SHFL.IDX PT, R125, R216, R6, 0x1f ;  /* 0x00001f06d87d7589 */ /* 0x008fe200000e0000 */
[----:B------:R-:W-:Y:S01]  /*7a40*/  FMUL.FTZ R27, R11, R27 ;  /* 0x0000001b0b1b7220 */ /* 0x000fe20000410000 */
[----:B------:R-:W-:Y:S01]  /*7a50*/  FMUL.FTZ R26, R225, R26 ;  /* 0x0000001ae11a7220 */ /* 0x000fe20000410000 */
[----:B------:R-:W-:Y:S01]  /*7a60*/  MUFU.EX2 R119, R119 ;  /* 0x0000007700777308 */ /* 0x000fe20000000800 */
[----:B------:R-:W-:Y:S01]  /*7a70*/  SHFL.IDX PT, R135, R216, R151, 0x1f ;  /* 0x00001f97d8877589 */ /* 0x000fe200000e0000 */
[----:B------:R-:W-:Y:S01]  /*7a80*/  FADD.FTZ R39, R39, -R142 ;  /* 0x8000008e27277221 */ /* 0x000fe20000010000 */
[--C-:B-1----:R-:W-:Y:S01]  /*7a90*/  FADD.FTZ R57, R57, -R34.reuse ;  /* 0x8000002239397221 */ /* 0x102fe20000010000 */
[----:B------:R-:W-:Y:S01]  /*7aa0*/  FADD.FTZ R59, R59, -R34 ;  /* 0x800000223b3b7221 */ /* 0x000fe20000010000 */
[----:B------:R-:W-:Y:S04]  /*7ab0*/  SHFL.IDX PT, R138, R216, R149, 0x1f ;  /* 0x00001f95d88a7589 */ /* 0x000fe800000e0000 */
[----:B------:R-:W-:Y:S01]  /*7ac0*/  SHFL.IDX PT, R143, R216, R148, 0x1f ;  /* 0x00001f94d88f7589 */ /* 0x000fe200000e0000 */
[--C-:B-----5:R-:W-:Y:S01]  /*7ad0*/  FADD.FTZ R61, R61, -R35.reuse ;  /* 0x800000233d3d7221 */ /* 0x120fe20000010000 */
[----:B------:R-:W-:-:S02]  /*7ae0*/  FADD.FTZ R63, R63, -R35 ;  /* 0x800000233f3f7221 */ /* 0x000fc40000010000 */
[----:B------:R-:W-:Y:S04]  /*7af0*/  SHFL.IDX PT, R141, R216, R144, 0x1f ;  /* 0x00001f90d88d7589 */ /* 0x000fe800000e0000 */
[----:B------:R-:W-:Y:S04]  /*7b00*/  SHFL.IDX PT, R145, R216, R223, 0x1f ;  /* 0x00001fdfd8917589 */ /* 0x000fe800000e0000 */
[----:B------:R-:W1:Y:S04]  /*7b10*/  SHFL.IDX PT, R33, R218, R234, 0x1f ;  /* 0x00001feada217589 */ /* 0x000e6800000e0000 */
[----:B------:R-:W2:Y:S04]  /*7b20*/  SHFL.IDX PT, R134, R217, R144, 0x1f ;  /* 0x00001f90d9867589 */ /* 0x000ea800000e0000 */
[----:B------:R-:W3:Y:S01]  /*7b30*/  SHFL.IDX PT, R36, R217, R223, 0x1f ;  /* 0x00001fdfd9247589 */ /* 0x000ee200000e0000 */
[----:B------:R-:W-:Y:S01]  /*7b40*/  FADD.FTZ R137, R80, -R139 ;  /* 0x8000008b50897221 */ /* 0x000fe20000010000 */
[----:B------:R3:W4:Y:S01]  /*7b50*/  MUFU.EX2 R34, R122 ;  /* 0x0000007a00227308 */ /* 0x0007220000000800 */
[----:B------:R-:W-:Y:S01]  /*7b60*/  FMUL.FTZ R37, R226, R37 ;  /* 0x00000025e2257220 */ /* 0x000fe20000410000 */
[----:B------:R-:W5:Y:S01]  /*7b70*/  SHFL.IDX PT, R216, R216, R234, 0x1f ;  /* 0x00001fead8d87589 */ /* 0x000f6200000e0000 */
[--C-:B------:R-:W-:Y:S01]  /*7b80*/  FADD.FTZ R66, R66, -R136.reuse ;  /* 0x8000008842427221 */ /* 0x100fe20000010000 */
[----:B------:R-:W-:-:S04]  /*7b90*/  FADD.FTZ R64, R64, -R136 ;  /* 0x8000008840407221 */ /* 0x000fc80000010000 */
[----:B------:R-:W-:Y:S01]  /*7ba0*/  MUFU.EX2 R118, R118 ;  /* 0x0000007600767308 */ /* 0x000fe20000000800 */
[----:B------:R-:W4:Y:S01]  /*7bb0*/  SHFL.IDX PT, R217, R217, R234, 0x1f ;  /* 0x00001fead9d97589 */ /* 0x000f2200000e0000 */
[----:B------:R-:W-:Y:S01]  /*7bc0*/  FADD.FTZ R139, R82, -R139 ;  /* 0x8000008b528b7221 */ /* 0x000fe20000010000 */
[----:B------:R-:W-:-:S05]  /*7bd0*/  FMUL.FTZ R82, R229, R133 ;  /* 0x00000085e5527220 */ /* 0x000fca0000410000 */
[----:B------:R-:W-:Y:S01]  /*7be0*/  MUFU.EX2 R117, R117 ;  /* 0x0000007500757308 */ /* 0x000fe20000000800 */
[--C-:B-1----:R-:W-:Y:S01]  /*7bf0*/  FADD.FTZ R53, R53, -R33.reuse ;  /* 0x8000002135357221 */ /* 0x102fe20000010000 */
[----:B------:R-:W-:Y:S01]  /*7c00*/  FADD.FTZ R55, R55, -R33 ;  /* 0x8000002137377221 */ /* 0x000fe20000010000 */
[----:B--2---:R-:W-:Y:S01]  /*7c10*/  FADD.FTZ R65, R65, -R134 ;  /* 0x8000008641417221 */ /* 0x004fe20000010000 */
[----:B------:R-:W-:-:S04]  /*7c20*/  F2FP.BF16.F32.PACK_AB R82, R37, R82 ;  /* 0x000000522552723e */ /* 0x000fc800000010ff */
[----:B------:R-:W-:Y:S01]  /*7c30*/  MUFU.EX2 R116, R116 ;  /* 0x0000007400747308 */ /* 0x000fe20000000800 */
[----:B---3--:R-:W-:Y:S01]  /*7c40*/  FADD.FTZ R122, R68, -R36 ;  /* 0x80000024447a7221 */ /* 0x008fe20000010000 */
[--C-:B-----5:R-:W-:Y:S01]  /*7c50*/  FADD.FTZ R146, R85, -R216.reuse ;  /* 0x800000d855927221 */ /* 0x120fe20000010000 */
[----:B------:R-:W-:Y:S01]  /*7c60*/  FMUL.FTZ R85, R9, R126 ;  /* 0x0000007e09557220 */ /* 0x000fe20000410000 */
[----:B------:R-:W-:-:S04]  /*7c70*/  FADD.FTZ R216, R87, -R216 ;  /* 0x800000d857d87221 */ /* 0x000fc80000010000 */
[----:B------:R-:W-:Y:S01]  /*7c80*/  MUFU.EX2 R115, R115 ;  /* 0x0000007300737308 */ /* 0x000fe20000000800 */
[----:B------:R-:W-:Y:S01]  /*7c90*/  F2FP.BF16.F32.PACK_AB R87, R27, R25 ;  /* 0x000000191b57723e */ /* 0x000fe200000010ff */
[----:B------:R-:W-:Y:S01]  /*7ca0*/  FMUL.FTZ R25, R107, R65 ;  /* 0x000000416b197220 */ /* 0x000fe20000410000 */
[----:B------:R-:W-:Y:S01]  /*7cb0*/  FMUL.FTZ R38, R14, R38 ;  /* 0x000000260e267220 */ /* 0x000fe20000410000 */
[--C-:B------:R-:W-:Y:S01]  /*7cc0*/  FADD.FTZ R41, R41, -R140.reuse ;  /* 0x8000008c29297221 */ /* 0x100fe20000010000 */
[----:B------:R-:W-:-:S03]  /*7cd0*/  FADD.FTZ R43, R43, -R140 ;  /* 0x8000008c2b2b7221 */ /* 0x000fc60000010000 */
[----:B------:R1:W-:Y:S01]  /*7ce0*/  MUFU.EX2 R35, R121 ;  /* 0x0000007900237308 */ /* 0x0003e20000000800 */
[----:B------:R-:W-:Y:S01]  /*7cf0*/  F2FP.BF16.F32.PACK_AB R85, R85, R26 ;  /* 0x0000001a5555723e */ /* 0x000fe200000010ff */
[----:B------:R-:W-:-:S06]  /*7d00*/  FMUL.FTZ R65, R106, R66 ;  /* 0x000000426a417220 */ /* 0x000fcc0000410000 */
[----:B------:R2:W3:Y:S01]  /*7d10*/  MUFU.EX2 R33, R123 ;  /* 0x0000007b00217308 */ /* 0x0004e20000000800 */
[----:B-1----:R-:W-:Y:S01]  /*7d20*/  FADD.FTZ R121, R67, -R134 ;  /* 0x8000008643797221 */ /* 0x002fe20000010000 */
[----:B------:R-:W-:Y:S01]  /*7d30*/  FADD.FTZ R67, R70, -R36 ;  /* 0x8000002446437221 */ /* 0x000fe20000010000 */
[----:B----4-:R-:W-:-:S05]  /*7d40*/  FADD.FTZ R70, R69, -R217 ;  /* 0x800000d945467221 */ /* 0x010fca0000010000 */
[----:B------:R1:W4:Y:S01]  /*7d50*/  MUFU.EX2 R36, R120 ;  /* 0x0000007800247308 */ /* 0x0003220000000800 */
[----:B------:R-:W-:Y:S01]  /*7d60*/  FMUL.FTZ R39, R15, R39 ;  /* 0x000000270f277220 */ /* 0x000fe20000410000 */
[----:B------:R-:W-:Y:S01]  /*7d70*/  FMUL.FTZ R60, R101, R60 ;  /* 0x0000003c653c7220 */ /* 0x000fe20000410000 */
[----:B------:R-:W-:-:S05]  /*7d80*/  FMUL.FTZ R61, R103, R61 ;  /* 0x0000003d673d7220 */ /* 0x000fca0000410000 */
[----:B------:R-:W5:Y:S01]  /*7d90*/  MUFU.EX2 R114, R114 ;  /* 0x0000007200727308 */ /* 0x000f620000000800 */
[----:B------:R-:W-:Y:S01]  /*7da0*/  FMUL.FTZ R62, R102, R62 ;  /* 0x0000003e663e7220 */ /* 0x000fe20000410000 */
[----:B------:R-:W-:Y:S01]  /*7db0*/  FMUL.FTZ R63, R104, R63 ;  /* 0x0000003f683f7220 */ /* 0x000fe20000410000 */
[----:B------:R-:W-:-:S05]  /*7dc0*/  FMUL.FTZ R64, R105, R64 ;  /* 0x0000004069407220 */ /* 0x000fca0000410000 */
[----:B------:R-:W5:Y:S01]  /*7dd0*/  MUFU.EX2 R37, R113 ;  /* 0x0000007100257308 */ /* 0x000f620000000800 */
[----:B------:R-:W-:Y:S01]  /*7de0*/  FMUL.FTZ R26, R108, R121 ;  /* 0x000000796c1a7220 */ /* 0x000fe20000410000 */
[----:B------:R-:W-:Y:S01]  /*7df0*/  FMUL.FTZ R66, R109, R122 ;  /* 0x0000007a6d427220 */ /* 0x000fe20000410000 */
[----:B------:R-:W-:Y:S01]  /*7e00*/  FMUL.FTZ R27, R111, R70 ;  /* 0x000000466f1b7220 */ /* 0x000fe20000410000 */
[----:B--2---:R-:W-:Y:S01]  /*7e10*/  FADD.FTZ R123, R72, -R125 ;  /* 0x8000007d487b7221 */ /* 0x004fe20000010000 */
[----:B------:R-:W-:Y:S01]  /*7e20*/  FADD.FTZ R134, R73, -R135 ;  /* 0x8000008749867221 */ /* 0x000fe20000010000 */
[----:B------:R-:W-:Y:S01]  /*7e30*/  FADD.FTZ R125, R74, -R125 ;  /* 0x8000007d4a7d7221 */ /* 0x000fe20000010000 */
[----:B------:R-:W-:Y:S01]  /*7e40*/  FADD.FTZ R135, R75, -R135 ;  /* 0x800000874b877221 */ /* 0x000fe20000010000 */
[----:B------:R-:W-:Y:S01]  /*7e50*/  FADD.FTZ R136, R76, -R138 ;  /* 0x8000008a4c887221 */ /* 0x000fe20000010000 */
        /* <DEDUP_REMOVED lines=55> */
[----:B---3--:R-:W-:Y:S01]  /*81d0*/  FMUL.FTZ R63, R33, R138 ;  /* 0x0000008a213f7220 */ /* 0x008fe20000410000 */
[----:B------:R-:W-:Y:S01]  /*81e0*/  F2FP.BF16.F32.PACK_AB R81, R132, R81 ;  /* 0x000000518451723e */ /* 0x000fe200000010ff */
[----:B------:R-:W-:Y:S01]  /*81f0*/  FMUL.FTZ R38, R35, R143 ;  /* 0x0000008f23267220 */ /* 0x000fe20000410000 */
[----:B------:R-:W-:Y:S01]  /*8200*/  F2FP.BF16.F32.PACK_AB R68, R57, R56 ;  /* 0x000000383944723e */ /* 0x000fe200000010ff */
[----:B----4-:R-:W-:Y:S01]  /*8210*/  FMUL.FTZ R56, R36, R137 ;  /* 0x0000008924387220 */ /* 0x010fe20000410000 */
        /* <DEDUP_REMOVED lines=14> */
[----:B------:R-:W-:-:S02]  /*8300*/  F2FP.BF16.F32.PACK_AB R79, R47, R46 ;  /* 0x0000002e2f4f723e */ /* 0x000fc400000010ff */
[----:B------:R-:W-:Y:S02]  /*8310*/  F2FP.BF16.F32.PACK_AB R72, R49, R48 ;  /* 0x000000303148723e */ /* 0x000fe400000010ff */
        /* <DEDUP_REMOVED lines=19> */
[----:B------:R-:W-:Y:S04]  /*8450*/  STSM.16.MT88.4 [R39+0x23c00], R60 ;  /* 0x023c003c27007844 */ /* 0x000fe80000004200 */
[----:B------:R1:W-:Y:S01]  /*8460*/  STSM.16.MT88.4 [R39+0x24400], R56 ;  /* 0x0244003827007844 */ /* 0x0003e20000004200 */
[----:B------:R-:W-:Y:S01]  /*8470*/  WARPGROUP.ARRIVE ;  /* 0x00000000000079c5 */ /* 0x000fe20000000000 */
[----:B------:R-:W-:Y:S01]  /*8480*/  UMOV UR6, UR4 ;  /* 0x0000000400067c82 */ /* 0x000fe20008000000 */
[----:B------:R-:W-:Y:S01]  /*8490*/  UMOV UR7, 0x40000040 ;  /* 0x4000004000077882 */ /* 0x000fe20000000000 */
[----:B------:R-:W2:Y:S03]  /*84a0*/  LDL R38, [R1+0x40] ;  /* 0x0000400001267983 */ /* 0x000ea60000100800 */
[----:B------:R-:W-:Y:S01]  /*84b0*/  HGMMA.64x64x16.F32.BF16 R184, R24, gdesc[UR4].tnspB, R184, gsb0 ;  /* 0x40e0000418b87df0 */ /* 0x000fe200080018b8 */
[----:B------:R-:W-:Y:S01]  /*84c0*/  UIADD3 UR6, UR4, 0x80, URZ ;  /* 0x0000008004067890 */ /* 0x000fe2000fffe03f */
[----:B------:R-:W-:Y:S01]  /*84d0*/  UMOV UR7, 0x40000040 ;  /* 0x4000004000077882 */ /* 0x000fe20000000000 */
[----:B------:R-:W-:-:S02]  /*84e0*/  WARPGROUP.DEPBAR.LE gsb0, 0x0 ;  /* 0x00008000000079c5 */ /* 0x000fc40000010000 */
        /* <DEDUP_REMOVED lines=127> */
.L_x_5400:
        /* <DEDUP_REMOVED lines=70> */
.L_x_5401:
[----:B--2---:R-:W2:Y:S01]  /*9140*/  LDL R8, [R1+0x28] ;  /* 0x0000280001087983 */ /* 0x004ea20000100800 */
[----:B------:R-:W-:Y:S01]  /*9150*/  UIADD3 UR43, UR43, 0x1, URZ ;  /* 0x000000012b2b7890 */ /* 0x000fe2000fffe03f */
        /* <DEDUP_REMOVED lines=8> */
[----:B--2---:R-:W-:-:S13]  /*91e0*/  ISETP.LE.AND P1, PT, R8, UR43, PT ;  /* 0x0000002b08007c0c */ /* 0x004fda000bf23270 */
[----:B------:R-:W-:Y:S05]  /*91f0*/  @!P1 BRA `(.L_x_5402) ;  /* 0xffffffcc00789947 */ /* 0x000fea000383ffff */
.L_x_5391:
[----:B------:R-:W-:-:S06]  /*9200*/  UISETP.GE.AND UP0, UPT, UR43, UR42, UPT ;  /* 0x0000002a2b00728c */ /* 0x000fcc000bf06270 */
[----:B------:R-:W-:-:S13]  /*9210*/  PLOP3.LUT P0, PT, PT, PT, UP0, 0x80, 0x0 ;  /* 0x000000000000781c */ /* 0x000fda0003f0f008 */
[----:B------:R-:W-:Y:S05]  /*9220*/  @P0 BRA `(.L_x_5403) ;  /* 0x0000004000b80947 */ /* 0x000fea0003800000 */
[----:B-1----:R-:W2:Y:S04]  /*9230*/  LDL.LU R8, [R1+0x48] ;  /* 0x0000480001087983 */ /* 0x002ea80000300800 */
[----:B------:R-:W3:Y:S04]  /*9240*/  LDL.LU R12, [R1+0x44] ;  /* 0x00004400010c7983 */ /* 0x000ee80000300800 */
[----:B------:R-:W3:Y:S01]  /*9250*/  LDL.LU R11, [R1+0x4c] ;  /* 0x00004c00010b7983 */ /* 0x000ee20000300800 */
[----:B------:R-:W-:Y:S01]  /*9260*/  IMAD R235, R235, 0x2000, R16 ;  /* 0x00002000ebeb7824 */ /* 0x000fe200078e0210 */
[----:B------:R-:W1:Y:S01]  /*9270*/  S2UR UR4, SR_CTAID.X ;  /* 0x00000000000479c3 */ /* 0x000e620000002500 */
[----:B------:R-:W-:Y:S01]  /*9280*/  IMAD.MOV.U32 R237, RZ, RZ, 0x40000040 ;  /* 0x40000040ffed7424 */ /* 0x000fe200078e00ff */
[----:B------:R-:W4:Y:S01]  /*9290*/  S2R R5, SR_TID.X ;  /* 0x0000000000057919 */ /* 0x000f220000002100 */
[----:B------:R-:W-:-:S02]  /*92a0*/  IMAD.MOV.U32 R233, RZ, RZ, 0x40000040 ;  /* 0x40000040ffe97424 */ /* 0x000fc400078e00ff */
[----:B------:R-:W-:Y:S01]  /*92b0*/  IMAD.MOV.U32 R229, RZ, RZ, 0x40000040 ;  /* 0x40000040ffe57424 */ /* 0x000fe200078e00ff */
[----:B------:R-:W5:Y:S01]  /*92c0*/  S2R R7, SR_TID.X ;  /* 0x0000000000077919 */ /* 0x000f620000002100 */
[----:B-1----:R-:W-:Y:S01]  /*92d0*/  UIMAD UR4, UR4, -0x80, UR41 ;  /* 0xffffff80040478a4 */ /* 0x002fe2000f8e0229 */
[----:B----4-:R-:W-:Y:S02]  /*92e0*/  VIADD R5, R5, 0xffffff80 ;  /* 0xffffff8005057836 */ /* 0x010fe40000000000 */
[----:B-----5:R-:W-:-:S03]  /*92f0*/  VIADD R13, R7, 0xffffff80 ;  /* 0xffffff80070d7836 */ /* 0x020fc60000000000 */
[----:B------:R-:W-:Y:S01]  /*9300*/  SHF.R.S32.HI R6, RZ, 0x1f, R5 ;  /* 0x0000001fff067819 */ /* 0x000fe20000011405 */
[----:B------:R-:W-:Y:S01]  /*9310*/  VIADD R14, R7, 0xffffff80 ;  /* 0xffffff80070e7836 */ /* 0x000fe20000000000 */
[----:B------:R-:W-:Y:S02]  /*9320*/  SHF.R.S32.HI R13, RZ, 0x1f, R13 ;  /* 0x0000001fff0d7819 */ /* 0x000fe4000001140d */
[----:B------:R-:W-:Y:S02]  /*9330*/  LEA.HI R7, R6, R5, RZ, 0x5 ;  /* 0x0000000506077211 */ /* 0x000fe400078f28ff */
[----:B------:R-:W-:-:S04]  /*9340*/  LEA.HI R13, R13, R14, RZ, 0x7 ;  /* 0x0000000e0d0d7211 */ /* 0x000fc800078f38ff */
[----:B------:R-:W-:Y:S02]  /*9350*/  SHF.R.S32.HI R13, RZ, 0x7, R13 ;  /* 0x00000007ff0d7819 */ /* 0x000fe4000001140d */
[--C-:B--2---:R-:W-:Y:S02]  /*9360*/  SHF.R.S32.HI R9, RZ, 0x2, R8.reuse ;  /* 0x00000002ff097819 */ /* 0x104fe40000011408 */
[----:B------:R-:W-:-:S04]  /*9370*/  SHF.R.S32.HI R8, RZ, 0x1f, R8 ;  /* 0x0000001fff087819 */ /* 0x000fc80000011408 */
[----:B------:R-:W-:Y:S02]  /*9380*/  LEA.HI R10, R8, R9, RZ, 0x3 ;  /* 0x00000009080a7211 */ /* 0x000fe400078f18ff */
[----:B------:R-:W-:Y:S02]  /*9390*/  LOP3.LUT R8, R7, 0xffffffe0, RZ, 0xc0, !PT ;  /* 0xffffffe007087812 */ /* 0x000fe400078ec0ff */
[----:B------:R-:W-:Y:S02]  /*93a0*/  LEA.HI R7, R13, R13, RZ, 0x1 ;  /* 0x0000000d0d077211 */ /* 0x000fe400078f08ff */
[----:B------:R-:W-:Y:S01]  /*93b0*/  LOP3.LUT R10, R10, 0xfffffff8, RZ, 0xc0, !PT ;  /* 0xfffffff80a0a7812 */ /* 0x000fe200078ec0ff */
[----:B------:R-:W-:Y:S01]  /*93c0*/  IMAD.IADD R8, R5, 0x1, -R8 ;  /* 0x0000000105087824 */ /* 0x000fe200078e0a08 */
[----:B---3--:R-:W-:Y:S02]  /*93d0*/  LEA.HI R11, R11, R12, RZ, 0x5 ;  /* 0x0000000c0b0b7211 */ /* 0x008fe400078f28ff */
[----:B------:R-:W-:Y:S01]  /*93e0*/  LOP3.LUT R12, R7, 0x3fffffe, RZ, 0xc0, !PT ;  /* 0x03fffffe070c7812 */ /* 0x000fe200078ec0ff */
[----:B------:R-:W-:Y:S01]  /*93f0*/  IMAD.IADD R10, R9, 0x1, -R10 ;  /* 0x00000001090a7824 */ /* 0x000fe200078e0a0a */
[----:B------:R-:W-:-:S02]  /*9400*/  SHF.R.S32.HI R7, RZ, 0x1f, R8 ;  /* 0x0000001fff077819 */ /* 0x000fc40000011408 */
[----:B------:R-:W-:Y:S01]  /*9410*/  LEA.HI R9, R6, R5, RZ, 0x2 ;  /* 0x0000000506097211 */ /* 0x000fe200078f10ff */
[----:B------:R-:W-:Y:S01]  /*9420*/  IMAD.IADD R13, R13, 0x1, -R12 ;  /* 0x000000010d0d7824 */ /* 0x000fe200078e0a0c */
[----:B------:R-:W-:Y:S02]  /*9430*/  SHF.R.S32.HI R11, RZ, 0x5, R11 ;  /* 0x00000005ff0b7819 */ /* 0x000fe4000001140b */
[CC--:B------:R-:W-:Y:S02]  /*9440*/  LEA.HI R6, R7.reuse, R8.reuse, RZ, 0x3 ;  /* 0x0000000807067211 */ /* 0x0c0fe400078f18ff */
[----:B------:R-:W-:Y:S01]  /*9450*/  LEA.HI R8, R7, R8, RZ, 0x2 ;  /* 0x0000000807087211 */ /* 0x000fe200078f10ff */
[----:B------:R-:W-:Y:S01]  /*9460*/  IMAD R10, R11, 0x10, R10 ;  /* 0x000000100b0a7824 */ /* 0x000fe200078e020a */
[----:B------:R-:W-:Y:S02]  /*9470*/  LOP3.LUT R12, R9, 0xfffffffc, RZ, 0xc0, !PT ;  /* 0xfffffffc090c7812 */ /* 0x000fe400078ec0ff */
[----:B------:R-:W-:Y:S01]  /*9480*/  SHF.R.S32.HI R9, RZ, 0x2, R8 ;  /* 0x00000002ff097819 */ /* 0x000fe20000011408 */
[----:B------:R-:W-:Y:S01]  /*9490*/  IMAD R20, R13, 0x40, R10 ;  /* 0x000000400d147824 */ /* 0x000fe200078e020a */
[----:B------:R-:W-:Y:S01]  /*94a0*/  SHF.R.S32.HI R7, RZ, 0x3, R6 ;  /* 0x00000003ff077819 */ /* 0x000fe20000011406 */
[----:B------:R-:W-:Y:S01]  /*94b0*/  IMAD.IADD R5, R5, 0x1, -R12 ;  /* 0x0000000105057824 */ /* 0x000fe200078e0a0c */
[----:B------:R-:W-:Y:S01]  /*94c0*/  SHF.R.S32.HI R6, RZ, 0x1f, R6 ;  /* 0x0000001fff067819 */ /* 0x000fe20000011406 */
[C---:B------:R-:W-:Y:S01]  /*94d0*/  VIADD R10, R9.reuse, 0x8 ;  /* 0x00000008090a7836 */ /* 0x040fe20000000000 */
[----:B------:R-:W-:Y:S01]  /*94e0*/  LEA.HI R8, R8, R9, RZ, 0x1 ;  /* 0x0000000908087211 */ /* 0x000fe200078f08ff */
[C---:B------:R-:W-:Y:S01]  /*94f0*/  VIADD R12, R9.reuse, 0x10 ;  /* 0x00000010090c7836 */ /* 0x040fe20000000000 */
[----:B------:R-:W-:Y:S01]  /*9500*/  LEA.HI R6, R6, R7, RZ, 0x4 ;  /* 0x0000000706067211 */ /* 0x000fe200078f20ff */
[----:B------:R-:W-:Y:S01]  /*9510*/  VIADD R17, R9, 0x18 ;  /* 0x0000001809117836 */ /* 0x000fe20000000000 */
[----:B------:R-:W-:-:S02]  /*9520*/  LEA.HI R11, R10, R10, RZ, 0x1 ;  /* 0x0000000a0a0b7211 */ /* 0x000fc400078f08ff */
[----:B------:R-:W-:Y:S02]  /*9530*/  LEA.HI R14, R12, R12, RZ, 0x1 ;  /* 0x0000000c0c0e7211 */ /* 0x000fe400078f08ff */
[----:B------:R-:W-:Y:S02]  /*9540*/  LOP3.LUT R13, R11, 0xfffffffe, RZ, 0xc0, !PT ;  /* 0xfffffffe0b0d7812 */ /* 0x000fe400078ec0ff */
[----:B------:R-:W-:Y:S02]  /*9550*/  LOP3.LUT R6, R6, 0x1ffffff0, RZ, 0xc0, !PT ;  /* 0x1ffffff006067812 */ /* 0x000fe400078ec0ff */
[----:B------:R-:W-:Y:S01]  /*9560*/  LOP3.LUT R8, R8, 0xfffffffe, RZ, 0xc0, !PT ;  /* 0xfffffffe08087812 */ /* 0x000fe200078ec0ff */
[----:B------:R-:W-:Y:S01]  /*9570*/  IMAD.IADD R13, R10, 0x1, -R13 ;  /* 0x000000010a0d7824 */ /* 0x000fe200078e0a0d */
[----:B------:R-:W-:Y:S01]  /*9580*/  LOP3.LUT R15, R14, 0xfffffffe, RZ, 0xc0, !PT ;  /* 0xfffffffe0e0f7812 */ /* 0x000fe200078ec0ff */
[----:B------:R-:W-:Y:S01]  /*9590*/  IMAD.IADD R7, R7, 0x1, -R6 ;  /* 0x0000000107077824 */ /* 0x000fe200078e0a06 */
[----:B------:R-:W-:Y:S01]  /*95a0*/  LEA.HI R10, R17, R17, RZ, 0x1 ;  /* 0x00000011110a7211 */ /* 0x000fe200078f08ff */
[----:B------:R-:W-:Y:S01]  /*95b0*/  IMAD.IADD R8, R9, 0x1, -R8 ;  /* 0x0000000109087824 */ /* 0x000fe200078e0a08 */
[----:B------:R-:W-:Y:S01]  /*95c0*/  SHF.R.S32.HI R6, RZ, 0x1, R11 ;  /* 0x00000001ff067819 */ /* 0x000fe2000001140b */
[----:B------:R-:W-:Y:S01]  /*95d0*/  IMAD.IADD R15, R12, 0x1, -R15 ;  /* 0x000000010c0f7824 */ /* 0x000fe200078e0a0f */
[----:B------:R-:W-:Y:S01]  /*95e0*/  SHF.R.S32.HI R11, RZ, 0x1f, R11 ;  /* 0x0000001fff0b7819 */ /* 0x000fe2000001140b */
[----:B------:R-:W-:Y:S01]  /*95f0*/  IMAD R7, R7, 0x8, R8 ;  /* 0x0000000807077824 */ /* 0x000fe200078e0208 */
[----:B------:R-:W-:-:S02]  /*9600*/  SHF.R.S32.HI R9, RZ, 0x1, R14 ;  /* 0x00000001ff097819 */ /* 0x000fc4000001140e */
[----:B------:R-:W-:Y:S02]  /*9610*/  SHF.R.S32.HI R14, RZ, 0x1f, R14 ;  /* 0x0000001fff0e7819 */ /* 0x000fe4000001140e */
[--C-:B------:R-:W-:Y:S01]  /*9620*/  SHF.R.S32.HI R12, RZ, 0x1, R10.reuse ;  /* 0x00000001ff0c7819 */ /* 0x100fe2000001140a */
[----:B------:R1:W-:Y:S01]  /*9630*/  STL [R1+0x28], R7 ;  /* 0x0000280701007387 */ /* 0x0003e20000100800 */
[----:B------:R-:W-:Y:S02]  /*9640*/  SHF.R.S32.HI R19, RZ, 0x1f, R10 ;  /* 0x0000001fff137819 */ /* 0x000fe4000001140a */
[----:B------:R-:W-:Y:S02]  /*9650*/  LEA.HI R11, R11, R6, RZ, 0x4 ;  /* 0x000000060b0b7211 */ /* 0x000fe400078f20ff */
[----:B------:R-:W-:Y:S02]  /*9660*/  LEA.HI R14, R14, R9, RZ, 0x4 ;  /* 0x000000090e0e7211 */ /* 0x000fe400078f20ff */
[----:B------:R-:W-:-:S02]  /*9670*/  LEA.HI R19, R19, R12, RZ, 0x4 ;  /* 0x0000000c13137211 */ /* 0x000fc400078f20ff */
[----:B------:R-:W-:Y:S02]  /*9680*/  LOP3.LUT R11, R11, 0x1ffffff0, RZ, 0xc0, !PT ;  /* 0x1ffffff00b0b7812 */ /* 0x000fe400078ec0ff */
[----:B------:R-:W-:Y:S02]  /*9690*/  LOP3.LUT R14, R14, 0x1ffffff0, RZ, 0xc0, !PT ;  /* 0x1ffffff00e0e7812 */ /* 0x000fe400078ec0ff */
[----:B------:R-:W-:Y:S01]  /*96a0*/  LOP3.LUT R18, R10, 0xfffffffe, RZ, 0xc0, !PT ;  /* 0xfffffffe0a127812 */ /* 0x000fe200078ec0ff */
[----:B------:R-:W-:Y:S01]  /*96b0*/  IMAD.IADD R6, R6, 0x1, -R11 ;  /* 0x0000000106067824 */ /* 0x000fe200078e0a0b */
[----:B------:R-:W-:Y:S01]  /*96c0*/  LOP3.LUT R19, R19, 0x1ffffff0, RZ, 0xc0, !PT ;  /* 0x1ffffff013137812 */ /* 0x000fe200078ec0ff */
[----:B------:R-:W-:Y:S02]  /*96d0*/  IMAD.IADD R14, R9, 0x1, -R14 ;  /* 0x00000001090e7824 */ /* 0x000fe400078e0a0e */
[----:B------:R-:W-:Y:S02]  /*96e0*/  IMAD.IADD R18, R17, 0x1, -R18 ;  /* 0x0000000111127824 */ /* 0x000fe400078e0a12 */
[----:B------:R-:W-:Y:S01]  /*96f0*/  IMAD.IADD R19, R12, 0x1, -R19 ;  /* 0x000000010c137824 */ /* 0x000fe200078e0a13 */
[----:B------:R-:W2:Y:S01]  /*9700*/  S2R R17, SR_CTAID.X ;  /* 0x0000000000117919 */ /* 0x000ea20000002500 */
[----:B------:R-:W-:-:S02]  /*9710*/  IMAD R8, R6, 0x8, R13 ;  /* 0x0000000806087824 */ /* 0x000fc400078e020d */
[----:B------:R-:W-:Y:S02]  /*9720*/  IMAD R6, R14, 0x8, R15 ;  /* 0x000000080e067824 */ /* 0x000fe400078e020f */
[----:B-1----:R-:W-:Y:S01]  /*9730*/  IMAD R7, R19, 0x8, R18 ;  /* 0x0000000813077824 */ /* 0x002fe200078e0212 */
[----:B------:R-:W-:Y:S01]  /*9740*/  STL [R1+0x24], R8 ;  /* 0x0000240801007387 */ /* 0x000fe20000100800 */
[----:B------:R-:W-:Y:S02]  /*9750*/  IMAD.MOV.U32 R11, RZ, RZ, 0x40000040 ;  /* 0x40000040ff0b7424 */ /* 0x000fe400078e00ff */
[----:B------:R-:W-:Y:S01]  /*9760*/  IMAD.MOV.U32 R9, RZ, RZ, 0x40000040 ;  /* 0x40000040ff097424 */ /* 0x000fe200078e00ff */
[----:B------:R1:W-:Y:S01]  /*9770*/  STL [R1+0x20], R6 ;  /* 0x0000200601007387 */ /* 0x0003e20000100800 */
[C---:B------:R-:W-:Y:S02]  /*9780*/  VIADD R13, R5.reuse, 0x8 ;  /* 0x00000008050d7836 */ /* 0x040fe40000000000 */
[----:B------:R-:W-:Y:S01]  /*9790*/  VIADD R13, R5, 0x14 ;  /* 0x00000014050d7836 */ /* 0x000fe20000000000 */
[----:B------:R3:W-:Y:S01]  /*97a0*/  STL [R1+0x1c], R7 ;  /* 0x00001c0701007387 */ /* 0x0007e20000100800 */
[----:B-1----:R-:W-:-:S02]  /*97b0*/  VIADD R6, R235, 0x4000 ;  /* 0x00004000eb067836 */ /* 0x002fc40000000000 */
[----:B---3--:R-:W-:Y:S01]  /*97c0*/  VIADD R7, R235, 0x20c00 ;  /* 0x00020c00eb077836 */ /* 0x008fe20000000000 */
[----:B------:R-:W-:Y:S02]  /*97d0*/  SHF.R.U32.HI R235, RZ, 0x4, R235 ;  /* 0x00000004ffeb7819 */ /* 0x000fe400000116eb */
[----:B------:R-:W-:Y:S02]  /*97e0*/  SHF.R.U32.HI R6, RZ, 0x4, R6 ;  /* 0x00000004ff067819 */ /* 0x000fe40000011606 */
[----:B------:R-:W-:Y:S02]  /*97f0*/  SHF.R.U32.HI R7, RZ, 0x4, R7 ;  /* 0x00000004ff077819 */ /* 0x000fe40000011607 */
[----:B------:R-:W-:Y:S01]  /*9800*/  LOP3.LUT R235, R235, 0x3fff, RZ, 0xc0, !PT ;  /* 0x00003fffebeb7812 */ /* 0x000fe200078ec0ff */
[----:B--2---:R-:W-:Y:S01]  /*9810*/  IMAD R230, R17, -0x80, -R20 ;  /* 0xffffff8011e67824 */ /* 0x004fe200078e0a14 */
[----:B------:R-:W-:Y:S02]  /*9820*/  LOP3.LUT R7, R7, 0x3fff, RZ, 0xc0, !PT ;  /* 0x00003fff07077812 */ /* 0x000fe400078ec0ff */
[----:B------:R-:W-:-:S02]  /*9830*/  LOP3.LUT R6, R6, 0x3fff, RZ, 0xc0, !PT ;  /* 0x00003fff06067812 */ /* 0x000fc400078ec0ff */
[----:B------:R-:W-:Y:S01]  /*9840*/  LOP3.LUT R12, R235, 0x10000, RZ, 0xfc, !PT ;  /* 0x00010000eb0c7812 */ /* 0x000fe200078efcff */
[----:B------:R-:W-:Y:S01]  /*9850*/  IMAD.MOV.U32 R235, RZ, RZ, 0x40000040 ;  /* 0x40000040ffeb7424 */ /* 0x000fe200078e00ff */
        /* <DEDUP_REMOVED lines=9> */
[----:B------:R3:W-:Y:S01]  /*98f0*/  STL [R1+0x10], R6 ;  /* 0x0000100601007387 */ /* 0x0007e20000100800 */
[----:B------:R-:W-:Y:S02]  /*9900*/  VIADD R228, R6, 0x6 ;  /* 0x0000000606e47836 */ /* 0x000fe40000000000 */
[C---:B-1----:R-:W-:Y:S01]  /*9910*/  VIADD R12, R5.reuse, 0xc ;  /* 0x0000000c050c7836 */ /* 0x042fe20000000000 */
[----:B------:R1:W-:Y:S01]  /*9920*/  STL.64 [R1+0x8], R10 ;  /* 0x0000080a01007387 */ /* 0x0003e20000100a00 */
[C---:B------:R-:W-:Y:S02]  /*9930*/  VIADD R12, R5.reuse, 0x18 ;  /* 0x00000018050c7836 */ /* 0x040fe40000000000 */
[C---:B--2---:R-:W-:Y:S01]  /*9940*/  VIADD R7, R5.reuse, 0x4 ;  /* 0x0000000405077836 */ /* 0x044fe20000000000 */
[----:B------:R1:W-:Y:S01]  /*9950*/  STL.64 [R1], R8 ;  /* 0x0000000801007387 */ /* 0x0003e20000100a00 */
[C---:B------:R-:W-:Y:S01]  /*9960*/  VIADD R7, R5.reuse, 0x10 ;  /* 0x0000001005077836 */ /* 0x040fe20000000000 */
[----:B---3--:R-:W-:Y:S01]  /*9970*/  IADD3 R6, -R20, UR4, RZ ;  /* 0x0000000414067c10 */ /* 0x008fe2000fffe1ff */
[----:B------:R-:W-:-:S07]  /*9980*/  VIADD R7, R5, 0x1c ;  /* 0x0000001c05077836 */ /* 0x000fce0000000000 */
.L_x_5414:
[----:B------:R-:W-:-:S05]  /*9990*/  IMAD.U32 R7, RZ, RZ, UR36 ;  /* 0x00000024ff077e24 */ /* 0x000fca000f8e00ff */
[----:B------:R-:W-:-:S04]  /*99a0*/  LOP3.LUT R7, R7, 0x1, RZ, 0xfc, !PT ;  /* 0x0000000107077812 */ /* 0x000fc800078efcff */
[----:B------:R-:W-:-:S13]  /*99b0*/  ISETP.NE.AND P6, PT, R7, 0x3, PT ;  /* 0x000000030700780c */ /* 0x000fda0003fc5270 */
[----:B--2---:R-:W-:Y:S05]  /*99c0*/  @!P6 BRA `(.L_x_5404) ;  /* 0x000000000004e947 */ /* 0x004fea0003800000 */
[----:B------:R-:W-:Y:S01]  /*99d0*/  BPT.TRAP 0x1 ;  /* 0x000000040000795c */ /* 0x000fe20000300000 */
.L_x_5404:
[----:B------:R-:W-:Y:S01]  /*99e0*/  IMAD R7, R0, 0x8, R16 ;  /* 0x0000000800077824 */ /* 0x000fe200078e0210 */
[----:B------:R-:W-:-:S04]  /*99f0*/  SHF.L.U32 R20, R4, 0x1f, RZ ;  /* 0x0000001f04147819 */ /* 0x000fc800000006ff */
[----:B------:R2:W3:Y:S01]  /*9a00*/  SYNCS.PHASECHK.TRANS64.TRYWAIT P0, [R7+URZ+0x30c10], R20 ;  /* 0x030c1014070075a7 */ /* 0x0004e2000800017f */
[----:B------:R-:W-:Y:S05]  /*9a10*/  @!P6 BRA `(.L_x_5405) ;  /* 0x000000000004e947 */ /* 0x000fea0003800000 */
[----:B------:R-:W-:Y:S01]  /*9a20*/  BPT.TRAP 0x1 ;  /* 0x000000040000795c */ /* 0x000fe20000300000 */
.L_x_5405:
[----:B-1----:R-:W-:-:S05]  /*9a30*/  VIADD R8, R16, 0x10000 ;  /* 0x0001000010087836 */ /* 0x002fca0000000000 */
[----:B------:R-:W-:-:S04]  /*9a40*/  SHF.R.U32.HI R8, RZ, 0x4, R8 ;  /* 0x00000004ff087819 */ /* 0x000fc80000011608 */
[----:B------:R-:W-:-:S04]  /*9a50*/  LOP3.LUT R8, R8, 0x3fff, RZ, 0xc0, !PT ;  /* 0x00003fff08087812 */ /* 0x000fc800078ec0ff */
[----:B------:R-:W-:Y:S01]  /*9a60*/  LOP3.LUT R9, R8, 0x10000, RZ, 0xfc, !PT ;  /* 0x0001000008097812 */ /* 0x000fe200078efcff */
[----:B---3--:R-:W-:Y:S06]  /*9a70*/  @P0 BRA `(.L_x_5406) ;  /* 0x0000000000080947 */ /* 0x008fec0003800000 */
[----:B------:R-:W1:Y:S02]  /*9a80*/  SYNCS.PHASECHK.TRANS64.TRYWAIT P0, [R7+URZ+0x30c10], R20 ;  /* 0x030c1014070075a7 */ /* 0x000e64000800017f */
[----:B-1----:R-:W-:Y:S05]  /*9a90*/  @!P0 BRA `(.L_x_5407) ;  /* 0x00000094004c8947 */ /* 0x002fea0003800000 */
.L_x_5406:
        /* <DEDUP_REMOVED lines=26> */
[----:B-----5:R-:W-:Y:S02]  /*9c40*/  IMAD R12, R0, 0x80, R12 ;  /* 0x00000080000c7824 */ /* 0x020fe400078e020c */
[C---:B------:R-:W-:Y:S02]  /*9c50*/  IMAD R223, R3.reuse, 0x2, R10 ;  /* 0x0000000203df7824 */ /* 0x040fe400078e020a */
[----:B------:R-:W-:Y:S02]  /*9c60*/  IMAD R219, R3, 0x2, R12 ;  /* 0x0000000203db7824 */ /* 0x000fe400078e020c */
[----:B------:R-:W-:-:S02]  /*9c70*/  IMAD R17, R223, 0x4, R16 ;  /* 0x00000004df117824 */ /* 0x000fc400078e0210 */
[----:B------:R-:W-:Y:S02]  /*9c80*/  IMAD R18, R0, 0x80, R11 ;  /* 0x0000008000127824 */ /* 0x000fe400078e020b */
[----:B------:R-:W-:Y:S02]  /*9c90*/  IMAD R231, R219, 0x4, R16 ;  /* 0x00000004dbe77824 */ /* 0x000fe400078e0210 */
[----:B------:R-:W-:Y:S02]  /*9ca0*/  IMAD R9, R3, 0x2, R18 ;  /* 0x0000000203097824 */ /* 0x000fe400078e0212 */
[----:B------:R-:W-:Y:S02]  /*9cb0*/  IMAD R223, R223, 0x4, R216 ;  /* 0x00000004dfdf7824 */ /* 0x000fe400078e02d8 */
[----:B------:R-:W-:Y:S02]  /*9cc0*/  IMAD R221, R9, 0x4, R16 ;  /* 0x0000000409dd7824 */ /* 0x000fe400078e0210 */
[----:B------:R-:W-:Y:S01]  /*9cd0*/  IMAD R219, R219, 0x4, R216 ;  /* 0x00000004dbdb7824 */ /* 0x000fe200078e02d8 */
[----:B------:R-:W-:-:S02]  /*9ce0*/  WARPGROUP.DEPBAR.LE gsb0, 0x0 ;  /* 0x00008000000079c5 */ /* 0x000fc40000010000 */
[----:B------:R-:W-:-:S06]  /*9cf0*/  WARPGROUP.ARRIVE ;  /* 0x00000000000079c5 */ /* 0x000fcc0000000000 */
[----:B------:R-:W-:Y:S01]  /*9d00*/  HGMMA.64x128x16.F32.BF16 R88, gdesc[UR8], R88, gsb0 ;  /* 0x01e00000085879f0 */ /* 0x000fe20008001858 */
[----:B------:R-:W-:Y:S01]  /*9d10*/  R2UR UR8, R14 ;  /* 0x000000000e0872ca */ /* 0x000fe200000e0000 */
[----:B------:R-:W-:Y:S01]  /*9d20*/  UMOV UR10, UR4 ;  /* 0x00000004000a7c82 */ /* 0x000fe20008000000 */
[----:B------:R-:W-:Y:S01]  /*9d30*/  R2UR UR9, R15 ;  /* 0x000000000f0972ca */ /* 0x000fe200000e0000 */
[----:B------:R-:W-:Y:S01]  /*9d40*/  UMOV UR11, 0x40000040 ;  /* 0x40000040000b7882 */ /* 0x000fe20000000000 */
[----:B------:R-:W-:Y:S01]  /*9d50*/  R2UR UR4, R236 ;  /* 0x00000000ec0472ca */ /* 0x000fe200000e0000 */
[----:B------:R-:W-:-:S04]  /*9d60*/  IMAD R14, R0, 0x80, R13 ;  /* 0x00000080000e7824 */ /* 0x000fc800078e020d */
[----:B------:R-:W-:-:S04]  /*9d70*/  IMAD R217, R3, 0x2, R14 ;  /* 0x0000000203d97824 */ /* 0x000fc800078e020e */
[C---:B------:R-:W-:Y:S02]  /*9d80*/  IMAD R220, R217.reuse, 0x4, R16 ;  /* 0x00000004d9dc7824 */ /* 0x040fe400078e0210 */
        /* <DEDUP_REMOVED lines=15> */
.L_x_5408:
[----:B------:R1:W1:Y:S01]  /*9e80*/  SYNCS.PHASECHK.TRANS64.TRYWAIT P0, [R7+URZ+0x30c30], R20 ;  /* 0x030c3014070075a7 */ /* 0x000262000800017f */
[----:B------:R-:W-:Y:S05]  /*9e90*/  @!P6 BRA `(.L_x_5409) ;  /* 0x000000000004e947 */ /* 0x000fea0003800000 */
[----:B------:R-:W-:Y:S01]  /*9ea0*/  BPT.TRAP 0x1 ;  /* 0x000000040000795c */ /* 0x000fe20000300000 */
.L_x_5409:
        /* <DEDUP_REMOVED lines=8> */
.L_x_5410:
        /* <DEDUP_REMOVED lines=8> */
[----:B------:R-:W1:Y:S01]  /*9fb0*/  LDC R13, c[0x0][0x74c] ;  /* 0x0001d300ff0d7b82 */ /* 0x000e620000000800 */
[----:B------:R-:W-:Y:S01]  /*9fc0*/  ISETP.GT.AND P2, PT, R230, RZ, PT ;  /* 0x000000ffe600720c */ /* 0x000fe20003f44270 */
[----:B------:R-:W-:Y:S01]  /*9fd0*/  IMAD R9, R0, 0x400, R9 ;  /* 0x0000040000097824 */ /* 0x000fe200078e0209 */
[----:B------:R-:W-:Y:S01]  /*9fe0*/  ISETP.GT.AND P1, PT, R6, RZ, PT ;  /* 0x000000ff0600720c */ /* 0x000fe20003f24270 */
[C---:B------:R-:W-:Y:S01]  /*9ff0*/  VIADD R21, R5.reuse, 0x1c ;  /* 0x0000001c05157836 */ /* 0x040fe20000000000 */
[----:B------:R-:W-:Y:S01]  /*a000*/  ISETP.GT.AND P0, PT, R230, 0x8, PT ;  /* 0x00000008e600780c */ /* 0x000fe20003f04270 */
[----:B------:R-:W-:Y:S01]  /*a010*/  VIADD R14, R5, 0x4 ;  /* 0x00000004050e7836 */ /* 0x000fe20000000000 */
[----:B------:R-:W-:-:S02]  /*a020*/  ISETP.GT.AND P3, PT, R6, 0x8, PT ;  /* 0x000000080600780c */ /* 0x000fc40003f64270 */
[----:B------:R-:W-:Y:S02]  /*a030*/  R2UR UR8, R9 ;  /* 0x00000000090872ca */ /* 0x000fe400000e0000 */
[----:B--2---:R-:W2:Y:S01]  /*a040*/  SHFL.IDX PT, R9, R17, R5, 0x1f ;  /* 0x00001f0511097589 */ /* 0x004ea200000e0000 */
[----:B-1----:R-:W-:Y:S02]  /*a050*/  IADD3 R13, -R13, 0x8, RZ ;  /* 0x000000080d0d7810 */ /* 0x002fe40007ffe1ff */
[----:B-----5:R-:W-:Y:S02]  /*a060*/  R2UR UR4, R10 ;  /* 0x000000000a0472ca */ /* 0x020fe400000e0000 */
[----:B------:R-:W1:Y:S11]  /*a070*/  LDC.64 R10, c[0x0][0x748] ;  /* 0x0001d200ff0a7b82 */ /* 0x000e760000000a00 */
[----:B------:R-:W-:Y:S01]  /*a080*/  HGMMA.64x128x16.F32.BF16 R24, gdesc[UR4], RZ, !UPT, gsb0 ;  /* 0x01e00000041879f0 */ /* 0x000fe2000c0018ff */
[----:B------:R-:W-:Y:S01]  /*a090*/  ULEA UR4, UR43, -UR40, 0x7 ;  /* 0x800000282b047291 */ /* 0x000fe2000f8e383f */
[----:B------:R-:W-:-:S05]  /*a0a0*/  ULDC UR5, c[0x0][0x744] ;  /* 0x0001d10000057ab9 */ /* 0x000fca0000000800 */
[----:B------:R-:W-:Y:S01]  /*a0b0*/  LEA R12, R3, UR4, 0x1 ;  /* 0x00000004030c7c11 */ /* 0x000fe2000f8e08ff */
[----:B------:R-:W-:-:S04]  /*a0c0*/  UIADD3 UR4, UR6, 0x2, URZ ;  /* 0x0000000206047890 */ /* 0x000fc8000fffe03f */
[----:B------:R-:W-:-:S03]  /*a0d0*/  IMAD.IADD R12, R6, 0x1, R12 ;  /* 0x00000001060c7824 */ /* 0x000fc600078e020c */
[----:B------:R-:W-:Y:S01]  /*a0e0*/  UMOV UR14, UR4 ;  /* 0x00000004000e7c82 */ /* 0x000fe20008000000 */
[----:B------:R-:W-:Y:S01]  /*a0f0*/  UIADD3 UR4, UR6, 0x4, URZ ;  /* 0x0000000406047890 */ /* 0x000fe2000fffe03f */
[C-C-:B-1----:R-:W-:Y:S01]  /*a100*/  IMAD.IADD R225, R10.reuse, 0x1, -R12.reuse ;  /* 0x000000010ae17824 */ /* 0x142fe200078e0a0c */
[----:B------:R-:W-:Y:S01]  /*a110*/  IADD3 R224, RZ, -R12, -R11 ;  /* 0x8000000cffe07210 */ /* 0x000fe20007ffe80b */
[--C-:B------:R-:W-:Y:S01]  /*a120*/  IMAD.IADD R222, R13, 0x1, -R12.reuse ;  /* 0x000000010dde7824 */ /* 0x100fe200078e0a0c */
[----:B------:R-:W-:Y:S01]  /*a130*/  IADD3 R218, R10, 0x8, -R12 ;  /* 0x000000080ada7810 */ /* 0x000fe20007ffe80c */
[----:B------:R-:W-:Y:S01]  /*a140*/  VIADD R13, R5, 0xc ;  /* 0x0000000c050d7836 */ /* 0x000fe20000000000 */
[----:B------:R-:W-:Y:S01]  /*a150*/  SEL R225, R225, 0x80, !P2 ;  /* 0x00000080e1e17807 */ /* 0x000fe20005000000 */
[----:B------:R-:W-:Y:S01]  /*a160*/  UIADD3 UR6, UR6, 0x6, URZ ;  /* 0x0000000606067890 */ /* 0x000fe2000fffe03f */
[----:B------:R-:W-:Y:S01]  /*a170*/  SEL R224, R224, 0x80, P1 ;  /* 0x00000080e0e07807 */ /* 0x000fe20000800000 */
[----:B------:R-:W-:Y:S01]  /*a180*/  SHFL.IDX PT, R11, R17, R14, 0x1f ;  /* 0x00001f0e110b7589 */ /* 0x000fe200000e0000 */
[----:B------:R-:W-:-:S02]  /*a190*/  SEL R218, R218, 0x80, !P0 ;  /* 0x00000080dada7807 */ /* 0x000fc40004000000 */
[----:B------:R-:W-:Y:S01]  /*a1a0*/  ISETP.GE.AND P1, PT, R225, RZ, PT ;  /* 0x000000ffe100720c */ /* 0x000fe20003f26270 */
[----:B------:R1:W5:Y:S01]  /*a1b0*/  SHFL.IDX PT, R10, R17, R13, 0x1f ;  /* 0x00001f0d110a7589 */ /* 0x00036200000e0000 */
[----:B------:R-:W-:Y:S02]  /*a1c0*/  SEL R222, R222, 0x80, P3 ;  /* 0x00000080dede7807 */ /* 0x000fe40001800000 */
[----:B------:R-:W-:Y:S02]  /*a1d0*/  ISETP.GE.AND P0, PT, R218, 0x1, PT ;  /* 0x00000001da00780c */ /* 0x000fe40003f06270 */
[----:B------:R-:W-:Y:S02]  /*a1e0*/  ISETP.GT.OR P1, PT, R224, RZ, !P1 ;  /* 0x000000ffe000720c */ /* 0x000fe40004f24670 */
[----:B------:R-:W-:Y:S02]  /*a1f0*/  ISETP.GT.OR P0, PT, R222, 0x1, !P0 ;  /* 0x00000001de00780c */ /* 0x000fe40004704670 */
[----:B------:R-:W-:Y:S01]  /*a200*/  FSEL R88, R88, -INF , !P1 ;  /* 0xff80000058587808 */ /* 0x000fe20004800000 */
[----:B-1----:R-:W-:Y:S01]  /*a210*/  VIADD R13, R5, 0x10 ;  /* 0x00000010050d7836 */ /* 0x002fe20000000000 */
[----:B------:R-:W-:-:S02]  /*a220*/  ISETP.GE.AND P1, PT, R225, 0x8, PT ;  /* 0x00000008e100780c */ /* 0x000fc40003f26270 */
[----:B------:R-:W-:Y:S01]  /*a230*/  FSEL R91, R91, -INF , !P0 ;  /* 0xff8000005b5b7808 */ /* 0x000fe20004000000 */
[----:B--2---:R-:W-:Y:S01]  /*a240*/  FFMA.FTZ R88, R88, UR5, -R9 ;  /* 0x0000000558587c23 */ /* 0x004fe20008010809 */
[----:B------:R-:W-:Y:S01]  /*a250*/  ISETP.GE.AND P0, PT, R218, 0x9, PT ;  /* 0x00000009da00780c */ /* 0x000fe20003f06270 */
[----:B------:R-:W1:Y:S01]  /*a260*/  SHFL.IDX PT, R18, R17, R13, 0x1f ;  /* 0x00001f0d11127589 */ /* 0x000e6200000e0000 */
[----:B------:R-:W-:Y:S01]  /*a270*/  ISETP.GT.OR P1, PT, R224, 0x8, !P1 ;  /* 0x00000008e000780c */ /* 0x000fe20004f24670 */
[----:B------:R2:W-:Y:S01]  /*a280*/  MUFU.EX2 R227, R88 ;  /* 0x0000005800e37308 */ /* 0x0005e20000000800 */
[----:B------:R-:W-:Y:S02]  /*a290*/  ISETP.GE.AND P3, PT, R218, RZ, PT ;  /* 0x000000ffda00720c */ /* 0x000fe40003f66270 */
[----:B------:R-:W-:Y:S02]  /*a2a0*/  ISETP.GT.OR P0, PT, R222, 0x9, !P0 ;  /* 0x00000009de00780c */ /* 0x000fe40004704670 */
[----:B------:R-:W-:-:S02]  /*a2b0*/  FSEL R92, R92, -INF , !P1 ;  /* 0xff8000005c5c7808 */ /* 0x000fc40004800000 */
[----:B------:R-:W-:Y:S02]  /*a2c0*/  ISETP.GE.AND P2, PT, R225, 0x1, PT ;  /* 0x00000001e100780c */ /* 0x000fe40003f46270 */
[----:B------:R-:W-:Y:S01]  /*a2d0*/  ISETP.GT.OR P3, PT, R222, RZ, !P3 ;  /* 0x000000ffde00720c */ /* 0x000fe20005f64670 */
[----:B--2---:R-:W-:Y:S01]  /*a2e0*/  SHFL.IDX PT, R88, R17, R21, 0x1f ;  /* 0x00001f1511587589 */ /* 0x004fe200000e0000 */
[----:B------:R-:W-:Y:S02]  /*a2f0*/  ISETP.GE.AND P1, PT, R218, 0x10, PT ;  /* 0x00000010da00780c */ /* 0x000fe40003f26270 */
[----:B------:R-:W-:Y:S02]  /*a300*/  FSEL R95, R95, -INF , !P0 ;  /* 0xff8000005f5f7808 */ /* 0x000fe40004000000 */
[----:B------:R-:W-:Y:S02]  /*a310*/  ISETP.GT.OR P2, PT, R224, 0x1, !P2 ;  /* 0x00000001e000780c */ /* 0x000fe40005744670 */
[----:B------:R-:W-:Y:S01]  /*a320*/  FSEL R90, R90, -INF , !P3 ;  /* 0xff8000005a5a7808 */ /* 0x000fe20005800000 */
[----:B-----5:R-:W-:Y:S01]  /*a330*/  FFMA.FTZ R14, R95, UR5, -R10 ;  /* 0x000000055f0e7c23 */ /* 0x020fe2000801080a */
[----:B------:R-:W-:-:S02]  /*a340*/  ISETP.GE.AND P0, PT, R225, 0x10, PT ;  /* 0x00000010e100780c */ /* 0x000fc40003f06270 */
[----:B------:R-:W-:Y:S01]  /*a350*/  ISETP.GT.OR P1, PT, R222, 0x10, !P1 ;  /* 0x00000010de00780c */ /* 0x000fe20004f24670 */
[----:B------:R-:W-:Y:S01]  /*a360*/  FFMA.FTZ R9, R90, UR5, -R9 ;  /* 0x000000055a097c23 */ /* 0x000fe20008010809 */
[----:B------:R-:W-:Y:S01]  /*a370*/  ISETP.GE.AND P3, PT, R218, 0x8, PT ;  /* 0x00000008da00780c */ /* 0x000fe20003f66270 */
[----:B------:R-:W-:Y:S01]  /*a380*/  VIADD R90, R5, 0x8 ;  /* 0x00000008055a7836 */ /* 0x000fe20000000000 */
[----:B------:R-:W-:Y:S01]  /*a390*/  FSEL R226, R89, -INF , !P2 ;  /* 0xff80000059e27808 */ /* 0x000fe20005000000 */
[----:B------:R-:W-:Y:S01]  /*a3a0*/  MUFU.EX2 R14, R14 ;  /* 0x0000000e000e7308 */ /* 0x000fe20000000800 */
[----:B------:R-:W-:Y:S01]  /*a3b0*/  ISETP.GT.OR P0, PT, R224, 0x10, !P0 ;  /* 0x00000010e000780c */ /* 0x000fe20004704670 */
[----:B---3--:R-:W-:Y:S01]  /*a3c0*/  SHFL.IDX PT, R89, R231, R5, 0x1f ;  /* 0x00001f05e7597589 */ /* 0x008fe200000e0000 */
[----:B------:R-:W-:Y:S01]  /*a3d0*/  FSEL R98, R98, -INF , !P1 ;  /* 0xff80000062627808 */ /* 0x000fe20004800000 */
[--C-:B------:R-:W-:Y:S01]  /*a3e0*/  FFMA.FTZ R226, R226, UR5, -R11.reuse ;  /* 0x00000005e2e27c23 */ /* 0x100fe2000801080b */
[----:B------:R-:W-:Y:S01]  /*a3f0*/  ISETP.GE.AND P2, PT, R225, 0x9, PT ;  /* 0x00000009e100780c */ /* 0x000fe20003f46270 */
[----:B------:R-:W2:Y:S01]  /*a400*/  SHFL.IDX PT, R12, R17, R90, 0x1f ;  /* 0x00001f5a110c7589 */ /* 0x000ea200000e0000 */
[----:B------:R-:W-:Y:S01]  /*a410*/  ISETP.GT.OR P3, PT, R222, 0x8, !P3 ;  /* 0x00000008de00780c */ /* 0x000fe20005f64670 */
[----:B------:R-:W-:Y:S01]  /*a420*/  FFMA.FTZ R11, R91, UR5, -R11 ;  /* 0x000000055b0b7c23 */ /* 0x000fe2000801080b */
[----:B------:R-:W-:Y:S01]  /*a430*/  ISETP.GE.AND P1, PT, R218, 0x11, PT ;  /* 0x00000011da00780c */ /* 0x000fe20003f26270 */
[----:B------:R-:W3:Y:S01]  /*a440*/  MUFU.EX2 R9, R9 ;  /* 0x0000000900097308 */ /* 0x000ee20000000800 */
[----:B------:R-:W-:Y:S01]  /*a450*/  FSEL R15, R96, -INF , !P0 ;  /* 0xff800000600f7808 */ /* 0x000fe20004000000 */
[----:B------:R-:W-:Y:S01]  /*a460*/  VIADD R96, R5, 0x14 ;  /* 0x0000001405607836 */ /* 0x000fe20000000000 */
[----:B------:R-:W-:-:S02]  /*a470*/  ISETP.GT.OR P2, PT, R224, 0x9, !P2 ;  /* 0x00000009e000780c */ /* 0x000fc40005744670 */
[----:B------:R-:W-:Y:S01]  /*a480*/  FSEL R94, R94, -INF , !P3 ;  /* 0xff8000005e5e7808 */ /* 0x000fe20005800000 */
[--C-:B-1----:R-:W-:Y:S01]  /*a490*/  FFMA.FTZ R15, R15, UR5, -R18.reuse ;  /* 0x000000050f0f7c23 */ /* 0x102fe20008010812 */
[----:B------:R-:W-:Y:S01]  /*a4a0*/  ISETP.GE.AND P0, PT, R225, 0x11, PT ;  /* 0x00000011e100780c */ /* 0x000fe20003f06270 */
[----:B------:R-:W-:Y:S01]  /*a4b0*/  FFMA.FTZ R18, R98, UR5, -R18 ;  /* 0x0000000562127c23 */ /* 0x000fe20008010812 */
[----:B------:R-:W-:Y:S01]  /*a4c0*/  ISETP.GT.OR P1, PT, R222, 0x11, !P1 ;  /* 0x00000011de00780c */ /* 0x000fe20004f24670 */
[----:B------:R-:W-:Y:S01]  /*a4d0*/  VIADD R98, R5, 0x18 ;  /* 0x0000001805627836 */ /* 0x000fe20000000000 */
[----:B------:R-:W-:Y:S01]  /*a4e0*/  ISETP.GE.AND P3, PT, R218, 0x18, PT ;  /* 0x00000018da00780c */ /* 0x000fe20003f66270 */
[----:B------:R-:W1:Y:S01]  /*a4f0*/  SHFL.IDX PT, R19, R17, R96, 0x1f ;  /* 0x00001f6011137589 */ /* 0x000e6200000e0000 */
[----:B------:R-:W-:Y:S01]  /*a500*/  FSEL R93, R93, -INF , !P2 ;  /* 0xff8000005d5d7808 */ /* 0x000fe20005000000 */
[----:B------:R-:W-:Y:S01]  /*a510*/  MUFU.EX2 R11, R11 ;  /* 0x0000000b000b7308 */ /* 0x000fe20000000800 */
[----:B------:R-:W-:Y:S01]  /*a520*/  ISETP.GT.OR P0, PT, R224, 0x11, !P0 ;  /* 0x00000011e000780c */ /* 0x000fe20004704670 */
[----:B------:R1:W5:Y:S01]  /*a530*/  SHFL.IDX PT, R20, R17, R98, 0x1f ;  /* 0x00001f6211147589 */ /* 0x00036200000e0000 */
[----:B------:R-:W-:Y:S01]  /*a540*/  FSEL R99, R99, -INF , !P1 ;  /* 0xff80000063637808 */ /* 0x000fe20004800000 */
[----:B------:R-:W-:Y:S01]  /*a550*/  FFMA.FTZ R13, R93, UR5, -R10 ;  /* 0x000000055d0d7c23 */ /* 0x000fe2000801080a */
[----:B------:R-:W-:Y:S01]  /*a560*/  ISETP.GE.AND P2, PT, R225, 0x18, PT ;  /* 0x00000018e100780c */ /* 0x000fe20003f46270 */
[----:B------:R-:W-:Y:S01]  /*a570*/  SHFL.IDX PT, R93, R231, R90, 0x1f ;  /* 0x00001f5ae75d7589 */ /* 0x000fe200000e0000 */
[----:B------:R-:W-:Y:S01]  /*a580*/  ISETP.GT.OR P1, PT, R222, 0x18, !P3 ;  /* 0x00000018de00780c */ /* 0x000fe20005f24670 */
[--C-:B--2---:R-:W-:Y:S01]  /*a590*/  FFMA.FTZ R92, R92, UR5, -R12.reuse ;  /* 0x000000055c5c7c23 */ /* 0x104fe2000801080c */
[----:B------:R-:W-:Y:S01]  /*a5a0*/  FSEL R97, R97, -INF , !P0 ;  /* 0xff80000061617808 */ /* 0x000fe20004000000 */
[----:B------:R-:W-:Y:S01]  /*a5b0*/  FFMA.FTZ R12, R94, UR5, -R12 ;  /* 0x000000055e0c7c23 */ /* 0x000fe2000801080c */
[----:B------:R-:W-:Y:S01]  /*a5c0*/  ISETP.GT.OR P0, PT, R224, 0x18, !P2 ;  /* 0x00000018e000780c */ /* 0x000fe20005704670 */
[----:B------:R-:W-:Y:S01]  /*a5d0*/  VIADD R94, R5, 0xc ;  /* 0x0000000c055e7836 */ /* 0x000fe20000000000 */
[----:B------:R-:W-:Y:S01]  /*a5e0*/  FSEL R102, R102, -INF , !P1 ;  /* 0xff80000066667808 */ /* 0x000fe20004800000 */
[----:B------:R2:W-:Y:S01]  /*a5f0*/  MUFU.EX2 R10, R92 ;  /* 0x0000005c000a7308 */ /* 0x0005e20000000800 */
[----:B------:R-:W-:-:S02]  /*a600*/  ISETP.GE.AND P1, PT, R225, 0x20, PT ;  /* 0x00000020e100780c */ /* 0x000fc40003f26270 */
[----:B------:R-:W-:Y:S01]  /*a610*/  FSEL R21, R100, -INF , !P0 ;  /* 0xff80000064157808 */ /* 0x000fe20004000000 */
[----:B------:R4:W-:Y:S01]  /*a620*/  SHFL.IDX PT, R95, R231, R94, 0x1f ;  /* 0x00001f5ee75f7589 */ /* 0x0009e200000e0000 */
[----:B------:R-:W-:Y:S02]  /*a630*/  ISETP.GE.AND P0, PT, R225, 0x19, PT ;  /* 0x00000019e100780c */ /* 0x000fe40003f06270 */
[C---:B------:R-:W-:Y:S01]  /*a640*/  ISETP.GT.OR P1, PT, R224.reuse, 0x20, !P1 ;  /* 0x00000020e000780c */ /* 0x040fe20004f24670 */
[--C-:B-1----:R-:W-:Y:S01]  /*a650*/  FFMA.FTZ R17, R97, UR5, -R19.reuse ;  /* 0x0000000561117c23 */ /* 0x102fe20008010813 */
[----:B------:R-:W-:Y:S01]  /*a660*/  ISETP.GT.OR P0, PT, R224, 0x19, !P0 ;  /* 0x00000019e000780c */ /* 0x000fe20004704670 */
[----:B------:R-:W-:Y:S01]  /*a670*/  FFMA.FTZ R19, R99, UR5, -R19 ;  /* 0x0000000563137c23 */ /* 0x000fe20008010813 */
[----:B------:R-:W-:Y:S01]  /*a680*/  FSEL R23, R104, -INF , !P1 ;  /* 0xff80000068177808 */ /* 0x000fe20004800000 */
[--C-:B-----5:R-:W-:Y:S01]  /*a690*/  FFMA.FTZ R21, R21, UR5, -R20.reuse ;  /* 0x0000000515157c23 */ /* 0x120fe20008010814 */
[C---:B------:R-:W-:Y:S01]  /*a6a0*/  ISETP.GE.AND P3, PT, R218.reuse, 0x20, PT ;  /* 0x00000020da00780c */ /* 0x040fe20003f66270 */
[----:B----4-:R-:W-:Y:S01]  /*a6b0*/  VIADD R94, R5, 0x10 ;  /* 0x00000010055e7836 */ /* 0x010fe20000000000 */
[----:B------:R-:W-:Y:S01]  /*a6c0*/  ISETP.GE.AND P1, PT, R218, 0x21, PT ;  /* 0x00000021da00780c */ /* 0x000fe20003f26270 */
[----:B------:R-:W-:Y:S01]  /*a6d0*/  FFMA.FTZ R20, R102, UR5, -R20 ;  /* 0x0000000566147c23 */ /* 0x000fe20008010814 */
[----:B------:R-:W-:Y:S01]  /*a6e0*/  FSEL R22, R101, -INF , !P0 ;  /* 0xff80000065167808 */ /* 0x000fe20004000000 */
[----:B------:R-:W-:Y:S01]  /*a6f0*/  VIADD R102, R5, 0x4 ;  /* 0x0000000405667836 */ /* 0x000fe20000000000 */
[C---:B------:R-:W-:Y:S01]  /*a700*/  ISETP.GT.OR P0, PT, R222.reuse, 0x20, !P3 ;  /* 0x00000020de00780c */ /* 0x040fe20005f04670 */
[----:B------:R-:W-:Y:S01]  /*a710*/  SHFL.IDX PT, R101, R231, R98, 0x1f ;  /* 0x00001f62e7657589 */ /* 0x000fe200000e0000 */
[----:B------:R-:W-:Y:S01]  /*a720*/  ISETP.GT.OR P1, PT, R222, 0x21, !P1 ;  /* 0x00000021de00780c */ /* 0x000fe20004f24670 */
[----:B------:R-:W-:Y:S01]  /*a730*/  FFMA.FTZ R22, R22, UR5, -R88 ;  /* 0x0000000516167c23 */ /* 0x000fe20008010858 */
[----:B------:R-:W-:-:S02]  /*a740*/  WARPGROUP.DEPBAR.LE gsb0, 0x0 ;  /* 0x00008000000079c5 */ /* 0x000fc40000010000 */
[----:B------:R-:W-:Y:S01]  /*a750*/  WARPGROUP.ARRIVE ;  /* 0x00000000000079c5 */ /* 0x000fe20000000000 */
[----:B------:R-:W-:Y:S01]  /*a760*/  ISETP.GE.AND P3, PT, R218, 0x28, PT ;  /* 0x00000028da00780c */ /* 0x000fe20003f66270 */
[----:B------:R-:W-:Y:S01]  /*a770*/  SHFL.IDX PT, R97, R231, R94, 0x1f ;  /* 0x00001f5ee7617589 */ /* 0x000fe200000e0000 */
[----:B------:R-:W-:Y:S01]  /*a780*/  FSEL R107, R107, -INF , !P1 ;  /* 0xff8000006b6b7808 */ /* 0x000fe20004800000 */
[----:B------:R-:W-:Y:S01]  /*a790*/  FFMA.FTZ R23, R23, UR5, -R89 ;  /* 0x0000000517177c23 */ /* 0x000fe20008010859 */
[----:B------:R-:W-:Y:S01]  /*a7a0*/  ISETP.GT.OR P1, PT, R222, 0x28, !P3 ;  /* 0x00000028de00780c */ /* 0x000fe20005f24670 */
[----:B------:R-:W-:Y:S01]  /*a7b0*/  HGMMA.64x128x16.F32.BF16 R24, gdesc[UR12], R24, gsb0 ;  /* 0x01e000000c1879f0 */ /* 0x000fe20008001818 */
[----:B------:R-:W-:Y:S01]  /*a7c0*/  R2UR UR12, R232 ;  /* 0x00000000e80c72ca */ /* 0x000fe200000e0000 */
[----:B------:R-:W-:Y:S01]  /*a7d0*/  UMOV UR14, UR4 ;  /* 0x00000004000e7c82 */ /* 0x000fe20008000000 */
[----:B------:R-:W-:Y:S01]  /*a7e0*/  R2UR UR13, R233 ;  /* 0x00000000e90d72ca */ /* 0x000fe200000e0000 */
[----:B------:R-:W-:Y:S01]  /*a7f0*/  UMOV UR15, 0x40000040 ;  /* 0x40000040000f7882 */ /* 0x000fe20000000000 */
[----:B------:R-:W-:Y:S01]  /*a800*/  FSEL R110, R110, -INF , !P1 ;  /* 0xff8000006e6e7808 */ /* 0x000fe20004800000 */
[----:B------:R-:W1:Y:S01]  /*a810*/  SHFL.IDX PT, R91, R231, R102, 0x1f ;  /* 0x00001f66e75b7589 */ /* 0x000e6200000e0000 */
[C---:B------:R-:W-:Y:S01]  /*a820*/  ISETP.GE.AND P1, PT, R218.reuse, 0x29, PT ;  /* 0x00000029da00780c */ /* 0x040fe20003f26270 */
[----:B------:R-:W4:Y:S01]  /*a830*/  MUFU.EX2 R12, R12 ;  /* 0x0000000c000c7308 */ /* 0x000f220000000800 */
[----:B------:R-:W-:Y:S01]  /*a840*/  ISETP.GE.AND P2, PT, R218, 0x19, PT ;  /* 0x00000019da00780c */ /* 0x000fe20003f46270 */
[----:B------:R-:W5:Y:S01]  /*a850*/  SHFL.IDX PT, R99, R231, R96, 0x1f ;  /* 0x00001f60e7637589 */ /* 0x000f6200000e0000 */
[----:B------:R-:W-:-:S02]  /*a860*/  ISETP.GT.OR P1, PT, R222, 0x29, !P1 ;  /* 0x00000029de00780c */ /* 0x000fc40004f24670 */
[----:B------:R-:W-:Y:S01]  /*a870*/  FSEL R106, R106, -INF , !P0 ;  /* 0xff8000006a6a7808 */ /* 0x000fe20004000000 */
[----:B------:R-:W-:Y:S01]  /*a880*/  SHFL.IDX PT, R104, R220, R5, 0x1f ;  /* 0x00001f05dc687589 */ /* 0x000fe200000e0000 */
[----:B------:R-:W-:Y:S01]  /*a890*/  ISETP.GT.OR P2, PT, R222, 0x19, !P2 ;  /* 0x00000019de00780c */ /* 0x000fe20005744670 */
[----:B------:R-:W4:Y:S01]  /*a8a0*/  MUFU.EX2 R20, R20 ;  /* 0x0000001400147308 */ /* 0x000f220000000800 */
[----:B------:R-:W-:Y:S01]  /*a8b0*/  ISETP.GE.AND P0, PT, R225, 0x21, PT ;  /* 0x00000021e100780c */ /* 0x000fe20003f06270 */
[----:B------:R-:W-:Y:S01]  /*a8c0*/  FFMA.FTZ R89, R106, UR5, -R89 ;  /* 0x000000056a597c23 */ /* 0x000fe20008010859 */
[----:B------:R-:W-:Y:S02]  /*a8d0*/  FSEL R111, R111, -INF , !P1 ;  /* 0xff8000006f6f7808 */ /* 0x000fe40004800000 */
[----:B------:R-:W-:Y:S02]  /*a8e0*/  ISETP.GE.AND P1, PT, R218, 0x30, PT ;  /* 0x00000030da00780c */ /* 0x000fe40003f26270 */
[----:B------:R-:W-:Y:S01]  /*a8f0*/  FSEL R103, R103, -INF , !P2 ;  /* 0xff80000067677808 */ /* 0x000fe20005000000 */
[----:B------:R-:W-:Y:S01]  /*a900*/  MUFU.EX2 R21, R21 ;  /* 0x0000001500157308 */ /* 0x000fe20000000800 */
[----:B------:R-:W-:-:S02]  /*a910*/  ISETP.GT.OR P0, PT, R224, 0x21, !P0 ;  /* 0x00000021e000780c */ /* 0x000fc40004704670 */
[----:B------:R-:W-:Y:S01]  /*a920*/  ISETP.GE.AND P2, PT, R225, 0x28, PT ;  /* 0x00000028e100780c */ /* 0x000fe20003f46270 */
[----:B------:R-:W-:Y:S01]  /*a930*/  FFMA.FTZ R88, R103, UR5, -R88 ;  /* 0x0000000567587c23 */ /* 0x000fe20008010858 */
[----:B------:R-:W-:Y:S01]  /*a940*/  ISETP.GT.OR P1, PT, R222, 0x30, !P1 ;  /* 0x00000030de00780c */ /* 0x000fe20004f24670 */
[----:B------:R-:W-:Y:S01]  /*a950*/  VIADD R103, R5, 0x1c ;  /* 0x0000001c05677836 */ /* 0x000fe20000000000 */
[----:B------:R-:W-:Y:S01]  /*a960*/  FSEL R90, R105, -INF , !P0 ;  /* 0xff800000695a7808 */ /* 0x000fe20004000000 */
[----:B------:R-:W-:Y:S01]  /*a970*/  MUFU.EX2 R22, R22 ;  /* 0x0000001600167308 */ /* 0x000fe20000000800 */
[----:B------:R-:W-:Y:S02]  /*a980*/  ISETP.GT.OR P0, PT, R224, 0x28, !P2 ;  /* 0x00000028e000780c */ /* 0x000fe40005704670 */
[----:B------:R-:W-:Y:S01]  /*a990*/  FSEL R114, R114, -INF , !P1 ;  /* 0xff80000072727808 */ /* 0x000fe20004800000 */
[----:B------:R-:W-:Y:S01]  /*a9a0*/  SHFL.IDX PT, R231, R231, R103, 0x1f ;  /* 0x00001f67e7e77589 */ /* 0x000fe200000e0000 */
[C---:B------:R-:W-:Y:S01]  /*a9b0*/  ISETP.GE.AND P1, PT, R225.reuse, 0x31, PT ;  /* 0x00000031e100780c */ /* 0x040fe20003f26270 */
[--C-:B-1----:R-:W-:Y:S01]  /*a9c0*/  FFMA.FTZ R90, R90, UR5, -R91.reuse ;  /* 0x000000055a5a7c23 */ /* 0x102fe2000801085b */
[----:B--2---:R-:W-:Y:S01]  /*a9d0*/  FSEL R92, R108, -INF , !P0 ;  /* 0xff8000006c5c7808 */ /* 0x004fe20004000000 */
[----:B------:R-:W1:Y:S01]  /*a9e0*/  SHFL.IDX PT, R103, R220, R102, 0x1f ;  /* 0x00001f66dc677589 */ /* 0x000e6200000e0000 */
[----:B------:R-:W-:Y:S01]  /*a9f0*/  ISETP.GE.AND P0, PT, R225, 0x29, PT ;  /* 0x00000029e100780c */ /* 0x000fe20003f06270 */
[----:B------:R-:W-:Y:S01]  /*aa00*/  FFMA.FTZ R91, R107, UR5, -R91 ;  /* 0x000000056b5b7c23 */ /* 0x000fe2000801085b */
[----:B------:R-:W-:Y:S01]  /*aa10*/  ISETP.GT.OR P1, PT, R224, 0x31, !P1 ;  /* 0x00000031e000780c */ /* 0x000fe20004f24670 */
[--C-:B------:R-:W-:Y:S01]  /*aa20*/  FFMA.FTZ R92, R92, UR5, -R93.reuse ;  /* 0x000000055c5c7c23 */ /* 0x100fe2000801085d */
[----:B------:R-:W-:Y:S01]  /*aa30*/  ISETP.GT.OR P0, PT, R224, 0x29, !P0 ;  /* 0x00000029e000780c */ /* 0x000fe20004704670 */
[----:B------:R-:W-:Y:S01]  /*aa40*/  FFMA.FTZ R93, R110, UR5, -R93 ;  /* 0x000000056e5d7c23 */ /* 0x000fe2000801085d */
[----:B------:R-:W-:Y:S01]  /*aa50*/  ISETP.GE.AND P2, PT, R225, 0x38, PT ;  /* 0x00000038e100780c */ /* 0x000fe20003f46270 */
[----:B------:R-:W2:Y:S01]  /*aa60*/  MUFU.EX2 R88, R88 ;  /* 0x0000005800587308 */ /* 0x000ea20000000800 */
[----:B------:R-:W-:-:S02]  /*aa70*/  FSEL R98, R113, -INF , !P1 ;  /* 0xff80000071627808 */ /* 0x000fc40004800000 */
[----:B------:R-:W-:Y:S02]  /*aa80*/  ISETP.GE.AND P3, PT, R218, 0x31, PT ;  /* 0x00000031da00780c */ /* 0x000fe40003f66270 */
[----:B------:R-:W-:Y:S01]  /*aa90*/  ISETP.GE.AND P1, PT, R225, 0x41, PT ;  /* 0x00000041e100780c */ /* 0x000fe20003f26270 */
[----:B-----5:R-:W-:Y:S01]  /*aaa0*/  FFMA.FTZ R98, R98, UR5, -R99 ;  /* 0x0000000562627c23 */ /* 0x020fe20008010863 */
[----:B------:R-:W-:Y:S01]  /*aab0*/  FSEL R94, R109, -INF , !P0 ;  /* 0xff8000006d5e7808 */ /* 0x000fe20004000000 */
[----:B------:R-:W-:Y:S01]  /*aac0*/  VIADD R109, R5, 0xc ;  /* 0x0000000c056d7836 */ /* 0x000fe20000000000 */
[----:B------:R-:W-:Y:S01]  /*aad0*/  ISETP.GT.OR P2, PT, R224, 0x38, !P2 ;  /* 0x00000038e000780c */ /* 0x000fe20005744670 */
[----:B------:R-:W-:Y:S01]  /*aae0*/  MUFU.EX2 R226, R226 ;  /* 0x000000e200e27308 */ /* 0x000fe20000000800 */
[----:B------:R-:W-:Y:S01]  /*aaf0*/  ISETP.GE.AND P0, PT, R225, 0x30, PT ;  /* 0x00000030e100780c */ /* 0x000fe20003f06270 */
[--C-:B------:R-:W-:Y:S01]  /*ab00*/  FFMA.FTZ R94, R94, UR5, -R95.reuse ;  /* 0x000000055e5e7c23 */ /* 0x100fe2000801085f */
[----:B------:R-:W-:Y:S01]  /*ab10*/  ISETP.GT.OR P3, PT, R222, 0x31, !P3 ;  /* 0x00000031de00780c */ /* 0x000fe20005f64670 */
[----:B------:R-:W-:Y:S01]  /*ab20*/  FFMA.FTZ R95, R111, UR5, -R95 ;  /* 0x000000056f5f7c23 */ /* 0x000fe2000801085f */
[----:B------:R-:W-:Y:S01]  /*ab30*/  ISETP.GT.OR P1, PT, R224, 0x41, !P1 ;  /* 0x00000041e000780c */ /* 0x000fe20004f24670 */
[----:B------:R5:W3:Y:S01]  /*ab40*/  SHFL.IDX PT, R111, R220, R109, 0x1f ;  /* 0x00001f6ddc6f7589 */ /* 0x000ae200000e0000 */
[----:B------:R-:W-:Y:S01]  /*ab50*/  FSEL R100, R116, -INF , !P2 ;  /* 0xff80000074647808 */ /* 0x000fe20005000000 */
[----:B------:R-:W-:Y:S01]  /*ab60*/  MUFU.EX2 R13, R13 ;  /* 0x0000000d000d7308 */ /* 0x000fe20000000800 */
[----:B------:R-:W-:-:S02]  /*ab70*/  ISETP.GT.OR P0, PT, R224, 0x30, !P0 ;  /* 0x00000030e000780c */ /* 0x000fc40004704670 */
[----:B------:R-:W-:Y:S01]  /*ab80*/  FSEL R115, R115, -INF , !P3 ;  /* 0xff80000073737808 */ /* 0x000fe20005800000 */
[----:B------:R-:W-:Y:S01]  /*ab90*/  FFMA.FTZ R100, R100, UR5, -R101 ;  /* 0x0000000564647c23 */ /* 0x000fe20008010865 */
[----:B------:R-:W-:Y:S02]  /*aba0*/  ISETP.GE.AND P2, PT, R225, 0x48, PT ;  /* 0x00000048e100780c */ /* 0x000fe40003f46270 */
[----:B------:R-:W-:Y:S01]  /*abb0*/  FSEL R121, R121, -INF , !P1 ;  /* 0xff80000079797808 */ /* 0x000fe20004800000 */
[----:B-----5:R-:W-:Y:S01]  /*abc0*/  VIADD R109, R5, 0x10 ;  /* 0x00000010056d7836 */ /* 0x020fe20000000000 */
[----:B------:R-:W-:Y:S01]  /*abd0*/  ISETP.GE.AND P3, PT, R225, 0x49, PT ;  /* 0x00000049e100780c */ /* 0x000fe20003f66270 */
[----:B------:R-:W-:Y:S01]  /*abe0*/  FFMA.FTZ R99, R115, UR5, -R99 ;  /* 0x0000000573637c23 */ /* 0x000fe20008010863 */
[----:B------:R-:W-:Y:S01]  /*abf0*/  ISETP.GE.AND P1, PT, R225, 0x59, PT ;  /* 0x00000059e100780c */ /* 0x000fe20003f26270 */
[----:B-1----:R-:W-:Y:S01]  /*ac00*/  FFMA.FTZ R106, R121, UR5, -R103 ;  /* 0x00000005796a7c23 */ /* 0x002fe20008010867 */
[----:B------:R-:W-:Y:S01]  /*ac10*/  FSEL R96, R112, -INF , !P0 ;  /* 0xff80000070607808 */ /* 0x000fe20004000000 */
[----:B------:R-:W-:Y:S01]  /*ac20*/  VIADD R112, R5, 0x8 ;  /* 0x0000000805707836 */ /* 0x000fe20000000000 */
[C---:B------:R-:W-:Y:S01]  /*ac30*/  ISETP.GT.OR P2, PT, R224.reuse, 0x48, !P2 ;  /* 0x00000048e000780c */ /* 0x040fe20005744670 */
[----:B------:R3:W-:Y:S01]  /*ac40*/  SHFL.IDX PT, R113, R220, R109, 0x1f ;  /* 0x00001f6ddc717589 */ /* 0x0007e200000e0000 */
[----:B------:R-:W-:Y:S01]  /*ac50*/  ISETP.GT.OR P3, PT, R224, 0x49, !P3 ;  /* 0x00000049e000780c */ /* 0x000fe20005f64670 */
[--C-:B------:R-:W-:Y:S01]  /*ac60*/  FFMA.FTZ R96, R96, UR5, -R97.reuse ;  /* 0x0000000560607c23 */ /* 0x100fe20008010861 */
[----:B------:R-:W-:Y:S01]  /*ac70*/  ISETP.GT.OR P1, PT, R224, 0x59, !P1 ;  /* 0x00000059e000780c */ /* 0x000fe20004f24670 */
[----:B------:R-:W1:Y:S01]  /*ac80*/  SHFL.IDX PT, R110, R220, R112, 0x1f ;  /* 0x00001f70dc6e7589 */ /* 0x000e6200000e0000 */
[----:B------:R-:W-:Y:S01]  /*ac90*/  FSEL R124, R124, -INF , !P2 ;  /* 0xff8000007c7c7808 */ /* 0x000fe20005000000 */
[----:B------:R-:W-:Y:S01]  /*aca0*/  FFMA.FTZ R97, R114, UR5, -R97 ;  /* 0x0000000572617c23 */ /* 0x000fe20008010861 */
[----:B------:R-:W-:Y:S01]  /*acb0*/  ISETP.GE.AND P2, PT, R225, 0x60, PT ;  /* 0x00000060e100780c */ /* 0x000fe20003f46270 */
[----:B------:R-:W-:Y:S01]  /*acc0*/  MUFU.EX2 R15, R15 ;  /* 0x0000000f000f7308 */ /* 0x000fe20000000800 */
[----:B------:R-:W-:-:S02]  /*acd0*/  FSEL R125, R125, -INF , !P3 ;  /* 0xff8000007d7d7808 */ /* 0x000fc40005800000 */
[----:B------:R-:W-:Y:S02]  /*ace0*/  FSEL R133, R133, -INF , !P1 ;  /* 0xff80000085857808 */ /* 0x000fe40004800000 */
[----:B------:R-:W-:Y:S01]  /*acf0*/  ISETP.GE.AND P3, PT, R225, 0x61, PT ;  /* 0x00000061e100780c */ /* 0x000fe20003f66270 */
[----:B---3--:R-:W-:Y:S01]  /*ad00*/  FFMA.FTZ R109, R125, UR5, -R111 ;  /* 0x000000057d6d7c23 */ /* 0x008fe2000801086f */
[----:B------:R-:W-:Y:S01]  /*ad10*/  ISETP.GE.AND P1, PT, R218, 0x39, PT ;  /* 0x00000039da00780c */ /* 0x000fe20003f26270 */
[----:B------:R-:W-:Y:S01]  /*ad20*/  MUFU.EX2 R18, R18 ;  /* 0x0000001200127308 */ /* 0x000fe20000000800 */
[C---:B------:R-:W-:Y:S02]  /*ad30*/  ISETP.GT.OR P2, PT, R224.reuse, 0x60, !P2 ;  /* 0x00000060e000780c */ /* 0x040fe40005744670 */
[----:B------:R-:W-:Y:S02]  /*ad40*/  ISETP.GT.OR P3, PT, R224, 0x61, !P3 ;  /* 0x00000061e000780c */ /* 0x000fe40005f64670 */
[----:B------:R-:W-:-:S02]  /*ad50*/  ISETP.GT.OR P1, PT, R222, 0x39, !P1 ;  /* 0x00000039de00780c */ /* 0x000fc40004f24670 */
[----:B------:R-:W-:Y:S01]  /*ad60*/  FSEL R136, R136, -INF , !P2 ;  /* 0xff80000088887808 */ /* 0x000fe20005000000 */
[----:B------:R-:W-:Y:S01]  /*ad70*/  MUFU.EX2 R109, R109 ;  /* 0x0000006d006d7308 */ /* 0x000fe20000000800 */
[----:B------:R-:W-:Y:S02]  /*ad80*/  ISETP.GE.AND P0, PT, R218, 0x38, PT ;  /* 0x00000038da00780c */ /* 0x000fe40003f06270 */
[C---:B------:R-:W-:Y:S01]  /*ad90*/  ISETP.GE.AND P5, PT, R225.reuse, 0x39, PT ;  /* 0x00000039e100780c */ /* 0x040fe20003fa6270 */
[----:B-1----:R-:W-:Y:S01]  /*ada0*/  FFMA.FTZ R108, R124, UR5, -R110 ;  /* 0x000000057c6c7c23 */ /* 0x002fe2000801086e */
[----:B------:R-:W-:Y:S02]  /*adb0*/  ISETP.GE.AND P4, PT, R225, 0x40, PT ;  /* 0x00000040e100780c */ /* 0x000fe40003f86270 */
[----:B------:R-:W-:Y:S01]  /*adc0*/  ISETP.GE.AND P2, PT, R218, 0x40, PT ;  /* 0x00000040da00780c */ /* 0x000fe20003f46270 */
[----:B------:R-:W-:Y:S01]  /*add0*/  MUFU.EX2 R17, R17 ;  /* 0x0000001100117308 */ /* 0x000fe20000000800 */
[----:B------:R-:W-:-:S02]  /*ade0*/  FSEL R137, R137, -INF , !P3 ;  /* 0xff80000089897808 */ /* 0x000fc40005800000 */
[----:B------:R-:W-:Y:S02]  /*adf0*/  FSEL R119, R119, -INF , !P1 ;  /* 0xff80000077777808 */ /* 0x000fe40004800000 */
[C---:B------:R-:W-:Y:S02]  /*ae00*/  ISETP.GE.AND P3, PT, R218.reuse, 0x41, PT ;  /* 0x00000041da00780c */ /* 0x040fe40003f66270 */
[----:B------:R-:W-:Y:S01]  /*ae10*/  ISETP.GE.AND P1, PT, R218, 0x48, PT ;  /* 0x00000048da00780c */ /* 0x000fe20003f26270 */
[----:B------:R-:W-:Y:S01]  /*ae20*/  FFMA.FTZ R119, R119, UR5, -R231 ;  /* 0x0000000577777c23 */ /* 0x000fe200080108e7 */
[----:B------:R-:W-:Y:S01]  /*ae30*/  ISETP.GT.OR P0, PT, R222, 0x38, !P0 ;  /* 0x00000038de00780c */ /* 0x000fe20004704670 */
[----:B------:R-:W-:Y:S01]  /*ae40*/  MUFU.EX2 R108, R108 ;  /* 0x0000006c006c7308 */ /* 0x000fe20000000800 */
[C---:B------:R-:W-:Y:S02]  /*ae50*/  ISETP.GT.OR P5, PT, R224.reuse, 0x39, !P5 ;  /* 0x00000039e000780c */ /* 0x040fe40006fa4670 */
[----:B------:R-:W-:-:S02]  /*ae60*/  ISETP.GT.OR P4, PT, R224, 0x40, !P4 ;  /* 0x00000040e000780c */ /* 0x000fc40006784670 */
[C---:B------:R-:W-:Y:S02]  /*ae70*/  ISETP.GT.OR P2, PT, R222.reuse, 0x40, !P2 ;  /* 0x00000040de00780c */ /* 0x040fe40005744670 */
[C---:B------:R-:W-:Y:S01]  /*ae80*/  ISETP.GT.OR P3, PT, R222.reuse, 0x41, !P3 ;  /* 0x00000041de00780c */ /* 0x040fe20005f64670 */
[----:B------:R-:W-:Y:S01]  /*ae90*/  MUFU.EX2 R19, R19 ;  /* 0x0000001300137308 */ /* 0x000fe20000000800 */
[----:B------:R-:W-:Y:S01]  /*aea0*/  ISETP.GT.OR P1, PT, R222, 0x48, !P1 ;  /* 0x00000048de00780c */ /* 0x000fe20004f24670 */
[----:B------:R-:W-:Y:S02]  /*aeb0*/  WARPGROUP.DEPBAR.LE gsb0, 0x0 ;  /* 0x00008000000079c5 */ /* 0x000fe40000010000 */
[----:B------:R-:W-:Y:S01]  /*aec0*/  WARPGROUP.ARRIVE ;  /* 0x00000000000079c5 */ /* 0x000fe20000000000 */
[----:B------:R-:W-:Y:S02]  /*aed0*/  FSEL R118, R118, -INF , !P0 ;  /* 0xff80000076767808 */ /* 0x000fe40004000000 */
[----:B------:R-:W-:Y:S01]  /*aee0*/  FSEL R117, R117, -INF , !P5 ;  /* 0xff80000075757808 */ /* 0x000fe20006800000 */
[----:B------:R-:W-:Y:S01]  /*aef0*/  MUFU.EX2 R106, R106 ;  /* 0x0000006a006a7308 */ /* 0x000fe20000000800 */
[----:B------:R-:W-:Y:S01]  /*af00*/  FSEL R120, R120, -INF , !P4 ;  /* 0xff80000078787808 */ /* 0x000fe20006000000 */
[----:B------:R-:W-:Y:S01]  /*af10*/  HGMMA.64x128x16.F32.BF16 R24, gdesc[UR12], R24, gsb0 ;  /* 0x01e000000c1879f0 */ /* 0x000fe20008001818 */
[----:B------:R-:W-:Y:S01]  /*af20*/  R2UR UR12, R228 ;  /* 0x00000000e40c72ca */ /* 0x000fe200000e0000 */
[----:B------:R-:W-:Y:S01]  /*af30*/  UMOV UR14, UR6 ;  /* 0x00000006000e7c82 */ /* 0x000fe20008000000 */
[----:B------:R-:W-:Y:S01]  /*af40*/  R2UR UR13, R229 ;  /* 0x00000000e50d72ca */ /* 0x000fe200000e0000 */
[----:B------:R-:W-:Y:S01]  /*af50*/  UMOV UR15, 0x40000040 ;  /* 0x40000040000f7882 */ /* 0x000fe20000000000 */
[----:B------:R-:W-:Y:S01]  /*af60*/  FSEL R105, R122, -INF , !P2 ;  /* 0xff8000007a697808 */ /* 0x000fe20005000000 */
[--C-:B------:R-:W-:Y:S01]  /*af70*/  FFMA.FTZ R120, R120, UR5, -R104.reuse ;  /* 0x0000000578787c23 */ /* 0x100fe20008010868 */
[----:B------:R-:W-:Y:S01]  /*af80*/  ISETP.GE.AND P0, PT, R225, 0x50, PT ;  /* 0x00000050e100780c */ /* 0x000fe20003f06270 */
[----:B------:R-:W-:Y:S01]  /*af90*/  FFMA.FTZ R102, R117, UR5, -R231 ;  /* 0x0000000575667c23 */ /* 0x000fe200080108e7 */
[----:B------:R-:W-:Y:S01]  /*afa0*/  ISETP.GE.AND P5, PT, R225, 0x51, PT ;  /* 0x00000051e100780c */ /* 0x000fe20003fa6270 */
[----:B------:R-:W-:Y:S01]  /*afb0*/  VIADD R231, R5, 0x14 ;  /* 0x0000001405e77836 */ /* 0x000fe20000000000 */
[C---:B------:R-:W-:Y:S01]  /*afc0*/  ISETP.GE.AND P4, PT, R225.reuse, 0x58, PT ;  /* 0x00000058e100780c */ /* 0x040fe20003f86270 */
[----:B------:R-:W-:Y:S01]  /*afd0*/  FFMA.FTZ R101, R118, UR5, -R101 ;  /* 0x0000000576657c23 */ /* 0x000fe20008010865 */
[----:B------:R-:W-:Y:S01]  /*afe0*/  ISETP.GE.AND P2, PT, R225, 0x71, PT ;  /* 0x00000071e100780c */ /* 0x000fe20003f46270 */
[----:B------:R-:W-:Y:S01]  /*aff0*/  FFMA.FTZ R105, R105, UR5, -R104 ;  /* 0x0000000569697c23 */ /* 0x000fe20008010868 */
[----:B------:R-:W-:Y:S01]  /*b000*/  FSEL R107, R123, -INF , !P3 ;  /* 0xff8000007b6b7808 */ /* 0x000fe20005800000 */
[----:B------:R-:W-:Y:S01]  /*b010*/  VIADD R123, R5, 0x4 ;  /* 0x00000004057b7836 */ /* 0x000fe20000000000 */
[----:B------:R-:W-:Y:S01]  /*b020*/  FSEL R126, R126, -INF , !P1 ;  /* 0xff8000007e7e7808 */ /* 0x000fe20004800000 */
[----:B------:R-:W-:Y:S01]  /*b030*/  MUFU.EX2 R104, R119 ;  /* 0x0000007700687308 */ /* 0x000fe20000000800 */
[----:B------:R-:W-:Y:S01]  /*b040*/  ISETP.GE.AND P3, PT, R225, 0x78, PT ;  /* 0x00000078e100780c */ /* 0x000fe20003f66270 */
[----:B------:R-:W-:Y:S01]  /*b050*/  FFMA.FTZ R107, R107, UR5, -R103 ;  /* 0x000000056b6b7c23 */ /* 0x000fe20008010867 */
[----:B------:R-:W-:Y:S01]  /*b060*/  ISETP.GE.AND P1, PT, R225, 0x79, PT ;  /* 0x00000079e100780c */ /* 0x000fe20003f26270 */
[----:B------:R-:W-:Y:S01]  /*b070*/  FFMA.FTZ R110, R126, UR5, -R110 ;  /* 0x000000057e6e7c23 */ /* 0x000fe2000801086e */
[----:B------:R-:W-:-:S02]  /*b080*/  ISETP.GT.OR P0, PT, R224, 0x50, !P0 ;  /* 0x00000050e000780c */ /* 0x000fc40004704670 */
[C---:B------:R-:W-:Y:S01]  /*b090*/  ISETP.GT.OR P5, PT, R224.reuse, 0x51, !P5 ;  /* 0x00000051e000780c */ /* 0x040fe20006fa4670 */
[----:B------:R1:W-:Y:S01]  /*b0a0*/  MUFU.EX2 R103, R120 ;  /* 0x0000007800677308 */ /* 0x0003e20000000800 */
[C---:B------:R-:W-:Y:S02]  /*b0b0*/  ISETP.GT.OR P4, PT, R224.reuse, 0x58, !P4 ;  /* 0x00000058e000780c */ /* 0x040fe40006784670 */
[C---:B------:R-:W-:Y:S02]  /*b0c0*/  ISETP.GT.OR P2, PT, R224.reuse, 0x71, !P2 ;  /* 0x00000071e000780c */ /* 0x040fe40005744670 */
[C---:B------:R-:W-:Y:S02]  /*b0d0*/  ISETP.GT.OR P3, PT, R224.reuse, 0x78, !P3 ;  /* 0x00000078e000780c */ /* 0x040fe40005f64670 */
[----:B------:R-:W-:Y:S01]  /*b0e0*/  ISETP.GT.OR P1, PT, R224, 0x79, !P1 ;  /* 0x00000079e000780c */ /* 0x000fe20004f24670 */
[----:B------:R-:W3:Y:S01]  /*b0f0*/  MUFU.EX2 R110, R110 ;  /* 0x0000006e006e7308 */ /* 0x000ee20000000800 */
[----:B------:R-:W-:-:S02]  /*b100*/  FSEL R128, R128, -INF , !P0 ;  /* 0xff80000080807808 */ /* 0x000fc40004000000 */
[----:B------:R-:W-:Y:S02]  /*b110*/  FSEL R129, R129, -INF , !P5 ;  /* 0xff80000081817808 */ /* 0x000fe40006800000 */
[----:B------:R-:W-:Y:S02]  /*b120*/  FSEL R132, R132, -INF , !P4 ;  /* 0xff80000084847808 */ /* 0x000fe40006000000 */
[----:B------:R-:W-:Y:S01]  /*b130*/  FSEL R124, R145, -INF , !P2 ;  /* 0xff800000917c7808 */ /* 0x000fe20005000000 */
[----:B------:R-:W-:Y:S01]  /*b140*/  MUFU.EX2 R105, R105 ;  /* 0x0000006900697308 */ /* 0x000fe20000000800 */
[C---:B------:R-:W-:Y:S02]  /*b150*/  ISETP.GE.AND P0, PT, R225.reuse, 0x68, PT ;  /* 0x00000068e100780c */ /* 0x040fe40003f06270 */
[C---:B------:R-:W-:Y:S02]  /*b160*/  ISETP.GE.AND P5, PT, R225.reuse, 0x69, PT ;  /* 0x00000069e100780c */ /* 0x040fe40003fa6270 */
[----:B------:R-:W-:Y:S01]  /*b170*/  ISETP.GE.AND P4, PT, R225, 0x70, PT ;  /* 0x00000070e100780c */ /* 0x000fe20003f86270 */
[----:B------:R-:W-:Y:S01]  /*b180*/  VIADD R225, R5, 0x1c ;  /* 0x0000001c05e17836 */ /* 0x000fe20000000000 */
[----:B------:R-:W-:Y:S01]  /*b190*/  ISETP.GE.AND P2, PT, R218, 0x58, PT ;  /* 0x00000058da00780c */ /* 0x000fe20003f46270 */
[----:B------:R-:W-:Y:S01]  /*b1a0*/  MUFU.EX2 R107, R107 ;  /* 0x0000006b006b7308 */ /* 0x000fe20000000800 */
[----:B------:R-:W-:-:S02]  /*b1b0*/  FSEL R122, R148, -INF , !P3 ;  /* 0xff800000947a7808 */ /* 0x000fc40005800000 */
[----:B-1----:R-:W-:Y:S01]  /*b1c0*/  FSEL R120, R149, -INF , !P1 ;  /* 0xff80000095787808 */ /* 0x002fe20004800000 */
[----:B------:R-:W-:Y:S01]  /*b1d0*/  SHFL.IDX PT, R148, R221, R5, 0x1f ;  /* 0x00001f05dd947589 */ /* 0x000fe200000e0000 */
[C---:B------:R-:W-:Y:S02]  /*b1e0*/  ISETP.GE.AND P3, PT, R218.reuse, 0x59, PT ;  /* 0x00000059da00780c */ /* 0x040fe40003f66270 */
[----:B------:R-:W-:Y:S01]  /*b1f0*/  ISETP.GE.AND P1, PT, R218, 0x60, PT ;  /* 0x00000060da00780c */ /* 0x000fe20003f26270 */
[----:B------:R-:W-:Y:S01]  /*b200*/  MUFU.EX2 R23, R23 ;  /* 0x0000001700177308 */ /* 0x000fe20000000800 */
[C---:B------:R-:W-:Y:S02]  /*b210*/  ISETP.GT.OR P0, PT, R224.reuse, 0x68, !P0 ;  /* 0x00000068e000780c */ /* 0x040fe40004704670 */
[C---:B------:R-:W-:Y:S02]  /*b220*/  ISETP.GT.OR P5, PT, R224.reuse, 0x69, !P5 ;  /* 0x00000069e000780c */ /* 0x040fe40006fa4670 */
[----:B------:R-:W-:Y:S01]  /*b230*/  ISETP.GT.OR P4, PT, R224, 0x70, !P4 ;  /* 0x00000070e000780c */ /* 0x000fe20006784670 */
[----:B------:R-:W-:Y:S01]  /*b240*/  VIADD R224, R5, 0x18 ;  /* 0x0000001805e07836 */ /* 0x000fe20000000000 */
[C---:B------:R-:W-:Y:S01]  /*b250*/  ISETP.GT.OR P2, PT, R222.reuse, 0x58, !P2 ;  /* 0x00000058de00780c */ /* 0x040fe20005744670 */
[----:B------:R-:W-:Y:S01]  /*b260*/  MUFU.EX2 R89, R89 ;  /* 0x0000005900597308 */ /* 0x000fe20000000800 */
[----:B------:R-:W-:-:S02]  /*b270*/  ISETP.GT.OR P3, PT, R222, 0x59, !P3 ;  /* 0x00000059de00780c */ /* 0x000fc40005f64670 */
[----:B------:R-:W-:Y:S02]  /*b280*/  ISETP.GT.OR P1, PT, R222, 0x60, !P1 ;  /* 0x00000060de00780c */ /* 0x000fe40004f24670 */
[----:B------:R-:W-:Y:S02]  /*b290*/  FSEL R117, R134, -INF , !P2 ;  /* 0xff80000086757808 */ /* 0x000fe40005000000 */
[----:B------:R-:W-:Y:S01]  /*b2a0*/  FSEL R134, R135, -INF , !P3 ;  /* 0xff80000087867808 */ /* 0x000fe20005800000 */
[----:B------:R-:W-:Y:S01]  /*b2b0*/  MUFU.EX2 R90, R90 ;  /* 0x0000005a005a7308 */ /* 0x000fe20000000800 */
[----:B------:R-:W-:Y:S01]  /*b2c0*/  FSEL R114, R138, -INF , !P1 ;  /* 0xff8000008a727808 */ /* 0x000fe20004800000 */
[----:B------:R-:W-:Y:S01]  /*b2d0*/  SHFL.IDX PT, R135, R220, R231, 0x1f ;  /* 0x00001fe7dc877589 */ /* 0x000fe200000e0000 */
[----:B------:R-:W-:Y:S02]  /*b2e0*/  FSEL R116, R141, -INF , !P5 ;  /* 0xff8000008d747808 */ /* 0x000fe40006800000 */
[----:B------:R-:W-:Y:S01]  /*b2f0*/  ISETP.GE.AND P5, PT, R218, 0x50, PT ;  /* 0x00000050da00780c */ /* 0x000fe20003fa6270 */
[----:B------:R-:W1:Y:S01]  /*b300*/  SHFL.IDX PT, R138, R220, R224, 0x1f ;  /* 0x00001fe0dc8a7589 */ /* 0x000e6200000e0000 */
[----:B------:R-:W-:Y:S01]  /*b310*/  FSEL R126, R144, -INF , !P4 ;  /* 0xff800000907e7808 */ /* 0x000fe20006000000 */
[----:B------:R-:W-:Y:S01]  /*b320*/  MUFU.EX2 R91, R91 ;  /* 0x0000005b005b7308 */ /* 0x000fe20000000800 */
[----:B------:R-:W-:Y:S01]  /*b330*/  ISETP.GE.AND P4, PT, R218, 0x51, PT ;  /* 0x00000051da00780c */ /* 0x000fe20003f86270 */
[----:B------:R-:W5:Y:S01]  /*b340*/  SHFL.IDX PT, R220, R220, R225, 0x1f ;  /* 0x00001fe1dcdc7589 */ /* 0x000f6200000e0000 */
[----:B------:R-:W-:-:S02]  /*b350*/  ISETP.GT.OR P5, PT, R222, 0x50, !P5 ;  /* 0x00000050de00780c */ /* 0x000fc40006fa4670 */
[----:B------:R-:W-:Y:S02]  /*b360*/  FSEL R140, R140, -INF , !P0 ;  /* 0xff8000008c8c7808 */ /* 0x000fe40004000000 */
[----:B------:R-:W-:Y:S01]  /*b370*/  ISETP.GT.OR P4, PT, R222, 0x51, !P4 ;  /* 0x00000051de00780c */ /* 0x000fe20006784670 */
[----:B------:R-:W-:Y:S01]  /*b380*/  MUFU.EX2 R92, R92 ;  /* 0x0000005c005c7308 */ /* 0x000fe20000000800 */
[----:B------:R-:W-:Y:S02]  /*b390*/  ISETP.GE.AND P0, PT, R218, 0x49, PT ;  /* 0x00000049da00780c */ /* 0x000fe40003f06270 */
[----:B------:R-:W-:Y:S02]  /*b3a0*/  FSEL R115, R130, -INF , !P5 ;  /* 0xff80000082737808 */ /* 0x000fe40006800000 */
[----:B------:R-:W-:Y:S01]  /*b3b0*/  FSEL R118, R131, -INF , !P4 ;  /* 0xff80000083767808 */ /* 0x000fe20006000000 */
[----:B------:R4:W-:Y:S01]  /*b3c0*/  SHFL.IDX PT, R130, R221, R112, 0x1f ;  /* 0x00001f70dd827589 */ /* 0x0009e200000e0000 */
[----:B------:R-:W-:Y:S01]  /*b3d0*/  ISETP.GT.OR P0, PT, R222, 0x49, !P0 ;  /* 0x00000049de00780c */ /* 0x000fe20004704670 */
[----:B------:R-:W-:Y:S01]  /*b3e0*/  MUFU.EX2 R93, R93 ;  /* 0x0000005d005d7308 */ /* 0x000fe20000000800 */
[----:B------:R-:W-:Y:S01]  /*b3f0*/  ISETP.GE.AND P3, PT, R218, 0x71, PT ;  /* 0x00000071da00780c */ /* 0x000fe20003f66270 */
[----:B------:R-:W2:Y:S01]  /*b400*/  SHFL.IDX PT, R131, R221, R123, 0x1f ;  /* 0x00001f7bdd837589 */ /* 0x000ea200000e0000 */
[----:B------:R-:W-:-:S02]  /*b410*/  FSEL R127, R127, -INF , !P0 ;  /* 0xff8000007f7f7808 */ /* 0x000fc40004000000 */
[----:B------:R-:W-:Y:S01]  /*b420*/  ISETP.GE.AND P0, PT, R218, 0x61, PT ;  /* 0x00000061da00780c */ /* 0x000fe20003f06270 */
[--C-:B-1----:R-:W-:Y:S01]  /*b430*/  FFMA.FTZ R145, R132, UR5, -R138.reuse ;  /* 0x0000000584917c23 */ /* 0x102fe2000801088a */
[----:B------:R-:W-:Y:S01]  /*b440*/  FFMA.FTZ R117, R117, UR5, -R138 ;  /* 0x0000000575757c23 */ /* 0x000fe2000801088a */
[--C-:B----4-:R-:W-:Y:S01]  /*b450*/  FFMA.FTZ R112, R128, UR5, -R113.reuse ;  /* 0x0000000580707c23 */ /* 0x110fe20008010871 */
[----:B------:R-:W-:Y:S01]  /*b460*/  FFMA.FTZ R113, R115, UR5, -R113 ;  /* 0x0000000573717c23 */ /* 0x000fe20008010871 */
[--C-:B------:R-:W-:Y:S01]  /*b470*/  FFMA.FTZ R115, R129, UR5, -R135.reuse ;  /* 0x0000000581737c23 */ /* 0x100fe20008010887 */
[----:B------:R-:W-:Y:S01]  /*b480*/  FFMA.FTZ R128, R118, UR5, -R135 ;  /* 0x0000000576807c23 */ /* 0x000fe20008010887 */
[----:B------:R-:W-:Y:S01]  /*b490*/  SHFL.IDX PT, R138, R221, R224, 0x1f ;  /* 0x00001fe0dd8a7589 */ /* 0x000fe200000e0000 */
[----:B------:R-:W-:Y:S01]  /*b4a0*/  ISETP.GT.OR P0, PT, R222, 0x61, !P0 ;  /* 0x00000061de00780c */ /* 0x000fe20004704670 */
[--C-:B-----5:R-:W-:Y:S01]  /*b4b0*/  FFMA.FTZ R118, R133, UR5, -R220.reuse ;  /* 0x0000000585767c23 */ /* 0x120fe200080108dc */
[----:B------:R-:W-:Y:S01]  /*b4c0*/  ISETP.GE.AND P1, PT, R218, 0x78, PT ;  /* 0x00000078da00780c */ /* 0x000fe20003f26270 */
[----:B------:R-:W1:Y:S01]  /*b4d0*/  SHFL.IDX PT, R135, R221, R231, 0x1f ;  /* 0x00001fe7dd877589 */ /* 0x000e6200000e0000 */
[----:B------:R-:W-:Y:S01]  /*b4e0*/  FSEL R141, R139, -INF , !P0 ;  /* 0xff8000008b8d7808 */ /* 0x000fe20004000000 */
[----:B------:R-:W-:Y:S01]  /*b4f0*/  FFMA.FTZ R134, R134, UR5, -R220 ;  /* 0x0000000586867c23 */ /* 0x000fe200080108dc */
[C---:B------:R-:W-:Y:S01]  /*b500*/  ISETP.GE.AND P0, PT, R218.reuse, 0x79, PT ;  /* 0x00000079da00780c */ /* 0x040fe20003f06270 */
[----:B------:R-:W-:Y:S01]  /*b510*/  VIADD R220, R5, 0x4 ;  /* 0x0000000405dc7836 */ /* 0x000fe20000000000 */
[----:B------:R-:W-:Y:S01]  /*b520*/  ISETP.GE.AND P5, PT, R218, 0x68, PT ;  /* 0x00000068da00780c */ /* 0x000fe20003fa6270 */
[----:B------:R-:W-:Y:S01]  /*b530*/  FFMA.FTZ R139, R136, UR5, -R148 ;  /* 0x00000005888b7c23 */ /* 0x000fe20008010894 */
[----:B------:R-:W-:Y:S01]  /*b540*/  ISETP.GT.OR P0, PT, R222, 0x79, !P0 ;  /* 0x00000079de00780c */ /* 0x000fe20004704670 */
[----:B------:R-:W-:Y:S01]  /*b550*/  FFMA.FTZ R111, R127, UR5, -R111 ;  /* 0x000000057f6f7c23 */ /* 0x000fe2000801086f */
[C---:B------:R-:W-:Y:S01]  /*b560*/  ISETP.GE.AND P4, PT, R218.reuse, 0x69, PT ;  /* 0x00000069da00780c */ /* 0x040fe20003f86270 */
[----:B--2---:R-:W-:Y:S01]  /*b570*/  FFMA.FTZ R141, R141, UR5, -R131 ;  /* 0x000000058d8d7c23 */ /* 0x004fe20008010883 */
[----:B------:R-:W-:Y:S01]  /*b580*/  ISETP.GE.AND P2, PT, R218, 0x70, PT ;  /* 0x00000070da00780c */ /* 0x000fe20003f46270 */
[----:B------:R-:W-:Y:S01]  /*b590*/  VIADD R218, R5, 0x10 ;  /* 0x0000001005da7836 */ /* 0x000fe20000000000 */
[----:B------:R-:W-:Y:S01]  /*b5a0*/  ISETP.GT.OR P3, PT, R222, 0x71, !P3 ;  /* 0x00000071de00780c */ /* 0x000fe20005f64670 */
[----:B------:R-:W-:Y:S01]  /*b5b0*/  FFMA.FTZ R132, R140, UR5, -R130 ;  /* 0x000000058c847c23 */ /* 0x000fe20008010882 */
[C---:B------:R-:W-:Y:S01]  /*b5c0*/  ISETP.GT.OR P1, PT, R222.reuse, 0x78, !P1 ;  /* 0x00000078de00780c */ /* 0x040fe20004f24670 */
[----:B------:R-:W2:Y:S01]  /*b5d0*/  MUFU.EX2 R111, R111 ;  /* 0x0000006f006f7308 */ /* 0x000ea20000000800 */
[----:B------:R-:W-:-:S02]  /*b5e0*/  ISETP.GT.OR P5, PT, R222, 0x68, !P5 ;  /* 0x00000068de00780c */ /* 0x000fc40006fa4670 */
[----:B------:R-:W-:Y:S01]  /*b5f0*/  FSEL R119, R151, -INF , !P0 ;  /* 0xff80000097777808 */ /* 0x000fe20004000000 */
[----:B------:R-:W-:Y:S02]  /*b600*/  WARPGROUP.DEPBAR.LE gsb0, 0x0 ;  /* 0x00008000000079c5 */ /* 0x000fe40000010000 */
[----:B------:R-:W-:Y:S01]  /*b610*/  WARPGROUP.ARRIVE ;  /* 0x00000000000079c5 */ /* 0x000fe20000000000 */
[C---:B------:R-:W-:Y:S01]  /*b620*/  ISETP.GT.OR P4, PT, R222.reuse, 0x69, !P4 ;  /* 0x00000069de00780c */ /* 0x040fe20006784670 */
[C---:B------:R-:W-:Y:S01]  /*b630*/  VIADD R151, R5.reuse, 0x8 ;  /* 0x0000000805977836 */ /* 0x040fe20000000000 */
[----:B------:R-:W-:Y:S01]  /*b640*/  ISETP.GT.OR P2, PT, R222, 0x70, !P2 ;  /* 0x00000070de00780c */ /* 0x000fe20005744670 */
[----:B------:R-:W-:Y:S01]  /*b650*/  VIADD R222, R5, 0xc ;  /* 0x0000000c05de7836 */ /* 0x000fe20000000000 */
[----:B------:R-:W-:Y:S01]  /*b660*/  FSEL R123, R147, -INF , !P3 ;  /* 0xff800000937b7808 */ /* 0x000fe20005800000 */
[----:B------:R-:W-:Y:S01]  /*b670*/  HGMMA.64x128x16.F32.BF16 R24, gdesc[UR12], R24, gsb0 ;  /* 0x01e000000c1879f0 */ /* 0x000fe20008001818 */
[----:B------:R-:W-:Y:S01]  /*b680*/  FSEL R121, R150, -INF , !P1 ;  /* 0xff80000096797808 */ /* 0x000fe20004800000 */
[----:B-1----:R-:W-:Y:S01]  /*b690*/  FFMA.FTZ R124, R124, UR5, -R135 ;  /* 0x000000057c7c7c23 */ /* 0x002fe20008010887 */
[----:B------:R-:W-:Y:S01]  /*b6a0*/  FSEL R144, R142, -INF , !P5 ;  /* 0xff8000008e907808 */ /* 0x000fe20006800000 */
[----:B------:R-:W-:Y:S01]  /*b6b0*/  FFMA.FTZ R142, R137, UR5, -R131 ;  /* 0x00000005898e7c23 */ /* 0x000fe20008010883 */
[----:B------:R-:W-:Y:S01]  /*b6c0*/  FSEL R127, R143, -INF , !P4 ;  /* 0xff8000008f7f7808 */ /* 0x000fe20006000000 */
[----:B------:R-:W1:Y:S01]  /*b6d0*/  SHFL.IDX PT, R147, R221, R222, 0x1f ;  /* 0x00001fdedd937589 */ /* 0x000e6200000e0000 */
[----:B------:R-:W-:Y:S01]  /*b6e0*/  FFMA.FTZ R123, R123, UR5, -R135 ;  /* 0x000000057b7b7c23 */ /* 0x000fe20008010887 */
[--C-:B------:R-:W-:Y:S01]  /*b6f0*/  FFMA.FTZ R122, R122, UR5, -R138.reuse ;  /* 0x000000057a7a7c23 */ /* 0x100fe2000801088a */
[----:B------:R-:W-:Y:S01]  /*b700*/  FFMA.FTZ R121, R121, UR5, -R138 ;  /* 0x0000000579797c23 */ /* 0x000fe2000801088a */
[----:B------:R-:W4:Y:S01]  /*b710*/  SHFL.IDX PT, R143, R221, R218, 0x1f ;  /* 0x00001fdadd8f7589 */ /* 0x000f2200000e0000 */
[----:B------:R-:W-:Y:S01]  /*b720*/  FSEL R125, R146, -INF , !P2 ;  /* 0xff800000927d7808 */ /* 0x000fe20005000000 */
[----:B------:R-:W-:Y:S01]  /*b730*/  FFMA.FTZ R146, R114, UR5, -R148 ;  /* 0x0000000572927c23 */ /* 0x000fe20008010894 */
[----:B------:R-:W-:Y:S01]  /*b740*/  FFMA.FTZ R130, R144, UR5, -R130 ;  /* 0x0000000590827c23 */ /* 0x000fe20008010882 */
[----:B------:R1:W-:Y:S01]  /*b750*/  MUFU.EX2 R114, R128 ;  /* 0x0000008000727308 */ /* 0x0003e20000000800 */
[----:B------:R-:W5:Y:S07]  /*b760*/  SHFL.IDX PT, R221, R221, R225, 0x1f ;  /* 0x00001fe1dddd7589 */ /* 0x000f6e00000e0000 */
[----:B------:R-:W2:Y:S01]  /*b770*/  MUFU.EX2 R112, R112 ;  /* 0x0000007000707308 */ /* 0x000ea20000000800 */
[--C-:B-1----:R-:W-:Y:S01]  /*b780*/  FFMA.FTZ R128, R116, UR5, -R147.reuse ;  /* 0x0000000574807c23 */ /* 0x102fe20008010893 */
[----:B------:R-:W-:-:S06]  /*b790*/  FFMA.FTZ R127, R127, UR5, -R147 ;  /* 0x000000057f7f7c23 */ /* 0x000fcc0008010893 */
[----:B------:R1:W-:Y:S01]  /*b7a0*/  MUFU.EX2 R116, R145 ;  /* 0x0000009100747308 */ /* 0x0003e20000000800 */
[--C-:B----4-:R-:W-:Y:S01]  /*b7b0*/  FFMA.FTZ R126, R126, UR5, -R143.reuse ;  /* 0x000000057e7e7c23 */ /* 0x110fe2000801088f */
[----:B------:R-:W-:Y:S01]  /*b7c0*/  FFMA.FTZ R125, R125, UR5, -R143 ;  /* 0x000000057d7d7c23 */ /* 0x000fe2000801088f */
[----:B-----5:R-:W-:-:S05]  /*b7d0*/  FFMA.FTZ R120, R120, UR5, -R221 ;  /* 0x0000000578787c23 */ /* 0x020fca00080108dd */
[----:B------:R-:W4:Y:S01]  /*b7e0*/  MUFU.EX2 R115, R115 ;  /* 0x0000007300737308 */ /* 0x000f220000000800 */
[----:B------:R-:W-:-:S07]  /*b7f0*/  FFMA.FTZ R119, R119, UR5, -R221 ;  /* 0x0000000577777c23 */ /* 0x000fce00080108dd */
        /* <DEDUP_REMOVED lines=12> */
[----:B------:R-:W5:Y:S05]  /*b8c0*/  LDS R223, [R223+0x400] ;  /* 0x00040000dfdf7984 */ /* 0x000f6a0000000800 */
[----:B------:R-:W-:Y:S01]  /*b8d0*/  MUFU.EX2 R117, R117 ;  /* 0x0000007500757308 */ /* 0x000fe20000000800 */
[----:B------:R-:W-:Y:S04]  /*b8e0*/  LDS R219, [R219+0x400] ;  /* 0x00040000dbdb7984 */ /* 0x000fe80000000800 */
[----:B------:R-:W-:Y:S04]  /*b8f0*/  LDS R217, [R217+0x400] ;  /* 0x00040000d9d97984 */ /* 0x000fe80000000800 */
[----:B------:R-:W-:Y:S04]  /*b900*/  LDS R216, [R216+0x400] ;  /* 0x00040000d8d87984 */ /* 0x000fe80000000800 */
[----:B-----5:R-:W5:Y:S04]  /*b910*/  SHFL.IDX PT, R129, R223, R5, 0x1f ;  /* 0x00001f05df817589 */ /* 0x020f6800000e0000 */
[----:B------:R-:W3:Y:S04]  /*b920*/  SHFL.IDX PT, R131, R223, R220, 0x1f ;  /* 0x00001fdcdf837589 */ /* 0x000ee800000e0000 */
[----:B------:R-:W2:Y:S04]  /*b930*/  SHFL.IDX PT, R136, R223, R151, 0x1f ;  /* 0x00001f97df887589 */ /* 0x000ea800000e0000 */
[----:B------:R-:W1:Y:S04]  /*b940*/  SHFL.IDX PT, R137, R223, R222, 0x1f ;  /* 0x00001fdedf897589 */ /* 0x000e6800000e0000 */
[----:B------:R-:W4:Y:S04]  /*b950*/  SHFL.IDX PT, R135, R223, R218, 0x1f ;  /* 0x00001fdadf877589 */ /* 0x000f2800000e0000 */
[----:B------:R-:W4:Y:S01]  /*b960*/  SHFL.IDX PT, R138, R223, R231, 0x1f ;  /* 0x00001fe7df8a7589 */ /* 0x000f2200000e0000 */
[--C-:B-----5:R-:W-:Y:S01]  /*b970*/  FADD.FTZ R24, R24, -R129.reuse ;  /* 0x8000008118187221 */ /* 0x120fe20000010000 */
[----:B------:R-:W-:-:S02]  /*b980*/  FADD.FTZ R26, R26, -R129 ;  /* 0x800000811a1a7221 */ /* 0x000fc40000010000 */
[----:B------:R-:W5:Y:S01]  /*b990*/  SHFL.IDX PT, R149, R219, R5, 0x1f ;  /* 0x00001f05db957589 */ /* 0x000f6200000e0000 */
[--C-:B---3--:R-:W-:Y:S01]  /*b9a0*/  FADD.FTZ R129, R25, -R131.reuse ;  /* 0x8000008319817221 */ /* 0x108fe20000010000 */
[----:B------:R-:W-:Y:S02]  /*b9b0*/  FADD.FTZ R131, R27, -R131 ;  /* 0x800000831b837221 */ /* 0x000fe40000010000 */
[----:B------:R-:W-:Y:S01]  /*b9c0*/  SHFL.IDX PT, R148, R219, R220, 0x1f ;  /* 0x00001fdcdb947589 */ /* 0x000fe200000e0000 */
[--C-:B--2---:R-:W-:Y:S01]  /*b9d0*/  FADD.FTZ R133, R28, -R136.reuse ;  /* 0x800000881c857221 */ /* 0x104fe20000010000 */
[----:B------:R-:W-:Y:S01]  /*b9e0*/  FADD.FTZ R25, R30, -R136 ;  /* 0x800000881e197221 */ /* 0x000fe20000010000 */
[----:B------:R4:W-:Y:S01]  /*b9f0*/  MUFU.EX2 R28, R134 ;  /* 0x00000086001c7308 */ /* 0x0009e20000000800 */
[----:B------:R-:W-:Y:S01]  /*ba00*/  SHFL.IDX PT, R147, R219, R151, 0x1f ;  /* 0x00001f97db937589 */ /* 0x000fe200000e0000 */
[--C-:B-1----:R-:W-:Y:S01]  /*ba10*/  FADD.FTZ R136, R29, -R137.reuse ;  /* 0x800000891d887221 */ /* 0x102fe20000010000 */
[----:B------:R-:W-:-:S02]  /*ba20*/  FADD.FTZ R27, R31, -R137 ;  /* 0x800000891f1b7221 */ /* 0x000fc40000010000 */
[----:B------:R-:W1:Y:S03]  /*ba30*/  SHFL.IDX PT, R145, R219, R222, 0x1f ;  /* 0x00001fdedb917589 */ /* 0x000e6600000e0000 */
[----:B------:R2:W-:Y:S01]  /*ba40*/  MUFU.EX2 R29, R139 ;  /* 0x0000008b001d7308 */ /* 0x0005e20000000800 */
[--C-:B----4-:R-:W-:Y:S01]  /*ba50*/  FADD.FTZ R134, R32, -R135.reuse ;  /* 0x8000008720867221 */ /* 0x110fe20000010000 */
[--C-:B------:R-:W-:Y:S01]  /*ba60*/  FADD.FTZ R137, R33, -R138.reuse ;  /* 0x8000008a21897221 */ /* 0x100fe20000010000 */
[----:B------:R-:W3:Y:S01]  /*ba70*/  SHFL.IDX PT, R32, R219, R218, 0x1f ;  /* 0x00001fdadb207589 */ /* 0x000ee200000e0000 */
[----:B------:R-:W-:Y:S01]  /*ba80*/  FADD.FTZ R135, R34, -R135 ;  /* 0x8000008722877221 */ /* 0x000fe20000010000 */
[----:B------:R-:W-:Y:S02]  /*ba90*/  FADD.FTZ R138, R35, -R138 ;  /* 0x8000008a238a7221 */ /* 0x000fe40000010000 */
[----:B------:R-:W4:Y:S01]  /*baa0*/  SHFL.IDX PT, R144, R219, R231, 0x1f ;  /* 0x00001fe7db907589 */ /* 0x000f2200000e0000 */
[----:B------:R-:W-:Y:S01]  /*bab0*/  MUFU.EX2 R30, R146 ;  /* 0x00000092001e7308 */ /* 0x000fe20000000800 */
[--C-:B-----5:R-:W-:Y:S01]  /*bac0*/  FADD.FTZ R40, R40, -R149.reuse ;  /* 0x8000009528287221 */ /* 0x120fe20000010000 */
[----:B------:R-:W-:Y:S01]  /*bad0*/  FADD.FTZ R42, R42, -R149 ;  /* 0x800000952a2a7221 */ /* 0x000fe20000010000 */
[----:B------:R-:W5:Y:S04]  /*bae0*/  SHFL.IDX PT, R143, R219, R224, 0x1f ;  /* 0x00001fe0db8f7589 */ /* 0x000f6800000e0000 */
[----:B------:R-:W2:Y:S01]  /*baf0*/  SHFL.IDX PT, R140, R223, R224, 0x1f ;  /* 0x00001fe0df8c7589 */ /* 0x000ea200000e0000 */
[----:B------:R-:W-:Y:S03]  /*bb00*/  MUFU.EX2 R31, R142 ;  /* 0x0000008e001f7308 */ /* 0x000fe60000000800 */
[----:B------:R-:W2:Y:S01]  /*bb10*/  SHFL.IDX PT, R150, R223, R225, 0x1f ;  /* 0x00001fe1df967589 */ /* 0x000ea200000e0000 */
[----:B------:R-:W-:Y:S01]  /*bb20*/  FMUL.FTZ R26, R9, R26 ;  /* 0x0000001a091a7220 */ /* 0x000fe20000410000 */
[--C-:B-1----:R-:W-:Y:S01]  /*bb30*/  FADD.FTZ R45, R45, -R145.reuse ;  /* 0x800000912d2d7221 */ /* 0x102fe20000010000 */
[----:B------:R-:W-:Y:S01]  /*bb40*/  FADD.FTZ R47, R47, -R145 ;  /* 0x800000912f2f7221 */ /* 0x000fe20000010000 */
[----:B------:R1:W2:Y:S01]  /*bb50*/  SHFL.IDX PT, R33, R219, R225, 0x1f ;  /* 0x00001fe1db217589 */ /* 0x0002a200000e0000 */
[----:B------:R-:W-:Y:S01]  /*bb60*/  FMUL.FTZ R25, R12, R25 ;  /* 0x000000190c197220 */ /* 0x000fe20000410000 */
[--C-:B------:R-:W-:Y:S01]  /*bb70*/  FADD.FTZ R41, R41, -R148.reuse ;  /* 0x8000009429297221 */ /* 0x100fe20000010000 */
[----:B------:R-:W-:Y:S01]  /*bb80*/  FADD.FTZ R43, R43, -R148 ;  /* 0x800000942b2b7221 */ /* 0x000fe20000010000 */
[----:B------:R-:W2:Y:S01]  /*bb90*/  SHFL.IDX PT, R145, R217, R151, 0x1f ;  /* 0x00001f97d9917589 */ /* 0x000ea200000e0000 */
[--C-:B---3--:R-:W-:Y:S01]  /*bba0*/  FADD.FTZ R48, R48, -R32.reuse ;  /* 0x8000002030307221 */ /* 0x108fe20000010000 */
[----:B------:R-:W-:Y:S01]  /*bbb0*/  FADD.FTZ R50, R50, -R32 ;  /* 0x8000002032327221 */ /* 0x000fe20000010000 */
[----:B------:R-:W-:Y:S01]  /*bbc0*/  MUFU.EX2 R125, R125 ;  /* 0x0000007d007d7308 */ /* 0x000fe20000000800 */
[--C-:B----4-:R-:W-:Y:S01]  /*bbd0*/  FADD.FTZ R49, R49, -R144.reuse ;  /* 0x8000009031317221 */ /* 0x110fe20000010000 */
[----:B------:R-:W-:Y:S01]  /*bbe0*/  FADD.FTZ R51, R51, -R144 ;  /* 0x8000009033337221 */ /* 0x000fe20000010000 */
[----:B-1----:R-:W3:Y:S01]  /*bbf0*/  LDL R219, [R1+0x2c] ;  /* 0x00002c0001db7983 */ /* 0x002ee20000100800 */
[----:B------:R-:W-:Y:S01]  /*bc00*/  FADD.FTZ R44, R44, -R147 ;  /* 0x800000932c2c7221 */ /* 0x000fe20000010000 */
[--C-:B-----5:R-:W-:Y:S01]  /*bc10*/  FADD.FTZ R52, R52, -R143.reuse ;  /* 0x8000008f34347221 */ /* 0x120fe20000010000 */
[----:B------:R-:W-:Y:S01]  /*bc20*/  FADD.FTZ R54, R54, -R143 ;  /* 0x8000008f36367221 */ /* 0x000fe20000010000 */
[----:B------:R-:W1:Y:S01]  /*bc30*/  SHFL.IDX PT, R34, R217, R5, 0x1f ;  /* 0x00001f05d9227589 */ /* 0x000e6200000e0000 */
[----:B------:R-:W-:Y:S01]  /*bc40*/  MUFU.EX2 R32, R141 ;  /* 0x0000008d00207308 */ /* 0x000fe20000000800 */
[--C-:B--2---:R-:W-:Y:S01]  /*bc50*/  FADD.FTZ R139, R36, -R140.reuse ;  /* 0x8000008c248b7221 */ /* 0x104fe20000010000 */
[----:B------:R-:W-:Y:S01]  /*bc60*/  FADD.FTZ R38, R38, -R140 ;  /* 0x8000008c26267221 */ /* 0x000fe20000010000 */
[----:B------:R-:W2:Y:S01]  /*bc70*/  SHFL.IDX PT, R35, R217, R220, 0x1f ;  /* 0x00001fdcd9237589 */ /* 0x000ea200000e0000 */
[----:B------:R-:W-:Y:S01]  /*bc80*/  FADD.FTZ R46, R46, -R147 ;  /* 0x800000932e2e7221 */ /* 0x000fe20000010000 */
[--C-:B------:R-:W-:Y:S01]  /*bc90*/  FADD.FTZ R140, R37, -R150.reuse ;  /* 0x80000096258c7221 */ /* 0x100fe20000010000 */
[----:B------:R-:W-:Y:S01]  /*bca0*/  FADD.FTZ R39, R39, -R150 ;  /* 0x8000009627277221 */ /* 0x000fe20000010000 */
[----:B------:R-:W4:Y:S01]  /*bcb0*/  SHFL.IDX PT, R36, R217, R222, 0x1f ;  /* 0x00001fded9247589 */ /* 0x000f2200000e0000 */
[--C-:B------:R-:W-:Y:S01]  /*bcc0*/  FADD.FTZ R53, R53, -R33.reuse ;  /* 0x8000002135357221 */ /* 0x100fe20000010000 */
[----:B------:R-:W-:-:S02]  /*bcd0*/  FADD.FTZ R55, R55, -R33 ;  /* 0x8000002137377221 */ /* 0x000fc40000010000 */
[----:B------:R-:W5:Y:S01]  /*bce0*/  SHFL.IDX PT, R144, R217, R218, 0x1f ;  /* 0x00001fdad9907589 */ /* 0x000f6200000e0000 */
[----:B------:R1:W5:Y:S01]  /*bcf0*/  MUFU.EX2 R33, R132 ;  /* 0x0000008400217308 */ /* 0x0003620000000800 */
[--C-:B------:R-:W-:Y:S01]  /*bd00*/  FADD.FTZ R60, R60, -R145.reuse ;  /* 0x800000913c3c7221 */ /* 0x100fe20000010000 */
[----:B------:R-:W-:Y:S01]  /*bd10*/  FADD.FTZ R62, R62, -R145 ;  /* 0x800000913e3e7221 */ /* 0x000fe20000010000 */
[----:B------:R-:W-:Y:S04]  /*bd20*/  SHFL.IDX PT, R37, R217, R224, 0x1f ;  /* 0x00001fe0d9257589 */ /* 0x000fe800000e0000 */
[----:B------:R-:W-:Y:S04]  /*bd30*/  SHFL.IDX PT, R143, R217, R225, 0x1f ;  /* 0x00001fe1d98f7589 */ /* 0x000fe800000e0000 */
[----:B-1----:R-:W-:Y:S01]  /*bd40*/  SHFL.IDX PT, R132, R217, R231, 0x1f ;  /* 0x00001fe7d9847589 */ /* 0x002fe200000e0000 */
[--C-:B------:R-:W-:Y:S01]  /*bd50*/  FADD.FTZ R56, R56, -R34.reuse ;  /* 0x8000002238387221 */ /* 0x100fe20000010000 */
[----:B------:R-:W-:-:S02]  /*bd60*/  FADD.FTZ R58, R58, -R34 ;  /* 0x800000223a3a7221 */ /* 0x000fc40000010000 */
[----:B------:R-:W-:Y:S01]  /*bd70*/  SHFL.IDX PT, R145, R216, R218, 0x1f ;  /* 0x00001fdad8917589 */ /* 0x000fe200000e0000 */
[--C-:B--2---:R-:W-:Y:S01]  /*bd80*/  FADD.FTZ R57, R57, -R35.reuse ;  /* 0x8000002339397221 */ /* 0x104fe20000010000 */
[----:B------:R-:W-:Y:S01]  /*bd90*/  FADD.FTZ R59, R59, -R35 ;  /* 0x800000233b3b7221 */ /* 0x000fe20000010000 */
[----:B------:R1:W-:Y:S01]  /*bda0*/  MUFU.EX2 R34, R130 ;  /* 0x0000008200227308 */ /* 0x0003e20000000800 */
[----:B------:R-:W2:Y:S01]  /*bdb0*/  SHFL.IDX PT, R217, R216, R224, 0x1f ;  /* 0x00001fe0d8d97589 */ /* 0x000ea200000e0000 */
[--C-:B----4-:R-:W-:Y:S01]  /*bdc0*/  FADD.FTZ R61, R61, -R36.reuse ;  /* 0x800000243d3d7221 */ /* 0x110fe20000010000 */
[----:B------:R-:W-:Y:S02]  /*bdd0*/  FADD.FTZ R63, R63, -R36 ;  /* 0x800000243f3f7221 */ /* 0x000fe40000010000 */
[----:B------:R-:W4:Y:S01]  /*bde0*/  SHFL.IDX PT, R218, R216, R225, 0x1f ;  /* 0x00001fe1d8da7589 */ /* 0x000f2200000e0000 */
[----:B-----5:R-:W-:-:S03]  /*bdf0*/  FADD.FTZ R64, R64, -R144 ;  /* 0x8000009040407221 */ /* 0x020fc60000010000 */
[----:B------:R2:W5:Y:S01]  /*be00*/  SHFL.IDX PT, R146, R216, R151, 0x1f ;  /* 0x00001f97d8927589 */ /* 0x00056200000e0000 */
[----:B------:R-:W5:Y:S03]  /*be10*/  MUFU.EX2 R35, R128 ;  /* 0x0000008000237308 */ /* 0x000f660000000800 */
[----:B------:R-:W5:Y:S04]  /*be20*/  SHFL.IDX PT, R149, R216, R222, 0x1f ;  /* 0x00001fded8957589 */ /* 0x000f6800000e0000 */
[----:B------:R-:W5:Y:S04]  /*be30*/  SHFL.IDX PT, R150, R216, R231, 0x1f ;  /* 0x00001fe7d8967589 */ /* 0x000f6800000e0000 */
[----:B------:R-:W5:Y:S04]  /*be40*/  SHFL.IDX PT, R141, R216, R5, 0x1f ;  /* 0x00001f05d88d7589 */ /* 0x000f6800000e0000 */
[----:B------:R1:W5:Y:S01]  /*be50*/  SHFL.IDX PT, R142, R216, R220, 0x1f ;  /* 0x00001fdcd88e7589 */ /* 0x00036200000e0000 */
[--C-:B--2---:R-:W-:Y:S01]  /*be60*/  FADD.FTZ R151, R84, -R217.reuse ;  /* 0x800000d954977221 */ /* 0x104fe20000010000 */
[----:B------:R2:W5:Y:S01]  /*be70*/  MUFU.EX2 R36, R127 ;  /* 0x0000007f00247308 */ /* 0x0005620000000800 */
[----:B------:R-:W-:Y:S01]  /*be80*/  FMUL.FTZ R38, R20, R38 ;  /* 0x0000002614267220 */ /* 0x000fe20000410000 */
[----:B------:R-:W-:Y:S01]  /*be90*/  FMUL.FTZ R39, R88, R39 ;  /* 0x0000002758277220 */ /* 0x000fe20000410000 */
[----:B------:R-:W-:Y:S01]  /*bea0*/  FADD.FTZ R66, R66, -R144 ;  /* 0x8000009042427221 */ /* 0x000fe20000010000 */
[----:B-1----:R-:W-:Y:S01]  /*beb0*/  FADD.FTZ R216, R86, -R217 ;  /* 0x800000d956d87221 */ /* 0x002fe20000010000 */
[----:B----4-:R-:W-:Y:S01]  /*bec0*/  FADD.FTZ R217, R85, -R218 ;  /* 0x800000da55d97221 */ /* 0x010fe20000010000 */
[----:B------:R-:W-:Y:S01]  /*bed0*/  FMUL.FTZ R85, R11, R131 ;  /* 0x000000830b557220 */ /* 0x000fe20000410000 */
[----:B------:R-:W-:-:S04]  /*bee0*/  FADD.FTZ R65, R65, -R132 ;  /* 0x8000008441417221 */ /* 0x000fc80000010000 */
[----:B------:R-:W-:Y:S01]  /*bef0*/  F2FP.BF16.F32.PACK_AB R85, R85, R26 ;  /* 0x0000001a5555723e */ /* 0x000fe200000010ff */
[----:B------:R-:W-:Y:S01]  /*bf00*/  FMUL.FTZ R26, R14, R27 ;  /* 0x0000001b0e1a7220 */ /* 0x000fe20000410000 */
[----:B------:R-:W-:Y:S01]  /*bf10*/  FADD.FTZ R218, R87, -R218 ;  /* 0x800000da57da7221 */ /* 0x000fe20000010000 */
[----:B------:R-:W-:Y:S01]  /*bf20*/  FADD.FTZ R130, R67, -R132 ;  /* 0x8000008443827221 */ /* 0x000fe20000010000 */
[--C-:B------:R-:W-:Y:S01]  /*bf30*/  FADD.FTZ R132, R68, -R37.reuse ;  /* 0x8000002544847221 */ /* 0x100fe20000010000 */
[----:B------:R-:W-:Y:S01]  /*bf40*/  FADD.FTZ R67, R70, -R37 ;  /* 0x8000002546437221 */ /* 0x000fe20000010000 */
[----:B------:R-:W-:Y:S01]  /*bf50*/  F2FP.BF16.F32.PACK_AB R87, R26, R25 ;  /* 0x000000191a57723e */ /* 0x000fe200000010ff */
[----:B------:R-:W-:Y:S01]  /*bf60*/  FMUL.FTZ R62, R110, R62 ;  /* 0x0000003e6e3e7220 */ /* 0x000fe20000410000 */
[----:B------:R-:W-:Y:S01]  /*bf70*/  FMUL.FTZ R63, R111, R63 ;  /* 0x0000003f6f3f7220 */ /* 0x000fe20000410000 */
[----:B------:R-:W-:Y:S01]  /*bf80*/  FMUL.FTZ R64, R112, R64 ;  /* 0x0000004070407220 */ /* 0x000fe20000410000 */
[----:B------:R-:W-:Y:S01]  /*bf90*/  FMUL.FTZ R25, R115, R65 ;  /* 0x0000004173197220 */ /* 0x000fe20000410000 */
[--C-:B------:R-:W-:Y:S01]  /*bfa0*/  FADD.FTZ R70, R69, -R143.reuse ;  /* 0x8000008f45467221 */ /* 0x100fe20000010000 */
[----:B--2---:R-:W-:Y:S01]  /*bfb0*/  FADD.FTZ R127, R71, -R143 ;  /* 0x8000008f477f7221 */ /* 0x004fe20000010000 */
[----:B------:R1:W2:Y:S01]  /*bfc0*/  MUFU.EX2 R37, R126 ;  /* 0x0000007e00257308 */ /* 0x0002a20000000800 */
[----:B-----5:R-:W-:Y:S01]  /*bfd0*/  FADD.FTZ R143, R76, -R146 ;  /* 0x800000924c8f7221 */ /* 0x020fe20000010000 */
[----:B------:R-:W-:Y:S01]  /*bfe0*/  FADD.FTZ R148, R77, -R149 ;  /* 0x800000954d947221 */ /* 0x000fe20000010000 */
[----:B------:R-:W-:-:S05]  /*bff0*/  F2FP.BF16.F32.PACK_AB R71, R63, R62 ;  /* 0x0000003e3f47723e */ /* 0x000fca00000010ff */
[----:B------:R-:W4:Y:S01]  /*c000*/  MUFU.EX2 R124, R124 ;  /* 0x0000007c007c7308 */ /* 0x000f220000000800 */
[----:B------:R-:W-:Y:S01]  /*c010*/  F2FP.BF16.F32.PACK_AB R64, R25, R64 ;  /* 0x000000401940723e */ /* 0x000fe200000010ff */
[----:B------:R-:W-:Y:S01]  /*c020*/  FADD.FTZ R146, R78, -R146 ;  /* 0x800000924e927221 */ /* 0x000fe20000010000 */
[----:B------:R-:W-:-:S05]  /*c030*/  FADD.FTZ R149, R79, -R149 ;  /* 0x800000954f957221 */ /* 0x000fca0000010000 */
[----:B------:R-:W5:Y:S01]  /*c040*/  MUFU.EX2 R123, R123 ;  /* 0x0000007b007b7308 */ /* 0x000f620000000800 */
[----:B------:R-:W-:Y:S01]  /*c050*/  FMUL.FTZ R62, R33, R143 ;  /* 0x0000008f213e7220 */ /* 0x000fe20000410000 */
[----:B------:R-:W-:-:S06]  /*c060*/  FMUL.FTZ R25, R35, R148 ;  /* 0x0000009423197220 */ /* 0x000fcc0000410000 */
[----:B------:R-:W5:Y:S01]  /*c070*/  MUFU.EX2 R122, R122 ;  /* 0x0000007a007a7308 */ /* 0x000f620000000800 */
[----:B------:R-:W-:Y:S01]  /*c080*/  FADD.FTZ R144, R80, -R145 ;  /* 0x8000009150907221 */ /* 0x000fe20000010000 */
[----:B------:R-:W-:-:S06]  /*c090*/  FADD.FTZ R147, R81, -R150 ;  /* 0x8000009651937221 */ /* 0x000fcc0000010000 */
[----:B------:R-:W5:Y:S01]  /*c0a0*/  MUFU.EX2 R121, R121 ;  /* 0x0000007900797308 */ /* 0x000f620000000800 */
[----:B------:R-:W-:-:S07]  /*c0b0*/  FADD.FTZ R145, R82, -R145 ;  /* 0x8000009152917221 */ /* 0x000fce0000010000 */
[----:B------:R-:W5:Y:S01]  /*c0c0*/  MUFU.EX2 R120, R120 ;  /* 0x0000007800787308 */ /* 0x000f620000000800 */
[----:B------:R-:W-:-:S07]  /*c0d0*/  FADD.FTZ R150, R83, -R150 ;  /* 0x8000009653967221 */ /* 0x000fce0000010000 */
[----:B------:R-:W5:Y:S01]  /*c0e0*/  MUFU.EX2 R119, R119 ;  /* 0x0000007700777308 */ /* 0x000f620000000800 */
[----:B------:R-:W-:Y:S01]  /*c0f0*/  FMUL.FTZ R82, R21, R139 ;  /* 0x0000008b15527220 */ /* 0x000fe20000410000 */
[----:B------:R-:W-:Y:S01]  /*c100*/  FMUL.FTZ R27, R22, R140 ;  /* 0x0000008c161b7220 */ /* 0x000fe20000410000 */
[----:B------:R-:W-:Y:S01]  /*c110*/  F2FP.BF16.F32.PACK_AB R83, R39, R38 ;  /* 0x000000262753723e */ /* 0x000fe200000010ff */
[----:B------:R-:W-:Y:S01]  /*c120*/  FMUL.FTZ R63, R34, R146 ;  /* 0x00000092223f7220 */ /* 0x000fe20000410000 */
[----:B------:R-:W-:Y:S01]  /*c130*/  FMUL.FTZ R38, R36, R149 ;  /* 0x0000009524267220 */ /* 0x000fe20000410000 */
[--C-:B------:R-:W-:Y:S01]  /*c140*/  FADD.FTZ R128, R72, -R141.reuse ;  /* 0x8000008d48807221 */ /* 0x100fe20000010000 */
[----:B-1----:R-:W-:Y:S01]  /*c150*/  FADD.FTZ R126, R74, -R141 ;  /* 0x8000008d4a7e7221 */ /* 0x002fe20000010000 */
[----:B------:R-:W-:Y:S01]  /*c160*/  FMUL.FTZ R84, R227, R24 ;  /* 0x00000018e3547220 */ /* 0x000fe20000410000 */
[----:B------:R-:W-:Y:S01]  /*c170*/  FMUL.FTZ R129, R226, R129 ;  /* 0x00000081e2817220 */ /* 0x000fe20000410000 */
[----:B------:R-:W-:Y:S01]  /*c180*/  FMUL.FTZ R86, R10, R133 ;  /* 0x000000850a567220 */ /* 0x000fe20000410000 */
[----:B------:R-:W-:Y:S01]  /*c190*/  FMUL.FTZ R136, R13, R136 ;  /* 0x000000880d887220 */ /* 0x000fe20000410000 */
[----:B------:R-:W-:Y:S01]  /*c1a0*/  FMUL.FTZ R60, R108, R60 ;  /* 0x0000003c6c3c7220 */ /* 0x000fe20000410000 */
[----:B------:R-:W-:Y:S01]  /*c1b0*/  FMUL.FTZ R61, R109, R61 ;  /* 0x0000003d6d3d7220 */ /* 0x000fe20000410000 */
        /* <DEDUP_REMOVED lines=51> */
[----:B----4-:R-:W-:Y:S01]  /*c4f0*/  FMUL.FTZ R147, R124, R147 ;  /* 0x000000937c937220 */ /* 0x010fe20000410000 */
[----:B------:R-:W-:Y:S01]  /*c500*/  F2FP.BF16.F32.PACK_AB R79, R47, R46 ;  /* 0x0000002e2f4f723e */ /* 0x000fe200000010ff */
[----:B-----5:R-:W-:Y:S01]  /*c510*/  FMUL.FTZ R150, R123, R150 ;  /* 0x000000967b967220 */ /* 0x020fe20000410000 */
        /* <DEDUP_REMOVED lines=24> */
[----:B---3--:R-:W-:-:S04]  /*c6a0*/  IMAD R25, R0, 0x4000, R219 ;  /* 0x0000400000197824 */ /* 0x008fc800078e02db */
        /* <DEDUP_REMOVED lines=148> */
.L_x_5412:
        /* <DEDUP_REMOVED lines=70> */
.L_x_5413:
        /* <DEDUP_REMOVED lines=12> */
.L_x_5403:
        /* <DEDUP_REMOVED lines=34> */
.L_x_5371:
[----:B------:R-:W-:Y:S05]  /*d730*/  @P0 BRA `(.L_x_5415) ;  /* 0x0000001000a00947 */ /* 0x000fea0003800000 */
[----:B------:R-:W3:Y:S01]  /*d740*/  S2R R0, SR_TID.X ;  /* 0x0000000000007919 */ /* 0x000ee20000002100 */
[----:B------:R-:W4:Y:S01]  /*d750*/  S2UR UR5, SR_CgaCtaId ;  /* 0x00000000000579c3 */ /* 0x000f220000008800 */
        /* <DEDUP_REMOVED lines=13> */
[----:B----4-:R-:W-:Y:S01]  /*d830*/  ULEA UR6, UR5, UR4, 0x18 ;  /* 0x0000000405067291 */ /* 0x010fe2000f8ec03f */
[----:B------:R-:W-:Y:S02]  /*d840*/  F2FP.BF16.F32.PACK_AB R202, R205, R204 ;  /* 0x000000cccdca723e */ /* 0x000fe400000010ff */
[----:B------:R-:W-:Y:S01]  /*d850*/  F2FP.BF16.F32.PACK_AB R203, R207, R206 ;  /* 0x000000cecfcb723e */ /* 0x000fe200000010ff */
[----:B------:R-:W-:Y:S01]  /*d860*/  ULDC.64 UR4, c[0x0][0x870] ;  /* 0x00021c0000047ab9 */ /* 0x000fe20000000a00 */
[----:B------:R-:W-:Y:S01]  /*d870*/  F2FP.BF16.F32.PACK_AB R209, R211, R210 ;  /* 0x000000d2d3d1723e */ /* 0x000fe200000010ff */
[----:B---3--:R-:W-:Y:S01]  /*d880*/  VIADD R11, R0, 0xffffff80 ;  /* 0xffffff80000b7836 */ /* 0x008fe20000000000 */
        /* <DEDUP_REMOVED lines=24> */
[----:B------:R-:W-:Y:S01]  /*da10*/  R2P PR, R5, 0x6 ;  /* 0x0000000605007804 */ /* 0x000fe20000000000 */
[----:B------:R-:W-:Y:S01]  /*da20*/  IMAD.MOV.U32 R5, RZ, RZ, 0x40 ;  /* 0x00000040ff057424 */ /* 0x000fe200078e00ff */
[----:B------:R-:W-:Y:S02]  /*da30*/  F2FP.BF16.F32.PACK_AB R169, R171, R170 ;  /* 0x000000aaaba9723e */ /* 0x000fe400000010ff */
[----:B------:R-:W-:Y:S02]  /*da40*/  LOP3.LUT R0, R0, 0x1c0, RZ, 0xc0, !PT ;  /* 0x000001c000007812 */ /* 0x000fe400078ec0ff */
[----:B------:R-:W-:Y:S02]  /*da50*/  SEL R5, R5, 0xffffffc0, !P2 ;  /* 0xffffffc005057807 */ /* 0x000fe40005000000 */
[----:B------:R-:W-:-:S02]  /*da60*/  LOP3.LUT R7, R0, 0x8, R7, 0xf8, !PT ;  /* 0x0000000800077812 */ /* 0x000fc400078ef807 */
[----:B--2---:R-:W-:Y:S01]  /*da70*/  SHF.R.U32.HI R2, RZ, 0x3, R0 ;  /* 0x00000003ff027819 */ /* 0x004fe20000011600 */
        /* <DEDUP_REMOVED lines=18> */
[----:B------:R-:W-:Y:S01]  /*dba0*/  ISETP.NE.U32.AND P4, PT, RZ, UR4, PT ;  /* 0x00000004ff007c0c */ /* 0x000fe2000bf85070 */
[----:B------:R-:W-:Y:S03]  /*dbb0*/  STSM.16.M88.4 [R6], R200 ;  /* 0x000000c806007844 */ /* 0x000fe60000000200 */
[----:B------:R-:W-:Y:S01]  /*dbc0*/  ISETP.NE.AND.EX P4, PT, RZ, UR5, PT, P4 ;  /* 0x00000005ff007c0c */ /* 0x000fe2000bf85340 */
[----:B------:R-:W-:Y:S01]  /*dbd0*/  STSM.16.M88.4 [R3], R208 ;  /* 0x000000d003007844 */ /* 0x000fe20000000200 */
[----:B------:R-:W-:Y:S02]  /*dbe0*/  ULDC.64 UR4, c[0x0][0x870] ;  /* 0x00021c0000047ab9 */ /* 0x000fe40000000a00 */
[----:B------:R-:W-:Y:S01]  /*dbf0*/  UIMAD.WIDE UR4, UR37, 0x4, UR4 ;  /* 0x00000004250478a5 */ /* 0x000fe2000f8e0204 */
[----:B------:R-:W-:Y:S04]  /*dc00*/  STSM.16.M88.4 [R0], R152 ;  /* 0x0000009800007844 */ /* 0x000fe80000000200 */
[----:B------:R-:W-:Y:S01]  /*dc10*/  STSM.16.M88.4 [R2+-0x4000], R160 ;  /* 0xffc000a002007844 */ /* 0x000fe20000000200 */
[----:B------:R-:W-:-:S02]  /*dc20*/  IMAD.U32 R4, RZ, RZ, UR4 ;  /* 0x00000004ff047e24 */ /* 0x000fc4000f8e00ff */
[----:B------:R-:W-:Y:S01]  /*dc30*/  IMAD.U32 R5, RZ, RZ, UR5 ;  /* 0x00000005ff057e24 */ /* 0x000fe2000f8e00ff */
[----:B------:R2:W-:Y:S01]  /*dc40*/  STSM.16.M88.4 [R6+-0x4000], R168 ;  /* 0xffc000a806007844 */ /* 0x0005e20000000200 */
[----:B------:R-:W-:-:S03]  /*dc50*/  ULDC.64 UR4, c[0x0][0x878] ;  /* 0x00021e0000047ab9 */ /* 0x000fc60000000a00 */
[----:B------:R3:W-:Y:S01]  /*dc60*/  STSM.16.M88.4 [R3+-0x4000], R176 ;  /* 0xffc000b003007844 */ /* 0x0007e20000000200 */
        /* <DEDUP_REMOVED lines=10> */
[----:B------:R-:W2:Y:S01]  /*dd10*/  S2R R31, SR_CTAID.Y ;  /* 0x00000000001f7919 */ /* 0x000ea20000002600 */
[----:B------:R-:W-:Y:S01]  /*dd20*/  IMAD.IADD R6, R11, 0x1, -R6 ;  /* 0x000000010b067824 */ /* 0x000fe200078e0a06 */
[----:B------:R-:W-:Y:S01]  /*dd30*/  PLOP3.LUT P0, PT, PT, PT, UP0, 0x80, 0x0 ;  /* 0x000000000000781c */ /* 0x000fe20003f0f008 */
[----:B-1----:R-:W-:-:S03]  /*dd40*/  IMAD.SHL.U32 R8, R19, 0x40, RZ ;  /* 0x0000004013087824 */ /* 0x002fc600078e00ff */
[----:B------:R-:W-:Y:S01]  /*dd50*/  @UP0 ULDC.64 UR4, c[0x0][0x878] ;  /* 0x00021e0000040ab9 */ /* 0x000fe20000000a00 */
[----:B------:R-:W-:Y:S01]  /*dd60*/  IMAD.SHL.U32 R20, R6, 0x8, RZ ;  /* 0x0000000806147824 */ /* 0x000fe200078e00ff */
[----:B------:R-:W-:Y:S01]  /*dd70*/  @UP0 UIMAD.WIDE UR4, UR37, 0x4, UR4 ;  /* 0x00000004250408a5 */ /* 0x000fe2000f8e0204 */
[----:B------:R-:W-:Y:S02]  /*dd80*/  LOP3.LUT R9, R8, 0x1c0, RZ, 0xc0, !PT ;  /* 0x000001c008097812 */ /* 0x000fe400078ec0ff */
[----:B------:R-:W-:Y:S02]  /*dd90*/  LEA.HI R8, R10, R11, RZ, 0x6 ;  /* 0x0000000b0a087211 */ /* 0x000fe400078f30ff */
[----:B------:R-:W-:Y:S01]  /*dda0*/  LOP3.LUT R6, R9, 0x38, R20, 0xf8, !PT ;  /* 0x0000003809067812 */ /* 0x000fe200078ef814 */
[----:B------:R-:W-:Y:S01]  /*ddb0*/  IMAD.U32 R2, RZ, RZ, UR4 ;  /* 0x00000004ff027e24 */ /* 0x000fe2000f8e00ff */
[----:B------:R-:W-:Y:S01]  /*ddc0*/  SHF.R.U32.HI R9, RZ, 0x3, R9 ;  /* 0x00000003ff097819 */ /* 0x000fe20000011609 */
[----:B---3--:R-:W-:-:S02]  /*ddd0*/  IMAD.U32 R3, RZ, RZ, UR5 ;  /* 0x00000005ff037e24 */ /* 0x008fc4000f8e00ff */
[----:B------:R-:W-:Y:S01]  /*dde0*/  IMAD.SHL.U32 R8, R8, 0x8, RZ ;  /* 0x0000000808087824 */ /* 0x000fe200078e00ff */
[----:B------:R-:W-:Y:S02]  /*ddf0*/  LOP3.LUT R9, R6, R9, RZ, 0x3c, !PT ;  /* 0x0000000906097212 */ /* 0x000fe400078e3cff */
[----:B------:R1:W5:Y:S02]  /*de00*/  @P0 LDG.E R0, desc[UR38][R2.64] ;  /* 0x0000002602000981 */ /* 0x000364000c1e1900 */
[----:B------:R-:W-:Y:S02]  /*de10*/  LOP3.LUT R8, R9, 0x7ffffe00, R8, 0xf8, !PT ;  /* 0x7ffffe0009087812 */ /* 0x000fe400078ef808 */
[----:B-1----:R-:W-:Y:S02]  /*de20*/  CS2R R2, SRZ ;  /* 0x0000000000027805 */ /* 0x002fe4000001ff00 */
[--C-:B----4-:R-:W-:Y:S01]  /*de30*/  @P4 SHF.R.S32.HI R3, RZ, 0x1f, R7.reuse ;  /* 0x0000001fff034819 */ /* 0x110fe20000011407 */
[----:B------:R-:W-:Y:S01]  /*de40*/  @P4 IMAD.MOV.U32 R2, RZ, RZ, R7 ;  /* 0x000000ffff024224 */ /* 0x000fe200078e0007 */
[----:B--2---:R-:W-:Y:S06]  /*de50*/  @P0 BRA `(.L_x_5416) ;  /* 0x0000000000100947 */ /* 0x004fec0003800000 */
[----:B------:R-:W-:Y:S05]  /*de60*/  @!P4 BRA `(.L_x_5416) ;  /* 0x00000000000cc947 */ /* 0x000fea0003800000 */
[----:B------:R-:W2:Y:S04]  /*de70*/  LDG.E R7, desc[UR38][R4.64] ;  /* 0x0000002604077981 */ /* 0x000ea8000c1e1900 */
[----:B-----5:R-:W2:Y:S02]  /*de80*/  LDG.E R0, desc[UR38][R4.64+0x4] ;  /* 0x0000042604007981 */ /* 0x020ea4000c1e1900 */
[----:B--2---:R-:W-:-:S07]  /*de90*/  IMAD.IADD R0, R0, 0x1, -R7 ;  /* 0x0000000100007824 */ /* 0x004fce00078e0a07 */
.L_x_5416:
        /* <DEDUP_REMOVED lines=15> */
[C---:B------:R-:W-:Y:S01]  /*df90*/  VIADD R0, R19.reuse, 0x20 ;  /* 0x0000002013007836 */ /* 0x040fe20000000000 */
[-C--:B------:R-:W-:Y:S01]  /*dfa0*/  ISETP.GE.AND P3, PT, R19, R22.reuse, PT ;  /* 0x000000161300720c */ /* 0x080fe20003f66270 */
[----:B------:R-:W-:Y:S01]  /*dfb0*/  IMAD.U32 R34, RZ, RZ, UR4 ;  /* 0x00000004ff227e24 */ /* 0x000fe2000f8e00ff */
[----:B------:R-:W-:Y:S01]  /*dfc0*/  SEL R37, RZ, UR37, P4 ;  /* 0x00000025ff257c07 */ /* 0x000fe2000a000000 */
[----:B------:R-:W-:Y:S01]  /*dfd0*/  IMAD R23, R31, UR5, R18 ;  /* 0x000000051f177c24 */ /* 0x000fe2000f8e0212 */
[----:B------:R-:W-:Y:S01]  /*dfe0*/  ULDC.64 UR4, c[0x0][0x858] ;  /* 0x0002160000047ab9 */ /* 0x000fe20000000a00 */
[----:B------:R-:W-:Y:S01]  /*dff0*/  VIADD R18, R19, 0x40 ;  /* 0x0000004013127836 */ /* 0x000fe20000000000 */
[----:B------:R-:W-:Y:S01]  /*e000*/  SEL R34, R34, RZ, !P4 ;  /* 0x000000ff22227207 */ /* 0x000fe20006000000 */
[----:B------:R-:W-:Y:S01]  /*e010*/  IMAD.IADD R17, R17, 0x1, R23 ;  /* 0x0000000111117824 */ /* 0x000fe200078e0217 */
[-C--:B------:R-:W-:Y:S01]  /*e020*/  ISETP.GE.AND P2, PT, R0, R22.reuse, PT ;  /* 0x000000160000720c */ /* 0x080fe20003f46270 */
[----:B------:R-:W-:Y:S01]  /*e030*/  BSSY B0, `(.L_x_5417) ;  /* 0x0000019000007945 */ /* 0x000fe20003800000 */
[----:B-1----:R-:W-:Y:S01]  /*e040*/  ISETP.GE.OR P6, PT, R20, R33, P3 ;  /* 0x000000211400720c */ /* 0x002fe20001fc6670 */
[----:B------:R-:W-:Y:S01]  /*e050*/  IMAD R0, R34, UR4, RZ ;  /* 0x0000000422007c24 */ /* 0x000fe2000f8e02ff */
        /* <DEDUP_REMOVED lines=22> */
.L_x_5418:
[----:B------:R-:W-:Y:S05]  /*e1c0*/  BSYNC B0 ;  /* 0x0000000000007941 */ /* 0x000fea0003800000 */
.L_x_5417:
[----:B-1----:R1:W2:Y:S01]  /*e1d0*/  LDS.128 R16, [R30+0x5000] ;  /* 0x005000001e107984 */ /* 0x0022a20000000c00 */
[----:B------:R-:W-:Y:S01]  /*e1e0*/  BSSY B0, `(.L_x_5419) ;  /* 0x0000010000007945 */ /* 0x000fe20003800000 */
[----:B------:R-:W-:-:S03]  /*e1f0*/  ISETP.GE.OR P6, PT, R20, R33, P0 ;  /* 0x000000211400720c */ /* 0x000fc600007c6670 */
        /* <DEDUP_REMOVED lines=14> */
.L_x_5420:
[----:B------:R-:W-:Y:S05]  /*e2e0*/  BSYNC B0 ;  /* 0x0000000000007941 */ /* 0x000fea0003800000 */
.L_x_5419:
[----:B--23--:R2:W3:Y:S01]  /*e2f0*/  LDS.128 R16, [R30+0x6000] ;  /* 0x006000001e107984 */ /* 0x00c4e20000000c00 */
        /* <DEDUP_REMOVED lines=15> */
.L_x_5422:
[----:B------:R-:W-:Y:S05]  /*e3f0*/  BSYNC B0 ;  /* 0x0000000000007941 */ /* 0x000fea0003800000 */
.L_x_5421:
[----:B---34-:R3:W4:Y:S01]  /*e400*/  LDS.128 R16, [R30+0x7000] ;  /* 0x007000001e107984 */ /* 0x0187220000000c00 */
        /* <DEDUP_REMOVED lines=15> */
.L_x_5424:
[----:B------:R-:W-:Y:S05]  /*e500*/  BSYNC B0 ;  /* 0x0000000000007941 */ /* 0x000fea0003800000 */
.L_x_5423:
        /* <DEDUP_REMOVED lines=27> */
.L_x_5426:
[----:B------:R-:W-:Y:S05]  /*e6c0*/  BSYNC B0 ;  /* 0x0000000000007941 */ /* 0x000fea0003800000 */
.L_x_5425:
        /* <DEDUP_REMOVED lines=15> */
.L_x_5428:
[----:B------:R-:W-:Y:S05]  /*e7c0*/  BSYNC B0 ;  /* 0x0000000000007941 */ /* 0x000fea0003800000 */
.L_x_5427:
        /* <DEDUP_REMOVED lines=15> */
.L_x_5430:
[----:B------:R-:W-:Y:S05]  /*e8c0*/  BSYNC B0 ;  /* 0x0000000000007941 */ /* 0x000fea0003800000 */
.L_x_5429:
        /* <DEDUP_REMOVED lines=15> */
.L_x_5415:
        /* <DEDUP_REMOVED lines=9> */
[----:B------:R-:W-:Y:S01]  /*ea50*/  UISETP.NE.AND.EX UP0, UPT, UR5, URZ, UPT, UP0 ;  /* 0x0000003f0500728c */ /* 0x000fe2000bf05300 */
[----:B------:R-:W-:Y:S02]  /*ea60*/  ULDC UR6, c[0x0][0x808] ;  /* 0x0002020000067ab9 */ /* 0x000fe40000000800 */
[----:B--2---:R-:W2:Y:S01]  /*ea70*/  @P4 LDG.E R9, desc[UR38][R4.64] ;  /* 0x0000002604094981 */ /* 0x004ea2000c1e1900 */
[----:B------:R-:W-:Y:S02]  /*ea80*/  IMAD.U32 R0, RZ, RZ, UR6 ;  /* 0x00000006ff007e24 */ /* 0x000fe4000f8e00ff */
[----:B------:R-:W-:-:S05]  /*ea90*/  PLOP3.LUT P0, PT, PT, PT, UP0, 0x80, 0x0 ;  /* 0x000000000000781c */ /* 0x000fca0003f0f008 */
[----:B------:R-:W-:Y:S02]  /*eaa0*/  @UP0 ULDC.64 UR4, c[0x0][0x878] ;  /* 0x00021e0000040ab9 */ /* 0x000fe40000000a00 */
[----:B------:R-:W-:-:S06]  /*eab0*/  @UP0 UIMAD.WIDE UR4, UR37, 0x4, UR4 ;  /* 0x00000004250408a5 */ /* 0x000fcc000f8e0204 */
[----:B------:R-:W-:Y:S02]  /*eac0*/  IMAD.U32 R6, RZ, RZ, UR4 ;  /* 0x00000004ff067e24 */ /* 0x000fe4000f8e00ff */
[----:B------:R-:W-:-:S05]  /*ead0*/  IMAD.U32 R7, RZ, RZ, UR5 ;  /* 0x00000005ff077e24 */ /* 0x000fca000f8e00ff */
[----:B------:R3:W5:Y:S01]  /*eae0*/  @P0 LDG.E R0, desc[UR38][R6.64] ;  /* 0x0000002606000981 */ /* 0x000762000c1e1900 */
[----:B------:R-:W1:Y:S01]  /*eaf0*/  S2R R2, SR_TID.X ;  /* 0x0000000000027919 */ /* 0x000e620000002100 */
[----:B------:R-:W4:Y:S01]  /*eb00*/  S2R R15, SR_CTAID.X ;  /* 0x00000000000f7919 */ /* 0x000f220000002500 */
[----:B------:R-:W2:Y:S01]  /*eb10*/  S2R R19, SR_CTAID.Y ;  /* 0x0000000000137919 */ /* 0x000ea20000002600 */
[----:B-1----:R-:W-:-:S05]  /*eb20*/  VIADD R8, R2, 0xffffff80 ;  /* 0xffffff8002087836 */ /* 0x002fca0000000000 */
[----:B------:R-:W-:-:S04]  /*eb30*/  SHF.R.S32.HI R3, RZ, 0x1f, R8 ;  /* 0x0000001fff037819 */ /* 0x000fc80000011408 */
[----:B------:R-:W-:Y:S02]  /*eb40*/  LEA.HI R10, R3, R8, RZ, 0x3 ;  /* 0x00000008030a7211 */ /* 0x000fe400078f18ff */
[----:B------:R-:W-:Y:S02]  /*eb50*/  CS2R R2, SRZ ;  /* 0x0000000000027805 */ /* 0x000fe4000001ff00 */
[----:B------:R-:W-:-:S05]  /*eb60*/  LOP3.LUT R11, R10, 0x1ffffff8, RZ, 0xc0, !PT ;  /* 0x1ffffff80a0b7812 */ /* 0x000fca00078ec0ff */
[----:B------:R-:W-:Y:S01]  /*eb70*/  IMAD.IADD R11, R8, 0x1, -R11 ;  /* 0x00000001080b7824 */ /* 0x000fe200078e0a0b */
[--C-:B--2---:R-:W-:Y:S01]  /*eb80*/  @P4 SHF.R.S32.HI R3, RZ, 0x1f, R9.reuse ;  /* 0x0000001fff034819 */ /* 0x104fe20000011409 */
[----:B------:R-:W-:Y:S01]  /*eb90*/  @P4 IMAD.MOV.U32 R2, RZ, RZ, R9 ;  /* 0x000000ffff024224 */ /* 0x000fe200078e0009 */
[----:B---34-:R-:W-:Y:S06]  /*eba0*/  @P0 BRA `(.L_x_5431) ;  /* 0x0000000000100947 */ /* 0x018fec0003800000 */
[----:B------:R-:W-:Y:S05]  /*ebb0*/  @!P4 BRA `(.L_x_5431) ;  /* 0x00000000000cc947 */ /* 0x000fea0003800000 */
[----:B------:R-:W2:Y:S04]  /*ebc0*/  LDG.E R7, desc[UR38][R4.64] ;  /* 0x0000002604077981 */ /* 0x000ea8000c1e1900 */
[----:B-----5:R-:W2:Y:S02]  /*ebd0*/  LDG.E R0, desc[UR38][R4.64+0x4] ;  /* 0x0000042604007981 */ /* 0x020ea4000c1e1900 */
[----:B--2---:R-:W-:-:S07]  /*ebe0*/  IMAD.IADD R0, R0, 0x1, -R7 ;  /* 0x0000000100007824 */ /* 0x004fce00078e0a07 */
.L_x_5431:
        /* <DEDUP_REMOVED lines=11> */
[CC--:B------:R-:W-:Y:S01]  /*eca0*/  ISETP.GE.AND P3, PT, R7.reuse, R0.reuse, PT ;  /* 0x000000000700720c */ /* 0x0c0fe20003f66270 */
[C---:B------:R-:W-:Y:S01]  /*ecb0*/  VIADD R17, R7.reuse, 0x40 ;  /* 0x0000004007117836 */ /* 0x040fe20000000000 */
[----:B------:R-:W-:Y:S01]  /*ecc0*/  LEA.HI.X.SX32 R3, R7, R3, 0x1, P0 ;  /* 0x0000000307037211 */ /* 0x000fe200000f0eff */
[----:B------:R-:W-:Y:S01]  /*ecd0*/  IMAD.WIDE.U32 R4, R19, UR4, R10 ;  /* 0x0000000413047c25 */ /* 0x000fe2000f8e000a */
[----:B------:R-:W-:Y:S01]  /*ece0*/  USHF.R.S32.HI UR4, URZ, 0x1f, UR37 ;  /* 0x0000001f3f047899 */ /* 0x000fe20008011425 */
[-C--:B------:R-:W-:Y:S01]  /*ecf0*/  ISETP.GE.AND P2, PT, R13, R0.reuse, PT ;  /* 0x000000000d00720c */ /* 0x080fe20003f46270 */
[----:B------:R-:W-:Y:S01]  /*ed00*/  BSSY B0, `(.L_x_5432) ;  /* 0x000001d000007945 */ /* 0x000fe20003800000 */
[----:B------:R-:W-:Y:S01]  /*ed10*/  VIADD R7, R7, 0x60 ;  /* 0x0000006007077836 */ /* 0x000fe20000000000 */
[-C--:B------:R-:W-:Y:S01]  /*ed20*/  ISETP.GE.AND P1, PT, R17, R0.reuse, PT ;  /* 0x000000001100720c */ /* 0x080fe20003f26270 */
[----:B------:R-:W-:Y:S01]  /*ed30*/  IMAD R9, R19, UR5, R6 ;  /* 0x0000000513097c24 */ /* 0x000fe2000f8e0206 */
[----:B------:R-:W-:Y:S01]  /*ed40*/  SEL R17, RZ, UR37, P4 ;  /* 0x00000025ff117c07 */ /* 0x000fe2000a000000 */
[----:B------:R-:W-:Y:S01]  /*ed50*/  IMAD.U32 R12, RZ, RZ, UR4 ;  /* 0x00000004ff0c7e24 */ /* 0x000fe2000f8e00ff */
[----:B------:R-:W-:Y:S01]  /*ed60*/  ULDC.64 UR4, c[0x0][0x828] ;  /* 0x00020a0000047ab9 */ /* 0x000fe20000000a00 */
[----:B-1----:R-:W-:Y:S01]  /*ed70*/  ISETP.GE.OR P6, PT, R10, R21, P3 ;  /* 0x000000150a00720c */ /* 0x002fe20001fc6670 */
[----:B------:R-:W-:Y:S01]  /*ed80*/  IMAD.IADD R5, R5, 0x1, R9 ;  /* 0x0000000105057824 */ /* 0x000fe200078e0209 */
[----:B------:R-:W-:Y:S01]  /*ed90*/  ISETP.GE.AND P0, PT, R7, R0, PT ;  /* 0x000000000700720c */ /* 0x000fe20003f06270 */
[----:B------:R-:W-:Y:S01]  /*eda0*/  IMAD.WIDE R6, R15, 0x80, R2 ;  /* 0x000000800f067825 */ /* 0x000fe200078e0202 */
[----:B------:R-:W-:-:S02]  /*edb0*/  SEL R12, R12, RZ, !P4 ;  /* 0x000000ff0c0c7207 */ /* 0x000fc40006000000 */
[CC--:B------:R-:W-:Y:S01]  /*edc0*/  ISETP.GE.OR P5, PT, R10.reuse, R21.reuse, P2 ;  /* 0x000000150a00720c */ /* 0x0c0fe200017a6670 */
[----:B------:R-:W-:Y:S01]  /*edd0*/  IMAD.WIDE.U32 R8, R17, UR4, R4 ;  /* 0x0000000411087c25 */ /* 0x000fe2000f8e0004 */
[----:B------:R-:W-:-:S03]  /*ede0*/  ISETP.GE.OR P4, PT, R10, R21, P1 ;  /* 0x000000150a00720c */ /* 0x000fc60000f86670 */
[----:B------:R-:W-:-:S04]  /*edf0*/  IMAD R0, R12, UR4, RZ ;  /* 0x000000040c007c24 */ /* 0x000fc8000f8e02ff */
[----:B------:R-:W-:-:S04]  /*ee00*/  IMAD R13, R17, UR5, R0 ;  /* 0x00000005110d7c24 */ /* 0x000fc8000f8e0200 */
        /* <DEDUP_REMOVED lines=12> */
.L_x_5433:
[----:B------:R-:W-:Y:S05]  /*eed0*/  BSYNC B0 ;  /* 0x0000000000007941 */ /* 0x000fea0003800000 */
.L_x_5432:
        /* <DEDUP_REMOVED lines=16> */
.L_x_5435:
[----:B------:R-:W-:Y:S05]  /*efe0*/  BSYNC B0 ;  /* 0x0000000000007941 */ /* 0x000fea0003800000 */
.L_x_5434:
        /* <DEDUP_REMOVED lines=15> */
.L_x_5437:
[----:B------:R-:W-:Y:S05]  /*f0e0*/  BSYNC B0 ;  /* 0x0000000000007941 */ /* 0x000fea0003800000 */
.L_x_5436:
        /* <DEDUP_REMOVED lines=15> */
.L_x_5439:
[----:B------:R-:W-:Y:S05]  /*f1e0*/  BSYNC B0 ;  /* 0x0000000000007941 */ /* 0x000fea0003800000 */
.L_x_5438:
        /* <DEDUP_REMOVED lines=26> */
.L_x_5441:
[----:B------:R-:W-:Y:S05]  /*f390*/  BSYNC B0 ;  /* 0x0000000000007941 */ /* 0x000fea0003800000 */
.L_x_5440:
        /* <DEDUP_REMOVED lines=15> */
.L_x_5443:
[----:B------:R-:W-:Y:S05]  /*f490*/  BSYNC B0 ;  /* 0x0000000000007941 */ /* 0x000fea0003800000 */
.L_x_5442:
        /* <DEDUP_REMOVED lines=15> */
.L_x_5445:
[----:B------:R-:W-:Y:S05]  /*f590*/  BSYNC B0 ;  /* 0x0000000000007941 */ /* 0x000fea0003800000 */
.L_x_5444:
        /* <DEDUP_REMOVED lines=15> */
.L_x_5360:
        /* <DEDUP_REMOVED lines=21> */
.L_x_5447:
        /* <DEDUP_REMOVED lines=13> */
.L_x_5449:
[----:B------:R-:W-:-:S05]  /*f8b0*/  ULDC UR4, c[0x0][0x8bc] ;  /* 0x00022f0000047ab9 */ /* 0x000fca0000000800 */
.L_x_5448:
        /* <DEDUP_REMOVED lines=34> */
[----:B------:R-:W-:-:S04]  /*fae0*/  @UP0 USHF.L.U32 UR5, UR5, 0x6, URZ ;  /* 0x0000000605050899 */ /* 0x000fc8000800063f */
[----:B------:R-:W-:Y:S01]  /*faf0*/  @UP0 ULOP3.LUT UR7, UR5, 0xffffe000, URZ, 0xc0, !UPT ;  /* 0xffffe00005070892 */ /* 0x000fe2000f8ec03f */
        /* <DEDUP_REMOVED lines=8> */
.L_x_5450:
        /* <DEDUP_REMOVED lines=13> */
.L_x_5451:
        /* <DEDUP_REMOVED lines=10> */
[----:B--2---:R-:W-:-:S05]  /*fcf0*/  IMAD.IADD R0, R5, 0x1, -R0 ;  /* 0x0000000105007824 */ /* 0x004fca00078e0a00 */
[----:B------:R-:W-:-:S15]  /*fd00*/  R2UR UR6, R0 ;  /* 0x00000000000672ca */ /* 0x000fde00000e0000 */
.L_x_5452:
        /* <DEDUP_REMOVED lines=22> */
.L_x_5453:
        /* <DEDUP_REMOVED lines=40> */
.L_x_5456:
[----:B------:R-:W-:Y:S05]  /*100f0*/  BSYNC B0 ;  /* 0x0000000000007941 */ /* 0x000fea0003800000 */
.L_x_5455:
        /* <DEDUP_REMOVED lines=19> */
.L_x_5458:
[----:B------:R-:W-:Y:S05]  /*10230*/  BSYNC B0 ;  /* 0x0000000000007941 */ /* 0x000fea0003800000 */
.L_x_5457:
[----:B------:R-:W-:Y:S06]  /*10240*/  BAR.ARV 0xa, 0xa0 ;  /* 0x0282800000007b1d */ /* 0x000fec0000002000 */
[----:B------:R-:W-:Y:S04]  /*10250*/  BSSY B0, `(.L_x_5459) ;  /* 0x0000003000007945 */ /* 0x000fe80003800000 */
[----:B------:R-:W-:Y:S05]  /*10260*/  @!P0 BRA `(.L_x_5460) ;  /* 0x0000000000048947 */ /* 0x000fea0003800000 */
[----:B------:R-:W-:-:S04]  /*10270*/  DEPBAR.LE SB0, 0x0 ;  /* 0x000080000000791a */ /* 0x000fc80000000000 */
.L_x_5460:
[----:B------:R-:W-:Y:S05]  /*10280*/  BSYNC B0 ;  /* 0x0000000000007941 */ /* 0x000fea0003800000 */
.L_x_5459:
[----:B------:R-:W-:Y:S06]  /*10290*/  BAR.ARV 0xb, 0xa0 ;  /* 0x02c2800000007b1d */ /* 0x000fec0000002000 */
[----:B------:R-:W-:Y:S01]  /*102a0*/  UIADD3 UR15, UR7, 0x1, URZ ;  /* 0x00000001070f7890 */ /* 0x000fe2000fffe03f */
[----:B------:R-:W-:Y:S11]  /*102b0*/  BRA `(.L_x_5461) ;  /* 0x0000000000047947 */ /* 0x000ff60003800000 */
.L_x_5454:
[----:B------:R-:W-:-:S05]  /*102c0*/  UMOV UR15, UR7 ;  /* 0x00000007000f7c82 */ /* 0x000fca0008000000 */
.L_x_5461:
        /* <DEDUP_REMOVED lines=21> */
.L_x_5474:
        /* <DEDUP_REMOVED lines=20> */
.L_x_5463:
[----:B------:R-:W-:Y:S05]  /*10560*/  BSYNC B0 ;  /* 0x0000000000007941 */ /* 0x000fea0003800000 */
.L_x_5462:
        /* <DEDUP_REMOVED lines=13> */
.L_x_5465:
[----:B------:R-:W-:Y:S05]  /*10640*/  BSYNC B0 ;  /* 0x0000000000007941 */ /* 0x000fea0003800000 */
.L_x_5464:
[----:B------:R-:W-:Y:S06]  /*10650*/  BAR.ARV 0xa, 0xa0 ;  /* 0x0282800000007b1d */ /* 0x000fec0000002000 */
[----:B------:R-:W-:Y:S04]  /*10660*/  BSSY B0, `(.L_x_5466) ;  /* 0x0000003000007945 */ /* 0x000fe80003800000 */
[----:B------:R-:W-:Y:S05]  /*10670*/  @!P0 BRA `(.L_x_5467) ;  /* 0x0000000000048947 */ /* 0x000fea0003800000 */
[----:B------:R-:W-:-:S04]  /*10680*/  DEPBAR.LE SB0, 0x0 ;  /* 0x000080000000791a */ /* 0x000fc80000000000 */
.L_x_5467:
[----:B------:R-:W-:Y:S05]  /*10690*/  BSYNC B0 ;  /* 0x0000000000007941 */ /* 0x000fea0003800000 */
.L_x_5466:
        /* <DEDUP_REMOVED lines=13> */
.L_x_5469:
[----:B------:R-:W-:Y:S05]  /*10770*/  BSYNC B0 ;  /* 0x0000000000007941 */ /* 0x000fea0003800000 */
.L_x_5468:
        /* <DEDUP_REMOVED lines=13> */
.L_x_5471:
[----:B------:R-:W-:Y:S05]  /*10850*/  BSYNC B0 ;  /* 0x0000000000007941 */ /* 0x000fea0003800000 */
.L_x_5470:
[----:B------:R-:W-:Y:S01]  /*10860*/  UIADD3 UR15, UR15, 0x2, URZ ;  /* 0x000000020f0f7890 */ /* 0x000fe2000fffe03f */
[----:B------:R-:W-:Y:S06]  /*10870*/  BAR.ARV 0xa, 0xa0 ;  /* 0x0282800000007b1d */ /* 0x000fec0000002000 */
[----:B------:R-:W-:Y:S01]  /*10880*/  BSSY B0, `(.L_x_5472) ;  /* 0x0000004000007945 */ /* 0x000fe20003800000 */
[----:B------:R-:W-:-:S03]  /*10890*/  ISETP.LE.AND P1, PT, R2, UR15, PT ;  /* 0x0000000f02007c0c */ /* 0x000fc6000bf23270 */
[----:B------:R-:W-:Y:S10]  /*108a0*/  @!P0 BRA `(.L_x_5473) ;  /* 0x0000000000048947 */ /* 0x000ff40003800000 */
[----:B------:R-:W-:-:S04]  /*108b0*/  DEPBAR.LE SB0, 0x0 ;  /* 0x000080000000791a */ /* 0x000fc80000000000 */
.L_x_5473:
[----:B------:R-:W-:Y:S05]  /*108c0*/  BSYNC B0 ;  /* 0x0000000000007941 */ /* 0x000fea0003800000 */
.L_x_5472:
[----:B------:R-:W-:Y:S06]  /*108d0*/  BAR.ARV 0xb, 0xa0 ;  /* 0x02c2800000007b1d */ /* 0x000fec0000002000 */
[----:B------:R-:W-:Y:S02]  /*108e0*/  UIADD3 UR19, UR19, 0x4000, URZ ;  /* 0x0000400013137890 */ /* 0x000fe4000fffe03f */
[----:B------:R-:W-:Y:S01]  /*108f0*/  UIADD3 UR6, UR6, 0x4000, URZ ;  /* 0x0000400006067890 */ /* 0x000fe2000fffe03f */
[----:B------:R-:W-:Y:S11]  /*10900*/  @!P1 BRA `(.L_x_5474) ;  /* 0xfffffff800c49947 */ /* 0x000ff6000383ffff */
[----:B------:R-:W-:Y:S05]  /*10910*/  BRA `(.L_x_5365) ;  /* 0x0000002400207947 */ /* 0x000fea0003800000 */
.L_x_5446:
        /* <DEDUP_REMOVED lines=14> */
.L_x_5475:
        /* <DEDUP_REMOVED lines=14> */
.L_x_5477:
[----:B------:R-:W-:-:S05]  /*10ae0*/  ULDC UR4, c[0x0][0x8bc] ;  /* 0x00022f0000047ab9 */ /* 0x000fca0000000800 */
.L_x_5476:
[----:B-1----:R-:W-:Y:S01]  /*10af0*/  USHF.L.U32 UR8, UR21, 0x7, URZ ;  /* 0x0000000715087899 */ /* 0x002fe2000800063f */
[----:B------:R-:W-:Y:S02]  /*10b00*/  IMAD.MOV.U32 R10, RZ, RZ, 0x1 ;  /* 0x00000001ff0a7424 */ /* 0x000fe400078e00ff */
[----:B------:R-:W-:Y:S01]  /*10b10*/  IMAD.MOV.U32 R0, RZ, RZ, RZ ;  /* 0x000000ffff007224 */ /* 0x000fe200078e00ff */
        /* <DEDUP_REMOVED lines=12> */
[----:B------:R-:W-:Y:S01]  /*10be0*/  ULDC.64 UR16, c[0x0][0x778] ;  /* 0x0001de0000107ab9 */ /* 0x000fe20000000a00 */
[----:B------:R-:W-:Y:S01]  /*10bf0*/  PLOP3.LUT P1, PT, PT, PT, UP1, 0x80, 0x0 ;  /* 0x000000000000781c */ /* 0x000fe20003f2f018 */
[----:B------:R-:W-:Y:S01]  /*10c00*/  IMAD.U32 R3, RZ, RZ, UR15 ;  /* 0x0000000fff037e24 */ /* 0x000fe2000f8e00ff */
[----:B------:R-:W-:-:S02]  /*10c10*/  UISETP.NE.U32.AND UP0, UPT, UR4, URZ, UPT ;  /* 0x0000003f0400728c */ /* 0x000fc4000bf05070 */
[----:B------:R-:W-:Y:S02]  /*10c20*/  UISETP.NE.U32.AND UP2, UPT, UR6, URZ, UPT ;  /* 0x0000003f0600728c */ /* 0x000fe4000bf45070 */
[----:B------:R-:W-:Y:S02]  /*10c30*/  UISETP.NE.AND.EX UP0, UPT, UR5, URZ, UPT, UP0 ;  /* 0x0000003f0500728c */ /* 0x000fe4000bf05300 */
[----:B------:R-:W-:Y:S01]  /*10c40*/  UISETP.NE.AND.EX UP2, UPT, UR7, URZ, UPT, UP2 ;  /* 0x0000003f0700728c */ /* 0x000fe2000bf45320 */
[----:B------:R-:W-:-:S04]  /*10c50*/  ULDC.64 UR22, c[0x0][0x788] ;  /* 0x0001e20000167ab9 */ /* 0x000fc80000000a00 */
[----:B------:R-:W2:Y:S01]  /*10c60*/  @P1 LDG.E R6, desc[UR38][R2.64] ;  /* 0x0000002602061981 */ /* 0x000ea2000c1e1900 */
[----:B------:R-:W-:Y:S01]  /*10c70*/  PLOP3.LUT P2, PT, PT, PT, UP0, 0x80, 0x0 ;  /* 0x000000000000781c */ /* 0x000fe20003f4f008 */
[----:B------:R-:W-:Y:S01]  /*10c80*/  UIMAD.WIDE UR16, UR13, 0x4, UR16 ;  /* 0x000000040d1078a5 */ /* 0x000fe2000f8e0210 */
[----:B------:R-:W-:Y:S01]  /*10c90*/  PLOP3.LUT P3, PT, PT, PT, UP2, 0x80, 0x0 ;  /* 0x000000000000781c */ /* 0x000fe20003f6f028 */
[----:B------:R1:W4:Y:S02]  /*10ca0*/  @P1 LDG.E R0, desc[UR38][R2.64] ;  /* 0x0000002602001981 */ /* 0x000324000c1e1900 */
[----:B------:R-:W-:Y:S02]  /*10cb0*/  @UP2 ULDC.64 UR4, c[0x0][0x780] ;  /* 0x0001e00000042ab9 */ /* 0x000fe40000000a00 */
[----:B------:R-:W-:Y:S01]  /*10cc0*/  @UP2 UIMAD.WIDE UR4, UR13, 0x4, UR4 ;  /* 0x000000040d0428a5 */ /* 0x000fe2000f8e0204 */
[----:B-1----:R-:W-:Y:S02]  /*10cd0*/  IMAD.U32 R2, RZ, RZ, UR16 ;  /* 0x00000010ff027e24 */ /* 0x002fe4000f8e00ff */
[----:B------:R-:W-:-:S05]  /*10ce0*/  IMAD.U32 R3, RZ, RZ, UR17 ;  /* 0x00000011ff037e24 */ /* 0x000fca000f8e00ff */
[----:B------:R1:W5:Y:S02]  /*10cf0*/  @P2 LDG.E R4, desc[UR38][R2.64] ;  /* 0x0000002602042981 */ /* 0x000364000c1e1900 */
[----:B-1----:R-:W-:Y:S02]  /*10d00*/  IMAD.U32 R2, RZ, RZ, UR4 ;  /* 0x00000004ff027e24 */ /* 0x002fe4000f8e00ff */
        /* <DEDUP_REMOVED lines=18> */
[----:B------:R-:W-:Y:S02]  /*10e30*/  IMAD.U32 R2, RZ, RZ, UR14 ;  /* 0x0000000eff027e24 */ /* 0x000fe4000f8e00ff */
[----:B------:R-:W-:-:S05]  /*10e40*/  IMAD.U32 R3, RZ, RZ, UR15 ;  /* 0x0000000fff037e24 */ /* 0x000fca000f8e00ff */
[----:B------:R-:W2:Y:S04]  /*10e50*/  LDG.E R0, desc[UR38][R2.64] ;  /* 0x0000002602007981 */ /* 0x000ea8000c1e1900 */
[----:B------:R-:W3:Y:S01]  /*10e60*/  LDG.E R4, desc[UR38][R2.64+0x4] ;  /* 0x0000042602047981 */ /* 0x000ee2000c1e1900 */
[----:B--2---:R-:W-:Y:S02]  /*10e70*/  R2UR UR4, R0 ;  /* 0x00000000000472ca */ /* 0x004fe400000e0000 */
[----:B---3--:R-:W-:-:S13]  /*10e80*/  R2UR UR9, R4 ;  /* 0x00000000040972ca */ /* 0x008fda00000e0000 */
[----:B------:R-:W-:-:S12]  /*10e90*/  UIADD3 UR9, -UR4, UR9, URZ ;  /* 0x0000000904097290 */ /* 0x000fd8000fffe13f */
.L_x_5479:
        /* <DEDUP_REMOVED lines=13> */
.L_x_5480:
        /* <DEDUP_REMOVED lines=8> */
.L_x_5481:
        /* <DEDUP_REMOVED lines=21> */
.L_x_5482:
[----:B------:R-:W-:Y:S01]  /*11140*/  ISETP.LT.AND P0, PT, R4, UR6, PT ;  /* 0x0000000604007c0c */ /* 0x000fe2000bf01270 */
[----:B------:R-:W-:-:S12]  /*11150*/  IMAD.MOV.U32 R0, RZ, RZ, RZ ;  /* 0x000000ffff007224 */ /* 0x000fd800078e00ff */
        /* <DEDUP_REMOVED lines=48> */
.L_x_5512:
        /* <DEDUP_REMOVED lines=15> */
.L_x_5485:
[----:B------:R-:W-:Y:S01]  /*11550*/  R2UR UR19, R4 ;  /* 0x00000000041372ca */ /* 0x000fe200000e0000 */
[----:B------:R-:W2:Y:S01]  /*11560*/  LDC.64 R12, c[0x0][0x198] ;  /* 0x00006600ff0c7b82 */ /* 0x000ea20000000a00 */
        /* <DEDUP_REMOVED lines=21> */
[----:B------:R-:W-:Y:S01]  /*116c0*/  R2UR UR8, R15 ;  /* 0x000000000f0872ca */ /* 0x000fe200000e0000 */
[----:B--2---:R-:W-:Y:S01]  /*116d0*/  IMAD.MOV.U32 R7, RZ, RZ, R12 ;  /* 0x000000ffff077224 */ /* 0x004fe200078e000c */
[----:B------:R-:W-:Y:S01]  /*116e0*/  LEA.HI.X.SX32 R3, R3, R14, 0x1, P1 ;  /* 0x0000000e03037211 */ /* 0x000fe200008f0eff */
[----:B------:R-:W-:Y:S01]  /*116f0*/  IMAD.MOV.U32 R6, RZ, RZ, R13 ;  /* 0x000000ffff067224 */ /* 0x000fe200078e000d */
[----:B------:R-:W-:-:S04]  /*11700*/  LEA R2, P1, R0, R9, 0x2 ;  /* 0x0000000900027211 */ /* 0x000fc800078210ff */
[----:B------:R-:W-:Y:S02]  /*11710*/  LEA.HI.X R0, R0, R8, R3, 0x2, P1 ;  /* 0x0000000800007211 */ /* 0x000fe400008f1403 */
[----:B------:R-:W-:Y:S02]  /*11720*/  R2UR UR30, R2 ;  /* 0x00000000021e72ca */ /* 0x000fe400000e0000 */
[----:B------:R-:W-:Y:S01]  /*11730*/  R2UR UR31, R0 ;  /* 0x00000000001f72ca */ /* 0x000fe200000e0000 */
[----:B------:R-:W-:Y:S01]  /*11740*/  UIADD3 UR16, UR8, 0x10000, URZ ;  /* 0x0001000008107890 */ /* 0x000fe2000fffe03f */
[C---:B------:R-:W-:Y:S01]  /*11750*/  IADD3 R0, P1, R7.reuse, 0x2f0, RZ ;  /* 0x000002f007007810 */ /* 0x040fe20007f3e0ff */
[----:B------:R-:W-:Y:S02]  /*11760*/  UIADD3 UR17, UR8, 0x30c10, URZ ;  /* 0x00030c1008117890 */ /* 0x000fe4000fffe03f */
[----:B------:R-:W-:Y:S01]  /*11770*/  UIADD3 UR42, UR8, 0x20000, URZ ;  /* 0x00020000082a7890 */ /* 0x000fe2000fffe03f */
[----:B------:R-:W-:Y:S01]  /*11780*/  R2UR UR44, R0 ;  /* 0x00000000002c72ca */ /* 0x000fe200000e0000 */
[----:B------:R-:W-:Y:S01]  /*11790*/  UIADD3 UR9, UR8, 0x30c00, URZ ;  /* 0x00030c0008097890 */ /* 0x000fe2000fffe03f */
[----:B------:R-:W-:Y:S01]  /*117a0*/  IADD3 R0, P2, R7, 0x3f0, RZ ;  /* 0x000003f007007810 */ /* 0x000fe20007f5e0ff */
[----:B------:R-:W-:Y:S01]  /*117b0*/  UIADD3 UR24, UR8, 0x4000, URZ ;  /* 0x0000400008187890 */ /* 0x000fe2000fffe03f */
[----:B------:R-:W-:-:S02]  /*117c0*/  UMOV UR43, UR17 ;  /* 0x00000011002b7c82 */ /* 0x000fc40008000000 */
[----:B------:R-:W-:Y:S01]  /*117d0*/  R2UR UR46, R0 ;  /* 0x00000000002e72ca */ /* 0x000fe200000e0000 */
[----:B------:R-:W-:Y:S01]  /*117e0*/  IMAD.X R0, RZ, RZ, R6, P1 ;  /* 0x000000ffff007224 */ /* 0x000fe200008e0606 */
[----:B------:R-:W-:Y:S01]  /*117f0*/  IADD3 R2, P1, R7, 0xf0, RZ ;  /* 0x000000f007027810 */ /* 0x000fe20007f3e0ff */
[----:B------:R-:W-:-:S03]  /*11800*/  UMOV UR25, UR9 ;  /* 0x0000000900197c82 */ /* 0x000fc60008000000 */
[----:B------:R-:W-:Y:S01]  /*11810*/  R2UR UR32, R2 ;  /* 0x00000000022072ca */ /* 0x000fe200000e0000 */
[--C-:B------:R-:W-:Y:S01]  /*11820*/  IMAD.X R3, RZ, RZ, R6.reuse, P1 ;  /* 0x000000ffff037224 */ /* 0x100fe200008e0606 */
[----:B------:R-:W-:Y:S01]  /*11830*/  R2UR UR45, R0 ;  /* 0x00000000002d72ca */ /* 0x000fe200000e0000 */
[----:B------:R-:W-:-:S03]  /*11840*/  IMAD.X R0, RZ, RZ, R6, P2 ;  /* 0x000000ffff007224 */ /* 0x000fc600010e0606 */
[----:B------:R-:W-:Y:S02]  /*11850*/  R2UR UR33, R3 ;  /* 0x00000000032172ca */ /* 0x000fe400000e0000 */
[----:B------:R-:W-:Y:S01]  /*11860*/  R2UR UR47, R0 ;  /* 0x00000000002f72ca */ /* 0x000fe200000e0000 */
[----:B------:R-:W-:-:S10]  /*11870*/  IMAD.MOV.U32 R0, RZ, RZ, 0x8000 ;  /* 0x00008000ff007424 */ /* 0x000fd400078e00ff */
[----:B------:R1:W-:Y:S01]  /*11880*/  UTMALDG.4D [UR16], [UR32], desc[UR34] ;  /* 0x00002210200075b4 */ /* 0x0003e20008019000 */
[----:B------:R1:W-:Y:S01]  /*11890*/  UBLKCP.S.G [UR42], [UR30], UR37 ;  /* 0x0000002a1e0073ba */ /* 0x0003e20008000225 */
[----:B------:R2:W-:Y:S01]  /*118a0*/  SYNCS.ARRIVE.TRANS64 RZ, [R15+URZ+0x30c00], R0 ;  /* 0x030c00000fff79a7 */ /* 0x0005e2000800003f */
[----:B------:R1:W-:Y:S01]  /*118b0*/  UTMALDG.4D [UR8], [UR44], desc[UR40] ;  /* 0x000028082c0075b4 */ /* 0x0003e20008019000 */
[----:B--2---:R-:W-:-:S04]  /*118c0*/  IMAD.U32 R0, RZ, RZ, UR6 ;  /* 0x00000006ff007e24 */ /* 0x004fc8000f8e00ff */
[----:B------:R-:W-:Y:S01]  /*118d0*/  VIADD R5, R0, 0xffffffff ;  /* 0xffffffff00057836 */ /* 0x000fe20000000000 */
[----:B------:R1:W-:Y:S04]  /*118e0*/  UTMALDG.4D [UR24], [UR46], desc[UR40] ;  /* 0x000028182e0075b4 */ /* 0x0003e80008019000 */
[----:B------:R-:W-:Y:S01]  /*118f0*/  ISETP.GE.AND P1, PT, R4, R5, PT ;  /* 0x000000050400720c */ /* 0x000fe20003f26270 */
[----:B------:R1:W-:-:S12]  /*11900*/  STL [R1+0x4], R5 ;  /* 0x0000040501007387 */ /* 0x0003d80000100800 */
[----:B-1----:R-:W-:Y:S05]  /*11910*/  @P1 BRA `(.L_x_5486) ;  /* 0x0000000c00c81947 */ /* 0x002fea0003800000 */
[----:B------:R-:W-:Y:S01]  /*11920*/  R2UR UR8, R4 ;  /* 0x00000000040872ca */ /* 0x000fe200000e0000 */
[----:B------:R-:W-:Y:S01]  /*11930*/  UIADD3 UR9, UR6, -0x2, URZ ;  /* 0xfffffffe06097890 */ /* 0x000fe2000fffe03f */
[----:B------:R-:W-:-:S05]  /*11940*/  IMAD.MOV.U32 R10, RZ, RZ, 0x1 ;  /* 0x00000001ff0a7424 */ /* 0x000fca00078e00ff */
        /* <DEDUP_REMOVED lines=9> */
[----:B------:R-:W-:Y:S02]  /*119e0*/  IMAD.MOV.U32 R0, RZ, RZ, R4 ;  /* 0x000000ffff007224 */ /* 0x000fe400078e0004 */
[----:B------:R-:W-:-:S10]  /*119f0*/  IMAD.MOV.U32 R10, RZ, RZ, 0x1 ;  /* 0x00000001ff0a7424 */ /* 0x000fd400078e00ff */
[----:B------:R-:W-:-:S06]  /*11a00*/  UIADD3 UR8, UR8, -UR9, URZ ;  /* 0x8000000908087290 */ /* 0x000fcc000fffe03f */
[----:B------:R-:W-:-:S07]  /*11a10*/  IMAD.U32 R17, RZ, RZ, UR8 ;  /* 0x00000008ff117e24 */ /* 0x000fce000f8e00ff */
.L_x_5496:
[----:B-123--:R-:W-:-:S04]  /*11a20*/  SHF.L.U32 R18, R10, 0x1f, RZ ;  /* 0x0000001f0a127819 */ /* 0x00efc800000006ff */
[----:B------:R-:W2:Y:S02]  /*11a30*/  SYNCS.PHASECHK.TRANS64.TRYWAIT P1, [R15+URZ+0x30c40], R18 ;  /* 0x030c40120f0075a7 */ /* 0x000ea4000802017f */
[----:B--2---:R-:W-:Y:S05]  /*11a40*/  @!P1 BRA `(.L_x_5488) ;  /* 0x00000014009c9947 */ /* 0x004fea0003800000 */
.L_x_5513:
        /* <DEDUP_REMOVED lines=8> */
.L_x_5489:
        /* <DEDUP_REMOVED lines=18> */
[----:B-1----:R-:W-:Y:S02]  /*11bf0*/  IMAD.MOV.U32 R7, RZ, RZ, R4 ;  /* 0x000000ffff077224 */ /* 0x002fe400078e0004 */
        /* <DEDUP_REMOVED lines=11> */
.L_x_5514:
        /* <DEDUP_REMOVED lines=8> */
.L_x_5491:
[----:B------:R-:W-:Y:S01]  /*11d30*/  VIADD R19, R19, 0x80 ;  /* 0x0000008013137836 */ /* 0x000fe20000000000 */
[----:B------:R-:W-:Y:S01]  /*11d40*/  ULDC.64 UR8, c[0x0][0x700] ;  /* 0x0001c00000087ab9 */ /* 0x000fe20000000a00 */
[----:B------:R-:W-:Y:S01]  /*11d50*/  R2UR UR26, R15 ;  /* 0x000000000f1a72ca */ /* 0x000fe200000e0000 */
[----:B------:R-:W-:Y:S01]  /*11d60*/  IMAD.U32 R9, RZ, RZ, UR8 ;  /* 0x00000008ff097e24 */ /* 0x000fe2000f8e00ff */
[----:B------:R-:W-:Y:S01]  /*11d70*/  UMOV UR24, 0x0 ;  /* 0x0000000000187882 */ /* 0x000fe20000000000 */
[C---:B------:R-:W-:Y:S01]  /*11d80*/  IADD3 R2, P1, R19.reuse, UR22, RZ ;  /* 0x0000001613027c10 */ /* 0x040fe2000ff3e0ff */
[----:B------:R-:W-:Y:S01]  /*11d90*/  IMAD.U32 R8, RZ, RZ, UR9 ;  /* 0x00000009ff087e24 */ /* 0x000fe2000f8e00ff */
[----:B------:R-:W-:Y:S01]  /*11da0*/  SHF.R.S32.HI R20, RZ, 0x1f, R19 ;  /* 0x0000001fff147819 */ /* 0x000fe20000011413 */
[----:B------:R-:W-:Y:S01]  /*11db0*/  VIADD R21, R19, UR7 ;  /* 0x0000000713157c36 */ /* 0x000fe20008000000 */
[----:B------:R-:W-:Y:S01]  /*11dc0*/  LEA R3, P2, R2, R9, 0x2 ;  /* 0x0000000902037211 */ /* 0x000fe200078410ff */
[----:B------:R-:W-:Y:S01]  /*11dd0*/  UMOV UR25, 0x14f00000 ;  /* 0x14f0000000197882 */ /* 0x000fe20000000000 */
[----:B------:R-:W-:Y:S01]  /*11de0*/  UMOV UR18, URZ ;  /* 0x0000003f00127c82 */ /* 0x000fe20008000000 */
        /* <DEDUP_REMOVED lines=18> */
.L_x_5515:
        /* <DEDUP_REMOVED lines=8> */
.L_x_5493:
        /* <DEDUP_REMOVED lines=24> */
.L_x_5517:
        /* <DEDUP_REMOVED lines=8> */
.L_x_5495:
        /* <DEDUP_REMOVED lines=27> */
[----:B------:R-:W-:-:S11]  /*12340*/  IMAD.U32 R0, RZ, RZ, UR10 ;  /* 0x0000000aff007e24 */ /* 0x000fd6000f8e00ff */
[----:B------:R4:W-:Y:S02]  /*12350*/  UBLKCP.S.G [UR26], [UR30], UR28 ;  /* 0x0000001a1e0073ba */ /* 0x0009e4000800021c */
[----:B----4-:R-:W-:Y:S05]  /*12360*/  @P1 BRA `(.L_x_5496) ;  /* 0xfffffff400ac1947 */ /* 0x010fea000383ffff */
.L_x_5487:
[----:B------:R-:W4:Y:S02]  /*12370*/  LDL.LU R4, [R1+0x8] ;  /* 0x0000080001047983 */ /* 0x000f240000300800 */
[----:B----4-:R-:W-:Y:S02]  /*12380*/  ISETP.NE.AND P1, PT, R4, RZ, PT ;  /* 0x000000ff0400720c */ /* 0x010fe40003f25270 */
[----:B------:R4:W5:Y:S11]  /*12390*/  LDL R4, [R1+0x4] ;  /* 0x0000040001047983 */ /* 0x0009760000100800 */
[----:B----4-:R-:W-:Y:S05]  /*123a0*/  @!P1 BRA `(.L_x_5486) ;  /* 0x0000000400249947 */ /* 0x010fea0003800000 */
[----:B------:R-:W-:-:S04]  /*123b0*/  SHF.L.U32 R12, R10, 0x1f, RZ ;  /* 0x0000001f0a0c7819 */ /* 0x000fc800000006ff */
[----:B------:R-:W4:Y:S02]  /*123c0*/  SYNCS.PHASECHK.TRANS64.TRYWAIT P1, [R15+URZ+0x30c40], R12 ;  /* 0x030c400c0f0075a7 */ /* 0x000f24000802017f */
[----:B----4-:R-:W-:Y:S05]  /*123d0*/  @!P1 BRA `(.L_x_5497) ;  /* 0x0000000c008c9947 */ /* 0x010fea0003800000 */
.L_x_5518:
        /* <DEDUP_REMOVED lines=8> */
.L_x_5498:
        /* <DEDUP_REMOVED lines=27> */
.L_x_5519:
        /* <DEDUP_REMOVED lines=8> */
.L_x_5500:
[----:B------:R2:W5:Y:S01]  /*12690*/  LDL.LU R4, [R1+0x4] ;  /* 0x0000040001047983 */ /* 0x0005620000300800 */
        /* <DEDUP_REMOVED lines=25> */
[----:B--2---:R-:W-:-:S07]  /*12830*/  IMAD.MOV.U32 R16, RZ, RZ, 0x1 ;  /* 0x00000001ff107424 */ /* 0x004fce00078e00ff */
.L_x_5486:
[----:B------:R-:W1:Y:S01]  /*12840*/  S2R R0, SR_TID.X ;  /* 0x0000000000007919 */ /* 0x000e620000002100 */
[----:B------:R-:W-:Y:S01]  /*12850*/  IMAD R3, R16, 0x8, R15 ;  /* 0x0000000810037824 */ /* 0x000fe200078e020f */
[----:B-1----:R-:W-:Y:S02]  /*12860*/  LOP3.LUT R2, R0, 0x7f, RZ, 0xc0, !PT ;  /* 0x0000007f00027812 */ /* 0x002fe400078ec0ff */
[----:B------:R-:W-:Y:S02]  /*12870*/  SHF.L.U32 R0, R10, 0x1f, RZ ;  /* 0x0000001f0a007819 */ /* 0x000fe400000006ff */
[----:B------:R-:W-:Y:S02]  /*12880*/  ISETP.NE.AND P1, PT, R2, RZ, PT ;  /* 0x000000ff0200720c */ /* 0x000fe40003f25270 */
[----:B------:R-:W1:Y:S02]  /*12890*/  SYNCS.PHASECHK.TRANS64.TRYWAIT P0, [R3+URZ+0x30c40], R0 ;  /* 0x030c4000030075a7 */ /* 0x000e64000800017f */
[----:B-1----:R-:W-:Y:S09]  /*128a0*/  @!P0 BRA `(.L_x_5501) ;  /* 0x0000000800808947 */ /* 0x002ff20003800000 */
.L_x_5520:
[----:B------:R-:W-:Y:S05]  /*128b0*/  @P1 BRA `(.L_x_5502) ;  /* 0x0000000000181947 */ /* 0x000fea0003800000 */
[----:B------:R-:W1:Y:S01]  /*128c0*/  S2R R2, SR_TID.X ;  /* 0x0000000000027919 */ /* 0x000e620000002100 */
[----:B------:R-:W-:-:S04]  /*128d0*/  IMAD.MOV.U32 R0, RZ, RZ, 0x4200 ;  /* 0x00004200ff007424 */ /* 0x000fc800078e00ff */
[----:B------:R1:W-:Y:S02]  /*128e0*/  SYNCS.ARRIVE.TRANS64 RZ, [R3+URZ+0x30c30], R0 ;  /* 0x030c300003ff79a7 */ /* 0x0003e4000800003f */
[----:B-1----:R-:W-:-:S13]  /*128f0*/  LOP3.LUT P0, RZ, R2, 0x1f, RZ, 0xc0, !PT ;  /* 0x0000001f02ff7812 */ /* 0x002fda000780c0ff */
[----:B------:R-:W-:Y:S05]  /*12900*/  @!P0 BRA `(.L_x_5502) ;  /* 0x0000000000048947 */ /* 0x000fea0003800000 */
[----:B------:R-:W-:Y:S01]  /*12910*/  BPT.TRAP 0x1 ;  /* 0x000000040000795c */ /* 0x000fe20000300000 */
.L_x_5502:
[----:B-----5:R-:W-:Y:S01]  /*12920*/  R2UR UR19, R4 ;  /* 0x00000000041372ca */ /* 0x020fe200000e0000 */
[C-C-:B------:R-:W-:Y:S01]  /*12930*/  IMAD R0, R16.reuse, 0x4000, R15.reuse ;  /* 0x0000400010007824 */ /* 0x140fe200078e020f */
[----:B------:R-:W-:Y:S01]  /*12940*/  R2UR UR9, R11 ;  /* 0x000000000b0972ca */ /* 0x000fe200000e0000 */
[----:B--234-:R-:W-:Y:S01]  /*12950*/  IMAD R15, R16, 0x200, R15 ;  /* 0x00000200100f7824 */ /* 0x01cfe200078e020f */
[----:B------:R-:W-:Y:S01]  /*12960*/  IADD3 R7, P0, R7, 0x1f0, RZ ;  /* 0x000001f007077810 */ /* 0x000fe20007f1e0ff */
[----:B------:R-:W-:Y:S01]  /*12970*/  ULDC.64 UR26, c[0x0][0x728] ;  /* 0x0001ca00001a7ab9 */ /* 0x000fe20000000a00 */
[----:B------:R-:W-:Y:S02]  /*12980*/  R2UR UR17, R3 ;  /* 0x00000000031172ca */ /* 0x000fe400000e0000 */
        /* <DEDUP_REMOVED lines=11> */
[----:B------:R-:W-:Y:S01]  /*12a40*/  ULEA.HI.X.SX32 UR9, UR19, UR9, 0x1, UP0 ;  /* 0x0000000913097291 */ /* 0x000fe200080f0e3f */
[----:B------:R-:W-:Y:S01]  /*12a50*/  SEL R0, R0, RZ, P0 ;  /* 0x000000ff00007207 */ /* 0x000fe20000000000 */
[----:B------:R-:W-:Y:S01]  /*12a60*/  ULEA UR8, UP0, UR18, UR26, 0x2 ;  /* 0x0000001a12087291 */ /* 0x000fe2000f80103f */
[----:B------:R-:W-:Y:S01]  /*12a70*/  LOP3.LUT R10, R10, R3, RZ, 0x3c, !PT ;  /* 0x000000030a0a7212 */ /* 0x000fe200078e3cff */
[----:B------:R-:W-:Y:S02]  /*12a80*/  UIADD3 UR19, UR19, UR7, URZ ;  /* 0x0000000713137290 */ /* 0x000fe4000fffe03f */
[----:B------:R-:W-:-:S02]  /*12a90*/  UIADD3 UR16, UR16, 0x18000, URZ ;  /* 0x0001800010107890 */ /* 0x000fc4000fffe03f */
[----:B------:R-:W-:Y:S02]  /*12aa0*/  ULEA.HI.X UR9, UR18, UR27, UR9, 0x2, UP0 ;  /* 0x0000001b12097291 */ /* 0x000fe400080f1409 */
        /* <DEDUP_REMOVED lines=9> */
.L_x_5483:
[----:B------:R-:W-:Y:S05]  /*12b40*/  BSYNC B0 ;  /* 0x0000000000007941 */ /* 0x000fea0003800000 */
.L_x_5478:
[----:B------:R-:W-:-:S03]  /*12b50*/  UMOV UR8, 0xffffffff ;  /* 0xffffffff00087882 */ /* 0x000fc60000000000 */
[----:B------:R-:W-:Y:S05]  /*12b60*/  BRA.DIV UR8, `(.L_x_5503) ;  /* 0x0000000608e47947 */ /* 0x000fea000b800000 */
[----:B------:R-:W-:-:S13]  /*12b70*/  ELECT P6, URZ, PT ;  /* 0x00000000003f782f */ /* 0x000fda00038c0000 */
.L_x_5523:
[----:B------:R-:W-:Y:S05]  /*12b80*/  @!P6 BRA `(.L_x_5365) ;  /* 0x000000000084e947 */ /* 0x000fea0003800000 */
[----:B------:R-:W-:-:S06]  /*12b90*/  ULOP3.LUT UR8, UR36, 0x2, URZ, 0xfc, !UPT ;  /* 0x0000000224087892 */ /* 0x000fcc000f8efc3f */
[----:B------:R-:W-:-:S05]  /*12ba0*/  IMAD.U32 R2, RZ, RZ, UR8 ;  /* 0x00000008ff027e24 */ /* 0x000fca000f8e00ff */
[----:B------:R-:W-:-:S13]  /*12bb0*/  ISETP.NE.AND P2, PT, R2, 0x3, PT ;  /* 0x000000030200780c */ /* 0x000fda0003f45270 */
[----:B------:R-:W-:Y:S05]  /*12bc0*/  @!P2 BRA `(.L_x_5504) ;  /* 0x000000000004a947 */ /* 0x000fea0003800000 */
[----:B---3--:R-:W-:Y:S01]  /*12bd0*/  BPT.TRAP 0x1 ;  /* 0x000000040000795c */ /* 0x008fe20000300000 */
.L_x_5504:
        /* <DEDUP_REMOVED lines=15> */
.L_x_5524:
[----:B------:R-:W2:Y:S02]  /*12cd0*/  SYNCS.PHASECHK.TRANS64.TRYWAIT P0, [R3+URZ], R2 ;  /* 0x00000002030075a7 */ /* 0x000ea4000800017f */
[----:B--2---:R-:W-:Y:S05]  /*12ce0*/  @!P0 BRA `(.L_x_5506) ;  /* 0x0000000400b88947 */ /* 0x004fea0003800000 */
.L_x_5525:
[----:B------:R-:W-:Y:S05]  /*12cf0*/  @!P2 BRA `(.L_x_5507) ;  /* 0x000000000004a947 */ /* 0x000fea0003800000 */
[----:B---3--:R-:W-:Y:S01]  /*12d00*/  BPT.TRAP 0x1 ;  /* 0x000000040000795c */ /* 0x008fe20000300000 */
.L_x_5507:
[----:B--2---:R-:W-:-:S04]  /*12d10*/  VIADD R3, R8, 0x30c40 ;  /* 0x00030c4008037836 */ /* 0x004fc80000000000 */
[----:B------:R-:W-:-:S04]  /*12d20*/  IMAD R5, R0, 0x8, R3 ;  /* 0x0000000800057824 */ /* 0x000fc800078e0203 */
[----:B------:R-:W2:Y:S02]  /*12d30*/  SYNCS.PHASECHK.TRANS64.TRYWAIT P0, [R5+URZ], R4 ;  /* 0x00000004050075a7 */ /* 0x000ea4000800017f */
[----:B--2---:R-:W-:Y:S05]  /*12d40*/  @!P0 BRA `(.L_x_5508) ;  /* 0x0000000400b48947 */ /* 0x004fea0003800000 */
.L_x_5526:
[----:B------:R-:W-:-:S07]  /*12d50*/  IMAD R3, R6, 0x8, R3 ;  /* 0x0000000806037824 */ /* 0x000fce00078e0203 */
.L_x_5509:
[----:B----4-:R4:W1:Y:S02]  /*12d60*/  SYNCS.PHASECHK.TRANS64.TRYWAIT P0, [R3+URZ], R2 ;  /* 0x00000002030075a7 */ /* 0x010864000800017f */
[----:B-1----:R-:W-:Y:S05]  /*12d70*/  @!P0 NANOSLEEP.SYNCS 0x989680 ;  /* 0x009896800000895d */ /* 0x002fea0003900000 */
[----:B------:R-:W1:Y:S02]  /*12d80*/  @!P0 SYNCS.PHASECHK.TRANS64 P0, [R3+URZ], R2 ;  /* 0x00000002030085a7 */ /* 0x000e64000800007f */
[----:B-1----:R-:W-:Y:S05]  /*12d90*/  @!P0 BRA `(.L_x_5509) ;  /* 0xfffffffc00f08947 */ /* 0x002fea000383ffff */
.L_x_5365:
[----:B---3--:R-:W-:Y:S05]  /*12da0*/  BSYNC B6 ;  /* 0x0000000000067941 */ /* 0x008fea0003800000 */
.L_x_5359:
[----:B------:R-:W-:Y:S05]  /*12db0*/  EXIT ;  /* 0x000000000000794d */ /* 0x000fea0003800000 */
.L_x_5376:
[----:B------:R-:W-:Y:S02]  /*12dc0*/  IMAD.MOV.U32 R13, RZ, RZ, R10 ;  /* 0x000000ffff0d7224 */ /* 0x000fe400078e000a */
[----:B------:R-:W-:Y:S02]  /*12dd0*/  IMAD.MOV.U32 R12, RZ, RZ, RZ ;  /* 0x000000ffff0c7224 */ /* 0x000fe400078e00ff */
[----:B------:R-:W-:Y:S02]  /*12de0*/  IMAD.MOV.U32 R11, RZ, RZ, 0x1f ;  /* 0x0000001fff0b7424 */ /* 0x000fe400078e00ff */
[----:B------:R-:W-:-:S07]  /*12df0*/  IMAD.MOV.U32 R15, RZ, RZ, -0x1 ;  /* 0xffffffffff0f7424 */ /* 0x000fce00078e00ff */
[----:B------:R-:W-:Y:S05]  /*12e00*/  WARPSYNC.COLLECTIVE R15, `(.L_x_5510) ;  /* 0x000000000f087348 */ /* 0x000fea0003c00000 */
[----:B------:R1:W2:Y:S02]  /*12e10*/  SHFL.IDX P6, R14, R13, R12, R11 ;  /* 0x0000000c0d0e7389 */ /* 0x0002a400000c000b */
[----:B-12---:R-:W-:Y:S01]  /*12e20*/  ENDCOLLECTIVE ;  /* 0x000000000000791b */ /* 0x006fe20003800000 */
.L_x_5510:
[----:B------:R-:W-:Y:S05]  /*12e30*/  BRA `(.L_x_5511) ;  /* 0xfffffee400787947 */ /* 0x000fea000383ffff */
.L_x_5378:
[----:B--2---:R2:W3:Y:S02]  /*12e40*/  SYNCS.PHASECHK.TRANS64.TRYWAIT P0, [R16+URZ+0x30c00], R11 ;  /* 0x030c000b100075a7 */ /* 0x0044e4000800017f */
[----:B---3--:R-:W-:Y:S05]  /*12e50*/  @!P0 NANOSLEEP.SYNCS 0x989680 ;  /* 0x009896800000895d */ /* 0x008fea0003900000 */
[----:B------:R-:W3:Y:S02]  /*12e60*/  @!P0 SYNCS.PHASECHK.TRANS64 P0, [R16+URZ+0x30c00], R11 ;  /* 0x030c000b100085a7 */ /* 0x000ee4000800007f */
[----:B---3--:R-:W-:Y:S05]  /*12e70*/  @!P0 BRA `(.L_x_5378) ;  /* 0xfffffffc00f08947 */ /* 0x008fea000383ffff */
[----:B------:R-:W-:Y:S05]  /*12e80*/  BRA `(.L_x_5377) ;  /* 0xfffffee400c07947 */ /* 0x000fea000383ffff */
.L_x_5383:
[----:B--2---:R2:W3:Y:S02]  /*12e90*/  SYNCS.PHASECHK.TRANS64.TRYWAIT P0, [R8+URZ+0x30c10], R23 ;  /* 0x030c1017080075a7 */ /* 0x0044e4000800017f */
[----:B---3--:R-:W-:Y:S05]  /*12ea0*/  @!P0 NANOSLEEP.SYNCS 0x989680 ;  /* 0x009896800000895d */ /* 0x008fea0003900000 */
[----:B------:R-:W3:Y:S02]  /*12eb0*/  @!P0 SYNCS.PHASECHK.TRANS64 P0, [R8+URZ+0x30c10], R23 ;  /* 0x030c1017080085a7 */ /* 0x000ee4000800007f */
[----:B---3--:R-:W-:Y:S05]  /*12ec0*/  @!P0 BRA `(.L_x_5383) ;  /* 0xfffffffc00f08947 */ /* 0x008fea000383ffff */
[----:B------:R-:W-:Y:S05]  /*12ed0*/  BRA `(.L_x_5382) ;  /* 0xfffffeec00e47947 */ /* 0x000fea000383ffff */
.L_x_5387:
[----:B------:R1:W1:Y:S02]  /*12ee0*/  SYNCS.PHASECHK.TRANS64.TRYWAIT P0, [R8+URZ+0x30c30], R23 ;  /* 0x030c3017080075a7 */ /* 0x000264000800017f */
[----:B-1----:R-:W-:Y:S05]  /*12ef0*/  @!P0 NANOSLEEP.SYNCS 0x989680 ;  /* 0x009896800000895d */ /* 0x002fea0003900000 */
[----:B------:R-:W1:Y:S02]  /*12f00*/  @!P0 SYNCS.PHASECHK.TRANS64 P0, [R8+URZ+0x30c30], R23 ;  /* 0x030c3017080085a7 */ /* 0x000e64000800007f */
[----:B-1----:R-:W-:Y:S05]  /*12f10*/  @!P0 BRA `(.L_x_5387) ;  /* 0xfffffffc00f08947 */ /* 0x002fea000383ffff */
[----:B------:R-:W-:Y:S05]  /*12f20*/  BRA `(.L_x_5386) ;  /* 0xfffffef000e47947 */ /* 0x000fea000383ffff */
.L_x_5395:
[----:B--2---:R2:W3:Y:S02]  /*12f30*/  SYNCS.PHASECHK.TRANS64.TRYWAIT P1, [R7+URZ+0x30c10], R20 ;  /* 0x030c1014070075a7 */ /* 0x0044e4000802017f */
[----:B---3--:R-:W-:Y:S05]  /*12f40*/  @!P1 NANOSLEEP.SYNCS 0x989680 ;  /* 0x009896800000995d */ /* 0x008fea0003900000 */
[----:B------:R-:W3:Y:S02]  /*12f50*/  @!P1 SYNCS.PHASECHK.TRANS64 P1, [R7+URZ+0x30c10], R20 ;  /* 0x030c1014070095a7 */ /* 0x000ee4000802007f */
[----:B---3--:R-:W-:Y:S05]  /*12f60*/  @!P1 BRA `(.L_x_5395) ;  /* 0xfffffffc00f09947 */ /* 0x008fea000383ffff */
[----:B------:R-:W-:Y:S05]  /*12f70*/  BRA `(.L_x_5394) ;  /* 0xffffff30005c7947 */ /* 0x000fea000383ffff */
.L_x_5399:
[----:B------:R1:W1:Y:S02]  /*12f80*/  SYNCS.PHASECHK.TRANS64.TRYWAIT P1, [R7+URZ+0x30c30], R20 ;  /* 0x030c3014070075a7 */ /* 0x000264000802017f */
[----:B-1----:R-:W-:Y:S05]  /*12f90*/  @!P1 NANOSLEEP.SYNCS 0x989680 ;  /* 0x009896800000995d */ /* 0x002fea0003900000 */
[----:B------:R-:W1:Y:S02]  /*12fa0*/  @!P1 SYNCS.PHASECHK.TRANS64 P1, [R7+URZ+0x30c30], R20 ;  /* 0x030c3014070095a7 */ /* 0x000e64000802007f */
[----:B-1----:R-:W-:Y:S05]  /*12fb0*/  @!P1 BRA `(.L_x_5399) ;  /* 0xfffffffc00f09947 */ /* 0x002fea000383ffff */
[----:B------:R-:W-:Y:S05]  /*12fc0*/  BRA `(.L_x_5398) ;  /* 0xffffff3400707947 */ /* 0x000fea000383ffff */
.L_x_5407:
[----:B-1----:R1:W3:Y:S02]  /*12fd0*/  SYNCS.PHASECHK.TRANS64.TRYWAIT P0, [R7+URZ+0x30c10], R20 ;  /* 0x030c1014070075a7 */ /* 0x0022e4000800017f */
[----:B---3--:R-:W-:Y:S05]  /*12fe0*/  @!P0 NANOSLEEP.SYNCS 0x989680 ;  /* 0x009896800000895d */ /* 0x008fea0003900000 */
[----:B------:R-:W3:Y:S02]  /*12ff0*/  @!P0 SYNCS.PHASECHK.TRANS64 P0, [R7+URZ+0x30c10], R20 ;  /* 0x030c1014070085a7 */ /* 0x000ee4000800007f */
[----:B---3--:R-:W-:Y:S05]  /*13000*/  @!P0 BRA `(.L_x_5407) ;  /* 0xfffffffc00f08947 */ /* 0x008fea000383ffff */
[----:B------:R-:W-:Y:S05]  /*13010*/  BRA `(.L_x_5406) ;  /* 0xffffff6800a07947 */ /* 0x000fea000383ffff */
.L_x_5411:
[----:B------:R1:W1:Y:S02]  /*13020*/  SYNCS.PHASECHK.TRANS64.TRYWAIT P0, [R7+URZ+0x30c30], R20 ;  /* 0x030c3014070075a7 */ /* 0x000264000800017f */
[----:B-1----:R-:W-:Y:S05]  /*13030*/  @!P0 NANOSLEEP.SYNCS 0x989680 ;  /* 0x009896800000895d */ /* 0x002fea0003900000 */
[----:B------:R-:W1:Y:S02]  /*13040*/  @!P0 SYNCS.PHASECHK.TRANS64 P0, [R7+URZ+0x30c30], R20 ;  /* 0x030c3014070085a7 */ /* 0x000e64000800007f */
[----:B-1----:R-:W-:Y:S05]  /*13050*/  @!P0 BRA `(.L_x_5411) ;  /* 0xfffffffc00f08947 */ /* 0x002fea000383ffff */
[----:B------:R-:W-:Y:S05]  /*13060*/  BRA `(.L_x_5410) ;  /* 0xffffff6c00b07947 */ /* 0x000fea000383ffff */
.L_x_5484:
[----:B-1----:R1:W2:Y:S02]  /*13070*/  SYNCS.PHASECHK.TRANS64.TRYWAIT P0, [R15+URZ+0x30c20], R0 ;  /* 0x030c20000f0075a7 */ /* 0x0022a4000800017f */
[----:B--2---:R-:W-:Y:S05]  /*13080*/  @!P0 NANOSLEEP.SYNCS 0x989680 ;  /* 0x009896800000895d */ /* 0x004fea0003900000 */
[----:B------:R-:W2:Y:S02]  /*13090*/  @!P0 SYNCS.PHASECHK.TRANS64 P0, [R15+URZ+0x30c20], R0 ;  /* 0x030c20000f0085a7 */ /* 0x000ea4000800007f */
[----:B--2---:R-:W-:Y:S05]  /*130a0*/  @!P0 BRA `(.L_x_5484) ;  /* 0xfffffffc00f08947 */ /* 0x004fea000383ffff */
[----:B------:R-:W-:Y:S05]  /*130b0*/  BRA `(.L_x_5512) ;  /* 0xffffffe000e87947 */ /* 0x000fea000383ffff */
.L_x_5488:
[----:B--2---:R2:W3:Y:S02]  /*130c0*/  SYNCS.PHASECHK.TRANS64.TRYWAIT P1, [R15+URZ+0x30c40], R18 ;  /* 0x030c40120f0075a7 */ /* 0x0044e4000802017f */
[----:B---3--:R-:W-:Y:S05]  /*130d0*/  @!P1 NANOSLEEP.SYNCS 0x989680 ;  /* 0x009896800000995d */ /* 0x008fea0003900000 */
[----:B------:R-:W3:Y:S02]  /*130e0*/  @!P1 SYNCS.PHASECHK.TRANS64 P1, [R15+URZ+0x30c40], R18 ;  /* 0x030c40120f0095a7 */ /* 0x000ee4000802007f */
[----:B---3--:R-:W-:Y:S05]  /*130f0*/  @!P1 BRA `(.L_x_5488) ;  /* 0xfffffffc00f09947 */ /* 0x008fea000383ffff */
[----:B------:R-:W-:Y:S05]  /*13100*/  BRA `(.L_x_5513) ;  /* 0xffffffe800507947 */ /* 0x000fea000383ffff */
.L_x_5490:
[----:B-1----:R1:W3:Y:S02]  /*13110*/  SYNCS.PHASECHK.TRANS64.TRYWAIT P1, [R15+URZ+0x30c28], R18 ;  /* 0x030c28120f0075a7 */ /* 0x0022e4000802017f */
[----:B---3--:R-:W-:Y:S05]  /*13120*/  @!P1 NANOSLEEP.SYNCS 0x989680 ;  /* 0x009896800000995d */ /* 0x008fea0003900000 */
[----:B------:R-:W3:Y:S02]  /*13130*/  @!P1 SYNCS.PHASECHK.TRANS64 P1, [R15+URZ+0x30c28], R18 ;  /* 0x030c28120f0095a7 */ /* 0x000ee4000802007f */
[----:B---3--:R-:W-:Y:S05]  /*13140*/  @!P1 BRA `(.L_x_5490) ;  /* 0xfffffffc00f09947 */ /* 0x008fea000383ffff */
[----:B------:R-:W-:Y:S05]  /*13150*/  BRA `(.L_x_5514) ;  /* 0xffffffe800d47947 */ /* 0x000fea000383ffff */
.L_x_5492:
[----:B---3--:R3:W4:Y:S02]  /*13160*/  SYNCS.PHASECHK.TRANS64.TRYWAIT P1, [R15+URZ+0x30c48], R18 ;  /* 0x030c48120f0075a7 */ /* 0x008724000802017f */
[----:B----4-:R-:W-:Y:S05]  /*13170*/  @!P1 NANOSLEEP.SYNCS 0x989680 ;  /* 0x009896800000995d */ /* 0x010fea0003900000 */
[----:B------:R-:W4:Y:S02]  /*13180*/  @!P1 SYNCS.PHASECHK.TRANS64 P1, [R15+URZ+0x30c48], R18 ;  /* 0x030c48120f0095a7 */ /* 0x000f24000802007f */
[----:B----4-:R-:W-:Y:S05]  /*13190*/  @!P1 BRA `(.L_x_5492) ;  /* 0xfffffffc00f09947 */ /* 0x010fea000383ffff */
[----:B------:R-:W-:Y:S05]  /*131a0*/  BRA `(.L_x_5515) ;  /* 0xffffffec00587947 */ /* 0x000fea000383ffff */
.L_x_5494:
[----:B------:R-:W-:-:S07]  /*131b0*/  SHF.L.U32 R4, R10, 0x1f, RZ ;  /* 0x0000001f0a047819 */ /* 0x000fce00000006ff */
.L_x_5516:
[----:B----4-:R4:W1:Y:S02]  /*131c0*/  SYNCS.PHASECHK.TRANS64.TRYWAIT P1, [R15+URZ+0x30c20], R4 ;  /* 0x030c20040f0075a7 */ /* 0x010864000802017f */
[----:B-1----:R-:W-:Y:S05]  /*131d0*/  @!P1 NANOSLEEP.SYNCS 0x989680 ;  /* 0x009896800000995d */ /* 0x002fea0003900000 */
[----:B------:R-:W1:Y:S02]  /*131e0*/  @!P1 SYNCS.PHASECHK.TRANS64 P1, [R15+URZ+0x30c20], R4 ;  /* 0x030c20040f0095a7 */ /* 0x000e64000802007f */
[----:B-1----:R-:W-:Y:S05]  /*131f0*/  @!P1 BRA `(.L_x_5516) ;  /* 0xfffffffc00f09947 */ /* 0x002fea000383ffff */
[----:B------:R-:W-:Y:S05]  /*13200*/  BRA `(.L_x_5517) ;  /* 0xffffffec00c07947 */ /* 0x000fea000383ffff */
.L_x_5497:
[----:B----4-:R4:W1:Y:S02]  /*13210*/  SYNCS.PHASECHK.TRANS64.TRYWAIT P1, [R15+URZ+0x30c40], R12 ;  /* 0x030c400c0f0075a7 */ /* 0x010864000802017f */
[----:B-1----:R-:W-:Y:S05]  /*13220*/  @!P1 NANOSLEEP.SYNCS 0x989680 ;  /* 0x009896800000995d */ /* 0x002fea0003900000 */
[----:B------:R-:W1:Y:S02]  /*13230*/  @!P1 SYNCS.PHASECHK.TRANS64 P1, [R15+URZ+0x30c40], R12 ;  /* 0x030c400c0f0095a7 */ /* 0x000e64000802007f */
[----:B-1----:R-:W-:Y:S05]  /*13240*/  @!P1 BRA `(.L_x_5497) ;  /* 0xfffffffc00f09947 */ /* 0x002fea000383ffff */
[----:B------:R-:W-:Y:S05]  /*13250*/  BRA `(.L_x_5518) ;  /* 0xfffffff000607947 */ /* 0x000fea000383ffff */
.L_x_5499:
[----:B-1----:R1:W2:Y:S02]  /*13260*/  SYNCS.PHASECHK.TRANS64.TRYWAIT P1, [R15+URZ+0x30c28], R12 ;  /* 0x030c280c0f0075a7 */ /* 0x0022a4000802017f */
[----:B--2---:R-:W-:Y:S05]  /*13270*/  @!P1 NANOSLEEP.SYNCS 0x989680 ;  /* 0x009896800000995d */ /* 0x004fea0003900000 */
[----:B------:R-:W2:Y:S02]  /*13280*/  @!P1 SYNCS.PHASECHK.TRANS64 P1, [R15+URZ+0x30c28], R12 ;  /* 0x030c280c0f0095a7 */ /* 0x000ea4000802007f */
[----:B--2---:R-:W-:Y:S05]  /*13290*/  @!P1 BRA `(.L_x_5499) ;  /* 0xfffffffc00f09947 */ /* 0x004fea000383ffff */
[----:B------:R-:W-:Y:S05]  /*132a0*/  BRA `(.L_x_5519) ;  /* 0xfffffff000d87947 */ /* 0x000fea000383ffff */
.L_x_5501:
[----:B------:R1:W1:Y:S02]  /*132b0*/  SYNCS.PHASECHK.TRANS64.TRYWAIT P0, [R3+URZ+0x30c40], R0 ;  /* 0x030c4000030075a7 */ /* 0x000264000800017f */
[----:B-1----:R-:W-:Y:S05]  /*132c0*/  @!P0 NANOSLEEP.SYNCS 0x989680 ;  /* 0x009896800000895d */ /* 0x002fea0003900000 */
[----:B------:R-:W1:Y:S02]  /*132d0*/  @!P0 SYNCS.PHASECHK.TRANS64 P0, [R3+URZ+0x30c40], R0 ;  /* 0x030c4000030085a7 */ /* 0x000e64000800007f */
[----:B-1----:R-:W-:Y:S05]  /*132e0*/  @!P0 BRA `(.L_x_5501) ;  /* 0xfffffffc00f08947 */ /* 0x002fea000383ffff */
[----:B------:R-:W-:Y:S05]  /*132f0*/  BRA `(.L_x_5520) ;  /* 0xfffffff4006c7947 */ /* 0x000fea000383ffff */
.L_x_5503:
[----:B------:R-:W-:Y:S01]  /*13300*/  BSSY B0, `(.L_x_5521) ;  /* 0x0000006000007945 */ /* 0x000fe20003800000 */
[----:B------:R-:W-:-:S07]  /*13310*/  IMAD.MOV.U32 R15, RZ, RZ, -0x1 ;  /* 0xffffffffff0f7424 */ /* 0x000fce00078e00ff */
[----:B---3--:R-:W-:Y:S05]  /*13320*/  WARPSYNC.COLLECTIVE R15, `(.L_x_5522) ;  /* 0x000000000f0c7348 */ /* 0x008fea0003c00000 */
[----:B------:R-:W-:Y:S02]  /*13330*/  ELECT P6, UR62, PT ;  /* 0x00000000003e782f */ /* 0x000fe400038c0000 */
[----:B------:R-:W-:Y:S01]  /*13340*/  MOV R14, UR62 ;  /* 0x0000003e000e7c02 */ /* 0x000fe20008000f00 */
[----:B---3--:R-:W-:Y:S10]  /*13350*/  ENDCOLLECTIVE ;  /* 0x000000000000791b */ /* 0x008ff40003800000 */
.L_x_5522:
[----:B------:R-:W-:Y:S05]  /*13360*/  BSYNC B0 ;  /* 0x0000000000007941 */ /* 0x000fea0003800000 */
.L_x_5521:
[----:B------:R-:W-:Y:S05]  /*13370*/  BRA `(.L_x_5523) ;  /* 0xfffffff800007947 */ /* 0x000fea000383ffff */
.L_x_5505:
[----:B-1----:R1:W2:Y:S02]  /*13380*/  SYNCS.PHASECHK.TRANS64.TRYWAIT P0, [R7+URZ], R4 ;  /* 0x00000004070075a7 */ /* 0x0022a4000800017f */
[----:B--2---:R-:W-:Y:S05]  /*13390*/  @!P0 NANOSLEEP.SYNCS 0x989680 ;  /* 0x009896800000895d */ /* 0x004fea0003900000 */
[----:B------:R-:W2:Y:S02]  /*133a0*/  @!P0 SYNCS.PHASECHK.TRANS64 P0, [R7+URZ], R4 ;  /* 0x00000004070085a7 */ /* 0x000ea4000800007f */
[----:B--2---:R-:W-:Y:S05]  /*133b0*/  @!P0 BRA `(.L_x_5505) ;  /* 0xfffffffc00f08947 */ /* 0x004fea000383ffff */
[----:B------:R-:W-:Y:S05]  /*133c0*/  BRA `(.L_x_5524) ;  /* 0xfffffff800407947 */ /* 0x000fea000383ffff */
.L_x_5506:
[----:B--2---:R2:W4:Y:S02]  /*133d0*/  SYNCS.PHASECHK.TRANS64.TRYWAIT P0, [R3+URZ], R2 ;  /* 0x00000002030075a7 */ /* 0x004524000800017f */
[----:B----4-:R-:W-:Y:S05]  /*133e0*/  @!P0 NANOSLEEP.SYNCS 0x989680 ;  /* 0x009896800000895d */ /* 0x010fea0003900000 */
[----:B------:R-:W4:Y:S02]  /*133f0*/  @!P0 SYNCS.PHASECHK.TRANS64 P0, [R3+URZ], R2 ;  /* 0x00000002030085a7 */ /* 0x000f24000800007f */
[----:B----4-:R-:W-:Y:S05]  /*13400*/  @!P0 BRA `(.L_x_5506) ;  /* 0xfffffffc00f08947 */ /* 0x010fea000383ffff */
[----:B------:R-:W-:Y:S05]  /*13410*/  BRA `(.L_x_5525) ;  /* 0xfffffff800347947 */ /* 0x000fea000383ffff */
.L_x_5508:
[----:B--2---:R2:W4:Y:S02]  /*13420*/  SYNCS.PHASECHK.TRANS64.TRYWAIT P0, [R5+URZ], R4 ;  /* 0x00000004050075a7 */ /* 0x004524000800017f */
[----:B----4-:R-:W-:Y:S05]  /*13430*/  @!P0 NANOSLEEP.SYNCS 0x989680 ;  /* 0x009896800000895d */ /* 0x010fea0003900000 */
[----:B------:R-:W4:Y:S02]  /*13440*/  @!P0 SYNCS.PHASECHK.TRANS64 P0, [R5+URZ], R4 ;  /* 0x00000004050085a7 */ /* 0x000f24000800007f */
[----:B----4-:R-:W-:Y:S05]  /*13450*/  @!P0 BRA `(.L_x_5508) ;  /* 0xfffffffc00f08947 */ /* 0x010fea000383ffff */
[----:B------:R-:W-:Y:S05]  /*13460*/  BRA `(.L_x_5526) ;  /* 0xfffffff800387947 */ /* 0x000fea000383ffff */
.L_x_5527:
        /* <DEDUP_REMOVED lines=9> */
.L_x_7413:


//--------------------- .text._ZN7cutlass13device_kernelIN5flash11enable_sm90INS1_16FlashAttnBwdSm90INS1_25CollectiveMainloopBwdSm90ILi2ELi2ELi2EN4cute5tupleIJNS5_1CILi1EEES8_S8_EEENS6_IJNS7_ILi128EEESA_NS7_ILi64EEEEEENS_10bfloat16_tEfNS_4arch4Sm90ELb0ELb1ELb0ELb1ELb1ELb1ELb0ELb0ELi2ELi1ELi2ELi2ELb0EEENS1_21CollectiveEpilogueBwdISC_SD_SF_Li256ELb1ELb0ELi1EEENS1_19SingleTileSchedulerILb1ELb0ELb0ELi128EEEEEEEEEvNT_6ParamsE --------------------------
	.section	.text._ZN7cutlass13device_kernelIN5flash11enable_sm90INS1_16FlashAttnBwdSm90INS1_25CollectiveMainloopBwdSm90ILi2ELi2ELi2EN4cute5tupleIJNS5_1CILi1EEES8_S8_EEENS6_IJNS7_ILi128EEESA_NS7_ILi64EEEEEENS_10bfloat16_tEfNS_4arch4Sm90ELb0ELb1ELb0ELb1ELb1ELb1ELb0ELb0ELi2ELi1ELi2ELi2ELb0EEENS1_21CollectiveEpilogueBwdISC_SD_SF_Li256ELb1ELb0ELi1EEENS1_19SingleTileSchedulerILb1ELb0ELb0ELi128EEEEEEEEEvNT_6ParamsE,"ax",@progbits
	.align	128
.text._ZN7cutlass13device_kernelIN5flash11enable_sm90INS1_16FlashAttnBwdSm90INS1_25CollectiveMainloopBwdSm90ILi2ELi2ELi2EN4cute5tupleIJNS5_1CILi1EEES8_S8_EEENS6_IJNS7_ILi128EEESA_NS7_ILi64EEEEEENS_10bfloat16_tEfNS_4arch4Sm90ELb0ELb1ELb0ELb1ELb1ELb1ELb0ELb0ELi2ELi1ELi2ELi2ELb0EEENS1_21CollectiveEpilogueBwdISC_SD_SF_Li256ELb1ELb0ELi1EEENS1_19SingleTileSchedulerILb1ELb0ELb0ELi128EEEEEEEEEvNT_6ParamsE:
        .type           _ZN7cutlass13device_kernelIN5flash11enable_sm90INS1_16FlashAttnBwdSm90INS1_25CollectiveMainloopBwdSm90ILi2ELi2ELi2EN4cute5tupleIJNS5_1CILi1EEES8_S8_EEENS6_IJNS7_ILi128EEESA_NS7_ILi64EEEEEENS_10bfloat16_tEfNS_4arch4Sm90ELb0ELb1ELb0ELb1ELb1ELb1ELb0ELb0ELi2ELi1ELi2ELi2ELb0EEENS1_21CollectiveEpilogueBwdISC_SD_SF_Li256ELb1ELb0ELi1EEENS1_19SingleTileSchedulerILb1ELb0ELb0ELi128EEEEEEEEEvNT_6ParamsE,@function
        .size           _ZN7cutlass13device_kernelIN5flash11enable_sm90INS1_16FlashAttnBwdSm90INS1_25CollectiveMainloopBwdSm90ILi2ELi2ELi2EN4cute5tupleIJNS5_1CILi1EEES8_S8_EEENS6_IJNS7_ILi128EEESA_NS7_ILi64EEEEEENS_10bfloat16_tEfNS_4arch4Sm90ELb0ELb1ELb0ELb1ELb1ELb1ELb0ELb0ELi2ELi1ELi2ELi2ELb0EEENS1_21CollectiveEpilogueBwdISC_SD_SF_Li256ELb1ELb0ELi1EEENS1_19SingleTileSchedulerILb1ELb0ELb0ELi128EEEEEEEEEvNT_6ParamsE,(.L_x_7414 - _ZN7cutlass13device_kernelIN5flash11enable_sm90INS1_16FlashAttnBwdSm90INS1_25CollectiveMainloopBwdSm90ILi2ELi2ELi2EN4cute5tupleIJNS5_1CILi1EEES8_S8_EEENS6_IJNS7_ILi128EEESA_NS7_ILi64EEEEEENS_10bfloat16_tEfNS_4arch4Sm90ELb0ELb1ELb0ELb1ELb1ELb1ELb0ELb0ELi2ELi1ELi2ELi2ELb0EEENS1_21CollectiveEpilogueBwdISC_SD_SF_Li256ELb1ELb0ELi1EEENS1_19SingleTileSchedulerILb1ELb0ELb0ELi128EEEEEEEEEvNT_6ParamsE)
        .other          _ZN7cutlass13device_kernelIN5flash11enable_sm90INS1_16FlashAttnBwdSm90INS1_25CollectiveMainloopBwdSm90ILi2ELi2ELi2EN4cute5tupleIJNS5_1CILi1EEES8_S8_EEENS6_IJNS7_ILi128EEESA_NS7_ILi64EEEEEENS_10bfloat16_tEfNS_4arch4Sm90ELb0ELb1ELb0ELb1ELb1ELb1ELb0ELb0ELi2ELi1ELi2ELi2ELb0EEENS1_21CollectiveEpilogueBwdISC_SD_SF_Li256ELb1ELb0ELi1EEENS1_19SingleTileSchedulerILb1ELb0ELb0ELi128EEEEEEEEEvNT_6ParamsE,@"STO_CUDA_ENTRY STV_DEFAULT"
_ZN7cutlass13device_kernelIN5flash11enable_sm90INS1_16FlashAttnBwdSm90INS1_25CollectiveMainloopBwdSm90ILi2ELi2ELi2EN4cute5tupleIJNS5_1CILi1EEES8_S8_EEENS6_IJNS7_ILi128EEESA_NS7_ILi64EEEEEENS_10bfloat16_tEfNS_4arch4Sm90ELb0ELb1ELb0ELb1ELb1ELb1ELb0ELb0ELi2ELi1ELi2ELi2ELb0EEENS1_21CollectiveEpilogueBwdISC_SD_SF_Li256ELb1ELb0ELi1EEENS1_19SingleTileSchedulerILb1ELb0ELb0ELi128EEEEEEEEEvNT_6ParamsE:
        /* <DEDUP_REMOVED lines=24> */
.L_x_5529:
[----:B------:R-:W-:Y:S05]  /*0180*/  BSYNC B0 ;  /* 0x0000000000007941 */ /* 0x000fea0003800000 */
.L_x_5528:
        /* <DEDUP_REMOVED lines=37> */
.L_x_5530:
        /* <DEDUP_REMOVED lines=22> */
.L_x_5531:
[----:B------:R-:W-:Y:S01]  /*0540*/  PLOP3.LUT P0, PT, PT, PT, UP0, 0x80, 0x0 ;  /* 0x000000000000781c */ /* 0x000fe20003f0f008 */
[----:B------:R-:W-:Y:S01]  /*0550*/  NOP ;  /* 0x0000000000007918 */ /* 0x000fe20000000000 */
[----:B------:R-:W-:Y:S01]  /*0560*/  ULDC.64 UR38, c[0x0][0x208] ;  /* 0x0000820000267ab9 */ /* 0x000fe20000000a00 */
[----:B------:R-:W-:Y:S01]  /*0570*/  BSSY B6, `(.L_x_5532) ;  /* 0x0001374000067945 */ /* 0x000fe20003800000 */
[----:B-12-4-:R-:W-:Y:S09]  /*0580*/  BAR.SYNC.DEFER_BLOCKING 0x0 ;  /* 0x0000000000007b1d */ /* 0x016ff20000010000 */
[----:B------:R-:W-:Y:S05]  /*0590*/  @!P0 BRA `(.L_x_5533) ;  /* 0x000000f0003c8947 */ /* 0x000fea0003800000 */
.L_x_5534:
        /* <DEDUP_REMOVED lines=24> */
.L_x_5535:
        /* <DEDUP_REMOVED lines=14> */
.L_x_5537:
[----:B------:R-:W-:-:S05]  /*0800*/  ULDC UR4, c[0x0][0x8bc] ;  /* 0x00022f0000047ab9 */ /* 0x000fca0000000800 */
.L_x_5536:
        /* <DEDUP_REMOVED lines=19> */
.L_x_5539:
        /* <DEDUP_REMOVED lines=14> */
.L_x_5540:
        /* <DEDUP_REMOVED lines=11> */
.L_x_5541:
        /* <DEDUP_REMOVED lines=13> */
.L_x_5542:
        /* <DEDUP_REMOVED lines=50> */
.L_x_5543:
        /* <DEDUP_REMOVED lines=28> */
.L_x_5546:
        /* <DEDUP_REMOVED lines=15> */
.L_x_5545:
        /* <DEDUP_REMOVED lines=22> */
.L_x_5548:
        /* <DEDUP_REMOVED lines=15> */
.L_x_5547:
[----:B------:R-:W-:Y:S01]  /*13c0*/  SHF.R.S32.HI R6, RZ, 0x1f, R17 ;  /* 0x0000001fff067819 */ /* 0x000fe20000011411 */
[----:B------:R-:W-:-:S03]  /*13d0*/  UMOV UR4, 0xffffffff ;  /* 0xffffffff00047882 */ /* 0x000fc60000000000 */
[----:B------:R-:W-:-:S04]  /*13e0*/  LEA.HI R0, R6, R17, RZ, 0x7 ;  /* 0x0000001106007211 */ /* 0x000fc800078f38ff */
[----:B------:R-:W-:Y:S01]  /*13f0*/  SHF.R.S32.HI R10, RZ, 0x7, R0 ;  /* 0x00000007ff0a7819 */ /* 0x000fe20000011400 */
[----:B------:R-:W-:Y:S06]  /*1400*/  BRA.DIV UR4, `(.L_x_5549) ;  /* 0x0000012a04307947 */ /* 0x000fec000b800000 */
[----:B------:R1:W2:Y:S02]  /*1410*/  SHFL.IDX PT, R14, R10, RZ, 0x1f ;  /* 0x00001fff0a0e7589 */ /* 0x0002a400000e0000 */
.L_x_5712:
        /* <DEDUP_REMOVED lines=23> */
.L_x_5550:
        /* <DEDUP_REMOVED lines=126> */
.L_x_5563:
[----:B------:R-:W-:-:S06]  /*1d70*/  ULOP3.LUT UR4, UR36, 0x1, URZ, 0xfc, !UPT ;  /* 0x0000000124047892 */ /* 0x000fcc000f8efc3f */
[----:B-1----:R-:W-:-:S05]  /*1d80*/  IMAD.U32 R8, RZ, RZ, UR4 ;  /* 0x00000004ff087e24 */ /* 0x002fca000f8e00ff */
[----:B------:R-:W-:-:S13]  /*1d90*/  ISETP.NE.AND P6, PT, R8, 0x3, PT ;  /* 0x000000030800780c */ /* 0x000fda0003fc5270 */
[----:B------:R-:W-:Y:S05]  /*1da0*/  @!P6 BRA `(.L_x_5553) ;  /* 0x000000000004e947 */ /* 0x000fea0003800000 */
[----:B------:R-:W-:Y:S01]  /*1db0*/  BPT.TRAP 0x1 ;  /* 0x000000040000795c */ /* 0x000fe20000300000 */
.L_x_5553:
[----:B------:R-:W-:Y:S01]  /*1dc0*/  IMAD R8, R0, 0x8, R16 ;  /* 0x0000000800087824 */ /* 0x000fe200078e0210 */
[----:B------:R-:W-:-:S04]  /*1dd0*/  SHF.L.U32 R23, R4, 0x1f, RZ ;  /* 0x0000001f04177819 */ /* 0x000fc800000006ff */
[----:B------:R1:W2:Y:S01]  /*1de0*/  SYNCS.PHASECHK.TRANS64.TRYWAIT P0, [R8+URZ+0x30c10], R23 ;  /* 0x030c1017080075a7 */ /* 0x0002a2000800017f */
[----:B------:R-:W-:Y:S05]  /*1df0*/  @!P6 BRA `(.L_x_5554) ;  /* 0x000000000004e947 */ /* 0x000fea0003800000 */
[----:B------:R-:W-:Y:S01]  /*1e00*/  BPT.TRAP 0x1 ;  /* 0x000000040000795c */ /* 0x000fe20000300000 */
.L_x_5554:
[----:B------:R-:W-:-:S05]  /*1e10*/  VIADD R9, R16, 0x10000 ;  /* 0x0001000010097836 */ /* 0x000fca0000000000 */
[----:B------:R-:W-:-:S04]  /*1e20*/  SHF.R.U32.HI R9, RZ, 0x4, R9 ;  /* 0x00000004ff097819 */ /* 0x000fc80000011609 */
[----:B------:R-:W-:Y:S01]  /*1e30*/  LOP3.LUT R9, R9, 0x3fff, RZ, 0xc0, !PT ;  /* 0x00003fff09097812 */ /* 0x000fe200078ec0ff */
[----:B--2---:R-:W-:Y:S06]  /*1e40*/  @P0 BRA `(.L_x_5555) ;  /* 0x0000000000080947 */ /* 0x004fec0003800000 */
[----:B------:R-:W2:Y:S02]  /*1e50*/  SYNCS.PHASECHK.TRANS64.TRYWAIT P0, [R8+URZ+0x30c10], R23 ;  /* 0x030c1017080075a7 */ /* 0x000ea4000800017f */
[----:B--2---:R-:W-:Y:S05]  /*1e60*/  @!P0 BRA `(.L_x_5556) ;  /* 0x0000011c00cc8947 */ /* 0x004fea0003800000 */
.L_x_5555:
        /* <DEDUP_REMOVED lines=60> */
.L_x_5557:
[----:B------:R1:W1:Y:S01]  /*2230*/  SYNCS.PHASECHK.TRANS64.TRYWAIT P0, [R8+URZ+0x30c30], R23 ;  /* 0x030c3017080075a7 */ /* 0x000262000800017f */
[----:B------:R-:W-:Y:S05]  /*2240*/  @!P6 BRA `(.L_x_5558) ;  /* 0x000000000004e947 */ /* 0x000fea0003800000 */
[----:B------:R-:W-:Y:S01]  /*2250*/  BPT.TRAP 0x1 ;  /* 0x000000040000795c */ /* 0x000fe20000300000 */
.L_x_5558:
[----:B------:R-:W2:Y:S01]  /*2260*/  LDC.64 R24, c[0x0][0x748] ;  /* 0x0001d200ff187b82 */ /* 0x000ea20000000a00 */
[----:B------:R-:W-:-:S05]  /*2270*/  VIADD R13, R16, 0x18000 ;  /* 0x00018000100d7836 */ /* 0x000fca0000000000 */
[----:B------:R-:W-:Y:S01]  /*2280*/  SHF.R.U32.HI R13, RZ, 0x4, R13 ;  /* 0x00000004ff0d7819 */ /* 0x000fe2000001160d */
[----:B-1----:R-:W-:Y:S06]  /*2290*/  @P0 BRA `(.L_x_5559) ;  /* 0x0000000000080947 */ /* 0x002fec0003800000 */
[----:B------:R-:W1:Y:S02]  /*22a0*/  SYNCS.PHASECHK.TRANS64.TRYWAIT P0, [R8+URZ+0x30c30], R23 ;  /* 0x030c3017080075a7 */ /* 0x000e64000800017f */
[----:B-1----:R-:W-:Y:S05]  /*22b0*/  @!P0 BRA `(.L_x_5560) ;  /* 0x0000011800cc8947 */ /* 0x002fea0003800000 */
.L_x_5559:
        /* <DEDUP_REMOVED lines=769> */
.L_x_5561:
        /* <DEDUP_REMOVED lines=68> */
.L_x_5562:
        /* <DEDUP_REMOVED lines=11> */
.L_x_5552:
        /* <DEDUP_REMOVED lines=130> */
.L_x_5575:
[----:B------:R-:W-:-:S05]  /*5fe0*/  IMAD.U32 R7, RZ, RZ, UR36 ;  /* 0x00000024ff077e24 */ /* 0x000fca000f8e00ff */
[----:B------:R-:W-:-:S04]  /*5ff0*/  LOP3.LUT R7, R7, 0x1, RZ, 0xfc, !PT ;  /* 0x0000000107077812 */ /* 0x000fc800078efcff */
[----:B------:R-:W-:-:S13]  /*6000*/  ISETP.NE.AND P0, PT, R7, 0x3, PT ;  /* 0x000000030700780c */ /* 0x000fda0003f05270 */
[----:B------:R-:W-:Y:S05]  /*6010*/  @!P0 BRA `(.L_x_5565) ;  /* 0x0000000000048947 */ /* 0x000fea0003800000 */
[----:B------:R-:W-:Y:S01]  /*6020*/  BPT.TRAP 0x1 ;  /* 0x000000040000795c */ /* 0x000fe20000300000 */
.L_x_5565:
[----:B------:R-:W-:Y:S01]  /*6030*/  IMAD R7, R0, 0x8, R16 ;  /* 0x0000000800077824 */ /* 0x000fe200078e0210 */
[----:B------:R-:W-:-:S04]  /*6040*/  SHF.L.U32 R20, R4, 0x1f, RZ ;  /* 0x0000001f04147819 */ /* 0x000fc800000006ff */
[----:B------:R1:W3:Y:S01]  /*6050*/  SYNCS.PHASECHK.TRANS64.TRYWAIT P1, [R7+URZ+0x30c10], R20 ;  /* 0x030c1014070075a7 */ /* 0x0002e2000802017f */
[----:B------:R-:W-:Y:S05]  /*6060*/  @!P0 BRA `(.L_x_5566) ;  /* 0x0000000000048947 */ /* 0x000fea0003800000 */
[----:B------:R-:W-:Y:S01]  /*6070*/  BPT.TRAP 0x1 ;  /* 0x000000040000795c */ /* 0x000fe20000300000 */
.L_x_5566:
[----:B--2---:R-:W-:-:S05]  /*6080*/  VIADD R8, R16, 0x10000 ;  /* 0x0001000010087836 */ /* 0x004fca0000000000 */
[----:B------:R-:W-:-:S04]  /*6090*/  SHF.R.U32.HI R8, RZ, 0x4, R8 ;  /* 0x00000004ff087819 */ /* 0x000fc80000011608 */
[----:B------:R-:W-:-:S04]  /*60a0*/  LOP3.LUT R8, R8, 0x3fff, RZ, 0xc0, !PT ;  /* 0x00003fff08087812 */ /* 0x000fc800078ec0ff */
[----:B------:R-:W-:Y:S01]  /*60b0*/  LOP3.LUT R9, R8, 0x10000, RZ, 0xfc, !PT ;  /* 0x0001000008097812 */ /* 0x000fe200078efcff */
[----:B---3--:R-:W-:Y:S06]  /*60c0*/  @P1 BRA `(.L_x_5567) ;  /* 0x0000000000081947 */ /* 0x008fec0003800000 */
[----:B------:R-:W2:Y:S02]  /*60d0*/  SYNCS.PHASECHK.TRANS64.TRYWAIT P1, [R7+URZ+0x30c10], R20 ;  /* 0x030c1014070075a7 */ /* 0x000ea4000802017f */
[----:B--2---:R-:W-:Y:S05]  /*60e0*/  @!P1 BRA `(.L_x_5568) ;  /* 0x000000dc00549947 */ /* 0x004fea0003800000 */
.L_x_5567:
        /* <DEDUP_REMOVED lines=63> */
.L_x_5569:
[----:B------:R1:W1:Y:S01]  /*64e0*/  SYNCS.PHASECHK.TRANS64.TRYWAIT P1, [R7+URZ+0x30c30], R20 ;  /* 0x030c3014070075a7 */ /* 0x000262000802017f */
[----:B------:R-:W-:Y:S05]  /*64f0*/  @!P0 BRA `(.L_x_5570) ;  /* 0x0000000000048947 */ /* 0x000fea0003800000 */
[----:B------:R-:W-:Y:S01]  /*6500*/  BPT.TRAP 0x1 ;  /* 0x000000040000795c */ /* 0x000fe20000300000 */
.L_x_5570:
        /* <DEDUP_REMOVED lines=8> */
.L_x_5571:
        /* <DEDUP_REMOVED lines=629> */
.L_x_5573:
        /* <DEDUP_REMOVED lines=70> */
.L_x_5574:
        /* <DEDUP_REMOVED lines=12> */
.L_x_5564:
        /* <DEDUP_REMOVED lines=121> */
.L_x_5587:
[----:B------:R-:W-:-:S05]  /*9990*/  IMAD.U32 R7, RZ, RZ, UR36 ;  /* 0x00000024ff077e24 */ /* 0x000fca000f8e00ff */
[----:B------:R-:W-:-:S04]  /*99a0*/  LOP3.LUT R7, R7, 0x1, RZ, 0xfc, !PT ;  /* 0x0000000107077812 */ /* 0x000fc800078efcff */
[----:B------:R-:W-:-:S13]  /*99b0*/  ISETP.NE.AND P6, PT, R7, 0x3, PT ;  /* 0x000000030700780c */ /* 0x000fda0003fc5270 */
[----:B--2---:R-:W-:Y:S05]  /*99c0*/  @!P6 BRA `(.L_x_5577) ;  /* 0x000000000004e947 */ /* 0x004fea0003800000 */
[----:B------:R-:W-:Y:S01]  /*99d0*/  BPT.TRAP 0x1 ;  /* 0x000000040000795c */ /* 0x000fe20000300000 */
.L_x_5577:
[----:B------:R-:W-:Y:S01]  /*99e0*/  IMAD R7, R0, 0x8, R16 ;  /* 0x0000000800077824 */ /* 0x000fe200078e0210 */
[----:B------:R-:W-:-:S04]  /*99f0*/  SHF.L.U32 R20, R4, 0x1f, RZ ;  /* 0x0000001f04147819 */ /* 0x000fc800000006ff */
[----:B------:R2:W3:Y:S01]  /*9a00*/  SYNCS.PHASECHK.TRANS64.TRYWAIT P0, [R7+URZ+0x30c10], R20 ;  /* 0x030c1014070075a7 */ /* 0x0004e2000800017f */
[----:B------:R-:W-:Y:S05]  /*9a10*/  @!P6 BRA `(.L_x_5578) ;  /* 0x000000000004e947 */ /* 0x000fea0003800000 */
[----:B------:R-:W-:Y:S01]  /*9a20*/  BPT.TRAP 0x1 ;  /* 0x000000040000795c */ /* 0x000fe20000300000 */
.L_x_5578:
[----:B-1----:R-:W-:-:S05]  /*9a30*/  VIADD R8, R16, 0x10000 ;  /* 0x0001000010087836 */ /* 0x002fca0000000000 */
[----:B------:R-:W-:-:S04]  /*9a40*/  SHF.R.U32.HI R8, RZ, 0x4, R8 ;  /* 0x00000004ff087819 */ /* 0x000fc80000011608 */
[----:B------:R-:W-:-:S04]  /*9a50*/  LOP3.LUT R8, R8, 0x3fff, RZ, 0xc0, !PT ;  /* 0x00003fff08087812 */ /* 0x000fc800078ec0ff */
[----:B------:R-:W-:Y:S01]  /*9a60*/  LOP3.LUT R9, R8, 0x10000, RZ, 0xfc, !PT ;  /* 0x0001000008097812 */ /* 0x000fe200078efcff */
[----:B---3--:R-:W-:Y:S06]  /*9a70*/  @P0 BRA `(.L_x_5579) ;  /* 0x0000000000080947 */ /* 0x008fec0003800000 */
[----:B------:R-:W1:Y:S02]  /*9a80*/  SYNCS.PHASECHK.TRANS64.TRYWAIT P0, [R7+URZ+0x30c10], R20 ;  /* 0x030c1014070075a7 */ /* 0x000e64000800017f */
[----:B-1----:R-:W-:Y:S05]  /*9a90*/  @!P0 BRA `(.L_x_5580) ;  /* 0x000000a400108947 */ /* 0x002fea0003800000 */
.L_x_5579:
        /* <DEDUP_REMOVED lines=62> */
.L_x_5581:
[----:B------:R1:W1:Y:S01]  /*9e80*/  SYNCS.PHASECHK.TRANS64.TRYWAIT P0, [R7+URZ+0x30c30], R20 ;  /* 0x030c3014070075a7 */ /* 0x000262000800017f */
[----:B------:R-:W-:Y:S05]  /*9e90*/  @!P6 BRA `(.L_x_5582) ;  /* 0x000000000004e947 */ /* 0x000fea0003800000 */
[----:B------:R-:W-:Y:S01]  /*9ea0*/  BPT.TRAP 0x1 ;  /* 0x000000040000795c */ /* 0x000fe20000300000 */
.L_x_5582:
        /* <DEDUP_REMOVED lines=8> */
.L_x_5583:
        /* <DEDUP_REMOVED lines=780> */
.L_x_5585:
        /* <DEDUP_REMOVED lines=70> */
.L_x_5586:
        /* <DEDUP_REMOVED lines=12> */
.L_x_5576:
        /* <DEDUP_REMOVED lines=34> */
.L_x_5544:
        /* <DEDUP_REMOVED lines=119> */
.L_x_5589:
        /* <DEDUP_REMOVED lines=50> */
.L_x_5591:
[----:B------:R-:W-:Y:S05]  /*e1c0*/  BSYNC B0 ;  /* 0x0000000000007941 */ /* 0x000fea0003800000 */
.L_x_5590:
        /* <DEDUP_REMOVED lines=17> */
.L_x_5593:
[----:B------:R-:W-:Y:S05]  /*e2e0*/  BSYNC B0 ;  /* 0x0000000000007941 */ /* 0x000fea0003800000 */
.L_x_5592:
        /* <DEDUP_REMOVED lines=16> */
.L_x_5595:
[----:B------:R-:W-:Y:S05]  /*e3f0*/  BSYNC B0 ;  /* 0x0000000000007941 */ /* 0x000fea0003800000 */
.L_x_5594:
        /* <DEDUP_REMOVED lines=16> */
.L_x_5597:
[----:B------:R-:W-:Y:S05]  /*e500*/  BSYNC B0 ;  /* 0x0000000000007941 */ /* 0x000fea0003800000 */
.L_x_5596:
        /* <DEDUP_REMOVED lines=27> */
.L_x_5599:
[----:B------:R-:W-:Y:S05]  /*e6c0*/  BSYNC B0 ;  /* 0x0000000000007941 */ /* 0x000fea0003800000 */
.L_x_5598:
        /* <DEDUP_REMOVED lines=15> */
.L_x_5601:
[----:B------:R-:W-:Y:S05]  /*e7c0*/  BSYNC B0 ;  /* 0x0000000000007941 */ /* 0x000fea0003800000 */
.L_x_5600:
        /* <DEDUP_REMOVED lines=15> */
.L_x_5603:
[----:B------:R-:W-:Y:S05]  /*e8c0*/  BSYNC B0 ;  /* 0x0000000000007941 */ /* 0x000fea0003800000 */
.L_x_5602:
        /* <DEDUP_REMOVED lines=15> */
.L_x_5588:
        /* <DEDUP_REMOVED lines=35> */
.L_x_5604:
        /* <DEDUP_REMOVED lines=46> */
.L_x_5606:
[----:B------:R-:W-:Y:S05]  /*eed0*/  BSYNC B0 ;  /* 0x0000000000007941 */ /* 0x000fea0003800000 */
.L_x_5605:
        /* <DEDUP_REMOVED lines=16> */
.L_x_5608:
[----:B------:R-:W-:Y:S05]  /*efe0*/  BSYNC B0 ;  /* 0x0000000000007941 */ /* 0x000fea0003800000 */
.L_x_5607:
        /* <DEDUP_REMOVED lines=15> */
.L_x_5610:
[----:B------:R-:W-:Y:S05]  /*f0e0*/  BSYNC B0 ;  /* 0x0000000000007941 */ /* 0x000fea0003800000 */
.L_x_5609:
        /* <DEDUP_REMOVED lines=15> */
.L_x_5612:
[----:B------:R-:W-:Y:S05]  /*f1e0*/  BSYNC B0 ;  /* 0x0000000000007941 */ /* 0x000fea0003800000 */
.L_x_5611:
        /* <DEDUP_REMOVED lines=26> */
.L_x_5614:
[----:B------:R-:W-:Y:S05]  /*f390*/  BSYNC B0 ;  /* 0x0000000000007941 */ /* 0x000fea0003800000 */
.L_x_5613:
        /* <DEDUP_REMOVED lines=15> */
.L_x_5616:
[----:B------:R-:W-:Y:S05]  /*f490*/  BSYNC B0 ;  /* 0x0000000000007941 */ /* 0x000fea0003800000 */
.L_x_5615:
        /* <DEDUP_REMOVED lines=15> */
.L_x_5618:
[----:B------:R-:W-:Y:S05]  /*f590*/  BSYNC B0 ;  /* 0x0000000000007941 */ /* 0x000fea0003800000 */
.L_x_5617:
        /* <DEDUP_REMOVED lines=15> */
.L_x_5533:
        /* <DEDUP_REMOVED lines=21> */
.L_x_5620:
        /* <DEDUP_REMOVED lines=13> */
.L_x_5622:
[----:B------:R-:W-:-:S05]  /*f8b0*/  ULDC UR4, c[0x0][0x8bc] ;  /* 0x00022f0000047ab9 */ /* 0x000fca0000000800 */
.L_x_5621:
        /* <DEDUP_REMOVED lines=44> */
.L_x_5623:
        /* <DEDUP_REMOVED lines=13> */
.L_x_5624:
        /* <DEDUP_REMOVED lines=12> */
.L_x_5625:
        /* <DEDUP_REMOVED lines=19> */
[----:B------:R-:W-:Y:S01]  /*fe40*/  IMAD.U32 R9, RZ, RZ, UR8 ;  /* 0x00000008ff097e24 */ /* 0x000fe2000f8e00ff */
        /* <DEDUP_REMOVED lines=10> */
.L_x_5626:
        /* <DEDUP_REMOVED lines=35> */
.L_x_5631:
[----:B------:R-:W2:Y:S04]  /*10120*/  LDG.E.STRONG.GPU R0, desc[UR38][R2.64] ;  /* 0x0000002602007981 */ /* 0x000ea8000c1ef900 */
[----:B--2---:R-:W-:Y:S01]  /*10130*/  CCTL.IVALL ;  /* 0x00000000ff00798f */ /* 0x004fe20002000000 */
[----:B------:R-:W-:Y:S05]  /*10140*/  YIELD ;  /* 0x0000000000007946 */ /* 0x000fea0003800000 */
[----:B------:R-:W-:-:S13]  /*10150*/  ISETP.NE.AND P1, PT, R0, UR22, PT ;  /* 0x0000001600007c0c */ /* 0x000fda000bf25270 */
[----:B------:R-:W-:Y:S05]  /*10160*/  @P1 BRA `(.L_x_5631) ;  /* 0xfffffffc00ec1947 */ /* 0x000fea000383ffff */
.L_x_5630:
[----:B------:R-:W-:Y:S05]  /*10170*/  BSYNC B0 ;  /* 0x0000000000007941 */ /* 0x000fea0003800000 */
.L_x_5629:
[----:B------:R-:W-:-:S03]  /*10180*/  UMOV UR15, 0xffffffff ;  /* 0xffffffff000f7882 */ /* 0x000fc60000000000 */
[----:B------:R-:W-:Y:S05]  /*10190*/  BRA.DIV UR15, `(.L_x_5632) ;  /* 0x0000003e0f787947 */ /* 0x000fea000b800000 */
[----:B------:R-:W-:Y:S01]  /*101a0*/  NOP ;  /* 0x0000000000007918 */ /* 0x000fe20000000000 */
.L_x_5715:
        /* <DEDUP_REMOVED lines=22> */
.L_x_5634:
[----:B------:R-:W-:Y:S05]  /*10310*/  BSYNC B0 ;  /* 0x0000000000007941 */ /* 0x000fea0003800000 */
.L_x_5633:
        /* <DEDUP_REMOVED lines=20> */
.L_x_5636:
[----:B------:R-:W-:Y:S05]  /*10460*/  BSYNC B0 ;  /* 0x0000000000007941 */ /* 0x000fea0003800000 */
.L_x_5635:
[----:B------:R-:W-:Y:S06]  /*10470*/  BAR.ARV 0xa, 0xa0 ;  /* 0x0282800000007b1d */ /* 0x000fec0000002000 */
[----:B------:R-:W-:Y:S04]  /*10480*/  BSSY B0, `(.L_x_5637) ;  /* 0x0000003000007945 */ /* 0x000fe80003800000 */
[----:B------:R-:W-:Y:S05]  /*10490*/  @!P0 BRA `(.L_x_5638) ;  /* 0x0000000000048947 */ /* 0x000fea0003800000 */
[----:B------:R-:W-:-:S04]  /*104a0*/  DEPBAR.LE SB0, 0x0 ;  /* 0x000080000000791a */ /* 0x000fc80000000000 */
.L_x_5638:
[----:B------:R-:W-:Y:S05]  /*104b0*/  BSYNC B0 ;  /* 0x0000000000007941 */ /* 0x000fea0003800000 */
.L_x_5637:
        /* <DEDUP_REMOVED lines=19> */
.L_x_5640:
[----:B------:R-:W-:Y:S05]  /*105f0*/  BSYNC B0 ;  /* 0x0000000000007941 */ /* 0x000fea0003800000 */
.L_x_5639:
[----:B------:R-:W-:Y:S01]  /*10600*/  UIADD3 UR15, UR9, 0x1, URZ ;  /* 0x00000001090f7890 */ /* 0x000fe2000fffe03f */
[----:B------:R-:W-:Y:S11]  /*10610*/  BRA `(.L_x_5641) ;  /* 0x0000000000047947 */ /* 0x000ff60003800000 */
.L_x_5628:
[----:B------:R-:W-:-:S05]  /*10620*/  UMOV UR15, UR9 ;  /* 0x00000009000f7c82 */ /* 0x000fca0008000000 */
.L_x_5641:
        /* <DEDUP_REMOVED lines=15> */
.L_x_5666:
        /* <DEDUP_REMOVED lines=11> */
.L_x_5644:
[----:B------:R-:W2:Y:S04]  /*107d0*/  LDG.E.STRONG.GPU R0, desc[UR38][R2.64] ;  /* 0x0000002602007981 */ /* 0x000ea8000c1ef900 */
[----:B--2---:R-:W-:Y:S01]  /*107e0*/  CCTL.IVALL ;  /* 0x00000000ff00798f */ /* 0x004fe20002000000 */
[----:B------:R-:W-:Y:S05]  /*107f0*/  YIELD ;  /* 0x0000000000007946 */ /* 0x000fea0003800000 */
[----:B------:R-:W-:-:S13]  /*10800*/  ISETP.NE.AND P1, PT, R0, UR22, PT ;  /* 0x0000001600007c0c */ /* 0x000fda000bf25270 */
[----:B------:R-:W-:Y:S05]  /*10810*/  @P1 BRA `(.L_x_5644) ;  /* 0xfffffffc00ec1947 */ /* 0x000fea000383ffff */
.L_x_5643:
[----:B------:R-:W-:Y:S05]  /*10820*/  BSYNC B0 ;  /* 0x0000000000007941 */ /* 0x000fea0003800000 */
.L_x_5642:
[----:B------:R-:W-:-:S03]  /*10830*/  UMOV UR16, 0xffffffff ;  /* 0xffffffff00107882 */ /* 0x000fc60000000000 */
[----:B------:R-:W-:Y:S05]  /*10840*/  BRA.DIV UR16, `(.L_x_5645) ;  /* 0x0000003610e87947 */ /* 0x000fea000b800000 */
[----:B------:R-:W-:Y:S01]  /*10850*/  NOP ;  /* 0x0000000000007918 */ /* 0x000fe20000000000 */
.L_x_5718:
        /* <DEDUP_REMOVED lines=19> */
.L_x_5647:
[----:B------:R-:W-:Y:S05]  /*10990*/  BSYNC B0 ;  /* 0x0000000000007941 */ /* 0x000fea0003800000 */
.L_x_5646:
        /* <DEDUP_REMOVED lines=17> */
.L_x_5649:
[----:B------:R-:W-:Y:S05]  /*10ab0*/  BSYNC B0 ;  /* 0x0000000000007941 */ /* 0x000fea0003800000 */
.L_x_5648:
[----:B------:R-:W-:Y:S06]  /*10ac0*/  BAR.ARV 0xa, 0xa0 ;  /* 0x0282800000007b1d */ /* 0x000fec0000002000 */
[----:B------:R-:W-:Y:S04]  /*10ad0*/  BSSY B0, `(.L_x_5650) ;  /* 0x0000003000007945 */ /* 0x000fe80003800000 */
[----:B------:R-:W-:Y:S05]  /*10ae0*/  @!P0 BRA `(.L_x_5651) ;  /* 0x0000000000048947 */ /* 0x000fea0003800000 */
[----:B------:R-:W-:-:S04]  /*10af0*/  DEPBAR.LE SB0, 0x0 ;  /* 0x000080000000791a */ /* 0x000fc80000000000 */
.L_x_5651:
[----:B------:R-:W-:Y:S05]  /*10b00*/  BSYNC B0 ;  /* 0x0000000000007941 */ /* 0x000fea0003800000 */
.L_x_5650:
        /* <DEDUP_REMOVED lines=19> */
.L_x_5653:
[----:B------:R-:W-:Y:S05]  /*10c40*/  BSYNC B0 ;  /* 0x0000000000007941 */ /* 0x000fea0003800000 */
.L_x_5652:
        /* <DEDUP_REMOVED lines=9> */
.L_x_5656:
[----:B------:R-:W2:Y:S04]  /*10ce0*/  LDG.E.STRONG.GPU R0, desc[UR38][R2.64] ;  /* 0x0000002602007981 */ /* 0x000ea8000c1ef900 */
[----:B--2---:R-:W-:Y:S01]  /*10cf0*/  CCTL.IVALL ;  /* 0x00000000ff00798f */ /* 0x004fe20002000000 */
[----:B------:R-:W-:Y:S05]  /*10d00*/  YIELD ;  /* 0x0000000000007946 */ /* 0x000fea0003800000 */
[----:B------:R-:W-:-:S13]  /*10d10*/  ISETP.NE.AND P1, PT, R0, UR22, PT ;  /* 0x0000001600007c0c */ /* 0x000fda000bf25270 */
[----:B------:R-:W-:Y:S05]  /*10d20*/  @P1 BRA `(.L_x_5656) ;  /* 0xfffffffc00ec1947 */ /* 0x000fea000383ffff */
.L_x_5655:
[----:B------:R-:W-:Y:S05]  /*10d30*/  BSYNC B0 ;  /* 0x0000000000007941 */ /* 0x000fea0003800000 */
.L_x_5654:
[----:B------:R-:W-:-:S03]  /*10d40*/  UMOV UR12, 0xffffffff ;  /* 0xffffffff000c7882 */ /* 0x000fc60000000000 */
[----:B------:R-:W-:Y:S05]  /*10d50*/  BRA.DIV UR12, `(.L_x_5657) ;  /* 0x000000320cc07947 */ /* 0x000fea000b800000 */
[----:B------:R-:W-:Y:S01]  /*10d60*/  NOP ;  /* 0x0000000000007918 */ /* 0x000fe20000000000 */
.L_x_5721:
        /* <DEDUP_REMOVED lines=15> */
.L_x_5659:
[----:B------:R-:W-:Y:S05]  /*10e60*/  BSYNC B0 ;  /* 0x0000000000007941 */ /* 0x000fea0003800000 */
.L_x_5658:
        /* <DEDUP_REMOVED lines=15> */
.L_x_5661:
[----:B------:R-:W-:Y:S05]  /*10f60*/  BSYNC B0 ;  /* 0x0000000000007941 */ /* 0x000fea0003800000 */
.L_x_5660:
[----:B------:R-:W-:Y:S06]  /*10f70*/  BAR.ARV 0xa, 0xa0 ;  /* 0x0282800000007b1d */ /* 0x000fec0000002000 */
[----:B------:R-:W-:Y:S04]  /*10f80*/  BSSY B0, `(.L_x_5662) ;  /* 0x0000003000007945 */ /* 0x000fe80003800000 */
[----:B------:R-:W-:Y:S05]  /*10f90*/  @!P0 BRA `(.L_x_5663) ;  /* 0x0000000000048947 */ /* 0x000fea0003800000 */
[----:B------:R-:W-:-:S04]  /*10fa0*/  DEPBAR.LE SB0, 0x0 ;  /* 0x000080000000791a */ /* 0x000fc80000000000 */
.L_x_5663:
[----:B------:R-:W-:Y:S05]  /*10fb0*/  BSYNC B0 ;  /* 0x0000000000007941 */ /* 0x000fea0003800000 */
.L_x_5662:
        /* <DEDUP_REMOVED lines=19> */
.L_x_5665:
[----:B------:R-:W-:Y:S05]  /*110f0*/  BSYNC B0 ;  /* 0x0000000000007941 */ /* 0x000fea0003800000 */
.L_x_5664:
[----:B------:R-:W-:Y:S02]  /*11100*/  UIADD3 UR9, UR9, 0x2, URZ ;  /* 0x0000000209097890 */ /* 0x000fe4000fffe03f */
[----:B------:R-:W-:-:S04]  /*11110*/  UIADD3 UR4, UR4, 0x4000, URZ ;  /* 0x0000400004047890 */ /* 0x000fc8000fffe03f */
[----:B------:R-:W-:-:S13]  /*11120*/  ISETP.LE.AND P1, PT, R9, UR9, PT ;  /* 0x0000000909007c0c */ /* 0x000fda000bf23270 */
[----:B------:R-:W-:Y:S05]  /*11130*/  @!P1 BRA `(.L_x_5666) ;  /* 0xfffffff400789947 */ /* 0x000fea000383ffff */
.L_x_5627:
        /* <DEDUP_REMOVED lines=41> */
.L_x_5669:
[----:B------:R-:W-:Y:S05]  /*113d0*/  BSYNC B0 ;  /* 0x0000000000007941 */ /* 0x000fea0003800000 */
.L_x_5668:
[----:B------:R-:W-:Y:S05]  /*113e0*/  BRA `(.L_x_5670) ;  /* 0x0000000000047947 */ /* 0x000fea0003800000 */
.L_x_5667:
[----:B------:R-:W-:-:S05]  /*113f0*/  UMOV UR4, UR9 ;  /* 0x0000000900047c82 */ /* 0x000fca0008000000 */
.L_x_5670:
        /* <DEDUP_REMOVED lines=11> */
.L_x_5675:
        /* <DEDUP_REMOVED lines=24> */
.L_x_5672:
[----:B------:R-:W-:Y:S05]  /*11630*/  BSYNC B0 ;  /* 0x0000000000007941 */ /* 0x000fea0003800000 */
.L_x_5671:
        /* <DEDUP_REMOVED lines=24> */
.L_x_5674:
[----:B------:R-:W-:Y:S05]  /*117c0*/  BSYNC B0 ;  /* 0x0000000000007941 */ /* 0x000fea0003800000 */
.L_x_5673:
[----:B------:R-:W-:Y:S02]  /*117d0*/  UIADD3 UR7, UR7, 0x2, URZ ;  /* 0x0000000207077890 */ /* 0x000fe4000fffe03f */
[----:B------:R-:W-:Y:S02]  /*117e0*/  ULEA UR5, UR19, UR5, 0x1 ;  /* 0x0000000513057291 */ /* 0x000fe4000f8e083f */
[----:B------:R-:W-:Y:S02]  /*117f0*/  ULEA UR6, UR19, UR6, 0x1 ;  /* 0x0000000613067291 */ /* 0x000fe4000f8e083f */
[----:B------:R-:W-:-:S13]  /*11800*/  ISETP.NE.AND P0, PT, RZ, UR7, PT ;  /* 0x00000007ff007c0c */ /* 0x000fda000bf05270 */
[----:B------:R-:W-:Y:S05]  /*11810*/  @!P0 BRA `(.L_x_5538) ;  /* 0x0000002400248947 */ /* 0x000fea0003800000 */
[----:B------:R-:W-:Y:S05]  /*11820*/  BRA `(.L_x_5675) ;  /* 0xfffffffc00207947 */ /* 0x000fea000383ffff */
.L_x_5619:
        /* <DEDUP_REMOVED lines=14> */
.L_x_5676:
        /* <DEDUP_REMOVED lines=14> */
.L_x_5678:
[----:B------:R-:W-:-:S05]  /*119f0*/  ULDC UR4, c[0x0][0x8bc] ;  /* 0x00022f0000047ab9 */ /* 0x000fca0000000800 */
.L_x_5677:
        /* <DEDUP_REMOVED lines=59> */
.L_x_5680:
        /* <DEDUP_REMOVED lines=13> */
.L_x_5681:
        /* <DEDUP_REMOVED lines=8> */
.L_x_5682:
        /* <DEDUP_REMOVED lines=21> */
.L_x_5683:
        /* <DEDUP_REMOVED lines=50> */
.L_x_5722:
        /* <DEDUP_REMOVED lines=15> */
.L_x_5686:
        /* <DEDUP_REMOVED lines=77> */
.L_x_5697:
[----:B-123--:R-:W-:-:S04]  /*12930*/  SHF.L.U32 R18, R10, 0x1f, RZ ;  /* 0x0000001f0a127819 */ /* 0x00efc800000006ff */
[----:B------:R-:W2:Y:S02]  /*12940*/  SYNCS.PHASECHK.TRANS64.TRYWAIT P1, [R15+URZ+0x30c40], R18 ;  /* 0x030c40120f0075a7 */ /* 0x000ea4000802017f */
[----:B--2---:R-:W-:Y:S05]  /*12950*/  @!P1 BRA `(.L_x_5689) ;  /* 0x0000001400f09947 */ /* 0x004fea0003800000 */
.L_x_5723:
        /* <DEDUP_REMOVED lines=8> */
.L_x_5690:
        /* <DEDUP_REMOVED lines=30> */
.L_x_5724:
        /* <DEDUP_REMOVED lines=8> */
.L_x_5692:
        /* <DEDUP_REMOVED lines=30> */
.L_x_5725:
        /* <DEDUP_REMOVED lines=8> */
.L_x_5694:
        /* <DEDUP_REMOVED lines=24> */
.L_x_5727:
        /* <DEDUP_REMOVED lines=8> */
.L_x_5696:
        /* <DEDUP_REMOVED lines=30> */
.L_x_5688:
[----:B------:R-:W4:Y:S02]  /*13280*/  LDL.LU R4, [R1+0x8] ;  /* 0x0000080001047983 */ /* 0x000f240000300800 */
[----:B----4-:R-:W-:Y:S02]  /*13290*/  ISETP.NE.AND P1, PT, R4, RZ, PT ;  /* 0x000000ff0400720c */ /* 0x010fe40003f25270 */
[----:B------:R4:W5:Y:S11]  /*132a0*/  LDL R4, [R1+0x4] ;  /* 0x0000040001047983 */ /* 0x0009760000100800 */
[----:B----4-:R-:W-:Y:S05]  /*132b0*/  @!P1 BRA `(.L_x_5687) ;  /* 0x0000000400249947 */ /* 0x010fea0003800000 */
[----:B------:R-:W-:-:S04]  /*132c0*/  SHF.L.U32 R12, R10, 0x1f, RZ ;  /* 0x0000001f0a0c7819 */ /* 0x000fc800000006ff */
[----:B------:R-:W4:Y:S02]  /*132d0*/  SYNCS.PHASECHK.TRANS64.TRYWAIT P1, [R15+URZ+0x30c40], R12 ;  /* 0x030c400c0f0075a7 */ /* 0x000f24000802017f */
[----:B----4-:R-:W-:Y:S05]  /*132e0*/  @!P1 BRA `(.L_x_5698) ;  /* 0x0000000c00e09947 */ /* 0x010fea0003800000 */
.L_x_5728:
        /* <DEDUP_REMOVED lines=8> */
.L_x_5699:
        /* <DEDUP_REMOVED lines=27> */
.L_x_5729:
        /* <DEDUP_REMOVED lines=8> */
.L_x_5701:
        /* <DEDUP_REMOVED lines=27> */
.L_x_5687:
[----:B------:R-:W1:Y:S01]  /*13750*/  S2R R0, SR_TID.X ;  /* 0x0000000000007919 */ /* 0x000e620000002100 */
[----:B------:R-:W-:Y:S01]  /*13760*/  IMAD R3, R16, 0x8, R15 ;  /* 0x0000000810037824 */ /* 0x000fe200078e020f */
[----:B-1----:R-:W-:Y:S02]  /*13770*/  LOP3.LUT R2, R0, 0x7f, RZ, 0xc0, !PT ;  /* 0x0000007f00027812 */ /* 0x002fe400078ec0ff */
[----:B------:R-:W-:Y:S02]  /*13780*/  SHF.L.U32 R0, R10, 0x1f, RZ ;  /* 0x0000001f0a007819 */ /* 0x000fe400000006ff */
[----:B------:R-:W-:Y:S02]  /*13790*/  ISETP.NE.AND P1, PT, R2, RZ, PT ;  /* 0x000000ff0200720c */ /* 0x000fe40003f25270 */
[----:B------:R-:W1:Y:S02]  /*137a0*/  SYNCS.PHASECHK.TRANS64.TRYWAIT P0, [R3+URZ+0x30c40], R0 ;  /* 0x030c4000030075a7 */ /* 0x000e64000800017f */
[----:B-1----:R-:W-:Y:S09]  /*137b0*/  @!P0 BRA `(.L_x_5702) ;  /* 0x0000000800d48947 */ /* 0x002ff20003800000 */
.L_x_5730:
[----:B------:R-:W-:Y:S05]  /*137c0*/  @P1 BRA `(.L_x_5703) ;  /* 0x0000000000181947 */ /* 0x000fea0003800000 */
[----:B------:R-:W1:Y:S01]  /*137d0*/  S2R R2, SR_TID.X ;  /* 0x0000000000027919 */ /* 0x000e620000002100 */
[----:B------:R-:W-:-:S04]  /*137e0*/  IMAD.MOV.U32 R0, RZ, RZ, 0x4200 ;  /* 0x00004200ff007424 */ /* 0x000fc800078e00ff */
[----:B------:R1:W-:Y:S02]  /*137f0*/  SYNCS.ARRIVE.TRANS64 RZ, [R3+URZ+0x30c30], R0 ;  /* 0x030c300003ff79a7 */ /* 0x0003e4000800003f */
[----:B-1----:R-:W-:-:S13]  /*13800*/  LOP3.LUT P0, RZ, R2, 0x1f, RZ, 0xc0, !PT ;  /* 0x0000001f02ff7812 */ /* 0x002fda000780c0ff */
[----:B------:R-:W-:Y:S05]  /*13810*/  @!P0 BRA `(.L_x_5703) ;  /* 0x0000000000048947 */ /* 0x000fea0003800000 */
[----:B------:R-:W-:Y:S01]  /*13820*/  BPT.TRAP 0x1 ;  /* 0x000000040000795c */ /* 0x000fe20000300000 */
.L_x_5703:
        /* <DEDUP_REMOVED lines=34> */
.L_x_5684:
[----:B------:R-:W-:Y:S05]  /*13a50*/  BSYNC B0 ;  /* 0x0000000000007941 */ /* 0x000fea0003800000 */
.L_x_5679:
[----:B------:R-:W-:-:S03]  /*13a60*/  UMOV UR8, 0xffffffff ;  /* 0xffffffff00087882 */ /* 0x000fc60000000000 */
[----:B------:R-:W-:Y:S05]  /*13a70*/  BRA.DIV UR8, `(.L_x_5704) ;  /* 0x0000000a08387947 */ /* 0x000fea000b800000 */
[----:B------:R-:W-:-:S13]  /*13a80*/  ELECT P6, URZ, PT ;  /* 0x00000000003f782f */ /* 0x000fda00038c0000 */
.L_x_5733:
[----:B------:R-:W-:Y:S05]  /*13a90*/  @!P6 BRA `(.L_x_5538) ;  /* 0x000000000084e947 */ /* 0x000fea0003800000 */
[----:B------:R-:W-:-:S06]  /*13aa0*/  ULOP3.LUT UR8, UR36, 0x2, URZ, 0xfc, !UPT ;  /* 0x0000000224087892 */ /* 0x000fcc000f8efc3f */
[----:B------:R-:W-:-:S05]  /*13ab0*/  IMAD.U32 R2, RZ, RZ, UR8 ;  /* 0x00000008ff027e24 */ /* 0x000fca000f8e00ff */
[----:B------:R-:W-:-:S13]  /*13ac0*/  ISETP.NE.AND P2, PT, R2, 0x3, PT ;  /* 0x000000030200780c */ /* 0x000fda0003f45270 */
[----:B------:R-:W-:Y:S05]  /*13ad0*/  @!P2 BRA `(.L_x_5705) ;  /* 0x000000000004a947 */ /* 0x000fea0003800000 */
[----:B---3--:R-:W-:Y:S01]  /*13ae0*/  BPT.TRAP 0x1 ;  /* 0x000000040000795c */ /* 0x008fe20000300000 */
.L_x_5705:
        /* <DEDUP_REMOVED lines=15> */
.L_x_5734:
[----:B------:R-:W2:Y:S02]  /*13be0*/  SYNCS.PHASECHK.TRANS64.TRYWAIT P0, [R3+URZ], R2 ;  /* 0x00000002030075a7 */ /* 0x000ea4000800017f */
[----:B--2---:R-:W-:Y:S05]  /*13bf0*/  @!P0 BRA `(.L_x_5707) ;  /* 0x00000008000c8947 */ /* 0x004fea0003800000 */
.L_x_5735:
[----:B------:R-:W-:Y:S05]  /*13c00*/  @!P2 BRA `(.L_x_5708) ;  /* 0x000000000004a947 */ /* 0x000fea0003800000 */
[----:B---3--:R-:W-:Y:S01]  /*13c10*/  BPT.TRAP 0x1 ;  /* 0x000000040000795c */ /* 0x008fe20000300000 */
.L_x_5708:
[----:B--2---:R-:W-:-:S04]  /*13c20*/  VIADD R3, R8, 0x30c40 ;  /* 0x00030c4008037836 */ /* 0x004fc80000000000 */
[----:B------:R-:W-:-:S04]  /*13c30*/  IMAD R5, R0, 0x8, R3 ;  /* 0x0000000800057824 */ /* 0x000fc800078e0203 */
[----:B------:R-:W2:Y:S02]  /*13c40*/  SYNCS.PHASECHK.TRANS64.TRYWAIT P0, [R5+URZ], R4 ;  /* 0x00000004050075a7 */ /* 0x000ea4000800017f */
[----:B--2---:R-:W-:Y:S05]  /*13c50*/  @!P0 BRA `(.L_x_5709) ;  /* 0x0000000800088947 */ /* 0x004fea0003800000 */
.L_x_5736:
[----:B------:R-:W-:-:S07]  /*13c60*/  IMAD R3, R6, 0x8, R3 ;  /* 0x0000000806037824 */ /* 0x000fce00078e0203 */
.L_x_5710:
[----:B----4-:R4:W1:Y:S02]  /*13c70*/  SYNCS.PHASECHK.TRANS64.TRYWAIT P0, [R3+URZ], R2 ;  /* 0x00000002030075a7 */ /* 0x010864000800017f */
[----:B-1----:R-:W-:Y:S05]  /*13c80*/  @!P0 NANOSLEEP.SYNCS 0x989680 ;  /* 0x009896800000895d */ /* 0x002fea0003900000 */
[----:B------:R-:W1:Y:S02]  /*13c90*/  @!P0 SYNCS.PHASECHK.TRANS64 P0, [R3+URZ], R2 ;  /* 0x00000002030085a7 */ /* 0x000e64000800007f */
[----:B-1----:R-:W-:Y:S05]  /*13ca0*/  @!P0 BRA `(.L_x_5710) ;  /* 0xfffffffc00f08947 */ /* 0x002fea000383ffff */
.L_x_5538:
[----:B---3--:R-:W-:Y:S05]  /*13cb0*/  BSYNC B6 ;  /* 0x0000000000067941 */ /* 0x008fea0003800000 */
.L_x_5532:
[----:B------:R-:W-:Y:S05]  /*13cc0*/  EXIT ;  /* 0x000000000000794d */ /* 0x000fea0003800000 */
.L_x_5549:
[----:B------:R-:W-:Y:S02]  /*13cd0*/  IMAD.MOV.U32 R13, RZ, RZ, R10 ;  /* 0x000000ffff0d7224 */ /* 0x000fe400078e000a */
[----:B------:R-:W-:Y:S02]  /*13ce0*/  IMAD.MOV.U32 R12, RZ, RZ, RZ ;  /* 0x000000ffff0c7224 */ /* 0x000fe400078e00ff */
[----:B------:R-:W-:Y:S02]  /*13cf0*/  IMAD.MOV.U32 R11, RZ, RZ, 0x1f ;  /* 0x0000001fff0b7424 */ /* 0x000fe400078e00ff */
[----:B------:R-:W-:-:S07]  /*13d00*/  IMAD.MOV.U32 R15, RZ, RZ, -0x1 ;  /* 0xffffffffff0f7424 */ /* 0x000fce00078e00ff */
[----:B------:R-:W-:Y:S05]  /*13d10*/  WARPSYNC.COLLECTIVE R15, `(.L_x_5711) ;  /* 0x000000000f087348 */ /* 0x000fea0003c00000 */
[----:B------:R1:W2:Y:S02]  /*13d20*/  SHFL.IDX P6, R14, R13, R12, R11 ;  /* 0x0000000c0d0e7389 */ /* 0x0002a400000c000b */
[----:B-12---:R-:W-:Y:S01]  /*13d30*/  ENDCOLLECTIVE ;  /* 0x000000000000791b */ /* 0x006fe20003800000 */
.L_x_5711:
[----:B------:R-:W-:Y:S05]  /*13d40*/  BRA `(.L_x_5712) ;  /* 0xfffffed400b47947 */ /* 0x000fea000383ffff */
.L_x_5551:
[----:B--2---:R2:W3:Y:S02]  /*13d50*/  SYNCS.PHASECHK.TRANS64.TRYWAIT P0, [R16+URZ+0x30c00], R11 ;  /* 0x030c000b100075a7 */ /* 0x0044e4000800017f */
[----:B---3--:R-:W-:Y:S05]  /*13d60*/  @!P0 NANOSLEEP.SYNCS 0x989680 ;  /* 0x009896800000895d */ /* 0x008fea0003900000 */
[----:B------:R-:W3:Y:S02]  /*13d70*/  @!P0 SYNCS.PHASECHK.TRANS64 P0, [R16+URZ+0x30c00], R11 ;  /* 0x030c000b100085a7 */ /* 0x000ee4000800007f */
[----:B---3--:R-:W-:Y:S05]  /*13d80*/  @!P0 BRA `(.L_x_5551) ;  /* 0xfffffffc00f08947 */ /* 0x008fea000383ffff */
[----:B------:R-:W-:Y:S05]  /*13d90*/  BRA `(.L_x_5550) ;  /* 0xfffffed400fc7947 */ /* 0x000fea000383ffff */
.L_x_5556:
[----:B--2---:R2:W3:Y:S02]  /*13da0*/  SYNCS.PHASECHK.TRANS64.TRYWAIT P0, [R8+URZ+0x30c10], R23 ;  /* 0x030c1017080075a7 */ /* 0x0044e4000800017f */
[----:B---3--:R-:W-:Y:S05]  /*13db0*/  @!P0 NANOSLEEP.SYNCS 0x989680 ;  /* 0x009896800000895d */ /* 0x008fea0003900000 */
[----:B------:R-:W3:Y:S02]  /*13dc0*/  @!P0 SYNCS.PHASECHK.TRANS64 P0, [R8+URZ+0x30c10], R23 ;  /* 0x030c1017080085a7 */ /* 0x000ee4000800007f */
[----:B---3--:R-:W-:Y:S05]  /*13dd0*/  @!P0 BRA `(.L_x_5556) ;  /* 0xfffffffc00f08947 */ /* 0x008fea000383ffff */
[----:B------:R-:W-:Y:S05]  /*13de0*/  BRA `(.L_x_5555) ;  /* 0xfffffee000207947 */ /* 0x000fea000383ffff */
.L_x_5560:
[----:B------:R1:W1:Y:S02]  /*13df0*/  SYNCS.PHASECHK.TRANS64.TRYWAIT P0, [R8+URZ+0x30c30], R23 ;  /* 0x030c3017080075a7 */ /* 0x000264000800017f */
[----:B-1----:R-:W-:Y:S05]  /*13e00*/  @!P0 NANOSLEEP.SYNCS 0x989680 ;  /* 0x009896800000895d */ /* 0x002fea0003900000 */
[----:B------:R-:W1:Y:S02]  /*13e10*/  @!P0 SYNCS.PHASECHK.TRANS64 P0, [R8+URZ+0x30c30], R23 ;  /* 0x030c3017080085a7 */ /* 0x000e64000800007f */
[----:B-1----:R-:W-:Y:S05]  /*13e20*/  @!P0 BRA `(.L_x_5560) ;  /* 0xfffffffc00f08947 */ /* 0x002fea000383ffff */
[----:B------:R-:W-:Y:S05]  /*13e30*/  BRA `(.L_x_5559) ;  /* 0xfffffee400207947 */ /* 0x000fea000383ffff */
.L_x_5568:
[----:B--2---:R2:W3:Y:S02]  /*13e40*/  SYNCS.PHASECHK.TRANS64.TRYWAIT P1, [R7+URZ+0x30c10], R20 ;  /* 0x030c1014070075a7 */ /* 0x0044e4000802017f */
[----:B---3--:R-:W-:Y:S05]  /*13e50*/  @!P1 NANOSLEEP.SYNCS 0x989680 ;  /* 0x009896800000995d */ /* 0x008fea0003900000 */
[----:B------:R-:W3:Y:S02]  /*13e60*/  @!P1 SYNCS.PHASECHK.TRANS64 P1, [R7+URZ+0x30c10], R20 ;  /* 0x030c1014070095a7 */ /* 0x000ee4000802007f */
[----:B---3--:R-:W-:Y:S05]  /*13e70*/  @!P1 BRA `(.L_x_5568) ;  /* 0xfffffffc00f09947 */ /* 0x008fea000383ffff */
[----:B------:R-:W-:Y:S05]  /*13e80*/  BRA `(.L_x_5567) ;  /* 0xffffff2000987947 */ /* 0x000fea000383ffff */
.L_x_5572:
[----:B------:R1:W1:Y:S02]  /*13e90*/  SYNCS.PHASECHK.TRANS64.TRYWAIT P1, [R7+URZ+0x30c30], R20 ;  /* 0x030c3014070075a7 */ /* 0x000264000802017f */
[----:B-1----:R-:W-:Y:S05]  /*13ea0*/  @!P1 NANOSLEEP.SYNCS 0x989680 ;  /* 0x009896800000995d */ /* 0x002fea0003900000 */
[----:B------:R-:W1:Y:S02]  /*13eb0*/  @!P1 SYNCS.PHASECHK.TRANS64 P1, [R7+URZ+0x30c30], R20 ;  /* 0x030c3014070095a7 */ /* 0x000e64000802007f */
[----:B-1----:R-:W-:Y:S05]  /*13ec0*/  @!P1 BRA `(.L_x_5572) ;  /* 0xfffffffc00f09947 */ /* 0x002fea000383ffff */
[----:B------:R-:W-:Y:S05]  /*13ed0*/  BRA `(.L_x_5571) ;  /* 0xffffff2400ac7947 */ /* 0x000fea000383ffff */
.L_x_5580:
[----:B-1----:R1:W3:Y:S02]  /*13ee0*/  SYNCS.PHASECHK.TRANS64.TRYWAIT P0, [R7+URZ+0x30c10], R20 ;  /* 0x030c1014070075a7 */ /* 0x0022e4000800017f */
[----:B---3--:R-:W-:Y:S05]  /*13ef0*/  @!P0 NANOSLEEP.SYNCS 0x989680 ;  /* 0x009896800000895d */ /* 0x008fea0003900000 */
[----:B------:R-:W3:Y:S02]  /*13f00*/  @!P0 SYNCS.PHASECHK.TRANS64 P0, [R7+URZ+0x30c10], R20 ;  /* 0x030c1014070085a7 */ /* 0x000ee4000800007f */
[----:B---3--:R-:W-:Y:S05]  /*13f10*/  @!P0 BRA `(.L_x_5580) ;  /* 0xfffffffc00f08947 */ /* 0x008fea000383ffff */
[----:B------:R-:W-:Y:S05]  /*13f20*/  BRA `(.L_x_5579) ;  /* 0xffffff5800dc7947 */ /* 0x000fea000383ffff */
.L_x_5584:
[----:B------:R1:W1:Y:S02]  /*13f30*/  SYNCS.PHASECHK.TRANS64.TRYWAIT P0, [R7+URZ+0x30c30], R20 ;  /* 0x030c3014070075a7 */ /* 0x000264000800017f */
[----:B-1----:R-:W-:Y:S05]  /*13f40*/  @!P0 NANOSLEEP.SYNCS 0x989680 ;  /* 0x009896800000895d */ /* 0x002fea0003900000 */
[----:B------:R-:W1:Y:S02]  /*13f50*/  @!P0 SYNCS.PHASECHK.TRANS64 P0, [R7+URZ+0x30c30], R20 ;  /* 0x030c3014070085a7 */ /* 0x000e64000800007f */
[----:B-1----:R-:W-:Y:S05]  /*13f60*/  @!P0 BRA `(.L_x_5584) ;  /* 0xfffffffc00f08947 */ /* 0x002fea000383ffff */
[----:B------:R-:W-:Y:S05]  /*13f70*/  BRA `(.L_x_5583) ;  /* 0xffffff5c00ec7947 */ /* 0x000fea000383ffff */
.L_x_5632:
[----:B------:R-:W-:Y:S01]  /*13f80*/  BSSY B0, `(.L_x_5713) ;  /* 0x0000005000007945 */ /* 0x000fe20003800000 */
[----:B------:R-:W-:-:S07]  /*13f90*/  IMAD.MOV.U32 R15, RZ, RZ, -0x1 ;  /* 0xffffffffff0f7424 */ /* 0x000fce00078e00ff */
[----:B------:R-:W-:Y:S05]  /*13fa0*/  WARPSYNC.COLLECTIVE R15, `(.L_x_5714) ;  /* 0x000000000f087348 */ /* 0x000fea0003c00000 */
[----:B------:R-:W-:Y:S01]  /*13fb0*/  NOP ;  /* 0x0000000000007918 */ /* 0x000fe20000000000 */
[----:B------:R-:W-:Y:S01]  /*13fc0*/  ENDCOLLECTIVE ;  /* 0x000000000000791b */ /* 0x000fe20003800000 */
.L_x_5714:
[----:B------:R-:W-:Y:S05]  /*13fd0*/  BSYNC B0 ;  /* 0x0000000000007941 */ /* 0x000fea0003800000 */
.L_x_5713:
[----:B------:R-:W-:Y:S05]  /*13fe0*/  BRA `(.L_x_5715) ;  /* 0xffffffc000707947 */ /* 0x000fea000383ffff */
.L_x_5645:
[----:B------:R-:W-:Y:S01]  /*13ff0*/  BSSY B0, `(.L_x_5716) ;  /* 0x0000005000007945 */ /* 0x000fe20003800000 */
[----:B------:R-:W-:-:S07]  /*14000*/  IMAD.MOV.U32 R15, RZ, RZ, -0x1 ;  /* 0xffffffffff0f7424 */ /* 0x000fce00078e00ff */
[----:B------:R-:W-:Y:S05]  /*14010*/  WARPSYNC.COLLECTIVE R15, `(.L_x_5717) ;  /* 0x000000000f087348 */ /* 0x000fea0003c00000 */
[----:B------:R-:W-:Y:S01]  /*14020*/  NOP ;  /* 0x0000000000007918 */ /* 0x000fe20000000000 */
[----:B------:R-:W-:Y:S01]  /*14030*/  ENDCOLLECTIVE ;  /* 0x000000000000791b */ /* 0x000fe20003800000 */
.L_x_5717:
[----:B------:R-:W-:Y:S05]  /*14040*/  BSYNC B0 ;  /* 0x0000000000007941 */ /* 0x000fea0003800000 */
.L_x_5716:
[----:B------:R-:W-:Y:S05]  /*14050*/  BRA `(.L_x_5718) ;  /* 0xffffffc800007947 */ /* 0x000fea000383ffff */
.L_x_5657:
[----:B------:R-:W-:Y:S01]  /*14060*/  BSSY B0, `(.L_x_5719) ;  /* 0x0000005000007945 */ /* 0x000fe20003800000 */
[----:B------:R-:W-:-:S07]  /*14070*/  IMAD.MOV.U32 R15, RZ, RZ, -0x1 ;  /* 0xffffffffff0f7424 */ /* 0x000fce00078e00ff */
[----:B------:R-:W-:Y:S05]  /*14080*/  WARPSYNC.COLLECTIVE R15, `(.L_x_5720) ;  /* 0x000000000f087348 */ /* 0x000fea0003c00000 */
[----:B------:R-:W-:Y:S01]  /*14090*/  NOP ;  /* 0x0000000000007918 */ /* 0x000fe20000000000 */
[----:B------:R-:W-:Y:S01]  /*140a0*/  ENDCOLLECTIVE ;  /* 0x000000000000791b */ /* 0x000fe20003800000 */
.L_x_5720:
[----:B------:R-:W-:Y:S05]  /*140b0*/  BSYNC B0 ;  /* 0x0000000000007941 */ /* 0x000fea0003800000 */
.L_x_5719:
[----:B------:R-:W-:Y:S05]  /*140c0*/  BRA `(.L_x_5721) ;  /* 0xffffffcc00287947 */ /* 0x000fea000383ffff */
.L_x_5685:
[----:B-1----:R1:W2:Y:S02]  /*140d0*/  SYNCS.PHASECHK.TRANS64.TRYWAIT P0, [R15+URZ+0x30c20], R0 ;  /* 0x030c20000f0075a7 */ /* 0x0022a4000800017f */
[----:B--2---:R-:W-:Y:S05]  /*140e0*/  @!P0 NANOSLEEP.SYNCS 0x989680 ;  /* 0x009896800000895d */ /* 0x004fea0003900000 */
[----:B------:R-:W2:Y:S02]  /*140f0*/  @!P0 SYNCS.PHASECHK.TRANS64 P0, [R15+URZ+0x30c20], R0 ;  /* 0x030c20000f0085a7 */ /* 0x000ea4000800007f */
[----:B--2---:R-:W-:Y:S05]  /*14100*/  @!P0 BRA `(.L_x_5685) ;  /* 0xfffffffc00f08947 */ /* 0x004fea000383ffff */
[----:B------:R-:W-:Y:S05]  /*14110*/  BRA `(.L_x_5722) ;  /* 0xffffffe000947947 */ /* 0x000fea000383ffff */
.L_x_5689:
[----:B--2---:R2:W3:Y:S02]  /*14120*/  SYNCS.PHASECHK.TRANS64.TRYWAIT P1, [R15+URZ+0x30c40], R18 ;  /* 0x030c40120f0075a7 */ /* 0x0044e4000802017f */
[----:B---3--:R-:W-:Y:S05]  /*14130*/  @!P1 NANOSLEEP.SYNCS 0x989680 ;  /* 0x009896800000995d */ /* 0x008fea0003900000 */
[----:B------:R-:W3:Y:S02]  /*14140*/  @!P1 SYNCS.PHASECHK.TRANS64 P1, [R15+URZ+0x30c40], R18 ;  /* 0x030c40120f0095a7 */ /* 0x000ee4000802007f */
[----:B---3--:R-:W-:Y:S05]  /*14150*/  @!P1 BRA `(.L_x_5689) ;  /* 0xfffffffc00f09947 */ /* 0x008fea000383ffff */
[----:B------:R-:W-:Y:S05]  /*14160*/  BRA `(.L_x_5723) ;  /* 0xffffffe400fc7947 */ /* 0x000fea000383ffff */
.L_x_5691:
[----:B-1----:R1:W3:Y:S02]  /*14170*/  SYNCS.PHASECHK.TRANS64.TRYWAIT P1, [R15+URZ+0x30c28], R18 ;  /* 0x030c28120f0075a7 */ /* 0x0022e4000802017f */
[----:B---3--:R-:W-:Y:S05]  /*14180*/  @!P1 NANOSLEEP.SYNCS 0x989680 ;  /* 0x009896800000995d */ /* 0x008fea0003900000 */
[----:B------:R-:W3:Y:S02]  /*14190*/  @!P1 SYNCS.PHASECHK.TRANS64 P1, [R15+URZ+0x30c28], R18 ;  /* 0x030c28120f0095a7 */ /* 0x000ee4000802007f */
[----:B---3--:R-:W-:Y:S05]  /*141a0*/  @!P1 BRA `(.L_x_5691) ;  /* 0xfffffffc00f09947 */ /* 0x008fea000383ffff */
[----:B------:R-:W-:Y:S05]  /*141b0*/  BRA `(.L_x_5724) ;  /* 0xffffffe800807947 */ /* 0x000fea000383ffff */
.L_x_5693:
[----:B---3--:R3:W4:Y:S02]  /*141c0*/  SYNCS.PHASECHK.TRANS64.TRYWAIT P1, [R15+URZ+0x30c48], R18 ;  /* 0x030c48120f0075a7 */ /* 0x008724000802017f */
[----:B----4-:R-:W-:Y:S05]  /*141d0*/  @!P1 NANOSLEEP.SYNCS 0x989680 ;  /* 0x009896800000995d */ /* 0x010fea0003900000 */
[----:B------:R-:W4:Y:S02]  /*141e0*/  @!P1 SYNCS.PHASECHK.TRANS64 P1, [R15+URZ+0x30c48], R18 ;  /* 0x030c48120f0095a7 */ /* 0x000f24000802007f */
[----:B----4-:R-:W-:Y:S05]  /*141f0*/  @!P1 BRA `(.L_x_5693) ;  /* 0xfffffffc00f09947 */ /* 0x010fea000383ffff */
[----:B------:R-:W-:Y:S05]  /*14200*/  BRA `(.L_x_5725) ;  /* 0xffffffec00047947 */ /* 0x000fea000383ffff */
.L_x_5695:
[----:B------:R-:W-:-:S07]  /*14210*/  SHF.L.U32 R4, R10, 0x1f, RZ ;  /* 0x0000001f0a047819 */ /* 0x000fce00000006ff */
.L_x_5726:
[----:B----4-:R4:W1:Y:S02]  /*14220*/  SYNCS.PHASECHK.TRANS64.TRYWAIT P1, [R15+URZ+0x30c20], R4 ;  /* 0x030c20040f0075a7 */ /* 0x010864000802017f */
[----:B-1----:R-:W-:Y:S05]  /*14230*/  @!P1 NANOSLEEP.SYNCS 0x989680 ;  /* 0x009896800000995d */ /* 0x002fea0003900000 */
[----:B------:R-:W1:Y:S02]  /*14240*/  @!P1 SYNCS.PHASECHK.TRANS64 P1, [R15+URZ+0x30c20], R4 ;  /* 0x030c20040f0095a7 */ /* 0x000e64000802007f */
[----:B-1----:R-:W-:Y:S05]  /*14250*/  @!P1 BRA `(.L_x_5726) ;  /* 0xfffffffc00f09947 */ /* 0x002fea000383ffff */
[----:B------:R-:W-:Y:S05]  /*14260*/  BRA `(.L_x_5727) ;  /* 0xffffffec006c7947 */ /* 0x000fea000383ffff */
.L_x_5698:
[----:B----4-:R4:W1:Y:S02]  /*14270*/  SYNCS.PHASECHK.TRANS64.TRYWAIT P1, [R15+URZ+0x30c40], R12 ;  /* 0x030c400c0f0075a7 */ /* 0x010864000802017f */
[----:B-1----:R-:W-:Y:S05]  /*14280*/  @!P1 NANOSLEEP.SYNCS 0x989680 ;  /* 0x009896800000995d */ /* 0x002fea0003900000 */
[----:B------:R-:W1:Y:S02]  /*14290*/  @!P1 SYNCS.PHASECHK.TRANS64 P1, [R15+URZ+0x30c40], R12 ;  /* 0x030c400c0f0095a7 */ /* 0x000e64000802007f */
[----:B-1----:R-:W-:Y:S05]  /*142a0*/  @!P1 BRA `(.L_x_5698) ;  /* 0xfffffffc00f09947 */ /* 0x002fea000383ffff */
[----:B------:R-:W-:Y:S05]  /*142b0*/  BRA `(.L_x_5728) ;  /* 0xfffffff0000c7947 */ /* 0x000fea000383ffff */
.L_x_5700:
[----:B-1----:R1:W2:Y:S02]  /*142c0*/  SYNCS.PHASECHK.TRANS64.TRYWAIT P1, [R15+URZ+0x30c28], R12 ;  /* 0x030c280c0f0075a7 */ /* 0x0022a4000802017f */
[----:B--2---:R-:W-:Y:S05]  /*142d0*/  @!P1 NANOSLEEP.SYNCS 0x989680 ;  /* 0x009896800000995d */ /* 0x004fea0003900000 */
[----:B------:R-:W2:Y:S02]  /*142e0*/  @!P1 SYNCS.PHASECHK.TRANS64 P1, [R15+URZ+0x30c28], R12 ;  /* 0x030c280c0f0095a7 */ /* 0x000ea4000802007f */
[----:B--2---:R-:W-:Y:S05]  /*142f0*/  @!P1 BRA `(.L_x_5700) ;  /* 0xfffffffc00f09947 */ /* 0x004fea000383ffff */
[----:B------:R-:W-:Y:S05]  /*14300*/  BRA `(.L_x_5729) ;  /* 0xfffffff000847947 */ /* 0x000fea000383ffff */
.L_x_5702:
[----:B------:R1:W1:Y:S02]  /*14310*/  SYNCS.PHASECHK.TRANS64.TRYWAIT P0, [R3+URZ+0x30c40], R0 ;  /* 0x030c4000030075a7 */ /* 0x000264000800017f */
[----:B-1----:R-:W-:Y:S05]  /*14320*/  @!P0 NANOSLEEP.SYNCS 0x989680 ;  /* 0x009896800000895d */ /* 0x002fea0003900000 */
[----:B------:R-:W1:Y:S02]  /*14330*/  @!P0 SYNCS.PHASECHK.TRANS64 P0, [R3+URZ+0x30c40], R0 ;  /* 0x030c4000030085a7 */ /* 0x000e64000800007f */
[----:B-1----:R-:W-:Y:S05]  /*14340*/  @!P0 BRA `(.L_x_5702) ;  /* 0xfffffffc00f08947 */ /* 0x002fea000383ffff */
[----:B------:R-:W-:Y:S05]  /*14350*/  BRA `(.L_x_5730) ;  /* 0xfffffff400187947 */ /* 0x000fea000383ffff */
.L_x_5704:
[----:B------:R-:W-:Y:S01]  /*14360*/  BSSY B0, `(.L_x_5731) ;  /* 0x0000006000007945 */ /* 0x000fe20003800000 */
[----:B------:R-:W-:-:S07]  /*14370*/  IMAD.MOV.U32 R15, RZ, RZ, -0x1 ;  /* 0xffffffffff0f7424 */ /* 0x000fce00078e00ff */
[----:B---3--:R-:W-:Y:S05]  /*14380*/  WARPSYNC.COLLECTIVE R15, `(.L_x_5732) ;  /* 0x000000000f0c7348 */ /* 0x008fea0003c00000 */
[----:B------:R-:W-:Y:S02]  /*14390*/  ELECT P6, UR62, PT ;  /* 0x00000000003e782f */ /* 0x000fe400038c0000 */
[----:B------:R-:W-:Y:S01]  /*143a0*/  MOV R14, UR62 ;  /* 0x0000003e000e7c02 */ /* 0x000fe20008000f00 */
[----:B---3--:R-:W-:Y:S10]  /*143b0*/  ENDCOLLECTIVE ;  /* 0x000000000000791b */ /* 0x008ff40003800000 */
.L_x_5732:
[----:B------:R-:W-:Y:S05]  /*143c0*/  BSYNC B0 ;  /* 0x0000000000007941 */ /* 0x000fea0003800000 */
.L_x_5731:
[----:B------:R-:W-:Y:S05]  /*143d0*/  BRA `(.L_x_5733) ;  /* 0xfffffff400ac7947 */ /* 0x000fea000383ffff */
.L_x_5706:
[----:B-1----:R1:W2:Y:S02]  /*143e0*/  SYNCS.PHASECHK.TRANS64.TRYWAIT P0, [R7+URZ], R4 ;  /* 0x00000004070075a7 */ /* 0x0022a4000800017f */
[----:B--2---:R-:W-:Y:S05]  /*143f0*/  @!P0 NANOSLEEP.SYNCS 0x989680 ;  /* 0x009896800000895d */ /* 0x004fea0003900000 */
[----:B------:R-:W2:Y:S02]  /*14400*/  @!P0 SYNCS.PHASECHK.TRANS64 P0, [R7+URZ], R4 ;  /* 0x00000004070085a7 */ /* 0x000ea4000800007f */
[----:B--2---:R-:W-:Y:S05]  /*14410*/  @!P0 BRA `(.L_x_5706) ;  /* 0xfffffffc00f08947 */ /* 0x004fea000383ffff */
[----:B------:R-:W-:Y:S05]  /*14420*/  BRA `(.L_x_5734) ;  /* 0xfffffff400ec7947 */ /* 0x000fea000383ffff */
.L_x_5707:
[----:B--2---:R2:W4:Y:S02]  /*14430*/  SYNCS.PHASECHK.TRANS64.TRYWAIT P0, [R3+URZ], R2 ;  /* 0x00000002030075a7 */ /* 0x004524000800017f */
[----:B----4-:R-:W-:Y:S05]  /*14440*/  @!P0 NANOSLEEP.SYNCS 0x989680 ;  /* 0x009896800000895d */ /* 0x010fea0003900000 */
[----:B------:R-:W4:Y:S02]  /*14450*/  @!P0 SYNCS.PHASECHK.TRANS64 P0, [R3+URZ], R2 ;  /* 0x00000002030085a7 */ /* 0x000f24000800007f */
[----:B----4-:R-:W-:Y:S05]  /*14460*/  @!P0 BRA `(.L_x_5707) ;  /* 0xfffffffc00f08947 */ /* 0x010fea000383ffff */
[----:B------:R-:W-:Y:S05]  /*14470*/  BRA `(.L_x_5735) ;  /* 0xfffffff400e07947 */ /* 0x000fea000383ffff */
.L_x_5709:
[----:B--2---:R2:W4:Y:S02]  /*14480*/  SYNCS.PHASECHK.TRANS64.TRYWAIT P0, [R5+URZ], R4 ;  /* 0x00000004050075a7 */ /* 0x004524000800017f */
[----:B----4-:R-:W-:Y:S05]  /*14490*/  @!P0 NANOSLEEP.SYNCS 0x989680 ;  /* 0x009896800000895d */ /* 0x010fea0003900000 */
[----:B------:R-:W4:Y:S02]  /*144a0*/  @!P0 SYNCS.PHASECHK.TRANS64 P0, [R5+URZ], R4 ;  /* 0x00000004050085a7 */ /* 0x000f24000800007f */
[----:B----4-:R-:W-:Y:S05]  /*144b0*/  @!P0 BRA `(.L_x_5709) ;  /* 0xfffffffc00f08947 */ /* 0x010fea000383ffff */
[----:B------:R-:W-:Y:S05]  /*144c0*/  BRA `(.L_x_5736) ;  /* 0xfffffff400e47947 */ /* 0x000fea000383ffff */
.L_x_5737:
        /* <DEDUP_REMOVED lines=11> */
.L_x_7414:


//--------------------- .text._ZN7cutlass13device_kernelIN5flash11enable_sm90INS1_16FlashAttnBwdSm90INS1_25CollectiveMainloopBwdSm90ILi2ELi2ELi2EN4cute5tupleIJNS5_1CILi1EEES8_S8_EEENS6_IJNS7_ILi128EEESA_NS7_ILi64EEEEEENS_10bfloat16_tEfNS_4arch4Sm90ELb0ELb1ELb0ELb1ELb0ELb1ELb0ELb0ELi2ELi1ELi2ELi2ELb0EEENS1_24CollectiveEpilogueBwdGQAISC_fSF_Li256ELb1ELb0EEENS1_19SingleTileSchedulerILb1ELb0ELb0ELi128EEEEEEEEEvNT_6ParamsE --------------------------
	.section	.text._ZN7cutlass13device_kernelIN5flash11enable_sm90INS1_16FlashAttnBwdSm90INS1_25CollectiveMainloopBwdSm90ILi2ELi2ELi2EN4cute5tupleIJNS5_1CILi1EEES8_S8_EEENS6_IJNS7_ILi128EEESA_NS7_ILi64EEEEEENS_10bfloat16_tEfNS_4arch4Sm90ELb0ELb1ELb0ELb1ELb0ELb1ELb0ELb0ELi2ELi1ELi2ELi2ELb0EEENS1_24CollectiveEpilogueBwdGQAISC_fSF_Li256ELb1ELb0EEENS1_19SingleTileSchedulerILb1ELb0ELb0ELi128EEEEEEEEEvNT_6ParamsE,"ax",@progbits
	.align	128
.text._ZN7cutlass13device_kernelIN5flash11enable_sm90INS1_16FlashAttnBwdSm90INS1_25CollectiveMainloopBwdSm90ILi2ELi2ELi2EN4cute5tupleIJNS5_1CILi1EEES8_S8_EEENS6_IJNS7_ILi128EEESA_NS7_ILi64EEEEEENS_10bfloat16_tEfNS_4arch4Sm90ELb0ELb1ELb0ELb1ELb0ELb1ELb0ELb0ELi2ELi1ELi2ELi2ELb0EEENS1_24CollectiveEpilogueBwdGQAISC_fSF_Li256ELb1ELb0EEENS1_19SingleTileSchedulerILb1ELb0ELb0ELi128EEEEEEEEEvNT_6ParamsE:
        .type           _ZN7cutlass13device_kernelIN5flash11enable_sm90INS1_16FlashAttnBwdSm90INS1_25CollectiveMainloopBwdSm90ILi2ELi2ELi2EN4cute5tupleIJNS5_1CILi1EEES8_S8_EEENS6_IJNS7_ILi128EEESA_NS7_ILi64EEEEEENS_10bfloat16_tEfNS_4arch4Sm90ELb0ELb1ELb0ELb1ELb0ELb1ELb0ELb0ELi2ELi1ELi2ELi2ELb0EEENS1_24CollectiveEpilogueBwdGQAISC_fSF_Li256ELb1ELb0EEENS1_19SingleTileSchedulerILb1ELb0ELb0ELi128EEEEEEEEEvNT_6ParamsE,@function
        .size           _ZN7cutlass13device_kernelIN5flash11enable_sm90INS1_16FlashAttnBwdSm90INS1_25CollectiveMainloopBwdSm90ILi2ELi2ELi2EN4cute5tupleIJNS5_1CILi1EEES8_S8_EEENS6_IJNS7_ILi128EEESA_NS7_ILi64EEEEEENS_10bfloat16_tEfNS_4arch4Sm90ELb0ELb1ELb0ELb1ELb0ELb1ELb0ELb0ELi2ELi1ELi2ELi2ELb0EEENS1_24CollectiveEpilogueBwdGQAISC_fSF_Li256ELb1ELb0EEENS1_19SingleTileSchedulerILb1ELb0ELb0ELi128EEEEEEEEEvNT_6ParamsE,(.L_x_7415 - _ZN7cutlass13device_kernelIN5flash11enable_sm90INS1_16FlashAttnBwdSm90INS1_25CollectiveMainloopBwdSm90ILi2ELi2ELi2EN4cute5tupleIJNS5_1CILi1EEES8_S8_EEENS6_IJNS7_ILi128EEESA_NS7_ILi64EEEEEENS_10bfloat16_tEfNS_4arch4Sm90ELb0ELb1ELb0ELb1ELb0ELb1ELb0ELb0ELi2ELi1ELi2ELi2ELb0EEENS1_24CollectiveEpilogueBwdGQAISC_fSF_Li256ELb1ELb0EEENS1_19SingleTileSchedulerILb1ELb0ELb0ELi128EEEEEEEEEvNT_6ParamsE)
        .other          _ZN7cutlass13device_kernelIN5flash11enable_sm90INS1_16FlashAttnBwdSm90INS1_25CollectiveMainloopBwdSm90ILi2ELi2ELi2EN4cute5tupleIJNS5_1CILi1EEES8_S8_EEENS6_IJNS7_ILi128EEESA_NS7_ILi64EEEEEENS_10bfloat16_tEfNS_4arch4Sm90ELb0ELb1ELb0ELb1ELb0ELb1ELb0ELb0ELi2ELi1ELi2ELi2ELb0EEENS1_24CollectiveEpilogueBwdGQAISC_fSF_Li256ELb1ELb0EEENS1_19SingleTileSchedulerILb1ELb0ELb0ELi128EEEEEEEEEvNT_6ParamsE,@"STO_CUDA_ENTRY STV_DEFAULT"
_ZN7cutlass13device_kernelIN5flash11enable_sm90INS1_16FlashAttnBwdSm90INS1_25CollectiveMainloopBwdSm90ILi2ELi2ELi2EN4cute5tupleIJNS5_1CILi1EEES8_S8_EEENS6_IJNS7_ILi128EEESA_NS7_ILi64EEEEEENS_10bfloat16_tEfNS_4arch4Sm90ELb0ELb1ELb0ELb1ELb0ELb1ELb0ELb0ELi2ELi1ELi2ELi2ELb0EEENS1_24CollectiveEpilogueBwdGQAISC_fSF_Li256ELb1ELb0EEENS1_19SingleTileSchedulerILb1ELb0ELb0ELi128EEEEEEEEEvNT_6ParamsE:
        /* <DEDUP_REMOVED lines=24> */
.L_x_5739:
[----:B------:R-:W-:Y:S05]  /*0180*/  BSYNC B0 ;  /* 0x0000000000007941 */ /* 0x000fea0003800000 */
.L_x_5738:
        /* <DEDUP_REMOVED lines=37> */
.L_x_5740:
        /* <DEDUP_REMOVED lines=22> */
.L_x_5741:
[----:B------:R-:W-:Y:S01]  /*0540*/  PLOP3.LUT P0, PT, PT, PT, UP0, 0x80, 0x0 ;  /* 0x000000000000781c */ /* 0x000fe20003f0f008 */
[----:B------:R-:W-:Y:S01]  /*0550*/  NOP ;  /* 0x0000000000007918 */ /* 0x000fe20000000000 */
[----:B------:R-:W-:Y:S01]  /*0560*/  ULDC.64 UR38, c[0x0][0x208] ;  /* 0x0000820000267ab9 */ /* 0x000fe20000000a00 */
[----:B------:R-:W-:Y:S01]  /*0570*/  BSSY B6, `(.L_x_5742) ;  /* 0x000113b000067945 */ /* 0x000fe20003800000 */
[----:B-12-4-:R-:W-:Y:S09]  /*0580*/  BAR.SYNC.DEFER_BLOCKING 0x0 ;  /* 0x0000000000007b1d */ /* 0x016ff20000010000 */
[----:B------:R-:W-:Y:S05]  /*0590*/  @!P0 BRA `(.L_x_5743) ;  /* 0x000000dc001c8947 */ /* 0x000fea0003800000 */
.L_x_5744:
        /* <DEDUP_REMOVED lines=24> */
.L_x_5745:
        /* <DEDUP_REMOVED lines=14> */
.L_x_5747:
[----:B------:R-:W-:-:S05]  /*0800*/  ULDC UR4, c[0x0][0x8c4] ;  /* 0x0002310000047ab9 */ /* 0x000fca0000000800 */
.L_x_5746:
        /* <DEDUP_REMOVED lines=19> */
.L_x_5749:
        /* <DEDUP_REMOVED lines=14> */
.L_x_5750:
        /* <DEDUP_REMOVED lines=11> */
.L_x_5751:
        /* <DEDUP_REMOVED lines=13> */
.L_x_5752:
        /* <DEDUP_REMOVED lines=50> */
.L_x_5753:
        /* <DEDUP_REMOVED lines=28> */
.L_x_5756:
        /* <DEDUP_REMOVED lines=15> */
.L_x_5755:
        /* <DEDUP_REMOVED lines=22> */
.L_x_5758:
        /* <DEDUP_REMOVED lines=15> */
.L_x_5757:
[----:B------:R-:W-:Y:S01]  /*13c0*/  SHF.R.S32.HI R6, RZ, 0x1f, R17 ;  /* 0x0000001fff067819 */ /* 0x000fe20000011411 */
[----:B------:R-:W-:-:S03]  /*13d0*/  UMOV UR4, 0xffffffff ;  /* 0xffffffff00047882 */ /* 0x000fc60000000000 */
[----:B------:R-:W-:-:S04]  /*13e0*/  LEA.HI R0, R6, R17, RZ, 0x7 ;  /* 0x0000001106007211 */ /* 0x000fc800078f38ff */
[----:B------:R-:W-:Y:S01]  /*13f0*/  SHF.R.S32.HI R10, RZ, 0x7, R0 ;  /* 0x00000007ff0a7819 */ /* 0x000fe20000011400 */
[----:B------:R-:W-:Y:S06]  /*1400*/  BRA.DIV UR4, `(.L_x_5759) ;  /* 0x00000106044c7947 */ /* 0x000fec000b800000 */
[----:B------:R1:W2:Y:S02]  /*1410*/  SHFL.IDX PT, R14, R10, RZ, 0x1f ;  /* 0x00001fff0a0e7589 */ /* 0x0002a400000e0000 */
.L_x_5867:
        /* <DEDUP_REMOVED lines=23> */
.L_x_5760:
        /* <DEDUP_REMOVED lines=70> */
[----:B------:R-:W-:Y:S02]  /*19f0*/  SHF.R.S32.HI R7, RZ, 0x1f, R0 ;  /* 0x0000001fff077819 */ /* 0x000fe40000011400 */
[----:B------:R-:W-:Y:S02]  /*1a00*/  CS2R R174, SRZ ;  /* 0x0000000000ae7805 */ /* 0x000fe4000001ff00 */
[----:B------:R-:W-:-:S02]  /*1a10*/  LOP3.LUT R9, R5, 0xfffffff8, RZ, 0xc0, !PT ;  /* 0xfffffff805097812 */ /* 0x000fc400078ec0ff */
[----:B------:R-:W-:Y:S02]  /*1a20*/  CS2R R172, SRZ ;  /* 0x0000000000ac7805 */ /* 0x000fe4000001ff00 */
[----:B------:R-:W-:Y:S02]  /*1a30*/  LOP3.LUT R6, R6, 0xfffffffc, RZ, 0xc0, !PT ;  /* 0xfffffffc06067812 */ /* 0x000fe400078ec0ff */
[----:B------:R-:W-:Y:S02]  /*1a40*/  CS2R R170, SRZ ;  /* 0x0000000000aa7805 */ /* 0x000fe4000001ff00 */
[CC--:B------:R-:W-:Y:S01]  /*1a50*/  LEA.HI R4, R7.reuse, R0.reuse, RZ, 0x3 ;  /* 0x0000000007047211 */ /* 0x0c0fe200078f18ff */
[----:B------:R-:W-:Y:S01]  /*1a60*/  IMAD.IADD R8, R8, 0x1, -R9 ;  /* 0x0000000108087824 */ /* 0x000fe200078e0a09 */
[----:B------:R-:W-:Y:S01]  /*1a70*/  LEA.HI R7, R7, R0, RZ, 0x2 ;  /* 0x0000000007077211 */ /* 0x000fe200078f10ff */
[----:B------:R-:W-:Y:S01]  /*1a80*/  IMAD.IADD R5, R17, 0x1, -R6 ;  /* 0x0000000111057824 */ /* 0x000fe200078e0a06 */
[----:B------:R-:W-:-:S02]  /*1a90*/  SHF.R.S32.HI R0, RZ, 0x3, R4 ;  /* 0x00000003ff007819 */ /* 0x000fc40000011404 */
[----:B------:R-:W-:Y:S02]  /*1aa0*/  CS2R R168, SRZ ;  /* 0x0000000000a87805 */ /* 0x000fe4000001ff00 */
[----:B------:R-:W-:Y:S02]  /*1ab0*/  SHF.R.S32.HI R9, RZ, 0x1f, R4 ;  /* 0x0000001fff097819 */ /* 0x000fe40000011404 */
[----:B------:R-:W-:Y:S02]  /*1ac0*/  CS2R R166, SRZ ;  /* 0x0000000000a67805 */ /* 0x000fe4000001ff00 */
[----:B------:R-:W-:Y:S02]  /*1ad0*/  LEA.HI R6, R10, R11, RZ, 0x5 ;  /* 0x0000000b0a067211 */ /* 0x000fe400078f28ff */
[----:B------:R-:W-:Y:S02]  /*1ae0*/  CS2R R164, SRZ ;  /* 0x0000000000a47805 */ /* 0x000fe4000001ff00 */
[----:B------:R-:W-:-:S02]  /*1af0*/  SHF.R.S32.HI R4, RZ, 0x2, R7 ;  /* 0x00000002ff047819 */ /* 0x000fc40000011407 */
[----:B------:R-:W-:Y:S02]  /*1b00*/  CS2R R162, SRZ ;  /* 0x0000000000a27805 */ /* 0x000fe4000001ff00 */
[----:B------:R-:W-:Y:S02]  /*1b10*/  LEA.HI R10, R12, R12, RZ, 0x1 ;  /* 0x0000000c0c0a7211 */ /* 0x000fe400078f08ff */
[----:B------:R-:W-:Y:S02]  /*1b20*/  CS2R R160, SRZ ;  /* 0x0000000000a07805 */ /* 0x000fe4000001ff00 */
[----:B------:R-:W-:Y:S01]  /*1b30*/  SHF.R.S32.HI R11, RZ, 0x5, R6 ;  /* 0x00000005ff0b7819 */ /* 0x000fe20000011406 */
[----:B------:R-:W-:Y:S01]  /*1b40*/  VIADD R6, R4, 0x8 ;  /* 0x0000000804067836 */ /* 0x000fe20000000000 */
[----:B------:R-:W-:Y:S02]  /*1b50*/  LEA.HI R9, R9, R0, RZ, 0x4 ;  /* 0x0000000009097211 */ /* 0x000fe400078f20ff */
[----:B------:R-:W-:-:S02]  /*1b60*/  CS2R R158, SRZ ;  /* 0x00000000009e7805 */ /* 0x000fc4000001ff00 */
[----:B------:R-:W-:Y:S01]  /*1b70*/  LOP3.LUT R10, R10, 0x3fffffe, RZ, 0xc0, !PT ;  /* 0x03fffffe0a0a7812 */ /* 0x000fe200078ec0ff */
[----:B------:R-:W-:Y:S01]  /*1b80*/  IMAD R11, R11, 0x10, R8 ;  /* 0x000000100b0b7824 */ /* 0x000fe200078e0208 */
        /* <DEDUP_REMOVED lines=9> */
[C---:B------:R-:W-:Y:S01]  /*1c20*/  VIADD R10, R4.reuse, 0x10 ;  /* 0x00000010040a7836 */ /* 0x040fe20000000000 */
[----:B------:R-:W-:Y:S01]  /*1c30*/  SHF.R.S32.HI R11, RZ, 0x1f, R8 ;  /* 0x0000001fff0b7819 */ /* 0x000fe20000011408 */
[----:B------:R-:W-:Y:S01]  /*1c40*/  VIADD R12, R4, 0x18 ;  /* 0x00000018040c7836 */ /* 0x000fe20000000000 */
[----:B------:R-:W-:Y:S01]  /*1c50*/  CS2R R154, SRZ ;  /* 0x00000000009a7805 */ /* 0x000fe2000001ff00 */
[----:B------:R-:W-:Y:S01]  /*1c60*/  IMAD.IADD R9, R6, 0x1, -R9 ;  /* 0x0000000106097824 */ /* 0x000fe200078e0a09 */
[----:B------:R-:W-:Y:S01]  /*1c70*/  LEA.HI R6, R10, R10, RZ, 0x1 ;  /* 0x0000000a0a067211 */ /* 0x000fe200078f08ff */
[----:B------:R-:W-:Y:S01]  /*1c80*/  IMAD.IADD R7, R4, 0x1, -R7 ;  /* 0x0000000104077824 */ /* 0x000fe200078e0a07 */
[----:B------:R-:W-:-:S02]  /*1c90*/  LEA.HI R14, R12, R12, RZ, 0x1 ;  /* 0x0000000c0c0e7211 */ /* 0x000fc400078f08ff */
[----:B------:R-:W-:Y:S02]  /*1ca0*/  CS2R R152, SRZ ;  /* 0x0000000000987805 */ /* 0x000fe4000001ff00 */
[----:B------:R-:W-:Y:S01]  /*1cb0*/  SHF.R.S32.HI R4, RZ, 0x1, R8 ;  /* 0x00000001ff047819 */ /* 0x000fe20000011408 */
[----:B------:R-:W-:Y:S01]  /*1cc0*/  IMAD R229, R0, 0x8, R7 ;  /* 0x0000000800e57824 */ /* 0x000fe200078e0207 */
[----:B------:R-:W-:Y:S01]  /*1cd0*/  LOP3.LUT R13, R6, 0xfffffffe, RZ, 0xc0, !PT ;  /* 0xfffffffe060d7812 */ /* 0x000fe200078ec0ff */
[----:B------:R-:W-:Y:S01]  /*1ce0*/  IMAD.U32 R7, RZ, RZ, UR44 ;  /* 0x0000002cff077e24 */ /* 0x000fe2000f8e00ff */
[--C-:B------:R-:W-:Y:S01]  /*1cf0*/  SHF.R.S32.HI R8, RZ, 0x1, R6.reuse ;  /* 0x00000001ff087819 */ /* 0x100fe20000011406 */
[----:B------:R-:W-:Y:S01]  /*1d00*/  IMAD.MOV.U32 R0, RZ, RZ, RZ ;  /* 0x000000ffff007224 */ /* 0x000fe200078e00ff */
        /* <DEDUP_REMOVED lines=26> */
[----:B------:R-:W-:Y:S01]  /*1eb0*/  IADD3 R6, -R18, UR41, -R7 ;  /* 0x0000002912067c10 */ /* 0x000fe2000fffe907 */
[----:B------:R-:W-:Y:S01]  /*1ec0*/  IMAD R227, R4, 0x8, R9 ;  /* 0x0000000804e37824 */ /* 0x000fe200078e0209 */
[----:B------:R-:W-:Y:S01]  /*1ed0*/  CS2R R194, SRZ ;  /* 0x0000000000c27805 */ /* 0x000fe2000001ff00 */
[----:B------:R-:W-:Y:S01]  /*1ee0*/  IMAD R226, R226, 0x8, R13 ;  /* 0x00000008e2e27824 */ /* 0x000fe200078e020d */
[----:B------:R-:W-:Y:S01]  /*1ef0*/  CS2R R192, SRZ ;  /* 0x0000000000c07805 */ /* 0x000fe2000001ff00 */
[----:B------:R-:W-:Y:S01]  /*1f00*/  IMAD.MOV.U32 R4, RZ, RZ, RZ ;  /* 0x000000ffff047224 */ /* 0x000fe200078e00ff */
[----:B------:R-:W-:-:S02]  /*1f10*/  CS2R R190, SRZ ;  /* 0x0000000000be7805 */ /* 0x000fc4000001ff00 */
[----:B------:R-:W-:Y:S02]  /*1f20*/  CS2R R188, SRZ ;  /* 0x0000000000bc7805 */ /* 0x000fe4000001ff00 */
[----:B------:R-:W-:Y:S02]  /*1f30*/  CS2R R186, SRZ ;  /* 0x0000000000ba7805 */ /* 0x000fe4000001ff00 */
[----:B------:R-:W-:Y:S02]  /*1f40*/  CS2R R184, SRZ ;  /* 0x0000000000b87805 */ /* 0x000fe4000001ff00 */
[----:B------:R-:W-:-:S07]  /*1f50*/  IADD3 R7, RZ, -UR44, -R18 ;  /* 0x8000002cff077c10 */ /* 0x000fce000fffe812 */
.L_x_5773:
[----:B------:R-:W-:-:S06]  /*1f60*/  ULOP3.LUT UR4, UR36, 0x1, URZ, 0xfc, !UPT ;  /* 0x0000000124047892 */ /* 0x000fcc000f8efc3f */
[----:B-1----:R-:W-:-:S05]  /*1f70*/  IMAD.U32 R8, RZ, RZ, UR4 ;  /* 0x00000004ff087e24 */ /* 0x002fca000f8e00ff */
[----:B------:R-:W-:-:S13]  /*1f80*/  ISETP.NE.AND P6, PT, R8, 0x3, PT ;  /* 0x000000030800780c */ /* 0x000fda0003fc5270 */
[----:B------:R-:W-:Y:S05]  /*1f90*/  @!P6 BRA `(.L_x_5763) ;  /* 0x000000000004e947 */ /* 0x000fea0003800000 */
[----:B------:R-:W-:Y:S01]  /*1fa0*/  BPT.TRAP 0x1 ;  /* 0x000000040000795c */ /* 0x000fe20000300000 */
.L_x_5763:
[----:B------:R-:W-:Y:S01]  /*1fb0*/  IMAD R8, R0, 0x8, R16 ;  /* 0x0000000800087824 */ /* 0x000fe200078e0210 */
[----:B------:R-:W-:-:S04]  /*1fc0*/  SHF.L.U32 R23, R4, 0x1f, RZ ;  /* 0x0000001f04177819 */ /* 0x000fc800000006ff */
[----:B------:R1:W2:Y:S01]  /*1fd0*/  SYNCS.PHASECHK.TRANS64.TRYWAIT P0, [R8+URZ+0x30c10], R23 ;  /* 0x030c1017080075a7 */ /* 0x0002a2000800017f */
[----:B------:R-:W-:Y:S05]  /*1fe0*/  @!P6 BRA `(.L_x_5764) ;  /* 0x000000000004e947 */ /* 0x000fea0003800000 */
[----:B------:R-:W-:Y:S01]  /*1ff0*/  BPT.TRAP 0x1 ;  /* 0x000000040000795c */ /* 0x000fe20000300000 */
.L_x_5764:
[----:B------:R-:W-:-:S05]  /*2000*/  VIADD R9, R16, 0x10000 ;  /* 0x0001000010097836 */ /* 0x000fca0000000000 */
[----:B------:R-:W-:-:S04]  /*2010*/  SHF.R.U32.HI R9, RZ, 0x4, R9 ;  /* 0x00000004ff097819 */ /* 0x000fc80000011609 */
[----:B------:R-:W-:Y:S01]  /*2020*/  LOP3.LUT R9, R9, 0x3fff, RZ, 0xc0, !PT ;  /* 0x00003fff09097812 */ /* 0x000fe200078ec0ff */
[----:B--2---:R-:W-:Y:S06]  /*2030*/  @P0 BRA `(.L_x_5765) ;  /* 0x0000000000080947 */ /* 0x004fec0003800000 */
[----:B------:R-:W2:Y:S02]  /*2040*/  SYNCS.PHASECHK.TRANS64.TRYWAIT P0, [R8+URZ+0x30c10], R23 ;  /* 0x030c1017080075a7 */ /* 0x000ea4000800017f */
[----:B--2---:R-:W-:Y:S05]  /*2050*/  @!P0 BRA `(.L_x_5766) ;  /* 0x000000f8006c8947 */ /* 0x004fea0003800000 */
.L_x_5765:
        /* <DEDUP_REMOVED lines=60> */
.L_x_5767:
[----:B------:R1:W1:Y:S01]  /*2420*/  SYNCS.PHASECHK.TRANS64.TRYWAIT P0, [R8+URZ+0x30c30], R23 ;  /* 0x030c3017080075a7 */ /* 0x000262000800017f */
[----:B------:R-:W-:Y:S05]  /*2430*/  @!P6 BRA `(.L_x_5768) ;  /* 0x000000000004e947 */ /* 0x000fea0003800000 */
[----:B------:R-:W-:Y:S01]  /*2440*/  BPT.TRAP 0x1 ;  /* 0x000000040000795c */ /* 0x000fe20000300000 */
.L_x_5768:
[----:B------:R-:W2:Y:S01]  /*2450*/  LDC.64 R24, c[0x0][0x748] ;  /* 0x0001d200ff187b82 */ /* 0x000ea20000000a00 */
[----:B------:R-:W-:-:S05]  /*2460*/  VIADD R13, R16, 0x18000 ;  /* 0x00018000100d7836 */ /* 0x000fca0000000000 */
[----:B------:R-:W-:Y:S01]  /*2470*/  SHF.R.U32.HI R13, RZ, 0x4, R13 ;  /* 0x00000004ff0d7819 */ /* 0x000fe2000001160d */
[----:B-1----:R-:W-:Y:S06]  /*2480*/  @P0 BRA `(.L_x_5769) ;  /* 0x0000000000080947 */ /* 0x002fec0003800000 */
[----:B------:R-:W1:Y:S02]  /*2490*/  SYNCS.PHASECHK.TRANS64.TRYWAIT P0, [R8+URZ+0x30c30], R23 ;  /* 0x030c3017080075a7 */ /* 0x000e64000800017f */
[----:B-1----:R-:W-:Y:S05]  /*24a0*/  @!P0 BRA `(.L_x_5770) ;  /* 0x000000f4006c8947 */ /* 0x002fea0003800000 */
.L_x_5769:
        /* <DEDUP_REMOVED lines=32> */
[----:B------:R-:W-:Y:S01]  /*26b0*/  VIADD R221, R5, 0x8 ;  /* 0x0000000805dd7836 */ /* 0x000fe20000000000 */
[C---:B------:R-:W-:Y:S01]  /*26c0*/  ISETP.GE.AND P1, PT, R22.reuse, RZ, PT ;  /* 0x000000ff1600720c */ /* 0x040fe20003f26270 */
[----:B------:R-:W-:Y:S01]  /*26d0*/  ULDC UR11, c[0x0][0x744] ;  /* 0x0001d100000b7ab9 */ /* 0x000fe20000000800 */
        /* <DEDUP_REMOVED lines=16> */
[----:B------:R-:W-:Y:S01]  /*27e0*/  VIADD R23, R5, 0xc ;  /* 0x0000000c05177836 */ /* 0x000fe20000000000 */
[----:B------:R-:W-:Y:S01]  /*27f0*/  ISETP.GE.AND P1, PT, R22, 0x8, PT ;  /* 0x000000081600780c */ /* 0x000fe20003f26270 */
[--C-:B--2---:R-:W-:Y:S01]  /*2800*/  FFMA.FTZ R222, R222, UR11, -R217.reuse ;  /* 0x0000000bdede7c23 */ /* 0x104fe200080108d9 */
[----:B------:R-:W-:Y:S01]  /*2810*/  FFMA.FTZ R217, R148, UR11, -R217 ;  /* 0x0000000b94d97c23 */ /* 0x000fe200080108d9 */
[----:B------:R-:W-:Y:S01]  /*2820*/  ISETP.GE.AND P3, PT, R13, 0x8, PT ;  /* 0x000000080d00780c */ /* 0x000fe20003f66270 */
[----:B------:R-:W-:Y:S01]  /*2830*/  HGMMA.64x128x16.F32.BF16 R24, gdesc[UR4], RZ, !UPT, gsb0 ;  /* 0x01e00000041879f0 */ /* 0x000fe2000c0018ff */
[----:B------:R-:W-:Y:S01]  /*2840*/  UIADD3 UR6, UR10, 0x2, URZ ;  /* 0x000000020a067890 */ /* 0x000fe2000fffe03f */
[----:B------:R-:W1:Y:S01]  /*2850*/  SHFL.IDX PT, R216, R21, R23, 0x1f ;  /* 0x00001f1715d87589 */ /* 0x000e6200000e0000 */
[----:B------:R-:W-:Y:S01]  /*2860*/  UIADD3 UR4, UR9, 0x2, URZ ;  /* 0x0000000209047890 */ /* 0x000fe2000fffe03f */
[----:B------:R-:W-:Y:S01]  /*2870*/  ISETP.GT.OR P1, PT, R20, 0x8, !P1 ;  /* 0x000000081400780c */ /* 0x000fe20004f24670 */
[----:B------:R-:W-:Y:S01]  /*2880*/  UMOV UR7, 0x40000040 ;  /* 0x4000004000077882 */ /* 0x000fe20000000000 */
[----:B------:R-:W-:Y:S01]  /*2890*/  UMOV UR5, 0x40000040 ;  /* 0x4000004000057882 */ /* 0x000fe20000000000 */
[----:B------:R-:W-:Y:S01]  /*28a0*/  VIADD R148, R5, 0x10 ;  /* 0x0000001005947836 */ /* 0x000fe20000000000 */
[----:B------:R-:W-:Y:S01]  /*28b0*/  ISETP.GE.AND P0, PT, R13, 0x9, PT ;  /* 0x000000090d00780c */ /* 0x000fe20003f06270 */
[----:B------:R-:W-:Y:S01]  /*28c0*/  MUFU.EX2 R219, R219 ;  /* 0x000000db00db7308 */ /* 0x000fe20000000800 */
[----:B------:R-:W-:-:S02]  /*28d0*/  ISETP.GT.OR P3, PT, R19, 0x8, !P3 ;  /* 0x000000081300780c */ /* 0x000fc40005f64670 */
[----:B------:R-:W-:Y:S01]  /*28e0*/  FSEL R88, R88, -INF , !P1 ;  /* 0xff80000058587808 */ /* 0x000fe20004800000 */
[----:B------:R-:W2:Y:S01]  /*28f0*/  SHFL.IDX PT, R150, R21, R148, 0x1f ;  /* 0x00001f9415967589 */ /* 0x000ea200000e0000 */
[----:B------:R-:W-:Y:S02]  /*2900*/  ISETP.GE.AND P1, PT, R13, 0x10, PT ;  /* 0x000000100d00780c */ /* 0x000fe40003f26270 */
[----:B------:R-:W-:Y:S02]  /*2910*/  ISETP.GE.AND P2, PT, R22, 0x9, PT ;  /* 0x000000091600780c */ /* 0x000fe40003f46270 */
[C---:B------:R-:W-:Y:S02]  /*2920*/  ISETP.GT.OR P0, PT, R19.reuse, 0x9, !P0 ;  /* 0x000000091300780c */ /* 0x040fe40004704670 */
[----:B------:R-:W-:Y:S01]  /*2930*/  FSEL R218, R90, -INF , !P3 ;  /* 0xff8000005ada7808 */ /* 0x000fe20005800000 */
[----:B---3--:R-:W-:Y:S01]  /*2940*/  FFMA.FTZ R90, R88, UR11, -R149 ;  /* 0x0000000b585a7c23 */ /* 0x008fe20008010895 */
[----:B------:R-:W-:Y:S01]  /*2950*/  ISETP.GT.OR P1, PT, R19, 0x10, !P1 ;  /* 0x000000101300780c */ /* 0x000fe20004f24670 */
[----:B------:R-:W-:Y:S01]  /*2960*/  MUFU.EX2 R88, R220 ;  /* 0x000000dc00587308 */ /* 0x000fe20000000800 */
[----:B------:R-:W-:-:S02]  /*2970*/  ISETP.GT.OR P2, PT, R20, 0x9, !P2 ;  /* 0x000000091400780c */ /* 0x000fc40005744670 */
[----:B------:R-:W-:Y:S01]  /*2980*/  FSEL R151, R91, -INF , !P0 ;  /* 0xff8000005b977808 */ /* 0x000fe20004000000 */
[----:B------:R-:W-:Y:S01]  /*2990*/  FFMA.FTZ R91, R218, UR11, -R149 ;  /* 0x0000000bda5b7c23 */ /* 0x000fe20008010895 */
[----:B------:R-:W-:Y:S02]  /*29a0*/  FSEL R149, R94, -INF , !P1 ;  /* 0xff8000005e957808 */ /* 0x000fe40004800000 */
[C---:B------:R-:W-:Y:S01]  /*29b0*/  ISETP.GE.AND P1, PT, R22.reuse, 0x11, PT ;  /* 0x000000111600780c */ /* 0x040fe20003f26270 */
[----:B------:R-:W-:Y:S01]  /*29c0*/  MUFU.EX2 R90, R90 ;  /* 0x0000005a005a7308 */ /* 0x000fe20000000800 */
[C---:B------:R-:W-:Y:S02]  /*29d0*/  ISETP.GE.AND P4, PT, R22.reuse, 0x18, PT ;  /* 0x000000181600780c */ /* 0x040fe40003f86270 */
[----:B------:R-:W-:Y:S02]  /*29e0*/  FSEL R89, R89, -INF , !P2 ;  /* 0xff80000059597808 */ /* 0x000fe40005000000 */
[----:B------:R-:W-:-:S02]  /*29f0*/  ISETP.GE.AND P0, PT, R22, 0x10, PT ;  /* 0x000000101600780c */ /* 0x000fc40003f06270 */
[C---:B------:R-:W-:Y:S01]  /*2a00*/  ISETP.GT.OR P1, PT, R20.reuse, 0x11, !P1 ;  /* 0x000000111400780c */ /* 0x040fe20004f24670 */
[--C-:B-1----:R-:W-:Y:S01]  /*2a10*/  FFMA.FTZ R218, R89, UR11, -R216.reuse ;  /* 0x0000000b59da7c23 */ /* 0x102fe200080108d8 */
[C---:B------:R-:W-:Y:S01]  /*2a20*/  ISETP.GT.OR P4, PT, R20.reuse, 0x18, !P4 ;  /* 0x000000181400780c */ /* 0x040fe20006784670 */
[----:B------:R-:W-:Y:S01]  /*2a30*/  FFMA.FTZ R216, R151, UR11, -R216 ;  /* 0x0000000b97d87c23 */ /* 0x000fe200080108d8 */
[----:B------:R-:W-:Y:S01]  /*2a40*/  ISETP.GT.OR P0, PT, R20, 0x10, !P0 ;  /* 0x000000101400780c */ /* 0x000fe20004704670 */
[----:B------:R-:W-:Y:S01]  /*2a50*/  MUFU.EX2 R91, R91 ;  /* 0x0000005b005b7308 */ /* 0x000fe20000000800 */
[----:B------:R-:W-:Y:S02]  /*2a60*/  FSEL R151, R93, -INF , !P1 ;  /* 0xff8000005d977808 */ /* 0x000fe40004800000 */
[----:B------:R-:W-:Y:S02]  /*2a70*/  FSEL R96, R96, -INF , !P4 ;  /* 0xff80000060607808 */ /* 0x000fe40006000000 */
[----:B------:R-:W-:-:S02]  /*2a80*/  ISETP.GE.AND P5, PT, R22, 0x19, PT ;  /* 0x000000191600780c */ /* 0x000fc40003fa6270 */
[C---:B------:R-:W-:Y:S01]  /*2a90*/  ISETP.GE.AND P1, PT, R22.reuse, 0x29, PT ;  /* 0x000000291600780c */ /* 0x040fe20003f26270 */
[----:B------:R-:W-:Y:S01]  /*2aa0*/  MUFU.EX2 R93, R216 ;  /* 0x000000d8005d7308 */ /* 0x000fe20000000800 */
[----:B------:R-:W-:Y:S02]  /*2ab0*/  ISETP.GE.AND P4, PT, R22, 0x30, PT ;  /* 0x000000301600780c */ /* 0x000fe40003f86270 */
        /* <DEDUP_REMOVED lines=9> */
[----:B------:R-:W-:Y:S02]  /*2b50*/  FSEL R108, R108, -INF , !P4 ;  /* 0xff8000006c6c7808 */ /* 0x000fe40006000000 */
[C---:B------:R-:W-:Y:S02]  /*2b60*/  ISETP.GE.AND P5, PT, R22.reuse, 0x31, PT ;  /* 0x000000311600780c */ /* 0x040fe40003fa6270 */
[C---:B------:R-:W-:Y:S01]  /*2b70*/  ISETP.GE.AND P1, PT, R22.reuse, 0x41, PT ;  /* 0x000000411600780c */ /* 0x040fe20003f26270 */
[----:B------:R2:W3:Y:S01]  /*2b80*/  MUFU.EX2 R92, R218 ;  /* 0x000000da005c7308 */ /* 0x0004e20000000800 */
[----:B------:R-:W-:Y:S01]  /*2b90*/  ISETP.GE.AND P4, PT, R22, 0x48, PT ;  /* 0x000000481600780c */ /* 0x000fe20003f86270 */
[----:B-1----:R-:W-:Y:S01]  /*2ba0*/  VIADD R217, R5, 0x14 ;  /* 0x0000001405d97836 */ /* 0x002fe20000000000 */
[C---:B------:R-:W-:Y:S02]  /*2bb0*/  ISETP.GT.OR P5, PT, R20.reuse, 0x31, !P5 ;  /* 0x000000311400780c */ /* 0x040fe40006fa4670 */
[----:B------:R-:W-:-:S02]  /*2bc0*/  ISETP.GT.OR P1, PT, R20, 0x41, !P1 ;  /* 0x000000411400780c */ /* 0x000fc40004f24670 */
[----:B------:R-:W-:Y:S01]  /*2bd0*/  ISETP.GT.OR P4, PT, R20, 0x48, !P4 ;  /* 0x000000481400780c */ /* 0x000fe20006784670 */
[----:B------:R-:W-:Y:S01]  /*2be0*/  MUFU.EX2 R94, R94 ;  /* 0x0000005e005e7308 */ /* 0x000fe20000000800 */
[----:B------:R-:W-:Y:S01]  /*2bf0*/  FSEL R109, R109, -INF , !P5 ;  /* 0xff8000006d6d7808 */ /* 0x000fe20006800000 */
[----:B--2---:R-:W-:Y:S01]  /*2c00*/  VIADD R218, R5, 0x18 ;  /* 0x0000001805da7836 */ /* 0x004fe20000000000 */
[----:B------:R-:W-:Y:S02]  /*2c10*/  FSEL R117, R117, -INF , !P1 ;  /* 0xff80000075757808 */ /* 0x000fe40004800000 */
[----:B------:R-:W-:Y:S02]  /*2c20*/  FSEL R220, R120, -INF , !P4 ;  /* 0xff80000078dc7808 */ /* 0x000fe40006000000 */
[C---:B------:R-:W-:Y:S01]  /*2c30*/  ISETP.GE.AND P5, PT, R22.reuse, 0x49, PT ;  /* 0x000000491600780c */ /* 0x040fe20003fa6270 */
[----:B------:R1:W-:Y:S01]  /*2c40*/  MUFU.EX2 R120, R222 ;  /* 0x000000de00787308 */ /* 0x0003e20000000800 */
[C---:B------:R-:W-:Y:S01]  /*2c50*/  ISETP.GE.AND P1, PT, R22.reuse, 0x59, PT ;  /* 0x000000591600780c */ /* 0x040fe20003f26270 */
[----:B------:R-:W2:Y:S01]  /*2c60*/  SHFL.IDX PT, R228, R21, R218, 0x1f ;  /* 0x00001fda15e47589 */ /* 0x000ea200000e0000 */
[----:B------:R-:W-:-:S02]  /*2c70*/  ISETP.GE.AND P4, PT, R22, 0x60, PT ;  /* 0x000000601600780c */ /* 0x000fc40003f86270 */
[C---:B------:R-:W-:Y:S02]  /*2c80*/  ISETP.GT.OR P5, PT, R20.reuse, 0x49, !P5 ;  /* 0x000000491400780c */ /* 0x040fe40006fa4670 */
[C---:B------:R-:W-:Y:S02]  /*2c90*/  ISETP.GT.OR P1, PT, R20.reuse, 0x59, !P1 ;  /* 0x000000591400780c */ /* 0x040fe40004f24670 */
[----:B------:R-:W-:Y:S01]  /*2ca0*/  ISETP.GT.OR P4, PT, R20, 0x60, !P4 ;  /* 0x000000601400780c */ /* 0x000fe20006784670 */
[----:B-1----:R-:W1:Y:S01]  /*2cb0*/  SHFL.IDX PT, R222, R21, R217, 0x1f ;  /* 0x00001fd915de7589 */ /* 0x002e6200000e0000 */
[----:B------:R-:W-:Y:S02]  /*2cc0*/  FSEL R121, R121, -INF , !P5 ;  /* 0xff80000079797808 */ /* 0x000fe40006800000 */
[----:B------:R-:W-:Y:S02]  /*2cd0*/  FSEL R129, R129, -INF , !P1 ;  /* 0xff80000081817808 */ /* 0x000fe40004800000 */
[----:B------:R-:W-:-:S02]  /*2ce0*/  FSEL R132, R132, -INF , !P4 ;  /* 0xff80000084847808 */ /* 0x000fc40006000000 */
[C---:B------:R-:W-:Y:S02]  /*2cf0*/  ISETP.GE.AND P2, PT, R22.reuse, 0x20, PT ;  /* 0x000000201600780c */ /* 0x040fe40003f46270 */
[C---:B------:R-:W-:Y:S02]  /*2d00*/  ISETP.GE.AND P3, PT, R22.reuse, 0x21, PT ;  /* 0x000000211600780c */ /* 0x040fe40003f66270 */
[C---:B------:R-:W-:Y:S02]  /*2d10*/  ISETP.GE.AND P0, PT, R22.reuse, 0x28, PT ;  /* 0x000000281600780c */ /* 0x040fe40003f06270 */
[----:B------:R-:W-:Y:S02]  /*2d20*/  ISETP.GE.AND P5, PT, R22, 0x61, PT ;  /* 0x000000611600780c */ /* 0x000fe40003fa6270 */
[C---:B------:R-:W-:Y:S01]  /*2d30*/  ISETP.GE.AND P1, PT, R13.reuse, 0x11, PT ;  /* 0x000000110d00780c */ /* 0x040fe20003f26270 */
[----:B--2---:R-:W-:Y:S01]  /*2d40*/  FFMA.FTZ R96, R96, UR11, -R228 ;  /* 0x0000000b60607c23 */ /* 0x004fe200080108e4 */
        /* <DEDUP_REMOVED lines=9> */
[----:B------:R-:W-:Y:S01]  /*2de0*/  FSEL R104, R104, -INF , !P0 ;  /* 0xff80000068687808 */ /* 0x000fe20004000000 */
[----:B------:R-:W-:Y:S02]  /*2df0*/  WARPGROUP.DEPBAR.LE gsb0, 0x0 ;  /* 0x00008000000079c5 */ /* 0x000fe40000010000 */
[----:B------:R-:W-:Y:S01]  /*2e00*/  WARPGROUP.ARRIVE ;  /* 0x00000000000079c5 */ /* 0x000fe20000000000 */
[----:B------:R-:W-:Y:S02]  /*2e10*/  FSEL R133, R133, -INF , !P5 ;  /* 0xff80000085857808 */ /* 0x000fe40006800000 */
[----:B------:R-:W-:-:S02]  /*2e20*/  FSEL R97, R95, -INF , !P1 ;  /* 0xff8000005f617808 */ /* 0x000fc40004800000 */
[----:B------:R-:W-:Y:S01]  /*2e30*/  FSEL R98, R98, -INF , !P4 ;  /* 0xff80000062627808 */ /* 0x000fe20006000000 */
[----:B------:R-:W-:Y:S01]  /*2e40*/  HGMMA.64x128x16.F32.BF16 R24, gdesc[UR4], R24, gsb0 ;  /* 0x01e00000041879f0 */ /* 0x000fe20008001818 */
[----:B------:R-:W-:Y:S01]  /*2e50*/  UIADD3 UR6, UR10, 0x4, URZ ;  /* 0x000000040a067890 */ /* 0x000fe2000fffe03f */
[C---:B------:R-:W-:Y:S01]  /*2e60*/  ISETP.GE.AND P2, PT, R22.reuse, 0x38, PT ;  /* 0x000000381600780c */ /* 0x040fe20003f46270 */
[----:B------:R-:W-:Y:S01]  /*2e70*/  UIADD3 UR4, UR9, 0x4, URZ ;  /* 0x0000000409047890 */ /* 0x000fe2000fffe03f */
[C---:B------:R-:W-:Y:S01]  /*2e80*/  ISETP.GE.AND P3, PT, R22.reuse, 0x39, PT ;  /* 0x000000391600780c */ /* 0x040fe20003f66270 */
[----:B------:R-:W-:Y:S01]  /*2e90*/  UMOV UR7, 0x40000040 ;  /* 0x4000004000077882 */ /* 0x000fe20000000000 */
[----:B------:R-:W-:Y:S01]  /*2ea0*/  UMOV UR5, 0x40000040 ;  /* 0x4000004000057882 */ /* 0x000fe20000000000 */
[----:B------:R-:W-:Y:S01]  /*2eb0*/  ISETP.GE.AND P0, PT, R22, 0x40, PT ;  /* 0x000000401600780c */ /* 0x000fe20003f06270 */
[----:B-1----:R-:W-:Y:S01]  /*2ec0*/  FFMA.FTZ R233, R97, UR11, -R222 ;  /* 0x0000000b61e97c23 */ /* 0x002fe200080108de */
[C---:B------:R-:W-:Y:S01]  /*2ed0*/  ISETP.GE.AND P5, PT, R13.reuse, 0x19, PT ;  /* 0x000000190d00780c */ /* 0x040fe20003fa6270 */
[----:B------:R-:W1:Y:S01]  /*2ee0*/  MUFU.EX2 R97, R96 ;  /* 0x0000006000617308 */ /* 0x000e620000000800 */
[----:B------:R-:W-:-:S02]  /*2ef0*/  ISETP.GE.AND P1, PT, R13, 0x20, PT ;  /* 0x000000200d00780c */ /* 0x000fc40003f26270 */
[----:B------:R-:W-:Y:S02]  /*2f00*/  ISETP.GE.AND P4, PT, R13, 0x21, PT ;  /* 0x000000210d00780c */ /* 0x000fe40003f86270 */
[C---:B------:R-:W-:Y:S02]  /*2f10*/  ISETP.GT.OR P2, PT, R20.reuse, 0x38, !P2 ;  /* 0x000000381400780c */ /* 0x040fe40005744670 */
[C---:B------:R-:W-:Y:S01]  /*2f20*/  ISETP.GT.OR P3, PT, R20.reuse, 0x39, !P3 ;  /* 0x000000391400780c */ /* 0x040fe20005f64670 */
[----:B------:R2:W1:Y:S01]  /*2f30*/  MUFU.EX2 R95, R150 ;  /* 0x00000096005f7308 */ /* 0x0004620000000800 */
[----:B------:R-:W-:Y:S02]  /*2f40*/  ISETP.GT.OR P0, PT, R20, 0x40, !P0 ;  /* 0x000000401400780c */ /* 0x000fe40004704670 */
[C---:B------:R-:W-:Y:S02]  /*2f50*/  ISETP.GT.OR P5, PT, R19.reuse, 0x19, !P5 ;  /* 0x000000191300780c */ /* 0x040fe40006fa4670 */
[----:B------:R-:W-:-:S02]  /*2f60*/  ISETP.GT.OR P1, PT, R19, 0x20, !P1 ;  /* 0x000000201300780c */ /* 0x000fc40004f24670 */
[----:B------:R-:W-:Y:S02]  /*2f70*/  ISETP.GT.OR P4, PT, R19, 0x21, !P4 ;  /* 0x000000211300780c */ /* 0x000fe40006784670 */
[----:B------:R-:W-:Y:S01]  /*2f80*/  FSEL R112, R112, -INF , !P2 ;  /* 0xff80000070707808 */ /* 0x000fe20005000000 */
[----:B--2---:R-:W-:Y:S01]  /*2f90*/  VIADD R150, R5, 0x1c ;  /* 0x0000001c05967836 */ /* 0x004fe20000000000 */
[----:B------:R-:W-:Y:S02]  /*2fa0*/  FSEL R113, R113, -INF , !P3 ;  /* 0xff80000071717808 */ /* 0x000fe40005800000 */
[----:B------:R-:W-:Y:S02]  /*2fb0*/  FSEL R116, R116, -INF , !P0 ;  /* 0xff80000074747808 */ /* 0x000fe40004000000 */
[----:B------:R-:W-:Y:S01]  /*2fc0*/  FSEL R99, R99, -INF , !P5 ;  /* 0xff80000063637808 */ /* 0x000fe20006800000 */
[----:B------:R2:W4:Y:S01]  /*2fd0*/  SHFL.IDX PT, R232, R21, R150, 0x1f ;  /* 0x00001f9615e87589 */ /* 0x00052200000e0000 */
[----:B------:R-:W-:-:S02]  /*2fe0*/  FSEL R102, R102, -INF , !P1 ;  /* 0xff80000066667808 */ /* 0x000fc40004800000 */
[----:B------:R-:W-:Y:S02]  /*2ff0*/  FSEL R103, R103, -INF , !P4 ;  /* 0xff80000067677808 */ /* 0x000fe40006000000 */
[C---:B------:R-:W-:Y:S02]  /*3000*/  ISETP.GE.AND P2, PT, R22.reuse, 0x50, PT ;  /* 0x000000501600780c */ /* 0x040fe40003f46270 */
[C---:B------:R-:W-:Y:S02]  /*3010*/  ISETP.GE.AND P3, PT, R22.reuse, 0x51, PT ;  /* 0x000000511600780c */ /* 0x040fe40003f66270 */
[----:B------:R-:W-:Y:S01]  /*3020*/  ISETP.GE.AND P0, PT, R22, 0x58, PT ;  /* 0x000000581600780c */ /* 0x000fe20003f06270 */
[----:B--2---:R-:W2:Y:S01]  /*3030*/  MUFU.EX2 R21, R233 ;  /* 0x000000e900157308 */ /* 0x004ea20000000800 */
[C---:B------:R-:W-:Y:S02]  /*3040*/  ISETP.GE.AND P5, PT, R13.reuse, 0x28, PT ;  /* 0x000000280d00780c */ /* 0x040fe40003fa6270 */
[----:B------:R-:W-:-:S02]  /*3050*/  ISETP.GE.AND P1, PT, R13, 0x29, PT ;  /* 0x000000290d00780c */ /* 0x000fc40003f26270 */
[----:B------:R-:W-:Y:S02]  /*3060*/  ISETP.GE.AND P4, PT, R13, 0x30, PT ;  /* 0x000000300d00780c */ /* 0x000fe40003f86270 */
[C---:B------:R-:W-:Y:S02]  /*3070*/  ISETP.GT.OR P2, PT, R20.reuse, 0x50, !P2 ;  /* 0x000000501400780c */ /* 0x040fe40005744670 */
[C---:B------:R-:W-:Y:S02]  /*3080*/  ISETP.GT.OR P3, PT, R20.reuse, 0x51, !P3 ;  /* 0x000000511400780c */ /* 0x040fe40005f64670 */
[----:B------:R-:W-:Y:S02]  /*3090*/  ISETP.GT.OR P0, PT, R20, 0x58, !P0 ;  /* 0x000000581400780c */ /* 0x000fe40004704670 */
[----:B------:R-:W-:Y:S01]  /*30a0*/  ISETP.GT.OR P5, PT, R19, 0x28, !P5 ;  /* 0x000000281300780c */ /* 0x000fe20006fa4670 */
[--C-:B----4-:R-:W-:Y:S01]  /*30b0*/  FFMA.FTZ R230, R149, UR11, -R232.reuse ;  /* 0x0000000b95e67c23 */ /* 0x110fe200080108e8 */
[----:B------:R-:W-:Y:S01]  /*30c0*/  ISETP.GT.OR P1, PT, R19, 0x29, !P1 ;  /* 0x000000291300780c */ /* 0x000fe20004f24670 */
[----:B------:R-:W-:Y:S01]  /*30d0*/  FFMA.FTZ R99, R99, UR11, -R232 ;  /* 0x0000000b63637c23 */ /* 0x000fe200080108e8 */
[----:B------:R-:W-:-:S02]  /*30e0*/  ISETP.GT.OR P4, PT, R19, 0x30, !P4 ;  /* 0x000000301300780c */ /* 0x000fc40006784670 */
[----:B------:R-:W-:Y:S02]  /*30f0*/  FSEL R124, R124, -INF , !P2 ;  /* 0xff8000007c7c7808 */ /* 0x000fe40005000000 */
[----:B------:R-:W-:Y:S01]  /*3100*/  FSEL R125, R125, -INF , !P3 ;  /* 0xff8000007d7d7808 */ /* 0x000fe20005800000 */
[----:B------:R-:W-:Y:S01]  /*3110*/  MUFU.EX2 R99, R99 ;  /* 0x0000006300637308 */ /* 0x000fe20000000800 */
[----:B------:R-:W-:Y:S02]  /*3120*/  FSEL R128, R128, -INF , !P0 ;  /* 0xff80000080807808 */ /* 0x000fe40004000000 */
[----:B------:R-:W-:Y:S02]  /*3130*/  FSEL R216, R106, -INF , !P5 ;  /* 0xff8000006ad87808 */ /* 0x000fe40006800000 */
[----:B------:R-:W-:Y:S01]  /*3140*/  FSEL R107, R107, -INF , !P1 ;  /* 0xff8000006b6b7808 */ /* 0x000fe20004800000 */
[----:B------:R-:W4:Y:S01]  /*3150*/  SHFL.IDX PT, R106, R18, R221, 0x1f ;  /* 0x00001fdd126a7589 */ /* 0x000f2200000e0000 */
        /* <DEDUP_REMOVED lines=9> */
[C---:B------:R-:W-:Y:S01]  /*31f0*/  ISETP.GT.OR P2, PT, R20.reuse, 0x68, !P2 ;  /* 0x000000681400780c */ /* 0x040fe20005744670 */
[----:B------:R-:W3:Y:S01]  /*3200*/  SHFL.IDX PT, R98, R18, R5, 0x1f ;  /* 0x00001f0512627589 */ /* 0x000ee200000e0000 */
[----:B------:R-:W-:Y:S01]  /*3210*/  ISETP.GT.OR P0, PT, R20, 0x70, !P0 ;  /* 0x000000701400780c */ /* 0x000fe20004704670 */
[----:B------:R1:W5:Y:S01]  /*3220*/  MUFU.EX2 R96, R151 ;  /* 0x0000009700607308 */ /* 0x0003620000000800 */
[----:B------:R-:W-:Y:S01]  /*3230*/  FSEL R136, R136, -INF , !P2 ;  /* 0xff80000088887808 */ /* 0x000fe20005000000 */
[----:B------:R-:W2:Y:S01]  /*3240*/  SHFL.IDX PT, R228, R18, R223, 0x1f ;  /* 0x00001fdf12e47589 */ /* 0x000ea200000e0000 */
[----:B------:R-:W-:-:S02]  /*3250*/  ISETP.GE.AND P2, PT, R13, 0x31, PT ;  /* 0x000000310d00780c */ /* 0x000fc40003f46270 */
[----:B------:R-:W-:Y:S01]  /*3260*/  FSEL R140, R140, -INF , !P0 ;  /* 0xff8000008c8c7808 */ /* 0x000fe20004000000 */
[----:B------:R-:W5:Y:S01]  /*3270*/  SHFL.IDX PT, R222, R18, R23, 0x1f ;  /* 0x00001f1712de7589 */ /* 0x000f6200000e0000 */
[----:B------:R-:W-:Y:S01]  /*3280*/  ISETP.GE.AND P0, PT, R13, 0x39, PT ;  /* 0x000000390d00780c */ /* 0x000fe20003f06270 */
[--C-:B----4-:R-:W-:Y:S01]  /*3290*/  FFMA.FTZ R216, R216, UR11, -R106.reuse ;  /* 0x0000000bd8d87c23 */ /* 0x110fe2000801086a */
[C---:B------:R-:W-:Y:S01]  /*32a0*/  ISETP.GT.OR P2, PT, R19.reuse, 0x31, !P2 ;  /* 0x000000311300780c */ /* 0x040fe20005744670 */
[----:B-1----:R-:W1:Y:S01]  /*32b0*/  SHFL.IDX PT, R151, R18, R148, 0x1f ;  /* 0x00001f9412977589 */ /* 0x002e6200000e0000 */
[----:B------:R-:W-:Y:S01]  /*32c0*/  ISETP.GT.OR P0, PT, R19, 0x39, !P0 ;  /* 0x000000391300780c */ /* 0x000fe20004704670 */
[----:B------:R-:W-:Y:S01]  /*32d0*/  FFMA.FTZ R104, R104, UR11, -R106 ;  /* 0x0000000b68687c23 */ /* 0x000fe2000801086a */
[C---:B------:R-:W-:Y:S01]  /*32e0*/  ISETP.GT.OR P3, PT, R20.reuse, 0x69, !P3 ;  /* 0x000000691400780c */ /* 0x040fe20005f64670 */
[----:B------:R-:W-:Y:S01]  /*32f0*/  MUFU.EX2 R22, R22 ;  /* 0x0000001600167308 */ /* 0x000fe20000000800 */
[----:B------:R-:W-:-:S02]  /*3300*/  ISETP.GT.OR P5, PT, R20, 0x71, !P5 ;  /* 0x000000711400780c */ /* 0x000fc40006fa4670 */
[----:B------:R-:W-:Y:S02]  /*3310*/  FSEL R137, R137, -INF , !P3 ;  /* 0xff80000089897808 */ /* 0x000fe40005800000 */
[----:B------:R-:W-:Y:S02]  /*3320*/  ISETP.GE.AND P3, PT, R13, 0x38, PT ;  /* 0x000000380d00780c */ /* 0x000fe40003f66270 */
[----:B------:R-:W-:Y:S01]  /*3330*/  ISETP.GT.OR P1, PT, R20, 0x78, !P1 ;  /* 0x000000781400780c */ /* 0x000fe20004f24670 */
[--C-:B---3--:R-:W-:Y:S01]  /*3340*/  FFMA.FTZ R149, R102, UR11, -R98.reuse ;  /* 0x0000000b66957c23 */ /* 0x108fe20008010862 */
[----:B------:R-:W-:Y:S01]  /*3350*/  ISETP.GT.OR P3, PT, R19, 0x38, !P3 ;  /* 0x000000381300780c */ /* 0x000fe20005f64670 */
[----:B------:R-:W-:Y:S01]  /*3360*/  FFMA.FTZ R100, R100, UR11, -R98 ;  /* 0x0000000b64647c23 */ /* 0x000fe20008010862 */
[----:B------:R-:W-:Y:S01]  /*3370*/  ISETP.GT.OR P4, PT, R20, 0x79, !P4 ;  /* 0x000000791400780c */ /* 0x000fe20006784670 */
[--C-:B--2---:R-:W-:Y:S01]  /*3380*/  FFMA.FTZ R102, R101, UR11, -R228.reuse ;  /* 0x0000000b65667c23 */ /* 0x104fe200080108e4 */
[----:B------:R-:W-:Y:S01]  /*3390*/  FFMA.FTZ R103, R103, UR11, -R228 ;  /* 0x0000000b67677c23 */ /* 0x000fe200080108e4 */
[----:B------:R2:W-:Y:S01]  /*33a0*/  MUFU.EX2 R101, R149 ;  /* 0x0000009500657308 */ /* 0x0005e20000000800 */
[----:B------:R-:W-:Y:S01]  /*33b0*/  SHFL.IDX PT, R228, R18, R150, 0x1f ;  /* 0x00001f9612e47589 */ /* 0x000fe200000e0000 */
[--C-:B-----5:R-:W-:Y:S01]  /*33c0*/  FFMA.FTZ R106, R105, UR11, -R222.reuse ;  /* 0x0000000b696a7c23 */ /* 0x120fe200080108de */
[----:B------:R-:W-:Y:S01]  /*33d0*/  FFMA.FTZ R107, R107, UR11, -R222 ;  /* 0x0000000b6b6b7c23 */ /* 0x000fe200080108de */
[----:B------:R-:W-:Y:S01]  /*33e0*/  FSEL R144, R144, -INF , !P1 ;  /* 0xff80000090907808 */ /* 0x000fe20004800000 */
[----:B------:R-:W3:Y:S01]  /*33f0*/  SHFL.IDX PT, R222, R18, R217, 0x1f ;  /* 0x00001fd912de7589 */ /* 0x000ee200000e0000 */
[--C-:B-1----:R-:W-:Y:S01]  /*3400*/  FFMA.FTZ R108, R108, UR11, -R151.reuse ;  /* 0x0000000b6c6c7c23 */ /* 0x102fe20008010897 */
[----:B------:R-:W-:Y:S01]  /*3410*/  FFMA.FTZ R110, R110, UR11, -R151 ;  /* 0x0000000b6e6e7c23 */ /* 0x000fe20008010897 */
[----:B------:R-:W-:Y:S01]  /*3420*/  FSEL R151, R111, -INF , !P2 ;  /* 0xff8000006f977808 */ /* 0x000fe20005000000 */
[----:B------:R1:W-:Y:S01]  /*3430*/  MUFU.EX2 R105, R216 ;  /* 0x000000d800697308 */ /* 0x0003e20000000800 */
[----:B------:R-:W-:-:S02]  /*3440*/  ISETP.GE.AND P2, PT, R13, 0x40, PT ;  /* 0x000000400d00780c */ /* 0x000fc40003f46270 */
[----:B------:R-:W-:Y:S02]  /*3450*/  FSEL R111, R115, -INF , !P0 ;  /* 0xff800000736f7808 */ /* 0x000fe40004000000 */
[----:B------:R-:W-:Y:S01]  /*3460*/  ISETP.GE.AND P0, PT, R13, 0x48, PT ;  /* 0x000000480d00780c */ /* 0x000fe20003f06270 */
[----:B------:R-:W-:Y:S02]  /*3470*/  WARPGROUP.DEPBAR.LE gsb0, 0x0 ;  /* 0x00008000000079c5 */ /* 0x000fe40000010000 */
[----:B------:R-:W-:Y:S01]  /*3480*/  WARPGROUP.ARRIVE ;  /* 0x00000000000079c5 */ /* 0x000fe20000000000 */
[C---:B------:R-:W-:Y:S01]  /*3490*/  ISETP.GT.OR P2, PT, R19.reuse, 0x40, !P2 ;  /* 0x000000401300780c */ /* 0x040fe20005744670 */
[----:B------:R-:W-:Y:S01]  /*34a0*/  MUFU.EX2 R98, R230 ;  /* 0x000000e600627308 */ /* 0x000fe20000000800 */
[----:B------:R-:W-:Y:S02]  /*34b0*/  ISETP.GT.OR P0, PT, R19, 0x48, !P0 ;  /* 0x000000481300780c */ /* 0x000fe40004704670 */
[----:B------:R-:W-:Y:S01]  /*34c0*/  FSEL R118, R118, -INF , !P2 ;  /* 0xff80000076767808 */ /* 0x000fe20005000000 */
[----:B------:R-:W-:Y:S01]  /*34d0*/  HGMMA.64x128x16.F32.BF16 R24, gdesc[UR4], R24, gsb0 ;  /* 0x01e00000041879f0 */ /* 0x000fe20008001818 */
[----:B------:R-:W-:Y:S01]  /*34e0*/  UIADD3 UR6, UR10, 0x6, URZ ;  /* 0x000000060a067890 */ /* 0x000fe2000fffe03f */
[C---:B------:R-:W-:Y:S01]  /*34f0*/  ISETP.GE.AND P2, PT, R13.reuse, 0x49, PT ;  /* 0x000000490d00780c */ /* 0x040fe20003f46270 */
[----:B------:R-:W-:Y:S01]  /*3500*/  UIADD3 UR4, UR9, 0x6, URZ ;  /* 0x0000000609047890 */ /* 0x000fe2000fffe03f */
[----:B------:R-:W-:Y:S01]  /*3510*/  FSEL R122, R122, -INF , !P0 ;  /* 0xff8000007a7a7808 */ /* 0x000fe20004000000 */
[----:B------:R-:W-:Y:S01]  /*3520*/  UMOV UR7, 0x40000040 ;  /* 0x4000004000077882 */ /* 0x000fe20000000000 */
[----:B------:R-:W-:Y:S01]  /*3530*/  UMOV UR5, 0x40000040 ;  /* 0x4000004000057882 */ /* 0x000fe20000000000 */
[----:B------:R-:W-:Y:S01]  /*3540*/  ISETP.GE.AND P0, PT, R13, 0x51, PT ;  /* 0x000000510d00780c */ /* 0x000fe20003f06270 */
[--C-:B---3--:R-:W-:Y:S01]  /*3550*/  FFMA.FTZ R109, R109, UR11, -R222.reuse ;  /* 0x0000000b6d6d7c23 */ /* 0x108fe200080108de */
[----:B------:R-:W-:Y:S01]  /*3560*/  ISETP.GT.OR P2, PT, R19, 0x49, !P2 ;  /* 0x000000491300780c */ /* 0x000fe20005744670 */
[----:B------:R-:W-:Y:S01]  /*3570*/  FFMA.FTZ R151, R151, UR11, -R222 ;  /* 0x0000000b97977c23 */ /* 0x000fe200080108de */
[----:B------:R-:W-:Y:S01]  /*3580*/  ISETP.GT.OR P0, PT, R19, 0x51, !P0 ;  /* 0x000000511300780c */ /* 0x000fe20004704670 */
[----:B------:R-:W3:Y:S01]  /*3590*/  SHFL.IDX PT, R222, R12, R221, 0x1f ;  /* 0x00001fdd0cde7589 */ /* 0x000ee200000e0000 */
[----:B--2---:R-:W-:Y:S01]  /*35a0*/  FSEL R149, R114, -INF , !P3 ;  /* 0xff80000072957808 */ /* 0x004fe20005800000 */
[----:B------:R-:W-:Y:S01]  /*35b0*/  MUFU.EX2 R100, R100 ;  /* 0x0000006400647308 */ /* 0x000fe20000000800 */
[----:B-1----:R-:W-:-:S02]  /*35c0*/  FSEL R216, R123, -INF , !P2 ;  /* 0xff8000007bd87808 */ /* 0x002fc40005000000 */
[C---:B------:R-:W-:Y:S02]  /*35d0*/  ISETP.GE.AND P3, PT, R13.reuse, 0x41, PT ;  /* 0x000000410d00780c */ /* 0x040fe40003f66270 */
[----:B------:R-:W-:Y:S02]  /*35e0*/  ISETP.GE.AND P2, PT, R13, 0x58, PT ;  /* 0x000000580d00780c */ /* 0x000fe40003f46270 */
[----:B------:R-:W-:Y:S01]  /*35f0*/  FSEL R127, R127, -INF , !P0 ;  /* 0xff8000007f7f7808 */ /* 0x000fe20004000000 */
[----:B------:R-:W1:Y:S01]  /*3600*/  MUFU.EX2 R102, R102 ;  /* 0x0000006600667308 */ /* 0x000e620000000800 */
[----:B------:R-:W-:Y:S02]  /*3610*/  ISETP.GE.AND P0, PT, R13, 0x60, PT ;  /* 0x000000600d00780c */ /* 0x000fe40003f06270 */
[C---:B------:R-:W-:Y:S02]  /*3620*/  ISETP.GT.OR P3, PT, R19.reuse, 0x41, !P3 ;  /* 0x000000411300780c */ /* 0x040fe40005f64670 */
[----:B------:R-:W-:-:S02]  /*3630*/  ISETP.GT.OR P2, PT, R19, 0x58, !P2 ;  /* 0x000000581300780c */ /* 0x000fc40005744670 */
[----:B------:R-:W-:Y:S01]  /*3640*/  ISETP.GT.OR P0, PT, R19, 0x60, !P0 ;  /* 0x000000601300780c */ /* 0x000fe20004704670 */
[----:B------:R-:W2:Y:S01]  /*3650*/  MUFU.EX2 R103, R103 ;  /* 0x0000006700677308 */ /* 0x000ea20000000800 */
[----:B------:R-:W-:Y:S02]  /*3660*/  FSEL R119, R119, -INF , !P3 ;  /* 0xff80000077777808 */ /* 0x000fe40005800000 */
[----:B------:R-:W-:Y:S02]  /*3670*/  FSEL R114, R130, -INF , !P2 ;  /* 0xff80000082727808 */ /* 0x000fe40005000000 */
[----:B------:R-:W-:Y:S01]  /*3680*/  ISETP.GE.AND P3, PT, R13, 0x50, PT ;  /* 0x000000500d00780c */ /* 0x000fe20003f66270 */
[----:B---3--:R-:W-:Y:S01]  /*3690*/  FFMA.FTZ R220, R220, UR11, -R222 ;  /* 0x0000000bdcdc7c23 */ /* 0x008fe200080108de */
[----:B------:R-:W-:Y:S01]  /*36a0*/  FSEL R130, R134, -INF , !P0 ;  /* 0xff80000086827808 */ /* 0x000fe20004000000 */
[----:B------:R-:W3:Y:S01]  /*36b0*/  MUFU.EX2 R104, R104 ;  /* 0x0000006800687308 */ /* 0x000ee20000000800 */
[----:B------:R-:W4:Y:S01]  /*36c0*/  SHFL.IDX PT, R134, R18, R218, 0x1f ;  /* 0x00001fda12867589 */ /* 0x000f2200000e0000 */
[----:B------:R-:W-:-:S02]  /*36d0*/  ISETP.GT.OR P3, PT, R19, 0x50, !P3 ;  /* 0x000000501300780c */ /* 0x000fc40005f64670 */
[C---:B------:R-:W-:Y:S02]  /*36e0*/  ISETP.GE.AND P2, PT, R13.reuse, 0x61, PT ;  /* 0x000000610d00780c */ /* 0x040fe40003f46270 */
[----:B------:R-:W-:Y:S02]  /*36f0*/  FSEL R123, R126, -INF , !P3 ;  /* 0xff8000007e7b7808 */ /* 0x000fe40005800000 */
[----:B------:R-:W-:Y:S01]  /*3700*/  ISETP.GE.AND P3, PT, R13, 0x59, PT ;  /* 0x000000590d00780c */ /* 0x000fe20003f66270 */
[----:B------:R-:W5:Y:S01]  /*3710*/  MUFU.EX2 R106, R106 ;  /* 0x0000006a006a7308 */ /* 0x000f620000000800 */
[C---:B------:R-:W-:Y:S02]  /*3720*/  ISETP.GT.OR P2, PT, R19.reuse, 0x61, !P2 ;  /* 0x000000611300780c */ /* 0x040fe40005744670 */
[----:B------:R-:W-:Y:S02]  /*3730*/  ISETP.GT.OR P3, PT, R19, 0x59, !P3 ;  /* 0x000000591300780c */ /* 0x000fe40005f64670 */
[----:B------:R-:W-:-:S02]  /*3740*/  FSEL R115, R135, -INF , !P2 ;  /* 0xff80000087737808 */ /* 0x000fc40005000000 */
[----:B------:R-:W-:Y:S01]  /*3750*/  FSEL R131, R131, -INF , !P3 ;  /* 0xff80000083837808 */ /* 0x000fe20005800000 */
[----:B------:R-:W1:Y:S01]  /*3760*/  SHFL.IDX PT, R135, R12, R5, 0x1f ;  /* 0x00001f050c877589 */ /* 0x000e6200000e0000 */
[C---:B------:R-:W-:Y:S01]  /*3770*/  ISETP.GE.AND P3, PT, R13.reuse, 0x68, PT ;  /* 0x000000680d00780c */ /* 0x040fe20003f66270 */
[----:B------:R-:W5:Y:S01]  /*3780*/  MUFU.EX2 R107, R107 ;  /* 0x0000006b006b7308 */ /* 0x000f620000000800 */
[C---:B------:R-:W-:Y:S02]  /*3790*/  ISETP.GE.AND P0, PT, R13.reuse, 0x69, PT ;  /* 0x000000690d00780c */ /* 0x040fe40003f06270 */
[----:B------:R-:W-:Y:S02]  /*37a0*/  ISETP.GE.AND P2, PT, R13, 0x70, PT ;  /* 0x000000700d00780c */ /* 0x000fe40003f46270 */
[C---:B------:R-:W-:Y:S01]  /*37b0*/  ISETP.GT.OR P3, PT, R19.reuse, 0x68, !P3 ;  /* 0x000000681300780c */ /* 0x040fe20005f64670 */
[--C-:B----4-:R-:W-:Y:S01]  /*37c0*/  FFMA.FTZ R20, R112, UR11, -R134.reuse ;  /* 0x0000000b70147c23 */ /* 0x110fe20008010886 */
[----:B------:R-:W-:Y:S01]  /*37d0*/  ISETP.GT.OR P0, PT, R19, 0x69, !P0 ;  /* 0x000000691300780c */ /* 0x000fe20004704670 */
[----:B------:R-:W-:Y:S01]  /*37e0*/  FFMA.FTZ R134, R149, UR11, -R134 ;  /* 0x0000000b95867c23 */ /* 0x000fe20008010886 */
[----:B------:R-:W-:Y:S01]  /*37f0*/  ISETP.GT.OR P2, PT, R19, 0x70, !P2 ;  /* 0x000000701300780c */ /* 0x000fe20005744670 */
[----:B------:R-:W4:Y:S01]  /*3800*/  SHFL.IDX PT, R149, R12, R23, 0x1f ;  /* 0x00001f170c957589 */ /* 0x000f2200000e0000 */
[----:B------:R-:W-:Y:S01]  /*3810*/  FSEL R138, R138, -INF , !P3 ;  /* 0xff8000008a8a7808 */ /* 0x000fe20005800000 */
[----:B------:R-:W-:Y:S01]  /*3820*/  MUFU.EX2 R18, R134 ;  /* 0x0000008600127308 */ /* 0x000fe20000000800 */
[----:B------:R-:W-:Y:S01]  /*3830*/  FSEL R126, R139, -INF , !P0 ;  /* 0xff8000008b7e7808 */ /* 0x000fe20004000000 */
[----:B------:R-:W2:Y:S01]  /*3840*/  SHFL.IDX PT, R112, R12, R148, 0x1f ;  /* 0x00001f940c707589 */ /* 0x000ea200000e0000 */
[----:B------:R-:W-:-:S02]  /*3850*/  FSEL R142, R142, -INF , !P2 ;  /* 0xff8000008e8e7808 */ /* 0x000fc40005000000 */
[C---:B------:R-:W-:Y:S01]  /*3860*/  ISETP.GE.AND P3, PT, R13.reuse, 0x71, PT ;  /* 0x000000710d00780c */ /* 0x040fe20003f66270 */
[----:B------:R-:W3:Y:S01]  /*3870*/  SHFL.IDX PT, R139, R12, R150, 0x1f ;  /* 0x00001f960c8b7589 */ /* 0x000ee200000e0000 */
[C---:B------:R-:W-:Y:S01]  /*3880*/  ISETP.GE.AND P0, PT, R13.reuse, 0x78, PT ;  /* 0x000000780d00780c */ /* 0x040fe20003f06270 */
[----:B------:R-:W5:Y:S01]  /*3890*/  MUFU.EX2 R108, R108 ;  /* 0x0000006c006c7308 */ /* 0x000f620000000800 */
[----:B------:R-:W-:Y:S01]  /*38a0*/  ISETP.GE.AND P2, PT, R13, 0x79, PT ;  /* 0x000000790d00780c */ /* 0x000fe20003f46270 */
[----:B-1----:R-:W-:Y:S01]  /*38b0*/  FFMA.FTZ R118, R118, UR11, -R135 ;  /* 0x0000000b76767c23 */ /* 0x002fe20008010887 */
[C---:B------:R-:W-:Y:S02]  /*38c0*/  ISETP.GT.OR P3, PT, R19.reuse, 0x71, !P3 ;  /* 0x000000711300780c */ /* 0x040fe40005f64670 */
[C---:B------:R-:W-:Y:S02]  /*38d0*/  ISETP.GT.OR P0, PT, R19.reuse, 0x78, !P0 ;  /* 0x000000781300780c */ /* 0x040fe40004704670 */
[----:B------:R-:W-:Y:S01]  /*38e0*/  ISETP.GT.OR P2, PT, R19, 0x79, !P2 ;  /* 0x000000791300780c */ /* 0x000fe20005744670 */
[----:B------:R1:W5:Y:S01]  /*38f0*/  MUFU.EX2 R13, R109 ;  /* 0x0000006d000d7308 */ /* 0x0003620000000800 */
[----:B------:R-:W-:-:S02]  /*3900*/  FSEL R146, R146, -INF , !P0 ;  /* 0xff80000092927808 */ /* 0x000fc40004000000 */
[----:B------:R-:W-:Y:S02]  /*3910*/  FSEL R147, R147, -INF , !P2 ;  /* 0xff80000093937808 */ /* 0x000fe40005000000 */
[----:B------:R-:W-:-:S03]  /*3920*/  FSEL R145, R145, -INF , !P4 ;  /* 0xff80000091917808 */ /* 0x000fc60006000000 */
[----:B------:R5:W-:Y:S01]  /*3930*/  MUFU.EX2 R19, R151 ;  /* 0x0000009700137308 */ /* 0x000be20000000800 */
[--C-:B-1----:R-:W-:Y:S01]  /*3940*/  FFMA.FTZ R109, R113, UR11, -R228.reuse ;  /* 0x0000000b716d7c23 */ /* 0x102fe200080108e4 */
[----:B------:R-:W-:Y:S01]  /*3950*/  FFMA.FTZ R228, R111, UR11, -R228 ;  /* 0x0000000b6fe47c23 */ /* 0x000fe200080108e4 */
[----:B------:R-:W1:Y:S01]  /*3960*/  SHFL.IDX PT, R113, R12, R217, 0x1f ;  /* 0x00001fd90c717589 */ /* 0x000e6200000e0000 */
[----:B------:R-:W-:Y:S01]  /*3970*/  FFMA.FTZ R111, R116, UR11, -R135 ;  /* 0x0000000b746f7c23 */ /* 0x000fe20008010887 */
[----:B------:R-:W-:Y:S01]  /*3980*/  FFMA.FTZ R116, R122, UR11, -R222 ;  /* 0x0000000b7a747c23 */ /* 0x000fe200080108de */
[----:B----4-:R-:W-:Y:S01]  /*3990*/  FFMA.FTZ R122, R121, UR11, -R149 ;  /* 0x0000000b797a7c23 */ /* 0x010fe20008010895 */
[----:B------:R-:W-:Y:S01]  /*39a0*/  SHFL.IDX PT, R135, R12, R218, 0x1f ;  /* 0x00001fda0c877589 */ /* 0x000fe200000e0000 */
[--C-:B--2---:R-:W-:Y:S01]  /*39b0*/  FFMA.FTZ R121, R123, UR11, -R112.reuse ;  /* 0x0000000b7b797c23 */ /* 0x104fe20008010870 */
[----:B------:R-:W-:Y:S01]  /*39c0*/  FFMA.FTZ R124, R124, UR11, -R112 ;  /* 0x0000000b7c7c7c23 */ /* 0x000fe20008010870 */
[----:B---3--:R-:W-:Y:S01]  /*39d0*/  FFMA.FTZ R131, R131, UR11, -R139 ;  /* 0x0000000b83837c23 */ /* 0x008fe2000801088b */
[----:B-----5:R-:W2:Y:S01]  /*39e0*/  SHFL.IDX PT, R151, R12, R223, 0x1f ;  /* 0x00001fdf0c977589 */ /* 0x020ea200000e0000 */
[----:B------:R1:W-:Y:S03]  /*39f0*/  MUFU.EX2 R112, R118 ;  /* 0x0000007600707308 */ /* 0x0003e60000000800 */
[----:B------:R-:W3:Y:S05]  /*3a00*/  SHFL.IDX PT, R123, R17, R223, 0x1f ;  /* 0x00001fdf117b7589 */ /* 0x000eea00000e0000 */
[----:B------:R-:W-:Y:S01]  /*3a10*/  MUFU.EX2 R116, R116 ;  /* 0x0000007400747308 */ /* 0x000fe20000000800 */
[----:B-1----:R-:W-:-:S07]  /*3a20*/  FFMA.FTZ R118, R125, UR11, -R113 ;  /* 0x0000000b7d767c23 */ /* 0x002fce0008010871 */
[----:B------:R-:W-:Y:S01]  /*3a30*/  MUFU.EX2 R111, R111 ;  /* 0x0000006f006f7308 */ /* 0x000fe20000000800 */
[----:B------:R-:W1:Y:S01]  /*3a40*/  SHFL.IDX PT, R125, R17, R221, 0x1f ;  /* 0x00001fdd117d7589 */ /* 0x000e6200000e0000 */
[--C-:B--2---:R-:W-:Y:S01]  /*3a50*/  FFMA.FTZ R134, R117, UR11, -R151.reuse ;  /* 0x0000000b75867c23 */ /* 0x104fe20008010897 */
[----:B------:R-:W-:Y:S01]  /*3a60*/  FFMA.FTZ R151, R119, UR11, -R151 ;  /* 0x0000000b77977c23 */ /* 0x000fe20008010897 */
[----:B------:R-:W-:Y:S01]  /*3a70*/  FFMA.FTZ R119, R127, UR11, -R113 ;  /* 0x0000000b7f777c23 */ /* 0x000fe20008010871 */
[----:B------:R-:W-:-:S03]  /*3a80*/  FFMA.FTZ R117, R216, UR11, -R149 ;  /* 0x0000000bd8757c23 */ /* 0x000fc60008010895 */
[----:B------:R2:W-:Y:S01]  /*3a90*/  MUFU.EX2 R113, R134 ;  /* 0x0000008600717308 */ /* 0x0005e20000000800 */
[----:B------:R-:W-:Y:S01]  /*3aa0*/  FFMA.FTZ R149, R128, UR11, -R135 ;  /* 0x0000000b80957c23 */ /* 0x000fe20008010887 */
[----:B------:R-:W-:Y:S02]  /*3ab0*/  WARPGROUP.DEPBAR.LE gsb0, 0x0 ;  /* 0x00008000000079c5 */ /* 0x000fe40000010000 */
[----:B------:R-:W-:Y:S01]  /*3ac0*/  WARPGROUP.ARRIVE ;  /* 0x00000000000079c5 */ /* 0x000fe20000000000 */
[--C-:B---3--:R-:W-:Y:S01]  /*3ad0*/  FFMA.FTZ R133, R133, UR11, -R123.reuse ;  /* 0x0000000b85857c23 */ /* 0x108fe2000801087b */
[----:B------:R-:W-:Y:S01]  /*3ae0*/  FFMA.FTZ R128, R115, UR11, -R123 ;  /* 0x0000000b73807c23 */ /* 0x000fe2000801087b */
[----:B------:R-:W3:Y:S01]  /*3af0*/  SHFL.IDX PT, R216, R17, R5, 0x1f ;  /* 0x00001f0511d87589 */ /* 0x000ee200000e0000 */
[----:B------:R-:W-:Y:S01]  /*3b00*/  FFMA.FTZ R135, R114, UR11, -R135 ;  /* 0x0000000b72877c23 */ /* 0x000fe20008010887 */
[----:B--2---:R-:W-:Y:S01]  /*3b10*/  FFMA.FTZ R134, R129, UR11, -R139 ;  /* 0x0000000b81867c23 */ /* 0x004fe2000801088b */
[----:B------:R-:W-:Y:S01]  /*3b20*/  HGMMA.64x128x16.F32.BF16 R24, gdesc[UR4], R24, gsb0 ;  /* 0x01e00000041879f0 */ /* 0x000fe20008001818 */
[----:B------:R-:W2:Y:S01]  /*3b30*/  SHFL.IDX PT, R129, R17, R148, 0x1f ;  /* 0x00001f9411817589 */ /* 0x000ea200000e0000 */
[----:B------:R-:W-:Y:S01]  /*3b40*/  MUFU.EX2 R114, R220 ;  /* 0x000000dc00727308 */ /* 0x000fe20000000800 */
[----:B------:R-:W-:Y:S01]  /*3b50*/  UMOV UR6, UR8 ;  /* 0x0000000800067c82 */ /* 0x000fe20008000000 */
[--C-:B-1----:R-:W-:Y:S01]  /*3b60*/  FFMA.FTZ R136, R136, UR11, -R125.reuse ;  /* 0x0000000b88887c23 */ /* 0x102fe2000801087d */
[----:B------:R-:W-:Y:S01]  /*3b70*/  SHFL.IDX PT, R123, R17, R218, 0x1f ;  /* 0x00001fda117b7589 */ /* 0x000fe200000e0000 */
[----:B------:R-:W-:Y:S01]  /*3b80*/  FFMA.FTZ R125, R138, UR11, -R125 ;  /* 0x0000000b8a7d7c23 */ /* 0x000fe2000801087d */
[----:B------:R-:W-:Y:S01]  /*3b90*/  FSEL R138, R141, -INF , !P5 ;  /* 0xff8000008d8a7808 */ /* 0x000fe20006800000 */
[----:B------:R-:W-:Y:S01]  /*3ba0*/  UMOV UR7, 0x40000040 ;  /* 0x4000004000077882 */ /* 0x000fe20000000000 */
[----:B------:R-:W1:Y:S01]  /*3bb0*/  SHFL.IDX PT, R127, R17, R217, 0x1f ;  /* 0x00001fd9117f7589 */ /* 0x000e6200000e0000 */
[----:B------:R4:W-:Y:S01]  /*3bc0*/  MUFU.EX2 R115, R122 ;  /* 0x0000007a00737308 */ /* 0x0009e20000000800 */
[----:B------:R-:W-:Y:S01]  /*3bd0*/  UIADD3 UR4, UR8, 0x80, URZ ;  /* 0x0000008008047890 */ /* 0x000fe2000fffe03f */
[----:B------:R-:W-:-:S06]  /*3be0*/  UMOV UR5, 0x40000040 ;  /* 0x4000004000057882 */ /* 0x000fcc0000000000 */
[----:B------:R-:W-:Y:S01]  /*3bf0*/  MUFU.EX2 R118, R118 ;  /* 0x0000007600767308 */ /* 0x000fe20000000800 */
[--C-:B---3--:R-:W-:Y:S01]  /*3c00*/  FFMA.FTZ R132, R132, UR11, -R216.reuse ;  /* 0x0000000b84847c23 */ /* 0x108fe200080108d8 */
[----:B------:R-:W-:Y:S01]  /*3c10*/  FFMA.FTZ R130, R130, UR11, -R216 ;  /* 0x0000000b82827c23 */ /* 0x000fe200080108d8 */
[----:B------:R-:W-:Y:S01]  /*3c20*/  FSEL R216, R143, -INF , !P3 ;  /* 0xff8000008fd87808 */ /* 0x000fe20005800000 */
[--C-:B--2---:R-:W-:Y:S01]  /*3c30*/  FFMA.FTZ R140, R140, UR11, -R129.reuse ;  /* 0x0000000b8c8c7c23 */ /* 0x104fe20008010881 */
[----:B------:R-:W-:-:S03]  /*3c40*/  FFMA.FTZ R129, R142, UR11, -R129 ;  /* 0x0000000b8e817c23 */ /* 0x000fc60008010881 */
[----:B------:R-:W-:Y:S01]  /*3c50*/  MUFU.EX2 R119, R119 ;  /* 0x0000007700777308 */ /* 0x000fe20000000800 */
[----:B------:R-:W4:Y:S01]  /*3c60*/  SHFL.IDX PT, R142, R17, R150, 0x1f ;  /* 0x00001f96118e7589 */ /* 0x000f2200000e0000 */
[--C-:B-1----:R-:W-:Y:S01]  /*3c70*/  FFMA.FTZ R138, R138, UR11, -R127.reuse ;  /* 0x0000000b8a8a7c23 */ /* 0x102fe2000801087f */
[----:B------:R-:W-:-:S05]  /*3c80*/  FFMA.FTZ R127, R216, UR11, -R127 ;  /* 0x0000000bd87f7c23 */ /* 0x000fca000801087f */
[----:B------:R-:W-:Y:S08]  /*3c90*/  MUFU.EX2 R117, R117 ;  /* 0x0000007500757308 */ /* 0x000ff00000000800 */
[----:B------:R-:W1:Y:S08]  /*3ca0*/  MUFU.EX2 R110, R110 ;  /* 0x0000006e006e7308 */ /* 0x000e700000000800 */
[----:B------:R-:W-:Y:S01]  /*3cb0*/  MUFU.EX2 R20, R20 ;  /* 0x0000001400147308 */ /* 0x000fe20000000800 */
[----:B----4-:R-:W-:-:S07]  /*3cc0*/  FFMA.FTZ R122, R145, UR11, -R142 ;  /* 0x0000000b917a7c23 */ /* 0x010fce000801088e */
        /* <DEDUP_REMOVED lines=9> */
[----:B------:R2:W3:Y:S04]  /*3d60*/  LDS R139, [R11+0x400] ;  /* 0x000400000b8b7984 */ /* 0x0004e80000000800 */
[----:B------:R4:W-:Y:S01]  /*3d70*/  LDS R141, [R15+0x400] ;  /* 0x000400000f8d7984 */ /* 0x0009e20000000800 */
[----:B--2---:R2:W-:Y:S08]  /*3d80*/  MUFU.EX2 R11, R151 ;  /* 0x00000097000b7308 */ /* 0x0045f00000000800 */
[----:B----4-:R4:W5:Y:S01]  /*3d90*/  MUFU.EX2 R15, R124 ;  /* 0x0000007c000f7308 */ /* 0x0109620000000800 */
[----:B--2---:R2:W1:Y:S01]  /*3da0*/  SHFL.IDX PT, R151, R17, R23, 0x1f ;  /* 0x00001f1711977589 */ /* 0x00446200000e0000 */
[--C-:B----4-:R-:W-:Y:S01]  /*3db0*/  FFMA.FTZ R124, R144, UR11, -R123.reuse ;  /* 0x0000000b907c7c23 */ /* 0x110fe2000801087b */
[----:B------:R-:W-:-:S05]  /*3dc0*/  FFMA.FTZ R123, R146, UR11, -R123 ;  /* 0x0000000b927b7c23 */ /* 0x000fca000801087b */
[----:B--2---:R2:W4:Y:S08]  /*3dd0*/  MUFU.EX2 R17, R121 ;  /* 0x0000007900117308 */ /* 0x0045300000000800 */
[----:B------:R-:W-:Y:S01]  /*3de0*/  MUFU.EX2 R124, R124 ;  /* 0x0000007c007c7308 */ /* 0x000fe20000000800 */
[----:B--2---:R-:W-:Y:S01]  /*3df0*/  FFMA.FTZ R121, R147, UR11, -R142 ;  /* 0x0000000b93797c23 */ /* 0x004fe2000801088e */
[----:B---3--:R-:W2:Y:S01]  /*3e00*/  SHFL.IDX PT, R144, R139, R23, 0x1f ;  /* 0x00001f178b907589 */ /* 0x008ea200000e0000 */
[--C-:B-1----:R-:W-:Y:S01]  /*3e10*/  FFMA.FTZ R137, R137, UR11, -R151.reuse ;  /* 0x0000000b89897c23 */ /* 0x102fe20008010897 */
[----:B------:R-:W-:-:S04]  /*3e20*/  FFMA.FTZ R126, R126, UR11, -R151 ;  /* 0x0000000b7e7e7c23 */ /* 0x000fc80008010897 */
[----:B------:R-:W-:Y:S01]  /*3e30*/  MUFU.EX2 R123, R123 ;  /* 0x0000007b007b7308 */ /* 0x000fe20000000800 */
[----:B------:R-:W1:Y:S04]  /*3e40*/  SHFL.IDX PT, R143, R139, R223, 0x1f ;  /* 0x00001fdf8b8f7589 */ /* 0x000e6800000e0000 */
[----:B------:R-:W3:Y:S03]  /*3e50*/  SHFL.IDX PT, R146, R139, R148, 0x1f ;  /* 0x00001f948b927589 */ /* 0x000ee600000e0000 */
[----:B------:R-:W-:Y:S01]  /*3e60*/  MUFU.EX2 R137, R137 ;  /* 0x0000008900897308 */ /* 0x000fe20000000800 */
[----:B------:R-:W5:Y:S04]  /*3e70*/  SHFL.IDX PT, R220, R139, R221, 0x1f ;  /* 0x00001fdd8bdc7589 */ /* 0x000f6800000e0000 */
[----:B------:R-:W4:Y:S03]  /*3e80*/  SHFL.IDX PT, R216, R139, R217, 0x1f ;  /* 0x00001fd98bd87589 */ /* 0x000f2600000e0000 */
[----:B------:R-:W-:Y:S01]  /*3e90*/  MUFU.EX2 R126, R126 ;  /* 0x0000007e007e7308 */ /* 0x000fe20000000800 */
[----:B------:R-:W4:Y:S01]  /*3ea0*/  SHFL.IDX PT, R151, R139, R218, 0x1f ;  /* 0x00001fda8b977589 */ /* 0x000f2200000e0000 */
[----:B--2---:R-:W-:-:S03]  /*3eb0*/  FADD.FTZ R147, R29, -R144 ;  /* 0x800000901d937221 */ /* 0x004fc60000010000 */
[----:B------:R-:W2:Y:S03]  /*3ec0*/  SHFL.IDX PT, R222, R139, R5, 0x1f ;  /* 0x00001f058bde7589 */ /* 0x000ea600000e0000 */
[----:B------:R5:W-:Y:S01]  /*3ed0*/  MUFU.EX2 R29, R135 ;  /* 0x00000087001d7308 */ /* 0x000be20000000800 */
[--C-:B-1----:R-:W-:Y:S01]  /*3ee0*/  FADD.FTZ R142, R25, -R143.reuse ;  /* 0x8000008f198e7221 */ /* 0x102fe20000010000 */
[----:B------:R-:W-:Y:S01]  /*3ef0*/  FADD.FTZ R143, R27, -R143 ;  /* 0x8000008f1b8f7221 */ /* 0x000fe20000010000 */
[----:B------:R-:W-:Y:S01]  /*3f00*/  FADD.FTZ R27, R31, -R144 ;  /* 0x800000901f1b7221 */ /* 0x000fe20000010000 */
[----:B------:R-:W-:Y:S01]  /*3f10*/  FMUL.FTZ R147, R92, R147 ;  /* 0x000000935c937220 */ /* 0x000fe20000410000 */
[--C-:B---3--:R-:W-:Y:S01]  /*3f20*/  FADD.FTZ R144, R32, -R146.reuse ;  /* 0x8000009220907221 */ /* 0x108fe20000010000 */
[----:B------:R-:W-:Y:S01]  /*3f30*/  FADD.FTZ R34, R34, -R146 ;  /* 0x8000009222227221 */ /* 0x000fe20000010000 */
[----:B------:R-:W1:Y:S01]  /*3f40*/  SHFL.IDX PT, R31, R141, R223, 0x1f ;  /* 0x00001fdf8d1f7589 */ /* 0x000e6200000e0000 */
[--C-:B-----5:R-:W-:Y:S01]  /*3f50*/  FADD.FTZ R145, R28, -R220.reuse ;  /* 0x800000dc1c917221 */ /* 0x120fe20000010000 */
[----:B------:R-:W-:-:S02]  /*3f60*/  FADD.FTZ R25, R30, -R220 ;  /* 0x800000dc1e197221 */ /* 0x000fc40000010000 */
[----:B------:R3:W-:Y:S01]  /*3f70*/  LDS R135, [R14+0x400] ;  /* 0x000400000e877984 */ /* 0x0007e20000000800 */
[----:B------:R5:W1:Y:S01]  /*3f80*/  MUFU.EX2 R28, R149 ;  /* 0x00000095001c7308 */ /* 0x000a620000000800 */
[--C-:B----4-:R-:W-:Y:S01]  /*3f90*/  FADD.FTZ R146, R33, -R216.reuse ;  /* 0x800000d821927221 */ /* 0x110fe20000010000 */
[----:B------:R-:W-:Y:S01]  /*3fa0*/  FADD.FTZ R35, R35, -R216 ;  /* 0x800000d823237221 */ /* 0x000fe20000010000 */
[----:B------:R-:W4:Y:S01]  /*3fb0*/  SHFL.IDX PT, R30, R139, R150, 0x1f ;  /* 0x00001f968b1e7589 */ /* 0x000f2200000e0000 */
[----:B------:R-:W-:Y:S01]  /*3fc0*/  FMUL.FTZ R25, R91, R25 ;  /* 0x000000195b197220 */ /* 0x000fe20000410000 */
[--C-:B------:R-:W-:Y:S01]  /*3fd0*/  FADD.FTZ R36, R36, -R151.reuse ;  /* 0x8000009724247221 */ /* 0x100fe20000010000 */
[----:B------:R-:W-:Y:S01]  /*3fe0*/  FADD.FTZ R38, R38, -R151 ;  /* 0x8000009726267221 */ /* 0x000fe20000010000 */
[----:B------:R-:W4:Y:S01]  /*3ff0*/  SHFL.IDX PT, R33, R141, R218, 0x1f ;  /* 0x00001fda8d217589 */ /* 0x000f2200000e0000 */
[----:B---3--:R3:W4:Y:S01]  /*4000*/  MUFU.EX2 R14, R134 ;  /* 0x00000086000e7308 */ /* 0x0087220000000800 */
[----:B------:R-:W-:Y:S01]  /*4010*/  FMUL.FTZ R36, R97, R36 ;  /* 0x0000002461247220 */ /* 0x000fe20000410000 */
[--C-:B--2---:R-:W-:Y:S01]  /*4020*/  FADD.FTZ R26, R26, -R222.reuse ;  /* 0x800000de1a1a7221 */ /* 0x104fe20000010000 */
[----:B------:R-:W2:Y:S01]  /*4030*/  SHFL.IDX PT, R151, R141, R221, 0x1f ;  /* 0x00001fdd8d977589 */ /* 0x000ea200000e0000 */
[----:B------:R-:W-:Y:S01]  /*4040*/  FMUL.FTZ R34, R95, R34 ;  /* 0x000000225f227220 */ /* 0x000fe20000410000 */
[----:B------:R-:W-:Y:S01]  /*4050*/  FMUL.FTZ R35, R21, R35 ;  /* 0x0000002315237220 */ /* 0x000fe20000410000 */
[----:B------:R-:W-:Y:S01]  /*4060*/  FMUL.FTZ R26, R88, R26 ;  /* 0x0000001a581a7220 */ /* 0x000fe20000410000 */
[----:B-----5:R-:W5:Y:S01]  /*4070*/  SHFL.IDX PT, R149, R141, R23, 0x1f ;  /* 0x00001f178d957589 */ /* 0x020f6200000e0000 */
[----:B------:R-:W-:Y:S01]  /*4080*/  FADD.FTZ R24, R24, -R222 ;  /* 0x800000de18187221 */ /* 0x000fe20000010000 */
[----:B------:R-:W-:-:S02]  /*4090*/  FMUL.FTZ R38, R96, R38 ;  /* 0x0000002660267220 */ /* 0x000fc40000410000 */
[----:B---3--:R3:W-:Y:S01]  /*40a0*/  LDS R134, [R10+0x400] ;  /* 0x000400000a867984 */ /* 0x0087e20000000800 */
[--C-:B-1----:R-:W-:Y:S01]  /*40b0*/  FADD.FTZ R41, R41, -R31.reuse ;  /* 0x8000001f29297221 */ /* 0x102fe20000010000 */
[----:B------:R-:W-:Y:S02]  /*40c0*/  FADD.FTZ R43, R43, -R31 ;  /* 0x8000001f2b2b7221 */ /* 0x000fe40000010000 */
[----:B------:R-:W1:Y:S01]  /*40d0*/  SHFL.IDX PT, R139, R141, R148, 0x1f ;  /* 0x00001f948d8b7589 */ /* 0x000e6200000e0000 */
[----:B------:R-:W-:Y:S01]  /*40e0*/  MUFU.EX2 R31, R130 ;  /* 0x00000082001f7308 */ /* 0x000fe20000000800 */
[----:B------:R-:W-:Y:S01]  /*40f0*/  FMUL.FTZ R41, R102, R41 ;  /* 0x0000002966297220 */ /* 0x000fe20000410000 */
[----:B------:R-:W-:Y:S01]  /*4100*/  FMUL.FTZ R43, R103, R43 ;  /* 0x0000002b672b7220 */ /* 0x000fe20000410000 */
[----:B------:R-:W1:Y:S01]  /*4110*/  SHFL.IDX PT, R32, R141, R217, 0x1f ;  /* 0x00001fd98d207589 */ /* 0x000e6200000e0000 */
[--C-:B----4-:R-:W-:Y:S01]  /*4120*/  FADD.FTZ R37, R37, -R30.reuse ;  /* 0x8000001e25257221 */ /* 0x110fe20000010000 */
[----:B------:R-:W-:Y:S01]  /*4130*/  FADD.FTZ R39, R39, -R30 ;  /* 0x8000001e27277221 */ /* 0x000fe20000010000 */
[--C-:B------:R-:W-:Y:S01]  /*4140*/  FADD.FTZ R52, R52, -R33.reuse ;  /* 0x8000002134347221 */ /* 0x100fe20000010000 */
[----:B------:R-:W-:Y:S01]  /*4150*/  FADD.FTZ R54, R54, -R33 ;  /* 0x8000002136367221 */ /* 0x000fe20000010000 */
[----:B------:R-:W4:Y:S01]  /*4160*/  SHFL.IDX PT, R216, R141, R5, 0x1f ;  /* 0x00001f058dd87589 */ /* 0x000f2200000e0000 */
[----:B---3--:R-:W-:Y:S01]  /*4170*/  MUFU.EX2 R10, R131 ;  /* 0x00000083000a7308 */ /* 0x008fe20000000800 */
[--C-:B--2---:R-:W-:Y:S01]  /*4180*/  FADD.FTZ R44, R44, -R151.reuse ;  /* 0x800000972c2c7221 */ /* 0x104fe20000010000 */
[----:B------:R-:W-:Y:S01]  /*4190*/  FADD.FTZ R46, R46, -R151 ;  /* 0x800000972e2e7221 */ /* 0x000fe20000010000 */
[----:B------:R-:W-:Y:S01]  /*41a0*/  FMUL.FTZ R37, R98, R37 ;  /* 0x0000002562257220 */ /* 0x000fe20000410000 */
[----:B------:R-:W2:Y:S01]  /*41b0*/  SHFL.IDX PT, R151, R141, R150, 0x1f ;  /* 0x00001f968d977589 */ /* 0x000ea200000e0000 */
[--C-:B-----5:R-:W-:Y:S01]  /*41c0*/  FADD.FTZ R45, R45, -R149.reuse ;  /* 0x800000952d2d7221 */ /* 0x120fe20000010000 */
[----:B------:R-:W-:Y:S01]  /*41d0*/  FADD.FTZ R47, R47, -R149 ;  /* 0x800000952f2f7221 */ /* 0x000fe20000010000 */
[----:B------:R-:W-:Y:S01]  /*41e0*/  FMUL.FTZ R39, R99, R39 ;  /* 0x0000002763277220 */ /* 0x000fe20000410000 */
[----:B------:R3:W-:Y:S01]  /*41f0*/  MUFU.EX2 R30, R132 ;  /* 0x00000084001e7308 */ /* 0x0007e20000000800 */
[----:B------:R-:W5:Y:S01]  /*4200*/  SHFL.IDX PT, R141, R135, R5, 0x1f ;  /* 0x00001f05878d7589 */ /* 0x000f6200000e0000 */
[----:B------:R-:W-:Y:S01]  /*4210*/  FMUL.FTZ R44, R104, R44 ;  /* 0x0000002c682c7220 */ /* 0x000fe20000410000 */
[----:B------:R-:W-:Y:S01]  /*4220*/  FMUL.FTZ R45, R106, R45 ;  /* 0x0000002d6a2d7220 */ /* 0x000fe20000410000 */
[----:B------:R-:W-:Y:S01]  /*4230*/  FMUL.FTZ R46, R105, R46 ;  /* 0x0000002e692e7220 */ /* 0x000fe20000410000 */
[--C-:B-1----:R-:W-:Y:S01]  /*4240*/  FADD.FTZ R48, R48, -R139.reuse ;  /* 0x8000008b30307221 */ /* 0x102fe20000010000 */
[----:B------:R-:W-:Y:S01]  /*4250*/  FADD.FTZ R50, R50, -R139 ;  /* 0x8000008b32327221 */ /* 0x000fe20000010000 */
[----:B------:R-:W1:Y:S01]  /*4260*/  SHFL.IDX PT, R149, R135, R223, 0x1f ;  /* 0x00001fdf87957589 */ /* 0x000e6200000e0000 */
[----:B------:R5:W1:Y:S01]  /*4270*/  MUFU.EX2 R33, R128 ;  /* 0x0000008000217308 */ /* 0x000a620000000800 */
[--C-:B------:R-:W-:Y:S01]  /*4280*/  FADD.FTZ R49, R49, -R32.reuse ;  /* 0x8000002031317221 */ /* 0x100fe20000010000 */
[----:B------:R-:W-:Y:S01]  /*4290*/  FADD.FTZ R51, R51, -R32 ;  /* 0x8000002033337221 */ /* 0x000fe20000010000 */
[----:B------:R-:W1:Y:S01]  /*42a0*/  SHFL.IDX PT, R139, R135, R221, 0x1f ;  /* 0x00001fdd878b7589 */ /* 0x000e6200000e0000 */
[----:B------:R-:W-:Y:S01]  /*42b0*/  FMUL.FTZ R47, R107, R47 ;  /* 0x0000002f6b2f7220 */ /* 0x000fe20000410000 */
[----:B------:R-:W-:Y:S01]  /*42c0*/  FMUL.FTZ R48, R108, R48 ;  /* 0x000000306c307220 */ /* 0x000fe20000410000 */
[----:B------:R-:W-:Y:S01]  /*42d0*/  FMUL.FTZ R49, R13, R49 ;  /* 0x000000310d317220 */ /* 0x000fe20000410000 */
[----:B---3--:R-:W3:Y:S01]  /*42e0*/  SHFL.IDX PT, R132, R135, R23, 0x1f ;  /* 0x00001f1787847589 */ /* 0x008ee200000e0000 */
[----:B------:R1:W3:Y:S01]  /*42f0*/  MUFU.EX2 R32, R133 ;  /* 0x0000008500207308 */ /* 0x0002e20000000800 */
[--C-:B----4-:R-:W-:Y:S01]  /*4300*/  FADD.FTZ R40, R40, -R216.reuse ;  /* 0x800000d828287221 */ /* 0x110fe20000010000 */
[----:B------:R-:W-:Y:S01]  /*4310*/  FADD.FTZ R42, R42, -R216 ;  /* 0x800000d82a2a7221 */ /* 0x000fe20000010000 */
[----:B------:R-:W4:Y:S01]  /*4320*/  SHFL.IDX PT, R131, R135, R148, 0x1f ;  /* 0x00001f9487837589 */ /* 0x000f2200000e0000 */
[--C-:B--2---:R-:W-:Y:S01]  /*4330*/  FADD.FTZ R53, R53, -R151.reuse ;  /* 0x8000009735357221 */ /* 0x104fe20000010000 */
[----:B------:R-:W-:Y:S01]  /*4340*/  FADD.FTZ R55, R55, -R151 ;  /* 0x8000009737377221 */ /* 0x000fe20000010000 */
[----:B------:R-:W-:Y:S01]  /*4350*/  FMUL.FTZ R40, R100, R40 ;  /* 0x0000002864287220 */ /* 0x000fe20000410000 */
[----:B------:R-:W2:Y:S01]  /*4360*/  SHFL.IDX PT, R130, R135, R217, 0x1f ;  /* 0x00001fd987827589 */ /* 0x000ea200000e0000 */
[----:B------:R-:W-:Y:S01]  /*4370*/  FMUL.FTZ R42, R101, R42 ;  /* 0x0000002a652a7220 */ /* 0x000fe20000410000 */
[--C-:B-----5:R-:W-:Y:S01]  /*4380*/  FADD.FTZ R56, R56, -R141.reuse ;  /* 0x8000008d38387221 */ /* 0x120fe20000010000 */
[----:B------:R-:W-:Y:S01]  /*4390*/  FADD.FTZ R58, R58, -R141 ;  /* 0x8000008d3a3a7221 */ /* 0x000fe20000010000 */
[----:B------:R-:W5:Y:S01]  /*43a0*/  SHFL.IDX PT, R128, R135, R218, 0x1f ;  /* 0x00001fda87807589 */ /* 0x000f6200000e0000 */
[----:B------:R-:W-:Y:S01]  /*43b0*/  FMUL.FTZ R50, R110, R50 ;  /* 0x000000326e327220 */ /* 0x000fe20000410000 */
[----:B------:R-:W-:Y:S01]  /*43c0*/  FMUL.FTZ R56, R111, R56 ;  /* 0x000000386f387220 */ /* 0x000fe20000410000 */
[----:B------:R-:W-:Y:S01]  /*43d0*/  FMUL.FTZ R58, R112, R58 ;  /* 0x0000003a703a7220 */ /* 0x000fe20000410000 */
[----:B------:R-:W5:Y:S01]  /*43e0*/  SHFL.IDX PT, R135, R135, R150, 0x1f ;  /* 0x00001f9687877589 */ /* 0x000f6200000e0000 */
[--C-:B-1----:R-:W-:Y:S01]  /*43f0*/  FADD.FTZ R57, R57, -R149.reuse ;  /* 0x8000009539397221 */ /* 0x102fe20000010000 */
[----:B------:R-:W-:Y:S01]  /*4400*/  FADD.FTZ R59, R59, -R149 ;  /* 0x800000953b3b7221 */ /* 0x000fe20000010000 */
[----:B------:R-:W-:Y:S01]  /*4410*/  FMUL.FTZ R51, R19, R51 ;  /* 0x0000003313337220 */ /* 0x000fe20000410000 */
[----:B------:R-:W1:Y:S01]  /*4420*/  SHFL.IDX PT, R150, R134, R150, 0x1f ;  /* 0x00001f9686967589 */ /* 0x000e6200000e0000 */
[--C-:B------:R-:W-:Y:S01]  /*4430*/  FADD.FTZ R60, R60, -R139.reuse ;  /* 0x8000008b3c3c7221 */ /* 0x100fe20000010000 */
[----:B------:R-:W-:Y:S01]  /*4440*/  FADD.FTZ R62, R62, -R139 ;  /* 0x8000008b3e3e7221 */ /* 0x000fe20000010000 */
[----:B------:R-:W-:Y:S01]  /*4450*/  FMUL.FTZ R57, R113, R57 ;  /* 0x0000003971397220 */ /* 0x000fe20000410000 */
[----:B------:R2:W1:Y:S01]  /*4460*/  SHFL.IDX PT, R133, R134, R23, 0x1f ;  /* 0x00001f1786857589 */ /* 0x00046200000e0000 */
[--C-:B---3--:R-:W-:Y:S01]  /*4470*/  FADD.FTZ R61, R61, -R132.reuse ;  /* 0x800000843d3d7221 */ /* 0x108fe20000010000 */
[----:B------:R-:W-:Y:S01]  /*4480*/  FADD.FTZ R63, R63, -R132 ;  /* 0x800000843f3f7221 */ /* 0x000fe20000010000 */
[----:B------:R-:W-:Y:S01]  /*4490*/  FMUL.FTZ R60, R114, R60 ;  /* 0x0000003c723c7220 */ /* 0x000fe20000410000 */
[----:B------:R-:W3:Y:S01]  /*44a0*/  SHFL.IDX PT, R148, R134, R148, 0x1f ;  /* 0x00001f9486947589 */ /* 0x000ee200000e0000 */
[--C-:B----4-:R-:W-:Y:S01]  /*44b0*/  FADD.FTZ R66, R66, -R131.reuse ;  /* 0x8000008342427221 */ /* 0x110fe20000010000 */
[----:B------:R-:W-:Y:S01]  /*44c0*/  FADD.FTZ R64, R64, -R131 ;  /* 0x8000008340407221 */ /* 0x000fe20000010000 */
[----:B------:R-:W-:Y:S01]  /*44d0*/  FMUL.FTZ R61, R115, R61 ;  /* 0x0000003d733d7220 */ /* 0x000fe20000410000 */
[----:B------:R-:W4:Y:S01]  /*44e0*/  SHFL.IDX PT, R223, R134, R223, 0x1f ;  /* 0x00001fdf86df7589 */ /* 0x000f2200000e0000 */
[--C-:B--2---:R-:W-:Y:S01]  /*44f0*/  FADD.FTZ R65, R65, -R130.reuse ;  /* 0x8000008241417221 */ /* 0x104fe20000010000 */
[----:B------:R-:W-:Y:S01]  /*4500*/  FADD.FTZ R67, R67, -R130 ;  /* 0x8000008243437221 */ /* 0x000fe20000010000 */
[----:B------:R2:W2:Y:S01]  /*4510*/  MUFU.EX2 R23, R136 ;  /* 0x0000008800177308 */ /* 0x0004a20000000800 */
[----:B------:R-:W-:Y:S01]  /*4520*/  SHFL.IDX PT, R221, R134, R221, 0x1f ;  /* 0x00001fdd86dd7589 */ /* 0x000fe200000e0000 */
[--C-:B-----5:R-:W-:Y:S01]  /*4530*/  FADD.FTZ R130, R68, -R128.reuse ;  /* 0x8000008044827221 */ /* 0x120fe20000010000 */
[----:B------:R-:W-:Y:S01]  /*4540*/  FADD.FTZ R128, R70, -R128 ;  /* 0x8000008046807221 */ /* 0x000fe20000010000 */
[----:B------:R-:W-:Y:S01]  /*4550*/  FMUL.FTZ R64, R15, R64 ;  /* 0x000000400f407220 */ /* 0x000fe20000410000 */
[----:B------:R-:W5:Y:S01]  /*4560*/  SHFL.IDX PT, R217, R134, R217, 0x1f ;  /* 0x00001fd986d97589 */ /* 0x000f6200000e0000 */
[--C-:B------:R-:W-:Y:S01]  /*4570*/  FADD.FTZ R70, R69, -R135.reuse ;  /* 0x8000008745467221 */ /* 0x100fe20000010000 */
[----:B------:R-:W-:Y:S01]  /*4580*/  FADD.FTZ R135, R71, -R135 ;  /* 0x8000008747877221 */ /* 0x000fe20000010000 */
[----:B------:R-:W-:Y:S01]  /*4590*/  FMUL.FTZ R69, R120, R142 ;  /* 0x0000008e78457220 */ /* 0x000fe20000410000 */
[----:B------:R-:W2:Y:S01]  /*45a0*/  SHFL.IDX PT, R218, R134, R218, 0x1f ;  /* 0x00001fda86da7589 */ /* 0x000ea200000e0000 */
[--C-:B-1----:R-:W-:Y:S01]  /*45b0*/  FADD.FTZ R216, R85, -R150.reuse ;  /* 0x8000009655d87221 */ /* 0x102fe20000010000 */
[----:B------:R-:W-:Y:S01]  /*45c0*/  FMUL.FTZ R85, R89, R143 ;  /* 0x0000008f59557220 */ /* 0x000fe20000410000 */
[----:B------:R-:W-:Y:S01]  /*45d0*/  FADD.FTZ R150, R87, -R150 ;  /* 0x8000009657967221 */ /* 0x000fe20000010000 */
[----:B------:R-:W1:Y:S01]  /*45e0*/  SHFL.IDX PT, R134, R134, R5, 0x1f ;  /* 0x00001f0586867589 */ /* 0x000e6200000e0000 */
[--C-:B------:R-:W-:Y:S01]  /*45f0*/  FADD.FTZ R139, R77, -R133.reuse ;  /* 0x800000854d8b7221 */ /* 0x100fe20000010000 */
[----:B------:R-:W-:Y:S01]  /*4600*/  FADD.FTZ R141, R79, -R133 ;  /* 0x800000854f8d7221 */ /* 0x000fe20000010000 */
[----:B------:R-:W-:Y:S01]  /*4610*/  F2FP.BF16.F32.PACK_AB R85, R85, R26 ;  /* 0x0000001a5555723e */ /* 0x000fe200000010ff */
[--C-:B---3--:R-:W-:Y:S01]  /*4620*/  FADD.FTZ R133, R80, -R148.reuse ;  /* 0x8000009450857221 */ /* 0x108fe20000010000 */
[----:B------:R-:W-:Y:S01]  /*4630*/  FMUL.FTZ R26, R93, R27 ;  /* 0x0000001b5d1a7220 */ /* 0x000fe20000410000 */
[----:B------:R-:W-:Y:S01]  /*4640*/  FADD.FTZ R148, R82, -R148 ;  /* 0x8000009452947221 */ /* 0x000fe20000010000 */
[----:B------:R-:W-:Y:S01]  /*4650*/  FMUL.FTZ R80, R94, R144 ;  /* 0x000000905e507220 */ /* 0x000fe20000410000 */
[----:B------:R-:W-:Y:S01]  /*4660*/  FMUL.FTZ R27, R22, R146 ;  /* 0x00000092161b7220 */ /* 0x000fe20000410000 */
[----:B------:R-:W-:Y:S01]  /*4670*/  F2FP.BF16.F32.PACK_AB R82, R37, R36 ;  /* 0x000000242552723e */ /* 0x000fe200000010ff */
[--C-:B----4-:R-:W-:Y:S01]  /*4680*/  FADD.FTZ R132, R73, -R223.reuse ;  /* 0x800000df49847221 */ /* 0x110fe20000010000 */
[----:B------:R-:W3:Y:S01]  /*4690*/  MUFU.EX2 R36, R121 ;  /* 0x0000007900247308 */ /* 0x000ee20000000800 */
[----:B------:R-:W-:Y:S01]  /*46a0*/  F2FP.BF16.F32.PACK_AB R87, R26, R25 ;  /* 0x000000191a57723e */ /* 0x000fe200000010ff */
[----:B------:R-:W-:Y:S01]  /*46b0*/  FMUL.FTZ R25, R118, R65 ;  /* 0x0000004176197220 */ /* 0x000fe20000410000 */
[----:B------:R-:W-:Y:S01]  /*46c0*/  F2FP.BF16.F32.PACK_AB R80, R27, R80 ;  /* 0x000000501b50723e */ /* 0x000fe200000010ff */
[----:B------:R-:W-:Y:S01]  /*46d0*/  FMUL.FTZ R65, R17, R66 ;  /* 0x0000004211417220 */ /* 0x000fe20000410000 */
[----:B------:R-:W-:Y:S01]  /*46e0*/  FADD.FTZ R223, R75, -R223 ;  /* 0x800000df4bdf7221 */ /* 0x000fe20000010000 */
[----:B------:R-:W-:Y:S01]  /*46f0*/  FMUL.FTZ R26, R119, R67 ;  /* 0x00000043771a7220 */ /* 0x000fe20000410000 */
[----:B------:R-:W-:Y:S01]  /*4700*/  FMUL.FTZ R66, R28, R130 ;  /* 0x000000821c427220 */ /* 0x000fe20000410000 */
[----:B------:R-:W-:Y:S01]  /*4710*/  FMUL.FTZ R27, R14, R70 ;  /* 0x000000460e1b7220 */ /* 0x000fe20000410000 */
[----:B-----5:R-:W-:Y:S01]  /*4720*/  FADD.FTZ R149, R81, -R217 ;  /* 0x800000d951957221 */ /* 0x020fe20000010000 */
[--C-:B--2---:R-:W-:Y:S01]  /*4730*/  FADD.FTZ R151, R84, -R218.reuse ;  /* 0x800000da54977221 */ /* 0x104fe20000010000 */
[----:B------:R-:W-:Y:S01]  /*4740*/  F2FP.BF16.F32.PACK_AB R81, R35, R34 ;  /* 0x000000222351723e */ /* 0x000fe200000010ff */
[----:B------:R-:W-:Y:S01]  /*4750*/  FADD.FTZ R218, R86, -R218 ;  /* 0x800000da56da7221 */ /* 0x000fe20000010000 */
[--C-:B-1----:R-:W-:Y:S01]  /*4760*/  FADD.FTZ R131, R72, -R134.reuse ;  /* 0x8000008648837221 */ /* 0x102fe20000010000 */
[----:B------:R-:W-:Y:S01]  /*4770*/  FADD.FTZ R134, R74, -R134 ;  /* 0x800000864a867221 */ /* 0x000fe20000010000 */
        /* <DEDUP_REMOVED lines=82> */
[----:B------:R-:W-:Y:S02]  /*4ca0*/  F2FP.BF16.F32.PACK_AB R35, R126, R125 ;  /* 0x0000007d7e23723e */ /* 0x000fe400000010ff */
[----:B-1----:R-:W-:Y:S02]  /*4cb0*/  F2FP.BF16.F32.PACK_AB R34, R137, R23 ;  /* 0x000000178922723e */ /* 0x002fe400000010ff */
        /* <DEDUP_REMOVED lines=32> */
[----:B------:R-:W-:Y:S02]  /*4ec0*/  F2FP.BF16.F32.PACK_AB R25, R11, R112 ;  /* 0x000000700b19723e */ /* 0x000fe400000010ff */
[----:B------:R-:W-:-:S02]  /*4ed0*/  F2FP.BF16.F32.PACK_AB R26, R115, R114 ;  /* 0x00000072731a723e */ /* 0x000fc400000010ff */
[----:B------:R-:W-:-:S04]  /*4ee0*/  F2FP.BF16.F32.PACK_AB R27, R117, R116 ;  /* 0x00000074751b723e */ /* 0x000fc800000010ff */
[----:B------:R-:W-:-:S06]  /*4ef0*/  WARPGROUP.ARRIVE ;  /* 0x00000000000079c5 */ /* 0x000fcc0000000000 */
        /* <DEDUP_REMOVED lines=9> */
[----:B------:R-:W-:Y:S01]  /*4f90*/  F2FP.BF16.F32.PACK_AB R27, R10, R29 ;  /* 0x0000001d0a1b723e */ /* 0x000fe200000010ff */
[----:B------:R-:W-:-:S03]  /*4fa0*/  IMAD R10, R235, 0x2000, R231 ;  /* 0x00002000eb0a7824 */ /* 0x000fc600078e02e7 */
[----:B------:R-:W-:Y:S02]  /*4fb0*/  WARPGROUP.ARRIVE ;  /* 0x00000000000079c5 */ /* 0x000fe40000000000 */
[----:B------:R-:W-:-:S04]  /*4fc0*/  SHF.R.U32.HI R10, RZ, 0x4, R10 ;  /* 0x00000004ff0a7819 */ /* 0x000fc8000001160a */
[----:B------:R-:W-:Y:S01]  /*4fd0*/  HGMMA.64x64x16.F32.BF16 R184, R24, gdesc[UR4].tnspB, R184, gsb0 ;  /* 0x40e0000418b87df0 */ /* 0x000fe200080018b8 */
[----:B------:R-:W-:Y:S01]  /*4fe0*/  UMOV UR6, UR4 ;  /* 0x0000000400067c82 */ /* 0x000fe20008000000 */
[----:B------:R-:W-:Y:S01]  /*4ff0*/  UMOV UR7, 0x40000040 ;  /* 0x4000004000077882 */ /* 0x000fe20000000000 */
[----:B------:R-:W-:Y:S02]  /*5000*/  LOP3.LUT R10, R10, 0x3fff, RZ, 0xc0, !PT ;  /* 0x00003fff0a0a7812 */ /* 0x000fe400078ec0ff */
[----:B------:R-:W-:Y:S02]  /*5010*/  R2UR UR4, R16 ;  /* 0x00000000100472ca */ /* 0x000fe400000e0000 */
[----:B------:R-:W-:-:S05]  /*5020*/  LOP3.LUT R11, R10, 0x10000, RZ, 0xfc, !PT ;  /* 0x000100000a0b7812 */ /* 0x000fca00078efcff */
[----:B------:R-:W-:-:S05]  /*5030*/  IMAD R11, R0, 0x800, R11 ;  /* 0x00000800000b7824 */ /* 0x000fca00078e020b */
[----:B------:R-:W-:Y:S01]  /*5040*/  R2UR UR9, R11 ;  /* 0x000000000b0972ca */ /* 0x000fe200000e0000 */
[----:B------:R-:W-:-:S04]  /*5050*/  USHF.R.U32.HI UR4, URZ, 0x4, UR4 ;  /* 0x000000043f047899 */ /* 0x000fc80008011604 */
[----:B------:R-:W-:-:S08]  /*5060*/  ULOP3.LUT UR10, UR4, 0x3fff, URZ, 0xc0, !UPT ;  /* 0x00003fff040a7892 */ /* 0x000fd0000f8ec03f */
        /* <DEDUP_REMOVED lines=69> */
.L_x_5771:
        /* <DEDUP_REMOVED lines=68> */
.L_x_5772:
        /* <DEDUP_REMOVED lines=11> */
.L_x_5762:
        /* <DEDUP_REMOVED lines=130> */
.L_x_5785:
[----:B------:R-:W-:-:S05]  /*61d0*/  IMAD.U32 R7, RZ, RZ, UR36 ;  /* 0x00000024ff077e24 */ /* 0x000fca000f8e00ff */
[----:B------:R-:W-:-:S04]  /*61e0*/  LOP3.LUT R7, R7, 0x1, RZ, 0xfc, !PT ;  /* 0x0000000107077812 */ /* 0x000fc800078efcff */
[----:B------:R-:W-:-:S13]  /*61f0*/  ISETP.NE.AND P0, PT, R7, 0x3, PT ;  /* 0x000000030700780c */ /* 0x000fda0003f05270 */
[----:B------:R-:W-:Y:S05]  /*6200*/  @!P0 BRA `(.L_x_5775) ;  /* 0x0000000000048947 */ /* 0x000fea0003800000 */
[----:B------:R-:W-:Y:S01]  /*6210*/  BPT.TRAP 0x1 ;  /* 0x000000040000795c */ /* 0x000fe20000300000 */
.L_x_5775:
[----:B------:R-:W-:Y:S01]  /*6220*/  IMAD R7, R0, 0x8, R16 ;  /* 0x0000000800077824 */ /* 0x000fe200078e0210 */
[----:B------:R-:W-:-:S04]  /*6230*/  SHF.L.U32 R20, R4, 0x1f, RZ ;  /* 0x0000001f04147819 */ /* 0x000fc800000006ff */
[----:B------:R1:W3:Y:S01]  /*6240*/  SYNCS.PHASECHK.TRANS64.TRYWAIT P1, [R7+URZ+0x30c10], R20 ;  /* 0x030c1014070075a7 */ /* 0x0002e2000802017f */
[----:B------:R-:W-:Y:S05]  /*6250*/  @!P0 BRA `(.L_x_5776) ;  /* 0x0000000000048947 */ /* 0x000fea0003800000 */
[----:B------:R-:W-:Y:S01]  /*6260*/  BPT.TRAP 0x1 ;  /* 0x000000040000795c */ /* 0x000fe20000300000 */
.L_x_5776:
[----:B--2---:R-:W-:-:S05]  /*6270*/  VIADD R8, R16, 0x10000 ;  /* 0x0001000010087836 */ /* 0x004fca0000000000 */
[----:B------:R-:W-:-:S04]  /*6280*/  SHF.R.U32.HI R8, RZ, 0x4, R8 ;  /* 0x00000004ff087819 */ /* 0x000fc80000011608 */
[----:B------:R-:W-:-:S04]  /*6290*/  LOP3.LUT R8, R8, 0x3fff, RZ, 0xc0, !PT ;  /* 0x00003fff08087812 */ /* 0x000fc800078ec0ff */
[----:B------:R-:W-:Y:S01]  /*62a0*/  LOP3.LUT R9, R8, 0x10000, RZ, 0xfc, !PT ;  /* 0x0001000008097812 */ /* 0x000fe200078efcff */
[----:B---3--:R-:W-:Y:S06]  /*62b0*/  @P1 BRA `(.L_x_5777) ;  /* 0x0000000000081947 */ /* 0x008fec0003800000 */
[----:B------:R-:W2:Y:S02]  /*62c0*/  SYNCS.PHASECHK.TRANS64.TRYWAIT P1, [R7+URZ+0x30c10], R20 ;  /* 0x030c1014070075a7 */ /* 0x000ea4000802017f */
[----:B--2---:R-:W-:Y:S05]  /*62d0*/  @!P1 BRA `(.L_x_5778) ;  /* 0x000000b400f49947 */ /* 0x004fea0003800000 */
.L_x_5777:
        /* <DEDUP_REMOVED lines=28> */
[----:B------:R-:W-:Y:S02]  /*64a0*/  VIADD R10, R16, 0x20000 ;  /* 0x00020000100a7836 */ /* 0x000fe40000000000 */
[----:B------:R-:W-:-:S02]  /*64b0*/  IMAD R15, R9, 0x4, R16 ;  /* 0x00000004090f7824 */ /* 0x000fc400078e0210 */
        /* <DEDUP_REMOVED lines=16> */
[----:B------:R-:W-:Y:S02]  /*65c0*/  IMAD R218, R221, 0x4, R16 ;  /* 0x00000004ddda7824 */ /* 0x000fe400078e0210 */
[----:B------:R-:W-:-:S02]  /*65d0*/  IMAD R220, R11, 0x4, R10 ;  /* 0x000000040bdc7824 */ /* 0x000fc400078e020a */
        /* <DEDUP_REMOVED lines=15> */
.L_x_5779:
[----:B------:R1:W1:Y:S01]  /*66d0*/  SYNCS.PHASECHK.TRANS64.TRYWAIT P1, [R7+URZ+0x30c30], R20 ;  /* 0x030c3014070075a7 */ /* 0x000262000802017f */
[----:B------:R-:W-:Y:S05]  /*66e0*/  @!P0 BRA `(.L_x_5780) ;  /* 0x0000000000048947 */ /* 0x000fea0003800000 */
[----:B------:R-:W-:Y:S01]  /*66f0*/  BPT.TRAP 0x1 ;  /* 0x000000040000795c */ /* 0x000fe20000300000 */
.L_x_5780:
        /* <DEDUP_REMOVED lines=8> */
.L_x_5781:
        /* <DEDUP_REMOVED lines=14> */
[----:B------:R-:W-:Y:S01]  /*6860*/  SHFL.IDX PT, R13, R15, R13, 0x1f ;  /* 0x00001f0d0f0d7589 */ /* 0x000fe200000e0000 */
        /* <DEDUP_REMOVED lines=70> */
[----:B------:R-:W-:Y:S01]  /*6cd0*/  UIADD3 UR6, UR6, 0x6, URZ ;  /* 0x0000000606067890 */ /* 0x000fe2000fffe03f */
[--C-:B--2---:R-:W-:Y:S01]  /*6ce0*/  FFMA.FTZ R89, R89, UR5, -R9.reuse ;  /* 0x0000000559597c23 */ /* 0x104fe20008010809 */
[----:B------:R-:W-:Y:S01]  /*6cf0*/  MUFU.EX2 R225, R90 ;  /* 0x0000005a00e17308 */ /* 0x000fe20000000800 */
[----:B------:R-:W-:Y:S01]  /*6d00*/  FFMA.FTZ R9, R91, UR5, -R9 ;  /* 0x000000055b097c23 */ /* 0x000fe20008010809 */
[----:B------:R-:W-:Y:S01]  /*6d10*/  FFMA.FTZ R100, R100, UR5, -R14 ;  /* 0x0000000564647c23 */ /* 0x000fe2000801080e */
[--C-:B---3--:R-:W-:Y:S01]  /*6d20*/  FFMA.FTZ R21, R108, UR5, -R22.reuse ;  /* 0x000000056c157c23 */ /* 0x108fe20008010816 */
[----:B------:R-:W-:Y:S01]  /*6d30*/  FFMA.FTZ R22, R110, UR5, -R22 ;  /* 0x000000056e167c23 */ /* 0x000fe20008010816 */
[--C-:B----4-:R-:W-:Y:S01]  /*6d40*/  FFMA.FTZ R231, R231, UR5, -R10.reuse ;  /* 0x00000005e7e77c23 */ /* 0x110fe2000801080a */
[----:B------:R-:W-:Y:S01]  /*6d50*/  FFMA.FTZ R10, R94, UR5, -R10 ;  /* 0x000000055e0a7c23 */ /* 0x000fe2000801080a */
[----:B------:R-:W-:Y:S01]  /*6d60*/  FFMA.FTZ R14, R102, UR5, -R14 ;  /* 0x00000005660e7c23 */ /* 0x000fe2000801080e */
[----:B------:R-:W-:Y:S01]  /*6d70*/  MUFU.EX2 R224, R89 ;  /* 0x0000005900e07308 */ /* 0x000fe20000000800 */
[--C-:B-----5:R-:W-:Y:S01]  /*6d80*/  FFMA.FTZ R96, R96, UR5, -R12.reuse ;  /* 0x0000000560607c23 */ /* 0x120fe2000801080c */
[----:B------:R-:W-:Y:S01]  /*6d90*/  FFMA.FTZ R12, R98, UR5, -R12 ;  /* 0x00000005620c7c23 */ /* 0x000fe2000801080c */
[----:B------:R-:W-:Y:S01]  /*6da0*/  FFMA.FTZ R97, R97, UR5, -R13 ;  /* 0x0000000561617c23 */ /* 0x000fe2000801080d */
[----:B------:R-:W-:Y:S01]  /*6db0*/  SHFL.IDX PT, R98, R223, R6, 0x1f ;  /* 0x00001f06df627589 */ /* 0x000fe200000e0000 */
        /* <DEDUP_REMOVED lines=8> */
[----:B------:R-:W-:Y:S01]  /*6e40*/  FFMA.FTZ R17, R104, UR5, -R18 ;  /* 0x0000000568117c23 */ /* 0x000fe20008010812 */
[----:B------:R-:W-:-:S02]  /*6e50*/  VIADD R104, R6, 0x18 ;  /* 0x0000001806687836 */ /* 0x000fc40000000000 */
[----:B------:R-:W-:Y:S01]  /*6e60*/  FFMA.FTZ R18, R106, UR5, -R18 ;  /* 0x000000056a127c23 */ /* 0x000fe20008010812 */
[----:B------:R1:W-:Y:S01]  /*6e70*/  MUFU.EX2 R226, R101 ;  /* 0x0000006500e27308 */ /* 0x0003e20000000800 */
[----:B------:R-:W-:Y:S01]  /*6e80*/  VIADD R106, R6, 0x10 ;  /* 0x00000010066a7836 */ /* 0x000fe20000000000 */
[----:B------:R-:W2:Y:S01]  /*6e90*/  SHFL.IDX PT, R88, R234, R103, 0x1f ;  /* 0x00001f67ea587589 */ /* 0x000ea200000e0000 */
[--C-:B------:R-:W-:Y:S01]  /*6ea0*/  FFMA.FTZ R19, R105, UR5, -R20.reuse ;  /* 0x0000000569137c23 */ /* 0x100fe20008010814 */
[----:B------:R-:W-:Y:S01]  /*6eb0*/  FFMA.FTZ R20, R107, UR5, -R20 ;  /* 0x000000056b147c23 */ /* 0x000fe20008010814 */
[----:B------:R-:W-:Y:S01]  /*6ec0*/  FSEL R107, R129, -INF , P2 ;  /* 0xff800000816b7808 */ /* 0x000fe20001000000 */
[----:B------:R-:W3:Y:S01]  /*6ed0*/  SHFL.IDX PT, R94, R234, R104, 0x1f ;  /* 0x00001f68ea5e7589 */ /* 0x000ee200000e0000 */
[----:B------:R-:W-:Y:S01]  /*6ee0*/  FSEL R105, R128, -INF , P2 ;  /* 0xff80000080697808 */ /* 0x000fe20001000000 */
[----:B------:R4:W-:Y:S01]  /*6ef0*/  MUFU.EX2 R228, R93 ;  /* 0x0000005d00e47308 */ /* 0x0009e20000000800 */
[C---:B-1----:R-:W-:Y:S01]  /*6f00*/  VIADD R101, R6.reuse, 0x14 ;  /* 0x0000001406657836 */ /* 0x042fe20000000000 */
[----:B------:R-:W1:Y:S04]  /*6f10*/  SHFL.IDX PT, R90, R234, R106, 0x1f ;  /* 0x00001f6aea5a7589 */ /* 0x000e6800000e0000 */
[----:B------:R-:W5:Y:S02]  /*6f20*/  SHFL.IDX PT, R92, R234, R101, 0x1f ;  /* 0x00001f65ea5c7589 */ /* 0x000f6400000e0000 */
[----:B------:R5:W-:Y:S01]  /*6f30*/  MUFU.EX2 R230, R96 ;  /* 0x0000006000e67308 */ /* 0x000be20000000800 */
[----:B----4-:R-:W-:Y:S01]  /*6f40*/  VIADD R93, R6, 0x1c ;  /* 0x0000001c065d7836 */ /* 0x010fe20000000000 */
[----:B------:R-:W4:Y:S04]  /*6f50*/  SHFL.IDX PT, R103, R223, R103, 0x1f ;  /* 0x00001f67df677589 */ /* 0x000f2800000e0000 */
[----:B------:R3:W4:Y:S02]  /*6f60*/  SHFL.IDX PT, R234, R234, R93, 0x1f ;  /* 0x00001f5deaea7589 */ /* 0x00072400000e0000 */
[----:B------:R4:W-:Y:S02]  /*6f70*/  MUFU.EX2 R227, R97 ;  /* 0x0000006100e37308 */ /* 0x0009e40000000800 */
[----:B------:R5:W-:Y:S01]  /*6f80*/  SHFL.IDX PT, R110, R223, R104, 0x1f ;  /* 0x00001f68df6e7589 */ /* 0x000be200000e0000 */
[--C-:B--2---:R-:W-:Y:S01]  /*6f90*/  FFMA.FTZ R23, R109, UR5, -R88.reuse ;  /* 0x000000056d177c23 */ /* 0x104fe20008010858 */
[----:B------:R-:W-:Y:S01]  /*6fa0*/  FSEL R109, R125, -INF , P2 ;  /* 0xff8000007d6d7808 */ /* 0x000fe20001000000 */
[----:B------:R-:W-:Y:S01]  /*6fb0*/  FFMA.FTZ R88, R111, UR5, -R88 ;  /* 0x000000056f587c23 */ /* 0x000fe20008010858 */
[----:B------:R2:W2:Y:S01]  /*6fc0*/  SHFL.IDX PT, R108, R223, R101, 0x1f ;  /* 0x00001f65df6c7589 */ /* 0x0004a200000e0000 */
[----:B------:R-:W-:Y:S01]  /*6fd0*/  FSEL R111, R133, -INF , P2 ;  /* 0xff800000856f7808 */ /* 0x000fe20001000000 */
[--C-:B---3--:R-:W-:Y:S01]  /*6fe0*/  FFMA.FTZ R93, R116, UR5, -R94.reuse ;  /* 0x00000005745d7c23 */ /* 0x108fe2000801085e */
[----:B------:R-:W-:Y:S01]  /*6ff0*/  FFMA.FTZ R94, R118, UR5, -R94 ;  /* 0x00000005765e7c23 */ /* 0x000fe2000801085e */
[----:B------:R-:W-:Y:S01]  /*7000*/  FSEL R118, R145, -INF , P2 ;  /* 0xff80000091767808 */ /* 0x000fe20001000000 */
[----:B------:R-:W-:-:S02]  /*7010*/  VIADD R145, R6, 0x14 ;  /* 0x0000001406917836 */ /* 0x000fc40000000000 */
[--C-:B-1----:R-:W-:Y:S01]  /*7020*/  FFMA.FTZ R89, R112, UR5, -R90.reuse ;  /* 0x0000000570597c23 */ /* 0x102fe2000801085a */
[----:B------:R-:W-:Y:S01]  /*7030*/  FFMA.FTZ R90, R114, UR5, -R90 ;  /* 0x00000005725a7c23 */ /* 0x000fe2000801085a */
[----:B-----5:R-:W-:Y:S01]  /*7040*/  FFMA.FTZ R91, R113, UR5, -R92 ;  /* 0x00000005715b7c23 */ /* 0x020fe2000801085c */
[C---:B------:R-:W-:Y:S01]  /*7050*/  VIADD R113, R6.reuse, 0x4 ;  /* 0x0000000406717836 */ /* 0x040fe20000000000 */
[----:B------:R-:W-:Y:S01]  /*7060*/  FSEL R104, R127, -INF , P1 ;  /* 0xff8000007f687808 */ /* 0x000fe20000800000 */
[----:B------:R-:W-:Y:S02]  /*7070*/  VIADD R114, R6, 0x8 ;  /* 0x0000000806727836 */ /* 0x000fe40000000000 */
[--C-:B----4-:R-:W-:Y:S01]  /*7080*/  FFMA.FTZ R109, R109, UR5, -R103.reuse ;  /* 0x000000056d6d7c23 */ /* 0x110fe20008010867 */
[----:B------:R-:W1:Y:S01]  /*7090*/  SHFL.IDX PT, R106, R223, R106, 0x1f ;  /* 0x00001f6adf6a7589 */ /* 0x000e6200000e0000 */
[----:B--2---:R-:W-:Y:S01]  /*70a0*/  FSEL R101, R124, -INF , P2 ;  /* 0xff8000007c657808 */ /* 0x004fe20001000000 */
[----:B------:R-:W-:Y:S01]  /*70b0*/  FFMA.FTZ R104, R104, UR5, -R103 ;  /* 0x0000000568687c23 */ /* 0x000fe20008010867 */
[--C-:B------:R-:W-:Y:S01]  /*70c0*/  FFMA.FTZ R95, R117, UR5, -R234.reuse ;  /* 0x00000005755f7c23 */ /* 0x100fe200080108ea */
[----:B------:R-:W2:Y:S01]  /*70d0*/  SHFL.IDX PT, R100, R223, R113, 0x1f ;  /* 0x00001f71df647589 */ /* 0x000ea200000e0000 */
[----:B------:R3:W-:Y:S01]  /*70e0*/  MUFU.EX2 R103, R109 ;  /* 0x0000006d00677308 */ /* 0x0007e20000000800 */
[----:B------:R-:W-:Y:S01]  /*70f0*/  FFMA.FTZ R96, R119, UR5, -R234 ;  /* 0x0000000577607c23 */ /* 0x000fe200080108ea */
[----:B------:R-:W-:Y:S01]  /*7100*/  VIADD R234, R6, 0x1c ;  /* 0x0000001c06ea7836 */ /* 0x000fe20000000000 */
[----:B------:R-:W4:Y:S01]  /*7110*/  SHFL.IDX PT, R117, R218, R145, 0x1f ;  /* 0x00001f91da757589 */ /* 0x000f2200000e0000 */
[----:B------:R-:W-:Y:S01]  /*7120*/  FFMA.FTZ R97, R120, UR5, -R98 ;  /* 0x0000000578617c23 */ /* 0x000fe20008010862 */
[----:B------:R-:W-:Y:S01]  /*7130*/  FSEL R120, R144, -INF , P2 ;  /* 0xff80000090787808 */ /* 0x000fe20001000000 */
[--C-:B------:R-:W-:Y:S01]  /*7140*/  FFMA.FTZ R107, R107, UR5, -R108.reuse ;  /* 0x000000056b6b7c23 */ /* 0x100fe2000801086c */
[----:B------:R-:W5:Y:S01]  /*7150*/  SHFL.IDX PT, R102, R223, R114, 0x1f ;  /* 0x00001f72df667589 */ /* 0x000f6200000e0000 */
[----:B------:R-:W-:Y:S01]  /*7160*/  FFMA.FTZ R108, R131, UR5, -R108 ;  /* 0x00000005836c7c23 */ /* 0x000fe2000801086c */
[----:B---3--:R-:W-:Y:S01]  /*7170*/  FSEL R109, R132, -INF , P2 ;  /* 0xff800000846d7808 */ /* 0x008fe20001000000 */
[----:B------:R-:W-:Y:S01]  /*7180*/  VIADD R144, R6, 0xc ;  /* 0x0000000c06907836 */ /* 0x000fe20000000000 */
[----:B------:R-:W3:Y:S01]  /*7190*/  SHFL.IDX PT, R112, R223, R234, 0x1f ;  /* 0x00001feadf707589 */ /* 0x000ee200000e0000 */
[----:B------:R-:W-:Y:S01]  /*71a0*/  FSEL R116, R148, -INF , P2 ;  /* 0xff80000094747808 */ /* 0x000fe20001000000 */
[----:B------:R-:W-:-:S02]  /*71b0*/  VIADD R148, R6, 0x10 ;  /* 0x0000001006947836 */ /* 0x000fc40000000000 */
[--C-:B------:R-:W-:Y:S01]  /*71c0*/  FFMA.FTZ R109, R109, UR5, -R110.reuse ;  /* 0x000000056d6d7c23 */ /* 0x100fe2000801086e */
[----:B------:R-:W-:Y:S01]  /*71d0*/  FFMA.FTZ R110, R134, UR5, -R110 ;  /* 0x00000005866e7c23 */ /* 0x000fe2000801086e */
[----:B------:R-:W3:Y:S01]  /*71e0*/  SHFL.IDX PT, R131, R218, R6, 0x1f ;  /* 0x00001f06da837589 */ /* 0x000ee200000e0000 */
[----:B------:R-:W-:Y:S01]  /*71f0*/  FSEL R125, R140, -INF , P2 ;  /* 0xff8000008c7d7808 */ /* 0x000fe20001000000 */
[----:B------:R-:W-:Y:S01]  /*7200*/  FFMA.FTZ R98, R122, UR5, -R98 ;  /* 0x000000057a627c23 */ /* 0x000fe20008010862 */
[--C-:B-1----:R-:W-:Y:S01]  /*7210*/  FFMA.FTZ R105, R105, UR5, -R106.reuse ;  /* 0x0000000569697c23 */ /* 0x102fe2000801086a */
[----:B------:R1:W3:Y:S01]  /*7220*/  SHFL.IDX PT, R134, R218, R113, 0x1f ;  /* 0x00001f71da867589 */ /* 0x0002e200000e0000 */
[----:B------:R-:W-:Y:S01]  /*7230*/  FFMA.FTZ R106, R130, UR5, -R106 ;  /* 0x00000005826a7c23 */ /* 0x000fe2000801086a */
[----:B------:R-:W-:Y:S01]  /*7240*/  FSEL R130, R136, -INF , P2 ;  /* 0xff80000088827808 */ /* 0x000fe20001000000 */
[--C-:B--2---:R-:W-:Y:S01]  /*7250*/  FFMA.FTZ R99, R99, UR5, -R100.reuse ;  /* 0x0000000563637c23 */ /* 0x104fe20008010864 */
[----:B------:R-:W-:Y:S01]  /*7260*/  FFMA.FTZ R100, R123, UR5, -R100 ;  /* 0x000000057b647c23 */ /* 0x000fe20008010864 */
[----:B------:R-:W2:Y:S01]  /*7270*/  SHFL.IDX PT, R121, R218, R144, 0x1f ;  /* 0x00001f90da797589 */ /* 0x000ea200000e0000 */
[----:B------:R-:W-:Y:S01]  /*7280*/  FSEL R122, R141, -INF , P2 ;  /* 0xff8000008d7a7808 */ /* 0x000fe20001000000 */
[--C-:B----4-:R-:W-:Y:S01]  /*7290*/  FFMA.FTZ R118, R118, UR5, -R117.reuse ;  /* 0x0000000576767c23 */ /* 0x110fe20008010875 */
[----:B------:R-:W-:Y:S01]  /*72a0*/  FFMA.FTZ R117, R147, UR5, -R117 ;  /* 0x0000000593757c23 */ /* 0x000fe20008010875 */
[----:B------:R4:W2:Y:S01]  /*72b0*/  SHFL.IDX PT, R123, R218, R114, 0x1f ;  /* 0x00001f72da7b7589 */ /* 0x0008a200000e0000 */
[----:B-1----:R-:W-:Y:S01]  /*72c0*/  FSEL R113, R151, -INF , P1 ;  /* 0xff80000097717808 */ /* 0x002fe20000800000 */
[----:B------:R-:W-:-:S02]  /*72d0*/  VIADD R151, R6, 0x4 ;  /* 0x0000000406977836 */ /* 0x000fc40000000000 */
[--C-:B-----5:R-:W-:Y:S01]  /*72e0*/  FFMA.FTZ R101, R101, UR5, -R102.reuse ;  /* 0x0000000565657c23 */ /* 0x120fe20008010866 */
[----:B------:R-:W5:Y:S01]  /*72f0*/  LDL R147, [R1+0x2c] ;  /* 0x00002c0001937983 */ /* 0x000f620000100800 */
[----:B------:R-:W-:Y:S01]  /*7300*/  FFMA.FTZ R102, R126, UR5, -R102 ;  /* 0x000000057e667c23 */ /* 0x000fe20008010866 */
[--C-:B---3--:R-:W-:Y:S01]  /*7310*/  FFMA.FTZ R111, R111, UR5, -R112.reuse ;  /* 0x000000056f6f7c23 */ /* 0x108fe20008010870 */
[----:B------:R-:W-:Y:S01]  /*7320*/  FFMA.FTZ R112, R135, UR5, -R112 ;  /* 0x0000000587707c23 */ /* 0x000fe20008010870 */
[----:B------:R-:W-:Y:S01]  /*7330*/  FSEL R135, R137, -INF , P2 ;  /* 0xff80000089877808 */ /* 0x000fe20001000000 */
[C---:B------:R-:W-:Y:S01]  /*7340*/  VIADD R223, R6.reuse, 0x18 ;  /* 0x0000001806df7836 */ /* 0x040fe20000000000 */
[----:B----4-:R-:W-:Y:S01]  /*7350*/  FSEL R114, R149, -INF , P2 ;  /* 0xff80000095727808 */ /* 0x010fe20001000000 */
[----:B------:R-:W-:Y:S02]  /*7360*/  VIADD R149, R6, 0x8 ;  /* 0x0000000806957836 */ /* 0x000fe40000000000 */
[--C-:B------:R-:W-:Y:S01]  /*7370*/  FFMA.FTZ R130, R130, UR5, -R131.reuse ;  /* 0x0000000582827c23 */ /* 0x100fe20008010883 */
[----:B------:R-:W-:Y:S01]  /*7380*/  FFMA.FTZ R131, R138, UR5, -R131 ;  /* 0x000000058a837c23 */ /* 0x000fe20008010883 */
[----:B------:R-:W-:Y:S01]  /*7390*/  FFMA.FTZ R92, R115, UR5, -R92 ;  /* 0x00000005735c7c23 */ /* 0x000fe2000801085c */
[--C-:B------:R-:W-:Y:S01]  /*73a0*/  FFMA.FTZ R135, R135, UR5, -R134.reuse ;  /* 0x0000000587877c23 */ /* 0x100fe20008010886 */
[----:B------:R-:W-:Y:S01]  /*73b0*/  FFMA.FTZ R134, R139, UR5, -R134 ;  /* 0x000000058b867c23 */ /* 0x000fe20008010886 */
[----:B------:R-:W1:Y:S01]  /*73c0*/  SHFL.IDX PT, R119, R218, R148, 0x1f ;  /* 0x00001f94da777589 */ /* 0x000e6200000e0000 */
[----:B------:R-:W3:Y:S01]  /*73d0*/  MUFU.EX2 R10, R10 ;  /* 0x0000000a000a7308 */ /* 0x000ee20000000800 */
[----:B------:R-:W-:-:S02]  /*73e0*/  WARPGROUP.DEPBAR.LE gsb0, 0x0 ;  /* 0x00008000000079c5 */ /* 0x000fc40000010000 */
[----:B------:R-:W-:Y:S01]  /*73f0*/  WARPGROUP.ARRIVE ;  /* 0x00000000000079c5 */ /* 0x000fe20000000000 */
[--C-:B--2---:R-:W-:Y:S01]  /*7400*/  FFMA.FTZ R122, R122, UR5, -R121.reuse ;  /* 0x000000057a7a7c23 */ /* 0x104fe20008010879 */
[----:B------:R-:W-:Y:S01]  /*7410*/  FFMA.FTZ R121, R143, UR5, -R121 ;  /* 0x000000058f797c23 */ /* 0x000fe20008010879 */
[--C-:B------:R-:W-:Y:S01]  /*7420*/  FFMA.FTZ R125, R125, UR5, -R123.reuse ;  /* 0x000000057d7d7c23 */ /* 0x100fe2000801087b */
[----:B------:R-:W-:Y:S01]  /*7430*/  FFMA.FTZ R123, R142, UR5, -R123 ;  /* 0x000000058e7b7c23 */ /* 0x000fe2000801087b */
[----:B------:R-:W2:Y:S01]  /*7440*/  SHFL.IDX PT, R115, R218, R223, 0x1f ;  /* 0x00001fdfda737589 */ /* 0x000ea200000e0000 */
[----:B------:R-:W-:Y:S01]  /*7450*/  HGMMA.64x128x16.F32.BF16 R24, gdesc[UR8], R24, gsb0 ;  /* 0x01e00000081879f0 */ /* 0x000fe20008001818 */
[----:B------:R-:W-:Y:S01]  /*7460*/  R2UR UR8, R236 ;  /* 0x00000000ec0872ca */ /* 0x000fe200000e0000 */
[----:B------:R-:W-:Y:S01]  /*7470*/  UMOV UR10, UR4 ;  /* 0x00000004000a7c82 */ /* 0x000fe20008000000 */
[----:B------:R-:W-:Y:S01]  /*7480*/  R2UR UR9, R237 ;  /* 0x00000000ed0972ca */ /* 0x000fe200000e0000 */
[----:B------:R-:W-:Y:S01]  /*7490*/  UMOV UR11, 0x40000040 ;  /* 0x40000040000b7882 */ /* 0x000fe20000000000 */
[----:B------:R-:W4:Y:S01]  /*74a0*/  SHFL.IDX PT, R218, R218, R234, 0x1f ;  /* 0x00001feadada7589 */ /* 0x000f2200000e0000 */
[----:B------:R-:W3:Y:S01]  /*74b0*/  MUFU.EX2 R11, R11 ;  /* 0x0000000b000b7308 */ /* 0x000ee20000000800 */
[----:B------:R-:W-:-:S07]  /*74c0*/  R2UR UR4, R217 ;  /* 0x00000000d90472ca */ /* 0x000fce00000e0000 */
[----:B------:R-:W-:Y:S01]  /*74d0*/  MUFU.EX2 R9, R9 ;  /* 0x0000000900097308 */ /* 0x000fe20000000800 */
[--C-:B-1----:R-:W-:Y:S01]  /*74e0*/  FFMA.FTZ R120, R120, UR5, -R119.reuse ;  /* 0x0000000578787c23 */ /* 0x102fe20008010877 */
[----:B------:R-:W-:-:S06]  /*74f0*/  FFMA.FTZ R119, R146, UR5, -R119 ;  /* 0x0000000592777c23 */ /* 0x000fcc0008010877 */
[----:B------:R-:W-:Y:S01]  /*7500*/  MUFU.EX2 R107, R107 ;  /* 0x0000006b006b7308 */ /* 0x000fe20000000800 */
[--C-:B--2---:R-:W-:Y:S01]  /*7510*/  FFMA.FTZ R116, R116, UR5, -R115.reuse ;  /* 0x0000000574747c23 */ /* 0x104fe20008010873 */
[----:B------:R-:W-:Y:S01]  /*7520*/  FFMA.FTZ R115, R150, UR5, -R115 ;  /* 0x0000000596737c23 */ /* 0x000fe20008010873 */
[----:B----4-:R-:W-:-:S05]  /*7530*/  FFMA.FTZ R114, R114, UR5, -R218 ;  /* 0x0000000572727c23 */ /* 0x010fca00080108da */
[----:B------:R-:W-:Y:S01]  /*7540*/  MUFU.EX2 R14, R14 ;  /* 0x0000000e000e7308 */ /* 0x000fe20000000800 */
[----:B------:R-:W-:-:S07]  /*7550*/  FFMA.FTZ R113, R113, UR5, -R218 ;  /* 0x0000000571717c23 */ /* 0x000fce00080108da */
[----:B------:R-:W1:Y:S08]  /*7560*/  MUFU.EX2 R15, R15 ;  /* 0x0000000f000f7308 */ /* 0x000e700000000800 */
[----:B------:R-:W2:Y:S08]  /*7570*/  MUFU.EX2 R101, R101 ;  /* 0x0000006500657308 */ /* 0x000eb00000000800 */
        /* <DEDUP_REMOVED lines=12> */
[----:B------:R-:W4:Y:S01]  /*7640*/  MUFU.EX2 R97, R97 ;  /* 0x0000006100617308 */ /* 0x000f220000000800 */
[----:B------:R-:W-:Y:S01]  /*7650*/  HGMMA.64x128x16.F32.BF16 R24, gdesc[UR8], R24, gsb0 ;  /* 0x01e00000081879f0 */ /* 0x000fe20008001818 */
[----:B------:R-:W-:Y:S01]  /*7660*/  R2UR UR8, R232 ;  /* 0x00000000e80872ca */ /* 0x000fe200000e0000 */
[----:B------:R-:W-:Y:S01]  /*7670*/  UMOV UR10, UR6 ;  /* 0x00000006000a7c82 */ /* 0x000fe20008000000 */
[----:B------:R-:W-:Y:S01]  /*7680*/  R2UR UR9, R233 ;  /* 0x00000000e90972ca */ /* 0x000fe200000e0000 */
[----:B------:R-:W-:-:S03]  /*7690*/  UMOV UR11, 0x40000040 ;  /* 0x40000040000b7882 */ /* 0x000fc60000000000 */
[----:B------:R-:W-:Y:S08]  /*76a0*/  MUFU.EX2 R98, R98 ;  /* 0x0000006200627308 */ /* 0x000ff00000000800 */
[----:B------:R-:W4:Y:S08]  /*76b0*/  MUFU.EX2 R99, R99 ;  /* 0x0000006300637308 */ /* 0x000f300000000800 */
        /* <DEDUP_REMOVED lines=24> */
[----:B------:R-:W3:Y:S04]  /*7840*/  LDS R216, [R216+0x400] ;  /* 0x00040000d8d87984 */ /* 0x000ee80000000800 */
[----:B------:R-:W1:Y:S04]  /*7850*/  LDS R220, [R220+0x400] ;  /* 0x00040000dcdc7984 */ /* 0x000e680000000800 */
[----:B------:R-:W-:Y:S04]  /*7860*/  LDS R219, [R219+0x400] ;  /* 0x00040000dbdb7984 */ /* 0x000fe80000000800 */
[----:B------:R-:W-:Y:S04]  /*7870*/  LDS R221, [R221+0x400] ;  /* 0x00040000dddd7984 */ /* 0x000fe80000000800 */
[----:B---3--:R-:W3:Y:S04]  /*7880*/  SHFL.IDX PT, R124, R216, R6, 0x1f ;  /* 0x00001f06d87c7589 */ /* 0x008ee800000e0000 */
[----:B------:R-:W2:Y:S04]  /*7890*/  SHFL.IDX PT, R126, R216, R151, 0x1f ;  /* 0x00001f97d87e7589 */ /* 0x000ea800000e0000 */
[----:B------:R-:W4:Y:S04]  /*78a0*/  SHFL.IDX PT, R133, R216, R149, 0x1f ;  /* 0x00001f95d8857589 */ /* 0x000f2800000e0000 */
[----:B------:R-:W5:Y:S04]  /*78b0*/  SHFL.IDX PT, R127, R216, R144, 0x1f ;  /* 0x00001f90d87f7589 */ /* 0x000f6800000e0000 */
[----:B------:R-:W5:Y:S04]  /*78c0*/  SHFL.IDX PT, R129, R216, R148, 0x1f ;  /* 0x00001f94d8817589 */ /* 0x000f6800000e0000 */
[----:B-1----:R-:W1:Y:S01]  /*78d0*/  SHFL.IDX PT, R137, R220, R144, 0x1f ;  /* 0x00001f90dc897589 */ /* 0x002e6200000e0000 */
[--C-:B---3--:R-:W-:Y:S01]  /*78e0*/  FADD.FTZ R24, R24, -R124.reuse ;  /* 0x8000007c18187221 */ /* 0x108fe20000010000 */
[----:B------:R-:W-:-:S02]  /*78f0*/  FADD.FTZ R26, R26, -R124 ;  /* 0x8000007c1a1a7221 */ /* 0x000fc40000010000 */
[----:B------:R-:W3:Y:S01]  /*7900*/  SHFL.IDX PT, R138, R220, R148, 0x1f ;  /* 0x00001f94dc8a7589 */ /* 0x000ee200000e0000 */
[--C-:B--2---:R-:W-:Y:S01]  /*7910*/  FADD.FTZ R124, R25, -R126.reuse ;  /* 0x8000007e197c7221 */ /* 0x104fe20000010000 */
[----:B------:R-:W-:Y:S02]  /*7920*/  FADD.FTZ R126, R27, -R126 ;  /* 0x8000007e1b7e7221 */ /* 0x000fe40000010000 */
[----:B------:R-:W-:Y:S01]  /*7930*/  SHFL.IDX PT, R132, R216, R145, 0x1f ;  /* 0x00001f91d8847589 */ /* 0x000fe200000e0000 */
[--C-:B----4-:R-:W-:Y:S01]  /*7940*/  FADD.FTZ R128, R28, -R133.reuse ;  /* 0x800000851c807221 */ /* 0x110fe20000010000 */
[----:B------:R-:W-:Y:S01]  /*7950*/  FADD.FTZ R25, R30, -R133 ;  /* 0x800000851e197221 */ /* 0x000fe20000010000 */
[----:B------:R2:W4:Y:S01]  /*7960*/  MUFU.EX2 R28, R130 ;  /* 0x00000082001c7308 */ /* 0x0005220000000800 */
[----:B------:R-:W4:Y:S01]  /*7970*/  SHFL.IDX PT, R142, R216, R234, 0x1f ;  /* 0x00001fead88e7589 */ /* 0x000f2200000e0000 */
[----:B-----5:R-:W-:-:S03]  /*7980*/  FADD.FTZ R27, R31, -R127 ;  /* 0x8000007f1f1b7221 */ /* 0x020fc60000010000 */
[----:B------:R-:W5:Y:S03]  /*7990*/  SHFL.IDX PT, R139, R220, R149, 0x1f ;  /* 0x00001f95dc8b7589 */ /* 0x000f6600000e0000 */
[----:B------:R3:W5:Y:S01]  /*79a0*/  MUFU.EX2 R30, R135 ;  /* 0x00000087001e7308 */ /* 0x0007620000000800 */
[----:B--2---:R-:W-:Y:S01]  /*79b0*/  FADD.FTZ R130, R29, -R127 ;  /* 0x8000007f1d827221 */ /* 0x004fe20000010000 */
[----:B------:R-:W-:Y:S01]  /*79c0*/  FADD.FTZ R127, R32, -R129 ;  /* 0x80000081207f7221 */ /* 0x000fe20000010000 */
[----:B------:R-:W2:Y:S01]  /*79d0*/  SHFL.IDX PT, R143, R216, R223, 0x1f ;  /* 0x00001fdfd88f7589 */ /* 0x000ea200000e0000 */
[--C-:B-1----:R-:W-:Y:S01]  /*79e0*/  FADD.FTZ R45, R45, -R137.reuse ;  /* 0x800000892d2d7221 */ /* 0x102fe20000010000 */
[----:B------:R-:W-:Y:S01]  /*79f0*/  FADD.FTZ R47, R47, -R137 ;  /* 0x800000892f2f7221 */ /* 0x000fe20000010000 */
[----:B------:R-:W-:Y:S01]  /*7a00*/  FADD.FTZ R129, R34, -R129 ;  /* 0x8000008122817221 */ /* 0x000fe20000010000 */
[----:B------:R-:W1:Y:S01]  /*7a10*/  SHFL.IDX PT, R32, R220, R145, 0x1f ;  /* 0x00001f91dc207589 */ /* 0x000e6200000e0000 */
[--C-:B---3--:R-:W-:Y:S01]  /*7a20*/  FADD.FTZ R48, R48, -R138.reuse ;  /* 0x8000008a30307221 */ /* 0x108fe20000010000 */
[----:B------:R-:W-:Y:S01]  /*7a30*/  FADD.FTZ R50, R50, -R138 ;  /* 0x8000008a32327221 */ /* 0x000fe20000010000 */
[----:B------:R3:W1:Y:S01]  /*7a40*/  MUFU.EX2 R29, R131 ;  /* 0x00000083001d7308 */ /* 0x0006620000000800 */
[----:B------:R-:W1:Y:S04]  /*7a50*/  SHFL.IDX PT, R135, R219, R6, 0x1f ;  /* 0x00001f06db877589 */ /* 0x000e6800000e0000 */
[----:B------:R-:W1:Y:S01]  /*7a60*/  SHFL.IDX PT, R136, R220, R223, 0x1f ;  /* 0x00001fdfdc887589 */ /* 0x000e6200000e0000 */
[--C-:B----4-:R-:W-:Y:S01]  /*7a70*/  FADD.FTZ R37, R37, -R142.reuse ;  /* 0x8000008e25257221 */ /* 0x110fe20000010000 */
[----:B------:R-:W-:-:S02]  /*7a80*/  FADD.FTZ R39, R39, -R142 ;  /* 0x8000008e27277221 */ /* 0x000fc40000010000 */
[----:B------:R-:W4:Y:S01]  /*7a90*/  SHFL.IDX PT, R137, R219, R149, 0x1f ;  /* 0x00001f95db897589 */ /* 0x000f2200000e0000 */
[--C-:B---3--:R-:W-:Y:S01]  /*7aa0*/  FADD.FTZ R131, R33, -R132.reuse ;  /* 0x8000008421837221 */ /* 0x108fe20000010000 */
[----:B------:R-:W-:Y:S01]  /*7ab0*/  FADD.FTZ R132, R35, -R132 ;  /* 0x8000008423847221 */ /* 0x000fe20000010000 */
[----:B------:R3:W4:Y:S01]  /*7ac0*/  MUFU.EX2 R31, R134 ;  /* 0x00000086001f7308 */ /* 0x0007220000000800 */
[----:B------:R-:W-:Y:S01]  /*7ad0*/  SHFL.IDX PT, R138, R221, R148, 0x1f ;  /* 0x00001f94dd8a7589 */ /* 0x000fe200000e0000 */
[--C-:B-----5:R-:W-:Y:S01]  /*7ae0*/  FADD.FTZ R44, R44, -R139.reuse ;  /* 0x8000008b2c2c7221 */ /* 0x120fe20000010000 */
[----:B------:R-:W-:Y:S02]  /*7af0*/  FADD.FTZ R46, R46, -R139 ;  /* 0x8000008b2e2e7221 */ /* 0x000fe40000010000 */
[----:B------:R-:W5:Y:S01]  /*7b00*/  SHFL.IDX PT, R35, R219, R144, 0x1f ;  /* 0x00001f90db237589 */ /* 0x000f6200000e0000 */
[----:B--2---:R-:W-:-:S03]  /*7b10*/  FADD.FTZ R133, R36, -R143 ;  /* 0x8000008f24857221 */ /* 0x004fc60000010000 */
[----:B------:R-:W2:Y:S01]  /*7b20*/  SHFL.IDX PT, R140, R220, R151, 0x1f ;  /* 0x00001f97dc8c7589 */ /* 0x000ea200000e0000 */
[--C-:B-1----:R-:W-:Y:S01]  /*7b30*/  FADD.FTZ R49, R49, -R32.reuse ;  /* 0x8000002031317221 */ /* 0x102fe20000010000 */
[----:B------:R-:W-:Y:S02]  /*7b40*/  FADD.FTZ R51, R51, -R32 ;  /* 0x8000002033337221 */ /* 0x000fe40000010000 */
[----:B------:R-:W1:Y:S01]  /*7b50*/  SHFL.IDX PT, R141, R220, R6, 0x1f ;  /* 0x00001f06dc8d7589 */ /* 0x000e6200000e0000 */
[----:B------:R5:W1:Y:S01]  /*7b60*/  MUFU.EX2 R32, R125 ;  /* 0x0000007d00207308 */ /* 0x000a620000000800 */
[--C-:B------:R-:W-:Y:S01]  /*7b70*/  FADD.FTZ R56, R56, -R135.reuse ;  /* 0x8000008738387221 */ /* 0x100fe20000010000 */
[----:B------:R-:W-:Y:S01]  /*7b80*/  FADD.FTZ R58, R58, -R135 ;  /* 0x800000873a3a7221 */ /* 0x000fe20000010000 */
[----:B---3--:R-:W-:Y:S01]  /*7b90*/  SHFL.IDX PT, R134, R219, R145, 0x1f ;  /* 0x00001f91db867589 */ /* 0x008fe200000e0000 */
[--C-:B------:R-:W-:Y:S01]  /*7ba0*/  FADD.FTZ R52, R52, -R136.reuse ;  /* 0x8000008834347221 */ /* 0x100fe20000010000 */
[----:B------:R-:W-:Y:S01]  /*7bb0*/  FADD.FTZ R54, R54, -R136 ;  /* 0x8000008836367221 */ /* 0x000fe20000010000 */
[----:B------:R-:W-:Y:S01]  /*7bc0*/  FMUL.FTZ R25, R10, R25 ;  /* 0x000000190a197220 */ /* 0x000fe20000410000 */
[----:B------:R-:W-:Y:S01]  /*7bd0*/  SHFL.IDX PT, R142, R221, R145, 0x1f ;  /* 0x00001f91dd8e7589 */ /* 0x000fe200000e0000 */
[--C-:B----4-:R-:W-:Y:S01]  /*7be0*/  FADD.FTZ R60, R60, -R137.reuse ;  /* 0x800000893c3c7221 */ /* 0x110fe20000010000 */
[----:B------:R-:W-:Y:S01]  /*7bf0*/  FADD.FTZ R62, R62, -R137 ;  /* 0x800000893e3e7221 */ /* 0x000fe20000010000 */
[----:B------:R-:W-:Y:S01]  /*7c00*/  FMUL.FTZ R27, R11, R27 ;  /* 0x0000001b0b1b7220 */ /* 0x000fe20000410000 */
[----:B------:R-:W3:Y:S01]  /*7c10*/  SHFL.IDX PT, R33, R220, R234, 0x1f ;  /* 0x00001feadc217589 */ /* 0x000ee200000e0000 */
[----:B------:R-:W-:Y:S01]  /*7c20*/  FMUL.FTZ R26, R225, R26 ;  /* 0x0000001ae11a7220 */ /* 0x000fe20000410000 */
[----:B------:R-:W-:Y:S01]  /*7c30*/  MUFU.EX2 R119, R119 ;  /* 0x0000007700777308 */ /* 0x000fe20000000800 */
[----:B------:R-:W-:Y:S01]  /*7c40*/  FADD.FTZ R38, R38, -R143 ;  /* 0x8000008f26267221 */ /* 0x000fe20000010000 */
[----:B-----5:R-:W-:Y:S04]  /*7c50*/  SHFL.IDX PT, R125, R221, R6, 0x1f ;  /* 0x00001f06dd7d7589 */ /* 0x020fe800000e0000 */
[----:B------:R-:W4:Y:S01]  /*7c60*/  SHFL.IDX PT, R34, R219, R151, 0x1f ;  /* 0x00001f97db227589 */ /* 0x000f2200000e0000 */
[----:B------:R-:W-:Y:S01]  /*7c70*/  FMUL.FTZ R37, R226, R37 ;  /* 0x00000025e2257220 */ /* 0x000fe20000410000 */
[--C-:B------:R-:W-:Y:S01]  /*7c80*/  FADD.FTZ R61, R61, -R35.reuse ;  /* 0x800000233d3d7221 */ /* 0x100fe20000010000 */
[----:B------:R-:W-:Y:S01]  /*7c90*/  FADD.FTZ R63, R63, -R35 ;  /* 0x800000233f3f7221 */ /* 0x000fe20000010000 */
[----:B------:R-:W-:Y:S01]  /*7ca0*/  SHFL.IDX PT, R135, R221, R151, 0x1f ;  /* 0x00001f97dd877589 */ /* 0x000fe200000e0000 */
[----:B------:R-:W-:Y:S01]  /*7cb0*/  MUFU.EX2 R118, R118 ;  /* 0x0000007600767308 */ /* 0x000fe20000000800 */
[----:B------:R-:W-:Y:S01]  /*7cc0*/  FMUL.FTZ R39, R15, R39 ;  /* 0x000000270f277220 */ /* 0x000fe20000410000 */
[--C-:B--2---:R-:W-:Y:S01]  /*7cd0*/  FADD.FTZ R41, R41, -R140.reuse ;  /* 0x8000008c29297221 */ /* 0x104fe20000010000 */
[----:B------:R-:W-:Y:S01]  /*7ce0*/  SHFL.IDX PT, R139, R221, R149, 0x1f ;  /* 0x00001f95dd8b7589 */ /* 0x000fe200000e0000 */
[----:B------:R-:W-:Y:S01]  /*7cf0*/  FADD.FTZ R43, R43, -R140 ;  /* 0x8000008c2b2b7221 */ /* 0x000fe20000010000 */
[--C-:B-1----:R-:W-:Y:S01]  /*7d00*/  FADD.FTZ R40, R40, -R141.reuse ;  /* 0x8000008d28287221 */ /* 0x102fe20000010000 */
[----:B------:R-:W-:Y:S01]  /*7d10*/  FADD.FTZ R42, R42, -R141 ;  /* 0x8000008d2a2a7221 */ /* 0x000fe20000010000 */
[----:B------:R-:W-:Y:S04]  /*7d20*/  SHFL.IDX PT, R144, R221, R144, 0x1f ;  /* 0x00001f90dd907589 */ /* 0x000fe800000e0000 */
[----:B------:R-:W-:Y:S04]  /*7d30*/  SHFL.IDX PT, R145, R221, R223, 0x1f ;  /* 0x00001fdfdd917589 */ /* 0x000fe800000e0000 */
[----:B------:R-:W1:Y:S04]  /*7d40*/  SHFL.IDX PT, R36, R219, R223, 0x1f ;  /* 0x00001fdfdb247589 */ /* 0x000e6800000e0000 */
[----:B------:R-:W2:Y:S01]  /*7d50*/  SHFL.IDX PT, R136, R219, R148, 0x1f ;  /* 0x00001f94db887589 */ /* 0x000ea200000e0000 */
[----:B------:R-:W-:Y:S01]  /*7d60*/  FADD.FTZ R137, R80, -R138 ;  /* 0x8000008a50897221 */ /* 0x000fe20000010000 */
[--C-:B---3--:R-:W-:Y:S01]  /*7d70*/  FADD.FTZ R53, R53, -R33.reuse ;  /* 0x8000002135357221 */ /* 0x108fe20000010000 */
[----:B------:R-:W-:Y:S01]  /*7d80*/  FADD.FTZ R55, R55, -R33 ;  /* 0x8000002137377221 */ /* 0x000fe20000010000 */
[----:B------:R-:W3:Y:S01]  /*7d90*/  SHFL.IDX PT, R221, R221, R234, 0x1f ;  /* 0x00001feadddd7589 */ /* 0x000ee200000e0000 */
[----:B------:R5:W-:Y:S01]  /*7da0*/  MUFU.EX2 R35, R121 ;  /* 0x0000007900237308 */ /* 0x000be20000000800 */
[--C-:B----4-:R-:W-:Y:S01]  /*7db0*/  FADD.FTZ R57, R57, -R34.reuse ;  /* 0x8000002239397221 */ /* 0x110fe20000010000 */
[----:B------:R-:W-:Y:S01]  /*7dc0*/  FADD.FTZ R59, R59, -R34 ;  /* 0x800000223b3b7221 */ /* 0x000fe20000010000 */
[----:B------:R-:W4:Y:S01]  /*7dd0*/  SHFL.IDX PT, R219, R219, R234, 0x1f ;  /* 0x00001feadbdb7589 */ /* 0x000f2200000e0000 */
[----:B------:R-:W-:Y:S01]  /*7de0*/  FADD.FTZ R138, R82, -R138 ;  /* 0x8000008a528a7221 */ /* 0x000fe20000010000 */
[----:B------:R-:W-:Y:S01]  /*7df0*/  FMUL.FTZ R82, R229, R133 ;  /* 0x00000085e5527220 */ /* 0x000fe20000410000 */
[----:B------:R-:W-:-:S02]  /*7e00*/  FADD.FTZ R65, R65, -R134 ;  /* 0x8000008641417221 */ /* 0x000fc40000010000 */
[----:B------:R2:W4:Y:S01]  /*7e10*/  MUFU.EX2 R33, R123 ;  /* 0x0000007b00217308 */ /* 0x0005220000000800 */
[----:B-----5:R-:W-:Y:S01]  /*7e20*/  FADD.FTZ R121, R67, -R134 ;  /* 0x8000008643797221 */ /* 0x020fe20000010000 */
[----:B------:R-:W-:Y:S01]  /*7e30*/  F2FP.BF16.F32.PACK_AB R82, R37, R82 ;  /* 0x000000522552723e */ /* 0x000fe200000010ff */
[----:B-1----:R-:W-:-:S05]  /*7e40*/  FADD.FTZ R67, R70, -R36 ;  /* 0x8000002446437221 */ /* 0x002fca0000010000 */
[----:B------:R1:W5:Y:S01]  /*7e50*/  MUFU.EX2 R34, R122 ;  /* 0x0000007a00227308 */ /* 0x0003620000000800 */
[----:B--2---:R-:W-:Y:S01]  /*7e60*/  FADD.FTZ R123, R68, -R36 ;  /* 0x80000024447b7221 */ /* 0x004fe20000010000 */
[--C-:B------:R-:W-:Y:S01]  /*7e70*/  FADD.FTZ R64, R64, -R136.reuse ;  /* 0x8000008840407221 */ /* 0x100fe20000010000 */
[----:B------:R-:W-:Y:S01]  /*7e80*/  FADD.FTZ R66, R66, -R136 ;  /* 0x8000008842427221 */ /* 0x000fe20000010000 */
[----:B---3--:R-:W-:Y:S01]  /*7e90*/  FADD.FTZ R146, R85, -R221 ;  /* 0x800000dd55927221 */ /* 0x008fe20000010000 */
[----:B------:R-:W-:-:S03]  /*7ea0*/  FMUL.FTZ R85, R9, R126 ;  /* 0x0000007e09557220 */ /* 0x000fc60000410000 */
[----:B------:R2:W3:Y:S01]  /*7eb0*/  MUFU.EX2 R36, R120 ;  /* 0x0000007800247308 */ /* 0x0004e20000000800 */
[----:B------:R-:W-:Y:S01]  /*7ec0*/  FADD.FTZ R221, R87, -R221 ;  /* 0x800000dd57dd7221 */ /* 0x000fe20000010000 */
[----:B------:R-:W-:Y:S01]  /*7ed0*/  F2FP.BF16.F32.PACK_AB R87, R27, R25 ;  /* 0x000000191b57723e */ /* 0x000fe200000010ff */
[----:B------:R-:W-:Y:S01]  /*7ee0*/  FMUL.FTZ R25, R107, R65 ;  /* 0x000000416b197220 */ /* 0x000fe20000410000 */
[----:B------:R-:W-:-:S04]  /*7ef0*/  F2FP.BF16.F32.PACK_AB R85, R85, R26 ;  /* 0x0000001a5555723e */ /* 0x000fc800000010ff */
[----:B------:R-:W3:Y:S01]  /*7f00*/  MUFU.EX2 R117, R117 ;  /* 0x0000007500757308 */ /* 0x000ee20000000800 */
        /* <DEDUP_REMOVED lines=8> */
[----:B------:R-:W-:Y:S01]  /*7f90*/  FMUL.FTZ R26, R108, R121 ;  /* 0x000000796c1a7220 */ /* 0x000fe20000410000 */
[----:B-1----:R-:W-:-:S06]  /*7fa0*/  FADD.FTZ R122, R72, -R125 ;  /* 0x8000007d487a7221 */ /* 0x002fcc0000010000 */
[----:B------:R-:W1:Y:S01]  /*7fb0*/  MUFU.EX2 R114, R114 ;  /* 0x0000007200727308 */ /* 0x000e620000000800 */
[----:B------:R-:W-:-:S07]  /*7fc0*/  FADD.FTZ R134, R73, -R135 ;  /* 0x8000008749867221 */ /* 0x000fce0000010000 */
[----:B------:R-:W1:Y:S01]  /*7fd0*/  MUFU.EX2 R37, R113 ;  /* 0x0000007100257308 */ /* 0x000e620000000800 */
[----:B------:R-:W-:Y:S01]  /*7fe0*/  FADD.FTZ R125, R74, -R125 ;  /* 0x8000007d4a7d7221 */ /* 0x000fe20000010000 */
[----:B------:R-:W-:Y:S01]  /*7ff0*/  FADD.FTZ R135, R75, -R135 ;  /* 0x800000874b877221 */ /* 0x000fe20000010000 */
[--C-:B------:R-:W-:Y:S01]  /*8000*/  FADD.FTZ R140, R81, -R142.reuse ;  /* 0x8000008e518c7221 */ /* 0x100fe20000010000 */
[--C-:B------:R-:W-:Y:S01]  /*8010*/  FADD.FTZ R143, R84, -R145.reuse ;  /* 0x80000091548f7221 */ /* 0x100fe20000010000 */
[----:B------:R-:W-:Y:S01]  /*8020*/  FADD.FTZ R142, R83, -R142 ;  /* 0x8000008e538e7221 */ /* 0x000fe20000010000 */
[----:B------:R-:W-:Y:S01]  /*8030*/  FADD.FTZ R145, R86, -R145 ;  /* 0x8000009156917221 */ /* 0x000fe20000010000 */
        /* <DEDUP_REMOVED lines=9> */
[----:B--2---:R-:W-:Y:S01]  /*80d0*/  FADD.FTZ R120, R71, -R219 ;  /* 0x800000db47787221 */ /* 0x004fe20000010000 */
        /* <DEDUP_REMOVED lines=223> */
.L_x_5783:
        /* <DEDUP_REMOVED lines=70> */
.L_x_5784:
        /* <DEDUP_REMOVED lines=12> */
.L_x_5774:
        /* <DEDUP_REMOVED lines=121> */
.L_x_5797:
[----:B------:R-:W-:-:S05]  /*9b80*/  IMAD.U32 R7, RZ, RZ, UR36 ;  /* 0x00000024ff077e24 */ /* 0x000fca000f8e00ff */
[----:B------:R-:W-:-:S04]  /*9b90*/  LOP3.LUT R7, R7, 0x1, RZ, 0xfc, !PT ;  /* 0x0000000107077812 */ /* 0x000fc800078efcff */
[----:B------:R-:W-:-:S13]  /*9ba0*/  ISETP.NE.AND P6, PT, R7, 0x3, PT ;  /* 0x000000030700780c */ /* 0x000fda0003fc5270 */
[----:B--2---:R-:W-:Y:S05]  /*9bb0*/  @!P6 BRA `(.L_x_5787) ;  /* 0x000000000004e947 */ /* 0x004fea0003800000 */
[----:B------:R-:W-:Y:S01]  /*9bc0*/  BPT.TRAP 0x1 ;  /* 0x000000040000795c */ /* 0x000fe20000300000 */
.L_x_5787:
[----:B------:R-:W-:Y:S01]  /*9bd0*/  IMAD R7, R0, 0x8, R16 ;  /* 0x0000000800077824 */ /* 0x000fe200078e0210 */
[----:B------:R-:W-:-:S04]  /*9be0*/  SHF.L.U32 R20, R4, 0x1f, RZ ;  /* 0x0000001f04147819 */ /* 0x000fc800000006ff */
[----:B------:R2:W3:Y:S01]  /*9bf0*/  SYNCS.PHASECHK.TRANS64.TRYWAIT P0, [R7+URZ+0x30c10], R20 ;  /* 0x030c1014070075a7 */ /* 0x0004e2000800017f */
[----:B------:R-:W-:Y:S05]  /*9c00*/  @!P6 BRA `(.L_x_5788) ;  /* 0x000000000004e947 */ /* 0x000fea0003800000 */
[----:B------:R-:W-:Y:S01]  /*9c10*/  BPT.TRAP 0x1 ;  /* 0x000000040000795c */ /* 0x000fe20000300000 */
.L_x_5788:
[----:B-1----:R-:W-:-:S05]  /*9c20*/  VIADD R8, R16, 0x10000 ;  /* 0x0001000010087836 */ /* 0x002fca0000000000 */
[----:B------:R-:W-:-:S04]  /*9c30*/  SHF.R.U32.HI R8, RZ, 0x4, R8 ;  /* 0x00000004ff087819 */ /* 0x000fc80000011608 */
[----:B------:R-:W-:-:S04]  /*9c40*/  LOP3.LUT R8, R8, 0x3fff, RZ, 0xc0, !PT ;  /* 0x00003fff08087812 */ /* 0x000fc800078ec0ff */
[----:B------:R-:W-:Y:S01]  /*9c50*/  LOP3.LUT R9, R8, 0x10000, RZ, 0xfc, !PT ;  /* 0x0001000008097812 */ /* 0x000fe200078efcff */
[----:B---3--:R-:W-:Y:S06]  /*9c60*/  @P0 BRA `(.L_x_5789) ;  /* 0x0000000000080947 */ /* 0x008fec0003800000 */
[----:B------:R-:W1:Y:S02]  /*9c70*/  SYNCS.PHASECHK.TRANS64.TRYWAIT P0, [R7+URZ+0x30c10], R20 ;  /* 0x030c1014070075a7 */ /* 0x000e64000800017f */
[----:B-1----:R-:W-:Y:S05]  /*9c80*/  @!P0 BRA `(.L_x_5790) ;  /* 0x0000007c00b08947 */ /* 0x002fea0003800000 */
.L_x_5789:
        /* <DEDUP_REMOVED lines=32> */
[----:B------:R-:W-:Y:S02]  /*9e90*/  VIADD R10, R16, 0x20000 ;  /* 0x00020000100a7836 */ /* 0x000fe40000000000 */
[----:B------:R-:W-:Y:S02]  /*9ea0*/  IMAD R221, R219, 0x4, R16 ;  /* 0x00000004dbdd7824 */ /* 0x000fe400078e0210 */
[----:B------:R-:W-:-:S02]  /*9eb0*/  IMAD R223, R223, 0x4, R10 ;  /* 0x00000004dfdf7824 */ /* 0x000fc400078e020a */
        /* <DEDUP_REMOVED lines=27> */
.L_x_5791:
[----:B------:R1:W1:Y:S01]  /*a070*/  SYNCS.PHASECHK.TRANS64.TRYWAIT P0, [R7+URZ+0x30c30], R20 ;  /* 0x030c3014070075a7 */ /* 0x000262000800017f */
[----:B------:R-:W-:Y:S05]  /*a080*/  @!P6 BRA `(.L_x_5792) ;  /* 0x000000000004e947 */ /* 0x000fea0003800000 */
[----:B------:R-:W-:Y:S01]  /*a090*/  BPT.TRAP 0x1 ;  /* 0x000000040000795c */ /* 0x000fe20000300000 */
.L_x_5792:
        /* <DEDUP_REMOVED lines=8> */
.L_x_5793:
        /* <DEDUP_REMOVED lines=33> */
[----:B------:R-:W-:Y:S01]  /*a330*/  UIADD3 UR6, UR6, 0x6, URZ ;  /* 0x0000000606067890 */ /* 0x000fe2000fffe03f */
[----:B------:R-:W-:Y:S01]  /*a340*/  SEL R225, R225, 0x80, !P2 ;  /* 0x00000080e1e17807 */ /* 0x000fe20005000000 */
[----:B------:R-:W-:Y:S01]  /*a350*/  SHFL.IDX PT, R11, R17, R23, 0x1f ;  /* 0x00001f17110b7589 */ /* 0x000fe200000e0000 */
[----:B------:R-:W-:Y:S01]  /*a360*/  SEL R224, R224, 0x80, P1 ;  /* 0x00000080e0e07807 */ /* 0x000fe20000800000 */
[----:B------:R-:W-:Y:S01]  /*a370*/  VIADD R13, R5, 0xc ;  /* 0x0000000c050d7836 */ /* 0x000fe20000000000 */
[----:B------:R-:W-:-:S02]  /*a380*/  SEL R217, R217, 0x80, !P0 ;  /* 0x00000080d9d97807 */ /* 0x000fc40004000000 */
[----:B------:R-:W-:Y:S02]  /*a390*/  ISETP.GE.AND P1, PT, R225, RZ, PT ;  /* 0x000000ffe100720c */ /* 0x000fe40003f26270 */
[----:B------:R-:W-:Y:S01]  /*a3a0*/  SEL R222, R222, 0x80, P3 ;  /* 0x00000080dede7807 */ /* 0x000fe20001800000 */
[----:B------:R1:W5:Y:S01]  /*a3b0*/  SHFL.IDX PT, R10, R17, R13, 0x1f ;  /* 0x00001f0d110a7589 */ /* 0x00036200000e0000 */
[----:B------:R-:W-:Y:S02]  /*a3c0*/  ISETP.GE.AND P0, PT, R217, 0x1, PT ;  /* 0x00000001d900780c */ /* 0x000fe40003f06270 */
[----:B------:R-:W-:Y:S02]  /*a3d0*/  ISETP.GT.OR P1, PT, R224, RZ, !P1 ;  /* 0x000000ffe000720c */ /* 0x000fe40004f24670 */
[----:B------:R-:W-:Y:S02]  /*a3e0*/  ISETP.GT.OR P0, PT, R222, 0x1, !P0 ;  /* 0x00000001de00780c */ /* 0x000fe40004704670 */
[----:B------:R-:W-:-:S02]  /*a3f0*/  FSEL R88, R88, -INF , !P1 ;  /* 0xff80000058587808 */ /* 0x000fc40004800000 */
[----:B------:R-:W-:Y:S01]  /*a400*/  ISETP.GE.AND P1, PT, R225, 0x8, PT ;  /* 0x00000008e100780c */ /* 0x000fe20003f26270 */
[----:B-1----:R-:W-:Y:S01]  /*a410*/  VIADD R13, R5, 0x10 ;  /* 0x00000010050d7836 */ /* 0x002fe20000000000 */
[----:B------:R-:W-:Y:S01]  /*a420*/  FSEL R91, R91, -INF , !P0 ;  /* 0xff8000005b5b7808 */ /* 0x000fe20004000000 */
[----:B--2---:R-:W-:Y:S01]  /*a430*/  FFMA.FTZ R88, R88, UR5, -R9 ;  /* 0x0000000558587c23 */ /* 0x004fe20008010809 */
[C---:B------:R-:W-:Y:S02]  /*a440*/  ISETP.GE.AND P0, PT, R217.reuse, 0x9, PT ;  /* 0x00000009d900780c */ /* 0x040fe40003f06270 */
[----:B------:R-:W-:Y:S01]  /*a450*/  ISETP.GT.OR P1, PT, R224, 0x8, !P1 ;  /* 0x00000008e000780c */ /* 0x000fe20004f24670 */
[----:B------:R1:W-:Y:S01]  /*a460*/  MUFU.EX2 R227, R88 ;  /* 0x0000005800e37308 */ /* 0x0003e20000000800 */
[----:B------:R-:W-:Y:S01]  /*a470*/  ISETP.GE.AND P3, PT, R217, RZ, PT ;  /* 0x000000ffd900720c */ /* 0x000fe20003f66270 */
[----:B------:R-:W2:Y:S01]  /*a480*/  SHFL.IDX PT, R18, R17, R13, 0x1f ;  /* 0x00001f0d11127589 */ /* 0x000ea200000e0000 */
[----:B------:R-:W-:-:S02]  /*a490*/  ISETP.GT.OR P0, PT, R222, 0x9, !P0 ;  /* 0x00000009de00780c */ /* 0x000fc40004704670 */
[----:B------:R-:W-:Y:S02]  /*a4a0*/  FSEL R92, R92, -INF , !P1 ;  /* 0xff8000005c5c7808 */ /* 0x000fe40004800000 */
[----:B------:R-:W-:Y:S02]  /*a4b0*/  ISETP.GE.AND P2, PT, R225, 0x1, PT ;  /* 0x00000001e100780c */ /* 0x000fe40003f46270 */
[----:B------:R-:W-:Y:S01]  /*a4c0*/  ISETP.GT.OR P3, PT, R222, RZ, !P3 ;  /* 0x000000ffde00720c */ /* 0x000fe20005f64670 */
[----:B-1----:R-:W-:Y:S01]  /*a4d0*/  SHFL.IDX PT, R88, R17, R21, 0x1f ;  /* 0x00001f1511587589 */ /* 0x002fe200000e0000 */
[----:B------:R-:W-:Y:S02]  /*a4e0*/  ISETP.GE.AND P1, PT, R217, 0x10, PT ;  /* 0x00000010d900780c */ /* 0x000fe40003f26270 */
[----:B------:R-:W-:Y:S02]  /*a4f0*/  FSEL R95, R95, -INF , !P0 ;  /* 0xff8000005f5f7808 */ /* 0x000fe40004000000 */
[----:B------:R-:W-:-:S02]  /*a500*/  ISETP.GT.OR P2, PT, R224, 0x1, !P2 ;  /* 0x00000001e000780c */ /* 0x000fc40005744670 */
[----:B------:R-:W-:Y:S01]  /*a510*/  FSEL R90, R90, -INF , !P3 ;  /* 0xff8000005a5a7808 */ /* 0x000fe20005800000 */
[----:B-----5:R-:W-:Y:S01]  /*a520*/  FFMA.FTZ R14, R95, UR5, -R10 ;  /* 0x000000055f0e7c23 */ /* 0x020fe2000801080a */
[----:B------:R-:W-:Y:S02]  /*a530*/  ISETP.GE.AND P0, PT, R225, 0x10, PT ;  /* 0x00000010e100780c */ /* 0x000fe40003f06270 */
        /* <DEDUP_REMOVED lines=11> */
[----:B------:R-:W-:Y:S01]  /*a5f0*/  FFMA.FTZ R11, R91, UR5, -R11 ;  /* 0x000000055b0b7c23 */ /* 0x000fe2000801080b */
[----:B------:R-:W-:Y:S01]  /*a600*/  ISETP.GT.OR P3, PT, R222, 0x8, !P3 ;  /* 0x00000008de00780c */ /* 0x000fe20005f64670 */
[----:B------:R-:W-:Y:S01]  /*a610*/  SHFL.IDX PT, R91, R231, R23, 0x1f ;  /* 0x00001f17e75b7589 */ /* 0x000fe200000e0000 */
[----:B------:R-:W-:Y:S01]  /*a620*/  ISETP.GE.AND P1, PT, R217, 0x11, PT ;  /* 0x00000011d900780c */ /* 0x000fe20003f26270 */
[----:B------:R-:W1:Y:S01]  /*a630*/  MUFU.EX2 R9, R9 ;  /* 0x0000000900097308 */ /* 0x000e620000000800 */
[----:B------:R-:W-:Y:S01]  /*a640*/  FSEL R15, R96, -INF , !P0 ;  /* 0xff800000600f7808 */ /* 0x000fe20004000000 */
[----:B------:R-:W3:Y:S01]  /*a650*/  SHFL.IDX PT, R12, R17, R90, 0x1f ;  /* 0x00001f5a110c7589 */ /* 0x000ee200000e0000 */
[----:B------:R-:W-:Y:S01]  /*a660*/  ISETP.GT.OR P2, PT, R224, 0x9, !P2 ;  /* 0x00000009e000780c */ /* 0x000fe20005744670 */
[----:B------:R-:W-:Y:S01]  /*a670*/  VIADD R96, R5, 0x14 ;  /* 0x0000001405607836 */ /* 0x000fe20000000000 */
[----:B------:R-:W-:Y:S01]  /*a680*/  FSEL R94, R94, -INF , !P3 ;  /* 0xff8000005e5e7808 */ /* 0x000fe20005800000 */
[--C-:B--2---:R-:W-:Y:S01]  /*a690*/  FFMA.FTZ R15, R15, UR5, -R18.reuse ;  /* 0x000000050f0f7c23 */ /* 0x104fe20008010812 */
[----:B------:R-:W-:Y:S01]  /*a6a0*/  ISETP.GE.AND P0, PT, R225, 0x11, PT ;  /* 0x00000011e100780c */ /* 0x000fe20003f06270 */
[----:B------:R-:W-:Y:S01]  /*a6b0*/  FFMA.FTZ R18, R98, UR5, -R18 ;  /* 0x0000000562127c23 */ /* 0x000fe20008010812 */
[----:B------:R-:W-:Y:S01]  /*a6c0*/  ISETP.GT.OR P1, PT, R222, 0x11, !P1 ;  /* 0x00000011de00780c */ /* 0x000fe20004f24670 */
[----:B------:R-:W2:Y:S01]  /*a6d0*/  SHFL.IDX PT, R19, R17, R96, 0x1f ;  /* 0x00001f6011137589 */ /* 0x000ea200000e0000 */
[----:B------:R-:W-:Y:S01]  /*a6e0*/  ISETP.GE.AND P3, PT, R217, 0x18, PT ;  /* 0x00000018d900780c */ /* 0x000fe20003f66270 */
[----:B------:R-:W-:Y:S01]  /*a6f0*/  VIADD R98, R5, 0x18 ;  /* 0x0000001805627836 */ /* 0x000fe20000000000 */
[----:B------:R-:W-:Y:S01]  /*a700*/  FSEL R93, R93, -INF , !P2 ;  /* 0xff8000005d5d7808 */ /* 0x000fe20005000000 */
[----:B------:R-:W-:Y:S01]  /*a710*/  MUFU.EX2 R11, R11 ;  /* 0x0000000b000b7308 */ /* 0x000fe20000000800 */
[----:B------:R-:W-:-:S02]  /*a720*/  ISETP.GT.OR P0, PT, R224, 0x11, !P0 ;  /* 0x00000011e000780c */ /* 0x000fc40004704670 */
[----:B------:R-:W-:Y:S01]  /*a730*/  FSEL R99, R99, -INF , !P1 ;  /* 0xff80000063637808 */ /* 0x000fe20004800000 */
[----:B------:R-:W-:Y:S01]  /*a740*/  FFMA.FTZ R13, R93, UR5, -R10 ;  /* 0x000000055d0d7c23 */ /* 0x000fe2000801080a */
[----:B------:R-:W-:Y:S01]  /*a750*/  ISETP.GE.AND P2, PT, R225, 0x18, PT ;  /* 0x00000018e100780c */ /* 0x000fe20003f46270 */
[----:B------:R-:W-:Y:S01]  /*a760*/  SHFL.IDX PT, R93, R231, R90, 0x1f ;  /* 0x00001f5ae75d7589 */ /* 0x000fe200000e0000 */
[----:B------:R-:W-:Y:S01]  /*a770*/  ISETP.GT.OR P1, PT, R222, 0x18, !P3 ;  /* 0x00000018de00780c */ /* 0x000fe20005f24670 */
[----:B------:R-:W-:Y:S01]  /*a780*/  MUFU.EX2 R226, R226 ;  /* 0x000000e200e27308 */ /* 0x000fe20000000800 */
[----:B------:R-:W-:Y:S01]  /*a790*/  FSEL R97, R97, -INF , !P0 ;  /* 0xff80000061617808 */ /* 0x000fe20004000000 */
[----:B------:R2:W5:Y:S01]  /*a7a0*/  SHFL.IDX PT, R20, R17, R98, 0x1f ;  /* 0x00001f6211147589 */ /* 0x00056200000e0000 */
[----:B------:R-:W-:Y:S01]  /*a7b0*/  ISETP.GT.OR P0, PT, R224, 0x18, !P2 ;  /* 0x00000018e000780c */ /* 0x000fe20005704670 */
[--C-:B---3--:R-:W-:Y:S01]  /*a7c0*/  FFMA.FTZ R92, R92, UR5, -R12.reuse ;  /* 0x000000055c5c7c23 */ /* 0x108fe2000801080c */
[----:B------:R-:W-:Y:S01]  /*a7d0*/  FSEL R102, R102, -INF , !P1 ;  /* 0xff80000066667808 */ /* 0x000fe20004800000 */
[----:B------:R-:W-:Y:S01]  /*a7e0*/  FFMA.FTZ R12, R94, UR5, -R12 ;  /* 0x000000055e0c7c23 */ /* 0x000fe2000801080c */
[----:B------:R-:W-:Y:S01]  /*a7f0*/  ISETP.GE.AND P1, PT, R225, 0x20, PT ;  /* 0x00000020e100780c */ /* 0x000fe20003f26270 */
[----:B------:R-:W-:Y:S01]  /*a800*/  VIADD R94, R5, 0xc ;  /* 0x0000000c055e7836 */ /* 0x000fe20000000000 */
[----:B------:R-:W-:Y:S01]  /*a810*/  FSEL R21, R100, -INF , !P0 ;  /* 0xff80000064157808 */ /* 0x000fe20004000000 */
[----:B------:R3:W-:Y:S01]  /*a820*/  MUFU.EX2 R10, R92 ;  /* 0x0000005c000a7308 */ /* 0x0007e20000000800 */
[----:B------:R-:W-:Y:S01]  /*a830*/  ISETP.GE.AND P0, PT, R225, 0x19, PT ;  /* 0x00000019e100780c */ /* 0x000fe20003f06270 */
[--C-:B--2---:R-:W-:Y:S01]  /*a840*/  FFMA.FTZ R17, R97, UR5, -R19.reuse ;  /* 0x0000000561117c23 */ /* 0x104fe20008010813 */
[C---:B------:R-:W-:Y:S01]  /*a850*/  ISETP.GT.OR P1, PT, R224.reuse, 0x20, !P1 ;  /* 0x00000020e000780c */ /* 0x040fe20004f24670 */
[----:B------:R2:W1:Y:S01]  /*a860*/  SHFL.IDX PT, R95, R231, R94, 0x1f ;  /* 0x00001f5ee75f7589 */ /* 0x00046200000e0000 */
[----:B------:R-:W-:Y:S01]  /*a870*/  ISETP.GT.OR P0, PT, R224, 0x19, !P0 ;  /* 0x00000019e000780c */ /* 0x000fe20004704670 */
[----:B------:R-:W-:Y:S01]  /*a880*/  FFMA.FTZ R19, R99, UR5, -R19 ;  /* 0x0000000563137c23 */ /* 0x000fe20008010813 */
[----:B------:R-:W-:Y:S01]  /*a890*/  FSEL R23, R104, -INF , !P1 ;  /* 0xff80000068177808 */ /* 0x000fe20004800000 */
[----:B------:R-:W1:Y:S01]  /*a8a0*/  SHFL.IDX PT, R99, R231, R96, 0x1f ;  /* 0x00001f60e7637589 */ /* 0x000e6200000e0000 */
[C---:B------:R-:W-:Y:S01]  /*a8b0*/  ISETP.GE.AND P3, PT, R217.reuse, 0x20, PT ;  /* 0x00000020d900780c */ /* 0x040fe20003f66270 */
[----:B------:R-:W1:Y:S01]  /*a8c0*/  MUFU.EX2 R12, R12 ;  /* 0x0000000c000c7308 */ /* 0x000e620000000800 */
[----:B------:R-:W-:Y:S01]  /*a8d0*/  ISETP.GE.AND P1, PT, R217, 0x21, PT ;  /* 0x00000021d900780c */ /* 0x000fe20003f26270 */
[----:B----4-:R-:W-:Y:S01]  /*a8e0*/  SHFL.IDX PT, R104, R220, R5, 0x1f ;  /* 0x00001f05dc687589 */ /* 0x010fe200000e0000 */
[----:B------:R-:W-:Y:S01]  /*a8f0*/  FSEL R22, R101, -INF , !P0 ;  /* 0xff80000065167808 */ /* 0x000fe20004000000 */
[----:B--2---:R-:W-:Y:S01]  /*a900*/  VIADD R94, R5, 0x10 ;  /* 0x00000010055e7836 */ /* 0x004fe20000000000 */
[C---:B------:R-:W-:Y:S01]  /*a910*/  ISETP.GT.OR P0, PT, R222.reuse, 0x20, !P3 ;  /* 0x00000020de00780c */ /* 0x040fe20005f04670 */
[----:B------:R-:W2:Y:S01]  /*a920*/  SHFL.IDX PT, R101, R231, R98, 0x1f ;  /* 0x00001f62e7657589 */ /* 0x000ea200000e0000 */
[----:B------:R-:W-:Y:S01]  /*a930*/  ISETP.GT.OR P1, PT, R222, 0x21, !P1 ;  /* 0x00000021de00780c */ /* 0x000fe20004f24670 */
[----:B-----5:R-:W-:Y:S01]  /*a940*/  FFMA.FTZ R21, R21, UR5, -R20 ;  /* 0x0000000515157c23 */ /* 0x020fe20008010814 */
[----:B------:R-:W-:-:S02]  /*a950*/  WARPGROUP.DEPBAR.LE gsb0, 0x0 ;  /* 0x00008000000079c5 */ /* 0x000fc40000010000 */
[----:B------:R-:W-:Y:S01]  /*a960*/  WARPGROUP.ARRIVE ;  /* 0x00000000000079c5 */ /* 0x000fe20000000000 */
[----:B------:R-:W-:Y:S01]  /*a970*/  ISETP.GE.AND P3, PT, R217, 0x28, PT ;  /* 0x00000028d900780c */ /* 0x000fe20003f66270 */
[----:B------:R4:W5:Y:S01]  /*a980*/  SHFL.IDX PT, R97, R231, R94, 0x1f ;  /* 0x00001f5ee7617589 */ /* 0x00096200000e0000 */
        /* <DEDUP_REMOVED lines=9> */
[----:B------:R-:W-:Y:S01]  /*aa20*/  VIADD R102, R5, 0x1c ;  /* 0x0000001c05667836 */ /* 0x000fe20000000000 */
[----:B------:R-:W-:Y:S01]  /*aa30*/  FSEL R110, R110, -INF , !P1 ;  /* 0xff8000006e6e7808 */ /* 0x000fe20004800000 */
[----:B------:R-:W-:Y:S01]  /*aa40*/  FFMA.FTZ R22, R22, UR5, -R88 ;  /* 0x0000000516167c23 */ /* 0x000fe20008010858 */
[----:B------:R-:W-:Y:S01]  /*aa50*/  FSEL R106, R106, -INF , !P0 ;  /* 0xff8000006a6a7808 */ /* 0x000fe20004000000 */
[--C-:B------:R-:W-:Y:S01]  /*aa60*/  FFMA.FTZ R23, R23, UR5, -R89.reuse ;  /* 0x0000000517177c23 */ /* 0x100fe20008010859 */
[----:B------:R-:W-:Y:S01]  /*aa70*/  ISETP.GE.AND P1, PT, R217, 0x29, PT ;  /* 0x00000029d900780c */ /* 0x000fe20003f26270 */
[----:B------:R-:W-:Y:S01]  /*aa80*/  SHFL.IDX PT, R231, R231, R102, 0x1f ;  /* 0x00001f66e7e77589 */ /* 0x000fe200000e0000 */
[----:B------:R-:W-:Y:S01]  /*aa90*/  ISETP.GT.OR P2, PT, R222, 0x19, !P2 ;  /* 0x00000019de00780c */ /* 0x000fe20005744670 */
[----:B------:R-:W-:Y:S01]  /*aaa0*/  FFMA.FTZ R89, R106, UR5, -R89 ;  /* 0x000000056a597c23 */ /* 0x000fe20008010859 */
[----:B------:R-:W-:Y:S01]  /*aab0*/  ISETP.GE.AND P0, PT, R225, 0x21, PT ;  /* 0x00000021e100780c */ /* 0x000fe20003f06270 */
[----:B------:R-:W-:Y:S01]  /*aac0*/  MUFU.EX2 R21, R21 ;  /* 0x0000001500157308 */ /* 0x000fe20000000800 */
[----:B------:R-:W-:-:S02]  /*aad0*/  ISETP.GT.OR P1, PT, R222, 0x29, !P1 ;  /* 0x00000029de00780c */ /* 0x000fc40004f24670 */
[----:B------:R-:W-:Y:S02]  /*aae0*/  FSEL R103, R103, -INF , !P2 ;  /* 0xff80000067677808 */ /* 0x000fe40005000000 */
[----:B------:R-:W-:Y:S02]  /*aaf0*/  ISETP.GT.OR P0, PT, R224, 0x21, !P0 ;  /* 0x00000021e000780c */ /* 0x000fe40004704670 */
[----:B------:R-:W-:Y:S01]  /*ab00*/  ISETP.GE.AND P2, PT, R225, 0x28, PT ;  /* 0x00000028e100780c */ /* 0x000fe20003f46270 */
[----:B------:R-:W-:Y:S01]  /*ab10*/  FFMA.FTZ R88, R103, UR5, -R88 ;  /* 0x0000000567587c23 */ /* 0x000fe20008010858 */
[----:B------:R-:W-:Y:S01]  /*ab20*/  FSEL R111, R111, -INF , !P1 ;  /* 0xff8000006f6f7808 */ /* 0x000fe20004800000 */
[----:B------:R-:W-:Y:S01]  /*ab30*/  MUFU.EX2 R22, R22 ;  /* 0x0000001600167308 */ /* 0x000fe20000000800 */
[----:B------:R-:W-:Y:S02]  /*ab40*/  FSEL R90, R105, -INF , !P0 ;  /* 0xff800000695a7808 */ /* 0x000fe40004000000 */
[----:B------:R-:W-:-:S02]  /*ab50*/  ISETP.GE.AND P1, PT, R217, 0x30, PT ;  /* 0x00000030d900780c */ /* 0x000fc40003f26270 */
[----:B------:R-:W-:Y:S01]  /*ab60*/  ISETP.GT.OR P0, PT, R224, 0x28, !P2 ;  /* 0x00000028e000780c */ /* 0x000fe20005704670 */
[--C-:B------:R-:W-:Y:S01]  /*ab70*/  FFMA.FTZ R90, R90, UR5, -R91.reuse ;  /* 0x000000055a5a7c23 */ /* 0x100fe2000801085b */
[----:B------:R-:W-:Y:S01]  /*ab80*/  ISETP.GT.OR P1, PT, R222, 0x30, !P1 ;  /* 0x00000030de00780c */ /* 0x000fe20004f24670 */
[----:B------:R-:W-:Y:S01]  /*ab90*/  FFMA.FTZ R91, R107, UR5, -R91 ;  /* 0x000000056b5b7c23 */ /* 0x000fe2000801085b */
[----:B---3--:R-:W-:Y:S01]  /*aba0*/  FSEL R92, R108, -INF , !P0 ;  /* 0xff8000006c5c7808 */ /* 0x008fe20004000000 */
[----:B------:R-:W-:Y:S01]  /*abb0*/  MUFU.EX2 R20, R20 ;  /* 0x0000001400147308 */ /* 0x000fe20000000800 */
[C---:B------:R-:W-:Y:S02]  /*abc0*/  ISETP.GE.AND P0, PT, R225.reuse, 0x29, PT ;  /* 0x00000029e100780c */ /* 0x040fe40003f06270 */
[----:B------:R-:W-:Y:S01]  /*abd0*/  FSEL R114, R114, -INF , !P1 ;  /* 0xff80000072727808 */ /* 0x000fe20004800000 */
[--C-:B------:R-:W-:Y:S01]  /*abe0*/  FFMA.FTZ R92, R92, UR5, -R93.reuse ;  /* 0x000000055c5c7c23 */ /* 0x100fe2000801085d */
[C---:B------:R-:W-:Y:S01]  /*abf0*/  ISETP.GE.AND P1, PT, R225.reuse, 0x31, PT ;  /* 0x00000031e100780c */ /* 0x040fe20003f26270 */
[----:B------:R-:W-:Y:S01]  /*ac00*/  FFMA.FTZ R93, R110, UR5, -R93 ;  /* 0x000000056e5d7c23 */ /* 0x000fe2000801085d */
[----:B------:R-:W-:Y:S01]  /*ac10*/  ISETP.GT.OR P0, PT, R224, 0x29, !P0 ;  /* 0x00000029e000780c */ /* 0x000fe20004704670 */
[----:B------:R-:W-:Y:S01]  /*ac20*/  MUFU.EX2 R88, R88 ;  /* 0x0000005800587308 */ /* 0x000fe20000000800 */
[----:B------:R-:W-:-:S02]  /*ac30*/  ISETP.GE.AND P2, PT, R225, 0x38, PT ;  /* 0x00000038e100780c */ /* 0x000fc40003f46270 */
[----:B------:R-:W-:Y:S02]  /*ac40*/  ISETP.GE.AND P3, PT, R217, 0x31, PT ;  /* 0x00000031d900780c */ /* 0x000fe40003f66270 */
[C---:B------:R-:W-:Y:S02]  /*ac50*/  ISETP.GT.OR P1, PT, R224.reuse, 0x31, !P1 ;  /* 0x00000031e000780c */ /* 0x040fe40004f24670 */
[----:B----4-:R-:W-:Y:S01]  /*ac60*/  FSEL R94, R109, -INF , !P0 ;  /* 0xff8000006d5e7808 */ /* 0x010fe20004000000 */
[----:B------:R-:W-:Y:S01]  /*ac70*/  VIADD R109, R5, 0xc ;  /* 0x0000000c056d7836 */ /* 0x000fe20000000000 */
[----:B------:R-:W-:Y:S01]  /*ac80*/  ISETP.GT.OR P2, PT, R224, 0x38, !P2 ;  /* 0x00000038e000780c */ /* 0x000fe20005744670 */
[----:B------:R-:W-:Y:S01]  /*ac90*/  MUFU.EX2 R13, R13 ;  /* 0x0000000d000d7308 */ /* 0x000fe20000000800 */
[----:B------:R-:W-:Y:S01]  /*aca0*/  ISETP.GT.OR P3, PT, R222, 0x31, !P3 ;  /* 0x00000031de00780c */ /* 0x000fe20005f64670 */
[--C-:B-1----:R-:W-:Y:S01]  /*acb0*/  FFMA.FTZ R94, R94, UR5, -R95.reuse ;  /* 0x000000055e5e7c23 */ /* 0x102fe2000801085f */
[----:B------:R-:W-:Y:S01]  /*acc0*/  ISETP.GE.AND P0, PT, R225, 0x30, PT ;  /* 0x00000030e100780c */ /* 0x000fe20003f06270 */
[----:B------:R-:W-:Y:S01]  /*acd0*/  FFMA.FTZ R95, R111, UR5, -R95 ;  /* 0x000000056f5f7c23 */ /* 0x000fe2000801085f */
[----:B------:R-:W-:Y:S01]  /*ace0*/  FSEL R98, R113, -INF , !P1 ;  /* 0xff80000071627808 */ /* 0x000fe20004800000 */
[----:B------:R1:W3:Y:S01]  /*acf0*/  SHFL.IDX PT, R111, R220, R109, 0x1f ;  /* 0x00001f6ddc6f7589 */ /* 0x0002e200000e0000 */
[----:B------:R-:W-:Y:S01]  /*ad00*/  FSEL R115, R115, -INF , !P3 ;  /* 0xff80000073737808 */ /* 0x000fe20005800000 */
[----:B------:R-:W-:Y:S01]  /*ad10*/  MUFU.EX2 R15, R15 ;  /* 0x0000000f000f7308 */ /* 0x000fe20000000800 */
[----:B------:R-:W-:Y:S01]  /*ad20*/  FSEL R100, R116, -INF , !P2 ;  /* 0xff80000074647808 */ /* 0x000fe20005000000 */
[--C-:B------:R-:W-:Y:S01]  /*ad30*/  FFMA.FTZ R98, R98, UR5, -R99.reuse ;  /* 0x0000000562627c23 */ /* 0x100fe20008010863 */
[----:B------:R-:W-:Y:S01]  /*ad40*/  ISETP.GE.AND P1, PT, R225, 0x41, PT ;  /* 0x00000041e100780c */ /* 0x000fe20003f26270 */
[----:B------:R-:W-:Y:S01]  /*ad50*/  FFMA.FTZ R99, R115, UR5, -R99 ;  /* 0x0000000573637c23 */ /* 0x000fe20008010863 */
[----:B------:R-:W-:Y:S01]  /*ad60*/  ISETP.GT.OR P0, PT, R224, 0x30, !P0 ;  /* 0x00000030e000780c */ /* 0x000fe20004704670 */
[----:B--2---:R-:W-:Y:S01]  /*ad70*/  FFMA.FTZ R100, R100, UR5, -R101 ;  /* 0x0000000564647c23 */ /* 0x004fe20008010865 */
[----:B------:R-:W-:Y:S01]  /*ad80*/  ISETP.GE.AND P2, PT, R225, 0x48, PT ;  /* 0x00000048e100780c */ /* 0x000fe20003f46270 */
[----:B-1----:R-:W-:Y:S01]  /*ad90*/  VIADD R109, R5, 0x10 ;  /* 0x00000010056d7836 */ /* 0x002fe20000000000 */
[----:B------:R-:W-:Y:S01]  /*ada0*/  ISETP.GE.AND P3, PT, R225, 0x49, PT ;  /* 0x00000049e100780c */ /* 0x000fe20003f66270 */
[----:B------:R-:W-:Y:S01]  /*adb0*/  MUFU.EX2 R18, R18 ;  /* 0x0000001200127308 */ /* 0x000fe20000000800 */
[----:B------:R-:W-:-:S02]  /*adc0*/  ISETP.GT.OR P1, PT, R224, 0x41, !P1 ;  /* 0x00000041e000780c */ /* 0x000fc40004f24670 */
[----:B------:R-:W-:Y:S01]  /*add0*/  FSEL R96, R112, -INF , !P0 ;  /* 0xff80000070607808 */ /* 0x000fe20004000000 */
[----:B------:R-:W-:Y:S01]  /*ade0*/  VIADD R112, R5, 0x8 ;  /* 0x0000000805707836 */ /* 0x000fe20000000000 */
[C---:B------:R-:W-:Y:S01]  /*adf0*/  ISETP.GT.OR P2, PT, R224.reuse, 0x48, !P2 ;  /* 0x00000048e000780c */ /* 0x040fe20005744670 */
[----:B------:R3:W-:Y:S01]  /*ae00*/  SHFL.IDX PT, R113, R220, R109, 0x1f ;  /* 0x00001f6ddc717589 */ /* 0x0007e200000e0000 */
[----:B------:R-:W-:Y:S01]  /*ae10*/  ISETP.GT.OR P3, PT, R224, 0x49, !P3 ;  /* 0x00000049e000780c */ /* 0x000fe20005f64670 */
[--C-:B-----5:R-:W-:Y:S01]  /*ae20*/  FFMA.FTZ R96, R96, UR5, -R97.reuse ;  /* 0x0000000560607c23 */ /* 0x120fe20008010861 */
[----:B------:R-:W-:Y:S01]  /*ae30*/  FSEL R121, R121, -INF , !P1 ;  /* 0xff80000079797808 */ /* 0x000fe20004800000 */
[----:B------:R-:W1:Y:S01]  /*ae40*/  SHFL.IDX PT, R110, R220, R112, 0x1f ;  /* 0x00001f70dc6e7589 */ /* 0x000e6200000e0000 */
[----:B------:R-:W-:Y:S01]  /*ae50*/  ISETP.GE.AND P1, PT, R225, 0x59, PT ;  /* 0x00000059e100780c */ /* 0x000fe20003f26270 */
[----:B------:R-:W-:Y:S01]  /*ae60*/  FFMA.FTZ R97, R114, UR5, -R97 ;  /* 0x0000000572617c23 */ /* 0x000fe20008010861 */
[----:B------:R-:W-:Y:S01]  /*ae70*/  FSEL R124, R124, -INF , !P2 ;  /* 0xff8000007c7c7808 */ /* 0x000fe20005000000 */
[----:B------:R-:W-:Y:S01]  /*ae80*/  VIADD R114, R5, 0x4 ;  /* 0x0000000405727836 */ /* 0x000fe20000000000 */
[----:B------:R-:W-:Y:S01]  /*ae90*/  FSEL R125, R125, -INF , !P3 ;  /* 0xff8000007d7d7808 */ /* 0x000fe20005800000 */
[----:B------:R-:W-:Y:S01]  /*aea0*/  MUFU.EX2 R17, R17 ;  /* 0x0000001100117308 */ /* 0x000fe20000000800 */
[----:B------:R-:W-:-:S02]  /*aeb0*/  ISETP.GE.AND P2, PT, R225, 0x60, PT ;  /* 0x00000060e100780c */ /* 0x000fc40003f46270 */
[----:B------:R-:W-:Y:S01]  /*aec0*/  ISETP.GE.AND P3, PT, R225, 0x61, PT ;  /* 0x00000061e100780c */ /* 0x000fe20003f66270 */
[----:B------:R-:W2:Y:S01]  /*aed0*/  SHFL.IDX PT, R103, R220, R114, 0x1f ;  /* 0x00001f72dc677589 */ /* 0x000ea200000e0000 */
[C---:B------:R-:W-:Y:S01]  /*aee0*/  ISETP.GT.OR P1, PT, R224.reuse, 0x59, !P1 ;  /* 0x00000059e000780c */ /* 0x040fe20004f24670 */
[----:B---3--:R-:W-:Y:S01]  /*aef0*/  FFMA.FTZ R109, R125, UR5, -R111 ;  /* 0x000000057d6d7c23 */ /* 0x008fe2000801086f */
[C---:B------:R-:W-:Y:S01]  /*af00*/  ISETP.GT.OR P2, PT, R224.reuse, 0x60, !P2 ;  /* 0x00000060e000780c */ /* 0x040fe20005744670 */
[----:B------:R-:W-:Y:S01]  /*af10*/  MUFU.EX2 R19, R19 ;  /* 0x0000001300137308 */ /* 0x000fe20000000800 */
[----:B------:R-:W-:Y:S02]  /*af20*/  ISETP.GT.OR P3, PT, R224, 0x61, !P3 ;  /* 0x00000061e000780c */ /* 0x000fe40005f64670 */
[----:B------:R-:W-:Y:S02]  /*af30*/  ISETP.GE.AND P4, PT, R225, 0x40, PT ;  /* 0x00000040e100780c */ /* 0x000fe40003f86270 */
[----:B------:R-:W-:-:S02]  /*af40*/  FSEL R133, R133, -INF , !P1 ;  /* 0xff80000085857808 */ /* 0x000fc40004800000 */
[----:B------:R-:W-:Y:S01]  /*af50*/  ISETP.GE.AND P0, PT, R217, 0x38, PT ;  /* 0x00000038d900780c */ /* 0x000fe20003f06270 */
[----:B------:R-:W-:Y:S01]  /*af60*/  MUFU.EX2 R109, R109 ;  /* 0x0000006d006d7308 */ /* 0x000fe20000000800 */
[----:B------:R-:W-:Y:S01]  /*af70*/  ISETP.GE.AND P5, PT, R225, 0x39, PT ;  /* 0x00000039e100780c */ /* 0x000fe20003fa6270 */
[----:B-1----:R-:W-:Y:S01]  /*af80*/  FFMA.FTZ R108, R124, UR5, -R110 ;  /* 0x000000057c6c7c23 */ /* 0x002fe2000801086e */
[----:B------:R-:W-:Y:S02]  /*af90*/  ISETP.GE.AND P1, PT, R217, 0x39, PT ;  /* 0x00000039d900780c */ /* 0x000fe40003f26270 */
[----:B------:R-:W-:Y:S02]  /*afa0*/  FSEL R136, R136, -INF , !P2 ;  /* 0xff80000088887808 */ /* 0x000fe40005000000 */
[----:B------:R-:W-:Y:S01]  /*afb0*/  FSEL R137, R137, -INF , !P3 ;  /* 0xff80000089897808 */ /* 0x000fe20005800000 */
[----:B------:R-:W-:Y:S01]  /*afc0*/  MUFU.EX2 R108, R108 ;  /* 0x0000006c006c7308 */ /* 0x000fe20000000800 */
[----:B------:R-:W-:-:S02]  /*afd0*/  ISETP.GE.AND P2, PT, R217, 0x40, PT ;  /* 0x00000040d900780c */ /* 0x000fc40003f46270 */
[----:B------:R-:W-:Y:S01]  /*afe0*/  ISETP.GE.AND P3, PT, R217, 0x41, PT ;  /* 0x00000041d900780c */ /* 0x000fe20003f66270 */
[----:B--2---:R-:W-:Y:S01]  /*aff0*/  FFMA.FTZ R106, R121, UR5, -R103 ;  /* 0x00000005796a7c23 */ /* 0x004fe20008010867 */
[----:B------:R-:W-:Y:S02]  /*b000*/  ISETP.GT.OR P4, PT, R224, 0x40, !P4 ;  /* 0x00000040e000780c */ /* 0x000fe40006784670 */
[----:B------:R-:W-:Y:S01]  /*b010*/  ISETP.GT.OR P0, PT, R222, 0x38, !P0 ;  /* 0x00000038de00780c */ /* 0x000fe20004704670 */
[----:B------:R-:W-:Y:S01]  /*b020*/  MUFU.EX2 R23, R23 ;  /* 0x0000001700177308 */ /* 0x000fe20000000800 */
[----:B------:R-:W-:Y:S02]  /*b030*/  ISETP.GT.OR P5, PT, R224, 0x39, !P5 ;  /* 0x00000039e000780c */ /* 0x000fe40006fa4670 */
[C---:B------:R-:W-:Y:S02]  /*b040*/  ISETP.GT.OR P1, PT, R222.reuse, 0x39, !P1 ;  /* 0x00000039de00780c */ /* 0x040fe40004f24670 */
[----:B------:R-:W-:-:S02]  /*b050*/  ISETP.GT.OR P2, PT, R222, 0x40, !P2 ;  /* 0x00000040de00780c */ /* 0x000fc40005744670 */
[----:B------:R-:W-:Y:S01]  /*b060*/  ISETP.GT.OR P3, PT, R222, 0x41, !P3 ;  /* 0x00000041de00780c */ /* 0x000fe20005f64670 */
[----:B------:R-:W-:Y:S01]  /*b070*/  MUFU.EX2 R106, R106 ;  /* 0x0000006a006a7308 */ /* 0x000fe20000000800 */
[----:B------:R-:W-:Y:S02]  /*b080*/  FSEL R120, R120, -INF , !P4 ;  /* 0xff80000078787808 */ /* 0x000fe40006000000 */
[----:B------:R-:W-:Y:S02]  /*b090*/  FSEL R118, R118, -INF , !P0 ;  /* 0xff80000076767808 */ /* 0x000fe40004000000 */
[----:B------:R-:W-:Y:S01]  /*b0a0*/  FSEL R117, R117, -INF , !P5 ;  /* 0xff80000075757808 */ /* 0x000fe20006800000 */
[----:B------:R-:W-:Y:S02]  /*b0b0*/  WARPGROUP.DEPBAR.LE gsb0, 0x0 ;  /* 0x00008000000079c5 */ /* 0x000fe40000010000 */
[----:B------:R-:W-:Y:S01]  /*b0c0*/  WARPGROUP.ARRIVE ;  /* 0x00000000000079c5 */ /* 0x000fe20000000000 */
[----:B------:R-:W-:Y:S01]  /*b0d0*/  ISETP.GE.AND P4, PT, R225, 0x58, PT ;  /* 0x00000058e100780c */ /* 0x000fe20003f86270 */
[--C-:B------:R-:W-:Y:S01]  /*b0e0*/  FFMA.FTZ R102, R117, UR5, -R231.reuse ;  /* 0x0000000575667c23 */ /* 0x100fe200080108e7 */
[----:B------:R-:W-:Y:S01]  /*b0f0*/  FSEL R119, R119, -INF , !P1 ;  /* 0xff80000077777808 */ /* 0x000fe20004800000 */
[--C-:B------:R-:W-:Y:S01]  /*b100*/  FFMA.FTZ R120, R120, UR5, -R104.reuse ;  /* 0x0000000578787c23 */ /* 0x100fe20008010868 */
        /* <DEDUP_REMOVED lines=8> */
[----:B------:R-:W-:Y:S01]  /*b190*/  ISETP.GE.AND P1, PT, R217, 0x48, PT ;  /* 0x00000048d900780c */ /* 0x000fe20003f26270 */
[----:B------:R-:W-:Y:S01]  /*b1a0*/  VIADD R231, R5, 0x14 ;  /* 0x0000001405e77836 */ /* 0x000fe20000000000 */
[----:B------:R-:W-:Y:S01]  /*b1b0*/  FSEL R105, R122, -INF , !P2 ;  /* 0xff8000007a697808 */ /* 0x000fe20005000000 */
[----:B------:R-:W-:Y:S01]  /*b1c0*/  FFMA.FTZ R101, R118, UR5, -R101 ;  /* 0x0000000576657c23 */ /* 0x000fe20008010865 */
        /* <DEDUP_REMOVED lines=9> */
[----:B------:R-:W-:Y:S02]  /*b260*/  ISETP.GT.OR P5, PT, R224, 0x51, !P5 ;  /* 0x00000051e000780c */ /* 0x000fe40006fa4670 */
[----:B------:R-:W-:Y:S02]  /*b270*/  ISETP.GT.OR P1, PT, R222, 0x48, !P1 ;  /* 0x00000048de00780c */ /* 0x000fe40004f24670 */
[C---:B------:R-:W-:Y:S02]  /*b280*/  ISETP.GT.OR P2, PT, R224.reuse, 0x71, !P2 ;  /* 0x00000071e000780c */ /* 0x040fe40005744670 */
[----:B------:R-:W-:Y:S01]  /*b290*/  ISETP.GT.OR P3, PT, R224, 0x78, !P3 ;  /* 0x00000078e000780c */ /* 0x000fe20005f64670 */
[----:B------:R2:W-:Y:S01]  /*b2a0*/  MUFU.EX2 R104, R119 ;  /* 0x0000007700687308 */ /* 0x0005e20000000800 */
[----:B------:R-:W-:-:S02]  /*b2b0*/  FSEL R132, R132, -INF , !P4 ;  /* 0xff80000084847808 */ /* 0x000fc40006000000 */
[----:B------:R-:W-:Y:S02]  /*b2c0*/  FSEL R128, R128, -INF , !P0 ;  /* 0xff80000080807808 */ /* 0x000fe40004000000 */
[----:B------:R-:W-:Y:S02]  /*b2d0*/  FSEL R129, R129, -INF , !P5 ;  /* 0xff80000081817808 */ /* 0x000fe40006800000 */
[C---:B------:R-:W-:Y:S01]  /*b2e0*/  ISETP.GE.AND P4, PT, R225.reuse, 0x70, PT ;  /* 0x00000070e100780c */ /* 0x040fe20003f86270 */
[----:B------:R-:W-:Y:S01]  /*b2f0*/  MUFU.EX2 R105, R105 ;  /* 0x0000006900697308 */ /* 0x000fe20000000800 */
[----:B------:R-:W-:Y:S02]  /*b300*/  FSEL R126, R126, -INF , !P1 ;  /* 0xff8000007e7e7808 */ /* 0x000fe40004800000 */
[C---:B------:R-:W-:Y:S02]  /*b310*/  ISETP.GE.AND P0, PT, R225.reuse, 0x68, PT ;  /* 0x00000068e100780c */ /* 0x040fe40003f06270 */
[C---:B------:R-:W-:Y:S01]  /*b320*/  ISETP.GE.AND P5, PT, R225.reuse, 0x69, PT ;  /* 0x00000069e100780c */ /* 0x040fe20003fa6270 */
[----:B------:R-:W-:Y:S01]  /*b330*/  FFMA.FTZ R110, R126, UR5, -R110 ;  /* 0x000000057e6e7c23 */ /* 0x000fe2000801086e */
[----:B------:R-:W-:Y:S01]  /*b340*/  ISETP.GE.AND P1, PT, R225, 0x79, PT ;  /* 0x00000079e100780c */ /* 0x000fe20003f26270 */
[----:B------:R-:W-:Y:S01]  /*b350*/  VIADD R225, R5, 0x1c ;  /* 0x0000001c05e17836 */ /* 0x000fe20000000000 */
[----:B------:R-:W-:Y:S01]  /*b360*/  FSEL R124, R145, -INF , !P2 ;  /* 0xff800000917c7808 */ /* 0x000fe20005000000 */
[----:B------:R-:W-:Y:S01]  /*b370*/  MUFU.EX2 R107, R107 ;  /* 0x0000006b006b7308 */ /* 0x000fe20000000800 */
[----:B------:R-:W-:-:S02]  /*b380*/  FSEL R122, R148, -INF , !P3 ;  /* 0xff800000947a7808 */ /* 0x000fc40005800000 */
[C---:B------:R-:W-:Y:S01]  /*b390*/  ISETP.GE.AND P2, PT, R217.reuse, 0x58, PT ;  /* 0x00000058d900780c */ /* 0x040fe20003f46270 */
[----:B------:R-:W-:Y:S01]  /*b3a0*/  SHFL.IDX PT, R148, R221, R5, 0x1f ;  /* 0x00001f05dd947589 */ /* 0x000fe200000e0000 */
[----:B------:R-:W-:Y:S02]  /*b3b0*/  ISETP.GE.AND P3, PT, R217, 0x59, PT ;  /* 0x00000059d900780c */ /* 0x000fe40003f66270 */
[C---:B------:R-:W-:Y:S01]  /*b3c0*/  ISETP.GT.OR P4, PT, R224.reuse, 0x70, !P4 ;  /* 0x00000070e000780c */ /* 0x040fe20006784670 */
[----:B------:R-:W3:Y:S01]  /*b3d0*/  MUFU.EX2 R110, R110 ;  /* 0x0000006e006e7308 */ /* 0x000ee20000000800 */
[C---:B------:R-:W-:Y:S02]  /*b3e0*/  ISETP.GT.OR P0, PT, R224.reuse, 0x68, !P0 ;  /* 0x00000068e000780c */ /* 0x040fe40004704670 */
[C---:B------:R-:W-:Y:S02]  /*b3f0*/  ISETP.GT.OR P5, PT, R224.reuse, 0x69, !P5 ;  /* 0x00000069e000780c */ /* 0x040fe40006fa4670 */
[----:B------:R-:W-:Y:S01]  /*b400*/  ISETP.GT.OR P1, PT, R224, 0x79, !P1 ;  /* 0x00000079e000780c */ /* 0x000fe20004f24670 */
[----:B------:R-:W-:Y:S01]  /*b410*/  VIADD R224, R5, 0x18 ;  /* 0x0000001805e07836 */ /* 0x000fe20000000000 */
[C---:B------:R-:W-:Y:S01]  /*b420*/  ISETP.GT.OR P2, PT, R222.reuse, 0x58, !P2 ;  /* 0x00000058de00780c */ /* 0x040fe20005744670 */
[----:B------:R-:W-:Y:S01]  /*b430*/  MUFU.EX2 R90, R90 ;  /* 0x0000005a005a7308 */ /* 0x000fe20000000800 */
[----:B------:R-:W-:-:S02]  /*b440*/  ISETP.GT.OR P3, PT, R222, 0x59, !P3 ;  /* 0x00000059de00780c */ /* 0x000fc40005f64670 */
[----:B------:R-:W-:Y:S02]  /*b450*/  FSEL R126, R144, -INF , !P4 ;  /* 0xff800000907e7808 */ /* 0x000fe40006000000 */
[----:B------:R-:W-:Y:S02]  /*b460*/  ISETP.GE.AND P4, PT, R217, 0x51, PT ;  /* 0x00000051d900780c */ /* 0x000fe40003f86270 */
[----:B------:R-:W-:Y:S01]  /*b470*/  FSEL R117, R134, -INF , !P2 ;  /* 0xff80000086757808 */ /* 0x000fe20005000000 */
[----:B------:R-:W-:Y:S01]  /*b480*/  MUFU.EX2 R91, R91 ;  /* 0x0000005b005b7308 */ /* 0x000fe20000000800 */
[----:B------:R-:W-:Y:S01]  /*b490*/  FSEL R115, R135, -INF , !P3 ;  /* 0xff80000087737808 */ /* 0x000fe20005800000 */
[----:B------:R-:W4:Y:S01]  /*b4a0*/  SHFL.IDX PT, R134, R220, R224, 0x1f ;  /* 0x00001fe0dc867589 */ /* 0x000f2200000e0000 */
[----:B------:R-:W-:Y:S02]  /*b4b0*/  FSEL R140, R140, -INF , !P0 ;  /* 0xff8000008c8c7808 */ /* 0x000fe40004000000 */
[----:B------:R-:W-:Y:S01]  /*b4c0*/  ISETP.GE.AND P0, PT, R217, 0x49, PT ;  /* 0x00000049d900780c */ /* 0x000fe20003f06270 */
[----:B------:R-:W5:Y:S01]  /*b4d0*/  SHFL.IDX PT, R135, R220, R231, 0x1f ;  /* 0x00001fe7dc877589 */ /* 0x000f6200000e0000 */
[C---:B------:R-:W-:Y:S01]  /*b4e0*/  ISETP.GT.OR P4, PT, R222.reuse, 0x51, !P4 ;  /* 0x00000051de00780c */ /* 0x040fe20006784670 */
[----:B------:R-:W-:Y:S01]  /*b4f0*/  MUFU.EX2 R92, R92 ;  /* 0x0000005c005c7308 */ /* 0x000fe20000000800 */
[----:B------:R-:W-:Y:S01]  /*b500*/  ISETP.GT.OR P0, PT, R222, 0x49, !P0 ;  /* 0x00000049de00780c */ /* 0x000fe20004704670 */
[----:B------:R-:W-:Y:S01]  /*b510*/  SHFL.IDX PT, R220, R220, R225, 0x1f ;  /* 0x00001fe1dcdc7589 */ /* 0x000fe200000e0000 */
[----:B------:R-:W-:-:S02]  /*b520*/  FSEL R144, R131, -INF , !P4 ;  /* 0xff80000083907808 */ /* 0x000fc40006000000 */
[----:B------:R-:W-:Y:S01]  /*b530*/  FSEL R127, R127, -INF , !P0 ;  /* 0xff8000007f7f7808 */ /* 0x000fe20004000000 */
[----:B------:R-:W2:Y:S01]  /*b540*/  SHFL.IDX PT, R131, R221, R114, 0x1f ;  /* 0x00001f72dd837589 */ /* 0x000ea200000e0000 */
[----:B------:R-:W-:Y:S01]  /*b550*/  FSEL R116, R141, -INF , !P5 ;  /* 0xff8000008d747808 */ /* 0x000fe20006800000 */
[----:B------:R-:W-:Y:S01]  /*b560*/  MUFU.EX2 R93, R93 ;  /* 0x0000005d005d7308 */ /* 0x000fe20000000800 */
[----:B------:R-:W-:Y:S01]  /*b570*/  ISETP.GE.AND P0, PT, R217, 0x61, PT ;  /* 0x00000061d900780c */ /* 0x000fe20003f06270 */
[----:B------:R-:W-:Y:S01]  /*b580*/  FFMA.FTZ R111, R127, UR5, -R111 ;  /* 0x000000057f6f7c23 */ /* 0x000fe2000801086f */
[----:B------:R-:W-:Y:S02]  /*b590*/  ISETP.GE.AND P5, PT, R217, 0x50, PT ;  /* 0x00000050d900780c */ /* 0x000fe40003fa6270 */
[----:B-1----:R-:W-:Y:S02]  /*b5a0*/  FSEL R120, R149, -INF , !P1 ;  /* 0xff80000095787808 */ /* 0x002fe40004800000 */
[C---:B------:R-:W-:Y:S01]  /*b5b0*/  ISETP.GT.OR P0, PT, R222.reuse, 0x61, !P0 ;  /* 0x00000061de00780c */ /* 0x040fe20004704670 */
[----:B------:R-:W1:Y:S01]  /*b5c0*/  MUFU.EX2 R111, R111 ;  /* 0x0000006f006f7308 */ /* 0x000e620000000800 */
[----:B------:R-:W-:Y:S01]  /*b5d0*/  ISETP.GE.AND P1, PT, R217, 0x60, PT ;  /* 0x00000060d900780c */ /* 0x000fe20003f26270 */
[----:B----4-:R-:W-:Y:S01]  /*b5e0*/  FFMA.FTZ R117, R117, UR5, -R134 ;  /* 0x0000000575757c23 */ /* 0x010fe20008010886 */
[----:B------:R-:W-:-:S02]  /*b5f0*/  ISETP.GT.OR P5, PT, R222, 0x50, !P5 ;  /* 0x00000050de00780c */ /* 0x000fc40006fa4670 */
[----:B------:R-:W-:Y:S01]  /*b600*/  FSEL R141, R139, -INF , !P0 ;  /* 0xff8000008b8d7808 */ /* 0x000fe20004000000 */
[----:B-----5:R-:W-:Y:S01]  /*b610*/  FFMA.FTZ R129, R129, UR5, -R135 ;  /* 0x0000000581817c23 */ /* 0x020fe20008010887 */
[----:B------:R-:W-:Y:S01]  /*b620*/  FSEL R118, R130, -INF , !P5 ;  /* 0xff80000082767808 */ /* 0x000fe20006800000 */
[----:B------:R-:W-:Y:S01]  /*b630*/  FFMA.FTZ R139, R136, UR5, -R148 ;  /* 0x00000005888b7c23 */ /* 0x000fe20008010894 */
[----:B------:R-:W-:Y:S01]  /*b640*/  ISETP.GT.OR P1, PT, R222, 0x60, !P1 ;  /* 0x00000060de00780c */ /* 0x000fe20004f24670 */
[----:B------:R4:W5:Y:S01]  /*b650*/  SHFL.IDX PT, R130, R221, R112, 0x1f ;  /* 0x00001f70dd827589 */ /* 0x00096200000e0000 */
[C---:B------:R-:W-:Y:S01]  /*b660*/  ISETP.GE.AND P0, PT, R217.reuse, 0x79, PT ;  /* 0x00000079d900780c */ /* 0x040fe20003f06270 */
[----:B------:R-:W-:Y:S01]  /*b670*/  MUFU.EX2 R117, R117 ;  /* 0x0000007500757308 */ /* 0x000fe20000000800 */
[----:B------:R-:W-:Y:S01]  /*b680*/  ISETP.GE.AND P5, PT, R217, 0x68, PT ;  /* 0x00000068d900780c */ /* 0x000fe20003fa6270 */
[----:B--2---:R-:W-:Y:S01]  /*b690*/  FFMA.FTZ R141, R141, UR5, -R131 ;  /* 0x000000058d8d7c23 */ /* 0x004fe20008010883 */
[----:B------:R-:W-:-:S02]  /*b6a0*/  FSEL R138, R138, -INF , !P1 ;  /* 0xff8000008a8a7808 */ /* 0x000fc40004800000 */
[----:B------:R-:W-:Y:S02]  /*b6b0*/  ISETP.GT.OR P0, PT, R222, 0x79, !P0 ;  /* 0x00000079de00780c */ /* 0x000fe40004704670 */
[C---:B------:R-:W-:Y:S01]  /*b6c0*/  ISETP.GE.AND P4, PT, R217.reuse, 0x69, PT ;  /* 0x00000069d900780c */ /* 0x040fe20003f86270 */
[--C-:B----4-:R-:W-:Y:S01]  /*b6d0*/  FFMA.FTZ R112, R128, UR5, -R113.reuse ;  /* 0x0000000580707c23 */ /* 0x110fe20008010871 */
[C---:B------:R-:W-:Y:S01]  /*b6e0*/  ISETP.GE.AND P2, PT, R217.reuse, 0x70, PT ;  /* 0x00000070d900780c */ /* 0x040fe20003f46270 */
[----:B------:R-:W-:Y:S01]  /*b6f0*/  FFMA.FTZ R113, R118, UR5, -R113 ;  /* 0x0000000576717c23 */ /* 0x000fe20008010871 */
[----:B------:R-:W-:Y:S01]  /*b700*/  ISETP.GE.AND P3, PT, R217, 0x71, PT ;  /* 0x00000071d900780c */ /* 0x000fe20003f66270 */
[--C-:B------:R-:W-:Y:S01]  /*b710*/  FFMA.FTZ R118, R133, UR5, -R220.reuse ;  /* 0x0000000585767c23 */ /* 0x100fe200080108dc */
[----:B------:R-:W-:Y:S01]  /*b720*/  ISETP.GE.AND P1, PT, R217, 0x78, PT ;  /* 0x00000078d900780c */ /* 0x000fe20003f26270 */
[----:B------:R-:W-:Y:S01]  /*b730*/  FFMA.FTZ R133, R115, UR5, -R220 ;  /* 0x0000000573857c23 */ /* 0x000fe200080108dc */
[C---:B------:R-:W-:Y:S01]  /*b740*/  ISETP.GT.OR P5, PT, R222.reuse, 0x68, !P5 ;  /* 0x00000068de00780c */ /* 0x040fe20006fa4670 */
[----:B------:R-:W-:Y:S01]  /*b750*/  VIADD R220, R5, 0x4 ;  /* 0x0000000405dc7836 */ /* 0x000fe20000000000 */
[----:B------:R-:W-:Y:S01]  /*b760*/  FSEL R119, R151, -INF , !P0 ;  /* 0xff80000097777808 */ /* 0x000fe20004000000 */
[C---:B------:R-:W-:Y:S01]  /*b770*/  VIADD R151, R5.reuse, 0x8 ;  /* 0x0000000805977836 */ /* 0x040fe20000000000 */
[----:B------:R-:W-:Y:S01]  /*b780*/  ISETP.GT.OR P4, PT, R222, 0x69, !P4 ;  /* 0x00000069de00780c */ /* 0x000fe20006784670 */
[----:B------:R-:W-:Y:S01]  /*b790*/  FFMA.FTZ R128, R144, UR5, -R135 ;  /* 0x0000000590807c23 */ /* 0x000fe20008010887 */
[C---:B------:R-:W-:Y:S01]  /*b7a0*/  ISETP.GT.OR P2, PT, R222.reuse, 0x70, !P2 ;  /* 0x00000070de00780c */ /* 0x040fe20005744670 */
[----:B------:R-:W-:Y:S01]  /*b7b0*/  MUFU.EX2 R115, R129 ;  /* 0x0000008100737308 */ /* 0x000fe20000000800 */
[----:B------:R-:W-:Y:S01]  /*b7c0*/  ISETP.GT.OR P3, PT, R222, 0x71, !P3 ;  /* 0x00000071de00780c */ /* 0x000fe20005f64670 */
[----:B------:R-:W-:Y:S01]  /*b7d0*/  FFMA.FTZ R144, R132, UR5, -R134 ;  /* 0x0000000584907c23 */ /* 0x000fe20008010886 */
[----:B------:R-:W-:Y:S01]  /*b7e0*/  ISETP.GT.OR P1, PT, R222, 0x78, !P1 ;  /* 0x00000078de00780c */ /* 0x000fe20004f24670 */
[----:B------:R-:W-:Y:S01]  /*b7f0*/  VIADD R222, R5, 0xc ;  /* 0x0000000c05de7836 */ /* 0x000fe20000000000 */
[----:B------:R-:W-:Y:S01]  /*b800*/  FSEL R114, R142, -INF , !P5 ;  /* 0xff8000008e727808 */ /* 0x000fe20006800000 */
[----:B------:R-:W-:-:S02]  /*b810*/  WARPGROUP.DEPBAR.LE gsb0, 0x0 ;  /* 0x00008000000079c5 */ /* 0x000fc40000010000 */
[----:B------:R-:W-:Y:S01]  /*b820*/  WARPGROUP.ARRIVE ;  /* 0x00000000000079c5 */ /* 0x000fe20000000000 */
[----:B------:R-:W-:Y:S01]  /*b830*/  FFMA.FTZ R142, R137, UR5, -R131 ;  /* 0x00000005898e7c23 */ /* 0x000fe20008010883 */
[----:B------:R-:W2:Y:S01]  /*b840*/  SHFL.IDX PT, R134, R221, R224, 0x1f ;  /* 0x00001fe0dd867589 */ /* 0x000ea200000e0000 */
[----:B------:R-:W-:Y:S01]  /*b850*/  FSEL R125, R146, -INF , !P2 ;  /* 0xff800000927d7808 */ /* 0x000fe20005000000 */
[----:B------:R-:W-:Y:S01]  /*b860*/  FFMA.FTZ R146, R138, UR5, -R148 ;  /* 0x000000058a927c23 */ /* 0x000fe20008010894 */
[----:B------:R-:W-:Y:S01]  /*b870*/  FSEL R121, R150, -INF , !P1 ;  /* 0xff80000096797808 */ /* 0x000fe20004800000 */
[----:B------:R-:W-:Y:S01]  /*b880*/  HGMMA.64x128x16.F32.BF16 R24, gdesc[UR12], R24, gsb0 ;  /* 0x01e000000c1879f0 */ /* 0x000fe20008001818 */
[----:B------:R-:W4:Y:S01]  /*b890*/  SHFL.IDX PT, R135, R221, R231, 0x1f ;  /* 0x00001fe7dd877589 */ /* 0x000f2200000e0000 */
[----:B------:R-:W-:Y:S01]  /*b8a0*/  FSEL R123, R147, -INF , !P3 ;  /* 0xff800000937b7808 */ /* 0x000fe20005800000 */
[----:B------:R-:W-:Y:S01]  /*b8b0*/  VIADD R217, R5, 0x10 ;  /* 0x0000001005d97836 */ /* 0x000fe20000000000 */
[----:B------:R-:W-:Y:S01]  /*b8c0*/  FSEL R127, R143, -INF , !P4 ;  /* 0xff8000008f7f7808 */ /* 0x000fe20006000000 */
[----:B------:R-:W3:Y:S01]  /*b8d0*/  SHFL.IDX PT, R145, R221, R222, 0x1f ;  /* 0x00001fdedd917589 */ /* 0x000ee200000e0000 */
[--C-:B-----5:R-:W-:Y:S01]  /*b8e0*/  FFMA.FTZ R132, R140, UR5, -R130.reuse ;  /* 0x000000058c847c23 */ /* 0x120fe20008010882 */
[----:B------:R-:W-:Y:S01]  /*b8f0*/  FFMA.FTZ R130, R114, UR5, -R130 ;  /* 0x0000000572827c23 */ /* 0x000fe20008010882 */
[----:B------:R-:W5:Y:S01]  /*b900*/  MUFU.EX2 R112, R112 ;  /* 0x0000007000707308 */ /* 0x000f620000000800 */
[----:B------:R-:W1:Y:S04]  /*b910*/  SHFL.IDX PT, R143, R221, R217, 0x1f ;  /* 0x00001fd9dd8f7589 */ /* 0x000e6800000e0000 */
[----:B------:R-:W5:Y:S03]  /*b920*/  SHFL.IDX PT, R221, R221, R225, 0x1f ;  /* 0x00001fe1dddd7589 */ /* 0x000f6600000e0000 */
[----:B------:R3:W-:Y:S01]  /*b930*/  MUFU.EX2 R114, R128 ;  /* 0x0000008000727308 */ /* 0x0007e20000000800 */
[--C-:B--2---:R-:W-:Y:S01]  /*b940*/  FFMA.FTZ R122, R122, UR5, -R134.reuse ;  /* 0x000000057a7a7c23 */ /* 0x104fe20008010886 */
[----:B------:R-:W-:-:S06]  /*b950*/  FFMA.FTZ R121, R121, UR5, -R134 ;  /* 0x0000000579797c23 */ /* 0x000fcc0008010886 */
[----:B------:R-:W-:Y:S01]  /*b960*/  MUFU.EX2 R94, R94 ;  /* 0x0000005e005e7308 */ /* 0x000fe20000000800 */
[--C-:B----4-:R-:W-:Y:S01]  /*b970*/  FFMA.FTZ R124, R124, UR5, -R135.reuse ;  /* 0x000000057c7c7c23 */ /* 0x110fe20008010887 */
[----:B------:R-:W-:Y:S01]  /*b980*/  FFMA.FTZ R123, R123, UR5, -R135 ;  /* 0x000000057b7b7c23 */ /* 0x000fe20008010887 */
[--C-:B---3--:R-:W-:Y:S01]  /*b990*/  FFMA.FTZ R128, R116, UR5, -R145.reuse ;  /* 0x0000000574807c23 */ /* 0x108fe20008010891 */
[----:B------:R-:W-:-:S04]  /*b9a0*/  FFMA.FTZ R127, R127, UR5, -R145 ;  /* 0x000000057f7f7c23 */ /* 0x000fc80008010891 */
[----:B------:R-:W-:Y:S01]  /*b9b0*/  MUFU.EX2 R116, R144 ;  /* 0x0000009000747308 */ /* 0x000fe20000000800 */
[--C-:B-1----:R-:W-:Y:S01]  /*b9c0*/  FFMA.FTZ R126, R126, UR5, -R143.reuse ;  /* 0x000000057e7e7c23 */ /* 0x102fe2000801088f */
[----:B------:R-:W-:Y:S01]  /*b9d0*/  FFMA.FTZ R125, R125, UR5, -R143 ;  /* 0x000000057d7d7c23 */ /* 0x000fe2000801088f */
[--C-:B-----5:R-:W-:Y:S01]  /*b9e0*/  FFMA.FTZ R120, R120, UR5, -R221.reuse ;  /* 0x0000000578787c23 */ /* 0x120fe200080108dd */
[----:B------:R-:W-:-:S04]  /*b9f0*/  FFMA.FTZ R119, R119, UR5, -R221 ;  /* 0x0000000577777c23 */ /* 0x000fc800080108dd */
        /* <DEDUP_REMOVED lines=11> */
[----:B------:R-:W1:Y:S04]  /*bab0*/  LDS R223, [R223+0x400] ;  /* 0x00040000dfdf7984 */ /* 0x000e680000000800 */
[----:B------:R-:W2:Y:S04]  /*bac0*/  LDS R216, [R216+0x400] ;  /* 0x00040000d8d87984 */ /* 0x000ea80000000800 */
[----:B------:R-:W-:Y:S04]  /*bad0*/  LDS R218, [R218+0x400] ;  /* 0x00040000dada7984 */ /* 0x000fe80000000800 */
[----:B------:R-:W-:Y:S04]  /*bae0*/  LDS R219, [R219+0x400] ;  /* 0x00040000dbdb7984 */ /* 0x000fe80000000800 */
[----:B-1----:R-:W1:Y:S04]  /*baf0*/  SHFL.IDX PT, R129, R223, R5, 0x1f ;  /* 0x00001f05df817589 */ /* 0x002e6800000e0000 */
[----:B------:R-:W3:Y:S04]  /*bb00*/  SHFL.IDX PT, R131, R223, R220, 0x1f ;  /* 0x00001fdcdf837589 */ /* 0x000ee800000e0000 */
[----:B------:R-:W4:Y:S04]  /*bb10*/  SHFL.IDX PT, R136, R223, R151, 0x1f ;  /* 0x00001f97df887589 */ /* 0x000f2800000e0000 */
[----:B------:R-:W5:Y:S04]  /*bb20*/  SHFL.IDX PT, R137, R223, R222, 0x1f ;  /* 0x00001fdedf897589 */ /* 0x000f6800000e0000 */
[----:B------:R-:W5:Y:S04]  /*bb30*/  SHFL.IDX PT, R138, R223, R231, 0x1f ;  /* 0x00001fe7df8a7589 */ /* 0x000f6800000e0000 */
[----:B--2---:R-:W2:Y:S01]  /*bb40*/  SHFL.IDX PT, R148, R216, R220, 0x1f ;  /* 0x00001fdcd8947589 */ /* 0x004ea200000e0000 */
[--C-:B-1----:R-:W-:Y:S01]  /*bb50*/  FADD.FTZ R24, R24, -R129.reuse ;  /* 0x8000008118187221 */ /* 0x102fe20000010000 */
[----:B------:R-:W-:-:S02]  /*bb60*/  FADD.FTZ R26, R26, -R129 ;  /* 0x800000811a1a7221 */ /* 0x000fc40000010000 */
[----:B------:R-:W1:Y:S01]  /*bb70*/  SHFL.IDX PT, R135, R223, R217, 0x1f ;  /* 0x00001fd9df877589 */ /* 0x000e6200000e0000 */
[--C-:B---3--:R-:W-:Y:S01]  /*bb80*/  FADD.FTZ R129, R25, -R131.reuse ;  /* 0x8000008319817221 */ /* 0x108fe20000010000 */
[----:B------:R-:W-:Y:S02]  /*bb90*/  FADD.FTZ R131, R27, -R131 ;  /* 0x800000831b837221 */ /* 0x000fe40000010000 */
[----:B------:R-:W3:Y:S01]  /*bba0*/  SHFL.IDX PT, R140, R223, R224, 0x1f ;  /* 0x00001fe0df8c7589 */ /* 0x000ee200000e0000 */
[--C-:B----4-:R-:W-:Y:S01]  /*bbb0*/  FADD.FTZ R134, R28, -R136.reuse ;  /* 0x800000881c867221 */ /* 0x110fe20000010000 */
[----:B------:R-:W-:Y:S01]  /*bbc0*/  FADD.FTZ R25, R30, -R136 ;  /* 0x800000881e197221 */ /* 0x000fe20000010000 */
[----:B------:R1:W-:Y:S01]  /*bbd0*/  MUFU.EX2 R28, R133 ;  /* 0x00000085001c7308 */ /* 0x0003e20000000800 */
[----:B------:R-:W4:Y:S01]  /*bbe0*/  SHFL.IDX PT, R150, R223, R225, 0x1f ;  /* 0x00001fe1df967589 */ /* 0x000f2200000e0000 */
[--C-:B-----5:R-:W-:Y:S01]  /*bbf0*/  FADD.FTZ R136, R29, -R137.reuse ;  /* 0x800000891d887221 */ /* 0x120fe20000010000 */
[----:B------:R-:W-:-:S02]  /*bc00*/  FADD.FTZ R27, R31, -R137 ;  /* 0x800000891f1b7221 */ /* 0x000fc40000010000 */
[----:B------:R-:W5:Y:S01]  /*bc10*/  SHFL.IDX PT, R149, R216, R5, 0x1f ;  /* 0x00001f05d8957589 */ /* 0x000f6200000e0000 */
[--C-:B------:R-:W-:Y:S01]  /*bc20*/  FADD.FTZ R137, R33, -R138.reuse ;  /* 0x8000008a21897221 */ /* 0x100fe20000010000 */
[----:B------:R-:W-:Y:S01]  /*bc30*/  FADD.FTZ R138, R35, -R138 ;  /* 0x8000008a238a7221 */ /* 0x000fe20000010000 */
[----:B------:R1:W-:Y:S01]  /*bc40*/  MUFU.EX2 R31, R142 ;  /* 0x0000008e001f7308 */ /* 0x0003e20000000800 */
[----:B------:R-:W5:Y:S01]  /*bc50*/  SHFL.IDX PT, R35, R218, R220, 0x1f ;  /* 0x00001fdcda237589 */ /* 0x000f6200000e0000 */
[--C-:B--2---:R-:W-:Y:S01]  /*bc60*/  FADD.FTZ R41, R41, -R148.reuse ;  /* 0x8000009429297221 */ /* 0x104fe20000010000 */
[----:B------:R-:W-:Y:S02]  /*bc70*/  FADD.FTZ R43, R43, -R148 ;  /* 0x800000942b2b7221 */ /* 0x000fe40000010000 */
[----:B------:R-:W2:Y:S01]  /*bc80*/  SHFL.IDX PT, R145, R216, R231, 0x1f ;  /* 0x00001fe7d8917589 */ /* 0x000ea200000e0000 */
[----:B-1----:R-:W-:-:S03]  /*bc90*/  FADD.FTZ R133, R32, -R135 ;  /* 0x8000008720857221 */ /* 0x002fc60000010000 */
[----:B------:R1:W-:Y:S01]  /*bca0*/  SHFL.IDX PT, R142, R219, R220, 0x1f ;  /* 0x00001fdcdb8e7589 */ /* 0x0003e200000e0000 */
[----:B------:R1:W-:Y:S01]  /*bcb0*/  MUFU.EX2 R29, R139 ;  /* 0x0000008b001d7308 */ /* 0x0003e20000000800 */
[----:B------:R-:W-:Y:S01]  /*bcc0*/  FADD.FTZ R135, R34, -R135 ;  /* 0x8000008722877221 */ /* 0x000fe20000010000 */
[----:B---3--:R-:W-:Y:S01]  /*bcd0*/  FADD.FTZ R38, R38, -R140 ;  /* 0x8000008c26267221 */ /* 0x008fe20000010000 */
[----:B------:R-:W3:Y:S04]  /*bce0*/  SHFL.IDX PT, R32, R216, R217, 0x1f ;  /* 0x00001fd9d8207589 */ /* 0x000ee800000e0000 */
[----:B------:R-:W3:Y:S01]  /*bcf0*/  SHFL.IDX PT, R33, R216, R225, 0x1f ;  /* 0x00001fe1d8217589 */ /* 0x000ee200000e0000 */
[----:B----4-:R-:W-:Y:S01]  /*bd00*/  FADD.FTZ R39, R39, -R150 ;  /* 0x8000009627277221 */ /* 0x010fe20000010000 */
[----:B-1----:R-:W-:Y:S01]  /*bd10*/  FADD.FTZ R139, R36, -R140 ;  /* 0x8000008c248b7221 */ /* 0x002fe20000010000 */
[----:B------:R-:W-:Y:S01]  /*bd20*/  FADD.FTZ R140, R37, -R150 ;  /* 0x80000096258c7221 */ /* 0x000fe20000010000 */
[----:B------:R-:W4:Y:S01]  /*bd30*/  LDL R220, [R1+0x2c] ;  /* 0x00002c0001dc7983 */ /* 0x000f220000100800 */
[----:B------:R1:W-:Y:S01]  /*bd40*/  MUFU.EX2 R30, R146 ;  /* 0x00000092001e7308 */ /* 0x0003e20000000800 */
[--C-:B-----5:R-:W-:Y:S01]  /*bd50*/  FADD.FTZ R40, R40, -R149.reuse ;  /* 0x8000009528287221 */ /* 0x120fe20000010000 */
[----:B------:R-:W-:Y:S01]  /*bd60*/  FADD.FTZ R42, R42, -R149 ;  /* 0x800000952a2a7221 */ /* 0x000fe20000010000 */
[----:B------:R-:W5:Y:S01]  /*bd70*/  SHFL.IDX PT, R144, R216, R222, 0x1f ;  /* 0x00001fded8907589 */ /* 0x000f6200000e0000 */
[--C-:B------:R-:W-:Y:S01]  /*bd80*/  FADD.FTZ R57, R57, -R35.reuse ;  /* 0x8000002339397221 */ /* 0x100fe20000010000 */
[----:B------:R-:W-:-:S02]  /*bd90*/  FADD.FTZ R59, R59, -R35 ;  /* 0x800000233b3b7221 */ /* 0x000fc40000010000 */
[----:B------:R-:W5:Y:S01]  /*bda0*/  SHFL.IDX PT, R143, R216, R224, 0x1f ;  /* 0x00001fe0d88f7589 */ /* 0x000f6200000e0000 */
[--C-:B--2---:R-:W-:Y:S01]  /*bdb0*/  FADD.FTZ R49, R49, -R145.reuse ;  /* 0x8000009131317221 */ /* 0x104fe20000010000 */
[----:B------:R-:W-:Y:S02]  /*bdc0*/  FADD.FTZ R51, R51, -R145 ;  /* 0x8000009133337221 */ /* 0x000fe40000010000 */
[----:B------:R-:W2:Y:S01]  /*bdd0*/  SHFL.IDX PT, R147, R216, R151, 0x1f ;  /* 0x00001f97d8937589 */ /* 0x000ea200000e0000 */
[----:B------:R-:W-:Y:S01]  /*bde0*/  FMUL.FTZ R26, R9, R26 ;  /* 0x0000001a091a7220 */ /* 0x000fe20000410000 */
[----:B------:R-:W-:Y:S01]  /*bdf0*/  MUFU.EX2 R35, R128 ;  /* 0x0000008000237308 */ /* 0x000fe20000000800 */
[--C-:B---3--:R-:W-:Y:S01]  /*be00*/  FADD.FTZ R48, R48, -R32.reuse ;  /* 0x8000002030307221 */ /* 0x108fe20000010000 */
[----:B------:R-:W-:Y:S01]  /*be10*/  FADD.FTZ R50, R50, -R32 ;  /* 0x8000002032327221 */ /* 0x000fe20000010000 */
[----:B------:R-:W-:Y:S01]  /*be20*/  SHFL.IDX PT, R145, R219, R151, 0x1f ;  /* 0x00001f97db917589 */ /* 0x000fe200000e0000 */
[--C-:B------:R-:W-:Y:S01]  /*be30*/  FADD.FTZ R53, R53, -R33.reuse ;  /* 0x8000002135357221 */ /* 0x100fe20000010000 */
[----:B------:R-:W-:-:S03]  /*be40*/  FADD.FTZ R55, R55, -R33 ;  /* 0x8000002137377221 */ /* 0x000fc60000010000 */
[----:B------:R3:W-:Y:S01]  /*be50*/  MUFU.EX2 R32, R141 ;  /* 0x0000008d00207308 */ /* 0x0007e20000000800 */
[----:B------:R-:W-:Y:S04]  /*be60*/  SHFL.IDX PT, R150, R219, R222, 0x1f ;  /* 0x00001fdedb967589 */ /* 0x000fe800000e0000 */
[----:B-1----:R-:W-:Y:S01]  /*be70*/  SHFL.IDX PT, R146, R219, R217, 0x1f ;  /* 0x00001fd9db927589 */ /* 0x002fe200000e0000 */
[--C-:B-----5:R-:W-:Y:S01]  /*be80*/  FADD.FTZ R45, R45, -R144.reuse ;  /* 0x800000902d2d7221 */ /* 0x120fe20000010000 */
[----:B------:R-:W-:Y:S01]  /*be90*/  FADD.FTZ R47, R47, -R144 ;  /* 0x800000902f2f7221 */ /* 0x000fe20000010000 */
[----:B------:R1:W5:Y:S01]  /*bea0*/  MUFU.EX2 R33, R132 ;  /* 0x0000008400217308 */ /* 0x0003620000000800 */
[----:B---3--:R-:W-:Y:S01]  /*beb0*/  SHFL.IDX PT, R141, R219, R5, 0x1f ;  /* 0x00001f05db8d7589 */ /* 0x008fe200000e0000 */
[--C-:B------:R-:W-:Y:S01]  /*bec0*/  FADD.FTZ R52, R52, -R143.reuse ;  /* 0x8000008f34347221 */ /* 0x100fe20000010000 */
[----:B------:R-:W-:-:S02]  /*bed0*/  FADD.FTZ R54, R54, -R143 ;  /* 0x8000008f36367221 */ /* 0x000fc40000010000 */
[----:B------:R-:W-:Y:S01]  /*bee0*/  SHFL.IDX PT, R149, R219, R231, 0x1f ;  /* 0x00001fe7db957589 */ /* 0x000fe200000e0000 */
[----:B------:R-:W-:Y:S01]  /*bef0*/  FMUL.FTZ R25, R12, R25 ;  /* 0x000000190c197220 */ /* 0x000fe20000410000 */
[--C-:B--2---:R-:W-:Y:S01]  /*bf00*/  FADD.FTZ R44, R44, -R147.reuse ;  /* 0x800000932c2c7221 */ /* 0x104fe20000010000 */
[----:B------:R-:W-:Y:S01]  /*bf10*/  MUFU.EX2 R125, R125 ;  /* 0x0000007d007d7308 */ /* 0x000fe20000000800 */
[----:B------:R-:W-:Y:S01]  /*bf20*/  SHFL.IDX PT, R216, R219, R224, 0x1f ;  /* 0x00001fe0dbd87589 */ /* 0x000fe200000e0000 */
[----:B------:R-:W-:-:S03]  /*bf30*/  FADD.FTZ R46, R46, -R147 ;  /* 0x800000932e2e7221 */ /* 0x000fc60000010000 */
[----:B------:R-:W2:Y:S04]  /*bf40*/  SHFL.IDX PT, R219, R219, R225, 0x1f ;  /* 0x00001fe1dbdb7589 */ /* 0x000ea800000e0000 */
[----:B------:R-:W3:Y:S04]  /*bf50*/  SHFL.IDX PT, R144, R218, R151, 0x1f ;  /* 0x00001f97da907589 */ /* 0x000ee800000e0000 */
[----:B------:R-:W5:Y:S04]  /*bf60*/  SHFL.IDX PT, R36, R218, R222, 0x1f ;  /* 0x00001fdeda247589 */ /* 0x000f6800000e0000 */
[----:B------:R2:W5:Y:S04]  /*bf70*/  SHFL.IDX PT, R143, R218, R217, 0x1f ;  /* 0x00001fd9da8f7589 */ /* 0x00056800000e0000 */
[----:B-1----:R-:W1:Y:S04]  /*bf80*/  SHFL.IDX PT, R132, R218, R231, 0x1f ;  /* 0x00001fe7da847589 */ /* 0x002e6800000e0000 */
[----:B------:R-:W1:Y:S04]  /*bf90*/  SHFL.IDX PT, R34, R218, R5, 0x1f ;  /* 0x00001f05da227589 */ /* 0x000e6800000e0000 */
[----:B------:R-:W1:Y:S04]  /*bfa0*/  SHFL.IDX PT, R37, R218, R224, 0x1f ;  /* 0x00001fe0da257589 */ /* 0x000e6800000e0000 */
[----:B------:R-:W1:Y:S01]  /*bfb0*/  SHFL.IDX PT, R218, R218, R225, 0x1f ;  /* 0x00001fe1dada7589 */ /* 0x000e6200000e0000 */
[----:B--2---:R-:W-:Y:S01]  /*bfc0*/  FADD.FTZ R217, R85, -R219 ;  /* 0x800000db55d97221 */ /* 0x004fe20000010000 */
[----:B------:R-:W-:Y:S01]  /*bfd0*/  FMUL.FTZ R85, R11, R131 ;  /* 0x000000830b557220 */ /* 0x000fe20000410000 */
[----:B---3--:R-:W-:Y:S01]  /*bfe0*/  FADD.FTZ R62, R62, -R144 ;  /* 0x800000903e3e7221 */ /* 0x008fe20000010000 */
[--C-:B-----5:R-:W-:Y:S01]  /*bff0*/  FADD.FTZ R63, R63, -R36.reuse ;  /* 0x800000243f3f7221 */ /* 0x120fe20000010000 */
[----:B------:R-:W-:Y:S01]  /*c000*/  FADD.FTZ R61, R61, -R36 ;  /* 0x800000243d3d7221 */ /* 0x000fe20000010000 */
[----:B------:R-:W-:Y:S01]  /*c010*/  FADD.FTZ R60, R60, -R144 ;  /* 0x800000903c3c7221 */ /* 0x000fe20000010000 */
[----:B------:R-:W-:Y:S01]  /*c020*/  F2FP.BF16.F32.PACK_AB R85, R85, R26 ;  /* 0x0000001a5555723e */ /* 0x000fe200000010ff */
[----:B------:R-:W-:Y:S01]  /*c030*/  FMUL.FTZ R26, R14, R27 ;  /* 0x0000001b0e1a7220 */ /* 0x000fe20000410000 */
[----:B------:R-:W-:Y:S01]  /*c040*/  FADD.FTZ R64, R64, -R143 ;  /* 0x8000008f40407221 */ /* 0x000fe20000010000 */
[----:B------:R-:W-:Y:S01]  /*c050*/  FADD.FTZ R219, R87, -R219 ;  /* 0x800000db57db7221 */ /* 0x000fe20000010000 */
[----:B------:R-:W-:Y:S01]  /*c060*/  MUFU.EX2 R124, R124 ;  /* 0x0000007c007c7308 */ /* 0x000fe20000000800 */
[----:B-1----:R-:W-:Y:S01]  /*c070*/  FADD.FTZ R65, R65, -R132 ;  /* 0x8000008441417221 */ /* 0x002fe20000010000 */
[----:B------:R-:W-:Y:S01]  /*c080*/  F2FP.BF16.F32.PACK_AB R87, R26, R25 ;  /* 0x000000191a57723e */ /* 0x000fe200000010ff */
[----:B------:R-:W-:Y:S01]  /*c090*/  FADD.FTZ R148, R77, -R150 ;  /* 0x800000964d947221 */ /* 0x000fe20000010000 */
[----:B------:R-:W-:Y:S01]  /*c0a0*/  FADD.FTZ R66, R66, -R143 ;  /* 0x8000008f42427221 */ /* 0x000fe20000010000 */
[--C-:B------:R-:W-:Y:S01]  /*c0b0*/  FADD.FTZ R56, R56, -R34.reuse ;  /* 0x8000002238387221 */ /* 0x100fe20000010000 */
[----:B------:R-:W-:-:S02]  /*c0c0*/  FADD.FTZ R58, R58, -R34 ;  /* 0x800000223a3a7221 */ /* 0x000fc40000010000 */
[----:B------:R1:W2:Y:S01]  /*c0d0*/  MUFU.EX2 R34, R130 ;  /* 0x0000008200227308 */ /* 0x0002a20000000800 */
[----:B------:R-:W-:Y:S01]  /*c0e0*/  FMUL.FTZ R62, R110, R62 ;  /* 0x0000003e6e3e7220 */ /* 0x000fe20000410000 */
[----:B------:R-:W-:Y:S01]  /*c0f0*/  FMUL.FTZ R63, R111, R63 ;  /* 0x0000003f6f3f7220 */ /* 0x000fe20000410000 */
[----:B------:R-:W-:Y:S01]  /*c100*/  FMUL.FTZ R64, R112, R64 ;  /* 0x0000004070407220 */ /* 0x000fe20000410000 */
[----:B------:R-:W-:Y:S01]  /*c110*/  FMUL.FTZ R25, R115, R65 ;  /* 0x0000004173197220 */ /* 0x000fe20000410000 */
[----:B------:R-:W-:-:S03]  /*c120*/  FADD.FTZ R144, R76, -R145 ;  /* 0x800000914c907221 */ /* 0x000fc60000010000 */
[----:B------:R3:W5:Y:S01]  /*c130*/  MUFU.EX2 R36, R127 ;  /* 0x0000007f00247308 */ /* 0x0007620000000800 */
[----:B-1----:R-:W-:Y:S01]  /*c140*/  FADD.FTZ R130, R67, -R132 ;  /* 0x8000008443827221 */ /* 0x002fe20000010000 */
[--C-:B------:R-:W-:Y:S01]  /*c150*/  FADD.FTZ R132, R68, -R37.reuse ;  /* 0x8000002544847221 */ /* 0x100fe20000010000 */
[----:B------:R-:W-:Y:S01]  /*c160*/  FADD.FTZ R67, R70, -R37 ;  /* 0x8000002546437221 */ /* 0x000fe20000010000 */
[----:B------:R-:W-:-:S04]  /*c170*/  F2FP.BF16.F32.PACK_AB R64, R25, R64 ;  /* 0x000000401940723e */ /* 0x000fc800000010ff */
[----:B------:R1:W5:Y:S01]  /*c180*/  MUFU.EX2 R37, R126 ;  /* 0x0000007e00257308 */ /* 0x0003620000000800 */
[----:B---3--:R-:W-:Y:S01]  /*c190*/  FADD.FTZ R127, R71, -R218 ;  /* 0x800000da477f7221 */ /* 0x008fe20000010000 */
[----:B------:R-:W-:Y:S01]  /*c1a0*/  F2FP.BF16.F32.PACK_AB R71, R63, R62 ;  /* 0x0000003e3f47723e */ /* 0x000fe200000010ff */
[----:B------:R-:W-:-:S05]  /*c1b0*/  FMUL.FTZ R62, R33, R144 ;  /* 0x00000090213e7220 */ /* 0x000fca0000410000 */
[----:B------:R-:W3:Y:S01]  /*c1c0*/  MUFU.EX2 R123, R123 ;  /* 0x0000007b007b7308 */ /* 0x000ee20000000800 */
[----:B------:R-:W-:Y:S01]  /*c1d0*/  FMUL.FTZ R25, R35, R148 ;  /* 0x0000009423197220 */ /* 0x000fe20000410000 */
[----:B------:R-:W-:-:S06]  /*c1e0*/  FADD.FTZ R143, R80, -R146 ;  /* 0x80000092508f7221 */ /* 0x000fcc0000010000 */
[----:B------:R-:W3:Y:S01]  /*c1f0*/  MUFU.EX2 R122, R122 ;  /* 0x0000007a007a7308 */ /* 0x000ee20000000800 */
[----:B------:R-:W-:-:S07]  /*c200*/  FADD.FTZ R146, R82, -R146 ;  /* 0x8000009252927221 */ /* 0x000fce0000010000 */
[----:B------:R-:W3:Y:S08]  /*c210*/  MUFU.EX2 R121, R121 ;  /* 0x0000007900797308 */ /* 0x000ef00000000800 */
[----:B------:R-:W3:Y:S08]  /*c220*/  MUFU.EX2 R120, R120 ;  /* 0x0000007800787308 */ /* 0x000ef00000000800 */
[----:B------:R-:W3:Y:S01]  /*c230*/  MUFU.EX2 R119, R119 ;  /* 0x0000007700777308 */ /* 0x000ee20000000800 */
[--C-:B------:R-:W-:Y:S01]  /*c240*/  FADD.FTZ R151, R84, -R216.reuse ;  /* 0x800000d854977221 */ /* 0x100fe20000010000 */
[----:B------:R-:W-:Y:S01]  /*c250*/  FMUL.FTZ R82, R21, R139 ;  /* 0x0000008b15527220 */ /* 0x000fe20000410000 */
[----:B------:R-:W-:Y:S01]  /*c260*/  FMUL.FTZ R27, R22, R140 ;  /* 0x0000008c161b7220 */ /* 0x000fe20000410000 */
[----:B------:R-:W-:Y:S01]  /*c270*/  FADD.FTZ R216, R86, -R216 ;  /* 0x800000d856d87221 */ /* 0x000fe20000010000 */
[----:B------:R-:W-:Y:S01]  /*c280*/  FMUL.FTZ R38, R20, R38 ;  /* 0x0000002614267220 */ /* 0x000fe20000410000 */
[----:B------:R-:W-:Y:S01]  /*c290*/  FMUL.FTZ R39, R88, R39 ;  /* 0x0000002758277220 */ /* 0x000fe20000410000 */
[----:B------:R-:W-:Y:S01]  /*c2a0*/  FADD.FTZ R70, R69, -R218 ;  /* 0x800000da45467221 */ /* 0x000fe20000010000 */
[--C-:B------:R-:W-:Y:S01]  /*c2b0*/  FADD.FTZ R128, R72, -R141.reuse ;  /* 0x8000008d48807221 */ /* 0x100fe20000010000 */
[----:B-1----:R-:W-:Y:S01]  /*c2c0*/  FADD.FTZ R126, R74, -R141 ;  /* 0x8000008d4a7e7221 */ /* 0x002fe20000010000 */
        /* <DEDUP_REMOVED lines=91> */
[----:B----4-:R-:W-:-:S04]  /*c880*/  IMAD R25, R0, 0x4000, R220 ;  /* 0x0000400000197824 */ /* 0x010fc800078e02dc */
        /* <DEDUP_REMOVED lines=148> */
.L_x_5795:
        /* <DEDUP_REMOVED lines=70> */
.L_x_5796:
        /* <DEDUP_REMOVED lines=12> */
.L_x_5786:
        /* <DEDUP_REMOVED lines=34> */
.L_x_5754:
[----:B------:R-:W-:Y:S05]  /*d910*/  @P0 BRA `(.L_x_5748) ;  /* 0x0000004000000947 */ /* 0x000fea0003800000 */
[----:B------:R-:W-:Y:S01]  /*d920*/  ULDC.64 UR4, c[0x0][0x878] ;  /* 0x00021e0000047ab9 */ /* 0x000fe20000000a00 */
[----:B------:R-:W3:Y:S01]  /*d930*/  S2R R12, SR_TID.X ;  /* 0x00000000000c7919 */ /* 0x000ee20000002100 */
[----:B------:R-:W-:Y:S01]  /*d940*/  UISETP.NE.U32.AND UP0, UPT, UR4, URZ, UPT ;  /* 0x0000003f0400728c */ /* 0x000fe2000bf05070 */
[----:B------:R-:W4:Y:S01]  /*d950*/  S2UR UR8, SR_CTAID.Y ;  /* 0x00000000000879c3 */ /* 0x000f220000002600 */
[----:B------:R-:W-:Y:S02]  /*d960*/  ULDC.64 UR10, c[0x0][0x848] ;  /* 0x00021200000a7ab9 */ /* 0x000fe40000000a00 */
[----:B------:R-:W-:Y:S01]  /*d970*/  UISETP.NE.AND.EX UP0, UPT, UR5, URZ, UPT, UP0 ;  /* 0x0000003f0500728c */ /* 0x000fe2000bf05300 */
[----:B------:R-:W5:Y:S04]  /*d980*/  S2R R0, SR_CTAID.X ;  /* 0x0000000000007919 */ /* 0x000f680000002500 */
[----:B-12---:R-:W1:Y:S01]  /*d990*/  LDC.64 R8, c[0x0][0x818] ;  /* 0x00020600ff087b82 */ /* 0x006e620000000a00 */
[----:B------:R-:W-:-:S05]  /*d9a0*/  PLOP3.LUT P0, PT, PT, PT, UP0, 0x80, 0x0 ;  /* 0x000000000000781c */ /* 0x000fca0003f0f008 */
[----:B------:R-:W-:Y:S02]  /*d9b0*/  @UP0 ULDC.64 UR4, c[0x0][0x878] ;  /* 0x00021e0000040ab9 */ /* 0x000fe40000000a00 */
[----:B------:R-:W-:Y:S01]  /*d9c0*/  @UP0 UIMAD.WIDE UR4, UR37, 0x4, UR4 ;  /* 0x00000004250408a5 */ /* 0x000fe2000f8e0204 */
[----:B------:R-:W2:Y:S05]  /*d9d0*/  LDC.64 R10, c[0x0][0x840] ;  /* 0x00021000ff0a7b82 */ /* 0x000eaa0000000a00 */
[----:B------:R-:W-:Y:S02]  /*d9e0*/  IMAD.U32 R2, RZ, RZ, UR4 ;  /* 0x00000004ff027e24 */ /* 0x000fe4000f8e00ff */
[----:B------:R-:W-:Y:S01]  /*d9f0*/  IMAD.U32 R3, RZ, RZ, UR5 ;  /* 0x00000005ff037e24 */ /* 0x000fe2000f8e00ff */
[----:B------:R-:W-:-:S04]  /*da00*/  ULDC UR5, c[0x0][0x850] ;  /* 0x0002140000057ab9 */ /* 0x000fc80000000800 */
[----:B------:R-:W4:Y:S01]  /*da10*/  @P0 LDG.E R2, desc[UR38][R2.64] ;  /* 0x0000002602020981 */ /* 0x000f22000c1e1900 */
[----:B------:R-:W-:Y:S01]  /*da20*/  UISETP.NE.AND UP1, UPT, UR5, 0x1, UPT ;  /* 0x000000010500788c */ /* 0x000fe2000bf25270 */
[----:B---3--:R-:W-:Y:S01]  /*da30*/  VIADD R13, R12, 0xffffff80 ;  /* 0xffffff800c0d7836 */ /* 0x008fe20000000000 */
[----:B------:R-:W-:Y:S01]  /*da40*/  MOV R14, 0x400 ;  /* 0x00000400000e7802 */ /* 0x000fe20000000f00 */
[----:B------:R-:W3:Y:S01]  /*da50*/  S2R R15, SR_CgaCtaId ;  /* 0x00000000000f7919 */ /* 0x000ee20000008800 */
[----:B-----5:R-:W-:Y:S02]  /*da60*/  IMAD.SHL.U32 R0, R0, 0x2000, RZ ;  /* 0x0000200000007824 */ /* 0x020fe400078e00ff */
[----:B---3--:R-:W-:Y:S02]  /*da70*/  LEA R15, R15, R14, 0x18 ;  /* 0x0000000e0f0f7211 */ /* 0x008fe400078ec0ff */
[----:B----4-:R-:W-:Y:S02]  /*da80*/  @P0 R2UR UR4, R2 ;  /* 0x00000000020402ca */ /* 0x010fe400000e0000 */
        /* <DEDUP_REMOVED lines=16> */
[----:B-1----:R-:W-:Y:S01]  /*db90*/  IMAD R2, R8, UR7, RZ ;  /* 0x0000000708027c24 */ /* 0x002fe2000f8e02ff */
[----:B------:R-:W-:Y:S01]  /*dba0*/  IADD3 R4, P0, R0, UR4, RZ ;  /* 0x0000000400047c10 */ /* 0x000fe2000ff1e0ff */
[----:B------:R-:W-:Y:S01]  /*dbb0*/  USHF.R.S32.HI UR4, URZ, 0x1f, UR37 ;  /* 0x0000001f3f047899 */ /* 0x000fe20008011425 */
[----:B--2---:R-:W-:Y:S01]  /*dbc0*/  IMAD R6, R10, UR7, RZ ;  /* 0x000000070a067c24 */ /* 0x004fe2000f8e02ff */
[----:B------:R-:W-:Y:S01]  /*dbd0*/  @!UP0 UMOV UR5, URZ ;  /* 0x0000003f00058c82 */ /* 0x000fe20008000000 */
[----:B------:R-:W-:Y:S01]  /*dbe0*/  IMAD R9, R9, UR6, R2 ;  /* 0x0000000609097c24 */ /* 0x000fe2000f8e0202 */
[C---:B------:R-:W-:Y:S01]  /*dbf0*/  LOP3.LUT R2, R3.reuse, 0xfffff80, RZ, 0xc0, !PT ;  /* 0x0fffff8003027812 */ /* 0x040fe200078ec0ff */
[----:B------:R-:W-:Y:S01]  /*dc00*/  IMAD.SHL.U32 R3, R3, 0x20, RZ ;  /* 0x0000002003037824 */ /* 0x000fe200078e00ff */
[----:B------:R-:W-:Y:S01]  /*dc10*/  LEA.HI.X.SX32 R5, R0, UR5, 0x1, P0 ;  /* 0x0000000500057c11 */ /* 0x000fe200080f0eff */
[----:B------:R-:W-:-:S02]  /*dc20*/  USEL UR4, UR4, URZ, !UP0 ;  /* 0x0000003f04047287 */ /* 0x000fc4000c000000 */
[----:B------:R-:W-:Y:S01]  /*dc30*/  IMAD.IADD R0, R13, 0x1, -R2 ;  /* 0x000000010d007824 */ /* 0x000fe200078e0a02 */
[----:B------:R-:W-:Y:S01]  /*dc40*/  LOP3.LUT R7, R3, 0x3ffff000, RZ, 0xc0, !PT ;  /* 0x3ffff00003077812 */ /* 0x000fe200078ec0ff */
[----:B------:R-:W-:Y:S01]  /*dc50*/  IMAD.WIDE.U32 R2, R8, UR6, R4 ;  /* 0x0000000608027c25 */ /* 0x000fe2000f8e0004 */
[----:B------:R-:W-:Y:S02]  /*dc60*/  UIMAD UR5, UR4, UR8, URZ ;  /* 0x00000008040572a4 */ /* 0x000fe4000f8e023f */
[----:B------:R-:W-:Y:S01]  /*dc70*/  UIMAD UR4, UR4, UR10, URZ ;  /* 0x0000000a040472a4 */ /* 0x000fe2000f8e023f */
[----:B------:R-:W-:Y:S02]  /*dc80*/  IMAD R0, R0, 0x4, R7 ;  /* 0x0000000400007824 */ /* 0x000fe400078e0207 */
[----:B------:R-:W-:Y:S02]  /*dc90*/  IMAD R7, R11, UR6, R6 ;  /* 0x000000060b077c24 */ /* 0x000fe4000f8e0206 */
[----:B------:R-:W-:Y:S01]  /*dca0*/  IMAD.WIDE.U32 R4, R10, UR6, R4 ;  /* 0x000000060a047c25 */ /* 0x000fe2000f8e0004 */
[----:B------:R-:W-:-:S03]  /*dcb0*/  USEL UR6, UR37, URZ, !UP0 ;  /* 0x0000003f25067287 */ /* 0x000fc6000c000000 */
[----:B------:R-:W-:Y:S01]  /*dcc0*/  IMAD.IADD R3, R3, 0x1, R9 ;  /* 0x0000000103037824 */ /* 0x000fe200078e0209 */
[----:B------:R-:W-:Y:S01]  /*dcd0*/  UIMAD UR5, UR6, UR9, UR5 ;  /* 0x00000009060572a4 */ /* 0x000fe2000f8e0205 */
[----:B------:R-:W-:Y:S01]  /*dce0*/  IMAD.IADD R5, R5, 0x1, R7 ;  /* 0x0000000105057824 */ /* 0x000fe200078e0207 */
[----:B------:R-:W-:Y:S01]  /*dcf0*/  UIMAD UR4, UR6, UR11, UR4 ;  /* 0x0000000b060472a4 */ /* 0x000fe2000f8e0204 */
[----:B------:R-:W-:Y:S02]  /*dd00*/  IMAD.U32 R9, RZ, RZ, UR8 ;  /* 0x00000008ff097e24 */ /* 0x000fe4000f8e00ff */
[----:B------:R-:W-:Y:S02]  /*dd10*/  IMAD.U32 R7, RZ, RZ, UR10 ;  /* 0x0000000aff077e24 */ /* 0x000fe4000f8e00ff */
[----:B------:R-:W-:-:S04]  /*dd20*/  IMAD.WIDE.U32 R2, R9, UR6, R2 ;  /* 0x0000000609027c25 */ /* 0x000fc8000f8e0002 */
[----:B------:R-:W-:-:S04]  /*dd30*/  IMAD.WIDE.U32 R4, R7, UR6, R4 ;  /* 0x0000000607047c25 */ /* 0x000fc8000f8e0004 */
[----:B------:R-:W-:Y:S02]  /*dd40*/  VIADD R7, R3, UR5 ;  /* 0x0000000503077c36 */ /* 0x000fe40008000000 */
[----:B------:R-:W-:Y:S01]  /*dd50*/  VIADD R6, R5, UR4 ;  /* 0x0000000405067c36 */ /* 0x000fe20008000000 */
[----:B------:R-:W-:Y:S05]  /*dd60*/  WARPSYNC.ALL ;  /* 0x0000000000007948 */ /* 0x000fea0003800000 */
[----:B------:R-:W-:Y:S01]  /*dd70*/  IMAD R0, R0, 0x4, R15 ;  /* 0x0000000400007824 */ /* 0x000fe200078e020f */
        /* <DEDUP_REMOVED lines=32> */
.L_x_5800:
[----:B------:R-:W-:Y:S01]  /*df80*/  @P0 ELECT P1, URZ, PT ;  /* 0x00000000003f082f */ /* 0x000fe20003820000 */
[----:B------:R1:W-:-:S12]  /*df90*/  UBLKRED.G.S.ADD.F32.RN [UR4], [UR6], UR7, desc[UR8] ;  /* 0x00000804060073bb */ /* 0x0003d800080a1407 */
[----:B------:R-:W-:Y:S02]  /*dfa0*/  @P1 PLOP3.LUT P0, PT, P1, PT, PT, 0x8, 0x0 ;  /* 0x000000000000181c */ /* 0x000fe40000f0e170 */
[----:B------:R-:W-:-:S11]  /*dfb0*/  PLOP3.LUT P1, PT, PT, PT, PT, 0x8, 0x0 ;  /* 0x000000000000781c */ /* 0x000fd60003f2e170 */
[----:B-1----:R-:W-:Y:S05]  /*dfc0*/  @P0 BRA.U.ANY `(.L_x_5800) ;  /* 0xfffffffd00ec0947 */ /* 0x002fea000393ffff */
[----:B------:R0:W-:Y:S01]  /*dfd0*/  UTMACMDFLUSH ;  /* 0x00000000000079b7 */ /* 0x0001e20000000000 */
[----:B------:R-:W-:-:S04]  /*dfe0*/  DEPBAR.LE SB0, 0x0 ;  /* 0x000080000000791a */ /* 0x000fc80000000000 */
.L_x_5799:
[----:B------:R-:W-:Y:S05]  /*dff0*/  BSYNC B0 ;  /* 0x0000000000007941 */ /* 0x000fea0003800000 */
.L_x_5798:
        /* <DEDUP_REMOVED lines=25> */
.L_x_5801:
        /* <DEDUP_REMOVED lines=8> */
.L_x_5743:
        /* <DEDUP_REMOVED lines=21> */
.L_x_5803:
        /* <DEDUP_REMOVED lines=13> */
.L_x_5805:
[----:B------:R-:W-:-:S05]  /*e430*/  ULDC UR4, c[0x0][0x8c4] ;  /* 0x0002310000047ab9 */ /* 0x000fca0000000800 */
.L_x_5804:
        /* <DEDUP_REMOVED lines=44> */
.L_x_5806:
        /* <DEDUP_REMOVED lines=13> */
.L_x_5807:
        /* <DEDUP_REMOVED lines=12> */
.L_x_5808:
        /* <DEDUP_REMOVED lines=22> */
.L_x_5809:
        /* <DEDUP_REMOVED lines=40> */
.L_x_5812:
[----:B------:R-:W-:Y:S05]  /*ec70*/  BSYNC B0 ;  /* 0x0000000000007941 */ /* 0x000fea0003800000 */
.L_x_5811:
        /* <DEDUP_REMOVED lines=19> */
.L_x_5814:
[----:B------:R-:W-:Y:S05]  /*edb0*/  BSYNC B0 ;  /* 0x0000000000007941 */ /* 0x000fea0003800000 */
.L_x_5813:
[----:B------:R-:W-:Y:S06]  /*edc0*/  BAR.ARV 0xa, 0xa0 ;  /* 0x0282800000007b1d */ /* 0x000fec0000002000 */
[----:B------:R-:W-:Y:S04]  /*edd0*/  BSSY B0, `(.L_x_5815) ;  /* 0x0000003000007945 */ /* 0x000fe80003800000 */
[----:B------:R-:W-:Y:S05]  /*ede0*/  @!P0 BRA `(.L_x_5816) ;  /* 0x0000000000048947 */ /* 0x000fea0003800000 */
[----:B------:R-:W-:-:S04]  /*edf0*/  DEPBAR.LE SB0, 0x0 ;  /* 0x000080000000791a */ /* 0x000fc80000000000 */
.L_x_5816:
[----:B------:R-:W-:Y:S05]  /*ee00*/  BSYNC B0 ;  /* 0x0000000000007941 */ /* 0x000fea0003800000 */
.L_x_5815:
[----:B------:R-:W-:Y:S06]  /*ee10*/  BAR.ARV 0xb, 0xa0 ;  /* 0x02c2800000007b1d */ /* 0x000fec0000002000 */
[----:B------:R-:W-:Y:S01]  /*ee20*/  UIADD3 UR15, UR7, 0x1, URZ ;  /* 0x00000001070f7890 */ /* 0x000fe2000fffe03f */
[----:B------:R-:W-:Y:S11]  /*ee30*/  BRA `(.L_x_5817) ;  /* 0x0000000000047947 */ /* 0x000ff60003800000 */
.L_x_5810:
[----:B------:R-:W-:-:S05]  /*ee40*/  UMOV UR15, UR7 ;  /* 0x00000007000f7c82 */ /* 0x000fca0008000000 */
.L_x_5817:
        /* <DEDUP_REMOVED lines=21> */
.L_x_5830:
        /* <DEDUP_REMOVED lines=20> */
.L_x_5819:
[----:B------:R-:W-:Y:S05]  /*f0e0*/  BSYNC B0 ;  /* 0x0000000000007941 */ /* 0x000fea0003800000 */
.L_x_5818:
        /* <DEDUP_REMOVED lines=13> */
.L_x_5821:
[----:B------:R-:W-:Y:S05]  /*f1c0*/  BSYNC B0 ;  /* 0x0000000000007941 */ /* 0x000fea0003800000 */
.L_x_5820:
[----:B------:R-:W-:Y:S06]  /*f1d0*/  BAR.ARV 0xa, 0xa0 ;  /* 0x0282800000007b1d */ /* 0x000fec0000002000 */
[----:B------:R-:W-:Y:S04]  /*f1e0*/  BSSY B0, `(.L_x_5822) ;  /* 0x0000003000007945 */ /* 0x000fe80003800000 */
[----:B------:R-:W-:Y:S05]  /*f1f0*/  @!P0 BRA `(.L_x_5823) ;  /* 0x0000000000048947 */ /* 0x000fea0003800000 */
[----:B------:R-:W-:-:S04]  /*f200*/  DEPBAR.LE SB0, 0x0 ;  /* 0x000080000000791a */ /* 0x000fc80000000000 */
.L_x_5823:
[----:B------:R-:W-:Y:S05]  /*f210*/  BSYNC B0 ;  /* 0x0000000000007941 */ /* 0x000fea0003800000 */
.L_x_5822:
        /* <DEDUP_REMOVED lines=13> */
.L_x_5825:
[----:B------:R-:W-:Y:S05]  /*f2f0*/  BSYNC B0 ;  /* 0x0000000000007941 */ /* 0x000fea0003800000 */
.L_x_5824:
        /* <DEDUP_REMOVED lines=13> */
.L_x_5827:
[----:B------:R-:W-:Y:S05]  /*f3d0*/  BSYNC B0 ;  /* 0x0000000000007941 */ /* 0x000fea0003800000 */
.L_x_5826:
[----:B------:R-:W-:Y:S01]  /*f3e0*/  UIADD3 UR15, UR15, 0x2, URZ ;  /* 0x000000020f0f7890 */ /* 0x000fe2000fffe03f */
[----:B------:R-:W-:Y:S06]  /*f3f0*/  BAR.ARV 0xa, 0xa0 ;  /* 0x0282800000007b1d */ /* 0x000fec0000002000 */
[----:B------:R-:W-:Y:S01]  /*f400*/  BSSY B0, `(.L_x_5828) ;  /* 0x0000004000007945 */ /* 0x000fe20003800000 */
[----:B------:R-:W-:-:S03]  /*f410*/  ISETP.LE.AND P1, PT, R2, UR15, PT ;  /* 0x0000000f02007c0c */ /* 0x000fc6000bf23270 */
[----:B------:R-:W-:Y:S10]  /*f420*/  @!P0 BRA `(.L_x_5829) ;  /* 0x0000000000048947 */ /* 0x000ff40003800000 */
[----:B------:R-:W-:-:S04]  /*f430*/  DEPBAR.LE SB0, 0x0 ;  /* 0x000080000000791a */ /* 0x000fc80000000000 */
.L_x_5829:
[----:B------:R-:W-:Y:S05]  /*f440*/  BSYNC B0 ;  /* 0x0000000000007941 */ /* 0x000fea0003800000 */
.L_x_5828:
[----:B------:R-:W-:Y:S06]  /*f450*/  BAR.ARV 0xb, 0xa0 ;  /* 0x02c2800000007b1d */ /* 0x000fec0000002000 */
[----:B------:R-:W-:Y:S02]  /*f460*/  UIADD3 UR19, UR19, 0x4000, URZ ;  /* 0x0000400013137890 */ /* 0x000fe4000fffe03f */
[----:B------:R-:W-:Y:S01]  /*f470*/  UIADD3 UR6, UR6, 0x4000, URZ ;  /* 0x0000400006067890 */ /* 0x000fe2000fffe03f */
[----:B------:R-:W-:Y:S11]  /*f480*/  @!P1 BRA `(.L_x_5830) ;  /* 0xfffffff800c49947 */ /* 0x000ff6000383ffff */
[----:B------:R-:W-:Y:S05]  /*f490*/  BRA `(.L_x_5748) ;  /* 0x0000002400207947 */ /* 0x000fea0003800000 */
.L_x_5802:
        /* <DEDUP_REMOVED lines=14> */
.L_x_5831:
        /* <DEDUP_REMOVED lines=14> */
.L_x_5833:
[----:B------:R-:W-:-:S05]  /*f660*/  ULDC UR4, c[0x0][0x8c4] ;  /* 0x0002310000047ab9 */ /* 0x000fca0000000800 */
.L_x_5832:
        /* <DEDUP_REMOVED lines=59> */
.L_x_5835:
        /* <DEDUP_REMOVED lines=13> */
.L_x_5836:
        /* <DEDUP_REMOVED lines=8> */
.L_x_5837:
        /* <DEDUP_REMOVED lines=21> */
.L_x_5838:
        /* <DEDUP_REMOVED lines=50> */
.L_x_5868:
        /* <DEDUP_REMOVED lines=15> */
.L_x_5841:
        /* <DEDUP_REMOVED lines=77> */
.L_x_5852:
[----:B-123--:R-:W-:-:S04]  /*105a0*/  SHF.L.U32 R18, R10, 0x1f, RZ ;  /* 0x0000001f0a127819 */ /* 0x00efc800000006ff */
[----:B------:R-:W2:Y:S02]  /*105b0*/  SYNCS.PHASECHK.TRANS64.TRYWAIT P1, [R15+URZ+0x30c40], R18 ;  /* 0x030c40120f0075a7 */ /* 0x000ea4000802017f */
[----:B--2---:R-:W-:Y:S05]  /*105c0*/  @!P1 BRA `(.L_x_5844) ;  /* 0x00000014009c9947 */ /* 0x004fea0003800000 */
.L_x_5869:
        /* <DEDUP_REMOVED lines=8> */
.L_x_5845:
        /* <DEDUP_REMOVED lines=30> */
.L_x_5870:
        /* <DEDUP_REMOVED lines=8> */
.L_x_5847:
        /* <DEDUP_REMOVED lines=30> */
.L_x_5871:
        /* <DEDUP_REMOVED lines=8> */
.L_x_5849:
        /* <DEDUP_REMOVED lines=24> */
.L_x_5873:
        /* <DEDUP_REMOVED lines=8> */
.L_x_5851:
        /* <DEDUP_REMOVED lines=30> */
.L_x_5843:
[----:B------:R-:W4:Y:S02]  /*10ef0*/  LDL.LU R4, [R1+0x8] ;  /* 0x0000080001047983 */ /* 0x000f240000300800 */
[----:B----4-:R-:W-:Y:S02]  /*10f00*/  ISETP.NE.AND P1, PT, R4, RZ, PT ;  /* 0x000000ff0400720c */ /* 0x010fe40003f25270 */
[----:B------:R4:W5:Y:S11]  /*10f10*/  LDL R4, [R1+0x4] ;  /* 0x0000040001047983 */ /* 0x0009760000100800 */
[----:B----4-:R-:W-:Y:S05]  /*10f20*/  @!P1 BRA `(.L_x_5842) ;  /* 0x0000000400249947 */ /* 0x010fea0003800000 */
[----:B------:R-:W-:-:S04]  /*10f30*/  SHF.L.U32 R12, R10, 0x1f, RZ ;  /* 0x0000001f0a0c7819 */ /* 0x000fc800000006ff */
[----:B------:R-:W4:Y:S02]  /*10f40*/  SYNCS.PHASECHK.TRANS64.TRYWAIT P1, [R15+URZ+0x30c40], R12 ;  /* 0x030c400c0f0075a7 */ /* 0x000f24000802017f */
[----:B----4-:R-:W-:Y:S05]  /*10f50*/  @!P1 BRA `(.L_x_5853) ;  /* 0x0000000c008c9947 */ /* 0x010fea0003800000 */
.L_x_5874:
        /* <DEDUP_REMOVED lines=8> */
.L_x_5854:
        /* <DEDUP_REMOVED lines=27> */
.L_x_5875:
        /* <DEDUP_REMOVED lines=8> */
.L_x_5856:
        /* <DEDUP_REMOVED lines=27> */
.L_x_5842:
[----:B------:R-:W1:Y:S01]  /*113c0*/  S2R R0, SR_TID.X ;  /* 0x0000000000007919 */ /* 0x000e620000002100 */
[----:B------:R-:W-:Y:S01]  /*113d0*/  IMAD R3, R16, 0x8, R15 ;  /* 0x0000000810037824 */ /* 0x000fe200078e020f */
[----:B-1----:R-:W-:Y:S02]  /*113e0*/  LOP3.LUT R2, R0, 0x7f, RZ, 0xc0, !PT ;  /* 0x0000007f00027812 */ /* 0x002fe400078ec0ff */
[----:B------:R-:W-:Y:S02]  /*113f0*/  SHF.L.U32 R0, R10, 0x1f, RZ ;  /* 0x0000001f0a007819 */ /* 0x000fe400000006ff */
[----:B------:R-:W-:Y:S02]  /*11400*/  ISETP.NE.AND P1, PT, R2, RZ, PT ;  /* 0x000000ff0200720c */ /* 0x000fe40003f25270 */
[----:B------:R-:W1:Y:S02]  /*11410*/  SYNCS.PHASECHK.TRANS64.TRYWAIT P0, [R3+URZ+0x30c40], R0 ;  /* 0x030c4000030075a7 */ /* 0x000e64000800017f */
[----:B-1----:R-:W-:Y:S09]  /*11420*/  @!P0 BRA `(.L_x_5857) ;  /* 0x0000000800808947 */ /* 0x002ff20003800000 */
.L_x_5876:
[----:B------:R-:W-:Y:S05]  /*11430*/  @P1 BRA `(.L_x_5858) ;  /* 0x0000000000181947 */ /* 0x000fea0003800000 */
[----:B------:R-:W1:Y:S01]  /*11440*/  S2R R2, SR_TID.X ;  /* 0x0000000000027919 */ /* 0x000e620000002100 */
[----:B------:R-:W-:-:S04]  /*11450*/  IMAD.MOV.U32 R0, RZ, RZ, 0x4200 ;  /* 0x00004200ff007424 */ /* 0x000fc800078e00ff */
[----:B------:R1:W-:Y:S02]  /*11460*/  SYNCS.ARRIVE.TRANS64 RZ, [R3+URZ+0x30c30], R0 ;  /* 0x030c300003ff79a7 */ /* 0x0003e4000800003f */
[----:B-1----:R-:W-:-:S13]  /*11470*/  LOP3.LUT P0, RZ, R2, 0x1f, RZ, 0xc0, !PT ;  /* 0x0000001f02ff7812 */ /* 0x002fda000780c0ff */
[----:B------:R-:W-:Y:S05]  /*11480*/  @!P0 BRA `(.L_x_5858) ;  /* 0x0000000000048947 */ /* 0x000fea0003800000 */
[----:B------:R-:W-:Y:S01]  /*11490*/  BPT.TRAP 0x1 ;  /* 0x000000040000795c */ /* 0x000fe20000300000 */
.L_x_5858:
        /* <DEDUP_REMOVED lines=34> */
.L_x_5839:
[----:B------:R-:W-:Y:S05]  /*116c0*/  BSYNC B0 ;  /* 0x0000000000007941 */ /* 0x000fea0003800000 */
.L_x_5834:
[----:B------:R-:W-:-:S03]  /*116d0*/  UMOV UR8, 0xffffffff ;  /* 0xffffffff00087882 */ /* 0x000fc60000000000 */
[----:B------:R-:W-:Y:S05]  /*116e0*/  BRA.DIV UR8, `(.L_x_5859) ;  /* 0x0000000608e47947 */ /* 0x000fea000b800000 */
[----:B------:R-:W-:-:S13]  /*116f0*/  ELECT P6, URZ, PT ;  /* 0x00000000003f782f */ /* 0x000fda00038c0000 */
.L_x_5879:
[----:B------:R-:W-:Y:S05]  /*11700*/  @!P6 BRA `(.L_x_5748) ;  /* 0x000000000084e947 */ /* 0x000fea0003800000 */
[----:B------:R-:W-:-:S06]  /*11710*/  ULOP3.LUT UR8, UR36, 0x2, URZ, 0xfc, !UPT ;  /* 0x0000000224087892 */ /* 0x000fcc000f8efc3f */
[----:B------:R-:W-:-:S05]  /*11720*/  IMAD.U32 R2, RZ, RZ, UR8 ;  /* 0x00000008ff027e24 */ /* 0x000fca000f8e00ff */
[----:B------:R-:W-:-:S13]  /*11730*/  ISETP.NE.AND P2, PT, R2, 0x3, PT ;  /* 0x000000030200780c */ /* 0x000fda0003f45270 */
[----:B------:R-:W-:Y:S05]  /*11740*/  @!P2 BRA `(.L_x_5860) ;  /* 0x000000000004a947 */ /* 0x000fea0003800000 */
[----:B---3--:R-:W-:Y:S01]  /*11750*/  BPT.TRAP 0x1 ;  /* 0x000000040000795c */ /* 0x008fe20000300000 */
.L_x_5860:
        /* <DEDUP_REMOVED lines=15> */
.L_x_5880:
[----:B------:R-:W2:Y:S02]  /*11850*/  SYNCS.PHASECHK.TRANS64.TRYWAIT P0, [R3+URZ], R2 ;  /* 0x00000002030075a7 */ /* 0x000ea4000800017f */
[----:B--2---:R-:W-:Y:S05]  /*11860*/  @!P0 BRA `(.L_x_5862) ;  /* 0x0000000400b88947 */ /* 0x004fea0003800000 */
.L_x_5881:
[----:B------:R-:W-:Y:S05]  /*11870*/  @!P2 BRA `(.L_x_5863) ;  /* 0x000000000004a947 */ /* 0x000fea0003800000 */
[----:B---3--:R-:W-:Y:S01]  /*11880*/  BPT.TRAP 0x1 ;  /* 0x000000040000795c */ /* 0x008fe20000300000 */
.L_x_5863:
[----:B--2---:R-:W-:-:S04]  /*11890*/  VIADD R3, R8, 0x30c40 ;  /* 0x00030c4008037836 */ /* 0x004fc80000000000 */
[----:B------:R-:W-:-:S04]  /*118a0*/  IMAD R5, R0, 0x8, R3 ;  /* 0x0000000800057824 */ /* 0x000fc800078e0203 */
[----:B------:R-:W2:Y:S02]  /*118b0*/  SYNCS.PHASECHK.TRANS64.TRYWAIT P0, [R5+URZ], R4 ;  /* 0x00000004050075a7 */ /* 0x000ea4000800017f */
[----:B--2---:R-:W-:Y:S05]  /*118c0*/  @!P0 BRA `(.L_x_5864) ;  /* 0x0000000400b48947 */ /* 0x004fea0003800000 */
.L_x_5882:
[----:B------:R-:W-:-:S07]  /*118d0*/  IMAD R3, R6, 0x8, R3 ;  /* 0x0000000806037824 */ /* 0x000fce00078e0203 */
.L_x_5865:
[----:B----4-:R4:W1:Y:S02]  /*118e0*/  SYNCS.PHASECHK.TRANS64.TRYWAIT P0, [R3+URZ], R2 ;  /* 0x00000002030075a7 */ /* 0x010864000800017f */
[----:B-1----:R-:W-:Y:S05]  /*118f0*/  @!P0 NANOSLEEP.SYNCS 0x989680 ;  /* 0x009896800000895d */ /* 0x002fea0003900000 */
[----:B------:R-:W1:Y:S02]  /*11900*/  @!P0 SYNCS.PHASECHK.TRANS64 P0, [R3+URZ], R2 ;  /* 0x00000002030085a7 */ /* 0x000e64000800007f */
[----:B-1----:R-:W-:Y:S05]  /*11910*/  @!P0 BRA `(.L_x_5865) ;  /* 0xfffffffc00f08947 */ /* 0x002fea000383ffff */
.L_x_5748:
[----:B---3--:R-:W-:Y:S05]  /*11920*/  BSYNC B6 ;  /* 0x0000000000067941 */ /* 0x008fea0003800000 */
.L_x_5742:
[----:B------:R-:W-:Y:S05]  /*11930*/  EXIT ;  /* 0x000000000000794d */ /* 0x000fea0003800000 */
.L_x_5759:
[----:B------:R-:W-:Y:S02]  /*11940*/  IMAD.MOV.U32 R13, RZ, RZ, R10 ;  /* 0x000000ffff0d7224 */ /* 0x000fe400078e000a */
[----:B------:R-:W-:Y:S02]  /*11950*/  IMAD.MOV.U32 R12, RZ, RZ, RZ ;  /* 0x000000ffff0c7224 */ /* 0x000fe400078e00ff */
[----:B------:R-:W-:Y:S02]  /*11960*/  IMAD.MOV.U32 R11, RZ, RZ, 0x1f ;  /* 0x0000001fff0b7424 */ /* 0x000fe400078e00ff */
[----:B------:R-:W-:-:S07]  /*11970*/  IMAD.MOV.U32 R15, RZ, RZ, -0x1 ;  /* 0xffffffffff0f7424 */ /* 0x000fce00078e00ff */
[----:B------:R-:W-:Y:S05]  /*11980*/  WARPSYNC.COLLECTIVE R15, `(.L_x_5866) ;  /* 0x000000000f087348 */ /* 0x000fea0003c00000 */
[----:B------:R1:W2:Y:S02]  /*11990*/  SHFL.IDX P6, R14, R13, R12, R11 ;  /* 0x0000000c0d0e7389 */ /* 0x0002a400000c000b */
[----:B-12---:R-:W-:Y:S01]  /*119a0*/  ENDCOLLECTIVE ;  /* 0x000000000000791b */ /* 0x006fe20003800000 */
.L_x_5866:
[----:B------:R-:W-:Y:S05]  /*119b0*/  BRA `(.L_x_5867) ;  /* 0xfffffef800987947 */ /* 0x000fea000383ffff */
.L_x_5761:
[----:B--2---:R2:W3:Y:S02]  /*119c0*/  SYNCS.PHASECHK.TRANS64.TRYWAIT P0, [R16+URZ+0x30c00], R11 ;  /* 0x030c000b100075a7 */ /* 0x0044e4000800017f */
[----:B---3--:R-:W-:Y:S05]  /*119d0*/  @!P0 NANOSLEEP.SYNCS 0x989680 ;  /* 0x009896800000895d */ /* 0x008fea0003900000 */
[----:B------:R-:W3:Y:S02]  /*119e0*/  @!P0 SYNCS.PHASECHK.TRANS64 P0, [R16+URZ+0x30c00], R11 ;  /* 0x030c000b100085a7 */ /* 0x000ee4000800007f */
[----:B---3--:R-:W-:Y:S05]  /*119f0*/  @!P0 BRA `(.L_x_5761) ;  /* 0xfffffffc00f08947 */ /* 0x008fea000383ffff */
[----:B------:R-:W-:Y:S05]  /*11a00*/  BRA `(.L_x_5760) ;  /* 0xfffffef800e07947 */ /* 0x000fea000383ffff */
.L_x_5766:
[----:B--2---:R2:W3:Y:S02]  /*11a10*/  SYNCS.PHASECHK.TRANS64.TRYWAIT P0, [R8+URZ+0x30c10], R23 ;  /* 0x030c1017080075a7 */ /* 0x0044e4000800017f */
[----:B---3--:R-:W-:Y:S05]  /*11a20*/  @!P0 NANOSLEEP.SYNCS 0x989680 ;  /* 0x009896800000895d */ /* 0x008fea0003900000 */
[----:B------:R-:W3:Y:S02]  /*11a30*/  @!P0 SYNCS.PHASECHK.TRANS64 P0, [R8+URZ+0x30c10], R23 ;  /* 0x030c1017080085a7 */ /* 0x000ee4000800007f */
[----:B---3--:R-:W-:Y:S05]  /*11a40*/  @!P0 BRA `(.L_x_5766) ;  /* 0xfffffffc00f08947 */ /* 0x008fea000383ffff */
[----:B------:R-:W-:Y:S05]  /*11a50*/  BRA `(.L_x_5765) ;  /* 0xffffff0400807947 */ /* 0x000fea000383ffff */
.L_x_5770:
[----:B------:R1:W1:Y:S02]  /*11a60*/  SYNCS.PHASECHK.TRANS64.TRYWAIT P0, [R8+URZ+0x30c30], R23 ;  /* 0x030c3017080075a7 */ /* 0x000264000800017f */
[----:B-1----:R-:W-:Y:S05]  /*11a70*/  @!P0 NANOSLEEP.SYNCS 0x989680 ;  /* 0x009896800000895d */ /* 0x002fea0003900000 */
[----:B------:R-:W1:Y:S02]  /*11a80*/  @!P0 SYNCS.PHASECHK.TRANS64 P0, [R8+URZ+0x30c30], R23 ;  /* 0x030c3017080085a7 */ /* 0x000e64000800007f */
[----:B-1----:R-:W-:Y:S05]  /*11a90*/  @!P0 BRA `(.L_x_5770) ;  /* 0xfffffffc00f08947 */ /* 0x002fea000383ffff */
[----:B------:R-:W-:Y:S05]  /*11aa0*/  BRA `(.L_x_5769) ;  /* 0xffffff0800807947 */ /* 0x000fea000383ffff */
.L_x_5778:
[----:B--2---:R2:W3:Y:S02]  /*11ab0*/  SYNCS.PHASECHK.TRANS64.TRYWAIT P1, [R7+URZ+0x30c10], R20 ;  /* 0x030c1014070075a7 */ /* 0x0044e4000802017f */
[----:B---3--:R-:W-:Y:S05]  /*11ac0*/  @!P1 NANOSLEEP.SYNCS 0x989680 ;  /* 0x009896800000995d */ /* 0x008fea0003900000 */
[----:B------:R-:W3:Y:S02]  /*11ad0*/  @!P1 SYNCS.PHASECHK.TRANS64 P1, [R7+URZ+0x30c10], R20 ;  /* 0x030c1014070095a7 */ /* 0x000ee4000802007f */
[----:B---3--:R-:W-:Y:S05]  /*11ae0*/  @!P1 BRA `(.L_x_5778) ;  /* 0xfffffffc00f09947 */ /* 0x008fea000383ffff */
[----:B------:R-:W-:Y:S05]  /*11af0*/  BRA `(.L_x_5777) ;  /* 0xffffff4400f87947 */ /* 0x000fea000383ffff */
.L_x_5782:
[----:B------:R1:W1:Y:S02]  /*11b00*/  SYNCS.PHASECHK.TRANS64.TRYWAIT P1, [R7+URZ+0x30c30], R20 ;  /* 0x030c3014070075a7 */ /* 0x000264000802017f */
[----:B-1----:R-:W-:Y:S05]  /*11b10*/  @!P1 NANOSLEEP.SYNCS 0x989680 ;  /* 0x009896800000995d */ /* 0x002fea0003900000 */
[----:B------:R-:W1:Y:S02]  /*11b20*/  @!P1 SYNCS.PHASECHK.TRANS64 P1, [R7+URZ+0x30c30], R20 ;  /* 0x030c3014070095a7 */ /* 0x000e64000802007f */
[----:B-1----:R-:W-:Y:S05]  /*11b30*/  @!P1 BRA `(.L_x_5782) ;  /* 0xfffffffc00f09947 */ /* 0x002fea000383ffff */
[----:B------:R-:W-:Y:S05]  /*11b40*/  BRA `(.L_x_5781) ;  /* 0xffffff4c000c7947 */ /* 0x000fea000383ffff */
.L_x_5790:
[----:B-1----:R1:W3:Y:S02]  /*11b50*/  SYNCS.PHASECHK.TRANS64.TRYWAIT P0, [R7+URZ+0x30c10], R20 ;  /* 0x030c1014070075a7 */ /* 0x0022e4000800017f */
[----:B---3--:R-:W-:Y:S05]  /*11b60*/  @!P0 NANOSLEEP.SYNCS 0x989680 ;  /* 0x009896800000895d */ /* 0x008fea0003900000 */
[----:B------:R-:W3:Y:S02]  /*11b70*/  @!P0 SYNCS.PHASECHK.TRANS64 P0, [R7+URZ+0x30c10], R20 ;  /* 0x030c1014070085a7 */ /* 0x000ee4000800007f */
[----:B---3--:R-:W-:Y:S05]  /*11b80*/  @!P0 BRA `(.L_x_5790) ;  /* 0xfffffffc00f08947 */ /* 0x008fea000383ffff */
[----:B------:R-:W-:Y:S05]  /*11b90*/  BRA `(.L_x_5789) ;  /* 0xffffff80003c7947 */ /* 0x000fea000383ffff */
.L_x_5794:
[----:B------:R1:W1:Y:S02]  /*11ba0*/  SYNCS.PHASECHK.TRANS64.TRYWAIT P0, [R7+URZ+0x30c30], R20 ;  /* 0x030c3014070075a7 */ /* 0x000264000800017f */
[----:B-1----:R-:W-:Y:S05]  /*11bb0*/  @!P0 NANOSLEEP.SYNCS 0x989680 ;  /* 0x009896800000895d */ /* 0x002fea0003900000 */
[----:B------:R-:W1:Y:S02]  /*11bc0*/  @!P0 SYNCS.PHASECHK.TRANS64 P0, [R7+URZ+0x30c30], R20 ;  /* 0x030c3014070085a7 */ /* 0x000e64000800007f */
[----:B-1----:R-:W-:Y:S05]  /*11bd0*/  @!P0 BRA `(.L_x_5794) ;  /* 0xfffffffc00f08947 */ /* 0x002fea000383ffff */
[----:B------:R-:W-:Y:S05]  /*11be0*/  BRA `(.L_x_5793) ;  /* 0xffffff84004c7947 */ /* 0x000fea000383ffff */
.L_x_5840:
[----:B-1----:R1:W2:Y:S02]  /*11bf0*/  SYNCS.PHASECHK.TRANS64.TRYWAIT P0, [R15+URZ+0x30c20], R0 ;  /* 0x030c20000f0075a7 */ /* 0x0022a4000800017f */
[----:B--2---:R-:W-:Y:S05]  /*11c00*/  @!P0 NANOSLEEP.SYNCS 0x989680 ;  /* 0x009896800000895d */ /* 0x004fea0003900000 */
[----:B------:R-:W2:Y:S02]  /*11c10*/  @!P0 SYNCS.PHASECHK.TRANS64 P0, [R15+URZ+0x30c20], R0 ;  /* 0x030c20000f0085a7 */ /* 0x000ea4000800007f */
[----:B--2---:R-:W-:Y:S05]  /*11c20*/  @!P0 BRA `(.L_x_5840) ;  /* 0xfffffffc00f08947 */ /* 0x004fea000383ffff */
[----:B------:R-:W-:Y:S05]  /*11c30*/  BRA `(.L_x_5868) ;  /* 0xffffffe000e87947 */ /* 0x000fea000383ffff */
.L_x_5844:
[----:B--2---:R2:W3:Y:S02]  /*11c40*/  SYNCS.PHASECHK.TRANS64.TRYWAIT P1, [R15+URZ+0x30c40], R18 ;  /* 0x030c40120f0075a7 */ /* 0x0044e4000802017f */
[----:B---3--:R-:W-:Y:S05]  /*11c50*/  @!P1 NANOSLEEP.SYNCS 0x989680 ;  /* 0x009896800000995d */ /* 0x008fea0003900000 */
[----:B------:R-:W3:Y:S02]  /*11c60*/  @!P1 SYNCS.PHASECHK.TRANS64 P1, [R15+URZ+0x30c40], R18 ;  /* 0x030c40120f0095a7 */ /* 0x000ee4000802007f */
[----:B---3--:R-:W-:Y:S05]  /*11c70*/  @!P1 BRA `(.L_x_5844) ;  /* 0xfffffffc00f09947 */ /* 0x008fea000383ffff */
[----:B------:R-:W-:Y:S05]  /*11c80*/  BRA `(.L_x_5869) ;  /* 0xffffffe800507947 */ /* 0x000fea000383ffff */
.L_x_5846:
[----:B-1----:R1:W3:Y:S02]  /*11c90*/  SYNCS.PHASECHK.TRANS64.TRYWAIT P1, [R15+URZ+0x30c28], R18 ;  /* 0x030c28120f0075a7 */ /* 0x0022e4000802017f */
[----:B---3--:R-:W-:Y:S05]  /*11ca0*/  @!P1 NANOSLEEP.SYNCS 0x989680 ;  /* 0x009896800000995d */ /* 0x008fea0003900000 */
[----:B------:R-:W3:Y:S02]  /*11cb0*/  @!P1 SYNCS.PHASECHK.TRANS64 P1, [R15+URZ+0x30c28], R18 ;  /* 0x030c28120f0095a7 */ /* 0x000ee4000802007f */
[----:B---3--:R-:W-:Y:S05]  /*11cc0*/  @!P1 BRA `(.L_x_5846) ;  /* 0xfffffffc00f09947 */ /* 0x008fea000383ffff */
[----:B------:R-:W-:Y:S05]  /*11cd0*/  BRA `(.L_x_5870) ;  /* 0xffffffe800d47947 */ /* 0x000fea000383ffff */
.L_x_5848:
[----:B---3--:R3:W4:Y:S02]  /*11ce0*/  SYNCS.PHASECHK.TRANS64.TRYWAIT P1, [R15+URZ+0x30c48], R18 ;  /* 0x030c48120f0075a7 */ /* 0x008724000802017f */
[----:B----4-:R-:W-:Y:S05]  /*11cf0*/  @!P1 NANOSLEEP.SYNCS 0x989680 ;  /* 0x009896800000995d */ /* 0x010fea0003900000 */
[----:B------:R-:W4:Y:S02]  /*11d00*/  @!P1 SYNCS.PHASECHK.TRANS64 P1, [R15+URZ+0x30c48], R18 ;  /* 0x030c48120f0095a7 */ /* 0x000f24000802007f */
[----:B----4-:R-:W-:Y:S05]  /*11d10*/  @!P1 BRA `(.L_x_5848) ;  /* 0xfffffffc00f09947 */ /* 0x010fea000383ffff */
[----:B------:R-:W-:Y:S05]  /*11d20*/  BRA `(.L_x_5871) ;  /* 0xffffffec00587947 */ /* 0x000fea000383ffff */
.L_x_5850:
[----:B------:R-:W-:-:S07]  /*11d30*/  SHF.L.U32 R4, R10, 0x1f, RZ ;  /* 0x0000001f0a047819 */ /* 0x000fce00000006ff */
.L_x_5872:
[----:B----4-:R4:W1:Y:S02]  /*11d40*/  SYNCS.PHASECHK.TRANS64.TRYWAIT P1, [R15+URZ+0x30c20], R4 ;  /* 0x030c20040f0075a7 */ /* 0x010864000802017f */
[----:B-1----:R-:W-:Y:S05]  /*11d50*/  @!P1 NANOSLEEP.SYNCS 0x989680 ;  /* 0x009896800000995d */ /* 0x002fea0003900000 */
[----:B------:R-:W1:Y:S02]  /*11d60*/  @!P1 SYNCS.PHASECHK.TRANS64 P1, [R15+URZ+0x30c20], R4 ;  /* 0x030c20040f0095a7 */ /* 0x000e64000802007f */
[----:B-1----:R-:W-:Y:S05]  /*11d70*/  @!P1 BRA `(.L_x_5872) ;  /* 0xfffffffc00f09947 */ /* 0x002fea000383ffff */
[----:B------:R-:W-:Y:S05]  /*11d80*/  BRA `(.L_x_5873) ;  /* 0xffffffec00c07947 */ /* 0x000fea000383ffff */
.L_x_5853:
[----:B----4-:R4:W1:Y:S02]  /*11d90*/  SYNCS.PHASECHK.TRANS64.TRYWAIT P1, [R15+URZ+0x30c40], R12 ;  /* 0x030c400c0f0075a7 */ /* 0x010864000802017f */
[----:B-1----:R-:W-:Y:S05]  /*11da0*/  @!P1 NANOSLEEP.SYNCS 0x989680 ;  /* 0x009896800000995d */ /* 0x002fea0003900000 */
[----:B------:R-:W1:Y:S02]  /*11db0*/  @!P1 SYNCS.PHASECHK.TRANS64 P1, [R15+URZ+0x30c40], R12 ;  /* 0x030c400c0f0095a7 */ /* 0x000e64000802007f */
[----:B-1----:R-:W-:Y:S05]  /*11dc0*/  @!P1 BRA `(.L_x_5853) ;  /* 0xfffffffc00f09947 */ /* 0x002fea000383ffff */
[----:B------:R-:W-:Y:S05]  /*11dd0*/  BRA `(.L_x_5874) ;  /* 0xfffffff000607947 */ /* 0x000fea000383ffff */
.L_x_5855:
[----:B-1----:R1:W2:Y:S02]  /*11de0*/  SYNCS.PHASECHK.TRANS64.TRYWAIT P1, [R15+URZ+0x30c28], R12 ;  /* 0x030c280c0f0075a7 */ /* 0x0022a4000802017f */
[----:B--2---:R-:W-:Y:S05]  /*11df0*/  @!P1 NANOSLEEP.SYNCS 0x989680 ;  /* 0x009896800000995d */ /* 0x004fea0003900000 */
[----:B------:R-:W2:Y:S02]  /*11e00*/  @!P1 SYNCS.PHASECHK.TRANS64 P1, [R15+URZ+0x30c28], R12 ;  /* 0x030c280c0f0095a7 */ /* 0x000ea4000802007f */
[----:B--2---:R-:W-:Y:S05]  /*11e10*/  @!P1 BRA `(.L_x_5855) ;  /* 0xfffffffc00f09947 */ /* 0x004fea000383ffff */
[----:B------:R-:W-:Y:S05]  /*11e20*/  BRA `(.L_x_5875) ;  /* 0xfffffff000d87947 */ /* 0x000fea000383ffff */
.L_x_5857:
[----:B------:R1:W1:Y:S02]  /*11e30*/  SYNCS.PHASECHK.TRANS64.TRYWAIT P0, [R3+URZ+0x30c40], R0 ;  /* 0x030c4000030075a7 */ /* 0x000264000800017f */
[----:B-1----:R-:W-:Y:S05]  /*11e40*/  @!P0 NANOSLEEP.SYNCS 0x989680 ;  /* 0x009896800000895d */ /* 0x002fea0003900000 */
[----:B------:R-:W1:Y:S02]  /*11e50*/  @!P0 SYNCS.PHASECHK.TRANS64 P0, [R3+URZ+0x30c40], R0 ;  /* 0x030c4000030085a7 */ /* 0x000e64000800007f */
[----:B-1----:R-:W-:Y:S05]  /*11e60*/  @!P0 BRA `(.L_x_5857) ;  /* 0xfffffffc00f08947 */ /* 0x002fea000383ffff */
[----:B------:R-:W-:Y:S05]  /*11e70*/  BRA `(.L_x_5876) ;  /* 0xfffffff4006c7947 */ /* 0x000fea000383ffff */
.L_x_5859:
[----:B------:R-:W-:Y:S01]  /*11e80*/  BSSY B0, `(.L_x_5877) ;  /* 0x0000006000007945 */ /* 0x000fe20003800000 */
[----:B------:R-:W-:-:S07]  /*11e90*/  IMAD.MOV.U32 R15, RZ, RZ, -0x1 ;  /* 0xffffffffff0f7424 */ /* 0x000fce00078e00ff */
[----:B---3--:R-:W-:Y:S05]  /*11ea0*/  WARPSYNC.COLLECTIVE R15, `(.L_x_5878) ;  /* 0x000000000f0c7348 */ /* 0x008fea0003c00000 */
[----:B------:R-:W-:Y:S02]  /*11eb0*/  ELECT P6, UR62, PT ;  /* 0x00000000003e782f */ /* 0x000fe400038c0000 */
[----:B------:R-:W-:Y:S01]  /*11ec0*/  MOV R14, UR62 ;  /* 0x0000003e000e7c02 */ /* 0x000fe20008000f00 */
[----:B---3--:R-:W-:Y:S10]  /*11ed0*/  ENDCOLLECTIVE ;  /* 0x000000000000791b */ /* 0x008ff40003800000 */
.L_x_5878:
[----:B------:R-:W-:Y:S05]  /*11ee0*/  BSYNC B0 ;  /* 0x0000000000007941 */ /* 0x000fea0003800000 */
.L_x_5877:
[----:B------:R-:W-:Y:S05]  /*11ef0*/  BRA `(.L_x_5879) ;  /* 0xfffffff800007947 */ /* 0x000fea000383ffff */
.L_x_5861:
[----:B-1----:R1:W2:Y:S02]  /*11f00*/  SYNCS.PHASECHK.TRANS64.TRYWAIT P0, [R7+URZ], R4 ;  /* 0x00000004070075a7 */ /* 0x0022a4000800017f */
[----:B--2---:R-:W-:Y:S05]  /*11f10*/  @!P0 NANOSLEEP.SYNCS 0x989680 ;  /* 0x009896800000895d */ /* 0x004fea0003900000 */
[----:B------:R-:W2:Y:S02]  /*11f20*/  @!P0 SYNCS.PHASECHK.TRANS64 P0, [R7+URZ], R4 ;  /* 0x00000004070085a7 */ /* 0x000ea4000800007f */
[----:B--2---:R-:W-:Y:S05]  /*11f30*/  @!P0 BRA `(.L_x_5861) ;  /* 0xfffffffc00f08947 */ /* 0x004fea000383ffff */
[----:B------:R-:W-:Y:S05]  /*11f40*/  BRA `(.L_x_5880) ;  /* 0xfffffff800407947 */ /* 0x000fea000383ffff */
.L_x_5862:
[----:B--2---:R2:W4:Y:S02]  /*11f50*/  SYNCS.PHASECHK.TRANS64.TRYWAIT P0, [R3+URZ], R2 ;  /* 0x00000002030075a7 */ /* 0x004524000800017f */
[----:B----4-:R-:W-:Y:S05]  /*11f60*/  @!P0 NANOSLEEP.SYNCS 0x989680 ;  /* 0x009896800000895d */ /* 0x010fea0003900000 */
[----:B------:R-:W4:Y:S02]  /*11f70*/  @!P0 SYNCS.PHASECHK.TRANS64 P0, [R3+URZ], R2 ;  /* 0x00000002030085a7 */ /* 0x000f24000800007f */
[----:B----4-:R-:W-:Y:S05]  /*11f80*/  @!P0 BRA `(.L_x_5862) ;  /* 0xfffffffc00f08947 */ /* 0x010fea000383ffff */
[----:B------:R-:W-:Y:S05]  /*11f90*/  BRA `(.L_x_5881) ;  /* 0xfffffff800347947 */ /* 0x000fea000383ffff */
.L_x_5864:
[----:B--2---:R2:W4:Y:S02]  /*11fa0*/  SYNCS.PHASECHK.TRANS64.TRYWAIT P0, [R5+URZ], R4 ;  /* 0x00000004050075a7 */ /* 0x004524000800017f */
[----:B----4-:R-:W-:Y:S05]  /*11fb0*/  @!P0 NANOSLEEP.SYNCS 0x989680 ;  /* 0x009896800000895d */ /* 0x010fea0003900000 */
[----:B------:R-:W4:Y:S02]  /*11fc0*/  @!P0 SYNCS.PHASECHK.TRANS64 P0, [R5+URZ], R4 ;  /* 0x00000004050085a7 */ /* 0x000f24000800007f */
[----:B----4-:R-:W-:Y:S05]  /*11fd0*/  @!P0 BRA `(.L_x_5864) ;  /* 0xfffffffc00f08947 */ /* 0x010fea000383ffff */
[----:B------:R-:W-:Y:S05]  /*11fe0*/  BRA `(.L_x_5882) ;  /* 0xfffffff800387947 */ /* 0x000fea000383ffff */
.L_x_5883:
        /* <DEDUP_REMOVED lines=9> */
.L_x_7415:


//--------------------- .text._ZN7cutlass13device_kernelIN5flash11enable_sm90INS1_16FlashAttnBwdSm90INS1_25CollectiveMainloopBwdSm90ILi2ELi2ELi2EN4cute5tupleIJNS5_1CILi1EEES8_S8_EEENS6_IJNS7_ILi128EEESA_NS7_ILi64EEEEEENS_10bfloat16_tEfNS_4arch4Sm90ELb0ELb1ELb0ELb1ELb1ELb1ELb0ELb0ELi2ELi1ELi2ELi2ELb0EEENS1_24CollectiveEpilogueBwdGQAISC_fSF_Li256ELb1ELb1EEENS1_19SingleTileSchedulerILb1ELb0ELb0ELi128EEEEEEEEEvNT_6ParamsE --------------------------
	.section	.text._ZN7cutlass13device_kernelIN5flash11enable_sm90INS1_16FlashAttnBwdSm90INS1_25CollectiveMainloopBwdSm90ILi2ELi2ELi2EN4cute5tupleIJNS5_1CILi1EEES8_S8_EEENS6_IJNS7_ILi128EEESA_NS7_ILi64EEEEEENS_10bfloat16_tEfNS_4arch4Sm90ELb0ELb1ELb0ELb1ELb1ELb1ELb0ELb0ELi2ELi1ELi2ELi2ELb0EEENS1_24CollectiveEpilogueBwdGQAISC_fSF_Li256ELb1ELb1EEENS1_19SingleTileSchedulerILb1ELb0ELb0ELi128EEEEEEEEEvNT_6ParamsE,"ax",@progbits
	.align	128
.text._ZN7cutlass13device_kernelIN5flash11enable_sm90INS1_16FlashAttnBwdSm90INS1_25CollectiveMainloopBwdSm90ILi2ELi2ELi2EN4cute5tupleIJNS5_1CILi1EEES8_S8_EEENS6_IJNS7_ILi128EEESA_NS7_ILi64EEEEEENS_10bfloat16_tEfNS_4arch4Sm90ELb0ELb1ELb0ELb1ELb1ELb1ELb0ELb0ELi2ELi1ELi2ELi2ELb0EEENS1_24CollectiveEpilogueBwdGQAISC_fSF_Li256ELb1ELb1EEENS1_19SingleTileSchedulerILb1ELb0ELb0ELi128EEEEEEEEEvNT_6ParamsE:
        .type           _ZN7cutlass13device_kernelIN5flash11enable_sm90INS1_16FlashAttnBwdSm90INS1_25CollectiveMainloopBwdSm90ILi2ELi2ELi2EN4cute5tupleIJNS5_1CILi1EEES8_S8_EEENS6_IJNS7_ILi128EEESA_NS7_ILi64EEEEEENS_10bfloat16_tEfNS_4arch4Sm90ELb0ELb1ELb0ELb1ELb1ELb1ELb0ELb0ELi2ELi1ELi2ELi2ELb0EEENS1_24CollectiveEpilogueBwdGQAISC_fSF_Li256ELb1ELb1EEENS1_19SingleTileSchedulerILb1ELb0ELb0ELi128EEEEEEEEEvNT_6ParamsE,@function
        .size           _ZN7cutlass13device_kernelIN5flash11enable_sm90INS1_16FlashAttnBwdSm90INS1_25CollectiveMainloopBwdSm90ILi2ELi2ELi2EN4cute5tupleIJNS5_1CILi1EEES8_S8_EEENS6_IJNS7_ILi128EEESA_NS7_ILi64EEEEEENS_10bfloat16_tEfNS_4arch4Sm90ELb0ELb1ELb0ELb1ELb1ELb1ELb0ELb0ELi2ELi1ELi2ELi2ELb0EEENS1_24CollectiveEpilogueBwdGQAISC_fSF_Li256ELb1ELb1EEENS1_19SingleTileSchedulerILb1ELb0ELb0ELi128EEEEEEEEEvNT_6ParamsE,(.L_x_7416 - _ZN7cutlass13device_kernelIN5flash11enable_sm90INS1_16FlashAttnBwdSm90INS1_25CollectiveMainloopBwdSm90ILi2ELi2ELi2EN4cute5tupleIJNS5_1CILi1EEES8_S8_EEENS6_IJNS7_ILi128EEESA_NS7_ILi64EEEEEENS_10bfloat16_tEfNS_4arch4Sm90ELb0ELb1ELb0ELb1ELb1ELb1ELb0ELb0ELi2ELi1ELi2ELi2ELb0EEENS1_24CollectiveEpilogueBwdGQAISC_fSF_Li256ELb1ELb1EEENS1_19SingleTileSchedulerILb1ELb0ELb0ELi128EEEEEEEEEvNT_6ParamsE)
        .other          _ZN7cutlass13device_kernelIN5flash11enable_sm90INS1_16FlashAttnBwdSm90INS1_25CollectiveMainloopBwdSm90ILi2ELi2ELi2EN4cute5tupleIJNS5_1CILi1EEES8_S8_EEENS6_IJNS7_ILi128EEESA_NS7_ILi64EEEEEENS_10bfloat16_tEfNS_4arch4Sm90ELb0ELb1ELb0ELb1ELb1ELb1ELb0ELb0ELi2ELi1ELi2ELi2ELb0EEENS1_24CollectiveEpilogueBwdGQAISC_fSF_Li256ELb1ELb1EEENS1_19SingleTileSchedulerILb1ELb0ELb0ELi128EEEEEEEEEvNT_6ParamsE,@"STO_CUDA_ENTRY STV_DEFAULT"
_ZN7cutlass13device_kernelIN5flash11enable_sm90INS1_16FlashAttnBwdSm90INS1_25CollectiveMainloopBwdSm90ILi2ELi2ELi2EN4cute5tupleIJNS5_1CILi1EEES8_S8_EEENS6_IJNS7_ILi128EEESA_NS7_ILi64EEEEEENS_10bfloat16_tEfNS_4arch4Sm90ELb0ELb1ELb0ELb1ELb1ELb1ELb0ELb0ELi2ELi1ELi2ELi2ELb0EEENS1_24CollectiveEpilogueBwdGQAISC_fSF_Li256ELb1ELb1EEENS1_19SingleTileSchedulerILb1ELb0ELb0ELi128EEEEEEEEEvNT_6ParamsE:
        /* <DEDUP_REMOVED lines=24> */
.L_x_5885:
[----:B------:R-:W-:Y:S05]  /*0180*/  BSYNC B0 ;  /* 0x0000000000007941 */ /* 0x000fea0003800000 */
.L_x_5884:
        /* <DEDUP_REMOVED lines=37> */
.L_x_5886:
        /* <DEDUP_REMOVED lines=22> */
.L_x_5887:
[----:B------:R-:W-:Y:S01]  /*0540*/  PLOP3.LUT P0, PT, PT, PT, UP0, 0x80, 0x0 ;  /* 0x000000000000781c */ /* 0x000fe20003f0f008 */
[----:B------:R-:W-:Y:S01]  /*0550*/  NOP ;  /* 0x0000000000007918 */ /* 0x000fe20000000000 */
[----:B------:R-:W-:Y:S01]  /*0560*/  ULDC.64 UR38, c[0x0][0x208] ;  /* 0x0000820000267ab9 */ /* 0x000fe20000000a00 */
[----:B------:R-:W-:Y:S01]  /*0570*/  BSSY B6, `(.L_x_5888) ;  /* 0x0001275000067945 */ /* 0x000fe20003800000 */
[----:B-12-4-:R-:W-:Y:S09]  /*0580*/  BAR.SYNC.DEFER_BLOCKING 0x0 ;  /* 0x0000000000007b1d */ /* 0x016ff20000010000 */
[----:B------:R-:W-:Y:S05]  /*0590*/  @!P0 BRA `(.L_x_5889) ;  /* 0x000000e000408947 */ /* 0x000fea0003800000 */
.L_x_5890:
        /* <DEDUP_REMOVED lines=24> */
.L_x_5891:
        /* <DEDUP_REMOVED lines=14> */
.L_x_5893:
[----:B------:R-:W-:-:S05]  /*0800*/  ULDC UR4, c[0x0][0x8c4] ;  /* 0x0002310000047ab9 */ /* 0x000fca0000000800 */
.L_x_5892:
        /* <DEDUP_REMOVED lines=19> */
.L_x_5895:
        /* <DEDUP_REMOVED lines=14> */
.L_x_5896:
        /* <DEDUP_REMOVED lines=11> */
.L_x_5897:
        /* <DEDUP_REMOVED lines=13> */
.L_x_5898:
        /* <DEDUP_REMOVED lines=50> */
.L_x_5899:
        /* <DEDUP_REMOVED lines=28> */
.L_x_5902:
        /* <DEDUP_REMOVED lines=15> */
.L_x_5901:
        /* <DEDUP_REMOVED lines=22> */
.L_x_5904:
        /* <DEDUP_REMOVED lines=15> */
.L_x_5903:
[----:B------:R-:W-:Y:S01]  /*13c0*/  SHF.R.S32.HI R6, RZ, 0x1f, R17 ;  /* 0x0000001fff067819 */ /* 0x000fe20000011411 */
[----:B------:R-:W-:-:S03]  /*13d0*/  UMOV UR4, 0xffffffff ;  /* 0xffffffff00047882 */ /* 0x000fc60000000000 */
[----:B------:R-:W-:-:S04]  /*13e0*/  LEA.HI R0, R6, R17, RZ, 0x7 ;  /* 0x0000001106007211 */ /* 0x000fc800078f38ff */
[----:B------:R-:W-:Y:S01]  /*13f0*/  SHF.R.S32.HI R10, RZ, 0x7, R0 ;  /* 0x00000007ff0a7819 */ /* 0x000fe20000011400 */
[----:B------:R-:W-:Y:S06]  /*1400*/  BRA.DIV UR4, `(.L_x_5905) ;  /* 0x0000011a04347947 */ /* 0x000fec000b800000 */
[----:B------:R1:W2:Y:S02]  /*1410*/  SHFL.IDX PT, R14, R10, RZ, 0x1f ;  /* 0x00001fff0a0e7589 */ /* 0x0002a400000e0000 */
.L_x_6053:
        /* <DEDUP_REMOVED lines=23> */
.L_x_5906:
        /* <DEDUP_REMOVED lines=157> */
.L_x_5919:
[----:B------:R-:W-:-:S06]  /*1f60*/  ULOP3.LUT UR4, UR36, 0x1, URZ, 0xfc, !UPT ;  /* 0x0000000124047892 */ /* 0x000fcc000f8efc3f */
[----:B-1----:R-:W-:-:S05]  /*1f70*/  IMAD.U32 R8, RZ, RZ, UR4 ;  /* 0x00000004ff087e24 */ /* 0x002fca000f8e00ff */
[----:B------:R-:W-:-:S13]  /*1f80*/  ISETP.NE.AND P6, PT, R8, 0x3, PT ;  /* 0x000000030800780c */ /* 0x000fda0003fc5270 */
[----:B------:R-:W-:Y:S05]  /*1f90*/  @!P6 BRA `(.L_x_5909) ;  /* 0x000000000004e947 */ /* 0x000fea0003800000 */
[----:B------:R-:W-:Y:S01]  /*1fa0*/  BPT.TRAP 0x1 ;  /* 0x000000040000795c */ /* 0x000fe20000300000 */
.L_x_5909:
[----:B------:R-:W-:Y:S01]  /*1fb0*/  IMAD R8, R0, 0x8, R16 ;  /* 0x0000000800087824 */ /* 0x000fe200078e0210 */
[----:B------:R-:W-:-:S04]  /*1fc0*/  SHF.L.U32 R23, R4, 0x1f, RZ ;  /* 0x0000001f04177819 */ /* 0x000fc800000006ff */
[----:B------:R1:W2:Y:S01]  /*1fd0*/  SYNCS.PHASECHK.TRANS64.TRYWAIT P0, [R8+URZ+0x30c10], R23 ;  /* 0x030c1017080075a7 */ /* 0x0002a2000800017f */
[----:B------:R-:W-:Y:S05]  /*1fe0*/  @!P6 BRA `(.L_x_5910) ;  /* 0x000000000004e947 */ /* 0x000fea0003800000 */
[----:B------:R-:W-:Y:S01]  /*1ff0*/  BPT.TRAP 0x1 ;  /* 0x000000040000795c */ /* 0x000fe20000300000 */
.L_x_5910:
[----:B------:R-:W-:-:S05]  /*2000*/  VIADD R9, R16, 0x10000 ;  /* 0x0001000010097836 */ /* 0x000fca0000000000 */
[----:B------:R-:W-:-:S04]  /*2010*/  SHF.R.U32.HI R9, RZ, 0x4, R9 ;  /* 0x00000004ff097819 */ /* 0x000fc80000011609 */
[----:B------:R-:W-:Y:S01]  /*2020*/  LOP3.LUT R9, R9, 0x3fff, RZ, 0xc0, !PT ;  /* 0x00003fff09097812 */ /* 0x000fe200078ec0ff */
[----:B--2---:R-:W-:Y:S06]  /*2030*/  @P0 BRA `(.L_x_5911) ;  /* 0x0000000000080947 */ /* 0x004fec0003800000 */
[----:B------:R-:W2:Y:S02]  /*2040*/  SYNCS.PHASECHK.TRANS64.TRYWAIT P0, [R8+URZ+0x30c10], R23 ;  /* 0x030c1017080075a7 */ /* 0x000ea4000800017f */
[----:B--2---:R-:W-:Y:S05]  /*2050*/  @!P0 BRA `(.L_x_5912) ;  /* 0x0000010c00548947 */ /* 0x004fea0003800000 */
.L_x_5911:
        /* <DEDUP_REMOVED lines=60> */
.L_x_5913:
[----:B------:R1:W1:Y:S01]  /*2420*/  SYNCS.PHASECHK.TRANS64.TRYWAIT P0, [R8+URZ+0x30c30], R23 ;  /* 0x030c3017080075a7 */ /* 0x000262000800017f */
[----:B------:R-:W-:Y:S05]  /*2430*/  @!P6 BRA `(.L_x_5914) ;  /* 0x000000000004e947 */ /* 0x000fea0003800000 */
[----:B------:R-:W-:Y:S01]  /*2440*/  BPT.TRAP 0x1 ;  /* 0x000000040000795c */ /* 0x000fe20000300000 */
.L_x_5914:
[----:B------:R-:W2:Y:S01]  /*2450*/  LDC.64 R24, c[0x0][0x748] ;  /* 0x0001d200ff187b82 */ /* 0x000ea20000000a00 */
[----:B------:R-:W-:-:S05]  /*2460*/  VIADD R13, R16, 0x18000 ;  /* 0x00018000100d7836 */ /* 0x000fca0000000000 */
[----:B------:R-:W-:Y:S01]  /*2470*/  SHF.R.U32.HI R13, RZ, 0x4, R13 ;  /* 0x00000004ff0d7819 */ /* 0x000fe2000001160d */
[----:B-1----:R-:W-:Y:S06]  /*2480*/  @P0 BRA `(.L_x_5915) ;  /* 0x0000000000080947 */ /* 0x002fec0003800000 */
[----:B------:R-:W1:Y:S02]  /*2490*/  SYNCS.PHASECHK.TRANS64.TRYWAIT P0, [R8+URZ+0x30c30], R23 ;  /* 0x030c3017080075a7 */ /* 0x000e64000800017f */
[----:B-1----:R-:W-:Y:S05]  /*24a0*/  @!P0 BRA `(.L_x_5916) ;  /* 0x0000010800548947 */ /* 0x002fea0003800000 */
.L_x_5915:
        /* <DEDUP_REMOVED lines=769> */
.L_x_5917:
        /* <DEDUP_REMOVED lines=68> */
.L_x_5918:
        /* <DEDUP_REMOVED lines=11> */
.L_x_5908:
        /* <DEDUP_REMOVED lines=130> */
.L_x_5931:
[----:B------:R-:W-:-:S05]  /*61d0*/  IMAD.U32 R7, RZ, RZ, UR36 ;  /* 0x00000024ff077e24 */ /* 0x000fca000f8e00ff */
[----:B------:R-:W-:-:S04]  /*61e0*/  LOP3.LUT R7, R7, 0x1, RZ, 0xfc, !PT ;  /* 0x0000000107077812 */ /* 0x000fc800078efcff */
[----:B------:R-:W-:-:S13]  /*61f0*/  ISETP.NE.AND P0, PT, R7, 0x3, PT ;  /* 0x000000030700780c */ /* 0x000fda0003f05270 */
[----:B------:R-:W-:Y:S05]  /*6200*/  @!P0 BRA `(.L_x_5921) ;  /* 0x0000000000048947 */ /* 0x000fea0003800000 */
[----:B------:R-:W-:Y:S01]  /*6210*/  BPT.TRAP 0x1 ;  /* 0x000000040000795c */ /* 0x000fe20000300000 */
.L_x_5921:
[----:B------:R-:W-:Y:S01]  /*6220*/  IMAD R7, R0, 0x8, R16 ;  /* 0x0000000800077824 */ /* 0x000fe200078e0210 */
[----:B------:R-:W-:-:S04]  /*6230*/  SHF.L.U32 R20, R4, 0x1f, RZ ;  /* 0x0000001f04147819 */ /* 0x000fc800000006ff */
[----:B------:R1:W3:Y:S01]  /*6240*/  SYNCS.PHASECHK.TRANS64.TRYWAIT P1, [R7+URZ+0x30c10], R20 ;  /* 0x030c1014070075a7 */ /* 0x0002e2000802017f */
[----:B------:R-:W-:Y:S05]  /*6250*/  @!P0 BRA `(.L_x_5922) ;  /* 0x0000000000048947 */ /* 0x000fea0003800000 */
[----:B------:R-:W-:Y:S01]  /*6260*/  BPT.TRAP 0x1 ;  /* 0x000000040000795c */ /* 0x000fe20000300000 */
.L_x_5922:
[----:B--2---:R-:W-:-:S05]  /*6270*/  VIADD R8, R16, 0x10000 ;  /* 0x0001000010087836 */ /* 0x004fca0000000000 */
[----:B------:R-:W-:-:S04]  /*6280*/  SHF.R.U32.HI R8, RZ, 0x4, R8 ;  /* 0x00000004ff087819 */ /* 0x000fc80000011608 */
[----:B------:R-:W-:-:S04]  /*6290*/  LOP3.LUT R8, R8, 0x3fff, RZ, 0xc0, !PT ;  /* 0x00003fff08087812 */ /* 0x000fc800078ec0ff */
[----:B------:R-:W-:Y:S01]  /*62a0*/  LOP3.LUT R9, R8, 0x10000, RZ, 0xfc, !PT ;  /* 0x0001000008097812 */ /* 0x000fe200078efcff */
[----:B---3--:R-:W-:Y:S06]  /*62b0*/  @P1 BRA `(.L_x_5923) ;  /* 0x0000000000081947 */ /* 0x008fec0003800000 */
[----:B------:R-:W2:Y:S02]  /*62c0*/  SYNCS.PHASECHK.TRANS64.TRYWAIT P1, [R7+URZ+0x30c10], R20 ;  /* 0x030c1014070075a7 */ /* 0x000ea4000802017f */
[----:B--2---:R-:W-:Y:S05]  /*62d0*/  @!P1 BRA `(.L_x_5924) ;  /* 0x000000c800dc9947 */ /* 0x004fea0003800000 */
.L_x_5923:
        /* <DEDUP_REMOVED lines=63> */
.L_x_5925:
[----:B------:R1:W1:Y:S01]  /*66d0*/  SYNCS.PHASECHK.TRANS64.TRYWAIT P1, [R7+URZ+0x30c30], R20 ;  /* 0x030c3014070075a7 */ /* 0x000262000802017f */
[----:B------:R-:W-:Y:S05]  /*66e0*/  @!P0 BRA `(.L_x_5926) ;  /* 0x0000000000048947 */ /* 0x000fea0003800000 */
[----:B------:R-:W-:Y:S01]  /*66f0*/  BPT.TRAP 0x1 ;  /* 0x000000040000795c */ /* 0x000fe20000300000 */
.L_x_5926:
        /* <DEDUP_REMOVED lines=8> */
.L_x_5927:
        /* <DEDUP_REMOVED lines=629> */
.L_x_5929:
        /* <DEDUP_REMOVED lines=70> */
.L_x_5930:
        /* <DEDUP_REMOVED lines=12> */
.L_x_5920:
        /* <DEDUP_REMOVED lines=121> */
.L_x_5943:
[----:B------:R-:W-:-:S05]  /*9b80*/  IMAD.U32 R7, RZ, RZ, UR36 ;  /* 0x00000024ff077e24 */ /* 0x000fca000f8e00ff */
[----:B------:R-:W-:-:S04]  /*9b90*/  LOP3.LUT R7, R7, 0x1, RZ, 0xfc, !PT ;  /* 0x0000000107077812 */ /* 0x000fc800078efcff */
[----:B------:R-:W-:-:S13]  /*9ba0*/  ISETP.NE.AND P6, PT, R7, 0x3, PT ;  /* 0x000000030700780c */ /* 0x000fda0003fc5270 */
[----:B--2---:R-:W-:Y:S05]  /*9bb0*/  @!P6 BRA `(.L_x_5933) ;  /* 0x000000000004e947 */ /* 0x004fea0003800000 */
[----:B------:R-:W-:Y:S01]  /*9bc0*/  BPT.TRAP 0x1 ;  /* 0x000000040000795c */ /* 0x000fe20000300000 */
.L_x_5933:
[----:B------:R-:W-:Y:S01]  /*9bd0*/  IMAD R7, R0, 0x8, R16 ;  /* 0x0000000800077824 */ /* 0x000fe200078e0210 */
[----:B------:R-:W-:-:S04]  /*9be0*/  SHF.L.U32 R20, R4, 0x1f, RZ ;  /* 0x0000001f04147819 */ /* 0x000fc800000006ff */
[----:B------:R2:W3:Y:S01]  /*9bf0*/  SYNCS.PHASECHK.TRANS64.TRYWAIT P0, [R7+URZ+0x30c10], R20 ;  /* 0x030c1014070075a7 */ /* 0x0004e2000800017f */
[----:B------:R-:W-:Y:S05]  /*9c00*/  @!P6 BRA `(.L_x_5934) ;  /* 0x000000000004e947 */ /* 0x000fea0003800000 */
[----:B------:R-:W-:Y:S01]  /*9c10*/  BPT.TRAP 0x1 ;  /* 0x000000040000795c */ /* 0x000fe20000300000 */
.L_x_5934:
[----:B-1----:R-:W-:-:S05]  /*9c20*/  VIADD R8, R16, 0x10000 ;  /* 0x0001000010087836 */ /* 0x002fca0000000000 */
[----:B------:R-:W-:-:S04]  /*9c30*/  SHF.R.U32.HI R8, RZ, 0x4, R8 ;  /* 0x00000004ff087819 */ /* 0x000fc80000011608 */
[----:B------:R-:W-:-:S04]  /*9c40*/  LOP3.LUT R8, R8, 0x3fff, RZ, 0xc0, !PT ;  /* 0x00003fff08087812 */ /* 0x000fc800078ec0ff */
[----:B------:R-:W-:Y:S01]  /*9c50*/  LOP3.LUT R9, R8, 0x10000, RZ, 0xfc, !PT ;  /* 0x0001000008097812 */ /* 0x000fe200078efcff */
[----:B---3--:R-:W-:Y:S06]  /*9c60*/  @P0 BRA `(.L_x_5935) ;  /* 0x0000000000080947 */ /* 0x008fec0003800000 */
[----:B------:R-:W1:Y:S02]  /*9c70*/  SYNCS.PHASECHK.TRANS64.TRYWAIT P0, [R7+URZ+0x30c10], R20 ;  /* 0x030c1014070075a7 */ /* 0x000e64000800017f */
[----:B-1----:R-:W-:Y:S05]  /*9c80*/  @!P0 BRA `(.L_x_5936) ;  /* 0x0000009000988947 */ /* 0x002fea0003800000 */
.L_x_5935:
        /* <DEDUP_REMOVED lines=62> */
.L_x_5937:
[----:B------:R1:W1:Y:S01]  /*a070*/  SYNCS.PHASECHK.TRANS64.TRYWAIT P0, [R7+URZ+0x30c30], R20 ;  /* 0x030c3014070075a7 */ /* 0x000262000800017f */
[----:B------:R-:W-:Y:S05]  /*a080*/  @!P6 BRA `(.L_x_5938) ;  /* 0x000000000004e947 */ /* 0x000fea0003800000 */
[----:B------:R-:W-:Y:S01]  /*a090*/  BPT.TRAP 0x1 ;  /* 0x000000040000795c */ /* 0x000fe20000300000 */
.L_x_5938:
        /* <DEDUP_REMOVED lines=8> */
.L_x_5939:
        /* <DEDUP_REMOVED lines=779> */
.L_x_5941:
        /* <DEDUP_REMOVED lines=70> */
.L_x_5942:
        /* <DEDUP_REMOVED lines=12> */
.L_x_5932:
        /* <DEDUP_REMOVED lines=34> */
.L_x_5900:
[----:B------:R-:W-:Y:S05]  /*d910*/  @P0 BRA `(.L_x_5894) ;  /* 0x0000005000e80947 */ /* 0x000fea0003800000 */
[----:B------:R-:W-:Y:S01]  /*d920*/  ULDC.64 UR4, c[0x0][0x878] ;  /* 0x00021e0000047ab9 */ /* 0x000fe20000000a00 */
[----:B------:R-:W3:Y:S01]  /*d930*/  LDC R15, c[0x0][0x850] ;  /* 0x00021400ff0f7b82 */ /* 0x000ee20000000800 */
[----:B------:R-:W-:Y:S01]  /*d940*/  UISETP.NE.U32.AND UP0, UPT, UR4, URZ, UPT ;  /* 0x0000003f0400728c */ /* 0x000fe2000bf05070 */
[----:B-12---:R-:W1:Y:S01]  /*d950*/  S2R R8, SR_CTAID.Y ;  /* 0x0000000000087919 */ /* 0x006e620000002600 */
[----:B------:R-:W-:Y:S01]  /*d960*/  ULDC.64 UR6, c[0x0][0x818] ;  /* 0x0002060000067ab9 */ /* 0x000fe20000000a00 */
[----:B------:R-:W-:Y:S01]  /*d970*/  ULDC.64 UR8, c[0x0][0x820] ;  /* 0x0002080000087ab9 */ /* 0x000fe20000000a00 */
[----:B------:R-:W-:Y:S01]  /*d980*/  UISETP.NE.AND.EX UP0, UPT, UR5, URZ, UPT, UP0 ;  /* 0x0000003f0500728c */ /* 0x000fe2000bf05300 */
[----:B------:R-:W2:Y:S01]  /*d990*/  S2R R16, SR_CTAID.X ;  /* 0x0000000000107919 */ /* 0x000ea20000002500 */
[----:B------:R-:W-:-:S04]  /*d9a0*/  ULDC.64 UR10, c[0x0][0x848] ;  /* 0x00021200000a7ab9 */ /* 0x000fc80000000a00 */
[----:B------:R-:W-:-:S05]  /*d9b0*/  PLOP3.LUT P1, PT, PT, PT, UP0, 0x80, 0x0 ;  /* 0x000000000000781c */ /* 0x000fca0003f2f008 */
[----:B------:R-:W-:Y:S02]  /*d9c0*/  @UP0 ULDC.64 UR4, c[0x0][0x878] ;  /* 0x00021e0000040ab9 */ /* 0x000fe40000000a00 */
[----:B------:R-:W-:-:S06]  /*d9d0*/  @UP0 UIMAD.WIDE UR4, UR37, 0x4, UR4 ;  /* 0x00000004250408a5 */ /* 0x000fcc000f8e0204 */
[----:B------:R-:W-:Y:S02]  /*d9e0*/  IMAD.U32 R2, RZ, RZ, UR4 ;  /* 0x00000004ff027e24 */ /* 0x000fe4000f8e00ff */
[----:B------:R-:W-:-:S05]  /*d9f0*/  IMAD.U32 R3, RZ, RZ, UR5 ;  /* 0x00000005ff037e24 */ /* 0x000fca000f8e00ff */
[----:B------:R2:W4:Y:S01]  /*da00*/  @P1 LDG.E R2, desc[UR38][R2.64] ;  /* 0x0000002602021981 */ /* 0x000522000c1e1900 */
[----:B---3--:R-:W-:Y:S01]  /*da10*/  ISETP.NE.AND P0, PT, R15, 0x1, PT ;  /* 0x000000010f00780c */ /* 0x008fe20003f05270 */
[----:B-1----:R-:W-:Y:S01]  /*da20*/  IMAD.MOV.U32 R7, RZ, RZ, R8 ;  /* 0x000000ffff077224 */ /* 0x002fe200078e0008 */
[----:B------:R-:W1:Y:S01]  /*da30*/  S2R R12, SR_TID.X ;  /* 0x00000000000c7919 */ /* 0x000e620000002100 */
[----:B------:R-:W3:Y:S01]  /*da40*/  S2R R11, SR_CgaCtaId ;  /* 0x00000000000b7919 */ /* 0x000ee20000008800 */
[----:B--2---:R-:W-:-:S09]  /*da50*/  IMAD.SHL.U32 R3, R16, 0x2000, RZ ;  /* 0x0000200010037824 */ /* 0x004fd200078e00ff */
[----:B------:R-:W2:Y:S08]  /*da60*/  @P0 LDC R5, c[0x0][0x854] ;  /* 0x00021500ff050b82 */ /* 0x000eb00000000800 */
[----:B------:R-:W5:Y:S01]  /*da70*/  @P0 LDC R9, c[0x0][0x858] ;  /* 0x00021600ff090b82 */ /* 0x000f620000000800 */
[----:B-1----:R-:W-:Y:S02]  /*da80*/  VIADD R19, R12, 0xffffff80 ;  /* 0xffffff800c137836 */ /* 0x002fe40000000000 */
[----:B--2---:R-:W-:-:S05]  /*da90*/  @P0 IMAD.HI.U32 R0, R8, R5, RZ ;  /* 0x0000000508000227 */ /* 0x004fca00078e00ff */
[----:B-----5:R-:W-:Y:S02]  /*daa0*/  @P0 SHF.R.U32.HI R7, RZ, R9, R0 ;  /* 0x00000009ff070219 */ /* 0x020fe40000011600 */
[----:B------:R-:W-:Y:S02]  /*dab0*/  MOV R0, 0x400 ;  /* 0x0000040000007802 */ /* 0x000fe40000000f00 */
[----:B------:R-:W-:Y:S02]  /*dac0*/  SHF.R.S32.HI R10, RZ, 0x1f, R7 ;  /* 0x0000001fff0a7819 */ /* 0x000fe40000011407 */
[----:B---3--:R-:W-:-:S03]  /*dad0*/  LEA R21, R11, R0, 0x18 ;  /* 0x000000000b157211 */ /* 0x008fc600078ec0ff */
[----:B------:R-:W-:-:S04]  /*dae0*/  IMAD R0, R10, UR6, RZ ;  /* 0x000000060a007c24 */ /* 0x000fc8000f8e02ff */
[----:B------:R-:W-:Y:S01]  /*daf0*/  IMAD R11, R7, UR7, R0 ;  /* 0x00000007070b7c24 */ /* 0x000fe2000f8e0200 */
[----:B----4-:R-:W-:Y:S02]  /*db00*/  @P1 R2UR UR4, R2 ;  /* 0x00000000020412ca */ /* 0x010fe400000e0000 */
        /* <DEDUP_REMOVED lines=18> */
[C---:B------:R-:W-:Y:S02]  /*dc30*/  IMAD R13, R7.reuse, UR5, R6 ;  /* 0x00000005070d7c24 */ /* 0x040fe4000f8e0206 */
[----:B------:R-:W-:Y:S01]  /*dc40*/  IMAD.WIDE.U32 R4, R7, UR4, R4 ;  /* 0x0000000407047c25 */ /* 0x000fe2000f8e0004 */
[----:B------:R-:W-:-:S03]  /*dc50*/  USHF.R.S32.HI UR4, URZ, 0x1f, UR37 ;  /* 0x0000001f3f047899 */ /* 0x000fc60008011425 */
[----:B------:R-:W-:Y:S01]  /*dc60*/  IMAD.SHL.U32 R6, R9, 0x20, RZ ;  /* 0x0000002009067824 */ /* 0x000fe200078e00ff */
[----:B------:R-:W-:Y:S01]  /*dc70*/  USEL UR4, UR4, URZ, !UP0 ;  /* 0x0000003f04047287 */ /* 0x000fe2000c000000 */
[----:B------:R-:W-:Y:S02]  /*dc80*/  IMAD.IADD R3, R3, 0x1, R11 ;  /* 0x0000000103037824 */ /* 0x000fe400078e020b */
[----:B------:R-:W-:Y:S01]  /*dc90*/  IMAD.IADD R5, R5, 0x1, R13 ;  /* 0x0000000105057824 */ /* 0x000fe200078e020d */
[----:B------:R-:W-:Y:S01]  /*dca0*/  LOP3.LUT R9, R6, 0x3ffff000, RZ, 0xc0, !PT ;  /* 0x3ffff00006097812 */ /* 0x000fe200078ec0ff */
[----:B------:R-:W-:Y:S01]  /*dcb0*/  UIMAD UR5, UR4, UR8, URZ ;  /* 0x00000008040572a4 */ /* 0x000fe2000f8e023f */
[----:B------:R-:W-:Y:S01]  /*dcc0*/  IMAD.U32 R11, RZ, RZ, UR10 ;  /* 0x0000000aff0b7e24 */ /* 0x000fe2000f8e00ff */
[----:B------:R-:W-:Y:S01]  /*dcd0*/  UIMAD UR4, UR4, UR10, URZ ;  /* 0x0000000a040472a4 */ /* 0x000fe2000f8e023f */
[----:B------:R-:W-:Y:S01]  /*dce0*/  IMAD.MOV R6, RZ, RZ, -R7 ;  /* 0x000000ffff067224 */ /* 0x000fe200078e0a07 */
[----:B------:R-:W-:Y:S01]  /*dcf0*/  UIMAD UR5, UR6, UR9, UR5 ;  /* 0x00000009060572a4 */ /* 0x000fe2000f8e0205 */
[----:B------:R-:W-:Y:S01]  /*dd00*/  IMAD R0, R0, 0x4, R9 ;  /* 0x0000000400007824 */ /* 0x000fe200078e0209 */
[----:B------:R-:W-:Y:S01]  /*dd10*/  UIMAD UR4, UR6, UR11, UR4 ;  /* 0x0000000b060472a4 */ /* 0x000fe2000f8e0204 */
[----:B------:R-:W-:-:S02]  /*dd20*/  IMAD.U32 R9, RZ, RZ, UR8 ;  /* 0x00000008ff097e24 */ /* 0x000fc4000f8e00ff */
[----:B------:R-:W-:-:S04]  /*dd30*/  IMAD.WIDE.U32 R4, R11, UR6, R4 ;  /* 0x000000060b047c25 */ /* 0x000fc8000f8e0004 */
[----:B------:R-:W-:-:S04]  /*dd40*/  IMAD.WIDE.U32 R2, R9, UR6, R2 ;  /* 0x0000000609027c25 */ /* 0x000fc8000f8e0002 */
[----:B------:R-:W-:Y:S02]  /*dd50*/  VIADD R11, R3, UR5 ;  /* 0x00000005030b7c36 */ /* 0x000fe40008000000 */
[----:B------:R-:W-:Y:S01]  /*dd60*/  VIADD R9, R5, UR4 ;  /* 0x0000000405097c36 */ /* 0x000fe20008000000 */
[----:B------:R-:W-:Y:S05]  /*dd70*/  WARPSYNC.ALL ;  /* 0x0000000000007948 */ /* 0x000fea0003800000 */
[----:B------:R-:W-:Y:S02]  /*dd80*/  IMAD R17, R15, R6, R8 ;  /* 0x000000060f117224 */ /* 0x000fe400078e0208 */
[----:B------:R-:W-:Y:S01]  /*dd90*/  IMAD R0, R0, 0x4, R21 ;  /* 0x0000000400007824 */ /* 0x000fe200078e0215 */
[----:B------:R-:W-:Y:S01]  /*dda0*/  BAR.SYNC.DEFER_BLOCKING 0x1, 0x100 ;  /* 0x0044000000007b1d */ /* 0x000fe20000010000 */
[----:B------:R-:W-:-:S02]  /*ddb0*/  ISETP.NE.AND P1, PT, R12, 0x80, PT ;  /* 0x000000800c00780c */ /* 0x000fc40003f25270 */
[----:B------:R-:W-:-:S03]  /*ddc0*/  ISETP.NE.AND P0, PT, R19, RZ, PT ;  /* 0x000000ff1300720c */ /* 0x000fc60003f05270 */
[----:B------:R-:W-:Y:S01]  /*ddd0*/  ULDC UR4, c[0x0][0x870] ;  /* 0x00021c0000047ab9 */ /* 0x000fe20000000800 */
[----:B------:R-:W-:Y:S01]  /*dde0*/  ULDC UR5, c[0x0][0x80c] ;  /* 0x0002030000057ab9 */ /* 0x000fe20000000800 */
[----:B------:R-:W-:Y:S01]  /*ddf0*/  IMAD R6, R16, UR4, RZ ;  /* 0x0000000410067c24 */ /* 0x000fe2000f8e02ff */
[----:B------:R-:W1:Y:S01]  /*de00*/  LDC.64 R12, c[0x0][0x800] ;  /* 0x00020000ff0c7b82 */ /* 0x000e620000000a00 */
[----:B------:R-:W-:Y:S01]  /*de10*/  UIMAD UR4, UR37, UR5, URZ ;  /* 0x00000005250472a4 */ /* 0x000fe2000f8e023f */
[----:B------:R-:W-:Y:S01]  /*de20*/  BSSY B0, `(.L_x_5944) ;  /* 0x000001c000007945 */ /* 0x000fe20003800000 */
[----:B------:R-:W-:Y:S02]  /*de30*/  IMAD R6, R6, UR5, RZ ;  /* 0x0000000506067c24 */ /* 0x000fe4000f8e02ff */
[----:B------:R-:W-:-:S03]  /*de40*/  USHF.R.S32.HI UR5, URZ, 0x1f, UR4 ;  /* 0x0000001f3f057899 */ /* 0x000fc60008011404 */
[----:B------:R-:W2:Y:S01]  /*de50*/  LDC.64 R14, c[0x0][0x828] ;  /* 0x00020a00ff0e7b82 */ /* 0x000ea20000000a00 */
[----:B------:R-:W-:Y:S02]  /*de60*/  IADD3 R8, P2, P3, R6, UR4, R7 ;  /* 0x0000000406087c10 */ /* 0x000fe4000fb5e007 */
[----:B------:R-:W-:-:S03]  /*de70*/  SHF.R.S32.HI R7, RZ, 0x1f, R6 ;  /* 0x0000001fff077819 */ /* 0x000fc60000011406 */
[C---:B------:R-:W-:Y:S01]  /*de80*/  IMAD.SHL.U32 R16, R8.reuse, 0x4, RZ ;  /* 0x0000000408107824 */ /* 0x040fe200078e00ff */
[----:B------:R3:W-:Y:S01]  /*de90*/  STS.128 [R0], R184 ;  /* 0x000000b800007388 */ /* 0x0007e20000000c00 */
[----:B------:R-:W-:Y:S01]  /*dea0*/  IADD3.X R7, R7, UR5, R10, P2, P3 ;  /* 0x0000000507077c10 */ /* 0x000fe200097e640a */
[----:B------:R-:W-:Y:S02]  /*deb0*/  ULDC.64 UR4, c[0x0][0x868] ;  /* 0x00021a0000047ab9 */ /* 0x000fe40000000a00 */
[----:B------:R3:W-:Y:S01]  /*dec0*/  STS.128 [R0+0x800], R188 ;  /* 0x000800bc00007388 */ /* 0x0007e20000000c00 */
        /* <DEDUP_REMOVED lines=12> */
.L_x_5946:
[----:B------:R-:W2:Y:S04]  /*df90*/  LDG.E.STRONG.GPU R8, desc[UR38][R6.64] ;  /* 0x0000002606087981 */ /* 0x000ea8000c1ef900 */
[----:B--2---:R-:W-:Y:S01]  /*dfa0*/  CCTL.IVALL ;  /* 0x00000000ff00798f */ /* 0x004fe20002000000 */
[----:B------:R-:W-:Y:S05]  /*dfb0*/  YIELD ;  /* 0x0000000000007946 */ /* 0x000fea0003800000 */
[----:B------:R-:W-:-:S13]  /*dfc0*/  ISETP.NE.AND P0, PT, R8, R17, PT ;  /* 0x000000110800720c */ /* 0x000fda0003f05270 */
[----:B------:R-:W-:Y:S05]  /*dfd0*/  @P0 BRA `(.L_x_5946) ;  /* 0xfffffffc00ec0947 */ /* 0x000fea000383ffff */
.L_x_5945:
[----:B------:R-:W-:Y:S05]  /*dfe0*/  BSYNC B0 ;  /* 0x0000000000007941 */ /* 0x000fea0003800000 */
.L_x_5944:
[----:B------:R-:W-:Y:S01]  /*dff0*/  UMOV UR4, 0xffffffff ;  /* 0xffffffff00047882 */ /* 0x000fe20000000000 */
[----:B------:R-:W-:Y:S02]  /*e000*/  LEA.HI.X R11, R2, R13, R11, 0x2, P2 ;  /* 0x0000000d020b7211 */ /* 0x000fe400010f140b */
[----:B------:R-:W-:Y:S01]  /*e010*/  LEA.HI.X R9, R4, R15, R9, 0x2, P3 ;  /* 0x0000000f04097211 */ /* 0x000fe200018f1409 */
[----:B------:R-:W-:Y:S06]  /*e020*/  BRA.DIV UR4, `(.L_x_5947) ;  /* 0x0000004e04d87947 */ /* 0x000fec000b800000 */
[----:B------:R-:W-:Y:S01]  /*e030*/  NOP ;  /* 0x0000000000007918 */ /* 0x000fe20000000000 */
.L_x_6056:
        /* <DEDUP_REMOVED lines=17> */
.L_x_5950:
[----:B------:R-:W-:Y:S01]  /*e150*/  @P0 ELECT P2, URZ, PT ;  /* 0x00000000003f082f */ /* 0x000fe20003840000 */
[----:B------:R1:W-:-:S12]  /*e160*/  UBLKRED.G.S.ADD.F32.RN [UR4], [UR6], UR7, desc[UR8] ;  /* 0x00000804060073bb */ /* 0x0003d800080a1407 */
[----:B------:R-:W-:Y:S02]  /*e170*/  @P2 PLOP3.LUT P0, PT, P2, PT, PT, 0x8, 0x0 ;  /* 0x000000000000281c */ /* 0x000fe4000170e170 */
[----:B------:R-:W-:-:S11]  /*e180*/  PLOP3.LUT P2, PT, PT, PT, PT, 0x8, 0x0 ;  /* 0x000000000000781c */ /* 0x000fd60003f4e170 */
[----:B-1----:R-:W-:Y:S05]  /*e190*/  @P0 BRA.U.ANY `(.L_x_5950) ;  /* 0xfffffffd00ec0947 */ /* 0x002fea000393ffff */
[----:B------:R0:W-:Y:S01]  /*e1a0*/  UTMACMDFLUSH ;  /* 0x00000000000079b7 */ /* 0x0001e20000000000 */
[----:B------:R-:W-:-:S04]  /*e1b0*/  DEPBAR.LE SB0, 0x0 ;  /* 0x000080000000791a */ /* 0x000fc80000000000 */
.L_x_5949:
[----:B------:R-:W-:Y:S05]  /*e1c0*/  BSYNC B0 ;  /* 0x0000000000007941 */ /* 0x000fea0003800000 */
.L_x_5948:
        /* <DEDUP_REMOVED lines=14> */
.L_x_5952:
[----:B------:R-:W-:Y:S05]  /*e2b0*/  BSYNC B0 ;  /* 0x0000000000007941 */ /* 0x000fea0003800000 */
.L_x_5951:
        /* <DEDUP_REMOVED lines=14> */
.L_x_5955:
[----:B-1-3--:R-:W2:Y:S04]  /*e3a0*/  LDG.E.STRONG.GPU R0, desc[UR38][R2.64] ;  /* 0x0000002602007981 */ /* 0x00aea8000c1ef900 */
[----:B--2---:R-:W-:Y:S01]  /*e3b0*/  CCTL.IVALL ;  /* 0x00000000ff00798f */ /* 0x004fe20002000000 */
[----:B------:R-:W-:Y:S05]  /*e3c0*/  YIELD ;  /* 0x0000000000007946 */ /* 0x000fea0003800000 */
[----:B------:R-:W-:-:S13]  /*e3d0*/  ISETP.NE.AND P0, PT, R0, R17, PT ;  /* 0x000000110000720c */ /* 0x000fda0003f05270 */
[----:B------:R-:W-:Y:S05]  /*e3e0*/  @P0 BRA `(.L_x_5955) ;  /* 0xfffffffc00ec0947 */ /* 0x000fea000383ffff */
.L_x_5954:
[----:B------:R-:W-:Y:S05]  /*e3f0*/  BSYNC B0 ;  /* 0x0000000000007941 */ /* 0x000fea0003800000 */
.L_x_5953:
[----:B------:R-:W-:-:S03]  /*e400*/  UMOV UR4, 0xffffffff ;  /* 0xffffffff00047882 */ /* 0x000fc60000000000 */
[----:B------:R-:W-:Y:S05]  /*e410*/  BRA.DIV UR4, `(.L_x_5956) ;  /* 0x0000004a04f87947 */ /* 0x000fea000b800000 */
[----:B------:R-:W-:Y:S01]  /*e420*/  NOP ;  /* 0x0000000000007918 */ /* 0x000fe20000000000 */
.L_x_6059:
        /* <DEDUP_REMOVED lines=17> */
.L_x_5959:
[----:B------:R-:W-:Y:S01]  /*e540*/  @P0 ELECT P2, URZ, PT ;  /* 0x00000000003f082f */ /* 0x000fe20003840000 */
[----:B------:R2:W-:-:S12]  /*e550*/  UBLKRED.G.S.ADD.F32.RN [UR4], [UR6], UR7, desc[UR8] ;  /* 0x00000804060073bb */ /* 0x0005d800080a1407 */
[----:B------:R-:W-:Y:S02]  /*e560*/  @P2 PLOP3.LUT P0, PT, P2, PT, PT, 0x8, 0x0 ;  /* 0x000000000000281c */ /* 0x000fe4000170e170 */
[----:B------:R-:W-:-:S11]  /*e570*/  PLOP3.LUT P2, PT, PT, PT, PT, 0x8, 0x0 ;  /* 0x000000000000781c */ /* 0x000fd60003f4e170 */
[----:B--2---:R-:W-:Y:S05]  /*e580*/  @P0 BRA.U.ANY `(.L_x_5959) ;  /* 0xfffffffd00ec0947 */ /* 0x004fea000393ffff */
[----:B------:R0:W-:Y:S01]  /*e590*/  UTMACMDFLUSH ;  /* 0x00000000000079b7 */ /* 0x0001e20000000000 */
[----:B------:R-:W-:-:S04]  /*e5a0*/  DEPBAR.LE SB0, 0x0 ;  /* 0x000080000000791a */ /* 0x000fc80000000000 */
.L_x_5958:
[----:B------:R-:W-:Y:S05]  /*e5b0*/  BSYNC B0 ;  /* 0x0000000000007941 */ /* 0x000fea0003800000 */
.L_x_5957:
        /* <DEDUP_REMOVED lines=14> */
.L_x_5889:
        /* <DEDUP_REMOVED lines=21> */
.L_x_5961:
        /* <DEDUP_REMOVED lines=13> */
.L_x_5963:
[----:B------:R-:W-:-:S05]  /*e8c0*/  ULDC UR4, c[0x0][0x8c4] ;  /* 0x0002310000047ab9 */ /* 0x000fca0000000800 */
.L_x_5962:
        /* <DEDUP_REMOVED lines=44> */
.L_x_5964:
        /* <DEDUP_REMOVED lines=13> */
.L_x_5965:
        /* <DEDUP_REMOVED lines=12> */
.L_x_5966:
        /* <DEDUP_REMOVED lines=30> */
.L_x_5967:
        /* <DEDUP_REMOVED lines=35> */
.L_x_5972:
[----:B------:R-:W2:Y:S04]  /*f130*/  LDG.E.STRONG.GPU R0, desc[UR38][R2.64] ;  /* 0x0000002602007981 */ /* 0x000ea8000c1ef900 */
[----:B--2---:R-:W-:Y:S01]  /*f140*/  CCTL.IVALL ;  /* 0x00000000ff00798f */ /* 0x004fe20002000000 */
[----:B------:R-:W-:Y:S05]  /*f150*/  YIELD ;  /* 0x0000000000007946 */ /* 0x000fea0003800000 */
[----:B------:R-:W-:-:S13]  /*f160*/  ISETP.NE.AND P1, PT, R0, UR22, PT ;  /* 0x0000001600007c0c */ /* 0x000fda000bf25270 */
[----:B------:R-:W-:Y:S05]  /*f170*/  @P1 BRA `(.L_x_5972) ;  /* 0xfffffffc00ec1947 */ /* 0x000fea000383ffff */
.L_x_5971:
[----:B------:R-:W-:Y:S05]  /*f180*/  BSYNC B0 ;  /* 0x0000000000007941 */ /* 0x000fea0003800000 */
.L_x_5970:
[----:B------:R-:W-:-:S03]  /*f190*/  UMOV UR15, 0xffffffff ;  /* 0xffffffff000f7882 */ /* 0x000fc60000000000 */
[----:B------:R-:W-:Y:S05]  /*f1a0*/  BRA.DIV UR15, `(.L_x_5973) ;  /* 0x0000003e0fb07947 */ /* 0x000fea000b800000 */
[----:B------:R-:W-:Y:S01]  /*f1b0*/  NOP ;  /* 0x0000000000007918 */ /* 0x000fe20000000000 */
.L_x_6062:
        /* <DEDUP_REMOVED lines=22> */
.L_x_5975:
[----:B------:R-:W-:Y:S05]  /*f320*/  BSYNC B0 ;  /* 0x0000000000007941 */ /* 0x000fea0003800000 */
.L_x_5974:
        /* <DEDUP_REMOVED lines=20> */
.L_x_5977:
[----:B------:R-:W-:Y:S05]  /*f470*/  BSYNC B0 ;  /* 0x0000000000007941 */ /* 0x000fea0003800000 */
.L_x_5976:
[----:B------:R-:W-:Y:S06]  /*f480*/  BAR.ARV 0xa, 0xa0 ;  /* 0x0282800000007b1d */ /* 0x000fec0000002000 */
[----:B------:R-:W-:Y:S04]  /*f490*/  BSSY B0, `(.L_x_5978) ;  /* 0x0000003000007945 */ /* 0x000fe80003800000 */
[----:B------:R-:W-:Y:S05]  /*f4a0*/  @!P0 BRA `(.L_x_5979) ;  /* 0x0000000000048947 */ /* 0x000fea0003800000 */
[----:B------:R-:W-:-:S04]  /*f4b0*/  DEPBAR.LE SB0, 0x0 ;  /* 0x000080000000791a */ /* 0x000fc80000000000 */
.L_x_5979:
[----:B------:R-:W-:Y:S05]  /*f4c0*/  BSYNC B0 ;  /* 0x0000000000007941 */ /* 0x000fea0003800000 */
.L_x_5978:
        /* <DEDUP_REMOVED lines=19> */
.L_x_5981:
[----:B------:R-:W-:Y:S05]  /*f600*/  BSYNC B0 ;  /* 0x0000000000007941 */ /* 0x000fea0003800000 */
.L_x_5980:
[----:B------:R-:W-:Y:S01]  /*f610*/  UIADD3 UR15, UR9, 0x1, URZ ;  /* 0x00000001090f7890 */ /* 0x000fe2000fffe03f */
[----:B------:R-:W-:Y:S11]  /*f620*/  BRA `(.L_x_5982) ;  /* 0x0000000000047947 */ /* 0x000ff60003800000 */
.L_x_5969:
[----:B------:R-:W-:-:S05]  /*f630*/  UMOV UR15, UR9 ;  /* 0x00000009000f7c82 */ /* 0x000fca0008000000 */
.L_x_5982:
        /* <DEDUP_REMOVED lines=15> */
.L_x_6007:
        /* <DEDUP_REMOVED lines=11> */
.L_x_5985:
[----:B------:R-:W2:Y:S04]  /*f7e0*/  LDG.E.STRONG.GPU R0, desc[UR38][R2.64] ;  /* 0x0000002602007981 */ /* 0x000ea8000c1ef900 */
[----:B--2---:R-:W-:Y:S01]  /*f7f0*/  CCTL.IVALL ;  /* 0x00000000ff00798f */ /* 0x004fe20002000000 */
[----:B------:R-:W-:Y:S05]  /*f800*/  YIELD ;  /* 0x0000000000007946 */ /* 0x000fea0003800000 */
[----:B------:R-:W-:-:S13]  /*f810*/  ISETP.NE.AND P1, PT, R0, UR22, PT ;  /* 0x0000001600007c0c */ /* 0x000fda000bf25270 */
[----:B------:R-:W-:Y:S05]  /*f820*/  @P1 BRA `(.L_x_5985) ;  /* 0xfffffffc00ec1947 */ /* 0x000fea000383ffff */
.L_x_5984:
[----:B------:R-:W-:Y:S05]  /*f830*/  BSYNC B0 ;  /* 0x0000000000007941 */ /* 0x000fea0003800000 */
.L_x_5983:
[----:B------:R-:W-:-:S03]  /*f840*/  UMOV UR16, 0xffffffff ;  /* 0xffffffff00107882 */ /* 0x000fc60000000000 */
[----:B------:R-:W-:Y:S05]  /*f850*/  BRA.DIV UR16, `(.L_x_5986) ;  /* 0x0000003a10207947 */ /* 0x000fea000b800000 */
[----:B------:R-:W-:Y:S01]  /*f860*/  NOP ;  /* 0x0000000000007918 */ /* 0x000fe20000000000 */
.L_x_6065:
        /* <DEDUP_REMOVED lines=19> */
.L_x_5988:
[----:B------:R-:W-:Y:S05]  /*f9a0*/  BSYNC B0 ;  /* 0x0000000000007941 */ /* 0x000fea0003800000 */
.L_x_5987:
        /* <DEDUP_REMOVED lines=17> */
.L_x_5990:
[----:B------:R-:W-:Y:S05]  /*fac0*/  BSYNC B0 ;  /* 0x0000000000007941 */ /* 0x000fea0003800000 */
.L_x_5989:
[----:B------:R-:W-:Y:S06]  /*fad0*/  BAR.ARV 0xa, 0xa0 ;  /* 0x0282800000007b1d */ /* 0x000fec0000002000 */
[----:B------:R-:W-:Y:S04]  /*fae0*/  BSSY B0, `(.L_x_5991) ;  /* 0x0000003000007945 */ /* 0x000fe80003800000 */
[----:B------:R-:W-:Y:S05]  /*faf0*/  @!P0 BRA `(.L_x_5992) ;  /* 0x0000000000048947 */ /* 0x000fea0003800000 */
[----:B------:R-:W-:-:S04]  /*fb00*/  DEPBAR.LE SB0, 0x0 ;  /* 0x000080000000791a */ /* 0x000fc80000000000 */
.L_x_5992:
[----:B------:R-:W-:Y:S05]  /*fb10*/  BSYNC B0 ;  /* 0x0000000000007941 */ /* 0x000fea0003800000 */
.L_x_5991:
        /* <DEDUP_REMOVED lines=19> */
.L_x_5994:
[----:B------:R-:W-:Y:S05]  /*fc50*/  BSYNC B0 ;  /* 0x0000000000007941 */ /* 0x000fea0003800000 */
.L_x_5993:
        /* <DEDUP_REMOVED lines=9> */
.L_x_5997:
[----:B------:R-:W2:Y:S04]  /*fcf0*/  LDG.E.STRONG.GPU R0, desc[UR38][R2.64] ;  /* 0x0000002602007981 */ /* 0x000ea8000c1ef900 */
[----:B--2---:R-:W-:Y:S01]  /*fd00*/  CCTL.IVALL ;  /* 0x00000000ff00798f */ /* 0x004fe20002000000 */
[----:B------:R-:W-:Y:S05]  /*fd10*/  YIELD ;  /* 0x0000000000007946 */ /* 0x000fea0003800000 */
[----:B------:R-:W-:-:S13]  /*fd20*/  ISETP.NE.AND P1, PT, R0, UR22, PT ;  /* 0x0000001600007c0c */ /* 0x000fda000bf25270 */
[----:B------:R-:W-:Y:S05]  /*fd30*/  @P1 BRA `(.L_x_5997) ;  /* 0xfffffffc00ec1947 */ /* 0x000fea000383ffff */
.L_x_5996:
[----:B------:R-:W-:Y:S05]  /*fd40*/  BSYNC B0 ;  /* 0x0000000000007941 */ /* 0x000fea0003800000 */
.L_x_5995:
[----:B------:R-:W-:-:S03]  /*fd50*/  UMOV UR12, 0xffffffff ;  /* 0xffffffff000c7882 */ /* 0x000fc60000000000 */
[----:B------:R-:W-:Y:S05]  /*fd60*/  BRA.DIV UR12, `(.L_x_5998) ;  /* 0x000000320cf87947 */ /* 0x000fea000b800000 */
[----:B------:R-:W-:Y:S01]  /*fd70*/  NOP ;  /* 0x0000000000007918 */ /* 0x000fe20000000000 */
.L_x_6068:
        /* <DEDUP_REMOVED lines=15> */
.L_x_6000:
[----:B------:R-:W-:Y:S05]  /*fe70*/  BSYNC B0 ;  /* 0x0000000000007941 */ /* 0x000fea0003800000 */
.L_x_5999:
        /* <DEDUP_REMOVED lines=15> */
.L_x_6002:
[----:B------:R-:W-:Y:S05]  /*ff70*/  BSYNC B0 ;  /* 0x0000000000007941 */ /* 0x000fea0003800000 */
.L_x_6001:
[----:B------:R-:W-:Y:S06]  /*ff80*/  BAR.ARV 0xa, 0xa0 ;  /* 0x0282800000007b1d */ /* 0x000fec0000002000 */
[----:B------:R-:W-:Y:S04]  /*ff90*/  BSSY B0, `(.L_x_6003) ;  /* 0x0000003000007945 */ /* 0x000fe80003800000 */
[----:B------:R-:W-:Y:S05]  /*ffa0*/  @!P0 BRA `(.L_x_6004) ;  /* 0x0000000000048947 */ /* 0x000fea0003800000 */
[----:B------:R-:W-:-:S04]  /*ffb0*/  DEPBAR.LE SB0, 0x0 ;  /* 0x000080000000791a */ /* 0x000fc80000000000 */
.L_x_6004:
[----:B------:R-:W-:Y:S05]  /*ffc0*/  BSYNC B0 ;  /* 0x0000000000007941 */ /* 0x000fea0003800000 */
.L_x_6003:
        /* <DEDUP_REMOVED lines=19> */
.L_x_6006:
[----:B------:R-:W-:Y:S05]  /*10100*/  BSYNC B0 ;  /* 0x0000000000007941 */ /* 0x000fea0003800000 */
.L_x_6005:
[----:B------:R-:W-:Y:S02]  /*10110*/  UIADD3 UR9, UR9, 0x2, URZ ;  /* 0x0000000209097890 */ /* 0x000fe4000fffe03f */
[----:B------:R-:W-:-:S04]  /*10120*/  UIADD3 UR4, UR4, 0x4000, URZ ;  /* 0x0000400004047890 */ /* 0x000fc8000fffe03f */
[----:B------:R-:W-:-:S13]  /*10130*/  ISETP.LE.AND P1, PT, R9, UR9, PT ;  /* 0x0000000909007c0c */ /* 0x000fda000bf23270 */
[----:B------:R-:W-:Y:S05]  /*10140*/  @!P1 BRA `(.L_x_6007) ;  /* 0xfffffff400789947 */ /* 0x000fea000383ffff */
.L_x_5968:
        /* <DEDUP_REMOVED lines=41> */
.L_x_6010:
[----:B------:R-:W-:Y:S05]  /*103e0*/  BSYNC B0 ;  /* 0x0000000000007941 */ /* 0x000fea0003800000 */
.L_x_6009:
[----:B------:R-:W-:Y:S05]  /*103f0*/  BRA `(.L_x_6011) ;  /* 0x0000000000047947 */ /* 0x000fea0003800000 */
.L_x_6008:
[----:B------:R-:W-:-:S05]  /*10400*/  UMOV UR4, UR9 ;  /* 0x0000000900047c82 */ /* 0x000fca0008000000 */
.L_x_6011:
        /* <DEDUP_REMOVED lines=11> */
.L_x_6016:
        /* <DEDUP_REMOVED lines=24> */
.L_x_6013:
[----:B------:R-:W-:Y:S05]  /*10640*/  BSYNC B0 ;  /* 0x0000000000007941 */ /* 0x000fea0003800000 */
.L_x_6012:
        /* <DEDUP_REMOVED lines=24> */
.L_x_6015:
[----:B------:R-:W-:Y:S05]  /*107d0*/  BSYNC B0 ;  /* 0x0000000000007941 */ /* 0x000fea0003800000 */
.L_x_6014:
[----:B------:R-:W-:Y:S02]  /*107e0*/  UIADD3 UR7, UR7, 0x2, URZ ;  /* 0x0000000207077890 */ /* 0x000fe4000fffe03f */
[----:B------:R-:W-:Y:S02]  /*107f0*/  ULEA UR5, UR19, UR5, 0x1 ;  /* 0x0000000513057291 */ /* 0x000fe4000f8e083f */
[----:B------:R-:W-:Y:S02]  /*10800*/  ULEA UR6, UR19, UR6, 0x1 ;  /* 0x0000000613067291 */ /* 0x000fe4000f8e083f */
[----:B------:R-:W-:-:S13]  /*10810*/  ISETP.NE.AND P0, PT, RZ, UR7, PT ;  /* 0x00000007ff007c0c */ /* 0x000fda000bf05270 */
[----:B------:R-:W-:Y:S05]  /*10820*/  @!P0 BRA `(.L_x_5894) ;  /* 0x0000002400248947 */ /* 0x000fea0003800000 */
[----:B------:R-:W-:Y:S05]  /*10830*/  BRA `(.L_x_6016) ;  /* 0xfffffffc00207947 */ /* 0x000fea000383ffff */
.L_x_5960:
        /* <DEDUP_REMOVED lines=14> */
.L_x_6017:
        /* <DEDUP_REMOVED lines=14> */
.L_x_6019:
[----:B------:R-:W-:-:S05]  /*10a00*/  ULDC UR4, c[0x0][0x8c4] ;  /* 0x0002310000047ab9 */ /* 0x000fca0000000800 */
.L_x_6018:
        /* <DEDUP_REMOVED lines=59> */
.L_x_6021:
        /* <DEDUP_REMOVED lines=13> */
.L_x_6022:
        /* <DEDUP_REMOVED lines=8> */
.L_x_6023:
        /* <DEDUP_REMOVED lines=21> */
.L_x_6024:
        /* <DEDUP_REMOVED lines=50> */
.L_x_6069:
        /* <DEDUP_REMOVED lines=15> */
.L_x_6027:
        /* <DEDUP_REMOVED lines=77> */
.L_x_6038:
[----:B-123--:R-:W-:-:S04]  /*11940*/  SHF.L.U32 R18, R10, 0x1f, RZ ;  /* 0x0000001f0a127819 */ /* 0x00efc800000006ff */
[----:B------:R-:W2:Y:S02]  /*11950*/  SYNCS.PHASECHK.TRANS64.TRYWAIT P1, [R15+URZ+0x30c40], R18 ;  /* 0x030c40120f0075a7 */ /* 0x000ea4000802017f */
[----:B--2---:R-:W-:Y:S05]  /*11960*/  @!P1 BRA `(.L_x_6030) ;  /* 0x0000001800289947 */ /* 0x004fea0003800000 */
.L_x_6070:
        /* <DEDUP_REMOVED lines=8> */
.L_x_6031:
        /* <DEDUP_REMOVED lines=30> */
.L_x_6071:
        /* <DEDUP_REMOVED lines=8> */
.L_x_6033:
        /* <DEDUP_REMOVED lines=30> */
.L_x_6072:
        /* <DEDUP_REMOVED lines=8> */
.L_x_6035:
        /* <DEDUP_REMOVED lines=24> */
.L_x_6074:
        /* <DEDUP_REMOVED lines=8> */
.L_x_6037:
        /* <DEDUP_REMOVED lines=30> */
.L_x_6029:
[----:B------:R-:W4:Y:S02]  /*12290*/  LDL.LU R4, [R1+0x8] ;  /* 0x0000080001047983 */ /* 0x000f240000300800 */
[----:B----4-:R-:W-:Y:S02]  /*122a0*/  ISETP.NE.AND P1, PT, R4, RZ, PT ;  /* 0x000000ff0400720c */ /* 0x010fe40003f25270 */
[----:B------:R4:W5:Y:S11]  /*122b0*/  LDL R4, [R1+0x4] ;  /* 0x0000040001047983 */ /* 0x0009760000100800 */
[----:B----4-:R-:W-:Y:S05]  /*122c0*/  @!P1 BRA `(.L_x_6028) ;  /* 0x0000000400249947 */ /* 0x010fea0003800000 */
[----:B------:R-:W-:-:S04]  /*122d0*/  SHF.L.U32 R12, R10, 0x1f, RZ ;  /* 0x0000001f0a0c7819 */ /* 0x000fc800000006ff */
[----:B------:R-:W4:Y:S02]  /*122e0*/  SYNCS.PHASECHK.TRANS64.TRYWAIT P1, [R15+URZ+0x30c40], R12 ;  /* 0x030c400c0f0075a7 */ /* 0x000f24000802017f */
[----:B----4-:R-:W-:Y:S05]  /*122f0*/  @!P1 BRA `(.L_x_6039) ;  /* 0x0000001000189947 */ /* 0x010fea0003800000 */
.L_x_6075:
        /* <DEDUP_REMOVED lines=8> */
.L_x_6040:
        /* <DEDUP_REMOVED lines=27> */
.L_x_6076:
        /* <DEDUP_REMOVED lines=8> */
.L_x_6042:
        /* <DEDUP_REMOVED lines=27> */
.L_x_6028:
[----:B------:R-:W1:Y:S01]  /*12760*/  S2R R0, SR_TID.X ;  /* 0x0000000000007919 */ /* 0x000e620000002100 */
[----:B------:R-:W-:Y:S01]  /*12770*/  IMAD R3, R16, 0x8, R15 ;  /* 0x0000000810037824 */ /* 0x000fe200078e020f */
[----:B-1----:R-:W-:Y:S02]  /*12780*/  LOP3.LUT R2, R0, 0x7f, RZ, 0xc0, !PT ;  /* 0x0000007f00027812 */ /* 0x002fe400078ec0ff */
[----:B------:R-:W-:Y:S02]  /*12790*/  SHF.L.U32 R0, R10, 0x1f, RZ ;  /* 0x0000001f0a007819 */ /* 0x000fe400000006ff */
[----:B------:R-:W-:Y:S02]  /*127a0*/  ISETP.NE.AND P1, PT, R2, RZ, PT ;  /* 0x000000ff0200720c */ /* 0x000fe40003f25270 */
[----:B------:R-:W1:Y:S02]  /*127b0*/  SYNCS.PHASECHK.TRANS64.TRYWAIT P0, [R3+URZ+0x30c40], R0 ;  /* 0x030c4000030075a7 */ /* 0x000e64000800017f */
[----:B-1----:R-:W-:Y:S09]  /*127c0*/  @!P0 BRA `(.L_x_6043) ;  /* 0x0000000c000c8947 */ /* 0x002ff20003800000 */
.L_x_6077:
[----:B------:R-:W-:Y:S05]  /*127d0*/  @P1 BRA `(.L_x_6044) ;  /* 0x0000000000181947 */ /* 0x000fea0003800000 */
[----:B------:R-:W1:Y:S01]  /*127e0*/  S2R R2, SR_TID.X ;  /* 0x0000000000027919 */ /* 0x000e620000002100 */
[----:B------:R-:W-:-:S04]  /*127f0*/  IMAD.MOV.U32 R0, RZ, RZ, 0x4200 ;  /* 0x00004200ff007424 */ /* 0x000fc800078e00ff */
[----:B------:R1:W-:Y:S02]  /*12800*/  SYNCS.ARRIVE.TRANS64 RZ, [R3+URZ+0x30c30], R0 ;  /* 0x030c300003ff79a7 */ /* 0x0003e4000800003f */
[----:B-1----:R-:W-:-:S13]  /*12810*/  LOP3.LUT P0, RZ, R2, 0x1f, RZ, 0xc0, !PT ;  /* 0x0000001f02ff7812 */ /* 0x002fda000780c0ff */
[----:B------:R-:W-:Y:S05]  /*12820*/  @!P0 BRA `(.L_x_6044) ;  /* 0x0000000000048947 */ /* 0x000fea0003800000 */
[----:B------:R-:W-:Y:S01]  /*12830*/  BPT.TRAP 0x1 ;  /* 0x000000040000795c */ /* 0x000fe20000300000 */
.L_x_6044:
        /* <DEDUP_REMOVED lines=34> */
.L_x_6025:
[----:B------:R-:W-:Y:S05]  /*12a60*/  BSYNC B0 ;  /* 0x0000000000007941 */ /* 0x000fea0003800000 */
.L_x_6020:
[----:B------:R-:W-:-:S03]  /*12a70*/  UMOV UR8, 0xffffffff ;  /* 0xffffffff00087882 */ /* 0x000fc60000000000 */
[----:B------:R-:W-:Y:S05]  /*12a80*/  BRA.DIV UR8, `(.L_x_6045) ;  /* 0x0000000a08707947 */ /* 0x000fea000b800000 */
[----:B------:R-:W-:-:S13]  /*12a90*/  ELECT P6, URZ, PT ;  /* 0x00000000003f782f */ /* 0x000fda00038c0000 */
.L_x_6080:
[----:B------:R-:W-:Y:S05]  /*12aa0*/  @!P6 BRA `(.L_x_5894) ;  /* 0x000000000084e947 */ /* 0x000fea0003800000 */
[----:B------:R-:W-:-:S06]  /*12ab0*/  ULOP3.LUT UR8, UR36, 0x2, URZ, 0xfc, !UPT ;  /* 0x0000000224087892 */ /* 0x000fcc000f8efc3f */
[----:B------:R-:W-:-:S05]  /*12ac0*/  IMAD.U32 R2, RZ, RZ, UR8 ;  /* 0x00000008ff027e24 */ /* 0x000fca000f8e00ff */
[----:B------:R-:W-:-:S13]  /*12ad0*/  ISETP.NE.AND P2, PT, R2, 0x3, PT ;  /* 0x000000030200780c */ /* 0x000fda0003f45270 */
[----:B------:R-:W-:Y:S05]  /*12ae0*/  @!P2 BRA `(.L_x_6046) ;  /* 0x000000000004a947 */ /* 0x000fea0003800000 */
[----:B---3--:R-:W-:Y:S01]  /*12af0*/  BPT.TRAP 0x1 ;  /* 0x000000040000795c */ /* 0x008fe20000300000 */
.L_x_6046:
        /* <DEDUP_REMOVED lines=15> */
.L_x_6081:
[----:B------:R-:W2:Y:S02]  /*12bf0*/  SYNCS.PHASECHK.TRANS64.TRYWAIT P0, [R3+URZ], R2 ;  /* 0x00000002030075a7 */ /* 0x000ea4000800017f */
[----:B--2---:R-:W-:Y:S05]  /*12c00*/  @!P0 BRA `(.L_x_6048) ;  /* 0x0000000800448947 */ /* 0x004fea0003800000 */
.L_x_6082:
[----:B------:R-:W-:Y:S05]  /*12c10*/  @!P2 BRA `(.L_x_6049) ;  /* 0x000000000004a947 */ /* 0x000fea0003800000 */
[----:B---3--:R-:W-:Y:S01]  /*12c20*/  BPT.TRAP 0x1 ;  /* 0x000000040000795c */ /* 0x008fe20000300000 */
.L_x_6049:
[----:B--2---:R-:W-:-:S04]  /*12c30*/  VIADD R3, R8, 0x30c40 ;  /* 0x00030c4008037836 */ /* 0x004fc80000000000 */
[----:B------:R-:W-:-:S04]  /*12c40*/  IMAD R5, R0, 0x8, R3 ;  /* 0x0000000800057824 */ /* 0x000fc800078e0203 */
[----:B------:R-:W2:Y:S02]  /*12c50*/  SYNCS.PHASECHK.TRANS64.TRYWAIT P0, [R5+URZ], R4 ;  /* 0x00000004050075a7 */ /* 0x000ea4000800017f */
[----:B--2---:R-:W-:Y:S05]  /*12c60*/  @!P0 BRA `(.L_x_6050) ;  /* 0x0000000800408947 */ /* 0x004fea0003800000 */
.L_x_6083:
[----:B------:R-:W-:-:S07]  /*12c70*/  IMAD R3, R6, 0x8, R3 ;  /* 0x0000000806037824 */ /* 0x000fce00078e0203 */
.L_x_6051:
[----:B----4-:R4:W1:Y:S02]  /*12c80*/  SYNCS.PHASECHK.TRANS64.TRYWAIT P0, [R3+URZ], R2 ;  /* 0x00000002030075a7 */ /* 0x010864000800017f */
[----:B-1----:R-:W-:Y:S05]  /*12c90*/  @!P0 NANOSLEEP.SYNCS 0x989680 ;  /* 0x009896800000895d */ /* 0x002fea0003900000 */
[----:B------:R-:W1:Y:S02]  /*12ca0*/  @!P0 SYNCS.PHASECHK.TRANS64 P0, [R3+URZ], R2 ;  /* 0x00000002030085a7 */ /* 0x000e64000800007f */
[----:B-1----:R-:W-:Y:S05]  /*12cb0*/  @!P0 BRA `(.L_x_6051) ;  /* 0xfffffffc00f08947 */ /* 0x002fea000383ffff */
.L_x_5894:
[----:B---3--:R-:W-:Y:S05]  /*12cc0*/  BSYNC B6 ;  /* 0x0000000000067941 */ /* 0x008fea0003800000 */
.L_x_5888:
[----:B------:R-:W-:Y:S05]  /*12cd0*/  EXIT ;  /* 0x000000000000794d */ /* 0x000fea0003800000 */
.L_x_5905:
[----:B------:R-:W-:Y:S02]  /*12ce0*/  IMAD.MOV.U32 R13, RZ, RZ, R10 ;  /* 0x000000ffff0d7224 */ /* 0x000fe400078e000a */
[----:B------:R-:W-:Y:S02]  /*12cf0*/  IMAD.MOV.U32 R12, RZ, RZ, RZ ;  /* 0x000000ffff0c7224 */ /* 0x000fe400078e00ff */
[----:B------:R-:W-:Y:S02]  /*12d00*/  IMAD.MOV.U32 R11, RZ, RZ, 0x1f ;  /* 0x0000001fff0b7424 */ /* 0x000fe400078e00ff */
[----:B------:R-:W-:-:S07]  /*12d10*/  IMAD.MOV.U32 R15, RZ, RZ, -0x1 ;  /* 0xffffffffff0f7424 */ /* 0x000fce00078e00ff */
[----:B------:R-:W-:Y:S05]  /*12d20*/  WARPSYNC.COLLECTIVE R15, `(.L_x_6052) ;  /* 0x000000000f087348 */ /* 0x000fea0003c00000 */
[----:B------:R1:W2:Y:S02]  /*12d30*/  SHFL.IDX P6, R14, R13, R12, R11 ;  /* 0x0000000c0d0e7389 */ /* 0x0002a400000c000b */
[----:B-12---:R-:W-:Y:S01]  /*12d40*/  ENDCOLLECTIVE ;  /* 0x000000000000791b */ /* 0x006fe20003800000 */
.L_x_6052:
[----:B------:R-:W-:Y:S05]  /*12d50*/  BRA `(.L_x_6053) ;  /* 0xfffffee400b07947 */ /* 0x000fea000383ffff */
.L_x_5907:
[----:B--2---:R2:W3:Y:S02]  /*12d60*/  SYNCS.PHASECHK.TRANS64.TRYWAIT P0, [R16+URZ+0x30c00], R11 ;  /* 0x030c000b100075a7 */ /* 0x0044e4000800017f */
[----:B---3--:R-:W-:Y:S05]  /*12d70*/  @!P0 NANOSLEEP.SYNCS 0x989680 ;  /* 0x009896800000895d */ /* 0x008fea0003900000 */
[----:B------:R-:W3:Y:S02]  /*12d80*/  @!P0 SYNCS.PHASECHK.TRANS64 P0, [R16+URZ+0x30c00], R11 ;  /* 0x030c000b100085a7 */ /* 0x000ee4000800007f */
[----:B---3--:R-:W-:Y:S05]  /*12d90*/  @!P0 BRA `(.L_x_5907) ;  /* 0xfffffffc00f08947 */ /* 0x008fea000383ffff */
[----:B------:R-:W-:Y:S05]  /*12da0*/  BRA `(.L_x_5906) ;  /* 0xfffffee400f87947 */ /* 0x000fea000383ffff */
.L_x_5912:
[----:B--2---:R2:W3:Y:S02]  /*12db0*/  SYNCS.PHASECHK.TRANS64.TRYWAIT P0, [R8+URZ+0x30c10], R23 ;  /* 0x030c1017080075a7 */ /* 0x0044e4000800017f */
[----:B---3--:R-:W-:Y:S05]  /*12dc0*/  @!P0 NANOSLEEP.SYNCS 0x989680 ;  /* 0x009896800000895d */ /* 0x008fea0003900000 */
[----:B------:R-:W3:Y:S02]  /*12dd0*/  @!P0 SYNCS.PHASECHK.TRANS64 P0, [R8+URZ+0x30c10], R23 ;  /* 0x030c1017080085a7 */ /* 0x000ee4000800007f */
[----:B---3--:R-:W-:Y:S05]  /*12de0*/  @!P0 BRA `(.L_x_5912) ;  /* 0xfffffffc00f08947 */ /* 0x008fea000383ffff */
[----:B------:R-:W-:Y:S05]  /*12df0*/  BRA `(.L_x_5911) ;  /* 0xfffffef000987947 */ /* 0x000fea000383ffff */
.L_x_5916:
[----:B------:R1:W1:Y:S02]  /*12e00*/  SYNCS.PHASECHK.TRANS64.TRYWAIT P0, [R8+URZ+0x30c30], R23 ;  /* 0x030c3017080075a7 */ /* 0x000264000800017f */
[----:B-1----:R-:W-:Y:S05]  /*12e10*/  @!P0 NANOSLEEP.SYNCS 0x989680 ;  /* 0x009896800000895d */ /* 0x002fea0003900000 */
[----:B------:R-:W1:Y:S02]  /*12e20*/  @!P0 SYNCS.PHASECHK.TRANS64 P0, [R8+URZ+0x30c30], R23 ;  /* 0x030c3017080085a7 */ /* 0x000e64000800007f */
[----:B-1----:R-:W-:Y:S05]  /*12e30*/  @!P0 BRA `(.L_x_5916) ;  /* 0xfffffffc00f08947 */ /* 0x002fea000383ffff */
[----:B------:R-:W-:Y:S05]  /*12e40*/  BRA `(.L_x_5915) ;  /* 0xfffffef400987947 */ /* 0x000fea000383ffff */
.L_x_5924:
[----:B--2---:R2:W3:Y:S02]  /*12e50*/  SYNCS.PHASECHK.TRANS64.TRYWAIT P1, [R7+URZ+0x30c10], R20 ;  /* 0x030c1014070075a7 */ /* 0x0044e4000802017f */
[----:B---3--:R-:W-:Y:S05]  /*12e60*/  @!P1 NANOSLEEP.SYNCS 0x989680 ;  /* 0x009896800000995d */ /* 0x008fea0003900000 */
[----:B------:R-:W3:Y:S02]  /*12e70*/  @!P1 SYNCS.PHASECHK.TRANS64 P1, [R7+URZ+0x30c10], R20 ;  /* 0x030c1014070095a7 */ /* 0x000ee4000802007f */
[----:B---3--:R-:W-:Y:S05]  /*12e80*/  @!P1 BRA `(.L_x_5924) ;  /* 0xfffffffc00f09947 */ /* 0x008fea000383ffff */
[----:B------:R-:W-:Y:S05]  /*12e90*/  BRA `(.L_x_5923) ;  /* 0xffffff3400107947 */ /* 0x000fea000383ffff */
.L_x_5928:
[----:B------:R1:W1:Y:S02]  /*12ea0*/  SYNCS.PHASECHK.TRANS64.TRYWAIT P1, [R7+URZ+0x30c30], R20 ;  /* 0x030c3014070075a7 */ /* 0x000264000802017f */
[----:B-1----:R-:W-:Y:S05]  /*12eb0*/  @!P1 NANOSLEEP.SYNCS 0x989680 ;  /* 0x009896800000995d */ /* 0x002fea0003900000 */
[----:B------:R-:W1:Y:S02]  /*12ec0*/  @!P1 SYNCS.PHASECHK.TRANS64 P1, [R7+URZ+0x30c30], R20 ;  /* 0x030c3014070095a7 */ /* 0x000e64000802007f */
[----:B-1----:R-:W-:Y:S05]  /*12ed0*/  @!P1 BRA `(.L_x_5928) ;  /* 0xfffffffc00f09947 */ /* 0x002fea000383ffff */
[----:B------:R-:W-:Y:S05]  /*12ee0*/  BRA `(.L_x_5927) ;  /* 0xffffff3800247947 */ /* 0x000fea000383ffff */
.L_x_5936:
[----:B-1----:R1:W3:Y:S02]  /*12ef0*/  SYNCS.PHASECHK.TRANS64.TRYWAIT P0, [R7+URZ+0x30c10], R20 ;  /* 0x030c1014070075a7 */ /* 0x0022e4000800017f */
[----:B---3--:R-:W-:Y:S05]  /*12f00*/  @!P0 NANOSLEEP.SYNCS 0x989680 ;  /* 0x009896800000895d */ /* 0x008fea0003900000 */
[----:B------:R-:W3:Y:S02]  /*12f10*/  @!P0 SYNCS.PHASECHK.TRANS64 P0, [R7+URZ+0x30c10], R20 ;  /* 0x030c1014070085a7 */ /* 0x000ee4000800007f */
[----:B---3--:R-:W-:Y:S05]  /*12f20*/  @!P0 BRA `(.L_x_5936) ;  /* 0xfffffffc00f08947 */ /* 0x008fea000383ffff */
[----:B------:R-:W-:Y:S05]  /*12f30*/  BRA `(.L_x_5935) ;  /* 0xffffff6c00547947 */ /* 0x000fea000383ffff */
.L_x_5940:
[----:B------:R1:W1:Y:S02]  /*12f40*/  SYNCS.PHASECHK.TRANS64.TRYWAIT P0, [R7+URZ+0x30c30], R20 ;  /* 0x030c3014070075a7 */ /* 0x000264000800017f */
[----:B-1----:R-:W-:Y:S05]  /*12f50*/  @!P0 NANOSLEEP.SYNCS 0x989680 ;  /* 0x009896800000895d */ /* 0x002fea0003900000 */
[----:B------:R-:W1:Y:S02]  /*12f60*/  @!P0 SYNCS.PHASECHK.TRANS64 P0, [R7+URZ+0x30c30], R20 ;  /* 0x030c3014070085a7 */ /* 0x000e64000800007f */
[----:B-1----:R-:W-:Y:S05]  /*12f70*/  @!P0 BRA `(.L_x_5940) ;  /* 0xfffffffc00f08947 */ /* 0x002fea000383ffff */
[----:B------:R-:W-:Y:S05]  /*12f80*/  BRA `(.L_x_5939) ;  /* 0xffffff7000647947 */ /* 0x000fea000383ffff */
.L_x_5947:
[----:B------:R-:W-:Y:S01]  /*12f90*/  BSSY B0, `(.L_x_6054) ;  /* 0x0000005000007945 */ /* 0x000fe20003800000 */
[----:B------:R-:W-:-:S07]  /*12fa0*/  IMAD.MOV.U32 R15, RZ, RZ, -0x1 ;  /* 0xffffffffff0f7424 */ /* 0x000fce00078e00ff */
[----:B---3--:R-:W-:Y:S05]  /*12fb0*/  WARPSYNC.COLLECTIVE R15, `(.L_x_6055) ;  /* 0x000000000f087348 */ /* 0x008fea0003c00000 */
[----:B------:R-:W-:Y:S01]  /*12fc0*/  NOP ;  /* 0x0000000000007918 */ /* 0x000fe20000000000 */
[----:B---3--:R-:W-:Y:S01]  /*12fd0*/  ENDCOLLECTIVE ;  /* 0x000000000000791b */ /* 0x008fe20003800000 */
.L_x_6055:
[----:B------:R-:W-:Y:S05]  /*12fe0*/  BSYNC B0 ;  /* 0x0000000000007941 */ /* 0x000fea0003800000 */
.L_x_6054:
[----:B------:R-:W-:Y:S05]  /*12ff0*/  BRA `(.L_x_6056) ;  /* 0xffffffb000107947 */ /* 0x000fea000383ffff */
.L_x_5956:
[----:B------:R-:W-:Y:S01]  /*13000*/  BSSY B0, `(.L_x_6057) ;  /* 0x0000005000007945 */ /* 0x000fe20003800000 */
[----:B------:R-:W-:-:S07]  /*13010*/  IMAD.MOV.U32 R15, RZ, RZ, -0x1 ;  /* 0xffffffffff0f7424 */ /* 0x000fce00078e00ff */
[----:B-1-3--:R-:W-:Y:S05]  /*13020*/  WARPSYNC.COLLECTIVE R15, `(.L_x_6058) ;  /* 0x000000000f087348 */ /* 0x00afea0003c00000 */
[----:B------:R-:W-:Y:S01]  /*13030*/  NOP ;  /* 0x0000000000007918 */ /* 0x000fe20000000000 */
[----:B-1-3--:R-:W-:Y:S01]  /*13040*/  ENDCOLLECTIVE ;  /* 0x000000000000791b */ /* 0x00afe20003800000 */
.L_x_6058:
[----:B------:R-:W-:Y:S05]  /*13050*/  BSYNC B0 ;  /* 0x0000000000007941 */ /* 0x000fea0003800000 */
.L_x_6057:
[----:B------:R-:W-:Y:S05]  /*13060*/  BRA `(.L_x_6059) ;  /* 0xffffffb000f07947 */ /* 0x000fea000383ffff */
.L_x_5973:
[----:B------:R-:W-:Y:S01]  /*13070*/  BSSY B0, `(.L_x_6060) ;  /* 0x0000005000007945 */ /* 0x000fe20003800000 */
[----:B------:R-:W-:-:S07]  /*13080*/  IMAD.MOV.U32 R15, RZ, RZ, -0x1 ;  /* 0xffffffffff0f7424 */ /* 0x000fce00078e00ff */
[----:B------:R-:W-:Y:S05]  /*13090*/  WARPSYNC.COLLECTIVE R15, `(.L_x_6061) ;  /* 0x000000000f087348 */ /* 0x000fea0003c00000 */
[----:B------:R-:W-:Y:S01]  /*130a0*/  NOP ;  /* 0x0000000000007918 */ /* 0x000fe20000000000 */
[----:B------:R-:W-:Y:S01]  /*130b0*/  ENDCOLLECTIVE ;  /* 0x000000000000791b */ /* 0x000fe20003800000 */
.L_x_6061:
[----:B------:R-:W-:Y:S05]  /*130c0*/  BSYNC B0 ;  /* 0x0000000000007941 */ /* 0x000fea0003800000 */
.L_x_6060:
[----:B------:R-:W-:Y:S05]  /*130d0*/  BRA `(.L_x_6062) ;  /* 0xffffffc000387947 */ /* 0x000fea000383ffff */
.L_x_5986:
[----:B------:R-:W-:Y:S01]  /*130e0*/  BSSY B0, `(.L_x_6063) ;  /* 0x0000005000007945 */ /* 0x000fe20003800000 */
[----:B------:R-:W-:-:S07]  /*130f0*/  IMAD.MOV.U32 R15, RZ, RZ, -0x1 ;  /* 0xffffffffff0f7424 */ /* 0x000fce00078e00ff */
[----:B------:R-:W-:Y:S05]  /*13100*/  WARPSYNC.COLLECTIVE R15, `(.L_x_6064) ;  /* 0x000000000f087348 */ /* 0x000fea0003c00000 */
[----:B------:R-:W-:Y:S01]  /*13110*/  NOP ;  /* 0x0000000000007918 */ /* 0x000fe20000000000 */
[----:B------:R-:W-:Y:S01]  /*13120*/  ENDCOLLECTIVE ;  /* 0x000000000000791b */ /* 0x000fe20003800000 */
.L_x_6064:
[----:B------:R-:W-:Y:S05]  /*13130*/  BSYNC B0 ;  /* 0x0000000000007941 */ /* 0x000fea0003800000 */
.L_x_6063:
[----:B------:R-:W-:Y:S05]  /*13140*/  BRA `(.L_x_6065) ;  /* 0xffffffc400c87947 */ /* 0x000fea000383ffff */
.L_x_5998:
[----:B------:R-:W-:Y:S01]  /*13150*/  BSSY B0, `(.L_x_6066) ;  /* 0x0000005000007945 */ /* 0x000fe20003800000 */
[----:B------:R-:W-:-:S07]  /*13160*/  IMAD.MOV.U32 R15, RZ, RZ, -0x1 ;  /* 0xffffffffff0f7424 */ /* 0x000fce00078e00ff */
[----:B------:R-:W-:Y:S05]  /*13170*/  WARPSYNC.COLLECTIVE R15, `(.L_x_6067) ;  /* 0x000000000f087348 */ /* 0x000fea0003c00000 */
[----:B------:R-:W-:Y:S01]  /*13180*/  NOP ;  /* 0x0000000000007918 */ /* 0x000fe20000000000 */
[----:B------:R-:W-:Y:S01]  /*13190*/  ENDCOLLECTIVE ;  /* 0x000000000000791b */ /* 0x000fe20003800000 */
.L_x_6067:
[----:B------:R-:W-:Y:S05]  /*131a0*/  BSYNC B0 ;  /* 0x0000000000007941 */ /* 0x000fea0003800000 */
.L_x_6066:
[----:B------:R-:W-:Y:S05]  /*131b0*/  BRA `(.L_x_6068) ;  /* 0xffffffc800f07947 */ /* 0x000fea000383ffff */
.L_x_6026:
[----:B-1----:R1:W2:Y:S02]  /*131c0*/  SYNCS.PHASECHK.TRANS64.TRYWAIT P0, [R15+URZ+0x30c20], R0 ;  /* 0x030c20000f0075a7 */ /* 0x0022a4000800017f */
[----:B--2---:R-:W-:Y:S05]  /*131d0*/  @!P0 NANOSLEEP.SYNCS 0x989680 ;  /* 0x009896800000895d */ /* 0x004fea0003900000 */
[----:B------:R-:W2:Y:S02]  /*131e0*/  @!P0 SYNCS.PHASECHK.TRANS64 P0, [R15+URZ+0x30c20], R0 ;  /* 0x030c20000f0085a7 */ /* 0x000ea4000800007f */
[----:B--2---:R-:W-:Y:S05]  /*131f0*/  @!P0 BRA `(.L_x_6026) ;  /* 0xfffffffc00f08947 */ /* 0x004fea000383ffff */
[----:B------:R-:W-:Y:S05]  /*13200*/  BRA `(.L_x_6069) ;  /* 0xffffffe0005c7947 */ /* 0x000fea000383ffff */
.L_x_6030:
[----:B--2---:R2:W3:Y:S02]  /*13210*/  SYNCS.PHASECHK.TRANS64.TRYWAIT P1, [R15+URZ+0x30c40], R18 ;  /* 0x030c40120f0075a7 */ /* 0x0044e4000802017f */
[----:B---3--:R-:W-:Y:S05]  /*13220*/  @!P1 NANOSLEEP.SYNCS 0x989680 ;  /* 0x009896800000995d */ /* 0x008fea0003900000 */
[----:B------:R-:W3:Y:S02]  /*13230*/  @!P1 SYNCS.PHASECHK.TRANS64 P1, [R15+URZ+0x30c40], R18 ;  /* 0x030c40120f0095a7 */ /* 0x000ee4000802007f */
[----:B---3--:R-:W-:Y:S05]  /*13240*/  @!P1 BRA `(.L_x_6030) ;  /* 0xfffffffc00f09947 */ /* 0x008fea000383ffff */
[----:B------:R-:W-:Y:S05]  /*13250*/  BRA `(.L_x_6070) ;  /* 0xffffffe400c47947 */ /* 0x000fea000383ffff */
.L_x_6032:
[----:B-1----:R1:W3:Y:S02]  /*13260*/  SYNCS.PHASECHK.TRANS64.TRYWAIT P1, [R15+URZ+0x30c28], R18 ;  /* 0x030c28120f0075a7 */ /* 0x0022e4000802017f */
[----:B---3--:R-:W-:Y:S05]  /*13270*/  @!P1 NANOSLEEP.SYNCS 0x989680 ;  /* 0x009896800000995d */ /* 0x008fea0003900000 */
[----:B------:R-:W3:Y:S02]  /*13280*/  @!P1 SYNCS.PHASECHK.TRANS64 P1, [R15+URZ+0x30c28], R18 ;  /* 0x030c28120f0095a7 */ /* 0x000ee4000802007f */
[----:B---3--:R-:W-:Y:S05]  /*13290*/  @!P1 BRA `(.L_x_6032) ;  /* 0xfffffffc00f09947 */ /* 0x008fea000383ffff */
[----:B------:R-:W-:Y:S05]  /*132a0*/  BRA `(.L_x_6071) ;  /* 0xffffffe800487947 */ /* 0x000fea000383ffff */
.L_x_6034:
[----:B---3--:R3:W4:Y:S02]  /*132b0*/  SYNCS.PHASECHK.TRANS64.TRYWAIT P1, [R15+URZ+0x30c48], R18 ;  /* 0x030c48120f0075a7 */ /* 0x008724000802017f */
[----:B----4-:R-:W-:Y:S05]  /*132c0*/  @!P1 NANOSLEEP.SYNCS 0x989680 ;  /* 0x009896800000995d */ /* 0x010fea0003900000 */
[----:B------:R-:W4:Y:S02]  /*132d0*/  @!P1 SYNCS.PHASECHK.TRANS64 P1, [R15+URZ+0x30c48], R18 ;  /* 0x030c48120f0095a7 */ /* 0x000f24000802007f */
[----:B----4-:R-:W-:Y:S05]  /*132e0*/  @!P1 BRA `(.L_x_6034) ;  /* 0xfffffffc00f09947 */ /* 0x010fea000383ffff */
[----:B------:R-:W-:Y:S05]  /*132f0*/  BRA `(.L_x_6072) ;  /* 0xffffffe800cc7947 */ /* 0x000fea000383ffff */
.L_x_6036:
[----:B------:R-:W-:-:S07]  /*13300*/  SHF.L.U32 R4, R10, 0x1f, RZ ;  /* 0x0000001f0a047819 */ /* 0x000fce00000006ff */
.L_x_6073:
[----:B----4-:R4:W1:Y:S02]  /*13310*/  SYNCS.PHASECHK.TRANS64.TRYWAIT P1, [R15+URZ+0x30c20], R4 ;  /* 0x030c20040f0075a7 */ /* 0x010864000802017f */
[----:B-1----:R-:W-:Y:S05]  /*13320*/  @!P1 NANOSLEEP.SYNCS 0x989680 ;  /* 0x009896800000995d */ /* 0x002fea0003900000 */
[----:B------:R-:W1:Y:S02]  /*13330*/  @!P1 SYNCS.PHASECHK.TRANS64 P1, [R15+URZ+0x30c20], R4 ;  /* 0x030c20040f0095a7 */ /* 0x000e64000802007f */
[----:B-1----:R-:W-:Y:S05]  /*13340*/  @!P1 BRA `(.L_x_6073) ;  /* 0xfffffffc00f09947 */ /* 0x002fea000383ffff */
[----:B------:R-:W-:Y:S05]  /*13350*/  BRA `(.L_x_6074) ;  /* 0xffffffec00347947 */ /* 0x000fea000383ffff */
.L_x_6039:
[----:B----4-:R4:W1:Y:S02]  /*13360*/  SYNCS.PHASECHK.TRANS64.TRYWAIT P1, [R15+URZ+0x30c40], R12 ;  /* 0x030c400c0f0075a7 */ /* 0x010864000802017f */
[----:B-1----:R-:W-:Y:S05]  /*13370*/  @!P1 NANOSLEEP.SYNCS 0x989680 ;  /* 0x009896800000995d */ /* 0x002fea0003900000 */
[----:B------:R-:W1:Y:S02]  /*13380*/  @!P1 SYNCS.PHASECHK.TRANS64 P1, [R15+URZ+0x30c40], R12 ;  /* 0x030c400c0f0095a7 */ /* 0x000e64000802007f */
[----:B-1----:R-:W-:Y:S05]  /*13390*/  @!P1 BRA `(.L_x_6039) ;  /* 0xfffffffc00f09947 */ /* 0x002fea000383ffff */
[----:B------:R-:W-:Y:S05]  /*133a0*/  BRA `(.L_x_6075) ;  /* 0xffffffec00d47947 */ /* 0x000fea000383ffff */
.L_x_6041:
[----:B-1----:R1:W2:Y:S02]  /*133b0*/  SYNCS.PHASECHK.TRANS64.TRYWAIT P1, [R15+URZ+0x30c28], R12 ;  /* 0x030c280c0f0075a7 */ /* 0x0022a4000802017f */
[----:B--2---:R-:W-:Y:S05]  /*133c0*/  @!P1 NANOSLEEP.SYNCS 0x989680 ;  /* 0x009896800000995d */ /* 0x004fea0003900000 */
[----:B------:R-:W2:Y:S02]  /*133d0*/  @!P1 SYNCS.PHASECHK.TRANS64 P1, [R15+URZ+0x30c28], R12 ;  /* 0x030c280c0f0095a7 */ /* 0x000ea4000802007f */
[----:B--2---:R-:W-:Y:S05]  /*133e0*/  @!P1 BRA `(.L_x_6041) ;  /* 0xfffffffc00f09947 */ /* 0x004fea000383ffff */
[----:B------:R-:W-:Y:S05]  /*133f0*/  BRA `(.L_x_6076) ;  /* 0xfffffff0004c7947 */ /* 0x000fea000383ffff */
.L_x_6043:
[----:B------:R1:W1:Y:S02]  /*13400*/  SYNCS.PHASECHK.TRANS64.TRYWAIT P0, [R3+URZ+0x30c40], R0 ;  /* 0x030c4000030075a7 */ /* 0x000264000800017f */
[----:B-1----:R-:W-:Y:S05]  /*13410*/  @!P0 NANOSLEEP.SYNCS 0x989680 ;  /* 0x009896800000895d */ /* 0x002fea0003900000 */
[----:B------:R-:W1:Y:S02]  /*13420*/  @!P0 SYNCS.PHASECHK.TRANS64 P0, [R3+URZ+0x30c40], R0 ;  /* 0x030c4000030085a7 */ /* 0x000e64000800007f */
[----:B-1----:R-:W-:Y:S05]  /*13430*/  @!P0 BRA `(.L_x_6043) ;  /* 0xfffffffc00f08947 */ /* 0x002fea000383ffff */
[----:B------:R-:W-:Y:S05]  /*13440*/  BRA `(.L_x_6077) ;  /* 0xfffffff000e07947 */ /* 0x000fea000383ffff */
.L_x_6045:
[----:B------:R-:W-:Y:S01]  /*13450*/  BSSY B0, `(.L_x_6078) ;  /* 0x0000006000007945 */ /* 0x000fe20003800000 */
[----:B------:R-:W-:-:S07]  /*13460*/  IMAD.MOV.U32 R15, RZ, RZ, -0x1 ;  /* 0xffffffffff0f7424 */ /* 0x000fce00078e00ff */
[----:B---3--:R-:W-:Y:S05]  /*13470*/  WARPSYNC.COLLECTIVE R15, `(.L_x_6079) ;  /* 0x000000000f0c7348 */ /* 0x008fea0003c00000 */
[----:B------:R-:W-:Y:S02]  /*13480*/  ELECT P6, UR62, PT ;  /* 0x00000000003e782f */ /* 0x000fe400038c0000 */
[----:B------:R-:W-:Y:S01]  /*13490*/  MOV R14, UR62 ;  /* 0x0000003e000e7c02 */ /* 0x000fe20008000f00 */
[----:B---3--:R-:W-:Y:S10]  /*134a0*/  ENDCOLLECTIVE ;  /* 0x000000000000791b */ /* 0x008ff40003800000 */
.L_x_6079:
[----:B------:R-:W-:Y:S05]  /*134b0*/  BSYNC B0 ;  /* 0x0000000000007941 */ /* 0x000fea0003800000 */
.L_x_6078:
[----:B------:R-:W-:Y:S05]  /*134c0*/  BRA `(.L_x_6080) ;  /* 0xfffffff400747947 */ /* 0x000fea000383ffff */
.L_x_6047:
[----:B-1----:R1:W2:Y:S02]  /*134d0*/  SYNCS.PHASECHK.TRANS64.TRYWAIT P0, [R7+URZ], R4 ;  /* 0x00000004070075a7 */ /* 0x0022a4000800017f */
[----:B--2---:R-:W-:Y:S05]  /*134e0*/  @!P0 NANOSLEEP.SYNCS 0x989680 ;  /* 0x009896800000895d */ /* 0x004fea0003900000 */
[----:B------:R-:W2:Y:S02]  /*134f0*/  @!P0 SYNCS.PHASECHK.TRANS64 P0, [R7+URZ], R4 ;  /* 0x00000004070085a7 */ /* 0x000ea4000800007f */
[----:B--2---:R-:W-:Y:S05]  /*13500*/  @!P0 BRA `(.L_x_6047) ;  /* 0xfffffffc00f08947 */ /* 0x004fea000383ffff */
[----:B------:R-:W-:Y:S05]  /*13510*/  BRA `(.L_x_6081) ;  /* 0xfffffff400b47947 */ /* 0x000fea000383ffff */
.L_x_6048:
[----:B--2---:R2:W4:Y:S02]  /*13520*/  SYNCS.PHASECHK.TRANS64.TRYWAIT P0, [R3+URZ], R2 ;  /* 0x00000002030075a7 */ /* 0x004524000800017f */
[----:B----4-:R-:W-:Y:S05]  /*13530*/  @!P0 NANOSLEEP.SYNCS 0x989680 ;  /* 0x009896800000895d */ /* 0x010fea0003900000 */
[----:B------:R-:W4:Y:S02]  /*13540*/  @!P0 SYNCS.PHASECHK.TRANS64 P0, [R3+URZ], R2 ;  /* 0x00000002030085a7 */ /* 0x000f24000800007f */
[----:B----4-:R-:W-:Y:S05]  /*13550*/  @!P0 BRA `(.L_x_6048) ;  /* 0xfffffffc00f08947 */ /* 0x010fea000383ffff */
[----:B------:R-:W-:Y:S05]  /*13560*/  BRA `(.L_x_6082) ;  /* 0xfffffff400a87947 */ /* 0x000fea000383ffff */
.L_x_6050:
[----:B--2---:R2:W4:Y:S02]  /*13570*/  SYNCS.PHASECHK.TRANS64.TRYWAIT P0, [R5+URZ], R4 ;  /* 0x00000004050075a7 */ /* 0x004524000800017f */
[----:B----4-:R-:W-:Y:S05]  /*13580*/  @!P0 NANOSLEEP.SYNCS 0x989680 ;  /* 0x009896800000895d */ /* 0x010fea0003900000 */
[----:B------:R-:W4:Y:S02]  /*13590*/  @!P0 SYNCS.PHASECHK.TRANS64 P0, [R5+URZ], R4 ;  /* 0x00000004050085a7 */ /* 0x000f24000800007f */
[----:B----4-:R-:W-:Y:S05]  /*135a0*/  @!P0 BRA `(.L_x_6050) ;  /* 0xfffffffc00f08947 */ /* 0x010fea000383ffff */
[----:B------:R-:W-:Y:S05]  /*135b0*/  BRA `(.L_x_6083) ;  /* 0xfffffff400ac7947 */ /* 0x000fea000383ffff */
.L_x_6084:
        /* <DEDUP_REMOVED lines=12> */
.L_x_7416:


//--------------------- .text._ZN7cutlass13device_kernelIN5flash11enable_sm90INS1_16FlashAttnBwdSm90INS1_25CollectiveMainloopBwdSm90ILi2ELi2ELi2EN4cute5tupleIJNS5_1CILi1EEES8_S8_EEENS6_IJNS7_ILi128EEESA_NS7_ILi64EEEEEENS_10bfloat16_tEfNS_4arch4Sm90ELb1ELb0ELb0ELb0ELb0ELb1ELb0ELb0ELi2ELi1ELi2ELi2ELb0EEENS1_21CollectiveEpilogueBwdISC_SD_SF_Li256ELb0ELb0ELi1EEENS1_25SingleTileBwdLPTSchedulerILb0ELi128ELb0EEEEEEEEEvNT_6ParamsE --------------------------
	.section	.text._ZN7cutlass13device_kernelIN5flash11enable_sm90INS1_16FlashAttnBwdSm90INS1_25CollectiveMainloopBwdSm90ILi2ELi2ELi2EN4cute5tupleIJNS5_1CILi1EEES8_S8_EEENS6_IJNS7_ILi128EEESA_NS7_ILi64EEEEEENS_10bfloat16_tEfNS_4arch4Sm90ELb1ELb0ELb0ELb0ELb0ELb1ELb0ELb0ELi2ELi1ELi2ELi2ELb0EEENS1_21CollectiveEpilogueBwdISC_SD_SF_Li256ELb0ELb0ELi1EEENS1_25SingleTileBwdLPTSchedulerILb0ELi128ELb0EEEEEEEEEvNT_6ParamsE,"ax",@progbits
	.align	128
.text._ZN7cutlass13device_kernelIN5flash11enable_sm90INS1_16FlashAttnBwdSm90INS1_25CollectiveMainloopBwdSm90ILi2ELi2ELi2EN4cute5tupleIJNS5_1CILi1EEES8_S8_EEENS6_IJNS7_ILi128EEESA_NS7_ILi64EEEEEENS_10bfloat16_tEfNS_4arch4Sm90ELb1ELb0ELb0ELb0ELb0ELb1ELb0ELb0ELi2ELi1ELi2ELi2ELb0EEENS1_21CollectiveEpilogueBwdISC_SD_SF_Li256ELb0ELb0ELi1EEENS1_25SingleTileBwdLPTSchedulerILb0ELi128ELb0EEEEEEEEEvNT_6ParamsE:
        .type           _ZN7cutlass13device_kernelIN5flash11enable_sm90INS1_16FlashAttnBwdSm90INS1_25CollectiveMainloopBwdSm90ILi2ELi2ELi2EN4cute5tupleIJNS5_1CILi1EEES8_S8_EEENS6_IJNS7_ILi128EEESA_NS7_ILi64EEEEEENS_10bfloat16_tEfNS_4arch4Sm90ELb1ELb0ELb0ELb0ELb0ELb1ELb0ELb0ELi2ELi1ELi2ELi2ELb0EEENS1_21CollectiveEpilogueBwdISC_SD_SF_Li256ELb0ELb0ELi1EEENS1_25SingleTileBwdLPTSchedulerILb0ELi128ELb0EEEEEEEEEvNT_6ParamsE,@function
        .size           _ZN7cutlass13device_kernelIN5flash11enable_sm90INS1_16FlashAttnBwdSm90INS1_25CollectiveMainloopBwdSm90ILi2ELi2ELi2EN4cute5tupleIJNS5_1CILi1EEES8_S8_EEENS6_IJNS7_ILi128EEESA_NS7_ILi64EEEEEENS_10bfloat16_tEfNS_4arch4Sm90ELb1ELb0ELb0ELb0ELb0ELb1ELb0ELb0ELi2ELi1ELi2ELi2ELb0EEENS1_21CollectiveEpilogueBwdISC_SD_SF_Li256ELb0ELb0ELi1EEENS1_25SingleTileBwdLPTSchedulerILb0ELi128ELb0EEEEEEEEEvNT_6ParamsE,(.L_x_7417 - _ZN7cutlass13device_kernelIN5flash11enable_sm90INS1_16FlashAttnBwdSm90INS1_25CollectiveMainloopBwdSm90ILi2ELi2ELi2EN4cute5tupleIJNS5_1CILi1EEES8_S8_EEENS6_IJNS7_ILi128EEESA_NS7_ILi64EEEEEENS_10bfloat16_tEfNS_4arch4Sm90ELb1ELb0ELb0ELb0ELb0ELb1ELb0ELb0ELi2ELi1ELi2ELi2ELb0EEENS1_21CollectiveEpilogueBwdISC_SD_SF_Li256ELb0ELb0ELi1EEENS1_25SingleTileBwdLPTSchedulerILb0ELi128ELb0EEEEEEEEEvNT_6ParamsE)
        .other          _ZN7cutlass13device_kernelIN5flash11enable_sm90INS1_16FlashAttnBwdSm90INS1_25CollectiveMainloopBwdSm90ILi2ELi2ELi2EN4cute5tupleIJNS5_1CILi1EEES8_S8_EEENS6_IJNS7_ILi128EEESA_NS7_ILi64EEEEEENS_10bfloat16_tEfNS_4arch4Sm90ELb1ELb0ELb0ELb0ELb0ELb1ELb0ELb0ELi2ELi1ELi2ELi2ELb0EEENS1_21CollectiveEpilogueBwdISC_SD_SF_Li256ELb0ELb0ELi1EEENS1_25SingleTileBwdLPTSchedulerILb0ELi128ELb0EEEEEEEEEvNT_6ParamsE,@"STO_CUDA_ENTRY STV_DEFAULT"
_ZN7cutlass13device_kernelIN5flash11enable_sm90INS1_16FlashAttnBwdSm90INS1_25CollectiveMainloopBwdSm90ILi2ELi2ELi2EN4cute5tupleIJNS5_1CILi1EEES8_S8_EEENS6_IJNS7_ILi128EEESA_NS7_ILi64EEEEEENS_10bfloat16_tEfNS_4arch4Sm90ELb1ELb0ELb0ELb0ELb0ELb1ELb0ELb0ELi2ELi1ELi2ELi2ELb0EEENS1_21CollectiveEpilogueBwdISC_SD_SF_Li256ELb0ELb0ELi1EEENS1_25SingleTileBwdLPTSchedulerILb0ELi128ELb0EEEEEEEEEvNT_6ParamsE:
        /* <DEDUP_REMOVED lines=29> */
.L_x_6086:
[----:B------:R-:W-:Y:S05]  /*01d0*/  BSYNC B0 ;  /* 0x0000000000007941 */ /* 0x000fea0003800000 */
.L_x_6085:
        /* <DEDUP_REMOVED lines=34> */
.L_x_6087:
        /* <DEDUP_REMOVED lines=22> */
.L_x_6088:
        /* <DEDUP_REMOVED lines=8> */
.L_x_6091:
        /* <DEDUP_REMOVED lines=32> */
.L_x_6092:
[----:B------:R-:W-:Y:S01]  /*07e0*/  ULDC UR7, c[0x0][0xb44] ;  /* 0x0002d10000077ab9 */ /* 0x000fe20000000800 */
[----:B------:R-:W-:Y:S01]  /*07f0*/  UMOV UR36, UR10 ;  /* 0x0000000a00247c82 */ /* 0x000fe20008000000 */
[----:B------:R-:W-:-:S11]  /*0800*/  UISETP.NE.AND UP0, UPT, UR7, 0x1, UPT ;  /* 0x000000010700788c */ /* 0x000fd6000bf05270 */
[----:B------:R-:W-:Y:S02]  /*0810*/  @UP0 ULDC.64 UR8, c[0x0][0xb48] ;  /* 0x0002d20000080ab9 */ /* 0x000fe40000000a00 */
[----:B------:R-:W-:-:S04]  /*0820*/  UIMAD.WIDE.U32 UR4, UR10, UR8, URZ ;  /* 0x000000080a0472a5 */ /* 0x000fc8000f8e003f */
[----:B------:R-:W-:-:S04]  /*0830*/  @UP0 USHF.R.U32.HI UR36, URZ, UR9, UR5 ;  /* 0x000000093f240299 */ /* 0x000fc80008011605 */
[----:B------:R-:W-:-:S12]  /*0840*/  UIMAD UR4, UR36, UR7, URZ ;  /* 0x00000007240472a4 */ /* 0x000fd8000f8e023f */
.L_x_6093:
        /* <DEDUP_REMOVED lines=19> */
[----:B------:R-:W-:Y:S01]  /*0980*/  UIADD3 UR37, UR37, 0x7f, URZ ;  /* 0x0000007f25257890 */ /* 0x000fe2000fffe03f */
[----:B------:R-:W-:Y:S01]  /*0990*/  CS2R R182, SRZ ;  /* 0x0000000000b67805 */ /* 0x000fe2000001ff00 */
[----:B------:R-:W-:Y:S01]  /*09a0*/  UIADD3 UR5, -UR6, UR4, -UR5 ;  /* 0x0000000406057290 */ /* 0x000fe2000fffe905 */
[----:B------:R-:W-:Y:S01]  /*09b0*/  CS2R R180, SRZ ;  /* 0x0000000000b47805 */ /* 0x000fe2000001ff00 */
[----:B------:R-:W-:Y:S01]  /*09c0*/  USHF.R.S32.HI UR4, URZ, 0x1f, UR37 ;  /* 0x0000001f3f047899 */ /* 0x000fe20008011425 */
[----:B------:R-:W-:Y:S01]  /*09d0*/  CS2R R178, SRZ ;  /* 0x0000000000b27805 */ /* 0x000fe2000001ff00 */
[----:B------:R-:W-:Y:S01]  /*09e0*/  USHF.R.S32.HI UR6, URZ, 0x1f, UR5 ;  /* 0x0000001f3f067899 */ /* 0x000fe20008011405 */
[----:B------:R-:W-:Y:S01]  /*09f0*/  CS2R R176, SRZ ;  /* 0x0000000000b07805 */ /* 0x000fe2000001ff00 */
[----:B------:R-:W-:Y:S01]  /*0a00*/  ULEA.HI UR4, UR4, UR37, URZ, 0x7 ;  /* 0x0000002504047291 */ /* 0x000fe2000f8f383f */
[----:B------:R-:W-:Y:S01]  /*0a10*/  CS2R R174, SRZ ;  /* 0x0000000000ae7805 */ /* 0x000fe2000001ff00 */
[----:B------:R-:W-:Y:S01]  /*0a20*/  ULEA.HI UR6, UR6, UR5, URZ, 0x7 ;  /* 0x0000000506067291 */ /* 0x000fe2000f8f383f */
[----:B------:R-:W-:Y:S01]  /*0a30*/  CS2R R172, SRZ ;  /* 0x0000000000ac7805 */ /* 0x000fe2000001ff00 */
[----:B------:R-:W-:Y:S01]  /*0a40*/  USHF.R.S32.HI UR38, URZ, 0x7, UR4 ;  /* 0x000000073f267899 */ /* 0x000fe20008011404 */
[----:B------:R-:W-:Y:S01]  /*0a50*/  CS2R R170, SRZ ;  /* 0x0000000000aa7805 */ /* 0x000fe2000001ff00 */
[----:B------:R-:W-:Y:S01]  /*0a60*/  USHF.R.S32.HI UR6, URZ, 0x7, UR6 ;  /* 0x000000073f067899 */ /* 0x000fe20008011406 */
[----:B------:R-:W-:-:S02]  /*0a70*/  CS2R R168, SRZ ;  /* 0x0000000000a87805 */ /* 0x000fc4000001ff00 */
[----:B------:R-:W-:Y:S02]  /*0a80*/  CS2R R166, SRZ ;  /* 0x0000000000a67805 */ /* 0x000fe4000001ff00 */
[----:B------:R-:W-:Y:S02]  /*0a90*/  CS2R R164, SRZ ;  /* 0x0000000000a47805 */ /* 0x000fe4000001ff00 */
[----:B------:R-:W-:Y:S02]  /*0aa0*/  CS2R R162, SRZ ;  /* 0x0000000000a27805 */ /* 0x000fe4000001ff00 */
[----:B------:R-:W-:Y:S02]  /*0ab0*/  CS2R R160, SRZ ;  /* 0x0000000000a07805 */ /* 0x000fe4000001ff00 */
[----:B------:R-:W-:Y:S02]  /*0ac0*/  VIMNMX R16, RZ, UR6, !PT ;  /* 0x00000006ff107c48 */ /* 0x000fe4000ffe0100 */
[----:B------:R-:W-:-:S02]  /*0ad0*/  CS2R R158, SRZ ;  /* 0x00000000009e7805 */ /* 0x000fc4000001ff00 */
[----:B------:R-:W-:Y:S02]  /*0ae0*/  CS2R R156, SRZ ;  /* 0x00000000009c7805 */ /* 0x000fe4000001ff00 */
[----:B------:R-:W-:Y:S02]  /*0af0*/  CS2R R154, SRZ ;  /* 0x00000000009a7805 */ /* 0x000fe4000001ff00 */
[----:B------:R-:W-:Y:S02]  /*0b00*/  ISETP.LT.AND P1, PT, R16, UR38, PT ;  /* 0x0000002610007c0c */ /* 0x000fe4000bf21270 */
        /* <DEDUP_REMOVED lines=39> */
.L_x_6097:
        /* <DEDUP_REMOVED lines=15> */
.L_x_6096:
        /* <DEDUP_REMOVED lines=22> */
.L_x_6099:
        /* <DEDUP_REMOVED lines=15> */
.L_x_6098:
[----:B------:R-:W-:Y:S01]  /*10c0*/  SHF.R.S32.HI R6, RZ, 0x1f, R17 ;  /* 0x0000001fff067819 */ /* 0x000fe20000011411 */
[----:B------:R-:W-:-:S03]  /*10d0*/  UMOV UR4, 0xffffffff ;  /* 0xffffffff00047882 */ /* 0x000fc60000000000 */
[----:B------:R-:W-:-:S04]  /*10e0*/  LEA.HI R0, R6, R17, RZ, 0x7 ;  /* 0x0000001106007211 */ /* 0x000fc800078f38ff */
[----:B------:R-:W-:Y:S01]  /*10f0*/  SHF.R.S32.HI R13, RZ, 0x7, R0 ;  /* 0x00000007ff0d7819 */ /* 0x000fe20000011400 */
[----:B------:R-:W-:Y:S06]  /*1100*/  BRA.DIV UR4, `(.L_x_6100) ;  /* 0x000000c2040c7947 */ /* 0x000fec000b800000 */
[----:B------:R1:W2:Y:S02]  /*1110*/  SHFL.IDX PT, R14, R13, RZ, 0x1f ;  /* 0x00001fff0d0e7589 */ /* 0x0002a400000e0000 */
.L_x_6203:
[----:B------:R-:W-:Y:S01]  /*1120*/  SHF.L.U32 R9, RZ, 0x1f, RZ ;  /* 0x0000001fff097819 */ /* 0x000fe200000006ff */
[----:B------:R-:W3:Y:S01]  /*1130*/  LDC R10, c[0x0][0x74c] ;  /* 0x0001d300ff0a7b82 */ /* 0x000ee20000000800 */
[CC--:B------:R-:W-:Y:S01]  /*1140*/  LEA.HI R5, R6.reuse, R17.reuse, RZ, 0x5 ;  /* 0x0000001106057211 */ /* 0x0c0fe200078f28ff */
[----:B------:R-:W-:Y:S01]  /*1150*/  IMAD.SHL.U32 R3, R17, 0x40, RZ ;  /* 0x0000004011037824 */ /* 0x000fe200078e00ff */
[----:B------:R-:W-:Y:S02]  /*1160*/  LEA.HI R7, R6, R17, RZ, 0x4 ;  /* 0x0000001106077211 */ /* 0x000fe400078f20ff */
[----:B------:R-:W-:Y:S01]  /*1170*/  SHF.R.S32.HI R2, RZ, 0x5, R5 ;  /* 0x00000005ff027819 */ /* 0x000fe20000011405 */
[----:B------:R-:W4:Y:S02]  /*1180*/  SYNCS.PHASECHK.TRANS64.TRYWAIT P0, [R236+URZ+0x30c00], R9 ;  /* 0x030c0009ec0075a7 */ /* 0x000f24000800017f */
[----:B----4-:R-:W-:Y:S05]  /*1190*/  @P0 BRA `(.L_x_6101) ;  /* 0x0000000000080947 */ /* 0x010fea0003800000 */
[----:B------:R-:W4:Y:S02]  /*11a0*/  SYNCS.PHASECHK.TRANS64.TRYWAIT P0, [R236+URZ+0x30c00], R9 ;  /* 0x030c0009ec0075a7 */ /* 0x000f24000800017f */
[----:B----4-:R-:W-:Y:S05]  /*11b0*/  @!P0 BRA `(.L_x_6102) ;  /* 0x000000bc00fc8947 */ /* 0x010fea0003800000 */
.L_x_6101:
[----:B------:R-:W-:Y:S01]  /*11c0*/  SHF.R.S32.HI R8, RZ, 0x4, R7 ;  /* 0x00000004ff087819 */ /* 0x000fe20000011407 */
[----:B------:R-:W-:Y:S01]  /*11d0*/  ULDC UR5, c[0x0][0x290] ;  /* 0x0000a40000057ab9 */ /* 0x000fe20000000800 */
[----:B------:R-:W-:Y:S01]  /*11e0*/  IMAD.SHL.U32 R4, R2, 0x10, RZ ;  /* 0x0000001002047824 */ /* 0x000fe200078e00ff */
[----:B------:R-:W-:Y:S01]  /*11f0*/  LOP3.LUT R3, R3, 0x1c0, RZ, 0xc0, !PT ;  /* 0x000001c003037812 */ /* 0x000fe200078ec0ff */
[----:B------:R-:W-:Y:S01]  /*1200*/  UIADD3 UR4, UR37, -UR5, URZ ;  /* 0x8000000525047290 */ /* 0x000fe2000fffe03f */
[----:B----4-:R-:W-:Y:S02]  /*1210*/  LEA.HI R9, R7, R8, RZ, 0x1 ;  /* 0x0000000807097211 */ /* 0x010fe400078f08ff */
[----:B------:R-:W-:Y:S02]  /*1220*/  CS2R R182, SRZ ;  /* 0x0000000000b67805 */ /* 0x000fe4000001ff00 */
[----:B------:R-:W-:Y:S01]  /*1230*/  LEA.HI R2, R6, R17, RZ, 0x3 ;  /* 0x0000001106027211 */ /* 0x000fe200078f18ff */
[----:B------:R-:W-:Y:S01]  /*1240*/  ULEA UR4, UR36, UR4, 0x7 ;  /* 0x0000000424047291 */ /* 0x000fe2000f8e383f */
[----:B------:R-:W-:-:S02]  /*1250*/  LOP3.LUT R7, R3, 0x30, R4, 0xf8, !PT ;  /* 0x0000003003077812 */ /* 0x000fc400078ef804 */
[----:B------:R-:W-:Y:S02]  /*1260*/  CS2R R180, SRZ ;  /* 0x0000000000b47805 */ /* 0x000fe4000001ff00 */
[----:B------:R-:W-:Y:S02]  /*1270*/  LOP3.LUT R9, R9, 0x7ffffe, RZ, 0xc0, !PT ;  /* 0x007ffffe09097812 */ /* 0x000fe400078ec0ff */
[----:B------:R-:W-:Y:S02]  /*1280*/  CS2R R178, SRZ ;  /* 0x0000000000b27805 */ /* 0x000fe4000001ff00 */
[----:B------:R-:W-:Y:S02]  /*1290*/  LOP3.LUT R7, R7, 0x8, R2, 0xf8, !PT ;  /* 0x0000000807077812 */ /* 0x000fe400078ef802 */
[----:B------:R-:W-:Y:S02]  /*12a0*/  CS2R R176, SRZ ;  /* 0x0000000000b07805 */ /* 0x000fe4000001ff00 */
[----:B--2---:R-:W-:Y:S01]  /*12b0*/  LEA.HI R2, R14, R14, RZ, 0x1 ;  /* 0x0000000e0e027211 */ /* 0x004fe200078f08ff */
[----:B------:R-:W-:Y:S01]  /*12c0*/  IMAD.IADD R8, R8, 0x1, -R9 ;  /* 0x0000000108087824 */ /* 0x000fe200078e0a09 */
[----:B---3--:R-:W-:-:S02]  /*12d0*/  IADD3 R9, -R10, UR4, RZ ;  /* 0x000000040a097c10 */ /* 0x008fc4000fffe1ff */
[----:B------:R-:W-:Y:S02]  /*12e0*/  CS2R R174, SRZ ;  /* 0x0000000000ae7805 */ /* 0x000fe4000001ff00 */
[----:B------:R-:W-:Y:S02]  /*12f0*/  SHF.R.U32.HI R4, RZ, 0x3, R3 ;  /* 0x00000003ff047819 */ /* 0x000fe40000011603 */
[----:B------:R-:W-:Y:S02]  /*1300*/  CS2R R172, SRZ ;  /* 0x0000000000ac7805 */ /* 0x000fe4000001ff00 */
[----:B------:R-:W-:Y:S02]  /*1310*/  LOP3.LUT R3, R2, 0xffffe, RZ, 0xc0, !PT ;  /* 0x000ffffe02037812 */ /* 0x000fe400078ec0ff */
[----:B------:R-:W-:Y:S02]  /*1320*/  CS2R R170, SRZ ;  /* 0x0000000000aa7805 */ /* 0x000fe4000001ff00 */
[----:B------:R-:W-:-:S02]  /*1330*/  SHF.R.S32.HI R2, RZ, 0x1f, R9 ;  /* 0x0000001fff027819 */ /* 0x000fc40000011409 */
[----:B------:R-:W-:Y:S02]  /*1340*/  CS2R R168, SRZ ;  /* 0x0000000000a87805 */ /* 0x000fe4000001ff00 */
[----:B------:R-:W-:Y:S01]  /*1350*/  LOP3.LUT R4, R7, R4, RZ, 0x3c, !PT ;  /* 0x0000000407047212 */ /* 0x000fe200078e3cff */
[----:B------:R-:W-:Y:S01]  /*1360*/  IMAD R7, R13, 0x10, R8 ;  /* 0x000000100d077824 */ /* 0x000fe200078e0208 */
[----:B------:R-:W-:Y:S01]  /*1370*/  LEA.HI R9, R2, R9, RZ, 0x7 ;  /* 0x0000000902097211 */ /* 0x000fe200078f38ff */
[----:B------:R-:W-:Y:S01]  /*1380*/  IMAD.IADD R230, R14, 0x1, -R3 ;  /* 0x000000010ee67824 */ /* 0x000fe200078e0a03 */
[----:B------:R-:W-:Y:S01]  /*1390*/  LOP3.LUT R2, R0, 0xffffff80, RZ, 0xc0, !PT ;  /* 0xffffff8000027812 */ /* 0x000fe200078ec0ff */
[----:B------:R-:W-:Y:S01]  /*13a0*/  IMAD.U32 R3, R7, 0x200, R4 ;  /* 0x0000020007037824 */ /* 0x000fe200078e0004 */
[----:B------:R-:W-:Y:S01]  /*13b0*/  LEA.HI.SX32 R9, R9, 0x1, 0x19 ;  /* 0x0000000109097811 */ /* 0x000fe200078fcaff */
[----:B------:R-:W-:Y:S01]  /*13c0*/  IMAD.MOV.U32 R0, RZ, RZ, RZ ;  /* 0x000000ffff007224 */ /* 0x000fe200078e00ff */
[----:B------:R-:W-:Y:S01]  /*13d0*/  CS2R R166, SRZ ;  /* 0x0000000000a67805 */ /* 0x000fe2000001ff00 */
[----:B------:R-:W-:Y:S01]  /*13e0*/  IMAD.IADD R8, R17, 0x1, -R2 ;  /* 0x0000000111087824 */ /* 0x000fe200078e0a02 */
[----:B------:R2:W-:Y:S01]  /*13f0*/  STL [R1+0x38], R3 ;  /* 0x0000380301007387 */ /* 0x0005e20000100800 */
[----:B------:R-:W-:Y:S01]  /*1400*/  IMAD.MOV.U32 R4, RZ, RZ, RZ ;  /* 0x000000ffff047224 */ /* 0x000fe200078e00ff */
[----:B------:R-:W-:Y:S01]  /*1410*/  CS2R R164, SRZ ;  /* 0x0000000000a47805 */ /* 0x000fe2000001ff00 */
[--C-:B------:R-:W-:Y:S01]  /*1420*/  IMAD R7, R13, 0x400, R8.reuse ;  /* 0x000004000d077824 */ /* 0x100fe200078e0208 */
[----:B------:R-:W-:-:S02]  /*1430*/  SHF.R.S32.HI R10, RZ, 0x1f, R8 ;  /* 0x0000001fff0a7819 */ /* 0x000fc40000011408 */
[----:B------:R-:W-:Y:S02]  /*1440*/  CS2R R162, SRZ ;  /* 0x0000000000a27805 */ /* 0x000fe4000001ff00 */
[----:B------:R-:W-:Y:S01]  /*1450*/  CS2R R160, SRZ ;  /* 0x0000000000a07805 */ /* 0x000fe2000001ff00 */
[----:B------:R-:W-:Y:S01]  /*1460*/  IMAD.SHL.U32 R7, R7, 0x4, RZ ;  /* 0x0000000407077824 */ /* 0x000fe200078e00ff */
[----:B------:R-:W-:Y:S01]  /*1470*/  LEA.HI R11, R10, R8, RZ, 0x2 ;  /* 0x000000080a0b7211 */ /* 0x000fe200078f10ff */
[----:B------:R-:W-:Y:S01]  /*1480*/  STL [R1+0x28], R10 ;  /* 0x0000280a01007387 */ /* 0x000fe20000100800 */
[----:B--2---:R-:W-:Y:S02]  /*1490*/  VIMNMX R3, R9, UR38, PT ;  /* 0x0000002609037c48 */ /* 0x004fe4000bfe0100 */
[----:B------:R-:W-:Y:S02]  /*14a0*/  CS2R R158, SRZ ;  /* 0x00000000009e7805 */ /* 0x000fe4000001ff00 */
[----:B------:R-:W-:-:S02]  /*14b0*/  CS2R R156, SRZ ;  /* 0x00000000009c7805 */ /* 0x000fc4000001ff00 */
[----:B------:R-:W-:Y:S02]  /*14c0*/  CS2R R154, SRZ ;  /* 0x00000000009a7805 */ /* 0x000fe4000001ff00 */
[----:B------:R-:W-:Y:S01]  /*14d0*/  ISETP.GE.AND P0, PT, R16, R3, PT ;  /* 0x000000031000720c */ /* 0x000fe20003f06270 */
[----:B------:R2:W-:Y:S01]  /*14e0*/  STL [R1+0x4], R3 ;  /* 0x0000040301007387 */ /* 0x0005e20000100800 */
[----:B------:R-:W-:Y:S02]  /*14f0*/  CS2R R152, SRZ ;  /* 0x0000000000987805 */ /* 0x000fe4000001ff00 */
[----:B------:R-:W-:Y:S02]  /*1500*/  CS2R R214, SRZ ;  /* 0x0000000000d67805 */ /* 0x000fe4000001ff00 */
[----:B------:R-:W-:Y:S01]  /*1510*/  CS2R R212, SRZ ;  /* 0x0000000000d47805 */ /* 0x000fe2000001ff00 */
[----:B------:R3:W-:Y:S01]  /*1520*/  STL [R1+0x1c], R11 ;  /* 0x00001c0b01007387 */ /* 0x0007e20000100800 */
[----:B------:R-:W-:-:S02]  /*1530*/  CS2R R210, SRZ ;  /* 0x0000000000d27805 */ /* 0x000fc4000001ff00 */
[----:B------:R-:W-:Y:S02]  /*1540*/  CS2R R208, SRZ ;  /* 0x0000000000d07805 */ /* 0x000fe4000001ff00 */
[----:B------:R-:W-:Y:S02]  /*1550*/  CS2R R206, SRZ ;  /* 0x0000000000ce7805 */ /* 0x000fe4000001ff00 */
[----:B------:R-:W-:Y:S02]  /*1560*/  CS2R R204, SRZ ;  /* 0x0000000000cc7805 */ /* 0x000fe4000001ff00 */
[----:B------:R-:W-:Y:S02]  /*1570*/  CS2R R202, SRZ ;  /* 0x0000000000ca7805 */ /* 0x000fe4000001ff00 */
[----:B--2---:R-:W-:Y:S02]  /*1580*/  LOP3.LUT R3, R11, 0xfffffffc, RZ, 0xc0, !PT ;  /* 0xfffffffc0b037812 */ /* 0x004fe400078ec0ff */
        /* <DEDUP_REMOVED lines=10> */
[----:B------:R-:W-:Y:S01]  /*1630*/  IMAD.IADD R3, R8, 0x1, -R3 ;  /* 0x0000000108037824 */ /* 0x000fe200078e0a03 */
[----:B---3--:R-:W-:Y:S06]  /*1640*/  @P0 BRA `(.L_x_6103) ;  /* 0x0000003800980947 */ /* 0x008fec0003800000 */
[----:B------:R-:W-:Y:S01]  /*1650*/  UIMAD UR4, UR36, -0x80, UR5 ;  /* 0xffffff80240478a4 */ /* 0x000fe2000f8e0205 */
[----:B------:R-:W-:Y:S01]  /*1660*/  LEA.HI R8, R10, R8, RZ, 0x5 ;  /* 0x000000080a087211 */ /* 0x000fe200078f28ff */
[----:B------:R-:W-:Y:S01]  /*1670*/  IMAD.MOV.U32 R183, RZ, RZ, RZ ;  /* 0x000000ffffb77224 */ /* 0x000fe200078e00ff */
[----:B------:R-:W-:Y:S02]  /*1680*/  LOP3.LUT R0, R5, 0xffffffe0, RZ, 0xc0, !PT ;  /* 0xffffffe005007812 */ /* 0x000fe400078ec0ff */
[----:B------:R-:W-:Y:S01]  /*1690*/  LEA.HI R4, R13, R13, RZ, 0x1 ;  /* 0x0000000d0d047211 */ /* 0x000fe200078f08ff */
[----:B------:R-:W-:Y:S01]  /*16a0*/  IMAD.U32 R5, RZ, RZ, UR4 ;  /* 0x00000004ff057e24 */ /* 0x000fe2000f8e00ff */
[----:B------:R-:W-:Y:S01]  /*16b0*/  SHF.R.S32.HI R8, RZ, 0x5, R8 ;  /* 0x00000005ff087819 */ /* 0x000fe20000011408 */
[----:B------:R-:W-:Y:S01]  /*16c0*/  IMAD.IADD R0, R17, 0x1, -R0 ;  /* 0x0000000111007824 */ /* 0x000fe200078e0a00 */
[----:B------:R-:W-:Y:S02]  /*16d0*/  LOP3.LUT R4, R4, 0xfffffffe, RZ, 0xc0, !PT ;  /* 0xfffffffe04047812 */ /* 0x000fe400078ec0ff */
[----:B------:R-:W-:Y:S01]  /*16e0*/  SHF.R.S32.HI R7, RZ, 0x1f, R11 ;  /* 0x0000001fff077819 */ /* 0x000fe2000001140b */
[----:B------:R-:W-:Y:S01]  /*16f0*/  IMAD R10, R8, -0x10, R5 ;  /* 0xfffffff0080a7824 */ /* 0x000fe200078e0205 */
[----:B------:R-:W-:Y:S01]  /*1700*/  SHF.R.S32.HI R5, RZ, 0x1f, R0 ;  /* 0x0000001fff057819 */ /* 0x000fe20000011400 */
[----:B-1----:R-:W-:Y:S01]  /*1710*/  IMAD.IADD R13, R13, 0x1, -R4 ;  /* 0x000000010d0d7824 */ /* 0x002fe200078e0a04 */
[----:B------:R-:W-:-:S02]  /*1720*/  SHF.R.S32.HI R8, RZ, 0x2, R11 ;  /* 0x00000002ff087819 */ /* 0x000fc4000001140b */
[CC--:B------:R-:W-:Y:S02]  /*1730*/  LEA.HI R4, R5.reuse, R0.reuse, RZ, 0x3 ;  /* 0x0000000005047211 */ /* 0x0c0fe400078f18ff */
[----:B------:R-:W-:Y:S02]  /*1740*/  LEA.HI R5, R5, R0, RZ, 0x2 ;  /* 0x0000000005057211 */ /* 0x000fe400078f10ff */
[----:B------:R-:W-:Y:S02]  /*1750*/  LEA.HI R9, R7, R8, RZ, 0x3 ;  /* 0x0000000807097211 */ /* 0x000fe400078f18ff */
[--C-:B------:R-:W-:Y:S02]  /*1760*/  SHF.R.S32.HI R0, RZ, 0x3, R4.reuse ;  /* 0x00000003ff007819 */ /* 0x100fe40000011404 */
[----:B------:R-:W-:Y:S02]  /*1770*/  SHF.R.S32.HI R7, RZ, 0x1f, R4 ;  /* 0x0000001fff077819 */ /* 0x000fe40000011404 */
[----:B------:R-:W-:-:S02]  /*1780*/  LEA.HI R6, R6, R17, RZ, 0x2 ;  /* 0x0000001106067211 */ /* 0x000fc400078f10ff */
[----:B------:R-:W-:Y:S02]  /*1790*/  SHF.R.S32.HI R4, RZ, 0x2, R5 ;  /* 0x00000002ff047819 */ /* 0x000fe40000011405 */
[----:B------:R-:W-:Y:S02]  /*17a0*/  LOP3.LUT R9, R9, 0xfffffff8, RZ, 0xc0, !PT ;  /* 0xfffffff809097812 */ /* 0x000fe400078ec0ff */
[----:B------:R-:W-:Y:S01]  /*17b0*/  LOP3.LUT R14, R6, 0xfffffffc, RZ, 0xc0, !PT ;  /* 0xfffffffc060e7812 */ /* 0x000fe200078ec0ff */
[----:B------:R-:W-:Y:S01]  /*17c0*/  VIADD R6, R4, 0x8 ;  /* 0x0000000804067836 */ /* 0x000fe20000000000 */
[----:B------:R-:W-:Y:S02]  /*17d0*/  LEA.HI R7, R7, R0, RZ, 0x4 ;  /* 0x0000000007077211 */ /* 0x000fe400078f20ff */
[----:B------:R-:W-:Y:S01]  /*17e0*/  IADD3 R12, R10, R9, -R8 ;  /* 0x000000090a0c7210 */ /* 0x000fe20007ffe808 */
[----:B------:R-:W-:Y:S01]  /*17f0*/  IMAD.IADD R8, R17, 0x1, -R14 ;  /* 0x0000000111087824 */ /* 0x000fe200078e0a0e */
[----:B------:R-:W-:Y:S01]  /*1800*/  LOP3.LUT R9, R7, 0x1ffffff0, RZ, 0xc0, !PT ;  /* 0x1ffffff007097812 */ /* 0x000fe200078ec0ff */
[----:B------:R-:W-:Y:S01]  /*1810*/  VIADD R14, R4, 0x18 ;  /* 0x00000018040e7836 */ /* 0x000fe20000000000 */
[----:B------:R-:W-:Y:S01]  /*1820*/  LEA.HI R10, R6, R6, RZ, 0x1 ;  /* 0x00000006060a7211 */ /* 0x000fe200078f08ff */
[----:B------:R-:W-:Y:S01]  /*1830*/  IMAD R7, R13, -0x40, R12 ;  /* 0xffffffc00d077824 */ /* 0x000fe200078e020c */
[----:B------:R-:W-:Y:S01]  /*1840*/  LEA.HI R5, R5, R4, RZ, 0x1 ;  /* 0x0000000405057211 */ /* 0x000fe200078f08ff */
[----:B------:R-:W-:Y:S01]  /*1850*/  IMAD.IADD R0, R0, 0x1, -R9 ;  /* 0x0000000100007824 */ /* 0x000fe200078e0a09 */
[----:B------:R-:W-:Y:S01]  /*1860*/  LOP3.LUT R9, R10, 0xfffffffe, RZ, 0xc0, !PT ;  /* 0xfffffffe0a097812 */ /* 0x000fe200078ec0ff */
[----:B------:R-:W-:Y:S01]  /*1870*/  VIADD R12, R4, 0x10 ;  /* 0x00000010040c7836 */ /* 0x000fe20000000000 */
[----:B------:R-:W-:-:S02]  /*1880*/  LOP3.LUT R5, R5, 0xfffffffe, RZ, 0xc0, !PT ;  /* 0xfffffffe05057812 */ /* 0x000fc400078ec0ff */
[----:B------:R-:W-:Y:S01]  /*1890*/  LEA.HI R17, R14, R14, RZ, 0x1 ;  /* 0x0000000e0e117211 */ /* 0x000fe200078f08ff */
[----:B------:R-:W-:Y:S01]  /*18a0*/  IMAD.IADD R9, R6, 0x1, -R9 ;  /* 0x0000000106097824 */ /* 0x000fe200078e0a09 */
[----:B------:R-:W-:Y:S01]  /*18b0*/  LEA.HI R6, R12, R12, RZ, 0x1 ;  /* 0x0000000c0c067211 */ /* 0x000fe200078f08ff */
[----:B------:R-:W-:Y:S01]  /*18c0*/  IMAD.IADD R5, R4, 0x1, -R5 ;  /* 0x0000000104057824 */ /* 0x000fe200078e0a05 */
[--C-:B------:R-:W-:Y:S02]  /*18d0*/  SHF.R.S32.HI R4, RZ, 0x1, R10.reuse ;  /* 0x00000001ff047819 */ /* 0x100fe4000001140a */
[----:B------:R-:W-:Y:S01]  /*18e0*/  SHF.R.S32.HI R11, RZ, 0x1f, R10 ;  /* 0x0000001fff0b7819 */ /* 0x000fe2000001140a */
[----:B------:R-:W-:Y:S01]  /*18f0*/  IMAD R5, R0, 0x8, R5 ;  /* 0x0000000800057824 */ /* 0x000fe200078e0205 */
[----:B------:R-:W-:Y:S02]  /*1900*/  LOP3.LUT R13, R6, 0xfffffffe, RZ, 0xc0, !PT ;  /* 0xfffffffe060d7812 */ /* 0x000fe400078ec0ff */
[----:B------:R-:W-:-:S02]  /*1910*/  SHF.R.S32.HI R10, RZ, 0x1, R6 ;  /* 0x00000001ff0a7819 */ /* 0x000fc40000011406 */
[----:B------:R-:W-:Y:S01]  /*1920*/  SHF.R.S32.HI R15, RZ, 0x1f, R6 ;  /* 0x0000001fff0f7819 */ /* 0x000fe20000011406 */
[----:B------:R-:W-:Y:S01]  /*1930*/  IMAD.IADD R13, R12, 0x1, -R13 ;  /* 0x000000010c0d7824 */ /* 0x000fe200078e0a0d */
        /* <DEDUP_REMOVED lines=13> */
[----:B------:R-:W-:-:S02]  /*1a10*/  IMAD.IADD R6, R6, 0x1, -R19 ;  /* 0x0000000106067824 */ /* 0x000fc400078e0a13 */
[----:B------:R-:W-:Y:S02]  /*1a20*/  IMAD R4, R4, 0x8, R9 ;  /* 0x0000000804047824 */ /* 0x000fe400078e0209 */
[----:B------:R-:W-:Y:S02]  /*1a30*/  IMAD R0, R10, 0x8, R13 ;  /* 0x000000080a007824 */ /* 0x000fe400078e020d */
[----:B-1----:R-:W-:Y:S01]  /*1a40*/  IMAD R5, R6, 0x8, R17 ;  /* 0x0000000806057824 */ /* 0x002fe200078e0211 */
[----:B------:R1:W-:Y:S04]  /*1a50*/  STL [R1+0x10], R4 ;  /* 0x0000100401007387 */ /* 0x0003e80000100800 */
[----:B------:R2:W-:Y:S04]  /*1a60*/  STL [R1+0xc], R0 ;  /* 0x00000c0001007387 */ /* 0x0005e80000100800 */
[----:B------:R3:W-:Y:S01]  /*1a70*/  STL [R1+0x8], R5 ;  /* 0x0000080501007387 */ /* 0x0007e20000100800 */
[----:B-1----:R-:W-:-:S02]  /*1a80*/  IMAD.MOV.U32 R4, RZ, RZ, RZ ;  /* 0x000000ffff047224 */ /* 0x002fc400078e00ff */
[----:B--2---:R-:W-:-:S07]  /*1a90*/  IMAD.MOV.U32 R0, RZ, RZ, RZ ;  /* 0x000000ffff007224 */ /* 0x004fce00078e00ff */
.L_x_6114:
[----:B---3--:R-:W2:Y:S01]  /*1aa0*/  LDL R5, [R1+0x18] ;  /* 0x0000180001057983 */ /* 0x008ea20000100800 */
[----:B------:R-:W-:Y:S05]  /*1ab0*/  YIELD ;  /* 0x0000000000007946 */ /* 0x000fea0003800000 */
[----:B--2---:R-:W-:-:S04]  /*1ac0*/  LOP3.LUT R5, R5, 0x1, RZ, 0xfc, !PT ;  /* 0x0000000105057812 */ /* 0x004fc800078efcff */
[----:B------:R-:W-:-:S13]  /*1ad0*/  ISETP.NE.AND P0, PT, R5, 0x3, PT ;  /* 0x000000030500780c */ /* 0x000fda0003f05270 */
[----:B------:R-:W-:Y:S05]  /*1ae0*/  @!P0 BRA `(.L_x_6104) ;  /* 0x0000000000048947 */ /* 0x000fea0003800000 */
[----:B------:R-:W-:Y:S01]  /*1af0*/  BPT.TRAP 0x1 ;  /* 0x000000040000795c */ /* 0x000fe20000300000 */
.L_x_6104:
[----:B------:R-:W-:Y:S01]  /*1b00*/  IMAD R6, R0, 0x8, R236 ;  /* 0x0000000800067824 */ /* 0x000fe200078e02ec */
[----:B------:R-:W-:-:S04]  /*1b10*/  SHF.L.U32 R17, R4, 0x1f, RZ ;  /* 0x0000001f04117819 */ /* 0x000fc800000006ff */
[----:B------:R1:W2:Y:S01]  /*1b20*/  SYNCS.PHASECHK.TRANS64.TRYWAIT P1, [R6+URZ+0x30c10], R17 ;  /* 0x030c1011060075a7 */ /* 0x0002a2000802017f */
[----:B------:R-:W-:Y:S05]  /*1b30*/  @!P0 BRA `(.L_x_6105) ;  /* 0x0000000000048947 */ /* 0x000fea0003800000 */
[----:B------:R-:W-:Y:S01]  /*1b40*/  BPT.TRAP 0x1 ;  /* 0x000000040000795c */ /* 0x000fe20000300000 */
.L_x_6105:
[----:B------:R-:W-:-:S05]  /*1b50*/  VIADD R5, R236, 0x10000 ;  /* 0x00010000ec057836 */ /* 0x000fca0000000000 */
[----:B------:R-:W-:-:S04]  /*1b60*/  SHF.R.U32.HI R5, RZ, 0x4, R5 ;  /* 0x00000004ff057819 */ /* 0x000fc80000011605 */
[----:B------:R-:W-:Y:S01]  /*1b70*/  LOP3.LUT R5, R5, 0x3fff, RZ, 0xc0, !PT ;  /* 0x00003fff05057812 */ /* 0x000fe200078ec0ff */
[----:B--2---:R-:W-:Y:S06]  /*1b80*/  @P1 BRA `(.L_x_6106) ;  /* 0x0000000000081947 */ /* 0x004fec0003800000 */
[----:B------:R-:W2:Y:S02]  /*1b90*/  SYNCS.PHASECHK.TRANS64.TRYWAIT P1, [R6+URZ+0x30c10], R17 ;  /* 0x030c1011060075a7 */ /* 0x000ea4000802017f */
[----:B--2---:R-:W-:Y:S05]  /*1ba0*/  @!P1 BRA `(.L_x_6107) ;  /* 0x000000b400949947 */ /* 0x004fea0003800000 */
.L_x_6106:
        /* <DEDUP_REMOVED lines=31> */
[C---:B----4-:R-:W-:Y:S01]  /*1da0*/  IMAD R12, R0.reuse, 0x80, R12 ;  /* 0x00000080000c7824 */ /* 0x050fe200078e020c */
[----:B------:R-:W-:Y:S02]  /*1db0*/  WARPGROUP.DEPBAR.LE gsb0, 0x0 ;  /* 0x00008000000079c5 */ /* 0x000fe40000010000 */
[----:B------:R-:W-:Y:S01]  /*1dc0*/  WARPGROUP.ARRIVE ;  /* 0x00000000000079c5 */ /* 0x000fe20000000000 */
[----:B-----5:R-:W-:-:S02]  /*1dd0*/  IMAD R14, R0, 0x80, R13 ;  /* 0x00000080000e7824 */ /* 0x020fc400078e020d */
[----:B--2---:R-:W-:Y:S02]  /*1de0*/  IMAD R18, R0, 0x80, R11 ;  /* 0x0000008000127824 */ /* 0x004fe400078e020b */
[C---:B------:R-:W-:Y:S01]  /*1df0*/  IMAD R13, R3.reuse, 0x2, R10 ;  /* 0x00000002030d7824 */ /* 0x040fe200078e020a */
[----:B------:R-:W-:Y:S01]  /*1e00*/  HGMMA.64x128x16.F32.BF16 R88, gdesc[UR4], R88, gsb0 ;  /* 0x01e00000045879f0 */ /* 0x000fe20008001858 */
[----:B------:R-:W-:Y:S01]  /*1e10*/  UIADD3 UR6, UR8, 0x6, URZ ;  /* 0x0000000608067890 */ /* 0x000fe2000fffe03f */
[C---:B------:R-:W-:Y:S01]  /*1e20*/  IMAD R229, R3.reuse, 0x2, R12 ;  /* 0x0000000203e57824 */ /* 0x040fe200078e020c */
[----:B------:R-:W-:Y:S01]  /*1e30*/  UIADD3 UR4, UR10, 0x6, URZ ;  /* 0x000000060a047890 */ /* 0x000fe2000fffe03f */
[C---:B------:R-:W-:Y:S01]  /*1e40*/  IMAD R15, R3.reuse, 0x2, R14 ;  /* 0x00000002030f7824 */ /* 0x040fe200078e020e */
[----:B------:R-:W-:Y:S01]  /*1e50*/  UMOV UR7, 0x40000040 ;  /* 0x4000004000077882 */ /* 0x000fe20000000000 */
[----:B------:R-:W-:Y:S01]  /*1e60*/  UMOV UR5, 0x40000040 ;  /* 0x4000004000057882 */ /* 0x000fe20000000000 */
[----:B------:R-:W-:-:S02]  /*1e70*/  IMAD R227, R3, 0x2, R18 ;  /* 0x0000000203e37824 */ /* 0x000fc400078e0212 */
[--C-:B------:R-:W-:Y:S02]  /*1e80*/  IMAD R9, R13, 0x4, R236.reuse ;  /* 0x000000040d097824 */ /* 0x100fe400078e02ec */
        /* <DEDUP_REMOVED lines=18> */
.L_x_6108:
[----:B------:R1:W1:Y:S01]  /*1fb0*/  SYNCS.PHASECHK.TRANS64.TRYWAIT P1, [R6+URZ+0x30c30], R17 ;  /* 0x030c3011060075a7 */ /* 0x000262000802017f */
[----:B------:R-:W-:Y:S05]  /*1fc0*/  @!P0 BRA `(.L_x_6109) ;  /* 0x0000000000048947 */ /* 0x000fea0003800000 */
[----:B------:R-:W-:Y:S01]  /*1fd0*/  BPT.TRAP 0x1 ;  /* 0x000000040000795c */ /* 0x000fe20000300000 */
.L_x_6109:
[----:B------:R-:W5:Y:S01]  /*1fe0*/  LDC R15, c[0x0][0x280] ;  /* 0x0000a000ff0f7b82 */ /* 0x000f620000000800 */
[----:B------:R-:W-:-:S05]  /*1ff0*/  VIADD R13, R236, 0x18000 ;  /* 0x00018000ec0d7836 */ /* 0x000fca0000000000 */
[----:B------:R-:W-:-:S04]  /*2000*/  SHF.R.U32.HI R13, RZ, 0x4, R13 ;  /* 0x00000004ff0d7819 */ /* 0x000fc8000001160d */
[----:B------:R-:W-:Y:S01]  /*2010*/  LOP3.LUT R13, R13, 0x3fff, RZ, 0xc0, !PT ;  /* 0x00003fff0d0d7812 */ /* 0x000fe200078ec0ff */
[----:B-----5:R-:W-:-:S04]  /*2020*/  IMAD R18, R16, -0x80, R15 ;  /* 0xffffff8010127824 */ /* 0x020fc800078e020f */
[----:B------:R-:W-:Y:S01]  /*2030*/  IMAD R18, R3, -0x2, R18 ;  /* 0xfffffffe03127824 */ /* 0x000fe200078e0212 */
[----:B-1----:R-:W-:Y:S06]  /*2040*/  @P1 BRA `(.L_x_6110) ;  /* 0x0000000000081947 */ /* 0x002fec0003800000 */
[----:B------:R-:W1:Y:S02]  /*2050*/  SYNCS.PHASECHK.TRANS64.TRYWAIT P1, [R6+URZ+0x30c30], R17 ;  /* 0x030c3011060075a7 */ /* 0x000e64000802017f */
[----:B-1----:R-:W-:Y:S05]  /*2060*/  @!P1 BRA `(.L_x_6111) ;  /* 0x000000b000789947 */ /* 0x002fea0003800000 */
.L_x_6110:
[----:B------:R-:W-:Y:S01]  /*2070*/  LOP3.LUT R17, R13, 0x10000, RZ, 0xfc, !PT ;  /* 0x000100000d117812 */ /* 0x000fe200078efcff */
[----:B------:R-:W-:Y:S01]  /*2080*/  UIADD3 UR9, UR9, 0x4000, URZ ;  /* 0x0000400009097890 */ /* 0x000fe2000fffe03f */
[----:B------:R-:W-:Y:S01]  /*2090*/  IMAD.IADD R15, R18, 0x1, -R7 ;  /* 0x00000001120f7824 */ /* 0x000fe200078e0a07 */
[----:B------:R-:W-:Y:S01]  /*20a0*/  WARPGROUP.ARRIVE ;  /* 0x00000000000079c5 */ /* 0x000fe20000000000 */
[----:B------:R-:W-:Y:S01]  /*20b0*/  UMOV UR7, 0x40000040 ;  /* 0x4000004000077882 */ /* 0x000fe20000000000 */
[----:B------:R-:W-:Y:S01]  /*20c0*/  IMAD R18, R0, 0x400, R17 ;  /* 0x0000040000127824 */ /* 0x000fe200078e0211 */
[----:B------:R-:W-:Y:S01]  /*20d0*/  USHF.R.U32.HI UR9, URZ, 0x4, UR9 ;  /* 0x000000043f097899 */ /* 0x000fe20008011609 */
[----:B------:R-:W-:Y:S01]  /*20e0*/  ISETP.GT.AND P1, PT, R7, RZ, PT ;  /* 0x000000ff0700720c */ /* 0x000fe20003f24270 */
[----:B------:R-:W-:Y:S01]  /*20f0*/  UMOV UR5, 0x40000040 ;  /* 0x4000004000057882 */ /* 0x000fe20000000000 */
[----:B------:R-:W-:Y:S01]  /*2100*/  VIADD R19, R8, 0x4 ;  /* 0x0000000408137836 */ /* 0x000fe20000000000 */
[----:B------:R-:W-:Y:S01]  /*2110*/  R2UR UR8, R18 ;  /* 0x00000000120872ca */ /* 0x000fe200000e0000 */
[----:B------:R-:W-:Y:S01]  /*2120*/  ULOP3.LUT UR9, UR9, 0x3fff, URZ, 0xc0, !UPT ;  /* 0x00003fff09097892 */ /* 0x000fe2000f8ec03f */
[----:B------:R-:W-:Y:S01]  /*2130*/  SEL R17, R15, 0x80, P1 ;  /* 0x000000800f117807 */ /* 0x000fe20000800000 */
[C---:B------:R-:W-:Y:S01]  /*2140*/  VIADD R237, R8.reuse, 0x8 ;  /* 0x0000000808ed7836 */ /* 0x040fe20000000000 */
[----:B------:R-:W-:Y:S01]  /*2150*/  ULDC UR10, c[0x0][0x744] ;  /* 0x0001d100000a7ab9 */ /* 0x000fe20000000800 */
[----:B------:R-:W-:Y:S01]  /*2160*/  ULOP3.LUT UR9, UR9, 0x10000, URZ, 0xfc, !UPT ;  /* 0x0001000009097892 */ /* 0x000fe2000f8efc3f */
[C---:B------:R-:W-:Y:S01]  /*2170*/  ISETP.GT.AND P5, PT, R17.reuse, RZ, PT ;  /* 0x000000ff1100720c */ /* 0x040fe20003fa4270 */
[C---:B------:R-:W-:Y:S01]  /*2180*/  VIADD R234, R8.reuse, 0x10 ;  /* 0x0000001008ea7836 */ /* 0x040fe20000000000 */
[C---:B------:R-:W-:Y:S01]  /*2190*/  ISETP.GT.AND P6, PT, R17.reuse, 0x1, PT ;  /* 0x000000011100780c */ /* 0x040fe20003fc4270 */
[----:B--2---:R-:W-:Y:S01]  /*21a0*/  SHFL.IDX PT, R220, R9, R237, 0x1f ;  /* 0x00001fed09dc7589 */ /* 0x004fe200000e0000 */
[----:B------:R-:W-:Y:S01]  /*21b0*/  ISETP.GT.AND P1, PT, R17, 0x8, PT ;  /* 0x000000081100780c */ /* 0x000fe20003f24270 */
[----:B------:R-:W-:Y:S01]  /*21c0*/  VIADD R233, R8, 0x14 ;  /* 0x0000001408e97836 */ /* 0x000fe20000000000 */
[----:B------:R-:W-:Y:S01]  /*21d0*/  UMOV UR4, UR9 ;  /* 0x0000000900047c82 */ /* 0x000fe20008000000 */
[----:B------:R-:W-:Y:S01]  /*21e0*/  UMOV UR6, UR8 ;  /* 0x0000000800067c82 */ /* 0x000fe20008000000 */
[----:B------:R-:W-:Y:S01]  /*21f0*/  FSEL R88, R88, -INF , !P5 ;  /* 0xff80000058587808 */ /* 0x000fe20006800000 */
[----:B------:R-:W-:Y:S01]  /*2200*/  HGMMA.64x128x16.F32.BF16 R24, gdesc[UR4], RZ, !UPT, gsb0 ;  /* 0x01e00000041879f0 */ /* 0x000fe2000c0018ff */
[----:B------:R-:W-:Y:S01]  /*2210*/  UIADD3 UR6, UR8, 0x2, URZ ;  /* 0x0000000208067890 */ /* 0x000fe2000fffe03f */
[----:B------:R-:W-:Y:S01]  /*2220*/  FSEL R89, R89, -INF , !P6 ;  /* 0xff80000059597808 */ /* 0x000fe20007000000 */
[----:B------:R-:W-:Y:S01]  /*2230*/  UIADD3 UR4, UR9, 0x2, URZ ;  /* 0x0000000209047890 */ /* 0x000fe2000fffe03f */
[C---:B------:R-:W-:Y:S01]  /*2240*/  ISETP.GT.AND P2, PT, R17.reuse, 0x9, PT ;  /* 0x000000091100780c */ /* 0x040fe20003f44270 */
[----:B------:R-:W-:Y:S01]  /*2250*/  UMOV UR7, 0x40000040 ;  /* 0x4000004000077882 */ /* 0x000fe20000000000 */
[----:B------:R-:W-:Y:S01]  /*2260*/  UMOV UR5, 0x40000040 ;  /* 0x4000004000057882 */ /* 0x000fe20000000000 */
[C---:B------:R-:W-:Y:S01]  /*2270*/  ISETP.GT.AND P3, PT, R17.reuse, 0x10, PT ;  /* 0x000000101100780c */ /* 0x040fe20003f64270 */
[C---:B------:R-:W-:Y:S01]  /*2280*/  VIADD R232, R8.reuse, 0x18 ;  /* 0x0000001808e87836 */ /* 0x040fe20000000000 */
[C---:B------:R-:W-:Y:S01]  /*2290*/  ISETP.GT.AND P4, PT, R17.reuse, 0x11, PT ;  /* 0x000000111100780c */ /* 0x040fe20003f84270 */
[C---:B------:R-:W-:Y:S01]  /*22a0*/  VIADD R231, R8.reuse, 0x1c ;  /* 0x0000001c08e77836 */ /* 0x040fe20000000000 */
[C---:B------:R-:W-:Y:S01]  /*22b0*/  ISETP.GT.AND P5, PT, R17.reuse, 0x18, PT ;  /* 0x000000181100780c */ /* 0x040fe20003fa4270 */
[----:B------:R-:W1:Y:S01]  /*22c0*/  SHFL.IDX PT, R222, R9, R234, 0x1f ;  /* 0x00001fea09de7589 */ /* 0x000e6200000e0000 */
[C---:B------:R-:W-:Y:S01]  /*22d0*/  ISETP.GT.AND P6, PT, R17.reuse, 0x19, PT ;  /* 0x000000191100780c */ /* 0x040fe20003fc4270 */
[----:B------:R-:W-:Y:S01]  /*22e0*/  VIADD R235, R8, 0xc ;  /* 0x0000000c08eb7836 */ /* 0x000fe20000000000 */
[----:B------:R-:W-:Y:S01]  /*22f0*/  FSEL R92, R92, -INF , !P1 ;  /* 0xff8000005c5c7808 */ /* 0x000fe20004800000 */
[----:B------:R-:W2:Y:S01]  /*2300*/  SHFL.IDX PT, R18, R9, R8, 0x1f ;  /* 0x00001f0809127589 */ /* 0x000ea200000e0000 */
[----:B------:R-:W-:Y:S01]  /*2310*/  ISETP.GT.AND P1, PT, R17, 0x20, PT ;  /* 0x000000201100780c */ /* 0x000fe20003f24270 */
[----:B------:R-:W-:Y:S01]  /*2320*/  IMAD R13, R0, 0x400, R13 ;  /* 0x00000400000d7824 */ /* 0x000fe200078e020d */
[----:B------:R-:W-:Y:S01]  /*2330*/  FSEL R93, R93, -INF , !P2 ;  /* 0xff8000005d5d7808 */ /* 0x000fe20005000000 */
[----:B---3--:R-:W-:Y:S01]  /*2340*/  SHFL.IDX PT, R225, R12, R8, 0x1f ;  /* 0x00001f080ce17589 */ /* 0x008fe200000e0000 */
[----:B------:R-:W-:-:S02]  /*2350*/  FSEL R96, R96, -INF , !P3 ;  /* 0xff80000060607808 */ /* 0x000fc40005800000 */
[----:B------:R-:W-:Y:S01]  /*2360*/  FSEL R97, R97, -INF , !P4 ;  /* 0xff80000061617808 */ /* 0x000fe20006000000 */
[----:B------:R-:W-:Y:S01]  /*2370*/  SHFL.IDX PT, R221, R9, R235, 0x1f ;  /* 0x00001feb09dd7589 */ /* 0x000fe200000e0000 */
[----:B------:R-:W-:Y:S02]  /*2380*/  FSEL R100, R100, -INF , !P5 ;  /* 0xff80000064647808 */ /* 0x000fe40006800000 */
[----:B------:R-:W-:Y:S01]  /*2390*/  FSEL R101, R101, -INF , !P6 ;  /* 0xff80000065657808 */ /* 0x000fe20007000000 */
[----:B----4-:R-:W-:Y:S01]  /*23a0*/  SHFL.IDX PT, R224, R10, R237, 0x1f ;  /* 0x00001fed0ae07589 */ /* 0x010fe200000e0000 */
[C---:B------:R-:W-:Y:S02]  /*23b0*/  ISETP.GT.AND P2, PT, R17.reuse, 0x21, PT ;  /* 0x000000211100780c */ /* 0x040fe40003f44270 */
[C---:B------:R-:W-:Y:S01]  /*23c0*/  ISETP.GT.AND P3, PT, R17.reuse, 0x28, PT ;  /* 0x000000281100780c */ /* 0x040fe20003f64270 */
[----:B------:R-:W-:Y:S01]  /*23d0*/  SHFL.IDX PT, R226, R10, R233, 0x1f ;  /* 0x00001fe90ae27589 */ /* 0x000fe200000e0000 */
[----:B------:R-:W-:-:S02]  /*23e0*/  ISETP.GT.AND P4, PT, R17, 0x29, PT ;  /* 0x000000291100780c */ /* 0x000fc40003f84270 */
[C---:B------:R-:W-:Y:S01]  /*23f0*/  ISETP.GT.AND P5, PT, R17.reuse, 0x30, PT ;  /* 0x000000301100780c */ /* 0x040fe20003fa4270 */
[----:B-1----:R-:W-:Y:S01]  /*2400*/  FFMA.FTZ R21, R96, UR10, -R222 ;  /* 0x0000000a60157c23 */ /* 0x002fe200080108de */
[C---:B------:R-:W-:Y:S01]  /*2410*/  ISETP.GT.AND P6, PT, R17.reuse, 0x31, PT ;  /* 0x000000311100780c */ /* 0x040fe20003fc4270 */
[----:B------:R-:W1:Y:S01]  /*2420*/  SHFL.IDX PT, R96, R12, R19, 0x1f ;  /* 0x00001f130c607589 */ /* 0x000e6200000e0000 */
[----:B------:R-:W-:Y:S01]  /*2430*/  FSEL R104, R104, -INF , !P1 ;  /* 0xff80000068687808 */ /* 0x000fe20004800000 */
[----:B--2---:R-:W-:Y:S01]  /*2440*/  FFMA.FTZ R88, R88, UR10, -R18 ;  /* 0x0000000a58587c23 */ /* 0x004fe20008010812 */
[----:B------:R-:W-:Y:S02]  /*2450*/  ISETP.GT.AND P1, PT, R17, 0x38, PT ;  /* 0x000000381100780c */ /* 0x000fe40003f24270 */
[----:B------:R-:W-:Y:S01]  /*2460*/  FSEL R105, R105, -INF , !P2 ;  /* 0xff80000069697808 */ /* 0x000fe20005000000 */
[----:B------:R2:W3:Y:S01]  /*2470*/  MUFU.EX2 R217, R88 ;  /* 0x0000005800d97308 */ /* 0x0004e20000000800 */
[----:B------:R-:W-:-:S02]  /*2480*/  FSEL R108, R108, -INF , !P3 ;  /* 0xff8000006c6c7808 */ /* 0x000fc40005800000 */
[----:B------:R-:W-:Y:S02]  /*2490*/  FSEL R109, R109, -INF , !P4 ;  /* 0xff8000006d6d7808 */ /* 0x000fe40006000000 */
[----:B------:R-:W-:Y:S02]  /*24a0*/  FSEL R112, R112, -INF , !P5 ;  /* 0xff80000070707808 */ /* 0x000fe40006800000 */
[----:B------:R-:W-:Y:S02]  /*24b0*/  FSEL R113, R113, -INF , !P6 ;  /* 0xff80000071717808 */ /* 0x000fe40007000000 */
[C---:B------:R-:W-:Y:S02]  /*24c0*/  ISETP.GT.AND P2, PT, R17.reuse, 0x39, PT ;  /* 0x000000391100780c */ /* 0x040fe40003f44270 */
[C---:B------:R-:W-:Y:S02]  /*24d0*/  ISETP.GT.AND P3, PT, R17.reuse, 0x40, PT ;  /* 0x000000401100780c */ /* 0x040fe40003f64270 */
[----:B------:R-:W-:-:S02]  /*24e0*/  ISETP.GT.AND P4, PT, R17, 0x41, PT ;  /* 0x000000411100780c */ /* 0x000fc40003f84270 */
[C---:B------:R-:W-:Y:S02]  /*24f0*/  ISETP.GT.AND P5, PT, R17.reuse, 0x48, PT ;  /* 0x000000481100780c */ /* 0x040fe40003fa4270 */
[----:B------:R-:W-:Y:S01]  /*2500*/  ISETP.GT.AND P6, PT, R17, 0x49, PT ;  /* 0x000000491100780c */ /* 0x000fe20003fc4270 */
[----:B-1----:R-:W-:Y:S01]  /*2510*/  FFMA.FTZ R22, R105, UR10, -R96 ;  /* 0x0000000a69167c23 */ /* 0x002fe20008010860 */
[----:B------:R-:W-:Y:S02]  /*2520*/  FSEL R116, R116, -INF , !P1 ;  /* 0xff80000074747808 */ /* 0x000fe40004800000 */
[----:B------:R-:W-:Y:S02]  /*2530*/  ISETP.GT.AND P1, PT, R17, 0x50, PT ;  /* 0x000000501100780c */ /* 0x000fe40003f24270 */
[----:B------:R-:W-:Y:S01]  /*2540*/  FSEL R117, R117, -INF , !P2 ;  /* 0xff80000075757808 */ /* 0x000fe20005000000 */
[----:B------:R-:W-:Y:S01]  /*2550*/  MUFU.EX2 R22, R22 ;  /* 0x0000001600167308 */ /* 0x000fe20000000800 */
        /* <DEDUP_REMOVED lines=8> */
[C---:B------:R-:W-:Y:S02]  /*25e0*/  ISETP.GT.AND P6, PT, R17.reuse, 0x61, PT ;  /* 0x000000611100780c */ /* 0x040fe40003fc4270 */
[----:B------:R-:W-:Y:S02]  /*25f0*/  FSEL R128, R128, -INF , !P1 ;  /* 0xff80000080807808 */ /* 0x000fe40004800000 */
[----:B------:R-:W-:Y:S02]  /*2600*/  ISETP.GT.AND P1, PT, R17, 0x68, PT ;  /* 0x000000681100780c */ /* 0x000fe40003f24270 */
[----:B------:R-:W-:Y:S02]  /*2610*/  FSEL R129, R129, -INF , !P2 ;  /* 0xff80000081817808 */ /* 0x000fe40005000000 */
        /* <DEDUP_REMOVED lines=9> */
[----:B------:R-:W-:Y:S01]  /*26b0*/  VIADD R17, R15, 0x8 ;  /* 0x000000080f117836 */ /* 0x000fe20000000000 */
[----:B------:R-:W-:Y:S01]  /*26c0*/  FSEL R140, R140, -INF , !P1 ;  /* 0xff8000008c8c7808 */ /* 0x000fe20004800000 */
[----:B------:R-:W1:Y:S01]  /*26d0*/  SHFL.IDX PT, R15, R9, R19, 0x1f ;  /* 0x00001f13090f7589 */ /* 0x000e6200000e0000 */
[----:B------:R-:W-:Y:S02]  /*26e0*/  ISETP.GT.AND P1, PT, R7, 0x8, PT ;  /* 0x000000080700780c */ /* 0x000fe40003f24270 */
[----:B------:R-:W-:Y:S02]  /*26f0*/  FSEL R149, R149, -INF , !P6 ;  /* 0xff80000095957808 */ /* 0x000fe40007000000 */
[----:B------:R-:W-:-:S02]  /*2700*/  SEL R17, R17, 0x80, P1 ;  /* 0x0000008011117807 */ /* 0x000fc40000800000 */
[----:B------:R-:W-:Y:S02]  /*2710*/  FSEL R141, R141, -INF , !P2 ;  /* 0xff8000008d8d7808 */ /* 0x000fe40005000000 */
[C---:B------:R-:W-:Y:S02]  /*2720*/  ISETP.GT.AND P6, PT, R17.reuse, RZ, PT ;  /* 0x000000ff1100720c */ /* 0x040fe40003fc4270 */
[----:B------:R-:W-:Y:S02]  /*2730*/  ISETP.GT.AND P1, PT, R17, 0x1, PT ;  /* 0x000000011100780c */ /* 0x000fe40003f24270 */
[----:B------:R-:W-:Y:S02]  /*2740*/  FSEL R144, R144, -INF , !P3 ;  /* 0xff80000090907808 */ /* 0x000fe40005800000 */
[----:B------:R-:W-:Y:S02]  /*2750*/  FSEL R145, R145, -INF , !P4 ;  /* 0xff80000091917808 */ /* 0x000fe40006000000 */
[----:B------:R-:W-:-:S02]  /*2760*/  FSEL R148, R148, -INF , !P5 ;  /* 0xff80000094947808 */ /* 0x000fc40006800000 */
[----:B------:R-:W-:Y:S02]  /*2770*/  FSEL R216, R90, -INF , !P6 ;  /* 0xff8000005ad87808 */ /* 0x000fe40007000000 */
[----:B------:R-:W-:Y:S01]  /*2780*/  FSEL R91, R91, -INF , !P1 ;  /* 0xff8000005b5b7808 */ /* 0x000fe20004800000 */
[----:B------:R-:W-:Y:S02]  /*2790*/  WARPGROUP.DEPBAR.LE gsb0, 0x0 ;  /* 0x00008000000079c5 */ /* 0x000fe40000010000 */
[----:B------:R-:W-:Y:S01]  /*27a0*/  WARPGROUP.ARRIVE ;  /* 0x00000000000079c5 */ /* 0x000fe20000000000 */
[----:B------:R-:W-:Y:S01]  /*27b0*/  ISETP.GT.AND P2, PT, R17, 0x8, PT ;  /* 0x000000081100780c */ /* 0x000fe20003f44270 */
[--C-:B-1----:R-:W-:Y:S01]  /*27c0*/  FFMA.FTZ R218, R89, UR10, -R15.reuse ;  /* 0x0000000a59da7c23 */ /* 0x102fe2000801080f */
[C---:B------:R-:W-:Y:S01]  /*27d0*/  ISETP.GT.AND P3, PT, R17.reuse, 0x9, PT ;  /* 0x000000091100780c */ /* 0x040fe20003f64270 */
[----:B------:R-:W1:Y:S01]  /*27e0*/  SHFL.IDX PT, R89, R9, R233, 0x1f ;  /* 0x00001fe909597589 */ /* 0x000e6200000e0000 */
[C---:B------:R-:W-:Y:S01]  /*27f0*/  ISETP.GT.AND P4, PT, R17.reuse, 0x10, PT ;  /* 0x000000101100780c */ /* 0x040fe20003f84270 */
[----:B------:R-:W-:Y:S01]  /*2800*/  HGMMA.64x128x16.F32.BF16 R24, gdesc[UR4], R24, gsb0 ;  /* 0x01e00000041879f0 */ /* 0x000fe20008001818 */
[----:B------:R-:W-:Y:S01]  /*2810*/  UIADD3 UR6, UR8, 0x4, URZ ;  /* 0x0000000408067890 */ /* 0x000fe2000fffe03f */
[C---:B------:R-:W-:Y:S01]  /*2820*/  ISETP.GT.AND P5, PT, R17.reuse, 0x11, PT ;  /* 0x000000111100780c */ /* 0x040fe20003fa4270 */
[----:B------:R-:W-:Y:S01]  /*2830*/  UIADD3 UR4, UR9, 0x4, URZ ;  /* 0x0000000409047890 */ /* 0x000fe2000fffe03f */
[C---:B------:R-:W-:Y:S01]  /*2840*/  ISETP.GT.AND P6, PT, R17.reuse, 0x18, PT ;  /* 0x000000181100780c */ /* 0x040fe20003fc4270 */
[----:B------:R-:W-:Y:S01]  /*2850*/  UMOV UR7, 0x40000040 ;  /* 0x4000004000077882 */ /* 0x000fe20000000000 */
[----:B------:R-:W-:Y:S01]  /*2860*/  UMOV UR5, 0x40000040 ;  /* 0x4000004000057882 */ /* 0x000fe20000000000 */
[----:B------:R-:W-:Y:S01]  /*2870*/  ISETP.GT.AND P1, PT, R17, 0x19, PT ;  /* 0x000000191100780c */ /* 0x000fe20003f24270 */
[----:B------:R-:W4:Y:S01]  /*2880*/  SHFL.IDX PT, R90, R9, R232, 0x1f ;  /* 0x00001fe8095a7589 */ /* 0x000f2200000e0000 */
[----:B------:R-:W-:Y:S01]  /*2890*/  FSEL R94, R94, -INF , !P2 ;  /* 0xff8000005e5e7808 */ /* 0x000fe20005000000 */
[----:B------:R-:W-:Y:S01]  /*28a0*/  FFMA.FTZ R219, R91, UR10, -R15 ;  /* 0x0000000a5bdb7c23 */ /* 0x000fe2000801080f */
[----:B------:R-:W-:Y:S01]  /*28b0*/  FSEL R95, R95, -INF , !P3 ;  /* 0xff8000005f5f7808 */ /* 0x000fe20005800000 */
[----:B------:R-:W-:Y:S01]  /*28c0*/  FFMA.FTZ R216, R216, UR10, -R18 ;  /* 0x0000000ad8d87c23 */ /* 0x000fe20008010812 */
[----:B------:R-:W-:Y:S01]  /*28d0*/  FSEL R98, R98, -INF , !P4 ;  /* 0xff80000062627808 */ /* 0x000fe20006000000 */
[--C-:B------:R-:W-:Y:S01]  /*28e0*/  FFMA.FTZ R18, R93, UR10, -R221.reuse ;  /* 0x0000000a5d127c23 */ /* 0x100fe200080108dd */
[----:B------:R-:W-:Y:S01]  /*28f0*/  FSEL R99, R99, -INF , !P5 ;  /* 0xff80000063637808 */ /* 0x000fe20006800000 */
[----:B------:R-:W-:Y:S01]  /*2900*/  FFMA.FTZ R221, R95, UR10, -R221 ;  /* 0x0000000a5fdd7c23 */ /* 0x000fe200080108dd */
[----:B------:R-:W-:Y:S01]  /*2910*/  FSEL R102, R102, -INF , !P6 ;  /* 0xff80000066667808 */ /* 0x000fe20007000000 */
[----:B------:R-:W-:Y:S01]  /*2920*/  FFMA.FTZ R222, R98, UR10, -R222 ;  /* 0x0000000a62de7c23 */ /* 0x000fe200080108de */
[----:B------:R-:W-:Y:S01]  /*2930*/  FSEL R103, R103, -INF , !P1 ;  /* 0xff80000067677808 */ /* 0x000fe20004800000 */
[----:B------:R-:W-:Y:S01]  /*2940*/  SHFL.IDX PT, R98, R12, R233, 0x1f ;  /* 0x00001fe90c627589 */ /* 0x000fe200000e0000 */
[----:B------:R-:W-:Y:S01]  /*2950*/  ISETP.GT.AND P2, PT, R17, 0x20, PT ;  /* 0x000000201100780c */ /* 0x000fe20003f44270 */
[----:B-1----:R-:W-:Y:S01]  /*2960*/  FFMA.FTZ R15, R97, UR10, -R89 ;  /* 0x0000000a610f7c23 */ /* 0x002fe20008010859 */
[C---:B------:R-:W-:Y:S01]  /*2970*/  ISETP.GT.AND P3, PT, R17.reuse, 0x21, PT ;  /* 0x000000211100780c */ /* 0x040fe20003f64270 */
[----:B------:R-:W1:Y:S01]  /*2980*/  SHFL.IDX PT, R97, R12, R235, 0x1f ;  /* 0x00001feb0c617589 */ /* 0x000e6200000e0000 */
[C---:B------:R-:W-:Y:S01]  /*2990*/  ISETP.GT.AND P4, PT, R17.reuse, 0x28, PT ;  /* 0x000000281100780c */ /* 0x040fe20003f84270 */
[----:B------:R-:W5:Y:S01]  /*29a0*/  MUFU.EX2 R218, R218 ;  /* 0x000000da00da7308 */ /* 0x000f620000000800 */
[----:B------:R-:W-:-:S02]  /*29b0*/  ISETP.GT.AND P5, PT, R17, 0x29, PT ;  /* 0x000000291100780c */ /* 0x000fc40003fa4270 */
[C---:B------:R-:W-:Y:S02]  /*29c0*/  ISETP.GT.AND P6, PT, R17.reuse, 0x30, PT ;  /* 0x000000301100780c */ /* 0x040fe40003fc4270 */
[----:B------:R-:W-:Y:S01]  /*29d0*/  ISETP.GT.AND P1, PT, R17, 0x31, PT ;  /* 0x000000311100780c */ /* 0x000fe20003f24270 */
[----:B----4-:R-:W-:Y:S01]  /*29e0*/  FFMA.FTZ R19, R100, UR10, -R90 ;  /* 0x0000000a64137c23 */ /* 0x010fe2000801085a */
[----:B------:R-:W-:Y:S01]  /*29f0*/  FSEL R106, R106, -INF , !P2 ;  /* 0xff8000006a6a7808 */ /* 0x000fe20005000000 */
[----:B------:R-:W2:Y:S01]  /*2a00*/  SHFL.IDX PT, R100, R12, R237, 0x1f ;  /* 0x00001fed0c647589 */ /* 0x000ea200000e0000 */
[----:B------:R-:W-:Y:S01]  /*2a10*/  FSEL R107, R107, -INF , !P3 ;  /* 0xff8000006b6b7808 */ /* 0x000fe20005800000 */
[----:B------:R-:W4:Y:S01]  /*2a20*/  MUFU.EX2 R216, R216 ;  /* 0x000000d800d87308 */ /* 0x000f220000000800 */
[----:B------:R-:W-:Y:S01]  /*2a30*/  FSEL R110, R110, -INF , !P4 ;  /* 0xff8000006e6e7808 */ /* 0x000fe20006000000 */
[----:B------:R-:W-:Y:S01]  /*2a40*/  FFMA.FTZ R106, R106, UR10, -R225 ;  /* 0x0000000a6a6a7c23 */ /* 0x000fe200080108e1 */
[----:B------:R-:W-:Y:S01]  /*2a50*/  FSEL R111, R111, -INF , !P5 ;  /* 0xff8000006f6f7808 */ /* 0x000fe20006800000 */
[----:B------:R-:W-:Y:S01]  /*2a60*/  FFMA.FTZ R107, R107, UR10, -R96 ;  /* 0x0000000a6b6b7c23 */ /* 0x000fe20008010860 */
[----:B------:R-:W-:Y:S01]  /*2a70*/  FSEL R114, R114, -INF , !P6 ;  /* 0xff80000072727808 */ /* 0x000fe20007000000 */
[----:B------:R-:W-:Y:S01]  /*2a80*/  FFMA.FTZ R96, R129, UR10, -R226 ;  /* 0x0000000a81607c23 */ /* 0x000fe200080108e2 */
[----:B------:R-:W-:Y:S01]  /*2a90*/  FSEL R115, R115, -INF , !P1 ;  /* 0xff80000073737808 */ /* 0x000fe20004800000 */
[----:B------:R-:W3:Y:S01]  /*2aa0*/  SHFL.IDX PT, R129, R11, R8, 0x1f ;  /* 0x00001f080b817589 */ /* 0x000ee200000e0000 */
[C---:B------:R-:W-:Y:S01]  /*2ab0*/  ISETP.GT.AND P2, PT, R17.reuse, 0x38, PT ;  /* 0x000000381100780c */ /* 0x040fe20003f44270 */
[----:B------:R-:W4:Y:S01]  /*2ac0*/  MUFU.EX2 R219, R219 ;  /* 0x000000db00db7308 */ /* 0x000f220000000800 */
[----:B------:R-:W-:Y:S01]  /*2ad0*/  ISETP.GT.AND P3, PT, R17, 0x39, PT ;  /* 0x000000391100780c */ /* 0x000fe20003f64270 */
[--C-:B-1----:R-:W-:Y:S01]  /*2ae0*/  FFMA.FTZ R23, R109, UR10, -R97.reuse ;  /* 0x0000000a6d177c23 */ /* 0x102fe20008010861 */
[C---:B------:R-:W-:Y:S01]  /*2af0*/  ISETP.GT.AND P4, PT, R17.reuse, 0x40, PT ;  /* 0x000000401100780c */ /* 0x040fe20003f84270 */
[----:B------:R-:W1:Y:S01]  /*2b00*/  SHFL.IDX PT, R109, R12, R231, 0x1f ;  /* 0x00001fe70c6d7589 */ /* 0x000e6200000e0000 */
[----:B------:R-:W-:Y:S01]  /*2b10*/  ISETP.GT.AND P5, PT, R17, 0x41, PT ;  /* 0x000000411100780c */ /* 0x000fe20003fa4270 */
[----:B------:R-:W-:Y:S01]  /*2b20*/  FFMA.FTZ R111, R111, UR10, -R97 ;  /* 0x0000000a6f6f7c23 */ /* 0x000fe20008010861 */
[C---:B------:R-:W-:Y:S01]  /*2b30*/  ISETP.GT.AND P6, PT, R17.reuse, 0x48, PT ;  /* 0x000000481100780c */ /* 0x040fe20003fc4270 */
[----:B------:R-:W-:Y:S01]  /*2b40*/  MUFU.EX2 R96, R96 ;  /* 0x0000006000607308 */ /* 0x000fe20000000800 */
[----:B------:R-:W-:-:S02]  /*2b50*/  ISETP.GT.AND P1, PT, R17, 0x49, PT ;  /* 0x000000491100780c */ /* 0x000fc40003f24270 */
[----:B------:R-:W-:Y:S01]  /*2b60*/  FSEL R118, R118, -INF , !P2 ;  /* 0xff80000076767808 */ /* 0x000fe20005000000 */
[--C-:B--2---:R-:W-:Y:S01]  /*2b70*/  FFMA.FTZ R88, R108, UR10, -R100.reuse ;  /* 0x0000000a6c587c23 */ /* 0x104fe20008010864 */
[----:B------:R-:W-:Y:S01]  /*2b80*/  FSEL R119, R119, -INF , !P3 ;  /* 0xff80000077777808 */ /* 0x000fe20005800000 */
[----:B------:R-:W2:Y:S01]  /*2b90*/  SHFL.IDX PT, R108, R12, R232, 0x1f ;  /* 0x00001fe80c6c7589 */ /* 0x000ea200000e0000 */
[----:B------:R-:W-:Y:S01]  /*2ba0*/  FSEL R122, R122, -INF , !P4 ;  /* 0xff8000007a7a7808 */ /* 0x000fe20006000000 */
[----:B------:R-:W-:Y:S01]  /*2bb0*/  FFMA.FTZ R110, R110, UR10, -R100 ;  /* 0x0000000a6e6e7c23 */ /* 0x000fe20008010864 */
[----:B------:R-:W-:Y:S01]  /*2bc0*/  FSEL R123, R123, -INF , !P5 ;  /* 0xff8000007b7b7808 */ /* 0x000fe20006800000 */
[----:B------:R-:W-:Y:S01]  /*2bd0*/  MUFU.EX2 R18, R18 ;  /* 0x0000001200127308 */ /* 0x000fe20000000800 */
[----:B------:R-:W-:Y:S02]  /*2be0*/  FSEL R126, R126, -INF , !P6 ;  /* 0xff8000007e7e7808 */ /* 0x000fe40007000000 */
[----:B------:R-:W-:Y:S01]  /*2bf0*/  FSEL R127, R127, -INF , !P1 ;  /* 0xff8000007f7f7808 */ /* 0x000fe20004800000 */
[----:B---3--:R-:W-:Y:S01]  /*2c00*/  FFMA.FTZ R100, R136, UR10, -R129 ;  /* 0x0000000a88647c23 */ /* 0x008fe20008010881 */
[C---:B------:R-:W-:Y:S01]  /*2c10*/  ISETP.GT.AND P2, PT, R17.reuse, 0x50, PT ;  /* 0x000000501100780c */ /* 0x040fe20003f44270 */
[----:B------:R-:W3:Y:S01]  /*2c20*/  SHFL.IDX PT, R136, R11, R234, 0x1f ;  /* 0x00001fea0b887589 */ /* 0x000ee200000e0000 */
[C---:B------:R-:W-:Y:S01]  /*2c30*/  ISETP.GT.AND P3, PT, R17.reuse, 0x51, PT ;  /* 0x000000511100780c */ /* 0x040fe20003f64270 */
[----:B------:R-:W-:Y:S01]  /*2c40*/  FFMA.FTZ R126, R126, UR10, -R224 ;  /* 0x0000000a7e7e7c23 */ /* 0x000fe200080108e0 */
[----:B------:R-:W-:Y:S01]  /*2c50*/  ISETP.GT.AND P4, PT, R17, 0x58, PT ;  /* 0x000000581100780c */ /* 0x000fe20003f84270 */
[----:B-1----:R-:W-:Y:S01]  /*2c60*/  FFMA.FTZ R119, R119, UR10, -R109 ;  /* 0x0000000a77777c23 */ /* 0x002fe2000801086d */
[C---:B------:R-:W-:Y:S01]  /*2c70*/  ISETP.GT.AND P5, PT, R17.reuse, 0x59, PT ;  /* 0x000000591100780c */ /* 0x040fe20003fa4270 */
[----:B------:R-:W-:Y:S01]  /*2c80*/  MUFU.EX2 R221, R221 ;  /* 0x000000dd00dd7308 */ /* 0x000fe20000000800 */
[----:B------:R-:W-:-:S02]  /*2c90*/  ISETP.GT.AND P6, PT, R17, 0x60, PT ;  /* 0x000000601100780c */ /* 0x000fc40003fc4270 */
[----:B------:R-:W-:Y:S02]  /*2ca0*/  ISETP.GT.AND P1, PT, R17, 0x61, PT ;  /* 0x000000611100780c */ /* 0x000fe40003f24270 */
[----:B------:R-:W-:Y:S02]  /*2cb0*/  FSEL R130, R130, -INF , !P2 ;  /* 0xff80000082827808 */ /* 0x000fe40005000000 */
[----:B------:R-:W-:Y:S01]  /*2cc0*/  FSEL R131, R131, -INF , !P3 ;  /* 0xff80000083837808 */ /* 0x000fe20005800000 */
[----:B--2---:R-:W-:Y:S01]  /*2cd0*/  FFMA.FTZ R91, R116, UR10, -R108 ;  /* 0x0000000a745b7c23 */ /* 0x004fe2000801086c */
[----:B------:R-:W-:Y:S01]  /*2ce0*/  FSEL R134, R134, -INF , !P4 ;  /* 0xff80000086867808 */ /* 0x000fe20006000000 */
[----:B------:R-:W-:Y:S01]  /*2cf0*/  FFMA.FTZ R116, R102, UR10, -R90 ;  /* 0x0000000a66747c23 */ /* 0x000fe2000801085a */
[----:B------:R-:W-:Y:S01]  /*2d00*/  FSEL R135, R135, -INF , !P5 ;  /* 0xff80000087877808 */ /* 0x000fe20006800000 */
[----:B------:R1:W-:Y:S01]  /*2d10*/  MUFU.EX2 R90, R91 ;  /* 0x0000005b005a7308 */ /* 0x0003e20000000800 */
[----:B------:R-:W-:Y:S01]  /*2d20*/  FSEL R138, R138, -INF , !P6 ;  /* 0xff8000008a8a7808 */ /* 0x000fe20007000000 */
[----:B------:R-:W-:Y:S01]  /*2d30*/  FFMA.FTZ R118, R118, UR10, -R108 ;  /* 0x0000000a76767c23 */ /* 0x000fe2000801086c */
[----:B------:R-:W-:Y:S01]  /*2d40*/  FSEL R139, R139, -INF , !P1 ;  /* 0xff8000008b8b7808 */ /* 0x000fe20004800000 */
[----:B------:R-:W-:Y:S01]  /*2d50*/  FFMA.FTZ R131, R131, UR10, -R226 ;  /* 0x0000000a83837c23 */ /* 0x000fe200080108e2 */
[C---:B------:R-:W-:Y:S01]  /*2d60*/  ISETP.GT.AND P2, PT, R17.reuse, 0x68, PT ;  /* 0x000000681100780c */ /* 0x040fe20003f44270 */
[----:B---3--:R-:W-:Y:S01]  /*2d70*/  FFMA.FTZ R102, R144, UR10, -R136 ;  /* 0x0000000a90667c23 */ /* 0x008fe20008010888 */
[C---:B------:R-:W-:Y:S01]  /*2d80*/  ISETP.GT.AND P3, PT, R17.reuse, 0x69, PT ;  /* 0x000000691100780c */ /* 0x040fe20003f64270 */
[----:B------:R-:W2:Y:S01]  /*2d90*/  MUFU.EX2 R126, R126 ;  /* 0x0000007e007e7308 */ /* 0x000ea20000000800 */
[----:B------:R-:W-:Y:S01]  /*2da0*/  ISETP.GT.AND P4, PT, R17, 0x70, PT ;  /* 0x000000701100780c */ /* 0x000fe20003f84270 */
[----:B-1----:R-:W-:Y:S01]  /*2db0*/  FFMA.FTZ R91, R117, UR10, -R109 ;  /* 0x0000000a755b7c23 */ /* 0x002fe2000801086d */
[C---:B------:R-:W-:Y:S01]  /*2dc0*/  ISETP.GT.AND P5, PT, R17.reuse, 0x71, PT ;  /* 0x000000711100780c */ /* 0x040fe20003fa4270 */
[----:B------:R-:W-:Y:S01]  /*2dd0*/  SHFL.IDX PT, R117, R10, R235, 0x1f ;  /* 0x00001feb0a757589 */ /* 0x000fe200000e0000 */
[C---:B------:R-:W-:Y:S01]  /*2de0*/  ISETP.GT.AND P6, PT, R17.reuse, 0x78, PT ;  /* 0x000000781100780c */ /* 0x040fe20003fc4270 */
[----:B------:R-:W-:Y:S01]  /*2df0*/  FFMA.FTZ R138, R138, UR10, -R129 ;  /* 0x0000000a8a8a7c23 */ /* 0x000fe20008010881 */
[----:B------:R-:W-:Y:S01]  /*2e00*/  ISETP.GT.AND P1, PT, R17, 0x79, PT ;  /* 0x000000791100780c */ /* 0x000fe20003f24270 */
[--C-:B------:R-:W-:Y:S01]  /*2e10*/  FFMA.FTZ R17, R92, UR10, -R220.reuse ;  /* 0x0000000a5c117c23 */ /* 0x100fe200080108dc */
[----:B------:R-:W-:Y:S01]  /*2e20*/  FFMA.FTZ R220, R94, UR10, -R220 ;  /* 0x0000000a5edc7c23 */ /* 0x000fe200080108dc */
[----:B------:R-:W1:Y:S01]  /*2e30*/  SHFL.IDX PT, R92, R9, R231, 0x1f ;  /* 0x00001fe7095c7589 */ /* 0x000e6200000e0000 */
[----:B------:R-:W-:Y:S01]  /*2e40*/  FFMA.FTZ R94, R124, UR10, -R224 ;  /* 0x0000000a7c5e7c23 */ /* 0x000fe200080108e0 */
[----:B------:R-:W-:Y:S01]  /*2e50*/  FSEL R108, R143, -INF , !P3 ;  /* 0xff8000008f6c7808 */ /* 0x000fe20005800000 */
[----:B------:R-:W-:-:S02]  /*2e60*/  WARPGROUP.DEPBAR.LE gsb0, 0x0 ;  /* 0x00008000000079c5 */ /* 0x000fc40000010000 */
[----:B------:R-:W-:Y:S01]  /*2e70*/  WARPGROUP.ARRIVE ;  /* 0x00000000000079c5 */ /* 0x000fe20000000000 */
[----:B-1----:R-:W-:Y:S01]  /*2e80*/  FFMA.FTZ R20, R101, UR10, -R92 ;  /* 0x0000000a65147c23 */ /* 0x002fe2000801085c */
[----:B------:R1:W-:Y:S01]  /*2e90*/  MUFU.EX2 R9, R21 ;  /* 0x0000001500097308 */ /* 0x0003e20000000800 */
[----:B------:R-:W3:Y:S01]  /*2ea0*/  SHFL.IDX PT, R101, R12, R234, 0x1f ;  /* 0x00001fea0c657589 */ /* 0x000ee200000e0000 */
[--C-:B------:R-:W-:Y:S01]  /*2eb0*/  FFMA.FTZ R95, R125, UR10, -R117.reuse ;  /* 0x0000000a7d5f7c23 */ /* 0x100fe20008010875 */
[----:B------:R-:W-:Y:S01]  /*2ec0*/  FFMA.FTZ R127, R127, UR10, -R117 ;  /* 0x0000000a7f7f7c23 */ /* 0x000fe20008010875 */
[----:B------:R-:W-:Y:S01]  /*2ed0*/  HGMMA.64x128x16.F32.BF16 R24, gdesc[UR4], R24, gsb0 ;  /* 0x01e00000041879f0 */ /* 0x000fe20008001818 */
[----:B------:R-:W-:Y:S01]  /*2ee0*/  UIADD3 UR6, UR8, 0x6, URZ ;  /* 0x0000000608067890 */ /* 0x000fe2000fffe03f */
[----:B------:R-:W5:Y:S01]  /*2ef0*/  SHFL.IDX PT, R124, R10, R232, 0x1f ;  /* 0x00001fe80a7c7589 */ /* 0x000f6200000e0000 */
[----:B------:R-:W-:Y:S01]  /*2f00*/  UIADD3 UR4, UR9, 0x6, URZ ;  /* 0x0000000609047890 */ /* 0x000fe2000fffe03f */
[----:B------:R-:W-:Y:S01]  /*2f10*/  MUFU.EX2 R94, R94 ;  /* 0x0000005e005e7308 */ /* 0x000fe20000000800 */
[----:B------:R-:W-:Y:S01]  /*2f20*/  UMOV UR7, 0x40000040 ;  /* 0x4000004000077882 */ /* 0x000fe20000000000 */
[----:B------:R-:W-:Y:S01]  /*2f30*/  UMOV UR5, 0x40000040 ;  /* 0x4000004000057882 */ /* 0x000fe20000000000 */
[----:B-1----:R-:W-:Y:S01]  /*2f40*/  FFMA.FTZ R21, R104, UR10, -R225 ;  /* 0x0000000a68157c23 */ /* 0x002fe200080108e1 */
[----:B------:R-:W-:Y:S01]  /*2f50*/  VIADD R104, R8, 0x4 ;  /* 0x0000000408687836 */ /* 0x000fe20000000000 */
[----:B------:R-:W1:Y:S01]  /*2f60*/  SHFL.IDX PT, R125, R10, R231, 0x1f ;  /* 0x00001fe70a7d7589 */ /* 0x000e6200000e0000 */
[----:B------:R-:W-:-:S02]  /*2f70*/  FSEL R142, R142, -INF , !P2 ;  /* 0xff8000008e8e7808 */ /* 0x000fc40005000000 */
[----:B------:R-:W2:Y:S01]  /*2f80*/  MUFU.EX2 R127, R127 ;  /* 0x0000007f007f7308 */ /* 0x000ea20000000800 */
[----:B------:R-:W4:Y:S01]  /*2f90*/  SHFL.IDX PT, R223, R10, R104, 0x1f ;  /* 0x00001f680adf7589 */ /* 0x000f2200000e0000 */
[----:B------:R-:W-:Y:S02]  /*2fa0*/  FSEL R150, R150, -INF , !P6 ;  /* 0xff80000096967808 */ /* 0x000fe40007000000 */
[----:B------:R-:W-:Y:S01]  /*2fb0*/  FSEL R151, R151, -INF , !P1 ;  /* 0xff80000097977808 */ /* 0x000fe20004800000 */
[----:B------:R-:W-:Y:S03]  /*2fc0*/  SHFL.IDX PT, R225, R11, R232, 0x1f ;  /* 0x00001fe80be17589 */ /* 0x000fe600000e0000 */
[----:B------:R-:W2:Y:S01]  /*2fd0*/  MUFU.EX2 R95, R95 ;  /* 0x0000005f005f7308 */ /* 0x000ea20000000800 */
[----:B---3--:R-:W-:Y:S01]  /*2fe0*/  FFMA.FTZ R12, R112, UR10, -R101 ;  /* 0x0000000a700c7c23 */ /* 0x008fe20008010865 */
[----:B------:R-:W-:Y:S01]  /*2ff0*/  FFMA.FTZ R112, R99, UR10, -R89 ;  /* 0x0000000a63707c23 */ /* 0x000fe20008010859 */
[----:B------:R-:W-:Y:S01]  /*3000*/  FFMA.FTZ R89, R113, UR10, -R98 ;  /* 0x0000000a71597c23 */ /* 0x000fe20008010862 */
[----:B------:R-:W-:Y:S01]  /*3010*/  FFMA.FTZ R114, R114, UR10, -R101 ;  /* 0x0000000a72727c23 */ /* 0x000fe20008010865 */
[----:B------:R-:W3:Y:S01]  /*3020*/  SHFL.IDX PT, R113, R10, R8, 0x1f ;  /* 0x00001f080a717589 */ /* 0x000ee200000e0000 */
[--C-:B-----5:R-:W-:Y:S01]  /*3030*/  FFMA.FTZ R132, R132, UR10, -R124.reuse ;  /* 0x0000000a84847c23 */ /* 0x120fe2000801087c */
[----:B------:R-:W-:Y:S01]  /*3040*/  FFMA.FTZ R134, R134, UR10, -R124 ;  /* 0x0000000a86867c23 */ /* 0x000fe2000801087c */
[----:B------:R-:W-:Y:S01]  /*3050*/  FSEL R124, R147, -INF , !P5 ;  /* 0xff800000937c7808 */ /* 0x000fe20006800000 */
[----:B------:R-:W-:Y:S01]  /*3060*/  MUFU.EX2 R131, R131 ;  /* 0x0000008300837308 */ /* 0x000fe20000000800 */
[--C-:B-1----:R-:W-:Y:S01]  /*3070*/  FFMA.FTZ R133, R133, UR10, -R125.reuse ;  /* 0x0000000a85857c23 */ /* 0x102fe2000801087d */
[----:B------:R-:W-:-:S06]  /*3080*/  FFMA.FTZ R135, R135, UR10, -R125 ;  /* 0x0000000a87877c23 */ /* 0x000fcc000801087d */
[----:B------:R1:W-:Y:S01]  /*3090*/  MUFU.EX2 R97, R132 ;  /* 0x0000008400617308 */ /* 0x0003e20000000800 */
[----:B----4-:R-:W-:-:S07]  /*30a0*/  FFMA.FTZ R123, R123, UR10, -R223 ;  /* 0x0000000a7b7b7c23 */ /* 0x010fce00080108df */
[----:B------:R-:W-:Y:S01]  /*30b0*/  MUFU.EX2 R17, R17 ;  /* 0x0000001100117308 */ /* 0x000fe20000000800 */
[----:B-1----:R-:W-:Y:S02]  /*30c0*/  FFMA.FTZ R132, R115, UR10, -R98 ;  /* 0x0000000a73847c23 */ /* 0x002fe40008010862 */
[----:B------:R-:W1:Y:S01]  /*30d0*/  SHFL.IDX PT, R115, R11, R237, 0x1f ;  /* 0x00001fed0b737589 */ /* 0x000e6200000e0000 */
[--C-:B---3--:R-:W-:Y:S01]  /*30e0*/  FFMA.FTZ R93, R120, UR10, -R113.reuse ;  /* 0x0000000a785d7c23 */ /* 0x108fe20008010871 */
[----:B------:R-:W-:Y:S01]  /*30f0*/  FFMA.FTZ R120, R103, UR10, -R92 ;  /* 0x0000000a67787c23 */ /* 0x000fe2000801085c */
[----:B------:R-:W-:Y:S02]  /*3100*/  FFMA.FTZ R122, R122, UR10, -R113 ;  /* 0x0000000a7a7a7c23 */ /* 0x000fe40008010871 */
[----:B------:R3:W-:Y:S08]  /*3110*/  MUFU.EX2 R92, R93 ;  /* 0x0000005d005c7308 */ /* 0x0007f00000000800 */
[----:B------:R4:W-:Y:S01]  /*3120*/  MUFU.EX2 R98, R133 ;  /* 0x0000008500627308 */ /* 0x0009e20000000800 */
[----:B---3--:R-:W-:-:S02]  /*3130*/  FFMA.FTZ R93, R121, UR10, -R223 ;  /* 0x0000000a795d7c23 */ /* 0x008fc400080108df */
[----:B------:R-:W3:Y:S05]  /*3140*/  SHFL.IDX PT, R121, R10, R234, 0x1f ;  /* 0x00001fea0a797589 */ /* 0x000eea00000e0000 */
[----:B------:R-:W-:Y:S01]  /*3150*/  MUFU.EX2 R220, R220 ;  /* 0x000000dc00dc7308 */ /* 0x000fe20000000800 */
[----:B----4-:R-:W-:Y:S01]  /*3160*/  SHFL.IDX PT, R133, R11, R235, 0x1f ;  /* 0x00001feb0b857589 */ /* 0x010fe200000e0000 */
[--C-:B-1----:R-:W-:Y:S01]  /*3170*/  FFMA.FTZ R101, R140, UR10, -R115.reuse ;  /* 0x0000000a8c657c23 */ /* 0x102fe20008010873 */
[----:B------:R-:W-:Y:S02]  /*3180*/  FFMA.FTZ R115, R142, UR10, -R115 ;  /* 0x0000000a8e737c23 */ /* 0x000fe40008010873 */
[----:B------:R-:W1:Y:S03]  /*3190*/  SHFL.IDX PT, R140, R11, R231, 0x1f ;  /* 0x00001fe70b8c7589 */ /* 0x000e6600000e0000 */
[----:B------:R-:W-:Y:S08]  /*31a0*/  MUFU.EX2 R15, R15 ;  /* 0x0000000f000f7308 */ /* 0x000ff00000000800 */
[----:B------:R-:W-:Y:S01]  /*31b0*/  MUFU.EX2 R19, R19 ;  /* 0x0000001300137308 */ /* 0x000fe20000000800 */
[--C-:B---3--:R-:W-:Y:S01]  /*31c0*/  FFMA.FTZ R10, R128, UR10, -R121.reuse ;  /* 0x0000000a800a7c23 */ /* 0x108fe20008010879 */
[----:B------:R-:W-:Y:S01]  /*31d0*/  FFMA.FTZ R130, R130, UR10, -R121 ;  /* 0x0000000a82827c23 */ /* 0x000fe20008010879 */
[----:B------:R3:W4:Y:S05]  /*31e0*/  SHFL.IDX PT, R128, R11, R104, 0x1f ;  /* 0x00001f680b807589 */ /* 0x00072a00000e0000 */
[----:B------:R-:W-:Y:S01]  /*31f0*/  MUFU.EX2 R20, R20 ;  /* 0x0000001400147308 */ /* 0x000fe20000000800 */
[--C-:B-1----:R-:W-:Y:S01]  /*3200*/  FFMA.FTZ R105, R149, UR10, -R140.reuse ;  /* 0x0000000a95697c23 */ /* 0x102fe2000801088c */
[----:B------:R-:W-:Y:S01]  /*3210*/  FFMA.FTZ R140, R151, UR10, -R140 ;  /* 0x0000000a978c7c23 */ /* 0x000fe2000801088c */
[----:B---3--:R-:W-:-:S05]  /*3220*/  FFMA.FTZ R104, R148, UR10, -R225 ;  /* 0x0000000a94687c23 */ /* 0x008fca00080108e1 */
[----:B------:R-:W1:Y:S01]  /*3230*/  MUFU.EX2 R130, R130 ;  /* 0x0000008200827308 */ /* 0x000e620000000800 */
[----:B------:R-:W-:-:S07]  /*3240*/  FFMA.FTZ R225, R150, UR10, -R225 ;  /* 0x0000000a96e17c23 */ /* 0x000fce00080108e1 */
[----:B------:R-:W-:Y:S01]  /*3250*/  MUFU.EX2 R93, R93 ;  /* 0x0000005d005d7308 */ /* 0x000fe20000000800 */
[--C-:B----4-:R-:W-:Y:S01]  /*3260*/  FFMA.FTZ R99, R137, UR10, -R128.reuse ;  /* 0x0000000a89637c23 */ /* 0x110fe20008010880 */
[----:B------:R-:W-:Y:S01]  /*3270*/  FFMA.FTZ R139, R139, UR10, -R128 ;  /* 0x0000000a8b8b7c23 */ /* 0x000fe20008010880 */
[----:B------:R3:W4:Y:S05]  /*3280*/  SHFL.IDX PT, R137, R11, R233, 0x1f ;  /* 0x00001fe90b897589 */ /* 0x00072a00000e0000 */
[----:B------:R-:W-:Y:S08]  /*3290*/  MUFU.EX2 R222, R222 ;  /* 0x000000de00de7308 */ /* 0x000ff00000000800 */
[----:B------:R-:W-:Y:S08]  /*32a0*/  MUFU.EX2 R112, R112 ;  /* 0x0000007000707308 */ /* 0x000ff00000000800 */
[----:B---3--:R3:W5:Y:S01]  /*32b0*/  MUFU.EX2 R11, R101 ;  /* 0x00000065000b7308 */ /* 0x0087620000000800 */
[----:B------:R-:W-:-:S02]  /*32c0*/  WARPGROUP.DEPBAR.LE gsb0, 0x0 ;  /* 0x00008000000079c5 */ /* 0x000fc40000010000 */
[----:B------:R-:W-:Y:S01]  /*32d0*/  WARPGROUP.ARRIVE ;  /* 0x00000000000079c5 */ /* 0x000fe20000000000 */
[--C-:B----4-:R-:W-:Y:S01]  /*32e0*/  FFMA.FTZ R103, R145, UR10, -R137.reuse ;  /* 0x0000000a91677c23 */ /* 0x110fe20008010889 */
[----:B------:R-:W-:-:S04]  /*32f0*/  FFMA.FTZ R137, R124, UR10, -R137 ;  /* 0x0000000a7c897c23 */ /* 0x000fc80008010889 */
[----:B------:R-:W-:Y:S01]  /*3300*/  HGMMA.64x128x16.F32.BF16 R24, gdesc[UR4], R24, gsb0 ;  /* 0x01e00000041879f0 */ /* 0x000fe20008001818 */
[--C-:B---3--:R-:W-:Y:S01]  /*3310*/  FFMA.FTZ R101, R141, UR10, -R133.reuse ;  /* 0x0000000a8d657c23 */ /* 0x108fe20008010885 */
[----:B------:R-:W-:Y:S01]  /*3320*/  VIADD R141, R8, 0x4 ;  /* 0x00000004088d7836 */ /* 0x000fe20000000000 */
[----:B------:R-:W-:Y:S01]  /*3330*/  R2UR UR4, R13 ;  /* 0x000000000d0472ca */ /* 0x000fe200000e0000 */
[----:B------:R-:W-:Y:S01]  /*3340*/  FFMA.FTZ R133, R108, UR10, -R133 ;  /* 0x0000000a6c857c23 */ /* 0x000fe20008010885 */
[----:B------:R-:W-:Y:S01]  /*3350*/  FSEL R13, R146, -INF , !P4 ;  /* 0xff800000920d7808 */ /* 0x000fe20006000000 */
[----:B------:R-:W-:Y:S04]  /*3360*/  MUFU.EX2 R116, R116 ;  /* 0x0000007400747308 */ /* 0x000fe80000000800 */
[----:B------:R-:W-:-:S04]  /*3370*/  FFMA.FTZ R136, R13, UR10, -R136 ;  /* 0x0000000a0d887c23 */ /* 0x000fc80008010888 */
        /* <DEDUP_REMOVED lines=9> */
[----:B------:R-:W-:Y:S08]  /*3410*/  MUFU.EX2 R88, R88 ;  /* 0x0000005800587308 */ /* 0x000ff00000000800 */
[----:B------:R-:W-:Y:S08]  /*3420*/  MUFU.EX2 R23, R23 ;  /* 0x0000001700177308 */ /* 0x000ff00000000800 */
[----:B------:R-:W4:Y:S08]  /*3430*/  MUFU.EX2 R106, R106 ;  /* 0x0000006a006a7308 */ /* 0x000f300000000800 */
[----:B------:R-:W4:Y:S08]  /*3440*/  MUFU.EX2 R107, R107 ;  /* 0x0000006b006b7308 */ /* 0x000f300000000800 */
[----:B------:R-:W4:Y:S08]  /*3450*/  MUFU.EX2 R110, R110 ;  /* 0x0000006e006e7308 */ /* 0x000f300000000800 */
[----:B------:R-:W4:Y:S01]  /*3460*/  MUFU.EX2 R111, R111 ;  /* 0x0000006f006f7308 */ /* 0x000f220000000800 */
[----:B------:R-:W-:-:S02]  /*3470*/  WARPGROUP.DEPBAR.LE gsb0, 0x0 ;  /* 0x00008000000079c5 */ /* 0x000fc40000010000 */
[----:B------:R-:W2:Y:S05]  /*3480*/  LDS R14, [R14+0x400] ;  /* 0x000400000e0e7984 */ /* 0x000eaa0000000800 */
[----:B------:R-:W4:Y:S01]  /*3490*/  MUFU.EX2 R12, R12 ;  /* 0x0000000c000c7308 */ /* 0x000f220000000800 */
[----:B------:R-:W-:Y:S04]  /*34a0*/  LDS R229, [R229+0x400] ;  /* 0x00040000e5e57984 */ /* 0x000fe80000000800 */
[----:B------:R-:W-:Y:S03]  /*34b0*/  LDS R228, [R228+0x400] ;  /* 0x00040000e4e47984 */ /* 0x000fe60000000800 */
[----:B------:R-:W4:Y:S01]  /*34c0*/  MUFU.EX2 R89, R89 ;  /* 0x0000005900597308 */ /* 0x000f220000000800 */
[----:B------:R-:W-:Y:S07]  /*34d0*/  LDS R227, [R227+0x400] ;  /* 0x00040000e3e37984 */ /* 0x000fee0000000800 */
[----:B------:R-:W-:Y:S08]  /*34e0*/  MUFU.EX2 R91, R91 ;  /* 0x0000005b005b7308 */ /* 0x000ff00000000800 */
[----:B------:R-:W4:Y:S08]  /*34f0*/  MUFU.EX2 R114, R114 ;  /* 0x0000007200727308 */ /* 0x000f300000000800 */
[----:B------:R-:W4:Y:S01]  /*3500*/  MUFU.EX2 R132, R132 ;  /* 0x0000008400847308 */ /* 0x000f220000000800 */
[----:B--2---:R-:W2:Y:S07]  /*3510*/  SHFL.IDX PT, R124, R14, R8, 0x1f ;  /* 0x00001f080e7c7589 */ /* 0x004eae00000e0000 */
[----:B------:R-:W4:Y:S01]  /*3520*/  MUFU.EX2 R118, R118 ;  /* 0x0000007600767308 */ /* 0x000f220000000800 */
[----:B------:R-:W1:Y:S04]  /*3530*/  SHFL.IDX PT, R113, R14, R235, 0x1f ;  /* 0x00001feb0e717589 */ /* 0x000e6800000e0000 */
[----:B------:R-:W5:Y:S03]  /*3540*/  SHFL.IDX PT, R121, R14, R141, 0x1f ;  /* 0x00001f8d0e797589 */ /* 0x000f6600000e0000 */
[----:B------:R-:W4:Y:S01]  /*3550*/  MUFU.EX2 R119, R119 ;  /* 0x0000007700777308 */ /* 0x000f220000000800 */
[----:B------:R-:W3:Y:S04]  /*3560*/  SHFL.IDX PT, R13, R14, R232, 0x1f ;  /* 0x00001fe80e0d7589 */ /* 0x000ee800000e0000 */
[----:B------:R-:W4:Y:S03]  /*3570*/  SHFL.IDX PT, R117, R14, R237, 0x1f ;  /* 0x00001fed0e757589 */ /* 0x000f2600000e0000 */
[----:B------:R-:W4:Y:S01]  /*3580*/  MUFU.EX2 R10, R10 ;  /* 0x0000000a000a7308 */ /* 0x000f220000000800 */
[----:B------:R-:W4:Y:S01]  /*3590*/  SHFL.IDX PT, R108, R14, R233, 0x1f ;  /* 0x00001fe90e6c7589 */ /* 0x000f2200000e0000 */
[--C-:B--2---:R-:W-:Y:S01]  /*35a0*/  FADD.FTZ R24, R24, -R124.reuse ;  /* 0x8000007c18187221 */ /* 0x104fe20000010000 */
[----:B------:R-:W-:-:S02]  /*35b0*/  FADD.FTZ R26, R26, -R124 ;  /* 0x8000007c1a1a7221 */ /* 0x000fc40000010000 */
[----:B------:R-:W2:Y:S03]  /*35c0*/  SHFL.IDX PT, R109, R14, R234, 0x1f ;  /* 0x00001fea0e6d7589 */ /* 0x000ea600000e0000 */
[----:B------:R-:W2:Y:S01]  /*35d0*/  MUFU.EX2 R100, R100 ;  /* 0x0000006400647308 */ /* 0x000ea20000000800 */
[--C-:B-1----:R-:W-:Y:S01]  /*35e0*/  FADD.FTZ R29, R29, -R113.reuse ;  /* 0x800000711d1d7221 */ /* 0x102fe20000010000 */
[----:B------:R-:W-:Y:S01]  /*35f0*/  FADD.FTZ R31, R31, -R113 ;  /* 0x800000711f1f7221 */ /* 0x000fe20000010000 */
[----:B------:R-:W1:Y:S01]  /*3600*/  SHFL.IDX PT, R124, R14, R231, 0x1f ;  /* 0x00001fe70e7c7589 */ /* 0x000e6200000e0000 */
[--C-:B-----5:R-:W-:Y:S01]  /*3610*/  FADD.FTZ R25, R25, -R121.reuse ;  /* 0x8000007919197221 */ /* 0x120fe20000010000 */
[----:B------:R-:W-:Y:S02]  /*3620*/  FADD.FTZ R27, R27, -R121 ;  /* 0x800000791b1b7221 */ /* 0x000fe40000010000 */
[----:B------:R-:W5:Y:S01]  /*3630*/  SHFL.IDX PT, R113, R229, R141, 0x1f ;  /* 0x00001f8de5717589 */ /* 0x000f6200000e0000 */
[----:B------:R-:W5:Y:S01]  /*3640*/  MUFU.EX2 R99, R99 ;  /* 0x0000006300637308 */ /* 0x000f620000000800 */
[--C-:B---3--:R-:W-:Y:S01]  /*3650*/  FADD.FTZ R36, R36, -R13.reuse ;  /* 0x8000000d24247221 */ /* 0x108fe20000010000 */
[----:B------:R-:W-:Y:S01]  /*3660*/  FADD.FTZ R38, R38, -R13 ;  /* 0x8000000d26267221 */ /* 0x000fe20000010000 */
[----:B------:R-:W3:Y:S01]  /*3670*/  SHFL.IDX PT, R14, R229, R233, 0x1f ;  /* 0x00001fe9e50e7589 */ /* 0x000ee200000e0000 */
[--C-:B----4-:R-:W-:Y:S01]  /*3680*/  FADD.FTZ R28, R28, -R117.reuse ;  /* 0x800000751c1c7221 */ /* 0x110fe20000010000 */
[----:B------:R-:W-:-:S02]  /*3690*/  FADD.FTZ R30, R30, -R117 ;  /* 0x800000751e1e7221 */ /* 0x000fc40000010000 */
[----:B------:R-:W4:Y:S01]  /*36a0*/  SHFL.IDX PT, R13, R229, R232, 0x1f ;  /* 0x00001fe8e50d7589 */ /* 0x000f2200000e0000 */
[----:B------:R-:W4:Y:S01]  /*36b0*/  MUFU.EX2 R115, R115 ;  /* 0x0000007300737308 */ /* 0x000f220000000800 */
[--C-:B------:R-:W-:Y:S01]  /*36c0*/  FADD.FTZ R33, R33, -R108.reuse ;  /* 0x8000006c21217221 */ /* 0x100fe20000010000 */
[----:B------:R-:W-:Y:S01]  /*36d0*/  FADD.FTZ R35, R35, -R108 ;  /* 0x8000006c23237221 */ /* 0x000fe20000010000 */
[----:B------:R-:W4:Y:S01]  /*36e0*/  SHFL.IDX PT, R117, R229, R237, 0x1f ;  /* 0x00001fede5757589 */ /* 0x000f2200000e0000 */
[--C-:B--2---:R-:W-:Y:S01]  /*36f0*/  FADD.FTZ R32, R32, -R109.reuse ;  /* 0x8000006d20207221 */ /* 0x104fe20000010000 */
[----:B------:R-:W-:Y:S02]  /*3700*/  FADD.FTZ R34, R34, -R109 ;  /* 0x8000006d22227221 */ /* 0x000fe40000010000 */
[----:B------:R-:W2:Y:S01]  /*3710*/  SHFL.IDX PT, R108, R229, R234, 0x1f ;  /* 0x00001feae56c7589 */ /* 0x000ea200000e0000 */
[----:B------:R-:W-:Y:S01]  /*3720*/  MUFU.EX2 R102, R102 ;  /* 0x0000006600667308 */ /* 0x000fe20000000800 */
[--C-:B-1----:R-:W-:Y:S01]  /*3730*/  FADD.FTZ R37, R37, -R124.reuse ;  /* 0x8000007c25257221 */ /* 0x102fe20000010000 */
[----:B------:R-:W-:Y:S01]  /*3740*/  FADD.FTZ R39, R39, -R124 ;  /* 0x8000007c27277221 */ /* 0x000fe20000010000 */
[----:B------:R-:W1:Y:S01]  /*3750*/  SHFL.IDX PT, R121, R229, R8, 0x1f ;  /* 0x00001f08e5797589 */ /* 0x000e6200000e0000 */
[--C-:B-----5:R-:W-:Y:S01]  /*3760*/  FADD.FTZ R41, R41, -R113.reuse ;  /* 0x8000007129297221 */ /* 0x120fe20000010000 */
[----:B------:R-:W-:-:S02]  /*3770*/  FADD.FTZ R43, R43, -R113 ;  /* 0x800000712b2b7221 */ /* 0x000fc40000010000 */
[----:B------:R-:W-:Y:S01]  /*3780*/  SHFL.IDX PT, R124, R228, R141, 0x1f ;  /* 0x00001f8de47c7589 */ /* 0x000fe200000e0000 */
[----:B------:R-:W-:Y:S01]  /*3790*/  MUFU.EX2 R103, R103 ;  /* 0x0000006700677308 */ /* 0x000fe20000000800 */
[--C-:B---3--:R-:W-:Y:S01]  /*37a0*/  FADD.FTZ R49, R49, -R14.reuse ;  /* 0x8000000e31317221 */ /* 0x108fe20000010000 */
[----:B------:R-:W-:Y:S01]  /*37b0*/  FADD.FTZ R51, R51, -R14 ;  /* 0x8000000e33337221 */ /* 0x000fe20000010000 */
[----:B------:R3:W-:Y:S01]  /*37c0*/  SHFL.IDX PT, R113, R227, R141, 0x1f ;  /* 0x00001f8de3717589 */ /* 0x0007e200000e0000 */
[--C-:B----4-:R-:W-:Y:S01]  /*37d0*/  FADD.FTZ R52, R52, -R13.reuse ;  /* 0x8000000d34347221 */ /* 0x110fe20000010000 */
[----:B------:R-:W-:Y:S02]  /*37e0*/  FADD.FTZ R54, R54, -R13 ;  /* 0x8000000d36367221 */ /* 0x000fe40000010000 */
[----:B------:R-:W4:Y:S01]  /*37f0*/  SHFL.IDX PT, R109, R229, R235, 0x1f ;  /* 0x00001febe56d7589 */ /* 0x000f2200000e0000 */
[----:B------:R-:W-:Y:S01]  /*3800*/  MUFU.EX2 R104, R104 ;  /* 0x0000006800687308 */ /* 0x000fe20000000800 */
[--C-:B------:R-:W-:Y:S01]  /*3810*/  FADD.FTZ R44, R44, -R117.reuse ;  /* 0x800000752c2c7221 */ /* 0x100fe20000010000 */
[----:B------:R-:W-:Y:S01]  /*3820*/  FADD.FTZ R46, R46, -R117 ;  /* 0x800000752e2e7221 */ /* 0x000fe20000010000 */
[----:B------:R-:W5:Y:S04]  /*3830*/  SHFL.IDX PT, R13, R228, R235, 0x1f ;  /* 0x00001febe40d7589 */ /* 0x000f6800000e0000 */
[----:B---3--:R-:W3:Y:S01]  /*3840*/  LDL R141, [R1+0x38] ;  /* 0x00003800018d7983 */ /* 0x008ee20000100800 */
[--C-:B--2---:R-:W-:Y:S01]  /*3850*/  FADD.FTZ R48, R48, -R108.reuse ;  /* 0x8000006c30307221 */ /* 0x104fe20000010000 */
[----:B------:R-:W-:Y:S01]  /*3860*/  FADD.FTZ R50, R50, -R108 ;  /* 0x8000006c32327221 */ /* 0x000fe20000010000 */
[----:B------:R-:W-:Y:S01]  /*3870*/  MUFU.EX2 R105, R105 ;  /* 0x0000006900697308 */ /* 0x000fe20000000800 */
[----:B------:R-:W2:Y:S01]  /*3880*/  SHFL.IDX PT, R117, R228, R237, 0x1f ;  /* 0x00001fede4757589 */ /* 0x000ea200000e0000 */
[--C-:B-1----:R-:W-:Y:S01]  /*3890*/  FADD.FTZ R40, R40, -R121.reuse ;  /* 0x8000007928287221 */ /* 0x102fe20000010000 */
[----:B------:R-:W-:-:S02]  /*38a0*/  FADD.FTZ R42, R42, -R121 ;  /* 0x800000792a2a7221 */ /* 0x000fc40000010000 */
[----:B------:R-:W-:Y:S04]  /*38b0*/  SHFL.IDX PT, R14, R228, R232, 0x1f ;  /* 0x00001fe8e40e7589 */ /* 0x000fe800000e0000 */
[----:B------:R-:W1:Y:S01]  /*38c0*/  SHFL.IDX PT, R232, R227, R232, 0x1f ;  /* 0x00001fe8e3e87589 */ /* 0x000e6200000e0000 */
[--C-:B----4-:R-:W-:Y:S01]  /*38d0*/  FADD.FTZ R45, R45, -R109.reuse ;  /* 0x8000006d2d2d7221 */ /* 0x110fe20000010000 */
[----:B------:R-:W-:Y:S02]  /*38e0*/  FADD.FTZ R47, R47, -R109 ;  /* 0x8000006d2f2f7221 */ /* 0x000fe40000010000 */
[----:B------:R-:W4:Y:S04]  /*38f0*/  SHFL.IDX PT, R108, R228, R233, 0x1f ;  /* 0x00001fe9e46c7589 */ /* 0x000f2800000e0000 */
[----:B------:R-:W-:Y:S04]  /*3900*/  SHFL.IDX PT, R121, R228, R8, 0x1f ;  /* 0x00001f08e4797589 */ /* 0x000fe800000e0000 */
[----:B------:R-:W4:Y:S04]  /*3910*/  SHFL.IDX PT, R109, R228, R234, 0x1f ;  /* 0x00001feae46d7589 */ /* 0x000f2800000e0000 */
[----:B------:R-:W4:Y:S04]  /*3920*/  SHFL.IDX PT, R237, R227, R237, 0x1f ;  /* 0x00001fede3ed7589 */ /* 0x000f2800000e0000 */
[----:B------:R-:W4:Y:S04]  /*3930*/  SHFL.IDX PT, R235, R227, R235, 0x1f ;  /* 0x00001febe3eb7589 */ /* 0x000f2800000e0000 */
[----:B------:R-:W-:Y:S04]  /*3940*/  SHFL.IDX PT, R229, R229, R231, 0x1f ;  /* 0x00001fe7e5e57589 */ /* 0x000fe800000e0000 */
[----:B------:R-:W4:Y:S04]  /*3950*/  SHFL.IDX PT, R228, R228, R231, 0x1f ;  /* 0x00001fe7e4e47589 */ /* 0x000f2800000e0000 */
[----:B------:R-:W4:Y:S04]  /*3960*/  SHFL.IDX PT, R231, R227, R231, 0x1f ;  /* 0x00001fe7e3e77589 */ /* 0x000f2800000e0000 */
[----:B------:R-:W-:Y:S04]  /*3970*/  SHFL.IDX PT, R234, R227, R234, 0x1f ;  /* 0x00001feae3ea7589 */ /* 0x000fe800000e0000 */
[----:B------:R-:W-:Y:S04]  /*3980*/  SHFL.IDX PT, R233, R227, R233, 0x1f ;  /* 0x00001fe9e3e97589 */ /* 0x000fe800000e0000 */
[----:B------:R-:W4:Y:S01]  /*3990*/  SHFL.IDX PT, R227, R227, R8, 0x1f ;  /* 0x00001f08e3e37589 */ /* 0x000f2200000e0000 */
[----:B-----5:R-:W-:Y:S01]  /*39a0*/  FADD.FTZ R61, R61, -R13 ;  /* 0x8000000d3d3d7221 */ /* 0x020fe20000010000 */
[----:B--2---:R-:W-:Y:S01]  /*39b0*/  FADD.FTZ R62, R62, -R117 ;  /* 0x800000753e3e7221 */ /* 0x004fe20000010000 */
[----:B------:R-:W-:Y:S01]  /*39c0*/  FADD.FTZ R13, R63, -R13 ;  /* 0x8000000d3f0d7221 */ /* 0x000fe20000010000 */
[----:B-1----:R-:W-:Y:S01]  /*39d0*/  FADD.FTZ R128, R84, -R232 ;  /* 0x800000e854807221 */ /* 0x002fe20000010000 */
[----:B------:R-:W-:Y:S01]  /*39e0*/  FMUL.FTZ R84, R217, R24 ;  /* 0x00000018d9547220 */ /* 0x000fe20000410000 */
[----:B------:R-:W-:Y:S01]  /*39f0*/  FMUL.FTZ R25, R218, R25 ;  /* 0x00000019da197220 */ /* 0x000fe20000410000 */
[----:B------:R-:W-:Y:S01]  /*3a00*/  FMUL.FTZ R26, R216, R26 ;  /* 0x0000001ad81a7220 */ /* 0x000fe20000410000 */
[----:B------:R-:W-:Y:S01]  /*3a10*/  FMUL.FTZ R27, R219, R27 ;  /* 0x0000001bdb1b7220 */ /* 0x000fe20000410000 */
[----:B------:R-:W1:Y:S01]  /*3a20*/  MUFU.EX2 R133, R133 ;  /* 0x0000008500857308 */ /* 0x000e620000000800 */
[----:B------:R-:W-:Y:S01]  /*3a30*/  FMUL.FTZ R62, R126, R62 ;  /* 0x0000003e7e3e7220 */ /* 0x000fe20000410000 */
[----:B------:R-:W-:Y:S01]  /*3a40*/  FMUL.FTZ R13, R127, R13 ;  /* 0x0000000d7f0d7220 */ /* 0x000fe20000410000 */
[--C-:B------:R-:W-:Y:S01]  /*3a50*/  FADD.FTZ R57, R57, -R124.reuse ;  /* 0x8000007c39397221 */ /* 0x100fe20000010000 */
[----:B------:R-:W-:Y:S01]  /*3a60*/  FADD.FTZ R59, R59, -R124 ;  /* 0x8000007c3b3b7221 */ /* 0x000fe20000010000 */
[----:B------:R-:W-:Y:S01]  /*3a70*/  FADD.FTZ R60, R60, -R117 ;  /* 0x800000753c3c7221 */ /* 0x000fe20000010000 */
[----:B----4-:R-:W-:Y:S01]  /*3a80*/  FADD.FTZ R65, R65, -R108 ;  /* 0x8000006c41417221 */ /* 0x010fe20000010000 */
[----:B------:R-:W-:Y:S01]  /*3a90*/  FADD.FTZ R63, R68, -R14 ;  /* 0x8000000e443f7221 */ /* 0x000fe20000010000 */
[----:B------:R-:W2:Y:S01]  /*3aa0*/  MUFU.EX2 R136, R136 ;  /* 0x0000008800887308 */ /* 0x000ea20000000800 */
[----:B------:R-:W-:Y:S01]  /*3ab0*/  FADD.FTZ R66, R66, -R109 ;  /* 0x8000006d42427221 */ /* 0x000fe20000010000 */
[----:B------:R-:W-:Y:S01]  /*3ac0*/  FADD.FTZ R67, R67, -R108 ;  /* 0x8000006c43437221 */ /* 0x000fe20000010000 */
[----:B------:R-:W-:Y:S01]  /*3ad0*/  FADD.FTZ R14, R70, -R14 ;  /* 0x8000000e460e7221 */ /* 0x000fe20000010000 */
[----:B------:R-:W-:Y:S01]  /*3ae0*/  FADD.FTZ R117, R76, -R237 ;  /* 0x800000ed4c757221 */ /* 0x000fe20000010000 */
[----:B------:R-:W-:Y:S01]  /*3af0*/  FADD.FTZ R124, R77, -R235 ;  /* 0x800000eb4d7c7221 */ /* 0x000fe20000010000 */
[----:B------:R-:W-:-:S02]  /*3b00*/  FADD.FTZ R70, R69, -R228 ;  /* 0x800000e445467221 */ /* 0x000fc40000010000 */
[----:B------:R-:W4:Y:S01]  /*3b10*/  MUFU.EX2 R137, R137 ;  /* 0x0000008900897308 */ /* 0x000f220000000800 */
[----:B------:R-:W-:Y:S01]  /*3b20*/  FADD.FTZ R228, R71, -R228 ;  /* 0x800000e447e47221 */ /* 0x000fe20000010000 */
[----:B------:R-:W-:Y:S01]  /*3b30*/  FADD.FTZ R129, R85, -R231 ;  /* 0x800000e755817221 */ /* 0x000fe20000010000 */
[----:B------:R-:W-:Y:S01]  /*3b40*/  F2FP.BF16.F32.PACK_AB R84, R25, R84 ;  /* 0x000000541954723e */ /* 0x000fe200000010ff */
[----:B------:R-:W-:-:S04]  /*3b50*/  FMUL.FTZ R25, R96, R65 ;  /* 0x0000004160197220 */ /* 0x000fc80000410000 */
[----:B------:R-:W5:Y:S01]  /*3b60*/  MUFU.EX2 R225, R225 ;  /* 0x000000e100e17308 */ /* 0x000f620000000800 */
[----:B------:R-:W-:Y:S01]  /*3b70*/  F2FP.BF16.F32.PACK_AB R85, R27, R26 ;  /* 0x0000001a1b55723e */ /* 0x000fe200000010ff */
[----:B------:R-:W-:Y:S01]  /*3b80*/  FADD.FTZ R64, R64, -R109 ;  /* 0x8000006d40407221 */ /* 0x000fe20000010000 */
[----:B------:R-:W-:-:S05]  /*3b90*/  F2FP.BF16.F32.PACK_AB R71, R13, R62 ;  /* 0x0000003e0d47723e */ /* 0x000fca00000010ff */
[----:B------:R-:W5:Y:S01]  /*3ba0*/  MUFU.EX2 R140, R140 ;  /* 0x0000008c008c7308 */ /* 0x000f620000000800 */
        /* <DEDUP_REMOVED lines=8> */
[--C-:B------:R-:W-:Y:S01]  /*3c30*/  FADD.FTZ R56, R56, -R121.reuse ;  /* 0x8000007938387221 */ /* 0x100fe20000010000 */
[----:B------:R-:W-:Y:S01]  /*3c40*/  FADD.FTZ R58, R58, -R121 ;  /* 0x800000793a3a7221 */ /* 0x000fe20000010000 */
[----:B------:R-:W-:Y:S01]  /*3c50*/  FADD.FTZ R227, R74, -R227 ;  /* 0x800000e34ae37221 */ /* 0x000fe20000010000 */
[----:B------:R-:W-:Y:S01]  /*3c60*/  FADD.FTZ R113, R75, -R113 ;  /* 0x800000714b717221 */ /* 0x000fe20000010000 */
        /* <DEDUP_REMOVED lines=60> */
[----:B-1----:R-:W-:Y:S01]  /*4030*/  FMUL.FTZ R28, R133, R235 ;  /* 0x000000eb851c7220 */ /* 0x002fe20000410000 */
        /* <DEDUP_REMOVED lines=35> */
[----:B---3--:R-:W-:-:S04]  /*4270*/  IMAD R13, R0, 0x4000, R141 ;  /* 0x00004000000d7824 */ /* 0x008fc800078e028d */
        /* <DEDUP_REMOVED lines=75> */
[----:B------:R-:W-:-:S04]  /*4730*/  VIADD R28, R236, 0x20c00 ;  /* 0x00020c00ec1c7836 */ /* 0x000fc80000000000 */
        /* <DEDUP_REMOVED lines=71> */
.L_x_6112:
        /* <DEDUP_REMOVED lines=68> */
.L_x_6113:
[----:B-1----:R-:W2:Y:S01]  /*4ff0*/  LDL R5, [R1+0x4] ;  /* 0x0000040001057983 */ /* 0x002ea20000100800 */
[----:B------:R-:W-:Y:S02]  /*5000*/  VIADD R16, R16, 0x1 ;  /* 0x0000000110107836 */ /* 0x000fe40000000000 */
        /* <DEDUP_REMOVED lines=9> */
[----:B----4-:R-:W-:Y:S05]  /*50a0*/  @!P1 BRA `(.L_x_6114) ;  /* 0xffffffc8007c9947 */ /* 0x010fea000383ffff */
.L_x_6103:
[----:B------:R-:W-:-:S13]  /*50b0*/  ISETP.GE.AND P0, PT, R16, UR38, PT ;  /* 0x0000002610007c0c */ /* 0x000fda000bf06270 */
[----:B------:R-:W-:Y:S05]  /*50c0*/  @P0 BRA `(.L_x_6115) ;  /* 0x0000003800500947 */ /* 0x000fea0003800000 */
[----:B------:R-:W1:Y:S01]  /*50d0*/  LDL.LU R11, [R1+0x28] ;  /* 0x00002800010b7983 */ /* 0x000e620000300800 */
[----:B------:R-:W-:-:S03]  /*50e0*/  ULDC UR4, c[0x0][0x290] ;  /* 0x0000a40000047ab9 */ /* 0x000fc60000000800 */
[----:B------:R-:W2:Y:S01]  /*50f0*/  LDL.LU R10, [R1+0x1c] ;  /* 0x00001c00010a7983 */ /* 0x000ea20000300800 */
[----:B------:R-:W-:-:S03]  /*5100*/  UIMAD UR4, UR36, -0x80, UR4 ;  /* 0xffffff80240478a4 */ /* 0x000fc6000f8e0204 */
[----:B------:R-:W3:Y:S01]  /*5110*/  LDL.LU R21, [R1+0x18] ;  /* 0x0000180001157983 */ /* 0x000ee20000300800 */
[----:B------:R-:W4:Y:S02]  /*5120*/  S2R R5, SR_TID.X ;  /* 0x0000000000057919 */ /* 0x000f240000002100 */
[----:B----4-:R-:W-:-:S05]  /*5130*/  VIADD R5, R5, 0xffffff80 ;  /* 0xffffff8005057836 */ /* 0x010fca0000000000 */
[----:B------:R-:W-:-:S04]  /*5140*/  SHF.R.S32.HI R6, RZ, 0x1f, R5 ;  /* 0x0000001fff067819 */ /* 0x000fc80000011405 */
[----:B------:R-:W-:-:S04]  /*5150*/  LEA.HI R7, R6, R5, RZ, 0x7 ;  /* 0x0000000506077211 */ /* 0x000fc800078f38ff */
[----:B------:R-:W-:Y:S02]  /*5160*/  LOP3.LUT R8, R7, 0xffffff80, RZ, 0xc0, !PT ;  /* 0xffffff8007087812 */ /* 0x000fe400078ec0ff */
[----:B------:R-:W-:-:S03]  /*5170*/  SHF.R.S32.HI R7, RZ, 0x7, R7 ;  /* 0x00000007ff077819 */ /* 0x000fc60000011407 */
[----:B------:R-:W-:Y:S01]  /*5180*/  IMAD.IADD R9, R5, 0x1, -R8 ;  /* 0x0000000105097824 */ /* 0x000fe200078e0a08 */
[----:B------:R-:W-:-:S04]  /*5190*/  LEA.HI R8, R6, R5, RZ, 0x5 ;  /* 0x0000000506087211 */ /* 0x000fc800078f28ff */
[----:B------:R-:W-:-:S05]  /*51a0*/  LOP3.LUT R8, R8, 0xffffffe0, RZ, 0xc0, !PT ;  /* 0xffffffe008087812 */ /* 0x000fca00078ec0ff */
[----:B------:R-:W-:Y:S02]  /*51b0*/  IMAD.IADD R8, R5, 0x1, -R8 ;  /* 0x0000000105087824 */ /* 0x000fe400078e0a08 */
[----:B------:R-:W-:Y:S02]  /*51c0*/  IMAD.U32 R15, RZ, RZ, UR4 ;  /* 0x00000004ff0f7e24 */ /* 0x000fe4000f8e00ff */
[----:B------:R-:W-:Y:S02]  /*51d0*/  IMAD R230, R230, 0x2000, R236 ;  /* 0x00002000e6e67824 */ /* 0x000fe400078e02ec */
[----:B------:R-:W-:Y:S02]  /*51e0*/  IMAD.MOV.U32 R19, RZ, RZ, 0x40000040 ;  /* 0x40000040ff137424 */ /* 0x000fe400078e00ff */
[----:B------:R-:W-:Y:S01]  /*51f0*/  IMAD.MOV.U32 R235, RZ, RZ, 0x40000040 ;  /* 0x40000040ffeb7424 */ /* 0x000fe200078e00ff */
[----:B-1----:R-:W-:Y:S02]  /*5200*/  LEA.HI R13, R11, R9, RZ, 0x5 ;  /* 0x000000090b0d7211 */ /* 0x002fe400078f28ff */
[----:B------:R-:W-:-:S02]  /*5210*/  LEA.HI R9, R7, R7, RZ, 0x1 ;  /* 0x0000000707097211 */ /* 0x000fc400078f08ff */
[--C-:B--2---:R-:W-:Y:S02]  /*5220*/  SHF.R.S32.HI R11, RZ, 0x2, R10.reuse ;  /* 0x00000002ff0b7819 */ /* 0x104fe4000001140a */
[----:B------:R-:W-:Y:S02]  /*5230*/  LOP3.LUT R12, R9, 0xfffffffe, RZ, 0xc0, !PT ;  /* 0xfffffffe090c7812 */ /* 0x000fe400078ec0ff */
[----:B------:R-:W-:Y:S02]  /*5240*/  SHF.R.S32.HI R10, RZ, 0x1f, R10 ;  /* 0x0000001fff0a7819 */ /* 0x000fe4000001140a */
[----:B------:R-:W-:Y:S02]  /*5250*/  SHF.R.S32.HI R9, RZ, 0x1f, R8 ;  /* 0x0000001fff097819 */ /* 0x000fe40000011408 */
[----:B------:R-:W-:Y:S01]  /*5260*/  SHF.R.S32.HI R14, RZ, 0x5, R13 ;  /* 0x00000005ff0e7819 */ /* 0x000fe2000001140d */
[----:B------:R-:W-:Y:S01]  /*5270*/  IMAD.IADD R13, R7, 0x1, -R12 ;  /* 0x00000001070d7824 */ /* 0x000fe200078e0a0c */
[----:B------:R-:W-:-:S02]  /*5280*/  LEA.HI R10, R10, R11, RZ, 0x3 ;  /* 0x0000000b0a0a7211 */ /* 0x000fc400078f18ff */
[CC--:B------:R-:W-:Y:S02]  /*5290*/  LEA.HI R7, R9.reuse, R8.reuse, RZ, 0x3 ;  /* 0x0000000809077211 */ /* 0x0c0fe400078f18ff */
[----:B------:R-:W-:Y:S02]  /*52a0*/  LEA.HI R9, R9, R8, RZ, 0x2 ;  /* 0x0000000809097211 */ /* 0x000fe400078f10ff */
[----:B------:R-:W-:Y:S02]  /*52b0*/  LOP3.LUT R12, R10, 0xfffffff8, RZ, 0xc0, !PT ;  /* 0xfffffff80a0c7812 */ /* 0x000fe400078ec0ff */
[--C-:B------:R-:W-:Y:S02]  /*52c0*/  SHF.R.S32.HI R8, RZ, 0x3, R7.reuse ;  /* 0x00000003ff087819 */ /* 0x100fe40000011407 */
[----:B------:R-:W-:Y:S02]  /*52d0*/  SHF.R.S32.HI R7, RZ, 0x1f, R7 ;  /* 0x0000001fff077819 */ /* 0x000fe40000011407 */
[----:B------:R-:W-:Y:S01]  /*52e0*/  SHF.R.S32.HI R10, RZ, 0x2, R9 ;  /* 0x00000002ff0a7819 */ /* 0x000fe20000011409 */
[----:B------:R-:W-:Y:S01]  /*52f0*/  IMAD R14, R14, -0x10, R15 ;  /* 0xfffffff00e0e7824 */ /* 0x000fe200078e020f */
[----:B------:R-:W-:-:S02]  /*5300*/  LEA.HI R7, R7, R8, RZ, 0x4 ;  /* 0x0000000807077211 */ /* 0x000fc400078f20ff */
[----:B------:R-:W-:Y:S02]  /*5310*/  LEA.HI R9, R9, R10, RZ, 0x1 ;  /* 0x0000000a09097211 */ /* 0x000fe400078f08ff */
[----:B------:R-:W-:Y:S02]  /*5320*/  LEA.HI R15, R6, R5, RZ, 0x2 ;  /* 0x00000005060f7211 */ /* 0x000fe400078f10ff */
[----:B------:R-:W-:Y:S02]  /*5330*/  LOP3.LUT R7, R7, 0x1ffffff0, RZ, 0xc0, !PT ;  /* 0x1ffffff007077812 */ /* 0x000fe400078ec0ff */
[----:B------:R-:W-:Y:S02]  /*5340*/  LOP3.LUT R9, R9, 0xfffffffe, RZ, 0xc0, !PT ;  /* 0xfffffffe09097812 */ /* 0x000fe400078ec0ff */
[----:B------:R-:W-:Y:S01]  /*5350*/  IADD3 R6, R14, R12, -R11 ;  /* 0x0000000c0e067210 */ /* 0x000fe20007ffe80b */
[----:B------:R-:W-:Y:S01]  /*5360*/  IMAD.IADD R8, R8, 0x1, -R7 ;  /* 0x0000000108087824 */ /* 0x000fe200078e0a07 */
[----:B------:R-:W-:Y:S01]  /*5370*/  LOP3.LUT R12, R15, 0xfffffffc, RZ, 0xc0, !PT ;  /* 0xfffffffc0f0c7812 */ /* 0x000fe200078ec0ff */
[----:B------:R-:W-:-:S02]  /*5380*/  IMAD.IADD R9, R10, 0x1, -R9 ;  /* 0x000000010a097824 */ /* 0x000fc400078e0a09 */
[C---:B------:R-:W-:Y:S02]  /*5390*/  VIADD R11, R10.reuse, 0x8 ;  /* 0x000000080a0b7836 */ /* 0x040fe40000000000 */
[----:B------:R-:W-:Y:S02]  /*53a0*/  IMAD R6, R13, -0x40, R6 ;  /* 0xffffffc00d067824 */ /* 0x000fe400078e0206 */
[----:B------:R-:W-:Y:S02]  /*53b0*/  VIADD R13, R10, 0x10 ;  /* 0x000000100a0d7836 */ /* 0x000fe40000000000 */
[----:B------:R-:W-:Y:S02]  /*53c0*/  IMAD R7, R8, 0x8, R9 ;  /* 0x0000000808077824 */ /* 0x000fe400078e0209 */
[----:B------:R-:W-:Y:S01]  /*53d0*/  IMAD.IADD R5, R5, 0x1, -R12 ;  /* 0x0000000105057824 */ /* 0x000fe200078e0a0c */
[----:B------:R-:W-:Y:S02]  /*53e0*/  LEA.HI R12, R11, R11, RZ, 0x1 ;  /* 0x0000000b0b0c7211 */ /* 0x000fe400078f08ff */
[----:B------:R-:W-:Y:S01]  /*53f0*/  LEA.HI R8, R13, R13, RZ, 0x1 ;  /* 0x0000000d0d087211 */ /* 0x000fe200078f08ff */
[----:B------:R1:W-:Y:S01]  /*5400*/  STL [R1+0x40], R7 ;  /* 0x0000400701007387 */ /* 0x0003e20000100800 */
[----:B------:R-:W-:Y:S01]  /*5410*/  LOP3.LUT R14, R12, 0xfffffffe, RZ, 0xc0, !PT ;  /* 0xfffffffe0c0e7812 */ /* 0x000fe200078ec0ff */
[----:B------:R-:W-:Y:S01]  /*5420*/  VIADD R15, R10, 0x18 ;  /* 0x000000180a0f7836 */ /* 0x000fe20000000000 */
[----:B------:R-:W-:-:S02]  /*5430*/  LOP3.LUT R10, R8, 0xfffffffe, RZ, 0xc0, !PT ;  /* 0xfffffffe080a7812 */ /* 0x000fc400078ec0ff */
[--C-:B------:R-:W-:Y:S02]  /*5440*/  SHF.R.S32.HI R9, RZ, 0x1, R8.reuse ;  /* 0x00000001ff097819 */ /* 0x100fe40000011408 */
[----:B------:R-:W-:Y:S02]  /*5450*/  SHF.R.S32.HI R8, RZ, 0x1f, R8 ;  /* 0x0000001fff087819 */ /* 0x000fe40000011408 */
[--C-:B-1----:R-:W-:Y:S02]  /*5460*/  SHF.R.S32.HI R7, RZ, 0x1, R12.reuse ;  /* 0x00000001ff077819 */ /* 0x102fe4000001140c */
[----:B------:R-:W-:Y:S01]  /*5470*/  SHF.R.S32.HI R12, RZ, 0x1f, R12 ;  /* 0x0000001fff0c7819 */ /* 0x000fe2000001140c */
[----:B------:R-:W-:Y:S01]  /*5480*/  IMAD.IADD R14, R11, 0x1, -R14 ;  /* 0x000000010b0e7824 */ /* 0x000fe200078e0a0e */
[----:B------:R-:W-:Y:S02]  /*5490*/  LEA.HI R8, R8, R9, RZ, 0x4 ;  /* 0x0000000908087211 */ /* 0x000fe400078f20ff */
[----:B------:R-:W-:-:S02]  /*54a0*/  LEA.HI R12, R12, R7, RZ, 0x4 ;  /* 0x000000070c0c7211 */ /* 0x000fc400078f20ff */
[----:B------:R-:W-:Y:S02]  /*54b0*/  LEA.HI R11, R15, R15, RZ, 0x1 ;  /* 0x0000000f0f0b7211 */ /* 0x000fe400078f08ff */
[----:B------:R-:W-:Y:S02]  /*54c0*/  LOP3.LUT R12, R12, 0x1ffffff0, RZ, 0xc0, !PT ;  /* 0x1ffffff00c0c7812 */ /* 0x000fe400078ec0ff */
[----:B------:R-:W-:Y:S02]  /*54d0*/  LOP3.LUT R8, R8, 0x1ffffff0, RZ, 0xc0, !PT ;  /* 0x1ffffff008087812 */ /* 0x000fe400078ec0ff */
[--C-:B------:R-:W-:Y:S02]  /*54e0*/  SHF.R.S32.HI R17, RZ, 0x1, R11.reuse ;  /* 0x00000001ff117819 */ /* 0x100fe4000001140b */
[----:B------:R-:W-:Y:S01]  /*54f0*/  SHF.R.S32.HI R18, RZ, 0x1f, R11 ;  /* 0x0000001fff127819 */ /* 0x000fe2000001140b */
[----:B------:R-:W-:Y:S02]  /*5500*/  IMAD.IADD R10, R13, 0x1, -R10 ;  /* 0x000000010d0a7824 */ /* 0x000fe400078e0a0a */
[----:B------:R-:W-:Y:S01]  /*5510*/  IMAD.IADD R7, R7, 0x1, -R12 ;  /* 0x0000000107077824 */ /* 0x000fe200078e0a0c */
[----:B------:R-:W-:Y:S01]  /*5520*/  LEA.HI R13, R18, R17, RZ, 0x4 ;  /* 0x00000011120d7211 */ /* 0x000fe200078f20ff */
[----:B------:R-:W-:Y:S01]  /*5530*/  IMAD.IADD R9, R9, 0x1, -R8 ;  /* 0x0000000109097824 */ /* 0x000fe200078e0a08 */
[----:B------:R-:W-:Y:S01]  /*5540*/  LOP3.LUT R18, R11, 0xfffffffe, RZ, 0xc0, !PT ;  /* 0xfffffffe0b127812 */ /* 0x000fe200078ec0ff */
[----:B------:R-:W-:Y:S01]  /*5550*/  IMAD R8, R7, 0x8, R14 ;  /* 0x0000000807087824 */ /* 0x000fe200078e020e */
[----:B------:R-:W-:Y:S01]  /*5560*/  LOP3.LUT R20, R13, 0x1ffffff0, RZ, 0xc0, !PT ;  /* 0x1ffffff00d147812 */ /* 0x000fe200078ec0ff */
[----:B------:R-:W-:-:S02]  /*5570*/  IMAD R7, R9, 0x8, R10 ;  /* 0x0000000809077824 */ /* 0x000fc400078e020a */
[----:B------:R-:W-:Y:S01]  /*5580*/  IMAD.IADD R18, R15, 0x1, -R18 ;  /* 0x000000010f127824 */ /* 0x000fe200078e0a12 */
[----:B------:R1:W-:Y:S01]  /*5590*/  STL [R1+0x34], R8 ;  /* 0x0000340801007387 */ /* 0x0003e20000100800 */
[----:B------:R-:W-:-:S03]  /*55a0*/  IMAD.IADD R17, R17, 0x1, -R20 ;  /* 0x0000000111117824 */ /* 0x000fc600078e0a14 */
[----:B------:R2:W-:Y:S01]  /*55b0*/  STL [R1+0x30], R7 ;  /* 0x0000300701007387 */ /* 0x0005e20000100800 */
[----:B------:R-:W-:Y:S02]  /*55c0*/  IMAD R10, R17, 0x8, R18 ;  /* 0x00000008110a7824 */ /* 0x000fe400078e0212 */
[C---:B-1----:R-:W-:Y:S02]  /*55d0*/  VIADD R8, R230.reuse, 0x4000 ;  /* 0x00004000e6087836 */ /* 0x042fe40000000000 */
[----:B--2---:R-:W-:Y:S01]  /*55e0*/  VIADD R7, R230, 0x20c00 ;  /* 0x00020c00e6077836 */ /* 0x004fe20000000000 */
[----:B------:R-:W-:Y:S02]  /*55f0*/  SHF.R.U32.HI R230, RZ, 0x4, R230 ;  /* 0x00000004ffe67819 */ /* 0x000fe400000116e6 */
[----:B------:R-:W-:Y:S02]  /*5600*/  SHF.R.U32.HI R8, RZ, 0x4, R8 ;  /* 0x00000004ff087819 */ /* 0x000fe40000011608 */
[----:B------:R-:W-:-:S02]  /*5610*/  SHF.R.U32.HI R7, RZ, 0x4, R7 ;  /* 0x00000004ff077819 */ /* 0x000fc40000011607 */
[----:B------:R-:W-:Y:S01]  /*5620*/  LOP3.LUT R230, R230, 0x3fff, RZ, 0xc0, !PT ;  /* 0x00003fffe6e67812 */ /* 0x000fe200078ec0ff */
[----:B------:R1:W-:Y:S01]  /*5630*/  STL [R1+0x2c], R10 ;  /* 0x00002c0a01007387 */ /* 0x0003e20000100800 */
[----:B------:R-:W-:Y:S02]  /*5640*/  LOP3.LUT R8, R8, 0x3fff, RZ, 0xc0, !PT ;  /* 0x00003fff08087812 */ /* 0x000fe400078ec0ff */
[----:B------:R-:W-:Y:S02]  /*5650*/  LOP3.LUT R7, R7, 0x3fff, RZ, 0xc0, !PT ;  /* 0x00003fff07077812 */ /* 0x000fe400078ec0ff */
[----:B------:R-:W-:Y:S02]  /*5660*/  LOP3.LUT R237, R8, 0x10000, RZ, 0xfc, !PT ;  /* 0x0001000008ed7812 */ /* 0x000fe400078efcff */
[----:B-1----:R-:W-:Y:S02]  /*5670*/  LOP3.LUT R10, R230, 0x10000, RZ, 0xfc, !PT ;  /* 0x00010000e60a7812 */ /* 0x002fe400078efcff */
[----:B------:R-:W-:Y:S01]  /*5680*/  LOP3.LUT R7, R7, 0x10000, RZ, 0xfc, !PT ;  /* 0x0001000007077812 */ /* 0x000fe200078efcff */
[----:B------:R-:W-:-:S02]  /*5690*/  IMAD.MOV.U32 R15, RZ, RZ, 0x40000040 ;  /* 0x40000040ff0f7424 */ /* 0x000fc400078e00ff */
[C---:B------:R-:W-:Y:S02]  /*56a0*/  VIADD R18, R10.reuse, 0x2 ;  /* 0x000000020a127836 */ /* 0x040fe40000000000 */
[C---:B------:R-:W-:Y:S01]  /*56b0*/  VIADD R14, R10.reuse, 0x4 ;  /* 0x000000040a0e7836 */ /* 0x040fe20000000000 */
[----:B------:R1:W-:Y:S01]  /*56c0*/  STL [R1+0x28], R10 ;  /* 0x0000280a01007387 */ /* 0x0003e20000100800 */
[----:B------:R-:W-:Y:S02]  /*56d0*/  VIADD R12, R10, 0x6 ;  /* 0x000000060a0c7836 */ /* 0x000fe40000000000 */
[----:B------:R-:W-:Y:S01]  /*56e0*/  IMAD.MOV.U32 R13, RZ, RZ, 0x40000040 ;  /* 0x40000040ff0d7424 */ /* 0x000fe200078e00ff */
[----:B------:R2:W-:Y:S01]  /*56f0*/  STL [R1+0x3c], R7 ;  /* 0x00003c0701007387 */ /* 0x0005e20000100800 */
[----:B------:R-:W-:Y:S02]  /*5700*/  VIADD R8, R237, 0x4 ;  /* 0x00000004ed087836 */ /* 0x000fe40000000000 */
[----:B------:R-:W-:Y:S01]  /*5710*/  IMAD.MOV.U32 R9, RZ, RZ, 0x40000040 ;  /* 0x40000040ff097424 */ /* 0x000fe200078e00ff */
[----:B------:R4:W-:Y:S01]  /*5720*/  STL.64 [R1+0x20], R18 ;  /* 0x0000201201007387 */ /* 0x0009e20000100a00 */
[----:B------:R-:W-:-:S02]  /*5730*/  IMAD.MOV.U32 R11, RZ, RZ, 0x40000040 ;  /* 0x40000040ff0b7424 */ /* 0x000fc400078e00ff */
[----:B-1----:R-:W-:Y:S01]  /*5740*/  VIADD R10, R237, 0x2 ;  /* 0x00000002ed0a7836 */ /* 0x002fe20000000000 */
[----:B------:R4:W-:Y:S04]  /*5750*/  STL.64 [R1+0x18], R14 ;  /* 0x0000180e01007387 */ /* 0x0009e80000100a00 */
[----:B------:R4:W-:Y:S04]  /*5760*/  STL.64 [R1+0x10], R12 ;  /* 0x0000100c01007387 */ /* 0x0009e80000100a00 */
[----:B------:R4:W-:Y:S04]  /*5770*/  STL.64 [R1], R8 ;  /* 0x0000000801007387 */ /* 0x0009e80000100a00 */
[----:B------:R4:W-:Y:S01]  /*5780*/  STL.64 [R1+0x8], R10 ;  /* 0x0000080a01007387 */ /* 0x0009e20000100a00 */
[----:B--2---:R-:W-:Y:S01]  /*5790*/  VIADD R7, R5, 0x4 ;  /* 0x0000000405077836 */ /* 0x004fe20000000000 */
[----:B---3--:R-:W-:Y:S01]  /*57a0*/  LOP3.LUT R231, R21, 0x1, RZ, 0xfc, !PT ;  /* 0x0000000115e77812 */ /* 0x008fe200078efcff */
[----:B------:R-:W-:-:S02]  /*57b0*/  VIADD R20, R5, 0x8 ;  /* 0x0000000805147836 */ /* 0x000fc40000000000 */
[C---:B------:R-:W-:Y:S02]  /*57c0*/  VIADD R17, R5.reuse, 0xc ;  /* 0x0000000c05117836 */ /* 0x040fe40000000000 */
[----:B------:R-:W-:Y:S02]  /*57d0*/  VIADD R7, R5, 0x10 ;  /* 0x0000001005077836 */ /* 0x000fe40000000000 */
[----:B------:R-:W-:Y:S02]  /*57e0*/  VIADD R234, R237, 0x6 ;  /* 0x00000006edea7836 */ /* 0x000fe40000000000 */
[C---:B------:R-:W-:Y:S02]  /*57f0*/  VIADD R20, R5.reuse, 0x14 ;  /* 0x0000001405147836 */ /* 0x040fe40000000000 */
[C---:B------:R-:W-:Y:S02]  /*5800*/  VIADD R17, R5.reuse, 0x18 ;  /* 0x0000001805117836 */ /* 0x040fe40000000000 */
[----:B----4-:R-:W-:-:S07]  /*5810*/  VIADD R7, R5, 0x1c ;  /* 0x0000001c05077836 */ /* 0x010fce0000000000 */
.L_x_6126:
[----:B------:R-:W-:Y:S01]  /*5820*/  ISETP.NE.AND P0, PT, R231, 0x3, PT ;  /* 0x00000003e700780c */ /* 0x000fe20003f05270 */
[----:B------:R-:W-:-:S12]  /*5830*/  YIELD ;  /* 0x0000000000007946 */ /* 0x000fd80003800000 */
[----:B--2---:R-:W-:Y:S05]  /*5840*/  @!P0 BRA `(.L_x_6116) ;  /* 0x0000000000048947 */ /* 0x004fea0003800000 */
[----:B------:R-:W-:Y:S01]  /*5850*/  BPT.TRAP 0x1 ;  /* 0x000000040000795c */ /* 0x000fe20000300000 */
.L_x_6116:
[----:B------:R-:W-:Y:S01]  /*5860*/  IMAD R7, R0, 0x8, R236 ;  /* 0x0000000800077824 */ /* 0x000fe200078e02ec */
[----:B------:R-:W-:-:S04]  /*5870*/  SHF.L.U32 R20, R4, 0x1f, RZ ;  /* 0x0000001f04147819 */ /* 0x000fc800000006ff */
[----:B------:R1:W2:Y:S01]  /*5880*/  SYNCS.PHASECHK.TRANS64.TRYWAIT P1, [R7+URZ+0x30c10], R20 ;  /* 0x030c1014070075a7 */ /* 0x0002a2000802017f */
[----:B------:R-:W-:Y:S05]  /*5890*/  @!P0 BRA `(.L_x_6117) ;  /* 0x0000000000048947 */ /* 0x000fea0003800000 */
[----:B------:R-:W-:Y:S01]  /*58a0*/  BPT.TRAP 0x1 ;  /* 0x000000040000795c */ /* 0x000fe20000300000 */
.L_x_6117:
[----:B------:R-:W-:-:S05]  /*58b0*/  VIADD R8, R236, 0x10000 ;  /* 0x00010000ec087836 */ /* 0x000fca0000000000 */
[----:B------:R-:W-:-:S04]  /*58c0*/  SHF.R.U32.HI R8, RZ, 0x4, R8 ;  /* 0x00000004ff087819 */ /* 0x000fc80000011608 */
[----:B------:R-:W-:-:S04]  /*58d0*/  LOP3.LUT R8, R8, 0x3fff, RZ, 0xc0, !PT ;  /* 0x00003fff08087812 */ /* 0x000fc800078ec0ff */
[----:B------:R-:W-:Y:S01]  /*58e0*/  LOP3.LUT R9, R8, 0x10000, RZ, 0xfc, !PT ;  /* 0x0001000008097812 */ /* 0x000fe200078efcff */
[----:B--2---:R-:W-:Y:S06]  /*58f0*/  @P1 BRA `(.L_x_6118) ;  /* 0x0000000000081947 */ /* 0x004fec0003800000 */
[----:B------:R-:W2:Y:S02]  /*5900*/  SYNCS.PHASECHK.TRANS64.TRYWAIT P1, [R7+URZ+0x30c10], R20 ;  /* 0x030c1014070075a7 */ /* 0x000ea4000802017f */
[----:B--2---:R-:W-:Y:S05]  /*5910*/  @!P1 BRA `(.L_x_6119) ;  /* 0x0000007800609947 */ /* 0x004fea0003800000 */
.L_x_6118:
        /* <DEDUP_REMOVED lines=63> */
.L_x_6120:
[----:B------:R1:W1:Y:S01]  /*5d10*/  SYNCS.PHASECHK.TRANS64.TRYWAIT P1, [R7+URZ+0x30c30], R20 ;  /* 0x030c3014070075a7 */ /* 0x000262000802017f */
[----:B------:R-:W-:Y:S05]  /*5d20*/  @!P0 BRA `(.L_x_6121) ;  /* 0x0000000000048947 */ /* 0x000fea0003800000 */
[----:B------:R-:W-:Y:S01]  /*5d30*/  BPT.TRAP 0x1 ;  /* 0x000000040000795c */ /* 0x000fe20000300000 */
.L_x_6121:
        /* <DEDUP_REMOVED lines=8> */
.L_x_6122:
[----:B------:R-:W5:Y:S01]  /*5dc0*/  LDL.64 R12, [R1+0x8] ;  /* 0x00000800010c7983 */ /* 0x000f620000100a00 */
[----:B------:R-:W-:Y:S01]  /*5dd0*/  R2UR UR4, R237 ;  /* 0x00000000ed0472ca */ /* 0x000fe200000e0000 */
[----:B------:R-:W-:Y:S01]  /*5de0*/  WARPGROUP.ARRIVE ;  /* 0x00000000000079c5 */ /* 0x000fe20000000000 */
[----:B------:R-:W-:Y:S01]  /*5df0*/  R2UR UR6, R9 ;  /* 0x00000000090672ca */ /* 0x000fe200000e0000 */
[----:B------:R-:W4:Y:S01]  /*5e00*/  LDL.64 R20, [R1] ;  /* 0x0000000001147983 */ /* 0x000f220000100a00 */
[----:B------:R-:W-:Y:S01]  /*5e10*/  UMOV UR5, 0x40000040 ;  /* 0x4000004000057882 */ /* 0x000fe20000000000 */
[----:B------:R-:W-:Y:S01]  /*5e20*/  UMOV UR7, 0x40000040 ;  /* 0x4000004000077882 */ /* 0x000fe20000000000 */
[----:B------:R-:W-:Y:S01]  /*5e30*/  UMOV UR11, 0x40000040 ;  /* 0x40000040000b7882 */ /* 0x000fe20000000000 */
[C---:B------:R-:W-:Y:S01]  /*5e40*/  VIADD R14, R5.reuse, 0x4 ;  /* 0x00000004050e7836 */ /* 0x040fe20000000000 */
[----:B--2---:R-:W1:Y:S01]  /*5e50*/  SHFL.IDX PT, R9, R10, R5, 0x1f ;  /* 0x00001f050a097589 */ /* 0x004e6200000e0000 */
[C---:B------:R-:W-:Y:S01]  /*5e60*/  ISETP.GT.AND P1, PT, R6.reuse, 0x8, PT ;  /* 0x000000080600780c */ /* 0x040fe20003f24270 */
[----:B------:R-:W-:Y:S01]  /*5e70*/  VIADD R17, R5, 0x8 ;  /* 0x0000000805117836 */ /* 0x000fe20000000000 */
[----:B------:R-:W-:Y:S01]  /*5e80*/  ISETP.GT.AND P2, PT, R6, RZ, PT ;  /* 0x000000ff0600720c */ /* 0x000fe20003f44270 */
[----:B------:R-:W2:Y:S01]  /*5e90*/  SHFL.IDX PT, R11, R10, R14, 0x1f ;  /* 0x00001f0e0a0b7589 */ /* 0x000ea200000e0000 */
[----:B------:R-:W-:-:S02]  /*5ea0*/  FSEL R91, R91, -INF , P1 ;  /* 0xff8000005b5b7808 */ /* 0x000fc40000800000 */
[----:B------:R-:W-:Y:S01]  /*5eb0*/  HGMMA.64x128x16.F32.BF16 R24, gdesc[UR4], RZ, !UPT, gsb0 ;  /* 0x01e00000041879f0 */ /* 0x000fe2000c0018ff */
[----:B------:R-:W-:Y:S01]  /*5ec0*/  UIADD3 UR4, UR6, 0x2, URZ ;  /* 0x0000000206047890 */ /* 0x000fe2000fffe03f */
[----:B------:R-:W-:Y:S01]  /*5ed0*/  FSEL R88, R88, -INF , P2 ;  /* 0xff80000058587808 */ /* 0x000fe20001000000 */
[----:B------:R-:W-:Y:S01]  /*5ee0*/  ULDC UR5, c[0x0][0x744] ;  /* 0x0001d10000057ab9 */ /* 0x000fe20000000800 */
[----:B------:R-:W-:Y:S02]  /*5ef0*/  FSEL R90, R90, -INF , P1 ;  /* 0xff8000005a5a7808 */ /* 0x000fe40000800000 */
[----:B------:R-:W-:Y:S02]  /*5f00*/  FSEL R89, R89, -INF , P2 ;  /* 0xff80000059597808 */ /* 0x000fe40001000000 */
[----:B------:R-:W-:Y:S01]  /*5f10*/  UMOV UR10, UR4 ;  /* 0x00000004000a7c82 */ /* 0x000fe20008000000 */
[----:B---3--:R-:W-:Y:S01]  /*5f20*/  SHFL.IDX PT, R18, R233, R5, 0x1f ;  /* 0x00001f05e9127589 */ /* 0x008fe200000e0000 */
[----:B------:R-:W-:-:S02]  /*5f30*/  FSEL R92, R92, -INF , P2 ;  /* 0xff8000005c5c7808 */ /* 0x000fc40001000000 */
[----:B------:R-:W-:Y:S01]  /*5f40*/  FSEL R94, R94, -INF , P1 ;  /* 0xff8000005e5e7808 */ /* 0x000fe20000800000 */
[--C-:B-1----:R-:W-:Y:S01]  /*5f50*/  FFMA.FTZ R88, R88, UR5, -R9.reuse ;  /* 0x0000000558587c23 */ /* 0x102fe20008010809 */
[----:B------:R-:W-:Y:S01]  /*5f60*/  FFMA.FTZ R90, R90, UR5, -R9 ;  /* 0x000000055a5a7c23 */ /* 0x000fe20008010809 */
[--C-:B--2---:R-:W-:Y:S01]  /*5f70*/  FFMA.FTZ R91, R91, UR5, -R11.reuse ;  /* 0x000000055b5b7c23 */ /* 0x104fe2000801080b */
[----:B------:R-:W-:Y:S01]  /*5f80*/  FFMA.FTZ R89, R89, UR5, -R11 ;  /* 0x0000000559597c23 */ /* 0x000fe2000801080b */
[----:B------:R-:W-:Y:S02]  /*5f90*/  WARPGROUP.DEPBAR.LE gsb0, 0x0 ;  /* 0x00008000000079c5 */ /* 0x000fe40000010000 */
[----:B------:R-:W-:Y:S01]  /*5fa0*/  WARPGROUP.ARRIVE ;  /* 0x00000000000079c5 */ /* 0x000fe20000000000 */
[----:B------:R1:W-:Y:S01]  /*5fb0*/  MUFU.EX2 R230, R91 ;  /* 0x0000005b00e67308 */ /* 0x0003e20000000800 */
[----:B------:R-:W-:Y:S01]  /*5fc0*/  UIADD3 UR4, UR6, 0x4, URZ ;  /* 0x0000000406047890 */ /* 0x000fe2000fffe03f */
[----:B------:R-:W-:-:S02]  /*5fd0*/  FSEL R93, R93, -INF , P2 ;  /* 0xff8000005d5d7808 */ /* 0x000fc40001000000 */
[----:B------:R-:W-:Y:S02]  /*5fe0*/  FSEL R95, R95, -INF , P1 ;  /* 0xff8000005f5f7808 */ /* 0x000fe40000800000 */
[----:B------:R-:W-:Y:S02]  /*5ff0*/  FSEL R101, R101, -INF , P2 ;  /* 0xff80000065657808 */ /* 0x000fe40001000000 */
[----:B------:R-:W-:Y:S01]  /*6000*/  FSEL R104, R104, -INF , P2 ;  /* 0xff80000068687808 */ /* 0x000fe20001000000 */
[----:B-1----:R-:W-:Y:S01]  /*6010*/  VIADD R91, R5, 0x1c ;  /* 0x0000001c055b7836 */ /* 0x002fe20000000000 */
[----:B------:R-:W-:Y:S02]  /*6020*/  FSEL R98, R98, -INF , P1 ;  /* 0xff80000062627808 */ /* 0x000fe40000800000 */
[----:B------:R-:W-:Y:S02]  /*6030*/  FSEL R103, R103, -INF , P1 ;  /* 0xff80000067677808 */ /* 0x000fe40000800000 */
[----:B------:R-:W-:Y:S01]  /*6040*/  FSEL R106, R106, -INF , P1 ;  /* 0xff8000006a6a7808 */ /* 0x000fe20000800000 */
[----:B------:R-:W-:Y:S01]  /*6050*/  SHFL.IDX PT, R15, R10, R91, 0x1f ;  /* 0x00001f5b0a0f7589 */ /* 0x000fe200000e0000 */
[----:B------:R1:W-:Y:S01]  /*6060*/  MUFU.EX2 R222, R88 ;  /* 0x0000005800de7308 */ /* 0x0003e20000000800 */
[----:B-----5:R-:W-:-:S02]  /*6070*/  R2UR UR8, R12 ;  /* 0x000000000c0872ca */ /* 0x020fc400000e0000 */
[----:B------:R-:W-:Y:S01]  /*6080*/  R2UR UR9, R13 ;  /* 0x000000000d0972ca */ /* 0x000fe200000e0000 */
[----:B------:R-:W-:Y:S01]  /*6090*/  VIADD R13, R5, 0xc ;  /* 0x0000000c050d7836 */ /* 0x000fe20000000000 */
[----:B------:R-:W2:Y:S03]  /*60a0*/  SHFL.IDX PT, R12, R10, R17, 0x1f ;  /* 0x00001f110a0c7589 */ /* 0x000ea600000e0000 */
[----:B------:R3:W5:Y:S01]  /*60b0*/  MUFU.EX2 R232, R90 ;  /* 0x0000005a00e87308 */ /* 0x0007620000000800 */
[----:B------:R1:W3:Y:S04]  /*60c0*/  SHFL.IDX PT, R9, R10, R13, 0x1f ;  /* 0x00001f0d0a097589 */ /* 0x0002e800000e0000 */
[----:B------:R-:W-:Y:S01]  /*60d0*/  SHFL.IDX PT, R22, R233, R17, 0x1f ;  /* 0x00001f11e9167589 */ /* 0x000fe200000e0000 */
[----:B------:R-:W-:-:S02]  /*60e0*/  FSEL R97, R97, -INF , P2 ;  /* 0xff80000061617808 */ /* 0x000fc40001000000 */
[----:B------:R-:W-:Y:S01]  /*60f0*/  MUFU.EX2 R225, R89 ;  /* 0x0000005900e17308 */ /* 0x000fe20000000800 */
[----:B------:R-:W-:Y:S01]  /*6100*/  HGMMA.64x128x16.F32.BF16 R24, gdesc[UR8], R24, gsb0 ;  /* 0x01e00000081879f0 */ /* 0x000fe20008001818 */
[----:B-1----:R-:W-:Y:S01]  /*6110*/  VIADD R13, R5, 0x10 ;  /* 0x00000010050d7836 */ /* 0x002fe20000000000 */
[----:B----4-:R-:W-:-:S04]  /*6120*/  R2UR UR8, R20 ;  /* 0x00000000140872ca */ /* 0x010fc800000e0000 */
[----:B------:R1:W4:Y:S01]  /*6130*/  SHFL.IDX PT, R11, R10, R13, 0x1f ;  /* 0x00001f0d0a0b7589 */ /* 0x00032200000e0000 */
[----:B------:R-:W-:Y:S01]  /*6140*/  R2UR UR9, R21 ;  /* 0x00000000150972ca */ /* 0x000fe200000e0000 */
[----:B------:R-:W-:Y:S01]  /*6150*/  UMOV UR10, UR4 ;  /* 0x00000004000a7c82 */ /* 0x000fe20008000000 */
[----:B------:R-:W-:Y:S01]  /*6160*/  UMOV UR11, 0x40000040 ;  /* 0x40000040000b7882 */ /* 0x000fe20000000000 */
[----:B------:R5:W-:Y:S01]  /*6170*/  SHFL.IDX PT, R20, R233, R14, 0x1f ;  /* 0x00001f0ee9147589 */ /* 0x000be200000e0000 */
[--C-:B--2---:R-:W-:Y:S01]  /*6180*/  FFMA.FTZ R92, R92, UR5, -R12.reuse ;  /* 0x000000055c5c7c23 */ /* 0x104fe2000801080c */
[----:B------:R-:W-:Y:S01]  /*6190*/  FFMA.FTZ R94, R94, UR5, -R12 ;  /* 0x000000055e5e7c23 */ /* 0x000fe2000801080c */
[----:B-1----:R-:W-:Y:S02]  /*61a0*/  VIADD R13, R5, 0x14 ;  /* 0x00000014050d7836 */ /* 0x002fe40000000000 */
[--C-:B---3--:R-:W-:Y:S01]  /*61b0*/  FFMA.FTZ R93, R93, UR5, -R9.reuse ;  /* 0x000000055d5d7c23 */ /* 0x108fe20008010809 */
[----:B------:R-:W-:Y:S01]  /*61c0*/  FFMA.FTZ R95, R95, UR5, -R9 ;  /* 0x000000055f5f7c23 */ /* 0x000fe20008010809 */
[--C-:B------:R-:W-:Y:S01]  /*61d0*/  FFMA.FTZ R17, R104, UR5, -R18.reuse ;  /* 0x0000000568117c23 */ /* 0x100fe20008010812 */
[--C-:B-----5:R-:W-:Y:S01]  /*61e0*/  FFMA.FTZ R14, R101, UR5, -R15.reuse ;  /* 0x00000005650e7c23 */ /* 0x120fe2000801080f */
[----:B------:R1:W2:Y:S01]  /*61f0*/  SHFL.IDX PT, R12, R10, R13, 0x1f ;  /* 0x00001f0d0a0c7589 */ /* 0x0002a200000e0000 */
[----:B------:R-:W-:Y:S01]  /*6200*/  FFMA.FTZ R15, R103, UR5, -R15 ;  /* 0x00000005670f7c23 */ /* 0x000fe2000801080f */
[----:B------:R-:W-:Y:S01]  /*6210*/  FFMA.FTZ R18, R106, UR5, -R18 ;  /* 0x000000056a127c23 */ /* 0x000fe20008010812 */
[----:B------:R-:W-:-:S02]  /*6220*/  VIADD R103, R5, 0xc ;  /* 0x0000000c05677836 */ /* 0x000fc40000000000 */
[C---:B------:R-:W-:Y:S02]  /*6230*/  VIADD R106, R5.reuse, 0x10 ;  /* 0x00000010056a7836 */ /* 0x040fe40000000000 */
[C---:B------:R-:W-:Y:S02]  /*6240*/  VIADD R101, R5.reuse, 0x14 ;  /* 0x0000001405657836 */ /* 0x040fe40000000000 */
[----:B----4-:R-:W-:Y:S01]  /*6250*/  FFMA.FTZ R9, R98, UR5, -R11 ;  /* 0x0000000562097c23 */ /* 0x010fe2000801080b */
[C---:B------:R-:W-:Y:S01]  /*6260*/  VIADD R104, R5.reuse, 0x18 ;  /* 0x0000001805687836 */ /* 0x040fe20000000000 */
[----:B------:R-:W3:Y:S01]  /*6270*/  SHFL.IDX PT, R98, R223, R5, 0x1f ;  /* 0x00001f05df627589 */ /* 0x000ee200000e0000 */
[----:B------:R4:W-:Y:S03]  /*6280*/  MUFU.EX2 R229, R92 ;  /* 0x0000005c00e57308 */ /* 0x0009e60000000800 */
[----:B------:R-:W-:Y:S04]  /*6290*/  SHFL.IDX PT, R88, R233, R103, 0x1f ;  /* 0x00001f67e9587589 */ /* 0x000fe800000e0000 */
[----:B------:R-:W-:Y:S01]  /*62a0*/  SHFL.IDX PT, R90, R233, R106, 0x1f ;  /* 0x00001f6ae95a7589 */ /* 0x000fe200000e0000 */
[----:B------:R5:W-:Y:S03]  /*62b0*/  MUFU.EX2 R228, R94 ;  /* 0x0000005e00e47308 */ /* 0x000be60000000800 */
[----:B----4-:R-:W-:Y:S04]  /*62c0*/  SHFL.IDX PT, R92, R233, R101, 0x1f ;  /* 0x00001f65e95c7589 */ /* 0x010fe800000e0000 */
[----:B-----5:R-:W-:Y:S04]  /*62d0*/  SHFL.IDX PT, R94, R233, R104, 0x1f ;  /* 0x00001f68e95e7589 */ /* 0x020fe800000e0000 */
[----:B------:R-:W4:Y:S01]  /*62e0*/  SHFL.IDX PT, R233, R233, R91, 0x1f ;  /* 0x00001f5be9e97589 */ /* 0x000f2200000e0000 */
[----:B-1----:R-:W-:Y:S01]  /*62f0*/  VIADD R13, R5, 0x18 ;  /* 0x00000018050d7836 */ /* 0x002fe20000000000 */
[----:B------:R-:W-:-:S02]  /*6300*/  FSEL R120, R120, -INF , P2 ;  /* 0xff80000078787808 */ /* 0x000fc40001000000 */
[----:B------:R-:W-:-:S03]  /*6310*/  FSEL R117, R117, -INF , P2 ;  /* 0xff80000075757808 */ /* 0x000fc60001000000 */
[----:B------:R2:W-:Y:S01]  /*6320*/  SHFL.IDX PT, R13, R10, R13, 0x1f ;  /* 0x00001f0d0a0d7589 */ /* 0x0005e200000e0000 */
[----:B------:R4:W-:Y:S01]  /*6330*/  MUFU.EX2 R226, R95 ;  /* 0x0000005f00e27308 */ /* 0x0009e20000000800 */
[----:B--2---:R-:W-:Y:S01]  /*6340*/  FFMA.FTZ R10, R97, UR5, -R12 ;  /* 0x00000005610a7c23 */ /* 0x004fe2000801080c */
[----:B---3--:R-:W-:Y:S01]  /*6350*/  FFMA.FTZ R97, R120, UR5, -R98 ;  /* 0x0000000578617c23 */ /* 0x008fe20008010862 */
[----:B------:R-:W-:Y:S01]  /*6360*/  FSEL R120, R144, -INF , P2 ;  /* 0xff80000090787808 */ /* 0x000fe20001000000 */
[----:B------:R-:W-:Y:S02]  /*6370*/  VIADD R144, R5, 0x14 ;  /* 0x0000001405907836 */ /* 0x000fe40000000000 */
[----:B----4-:R-:W-:-:S03]  /*6380*/  FFMA.FTZ R95, R117, UR5, -R233 ;  /* 0x00000005755f7c23 */ /* 0x010fc600080108e9 */
[----:B------:R-:W1:Y:S01]  /*6390*/  SHFL.IDX PT, R117, R219, R144, 0x1f ;  /* 0x00001f90db757589 */ /* 0x000e6200000e0000 */
[----:B------:R-:W-:Y:S02]  /*63a0*/  WARPGROUP.DEPBAR.LE gsb0, 0x0 ;  /* 0x00008000000079c5 */ /* 0x000fe40000010000 */
[----:B------:R-:W-:-:S06]  /*63b0*/  WARPGROUP.ARRIVE ;  /* 0x00000000000079c5 */ /* 0x000fcc0000000000 */
[----:B------:R-:W-:Y:S01]  /*63c0*/  HGMMA.64x128x16.F32.BF16 R24, gdesc[UR8], R24, gsb0 ;  /* 0x01e00000081879f0 */ /* 0x000fe20008001818 */
[----:B------:R-:W-:Y:S02]  /*63d0*/  FSEL R116, R116, -INF , P2 ;  /* 0xff80000074747808 */ /* 0x000fe40001000000 */
[----:B------:R-:W-:Y:S01]  /*63e0*/  FSEL R118, R118, -INF , P1 ;  /* 0xff80000076767808 */ /* 0x000fe20000800000 */
[----:B------:R2:W-:Y:S01]  /*63f0*/  MUFU.EX2 R227, R93 ;  /* 0x0000005d00e37308 */ /* 0x0005e20000000800 */
[----:B------:R-:W-:Y:S01]  /*6400*/  FSEL R147, R147, -INF , P1 ;  /* 0xff80000093937808 */ /* 0x000fe20000800000 */
[--C-:B--2---:R-:W-:Y:S02]  /*6410*/  FFMA.FTZ R93, R116, UR5, -R94.reuse ;  /* 0x00000005745d7c23 */ /* 0x104fe4000801085e */
[----:B------:R-:W-:Y:S01]  /*6420*/  FFMA.FTZ R94, R118, UR5, -R94 ;  /* 0x00000005765e7c23 */ /* 0x000fe2000801085e */
[----:B------:R-:W-:-:S05]  /*6430*/  FSEL R118, R145, -INF , P2 ;  /* 0xff80000091767808 */ /* 0x000fca0001000000 */
[--C-:B-1----:R-:W-:Y:S01]  /*6440*/  FFMA.FTZ R118, R118, UR5, -R117.reuse ;  /* 0x0000000576767c23 */ /* 0x102fe20008010875 */
[----:B------:R-:W-:Y:S02]  /*6450*/  FFMA.FTZ R117, R147, UR5, -R117 ;  /* 0x0000000593757c23 */ /* 0x000fe40008010875 */
[----:B------:R-:W2:Y:S01]  /*6460*/  LDL R147, [R1+0x38] ;  /* 0x0000380001937983 */ /* 0x000ea20000100800 */
[----:B------:R-:W-:Y:S02]  /*6470*/  R2UR UR8, R234 ;  /* 0x00000000ea0872ca */ /* 0x000fe400000e0000 */
[----:B------:R-:W-:Y:S01]  /*6480*/  R2UR UR9, R235 ;  /* 0x00000000eb0972ca */ /* 0x000fe200000e0000 */
[----:B------:R-:W-:Y:S01]  /*6490*/  UIADD3 UR6, UR6, 0x6, URZ ;  /* 0x0000000606067890 */ /* 0x000fe2000fffe03f */
[----:B------:R-:W-:-:S06]  /*64a0*/  UMOV UR11, 0x40000040 ;  /* 0x40000040000b7882 */ /* 0x000fcc0000000000 */
[----:B------:R-:W-:Y:S01]  /*64b0*/  UMOV UR10, UR6 ;  /* 0x00000006000a7c82 */ /* 0x000fe20008000000 */
[----:B------:R-:W-:Y:S02]  /*64c0*/  WARPGROUP.DEPBAR.LE gsb0, 0x0 ;  /* 0x00008000000079c5 */ /* 0x000fe40000010000 */
[----:B------:R-:W-:-:S06]  /*64d0*/  WARPGROUP.ARRIVE ;  /* 0x00000000000079c5 */ /* 0x000fcc0000000000 */
[----:B------:R-:W-:Y:S01]  /*64e0*/  HGMMA.64x128x16.F32.BF16 R24, gdesc[UR8], R24, gsb0 ;  /* 0x01e00000081879f0 */ /* 0x000fe20008001818 */
[----:B------:R-:W-:Y:S01]  /*64f0*/  FSEL R113, R113, -INF , P2 ;  /* 0xff80000071717808 */ /* 0x000fe20001000000 */
[----:B------:R-:W1:Y:S01]  /*6500*/  SHFL.IDX PT, R103, R223, R103, 0x1f ;  /* 0x00001f67df677589 */ /* 0x000e6200000e0000 */
[----:B------:R-:W-:Y:S02]  /*6510*/  FSEL R96, R96, -INF , P2 ;  /* 0xff80000060607808 */ /* 0x000fe40001000000 */
[----:B------:R-:W-:Y:S01]  /*6520*/  FSEL R99, R99, -INF , P1 ;  /* 0xff80000063637808 */ /* 0x000fe20000800000 */
[----:B------:R-:W-:Y:S01]  /*6530*/  FFMA.FTZ R91, R113, UR5, -R92 ;  /* 0x00000005715b7c23 */ /* 0x000fe2000801085c */
[----:B------:R-:W-:Y:S01]  /*6540*/  FSEL R108, R108, -INF , P2 ;  /* 0xff8000006c6c7808 */ /* 0x000fe20001000000 */
[----:B------:R-:W-:Y:S01]  /*6550*/  VIADD R113, R5, 0x4 ;  /* 0x0000000405717836 */ /* 0x000fe20000000000 */
[----:B------:R-:W-:Y:S02]  /*6560*/  FSEL R100, R100, -INF , P2 ;  /* 0xff80000064647808 */ /* 0x000fe40001000000 */
[----:B------:R-:W-:-:S02]  /*6570*/  FSEL R110, R110, -INF , P1 ;  /* 0xff8000006e6e7808 */ /* 0x000fc40000800000 */
[----:B------:R-:W-:Y:S01]  /*6580*/  FSEL R112, R112, -INF , P2 ;  /* 0xff80000070707808 */ /* 0x000fe20001000000 */
[----:B------:R-:W-:Y:S01]  /*6590*/  FFMA.FTZ R96, R96, UR5, -R11 ;  /* 0x0000000560607c23 */ /* 0x000fe2000801080b */
[----:B------:R-:W-:Y:S01]  /*65a0*/  FSEL R114, R114, -INF , P1 ;  /* 0xff80000072727808 */ /* 0x000fe20000800000 */
[----:B------:R-:W-:Y:S01]  /*65b0*/  FFMA.FTZ R11, R99, UR5, -R12 ;  /* 0x00000005630b7c23 */ /* 0x000fe2000801080c */
[--C-:B------:R-:W-:Y:S01]  /*65c0*/  FFMA.FTZ R21, R108, UR5, -R22.reuse ;  /* 0x000000056c157c23 */ /* 0x100fe20008010816 */
[----:B------:R-:W-:Y:S01]  /*65d0*/  FFMA.FTZ R12, R100, UR5, -R13 ;  /* 0x00000005640c7c23 */ /* 0x000fe2000801080d */
[----:B------:R-:W-:Y:S01]  /*65e0*/  FFMA.FTZ R22, R110, UR5, -R22 ;  /* 0x000000056e167c23 */ /* 0x000fe20008010816 */
[--C-:B------:R-:W-:Y:S01]  /*65f0*/  FFMA.FTZ R89, R112, UR5, -R90.reuse ;  /* 0x0000000570597c23 */ /* 0x100fe2000801085a */
[----:B------:R-:W3:Y:S01]  /*6600*/  SHFL.IDX PT, R100, R223, R113, 0x1f ;  /* 0x00001f71df647589 */ /* 0x000ee200000e0000 */
[----:B------:R-:W-:Y:S01]  /*6610*/  FSEL R102, R102, -INF , P1 ;  /* 0xff80000066667808 */ /* 0x000fe20000800000 */
[----:B------:R-:W-:-:S02]  /*6620*/  FFMA.FTZ R90, R114, UR5, -R90 ;  /* 0x00000005725a7c23 */ /* 0x000fc4000801085a */
[----:B------:R4:W5:Y:S01]  /*6630*/  SHFL.IDX PT, R110, R223, R104, 0x1f ;  /* 0x00001f68df6e7589 */ /* 0x00096200000e0000 */
[----:B------:R-:W-:Y:S01]  /*6640*/  VIADD R114, R5, 0x8 ;  /* 0x0000000805727836 */ /* 0x000fe20000000000 */
[----:B------:R-:W-:Y:S02]  /*6650*/  FSEL R109, R109, -INF , P2 ;  /* 0xff8000006d6d7808 */ /* 0x000fe40001000000 */
[----:B------:R5:W5:Y:S01]  /*6660*/  SHFL.IDX PT, R108, R223, R101, 0x1f ;  /* 0x00001f65df6c7589 */ /* 0x000b6200000e0000 */
[----:B------:R-:W-:Y:S02]  /*6670*/  FFMA.FTZ R13, R102, UR5, -R13 ;  /* 0x00000005660d7c23 */ /* 0x000fe4000801080d */
[----:B------:R-:W-:Y:S01]  /*6680*/  FFMA.FTZ R23, R109, UR5, -R88 ;  /* 0x000000056d177c23 */ /* 0x000fe20008010858 */
[----:B------:R-:W5:Y:S01]  /*6690*/  SHFL.IDX PT, R102, R223, R114, 0x1f ;  /* 0x00001f72df667589 */ /* 0x000f6200000e0000 */
[----:B------:R-:W-:Y:S02]  /*66a0*/  FSEL R109, R125, -INF , P2 ;  /* 0xff8000007d6d7808 */ /* 0x000fe40001000000 */
[----:B----4-:R-:W-:-:S02]  /*66b0*/  FSEL R104, R127, -INF , P1 ;  /* 0xff8000007f687808 */ /* 0x010fc40000800000 */
[----:B------:R-:W-:Y:S01]  /*66c0*/  FSEL R119, R119, -INF , P1 ;  /* 0xff80000077777808 */ /* 0x000fe20000800000 */
[--C-:B-1----:R-:W-:Y:S01]  /*66d0*/  FFMA.FTZ R109, R109, UR5, -R103.reuse ;  /* 0x000000056d6d7c23 */ /* 0x102fe20008010867 */
[----:B------:R-:W-:Y:S01]  /*66e0*/  FSEL R105, R105, -INF , P2 ;  /* 0xff80000069697808 */ /* 0x000fe20001000000 */
[----:B------:R-:W-:Y:S01]  /*66f0*/  FFMA.FTZ R104, R104, UR5, -R103 ;  /* 0x0000000568687c23 */ /* 0x000fe20008010867 */
[----:B------:R-:W-:Y:S01]  /*6700*/  FSEL R107, R107, -INF , P1 ;  /* 0xff8000006b6b7808 */ /* 0x000fe20000800000 */
[----:B------:R1:W-:Y:S01]  /*6710*/  MUFU.EX2 R224, R96 ;  /* 0x0000006000e07308 */ /* 0x0003e20000000800 */
[----:B------:R-:W-:Y:S01]  /*6720*/  FSEL R99, R121, -INF , P2 ;  /* 0xff80000079637808 */ /* 0x000fe20001000000 */
[----:B------:R-:W-:Y:S01]  /*6730*/  FFMA.FTZ R19, R105, UR5, -R20 ;  /* 0x0000000569137c23 */ /* 0x000fe20008010814 */
[----:B------:R-:W-:Y:S02]  /*6740*/  FSEL R123, R123, -INF , P1 ;  /* 0xff8000007b7b7808 */ /* 0x000fe40000800000 */
[----:B------:R-:W-:-:S03]  /*6750*/  FSEL R134, R134, -INF , P1 ;  /* 0xff80000086867808 */ /* 0x000fc60000800000 */
[----:B------:R4:W-:Y:S01]  /*6760*/  MUFU.EX2 R103, R109 ;  /* 0x0000006d00677308 */ /* 0x0009e20000000800 */
[----:B-1----:R-:W-:Y:S01]  /*6770*/  FFMA.FTZ R96, R119, UR5, -R233 ;  /* 0x0000000577607c23 */ /* 0x002fe200080108e9 */
[----:B------:R-:W-:Y:S02]  /*6780*/  VIADD R233, R5, 0x1c ;  /* 0x0000001c05e97836 */ /* 0x000fe40000000000 */
[----:B------:R-:W-:Y:S01]  /*6790*/  FFMA.FTZ R20, R107, UR5, -R20 ;  /* 0x000000056b147c23 */ /* 0x000fe20008010814 */
[----:B------:R-:W1:Y:S01]  /*67a0*/  SHFL.IDX PT, R106, R223, R106, 0x1f ;  /* 0x00001f6adf6a7589 */ /* 0x000e6200000e0000 */
[----:B------:R-:W-:Y:S02]  /*67b0*/  FSEL R107, R129, -INF , P2 ;  /* 0xff800000816b7808 */ /* 0x000fe40001000000 */
[----:B----4-:R-:W-:Y:S01]  /*67c0*/  FSEL R109, R132, -INF , P2 ;  /* 0xff800000846d7808 */ /* 0x010fe20001000000 */
[--C-:B---3--:R-:W-:Y:S01]  /*67d0*/  FFMA.FTZ R99, R99, UR5, -R100.reuse ;  /* 0x0000000563637c23 */ /* 0x108fe20008010864 */
[----:B------:R-:W-:Y:S01]  /*67e0*/  FSEL R131, R131, -INF , P1 ;  /* 0xff80000083837808 */ /* 0x000fe20000800000 */
[----:B------:R-:W-:Y:S01]  /*67f0*/  FFMA.FTZ R100, R123, UR5, -R100 ;  /* 0x000000057b647c23 */ /* 0x000fe20008010864 */
[----:B------:R-:W3:Y:S01]  /*6800*/  SHFL.IDX PT, R112, R223, R233, 0x1f ;  /* 0x00001fe9df707589 */ /* 0x000ee200000e0000 */
[--C-:B-----5:R-:W-:Y:S01]  /*6810*/  FFMA.FTZ R109, R109, UR5, -R110.reuse ;  /* 0x000000056d6d7c23 */ /* 0x120fe2000801086e */
[----:B------:R-:W-:Y:S01]  /*6820*/  FFMA.FTZ R110, R134, UR5, -R110 ;  /* 0x00000005866e7c23 */ /* 0x000fe2000801086e */
[----:B------:R-:W-:Y:S01]  /*6830*/  FSEL R111, R111, -INF , P1 ;  /* 0xff8000006f6f7808 */ /* 0x000fe20000800000 */
[----:B------:R4:W-:Y:S01]  /*6840*/  SHFL.IDX PT, R134, R219, R113, 0x1f ;  /* 0x00001f71db867589 */ /* 0x0009e200000e0000 */
[----:B------:R-:W-:Y:S01]  /*6850*/  FSEL R101, R124, -INF , P2 ;  /* 0xff8000007c657808 */ /* 0x000fe20001000000 */
[--C-:B------:R-:W-:Y:S01]  /*6860*/  FFMA.FTZ R107, R107, UR5, -R108.reuse ;  /* 0x000000056b6b7c23 */ /* 0x100fe2000801086c */
[----:B------:R-:W-:Y:S01]  /*6870*/  FSEL R126, R126, -INF , P1 ;  /* 0xff8000007e7e7808 */ /* 0x000fe20000800000 */
[----:B------:R5:W-:Y:S01]  /*6880*/  SHFL.IDX PT, R123, R219, R114, 0x1f ;  /* 0x00001f72db7b7589 */ /* 0x000be200000e0000 */
[----:B------:R-:W-:Y:S01]  /*6890*/  FFMA.FTZ R108, R131, UR5, -R108 ;  /* 0x00000005836c7c23 */ /* 0x000fe2000801086c */
[----:B------:R-:W-:Y:S01]  /*68a0*/  FSEL R116, R148, -INF , P2 ;  /* 0xff80000094747808 */ /* 0x000fe20001000000 */
[----:B------:R-:W-:Y:S01]  /*68b0*/  VIADD R148, R5, 0xc ;  /* 0x0000000c05947836 */ /* 0x000fe20000000000 */
[----:B----4-:R-:W-:Y:S01]  /*68c0*/  FSEL R113, R151, -INF , P1 ;  /* 0xff80000097717808 */ /* 0x010fe20000800000 */
[----:B------:R-:W-:Y:S01]  /*68d0*/  VIADD R151, R5, 0x4 ;  /* 0x0000000405977836 */ /* 0x000fe20000000000 */
[----:B-----5:R-:W-:Y:S01]  /*68e0*/  FSEL R114, R149, -INF , P2 ;  /* 0xff80000095727808 */ /* 0x020fe20001000000 */
[----:B------:R-:W-:Y:S01]  /*68f0*/  VIADD R149, R5, 0x8 ;  /* 0x0000000805957836 */ /* 0x000fe20000000000 */
[----:B------:R-:W-:Y:S01]  /*6900*/  SHFL.IDX PT, R131, R219, R5, 0x1f ;  /* 0x00001f05db837589 */ /* 0x000fe200000e0000 */
[----:B------:R-:W-:Y:S01]  /*6910*/  FFMA.FTZ R88, R111, UR5, -R88 ;  /* 0x000000056f587c23 */ /* 0x000fe20008010858 */
[----:B------:R-:W-:Y:S01]  /*6920*/  FFMA.FTZ R101, R101, UR5, -R102 ;  /* 0x0000000565657c23 */ /* 0x000fe20008010866 */
[----:B------:R-:W-:-:S02]  /*6930*/  VIADD R145, R5, 0x10 ;  /* 0x0000001005917836 */ /* 0x000fc40000000000 */
[----:B------:R-:W-:Y:S01]  /*6940*/  FFMA.FTZ R102, R126, UR5, -R102 ;  /* 0x000000057e667c23 */ /* 0x000fe20008010866 */
[----:B------:R-:W-:Y:S02]  /*6950*/  FSEL R111, R133, -INF , P2 ;  /* 0xff800000856f7808 */ /* 0x000fe40001000000 */
[----:B------:R-:W-:Y:S01]  /*6960*/  FSEL R105, R128, -INF , P2 ;  /* 0xff80000080697808 */ /* 0x000fe20001000000 */
[----:B------:R-:W-:Y:S02]  /*6970*/  WARPGROUP.DEPBAR.LE gsb0, 0x0 ;  /* 0x00008000000079c5 */ /* 0x000fe40000010000 */
[----:B------:R-:W4:Y:S04]  /*6980*/  LDS R221, [R221+0x400] ;  /* 0x00040000dddd7984 */ /* 0x000f280000000800 */
[----:B------:R-:W-:Y:S04]  /*6990*/  LDS R218, [R218+0x400] ;  /* 0x00040000dada7984 */ /* 0x000fe80000000800 */
[----:B------:R-:W-:Y:S04]  /*69a0*/  LDS R217, [R217+0x400] ;  /* 0x00040000d9d97984 */ /* 0x000fe80000000800 */
[----:B------:R-:W-:Y:S01]  /*69b0*/  SHFL.IDX PT, R121, R219, R148, 0x1f ;  /* 0x00001f94db797589 */ /* 0x000fe200000e0000 */
[----:B------:R-:W-:-:S02]  /*69c0*/  FSEL R130, R130, -INF , P1 ;  /* 0xff80000082827808 */ /* 0x000fc40000800000 */
[----:B------:R-:W-:Y:S01]  /*69d0*/  FSEL R135, R135, -INF , P1 ;  /* 0xff80000087877808 */ /* 0x000fe20000800000 */
[----:B------:R-:W-:Y:S01]  /*69e0*/  LDS R216, [R216+0x400] ;  /* 0x00040000d8d87984 */ /* 0x000fe20000000800 */
[--C-:B-1----:R-:W-:Y:S01]  /*69f0*/  FFMA.FTZ R105, R105, UR5, -R106.reuse ;  /* 0x0000000569697c23 */ /* 0x102fe2000801086a */
[----:B------:R-:W-:Y:S01]  /*6a00*/  FFMA.FTZ R106, R130, UR5, -R106 ;  /* 0x00000005826a7c23 */ /* 0x000fe2000801086a */
[----:B------:R-:W-:Y:S01]  /*6a10*/  FSEL R122, R122, -INF , P1 ;  /* 0xff8000007a7a7808 */ /* 0x000fe20000800000 */
[--C-:B---3--:R-:W-:Y:S01]  /*6a20*/  FFMA.FTZ R111, R111, UR5, -R112.reuse ;  /* 0x000000056f6f7c23 */ /* 0x108fe20008010870 */
[----:B------:R-:W-:Y:S01]  /*6a30*/  FSEL R130, R136, -INF , P2 ;  /* 0xff80000088827808 */ /* 0x000fe20001000000 */
[----:B------:R-:W-:Y:S01]  /*6a40*/  FFMA.FTZ R112, R135, UR5, -R112 ;  /* 0x0000000587707c23 */ /* 0x000fe20008010870 */
[----:B----4-:R-:W1:Y:S04]  /*6a50*/  SHFL.IDX PT, R124, R221, R5, 0x1f ;  /* 0x00001f05dd7c7589 */ /* 0x010e6800000e0000 */
[----:B------:R-:W3:Y:S04]  /*6a60*/  SHFL.IDX PT, R126, R221, R151, 0x1f ;  /* 0x00001f97dd7e7589 */ /* 0x000ee800000e0000 */
[----:B------:R-:W4:Y:S04]  /*6a70*/  SHFL.IDX PT, R133, R221, R149, 0x1f ;  /* 0x00001f95dd857589 */ /* 0x000f2800000e0000 */
[----:B------:R-:W5:Y:S04]  /*6a80*/  SHFL.IDX PT, R128, R221, R148, 0x1f ;  /* 0x00001f94dd807589 */ /* 0x000f6800000e0000 */
[----:B------:R-:W5:Y:S01]  /*6a90*/  SHFL.IDX PT, R129, R221, R145, 0x1f ;  /* 0x00001f91dd817589 */ /* 0x000f6200000e0000 */
[----:B------:R-:W-:Y:S01]  /*6aa0*/  FSEL R135, R137, -INF , P2 ;  /* 0xff80000089877808 */ /* 0x000fe20001000000 */
[----:B------:R-:W-:Y:S01]  /*6ab0*/  FFMA.FTZ R98, R122, UR5, -R98 ;  /* 0x000000057a627c23 */ /* 0x000fe20008010862 */
[----:B------:R-:W-:Y:S01]  /*6ac0*/  FFMA.FTZ R130, R130, UR5, -R131 ;  /* 0x0000000582827c23 */ /* 0x000fe20008010883 */
[----:B------:R-:W-:Y:S01]  /*6ad0*/  FSEL R122, R141, -INF , P2 ;  /* 0xff8000008d7a7808 */ /* 0x000fe20001000000 */
[----:B------:R-:W-:Y:S01]  /*6ae0*/  VIADD R223, R5, 0x18 ;  /* 0x0000001805df7836 */ /* 0x000fe20000000000 */
[----:B------:R-:W-:Y:S01]  /*6af0*/  FSEL R139, R139, -INF , P1 ;  /* 0xff8000008b8b7808 */ /* 0x000fe20000800000 */
[----:B------:R-:W-:Y:S01]  /*6b00*/  FFMA.FTZ R135, R135, UR5, -R134 ;  /* 0x0000000587877c23 */ /* 0x000fe20008010886 */
[----:B------:R-:W-:Y:S01]  /*6b10*/  FSEL R138, R138, -INF , P1 ;  /* 0xff8000008a8a7808 */ /* 0x000fe20000800000 */
[--C-:B-1----:R-:W-:Y:S01]  /*6b20*/  FADD.FTZ R24, R24, -R124.reuse ;  /* 0x8000007c18187221 */ /* 0x102fe20000010000 */
[----:B------:R-:W-:Y:S01]  /*6b30*/  FSEL R143, R143, -INF , P1 ;  /* 0xff8000008f8f7808 */ /* 0x000fe20000800000 */
[----:B------:R-:W-:Y:S01]  /*6b40*/  FADD.FTZ R26, R26, -R124 ;  /* 0x8000007c1a1a7221 */ /* 0x000fe20000010000 */
[--C-:B---3--:R-:W-:Y:S01]  /*6b50*/  FADD.FTZ R124, R25, -R126.reuse ;  /* 0x8000007e197c7221 */ /* 0x108fe20000010000 */
[----:B------:R-:W-:Y:S01]  /*6b60*/  FADD.FTZ R126, R27, -R126 ;  /* 0x8000007e1b7e7221 */ /* 0x000fe20000010000 */
[----:B----4-:R-:W-:-:S02]  /*6b70*/  FADD.FTZ R127, R28, -R133 ;  /* 0x800000851c7f7221 */ /* 0x010fc40000010000 */
[----:B------:R1:W-:Y:S01]  /*6b80*/  MUFU.EX2 R28, R130 ;  /* 0x00000082001c7308 */ /* 0x0003e20000000800 */
[----:B------:R-:W-:Y:S01]  /*6b90*/  FFMA.FTZ R134, R139, UR5, -R134 ;  /* 0x000000058b867c23 */ /* 0x000fe20008010886 */
[--C-:B-----5:R-:W-:Y:S01]  /*6ba0*/  FADD.FTZ R27, R31, -R128.reuse ;  /* 0x800000801f1b7221 */ /* 0x120fe20000010000 */
[----:B------:R-:W-:Y:S01]  /*6bb0*/  FFMA.FTZ R122, R122, UR5, -R121 ;  /* 0x000000057a7a7c23 */ /* 0x000fe20008010879 */
[----:B------:R-:W-:Y:S01]  /*6bc0*/  FADD.FTZ R25, R30, -R133 ;  /* 0x800000851e197221 */ /* 0x000fe20000010000 */
[----:B------:R-:W-:Y:S01]  /*6bd0*/  FFMA.FTZ R131, R138, UR5, -R131 ;  /* 0x000000058a837c23 */ /* 0x000fe20008010883 */
[----:B------:R-:W-:Y:S01]  /*6be0*/  FFMA.FTZ R121, R143, UR5, -R121 ;  /* 0x000000058f797c23 */ /* 0x000fe20008010879 */
[----:B------:R-:W3:Y:S01]  /*6bf0*/  SHFL.IDX PT, R139, R218, R149, 0x1f ;  /* 0x00001f95da8b7589 */ /* 0x000ee200000e0000 */
[----:B-1----:R-:W-:Y:S01]  /*6c00*/  FADD.FTZ R130, R29, -R128 ;  /* 0x800000801d827221 */ /* 0x002fe20000010000 */
[----:B------:R-:W-:Y:S02]  /*6c10*/  FADD.FTZ R128, R32, -R129 ;  /* 0x8000008120807221 */ /* 0x000fe40000010000 */
[----:B------:R-:W-:Y:S01]  /*6c20*/  SHFL.IDX PT, R136, R218, R223, 0x1f ;  /* 0x00001fdfda887589 */ /* 0x000fe200000e0000 */
[----:B------:R1:W-:Y:S03]  /*6c30*/  MUFU.EX2 R30, R135 ;  /* 0x00000087001e7308 */ /* 0x0003e60000000800 */
[----:B------:R-:W4:Y:S04]  /*6c40*/  SHFL.IDX PT, R32, R218, R144, 0x1f ;  /* 0x00001f90da207589 */ /* 0x000f2800000e0000 */
[----:B------:R-:W5:Y:S04]  /*6c50*/  SHFL.IDX PT, R143, R221, R223, 0x1f ;  /* 0x00001fdfdd8f7589 */ /* 0x000f6800000e0000 */
[----:B------:R-:W5:Y:S04]  /*6c60*/  SHFL.IDX PT, R141, R218, R5, 0x1f ;  /* 0x00001f05da8d7589 */ /* 0x000f6800000e0000 */
[----:B------:R-:W5:Y:S04]  /*6c70*/  SHFL.IDX PT, R138, R218, R145, 0x1f ;  /* 0x00001f91da8a7589 */ /* 0x000f6800000e0000 */
[----:B-1----:R-:W1:Y:S04]  /*6c80*/  SHFL.IDX PT, R135, R217, R5, 0x1f ;  /* 0x00001f05d9877589 */ /* 0x002e6800000e0000 */
[----:B------:R-:W1:Y:S04]  /*6c90*/  SHFL.IDX PT, R137, R218, R148, 0x1f ;  /* 0x00001f94da897589 */ /* 0x000e6800000e0000 */
[----:B------:R-:W1:Y:S01]  /*6ca0*/  SHFL.IDX PT, R132, R221, R144, 0x1f ;  /* 0x00001f90dd847589 */ /* 0x000e6200000e0000 */
[----:B------:R-:W-:-:S02]  /*6cb0*/  FSEL R125, R140, -INF , P2 ;  /* 0xff8000008c7d7808 */ /* 0x000fc40001000000 */
[----:B------:R-:W-:-:S03]  /*6cc0*/  FSEL R142, R142, -INF , P1 ;  /* 0xff8000008e8e7808 */ /* 0x000fc60000800000 */
[----:B------:R-:W-:Y:S01]  /*6cd0*/  FFMA.FTZ R125, R125, UR5, -R123 ;  /* 0x000000057d7d7c23 */ /* 0x000fe2000801087b */
[----:B------:R-:W-:Y:S01]  /*6ce0*/  FSEL R115, R115, -INF , P1 ;  /* 0xff80000073737808 */ /* 0x000fe20000800000 */
[--C-:B---3--:R-:W-:Y:S01]  /*6cf0*/  FADD.FTZ R44, R44, -R139.reuse ;  /* 0x8000008b2c2c7221 */ /* 0x108fe20000010000 */
[----:B------:R-:W-:Y:S01]  /*6d00*/  FADD.FTZ R46, R46, -R139 ;  /* 0x8000008b2e2e7221 */ /* 0x000fe20000010000 */
[--C-:B----4-:R-:W-:Y:S01]  /*6d10*/  FADD.FTZ R49, R49, -R32.reuse ;  /* 0x8000002031317221 */ /* 0x110fe20000010000 */
[----:B------:R-:W-:Y:S01]  /*6d20*/  FADD.FTZ R51, R51, -R32 ;  /* 0x8000002033337221 */ /* 0x000fe20000010000 */
[--C-:B------:R-:W-:Y:S01]  /*6d30*/  FADD.FTZ R52, R52, -R136.reuse ;  /* 0x8000008834347221 */ /* 0x100fe20000010000 */
[----:B------:R-:W-:Y:S01]  /*6d40*/  FADD.FTZ R54, R54, -R136 ;  /* 0x8000008836367221 */ /* 0x000fe20000010000 */
[----:B------:R-:W3:Y:S01]  /*6d50*/  SHFL.IDX PT, R119, R219, R145, 0x1f ;  /* 0x00001f91db777589 */ /* 0x000ee200000e0000 */
[--C-:B-----5:R-:W-:Y:S01]  /*6d60*/  FADD.FTZ R133, R36, -R143.reuse ;  /* 0x8000008f24857221 */ /* 0x120fe20000010000 */
[----:B------:R-:W-:Y:S01]  /*6d70*/  FADD.FTZ R38, R38, -R143 ;  /* 0x8000008f26267221 */ /* 0x000fe20000010000 */
[--C-:B------:R-:W-:Y:S01]  /*6d80*/  FADD.FTZ R40, R40, -R141.reuse ;  /* 0x8000008d28287221 */ /* 0x100fe20000010000 */
[----:B------:R-:W-:Y:S01]  /*6d90*/  FADD.FTZ R42, R42, -R141 ;  /* 0x8000008d2a2a7221 */ /* 0x000fe20000010000 */
[--C-:B------:R-:W-:Y:S01]  /*6da0*/  FADD.FTZ R48, R48, -R138.reuse ;  /* 0x8000008a30307221 */ /* 0x100fe20000010000 */
[----:B------:R-:W-:Y:S01]  /*6db0*/  FADD.FTZ R50, R50, -R138 ;  /* 0x8000008a32327221 */ /* 0x000fe20000010000 */
[----:B------:R4:W-:Y:S01]  /*6dc0*/  MUFU.EX2 R32, R125 ;  /* 0x0000007d00207308 */ /* 0x0009e20000000800 */
[----:B------:R-:W-:Y:S01]  /*6dd0*/  SHFL.IDX PT, R136, R217, R145, 0x1f ;  /* 0x00001f91d9887589 */ /* 0x000fe200000e0000 */
[--C-:B-1----:R-:W-:Y:S01]  /*6de0*/  FADD.FTZ R56, R56, -R135.reuse ;  /* 0x8000008738387221 */ /* 0x102fe20000010000 */
[----:B------:R-:W-:Y:S01]  /*6df0*/  FADD.FTZ R58, R58, -R135 ;  /* 0x800000873a3a7221 */ /* 0x000fe20000010000 */
[----:B------:R-:W-:Y:S01]  /*6e00*/  FFMA.FTZ R123, R142, UR5, -R123 ;  /* 0x000000058e7b7c23 */ /* 0x000fe2000801087b */
[----:B------:R-:W-:Y:S01]  /*6e10*/  SHFL.IDX PT, R139, R216, R145, 0x1f ;  /* 0x00001f91d88b7589 */ /* 0x000fe200000e0000 */
[--C-:B------:R-:W-:Y:S01]  /*6e20*/  FADD.FTZ R45, R45, -R137.reuse ;  /* 0x800000892d2d7221 */ /* 0x100fe20000010000 */
[----:B------:R-:W-:-:S02]  /*6e30*/  FADD.FTZ R47, R47, -R137 ;  /* 0x800000892f2f7221 */ /* 0x000fc40000010000 */
[----:B----4-:R-:W-:Y:S01]  /*6e40*/  SHFL.IDX PT, R125, R216, R5, 0x1f ;  /* 0x00001f05d87d7589 */ /* 0x010fe200000e0000 */
[----:B------:R-:W-:-:S03]  /*6e50*/  FFMA.FTZ R92, R115, UR5, -R92 ;  /* 0x00000005735c7c23 */ /* 0x000fc6000801085c */
[----:B------:R-:W-:Y:S01]  /*6e60*/  SHFL.IDX PT, R135, R216, R151, 0x1f ;  /* 0x00001f97d8877589 */ /* 0x000fe200000e0000 */
[----:B------:R-:W-:-:S03]  /*6e70*/  FADD.FTZ R129, R34, -R129 ;  /* 0x8000008122817221 */ /* 0x000fc60000010000 */
[----:B------:R-:W-:Y:S04]  /*6e80*/  SHFL.IDX PT, R138, R216, R149, 0x1f ;  /* 0x00001f95d88a7589 */ /* 0x000fe800000e0000 */
[----:B------:R-:W-:Y:S04]  /*6e90*/  SHFL.IDX PT, R143, R216, R148, 0x1f ;  /* 0x00001f94d88f7589 */ /* 0x000fe800000e0000 */
[----:B------:R-:W-:Y:S04]  /*6ea0*/  SHFL.IDX PT, R141, R216, R144, 0x1f ;  /* 0x00001f90d88d7589 */ /* 0x000fe800000e0000 */
[----:B------:R-:W-:Y:S01]  /*6eb0*/  SHFL.IDX PT, R145, R216, R223, 0x1f ;  /* 0x00001fdfd8917589 */ /* 0x000fe200000e0000 */
[----:B------:R1:W-:Y:S03]  /*6ec0*/  MUFU.EX2 R29, R131 ;  /* 0x00000083001d7308 */ /* 0x0003e60000000800 */
[----:B------:R-:W4:Y:S04]  /*6ed0*/  SHFL.IDX PT, R142, R221, R233, 0x1f ;  /* 0x00001fe9dd8e7589 */ /* 0x000f2800000e0000 */
[----:B------:R-:W5:Y:S04]  /*6ee0*/  SHFL.IDX PT, R216, R216, R233, 0x1f ;  /* 0x00001fe9d8d87589 */ /* 0x000f6800000e0000 */
[----:B------:R-:W2:Y:S01]  /*6ef0*/  SHFL.IDX PT, R137, R217, R149, 0x1f ;  /* 0x00001f95d9897589 */ /* 0x000ea200000e0000 */
[--C-:B-1----:R-:W-:Y:S01]  /*6f00*/  FADD.FTZ R131, R33, -R132.reuse ;  /* 0x8000008421837221 */ /* 0x102fe20000010000 */
[----:B------:R-:W-:-:S02]  /*6f10*/  FADD.FTZ R132, R35, -R132 ;  /* 0x8000008423847221 */ /* 0x000fc40000010000 */
[----:B------:R-:W1:Y:S04]  /*6f20*/  SHFL.IDX PT, R115, R219, R223, 0x1f ;  /* 0x00001fdfdb737589 */ /* 0x000e6800000e0000 */
[----:B------:R-:W1:Y:S01]  /*6f30*/  SHFL.IDX PT, R34, R217, R151, 0x1f ;  /* 0x00001f97d9227589 */ /* 0x000e6200000e0000 */
[----:B------:R3:W-:Y:S03]  /*6f40*/  MUFU.EX2 R31, R134 ;  /* 0x00000086001f7308 */ /* 0x0007e60000000800 */
[----:B------:R-:W1:Y:S04]  /*6f50*/  SHFL.IDX PT, R219, R219, R233, 0x1f ;  /* 0x00001fe9dbdb7589 */ /* 0x000e6800000e0000 */
[----:B------:R-:W1:Y:S01]  /*6f60*/  SHFL.IDX PT, R35, R217, R148, 0x1f ;  /* 0x00001f94d9237589 */ /* 0x000e6200000e0000 */
[----:B------:R-:W1:Y:S03]  /*6f70*/  MUFU.EX2 R12, R12 ;  /* 0x0000000c000c7308 */ /* 0x000e660000000800 */
[----:B------:R-:W1:Y:S04]  /*6f80*/  SHFL.IDX PT, R33, R218, R233, 0x1f ;  /* 0x00001fe9da217589 */ /* 0x000e6800000e0000 */
[----:B---3--:R-:W3:Y:S01]  /*6f90*/  SHFL.IDX PT, R134, R217, R144, 0x1f ;  /* 0x00001f90d9867589 */ /* 0x008ee200000e0000 */
[----:B------:R-:W3:Y:S03]  /*6fa0*/  MUFU.EX2 R14, R14 ;  /* 0x0000000e000e7308 */ /* 0x000ee60000000800 */
[----:B------:R-:W3:Y:S04]  /*6fb0*/  SHFL.IDX PT, R36, R217, R223, 0x1f ;  /* 0x00001fdfd9247589 */ /* 0x000ee800000e0000 */
[----:B------:R-:W3:Y:S01]  /*6fc0*/  SHFL.IDX PT, R217, R217, R233, 0x1f ;  /* 0x00001fe9d9d97589 */ /* 0x000ee200000e0000 */
[----:B------:R-:W-:-:S03]  /*6fd0*/  FSEL R146, R146, -INF , P1 ;  /* 0xff80000092927808 */ /* 0x000fc60000800000 */
[----:B------:R-:W3:Y:S01]  /*6fe0*/  SHFL.IDX PT, R140, R218, R151, 0x1f ;  /* 0x00001f97da8c7589 */ /* 0x000ee200000e0000 */
[----:B------:R-:W3:Y:S01]  /*6ff0*/  MUFU.EX2 R107, R107 ;  /* 0x0000006b006b7308 */ /* 0x000ee20000000800 */
[--C-:B------:R-:W-:Y:S01]  /*7000*/  FFMA.FTZ R120, R120, UR5, -R119.reuse ;  /* 0x0000000578787c23 */ /* 0x100fe20008010877 */
[----:B------:R-:W-:Y:S01]  /*7010*/  FSEL R150, R150, -INF , P1 ;  /* 0xff80000096967808 */ /* 0x000fe20000800000 */
[----:B------:R-:W-:Y:S01]  /*7020*/  FFMA.FTZ R119, R146, UR5, -R119 ;  /* 0x0000000592777c23 */ /* 0x000fe20008010877 */
[----:B----4-:R-:W-:Y:S01]  /*7030*/  FADD.FTZ R37, R37, -R142 ;  /* 0x8000008e25257221 */ /* 0x010fe20000010000 */
[----:B-----5:R-:W-:-:S03]  /*7040*/  FADD.FTZ R146, R85, -R216 ;  /* 0x800000d855927221 */ /* 0x020fc60000010000 */
[----:B------:R-:W4:Y:S01]  /*7050*/  MUFU.EX2 R106, R106 ;  /* 0x0000006a006a7308 */ /* 0x000f220000000800 */
[--C-:B--2---:R-:W-:Y:S01]  /*7060*/  FADD.FTZ R60, R60, -R137.reuse ;  /* 0x800000893c3c7221 */ /* 0x104fe20000010000 */
[----:B------:R-:W-:Y:S01]  /*7070*/  FADD.FTZ R62, R62, -R137 ;  /* 0x800000893e3e7221 */ /* 0x000fe20000010000 */
[----:B------:R-:W-:Y:S01]  /*7080*/  FMUL.FTZ R26, R232, R26 ;  /* 0x0000001ae81a7220 */ /* 0x000fe20000410000 */
[----:B------:R-:W-:-:S04]  /*7090*/  FMUL.FTZ R85, R230, R126 ;  /* 0x0000007ee6557220 */ /* 0x000fc80000410000 */
[----:B------:R-:W2:Y:S01]  /*70a0*/  MUFU.EX2 R13, R13 ;  /* 0x0000000d000d7308 */ /* 0x000ea20000000800 */
[----:B------:R-:W-:Y:S01]  /*70b0*/  FADD.FTZ R137, R80, -R139 ;  /* 0x8000008b50897221 */ /* 0x000fe20000010000 */
[----:B-1----:R-:W-:Y:S01]  /*70c0*/  FFMA.FTZ R116, R116, UR5, -R115 ;  /* 0x0000000574747c23 */ /* 0x002fe20008010873 */
[----:B------:R-:W-:-:S05]  /*70d0*/  FADD.FTZ R57, R57, -R34 ;  /* 0x8000002239397221 */ /* 0x000fca0000010000 */
[----:B------:R-:W1:Y:S01]  /*70e0*/  MUFU.EX2 R15, R15 ;  /* 0x0000000f000f7308 */ /* 0x000e620000000800 */
[----:B------:R-:W-:Y:S01]  /*70f0*/  FADD.FTZ R59, R59, -R34 ;  /* 0x800000223b3b7221 */ /* 0x000fe20000010000 */
[----:B------:R-:W-:-:S06]  /*7100*/  FADD.FTZ R139, R82, -R139 ;  /* 0x8000008b528b7221 */ /* 0x000fcc0000010000 */
[----:B------:R-:W5:Y:S01]  /*7110*/  MUFU.EX2 R101, R101 ;  /* 0x0000006500657308 */ /* 0x000f620000000800 */
[----:B------:R-:W-:Y:S01]  /*7120*/  FFMA.FTZ R115, R150, UR5, -R115 ;  /* 0x0000000596737c23 */ /* 0x000fe20008010873 */
[----:B------:R-:W-:-:S06]  /*7130*/  FFMA.FTZ R114, R114, UR5, -R219 ;  /* 0x0000000572727c23 */ /* 0x000fcc00080108db */
[----:B------:R-:W5:Y:S01]  /*7140*/  MUFU.EX2 R102, R102 ;  /* 0x0000006600667308 */ /* 0x000f620000000800 */
[----:B------:R-:W-:Y:S01]  /*7150*/  FMUL.FTZ R82, R12, R133 ;  /* 0x000000850c527220 */ /* 0x000fe20000410000 */
[----:B---3--:R-:W-:-:S06]  /*7160*/  FMUL.FTZ R37, R14, R37 ;  /* 0x000000250e257220 */ /* 0x008fcc0000410000 */
[----:B------:R-:W3:Y:S08]  /*7170*/  MUFU.EX2 R104, R104 ;  /* 0x0000006800687308 */ /* 0x000ef00000000800 */
[----:B------:R-:W3:Y:S08]  /*7180*/  MUFU.EX2 R105, R105 ;  /* 0x0000006900697308 */ /* 0x000ef00000000800 */
[----:B------:R-:W3:Y:S08]  /*7190*/  MUFU.EX2 R108, R108 ;  /* 0x0000006c006c7308 */ /* 0x000ef00000000800 */
[----:B------:R-:W3:Y:S08]  /*71a0*/  MUFU.EX2 R109, R109 ;  /* 0x0000006d006d7308 */ /* 0x000ef00000000800 */
[----:B------:R-:W3:Y:S01]  /*71b0*/  MUFU.EX2 R111, R111 ;  /* 0x0000006f006f7308 */ /* 0x000ee20000000800 */
[----:B------:R-:W-:Y:S01]  /*71c0*/  FFMA.FTZ R113, R113, UR5, -R219 ;  /* 0x0000000571717c23 */ /* 0x000fe200080108db */
[--C-:B------:R-:W-:Y:S01]  /*71d0*/  FADD.FTZ R61, R61, -R35.reuse ;  /* 0x800000233d3d7221 */ /* 0x100fe20000010000 */
[----:B------:R-:W-:Y:S01]  /*71e0*/  FADD.FTZ R63, R63, -R35 ;  /* 0x800000233f3f7221 */ /* 0x000fe20000010000 */
[----:B------:R-:W-:Y:S01]  /*71f0*/  F2FP.BF16.F32.PACK_AB R85, R85, R26 ;  /* 0x0000001a5555723e */ /* 0x000fe200000010ff */
[----:B------:R-:W-:-:S03]  /*7200*/  FMUL.FTZ R25, R228, R25 ;  /* 0x00000019e4197220 */ /* 0x000fc60000410000 */
[----:B------:R-:W-:Y:S01]  /*7210*/  MUFU.EX2 R9, R9 ;  /* 0x0000000900097308 */ /* 0x000fe20000000800 */
[----:B------:R-:W-:Y:S01]  /*7220*/  FMUL.FTZ R26, R226, R27 ;  /* 0x0000001be21a7220 */ /* 0x000fe20000410000 */
[--C-:B------:R-:W-:Y:S01]  /*7230*/  FADD.FTZ R53, R53, -R33.reuse ;  /* 0x8000002135357221 */ /* 0x100fe20000010000 */
[----:B------:R-:W-:-:S05]  /*7240*/  FADD.FTZ R55, R55, -R33 ;  /* 0x8000002137377221 */ /* 0x000fca0000010000 */
[----:B------:R-:W3:Y:S01]  /*7250*/  MUFU.EX2 R10, R10 ;  /* 0x0000000a000a7308 */ /* 0x000ee20000000800 */
[----:B------:R-:W-:Y:S01]  /*7260*/  FADD.FTZ R65, R65, -R134 ;  /* 0x8000008641417221 */ /* 0x000fe20000010000 */
[----:B------:R-:W-:-:S06]  /*7270*/  F2FP.BF16.F32.PACK_AB R82, R37, R82 ;  /* 0x000000522552723e */ /* 0x000fcc00000010ff */
[----:B------:R-:W3:Y:S01]  /*7280*/  MUFU.EX2 R11, R11 ;  /* 0x0000000b000b7308 */ /* 0x000ee20000000800 */
[----:B------:R-:W-:-:S07]  /*7290*/  FADD.FTZ R66, R66, -R136 ;  /* 0x8000008842427221 */ /* 0x000fce0000010000 */
[----:B------:R-:W3:Y:S01]  /*72a0*/  MUFU.EX2 R97, R97 ;  /* 0x0000006100617308 */ /* 0x000ee20000000800 */
[----:B------:R-:W-:-:S07]  /*72b0*/  FADD.FTZ R39, R39, -R142 ;  /* 0x8000008e27277221 */ /* 0x000fce0000010000 */
[----:B------:R-:W-:Y:S01]  /*72c0*/  MUFU.EX2 R98, R98 ;  /* 0x0000006200627308 */ /* 0x000fe20000000800 */
[----:B------:R-:W-:-:S07]  /*72d0*/  FADD.FTZ R64, R64, -R136 ;  /* 0x8000008840407221 */ /* 0x000fce0000010000 */
[----:B------:R-:W3:Y:S01]  /*72e0*/  MUFU.EX2 R99, R99 ;  /* 0x0000006300637308 */ /* 0x000ee20000000800 */
[----:B------:R-:W-:-:S07]  /*72f0*/  FADD.FTZ R216, R87, -R216 ;  /* 0x800000d857d87221 */ /* 0x000fce0000010000 */
[----:B------:R-:W3:Y:S08]  /*7300*/  MUFU.EX2 R100, R100 ;  /* 0x0000006400647308 */ /* 0x000ef00000000800 */
[----:B------:R4:W3:Y:S01]  /*7310*/  MUFU.EX2 R34, R122 ;  /* 0x0000007a00227308 */ /* 0x0008e20000000800 */
[----:B------:R-:W-:-:S07]  /*7320*/  FADD.FTZ R144, R84, -R145 ;  /* 0x8000009154907221 */ /* 0x000fce0000010000 */
[----:B------:R-:W3:Y:S01]  /*7330*/  MUFU.EX2 R17, R17 ;  /* 0x0000001100117308 */ /* 0x000ee20000000800 */
[----:B----4-:R-:W-:-:S07]  /*7340*/  FADD.FTZ R122, R68, -R36 ;  /* 0x80000024447a7221 */ /* 0x010fce0000010000 */
[----:B------:R-:W-:Y:S01]  /*7350*/  MUFU.EX2 R18, R18 ;  /* 0x0000001200127308 */ /* 0x000fe20000000800 */
[----:B------:R-:W-:-:S07]  /*7360*/  F2FP.BF16.F32.PACK_AB R87, R26, R25 ;  /* 0x000000191a57723e */ /* 0x000fce00000010ff */
[----:B------:R-:W4:Y:S08]  /*7370*/  MUFU.EX2 R19, R19 ;  /* 0x0000001300137308 */ /* 0x000f300000000800 */
[----:B------:R-:W4:Y:S08]  /*7380*/  MUFU.EX2 R20, R20 ;  /* 0x0000001400147308 */ /* 0x000f300000000800 */
[----:B------:R-:W4:Y:S08]  /*7390*/  MUFU.EX2 R21, R21 ;  /* 0x0000001500157308 */ /* 0x000f300000000800 */
[----:B------:R-:W-:Y:S08]  /*73a0*/  MUFU.EX2 R22, R22 ;  /* 0x0000001600167308 */ /* 0x000ff00000000800 */
[----:B------:R-:W4:Y:S08]  /*73b0*/  MUFU.EX2 R23, R23 ;  /* 0x0000001700177308 */ /* 0x000f300000000800 */
[----:B------:R-:W4:Y:S01]  /*73c0*/  MUFU.EX2 R88, R88 ;  /* 0x0000005800587308 */ /* 0x000f220000000800 */
[----:B------:R-:W-:-:S07]  /*73d0*/  FADD.FTZ R145, R86, -R145 ;  /* 0x8000009156917221 */ /* 0x000fce0000010000 */
[----:B------:R-:W4:Y:S01]  /*73e0*/  MUFU.EX2 R89, R89 ;  /* 0x0000005900597308 */ /* 0x000f220000000800 */
[----:B------:R-:W-:-:S07]  /*73f0*/  FMUL.FTZ R25, R107, R65 ;  /* 0x000000416b197220 */ /* 0x000fce0000410000 */
[----:B------:R-:W-:Y:S08]  /*7400*/  MUFU.EX2 R90, R90 ;  /* 0x0000005a005a7308 */ /* 0x000ff00000000800 */
[----:B------:R-:W4:Y:S08]  /*7410*/  MUFU.EX2 R91, R91 ;  /* 0x0000005b005b7308 */ /* 0x000f300000000800 */
[----:B------:R-:W4:Y:S08]  /*7420*/  MUFU.EX2 R92, R92 ;  /* 0x0000005c005c7308 */ /* 0x000f300000000800 */
[----:B------:R-:W4:Y:S08]  /*7430*/  MUFU.EX2 R93, R93 ;  /* 0x0000005d005d7308 */ /* 0x000f300000000800 */
[----:B------:R-:W-:Y:S08]  /*7440*/  MUFU.EX2 R94, R94 ;  /* 0x0000005e005e7308 */ /* 0x000ff00000000800 */
[----:B------:R-:W4:Y:S08]  /*7450*/  MUFU.EX2 R95, R95 ;  /* 0x0000005f005f7308 */ /* 0x000f300000000800 */
[----:B------:R-:W4:Y:S01]  /*7460*/  MUFU.EX2 R96, R96 ;  /* 0x0000006000607308 */ /* 0x000f220000000800 */
[----:B------:R-:W-:-:S07]  /*7470*/  FMUL.FTZ R86, R229, R127 ;  /* 0x0000007fe5567220 */ /* 0x000fce0000410000 */
[----:B------:R2:W-:Y:S01]  /*7480*/  MUFU.EX2 R35, R121 ;  /* 0x0000007900237308 */ /* 0x0005e20000000800 */
[----:B------:R-:W-:-:S07]  /*7490*/  FMUL.FTZ R65, R106, R66 ;  /* 0x000000426a417220 */ /* 0x000fce0000410000 */
[----:B------:R-:W4:Y:S01]  /*74a0*/  MUFU.EX2 R110, R110 ;  /* 0x0000006e006e7308 */ /* 0x000f220000000800 */
[----:B--2---:R-:W-:Y:S01]  /*74b0*/  FADD.FTZ R121, R67, -R134 ;  /* 0x8000008643797221 */ /* 0x004fe20000010000 */
[----:B------:R-:W-:Y:S01]  /*74c0*/  FADD.FTZ R67, R70, -R36 ;  /* 0x8000002446437221 */ /* 0x000fe20000010000 */
[----:B------:R-:W-:-:S05]  /*74d0*/  FADD.FTZ R70, R69, -R217 ;  /* 0x800000d945467221 */ /* 0x000fca0000010000 */
[----:B------:R-:W2:Y:S01]  /*74e0*/  MUFU.EX2 R112, R112 ;  /* 0x0000007000707308 */ /* 0x000ea20000000800 */
[----:B------:R-:W-:Y:S01]  /*74f0*/  FMUL.FTZ R38, R13, R38 ;  /* 0x000000260d267220 */ /* 0x000fe20000410000 */
[----:B-1----:R-:W-:-:S06]  /*7500*/  FMUL.FTZ R39, R15, R39 ;  /* 0x000000270f277220 */ /* 0x002fcc0000410000 */
[----:B------:R-:W1:Y:S01]  /*7510*/  MUFU.EX2 R33, R123 ;  /* 0x0000007b00217308 */ /* 0x000e620000000800 */
[----:B-----5:R-:W-:Y:S01]  /*7520*/  FMUL.FTZ R60, R101, R60 ;  /* 0x0000003c653c7220 */ /* 0x020fe20000410000 */
[----:B------:R-:W-:Y:S01]  /*7530*/  FMUL.FTZ R61, R103, R61 ;  /* 0x0000003d673d7220 */ /* 0x000fe20000410000 */
[----:B------:R-:W-:-:S05]  /*7540*/  FMUL.FTZ R62, R102, R62 ;  /* 0x0000003e663e7220 */ /* 0x000fca0000410000 */
[----:B------:R5:W1:Y:S01]  /*7550*/  MUFU.EX2 R36, R120 ;  /* 0x0000007800247308 */ /* 0x000a620000000800 */
[----:B---3--:R-:W-:Y:S01]  /*7560*/  FMUL.FTZ R63, R104, R63 ;  /* 0x0000003f683f7220 */ /* 0x008fe20000410000 */
[----:B------:R-:W-:Y:S01]  /*7570*/  FMUL.FTZ R64, R105, R64 ;  /* 0x0000004069407220 */ /* 0x000fe20000410000 */
[----:B------:R-:W-:-:S05]  /*7580*/  FMUL.FTZ R26, R108, R121 ;  /* 0x000000796c1a7220 */ /* 0x000fca0000410000 */
[----:B------:R-:W3:Y:S01]  /*7590*/  MUFU.EX2 R119, R119 ;  /* 0x0000007700777308 */ /* 0x000ee20000000800 */
[----:B-----5:R-:W-:Y:S01]  /*75a0*/  FADD.FTZ R120, R71, -R217 ;  /* 0x800000d947787221 */ /* 0x020fe20000010000 */
[----:B------:R-:W-:Y:S01]  /*75b0*/  FMUL.FTZ R71, R227, R130 ;  /* 0x00000082e3477220 */ /* 0x000fe20000410000 */
[----:B------:R-:W-:-:S05]  /*75c0*/  FMUL.FTZ R66, R109, R122 ;  /* 0x0000007a6d427220 */ /* 0x000fca0000410000 */
[----:B------:R-:W5:Y:S01]  /*75d0*/  MUFU.EX2 R118, R118 ;  /* 0x0000007600767308 */ /* 0x000f620000000800 */
[----:B------:R-:W-:Y:S01]  /*75e0*/  FMUL.FTZ R27, R111, R70 ;  /* 0x000000466f1b7220 */ /* 0x000fe20000410000 */
[----:B------:R-:W-:-:S06]  /*75f0*/  FADD.FTZ R123, R72, -R125 ;  /* 0x8000007d487b7221 */ /* 0x000fcc0000010000 */
[----:B------:R-:W5:Y:S01]  /*7600*/  MUFU.EX2 R117, R117 ;  /* 0x0000007500757308 */ /* 0x000f620000000800 */
[----:B------:R-:W-:-:S07]  /*7610*/  FADD.FTZ R134, R73, -R135 ;  /* 0x8000008749867221 */ /* 0x000fce0000010000 */
[----:B------:R-:W5:Y:S01]  /*7620*/  MUFU.EX2 R116, R116 ;  /* 0x0000007400747308 */ /* 0x000f620000000800 */
[----:B------:R-:W-:-:S07]  /*7630*/  FADD.FTZ R41, R41, -R140 ;  /* 0x8000008c29297221 */ /* 0x000fce0000010000 */
[----:B------:R-:W5:Y:S01]  /*7640*/  MUFU.EX2 R115, R115 ;  /* 0x0000007300737308 */ /* 0x000f620000000800 */
[----:B------:R-:W-:-:S07]  /*7650*/  FADD.FTZ R43, R43, -R140 ;  /* 0x8000008c2b2b7221 */ /* 0x000fce0000010000 */
[----:B------:R-:W5:Y:S01]  /*7660*/  MUFU.EX2 R114, R114 ;  /* 0x0000007200727308 */ /* 0x000f620000000800 */
[----:B------:R-:W-:-:S07]  /*7670*/  FADD.FTZ R125, R74, -R125 ;  /* 0x8000007d4a7d7221 */ /* 0x000fce0000010000 */
[----:B------:R-:W5:Y:S01]  /*7680*/  MUFU.EX2 R37, R113 ;  /* 0x0000007100257308 */ /* 0x000f620000000800 */
[----:B------:R-:W-:Y:S01]  /*7690*/  FADD.FTZ R135, R75, -R135 ;  /* 0x800000874b877221 */ /* 0x000fe20000010000 */
[----:B------:R-:W-:Y:S01]  /*76a0*/  FADD.FTZ R136, R76, -R138 ;  /* 0x8000008a4c887221 */ /* 0x000fe20000010000 */
[----:B------:R-:W-:Y:S01]  /*76b0*/  FADD.FTZ R142, R77, -R143 ;  /* 0x8000008f4d8e7221 */ /* 0x000fe20000010000 */
[--C-:B------:R-:W-:Y:S01]  /*76c0*/  FADD.FTZ R140, R81, -R141.reuse ;  /* 0x8000008d518c7221 */ /* 0x100fe20000010000 */
[----:B------:R-:W-:Y:S01]  /*76d0*/  FADD.FTZ R141, R83, -R141 ;  /* 0x8000008d538d7221 */ /* 0x000fe20000010000 */
        /* <DEDUP_REMOVED lines=42> */
[----:B------:R-:W-:Y:S01]  /*7980*/  IMAD R220, R0, 0x400, R220 ;  /* 0x0000040000dc7824 */ /* 0x000fe200078e02dc */
[----:B------:R-:W-:Y:S01]  /*7990*/  F2FP.BF16.F32.PACK_AB R84, R69, R84 ;  /* 0x000000544554723e */ /* 0x000fe200000010ff */
[----:B------:R-:W-:Y:S01]  /*79a0*/  FMUL.FTZ R67, R110, R67 ;  /* 0x000000436e437220 */ /* 0x000fe20000410000 */
[----:B--2---:R-:W-:Y:S01]  /*79b0*/  FMUL.FTZ R120, R112, R120 ;  /* 0x0000007870787220 */ /* 0x004fe20000410000 */
[----:B------:R-:W-:Y:S01]  /*79c0*/  IMAD R39, R39, 0x2, R236 ;  /* 0x0000000227277824 */ /* 0x000fe200078e02ec */
[----:B------:R-:W-:Y:S01]  /*79d0*/  F2FP.BF16.F32.PACK_AB R80, R131, R80 ;  /* 0x000000508350723e */ /* 0x000fe200000010ff */
[----:B-1----:R-:W-:Y:S01]  /*79e0*/  FMUL.FTZ R63, R33, R138 ;  /* 0x0000008a213f7220 */ /* 0x002fe20000410000 */
        /* <DEDUP_REMOVED lines=24> */
[----:B------:R-:W-:Y:S02]  /*7b70*/  R2UR UR4, R220 ;  /* 0x00000000dc0472ca */ /* 0x000fe400000e0000 */
        /* <DEDUP_REMOVED lines=14> */
[----:B------:R-:W-:-:S03]  /*7c60*/  F2FP.BF16.F32.PACK_AB R27, R226, R228 ;  /* 0x000000e4e21b723e */ /* 0x000fc600000010ff */
        /* <DEDUP_REMOVED lines=137> */
.L_x_6124:
        /* <DEDUP_REMOVED lines=70> */
.L_x_6125:
[----:B------:R-:W-:Y:S02]  /*8960*/  VIADD R16, R16, 0x1 ;  /* 0x0000000110107836 */ /* 0x000fe40000000000 */
[----:B------:R-:W-:Y:S02]  /*8970*/  VIADD R7, R7, 0x30c20 ;  /* 0x00030c2007077836 */ /* 0x000fe40000000000 */
[----:B------:R-:W-:Y:S01]  /*8980*/  VIADD R0, R0, 0x1 ;  /* 0x0000000100007836 */ /* 0x000fe20000000000 */
[----:B------:R-:W-:Y:S02]  /*8990*/  ISETP.GE.AND P1, PT, R16, UR38, PT ;  /* 0x0000002610007c0c */ /* 0x000fe4000bf26270 */
[----:B------:R-:W-:Y:S02]  /*89a0*/  PRMT R7, RZ, 0x654, R7 ;  /* 0x00000654ff077816 */ /* 0x000fe40000000007 */
[C---:B------:R-:W-:Y:S02]  /*89b0*/  ISETP.NE.AND P0, PT, R0.reuse, 0x2, PT ;  /* 0x000000020000780c */ /* 0x040fe40003f05270 */
[----:B------:R1:W-:Y:S02]  /*89c0*/  SYNCS.ARRIVE.TRANS64.RED.A1T0 RZ, [R7+URZ], RZ ;  /* 0x000000ff07ff79a7 */ /* 0x0003e4000810043f */
[----:B------:R-:W-:-:S02]  /*89d0*/  SEL R0, R0, RZ, P0 ;  /* 0x000000ff00007207 */ /* 0x000fc40000000000 */
[----:B-1----:R-:W-:-:S04]  /*89e0*/  SEL R7, RZ, 0x1, P0 ;  /* 0x00000001ff077807 */ /* 0x002fc80000000000 */
[----:B------:R-:W-:Y:S01]  /*89f0*/  LOP3.LUT R4, R4, R7, RZ, 0x3c, !PT ;  /* 0x0000000704047212 */ /* 0x000fe200078e3cff */
[----:B------:R-:W-:Y:S06]  /*8a00*/  @!P1 BRA `(.L_x_6126) ;  /* 0xffffffcc00849947 */ /* 0x000fec000383ffff */
.L_x_6115:
        /* <DEDUP_REMOVED lines=34> */
.L_x_6095:
[----:B------:R-:W-:Y:S05]  /*8c30*/  @P0 BRA `(.L_x_6127) ;  /* 0x0000000800c80947 */ /* 0x000fea0003800000 */
[----:B------:R-:W3:Y:S01]  /*8c40*/  S2R R3, SR_CgaCtaId ;  /* 0x0000000000037919 */ /* 0x000ee20000008800 */
[----:B------:R-:W-:-:S04]  /*8c50*/  MOV R0, 0x400 ;  /* 0x0000040000007802 */ /* 0x000fc80000000f00 */
[----:B---3--:R-:W-:-:S04]  /*8c60*/  LEA R17, R3, R0, 0x18 ;  /* 0x0000000003117211 */ /* 0x008fc800078ec0ff */
[----:B------:R-:W-:-:S13]  /*8c70*/  LOP3.LUT P0, RZ, R17, 0x3ff, RZ, 0xc0, !PT ;  /* 0x000003ff11ff7812 */ /* 0x000fda000780c0ff */
[----:B------:R-:W-:Y:S05]  /*8c80*/  @!P0 BRA `(.L_x_6128) ;  /* 0x0000000000408947 */ /* 0x000fea0003800000 */
[----:B------:R-:W-:Y:S01]  /*8c90*/  MOV R0, 0x0 ;  /* 0x0000000000007802 */ /* 0x000fe20000000f00 */
[----:B------:R-:W-:Y:S01]  /*8ca0*/  ULDC.64 UR4, c[0x4][0x90] ;  /* 0x0100240000047ab9 */ /* 0x000fe20000000a00 */
[----:B------:R-:W-:Y:S01]  /*8cb0*/  ULDC.64 UR6, c[0x4][0x98] ;  /* 0x0100260000067ab9 */ /* 0x000fe20000000a00 */
[----:B------:R-:W-:Y:S01]  /*8cc0*/  IMAD.U32 R4, RZ, RZ, UR4 ;  /* 0x00000004ff047e24 */ /* 0x000fe2000f8e00ff */
[----:B--2---:R2:W3:Y:S01]  /*8cd0*/  LDC.64 R2, c[0x4][R0] ;  /* 0x0100000000027b82 */ /* 0x0044e20000000a00 */
        /* <DEDUP_REMOVED lines=8> */
[----:B-12---:R-:W-:-:S07]  /*8d60*/  IMAD.MOV.U32 R13, RZ, RZ, RZ ;  /* 0x000000ffff0d7224 */ /* 0x006fce00078e00ff */
[----:B------:R-:W-:-:S07]  /*8d70*/  LEPC R20, `(.L_x_6128) ;  /* 0x000000001014794e */ /* 0x000fce0000000000 */
[----:B---3--:R-:W-:Y:S05]  /*8d80*/  CALL.ABS.NOINC R2 ;  /* 0x0000000002007343 */ /* 0x008fea0003c00000 */
.L_x_6128:
[----:B------:R-:W-:-:S05]  /*8d90*/  VIADD R16, R17, 0x4000 ;  /* 0x0000400011107836 */ /* 0x000fca0000000000 */
        /* <DEDUP_REMOVED lines=18> */
.L_x_6129:
        /* <DEDUP_REMOVED lines=18> */
.L_x_6130:
        /* <DEDUP_REMOVED lines=18> */
.L_x_6131:
[----:B------:R-:W3:Y:S01]  /*9100*/  S2R R0, SR_TID.X ;  /* 0x0000000000007919 */ /* 0x000ee20000002100 */
        /* <DEDUP_REMOVED lines=62> */
[----:B------:R-:W-:Y:S01]  /*94f0*/  STSM.16.M88.4 [R0+0x4000], R184 ;  /* 0x004000b800007844 */ /* 0x000fe20000000200 */
[----:B------:R-:W-:-:S03]  /*9500*/  IADD3 R2, R3, 0x4000, R0 ;  /* 0x0000400003027810 */ /* 0x000fc60007ffe000 */
[----:B------:R-:W2:Y:S01]  /*9510*/  SHFL.IDX PT, R5, R6, RZ, 0x1f ;  /* 0x00001fff06057589 */ /* 0x000ea200000e0000 */
[----:B------:R-:W-:-:S03]  /*9520*/  IMAD.IADD R3, R3, 0x1, R4 ;  /* 0x0000000103037824 */ /* 0x000fc600078e0204 */
[----:B------:R3:W-:Y:S04]  /*9530*/  STSM.16.M88.4 [R2], R192 ;  /* 0x000000c002007844 */ /* 0x0007e80000000200 */
[----:B------:R3:W-:Y:S04]  /*9540*/  STSM.16.M88.4 [R4], R200 ;  /* 0x000000c804007844 */ /* 0x0007e80000000200 */
[----:B------:R3:W-:Y:S04]  /*9550*/  STSM.16.M88.4 [R3], R208 ;  /* 0x000000d003007844 */ /* 0x0007e80000000200 */
[----:B------:R3:W-:Y:S04]  /*9560*/  STSM.16.M88.4 [R0], R152 ;  /* 0x0000009800007844 */ /* 0x0007e80000000200 */
[----:B------:R3:W-:Y:S04]  /*9570*/  STSM.16.M88.4 [R2+-0x4000], R160 ;  /* 0xffc000a002007844 */ /* 0x0007e80000000200 */
[----:B------:R3:W-:Y:S01]  /*9580*/  STSM.16.M88.4 [R4+-0x4000], R168 ;  /* 0xffc000a804007844 */ /* 0x0007e20000000200 */
[----:B--2---:R-:W-:-:S03]  /*9590*/  ISETP.NE.AND P0, PT, R5, 0x7, PT ;  /* 0x000000070500780c */ /* 0x004fc60003f05270 */
        /* <DEDUP_REMOVED lines=22> */
[----:B--2---:R-:W-:Y:S02]  /*9700*/  UMOV UR40, UR6 ;  /* 0x0000000600287c82 */ /* 0x004fe40008000000 */
[----:B------:R2:W-:Y:S02]  /*9710*/  UTMASTG.4D [UR40], [UR8] ;  /* 0x00000028080073b5 */ /* 0x0005e40008018000 */
[----:B--2---:R0:W-:Y:S02]  /*9720*/  UTMACMDFLUSH ;  /* 0x00000000000079b7 */ /* 0x0041e40000000000 */
.L_x_6133:
[----:B------:R-:W-:Y:S05]  /*9730*/  BSYNC B0 ;  /* 0x0000000000007941 */ /* 0x000fea0003800000 */
.L_x_6132:
[----:B------:R-:W-:-:S04]  /*9740*/  DEPBAR.LE SB0, 0x0 ;  /* 0x000080000000791a */ /* 0x000fc80000000000 */
[----:B------:R-:W-:Y:S05]  /*9750*/  BRA `(.L_x_6094) ;  /* 0x0000003800707947 */ /* 0x000fea0003800000 */
.L_x_6127:
[----:B------:R-:W3:Y:S01]  /*9760*/  S2R R0, SR_TID.X ;  /* 0x0000000000007919 */ /* 0x000ee20000002100 */
[----:B--2---:R-:W2:Y:S01]  /*9770*/  LDC.64 R2, c[0x0][0x820] ;  /* 0x00020800ff027b82 */ /* 0x004ea20000000a00 */
[----:B------:R-:W-:Y:S01]  /*9780*/  IMAD.U32 R9, RZ, RZ, UR43 ;  /* 0x0000002bff097e24 */ /* 0x000fe2000f8e00ff */
[----:B------:R-:W-:Y:S01]  /*9790*/  BSSY B0, `(.L_x_6134) ;  /* 0x0000038000007945 */ /* 0x000fe20003800000 */
[----:B------:R-:W-:Y:S02]  /*97a0*/  IMAD.U32 R27, RZ, RZ, UR36 ;  /* 0x00000024ff1b7e24 */ /* 0x000fe4000f8e00ff */
[----:B------:R-:W-:Y:S01]  /*97b0*/  IMAD.U32 R25, RZ, RZ, UR44 ;  /* 0x0000002cff197e24 */ /* 0x000fe2000f8e00ff */
[----:B------:R-:W-:Y:S02]  /*97c0*/  SHF.R.S32.HI R9, RZ, 0x1f, R9 ;  /* 0x0000001fff097819 */ /* 0x000fe40000011409 */
[----:B------:R-:W4:Y:S02]  /*97d0*/  LDC.64 R18, c[0x0][0x808] ;  /* 0x00020200ff127b82 */ /* 0x000f240000000a00 */
[----:B------:R-:W-:-:S06]  /*97e0*/  SHF.R.S32.HI R25, RZ, 0x1f, R25 ;  /* 0x0000001fff197819 */ /* 0x000fcc0000011419 */
[----:B------:R-:W5:Y:S08]  /*97f0*/  LDC.64 R14, c[0x0][0x828] ;  /* 0x00020a00ff0e7b82 */ /* 0x000f700000000a00 */
[----:B------:R-:W1:Y:S01]  /*9800*/  LDC.64 R16, c[0x0][0x850] ;  /* 0x00021400ff107b82 */ /* 0x000e620000000a00 */
[----:B---3--:R-:W-:-:S07]  /*9810*/  VIADD R5, R0, 0xffffff80 ;  /* 0xffffff8000057836 */ /* 0x008fce0000000000 */
[----:B------:R-:W3:Y:S01]  /*9820*/  LDC R23, c[0x0][0x83c] ;  /* 0x00020f00ff177b82 */ /* 0x000ee20000000800 */
[----:B----4-:R-:W-:Y:S01]  /*9830*/  IMAD R11, R27, -0x80, R18 ;  /* 0xffffff801b0b7824 */ /* 0x010fe200078e0212 */
[----:B------:R-:W-:-:S04]  /*9840*/  SHF.R.S32.HI R0, RZ, 0x1f, R5 ;  /* 0x0000001fff007819 */ /* 0x000fc80000011405 */
[----:B------:R-:W-:Y:S02]  /*9850*/  LEA.HI R8, R0, R5, RZ, 0x3 ;  /* 0x0000000500087211 */ /* 0x000fe400078f18ff */
[----:B------:R-:W4:Y:S02]  /*9860*/  LDC.64 R20, c[0x0][0x858] ;  /* 0x00021600ff147b82 */ /* 0x000f240000000a00 */
[----:B------:R-:W-:-:S05]  /*9870*/  LOP3.LUT R0, R8, 0x1ffffff8, RZ, 0xc0, !PT ;  /* 0x1ffffff808007812 */ /* 0x000fca00078ec0ff */
[----:B------:R-:W-:-:S04]  /*9880*/  IMAD.IADD R0, R5, 0x1, -R0 ;  /* 0x0000000105007824 */ /* 0x000fc800078e0a00 */
[----:B------:R-:W-:Y:S02]  /*9890*/  IMAD.SHL.U32 R6, R0, 0x8, RZ ;  /* 0x0000000800067824 */ /* 0x000fe400078e00ff */
[----:B--2---:R-:W-:-:S03]  /*98a0*/  IMAD R0, R9, R2, RZ ;  /* 0x0000000209007224 */ /* 0x004fc600078e02ff */
[----:B------:R-:W-:Y:S01]  /*98b0*/  SHF.R.S32.HI R7, RZ, 0x1f, R6 ;  /* 0x0000001fff077819 */ /* 0x000fe20000011406 */
[----:B------:R-:W-:Y:S02]  /*98c0*/  IMAD R3, R3, UR43, R0 ;  /* 0x0000002b03037c24 */ /* 0x000fe4000f8e0200 */
[----:B------:R-:W-:Y:S01]  /*98d0*/  IMAD.WIDE.U32 R4, R2, UR43, R6 ;  /* 0x0000002b02047c25 */ /* 0x000fe2000f8e0006 */
[----:B------:R-:W-:-:S03]  /*98e0*/  SHF.R.S32.HI R2, RZ, 0x3, R8 ;  /* 0x00000003ff027819 */ /* 0x000fc60000011408 */
[----:B------:R-:W-:Y:S01]  /*98f0*/  IMAD.IADD R5, R5, 0x1, R3 ;  /* 0x0000000105057824 */ /* 0x000fe200078e0203 */
[C---:B------:R-:W-:Y:S01]  /*9900*/  ISETP.GE.AND P2, PT, R2.reuse, R11, PT ;  /* 0x0000000b0200720c */ /* 0x040fe20003f46270 */
[C---:B------:R-:W-:Y:S02]  /*9910*/  VIADD R0, R2.reuse, 0x20 ;  /* 0x0000002002007836 */ /* 0x040fe40000000000 */
[----:B------:R-:W-:Y:S01]  /*9920*/  VIADD R3, R2, 0x60 ;  /* 0x0000006002037836 */ /* 0x000fe20000000000 */
[----:B------:R-:W-:Y:S01]  /*9930*/  ISETP.GE.OR P6, PT, R6, R19, P2 ;  /* 0x000000130600720c */ /* 0x000fe200017c6670 */
[----:B-----5:R-:W-:Y:S01]  /*9940*/  IMAD R8, R25, R14, RZ ;  /* 0x0000000e19087224 */ /* 0x020fe200078e02ff */
[-C--:B------:R-:W-:Y:S01]  /*9950*/  ISETP.GE.AND P3, PT, R0, R11.reuse, PT ;  /* 0x0000000b0000720c */ /* 0x080fe20003f66270 */
[----:B------:R-:W-:Y:S01]  /*9960*/  VIADD R0, R2, 0x40 ;  /* 0x0000004002007836 */ /* 0x000fe20000000000 */
[-C--:B------:R-:W-:Y:S01]  /*9970*/  ISETP.GE.AND P1, PT, R3, R11.reuse, PT ;  /* 0x0000000b0300720c */ /* 0x080fe20003f26270 */
[----:B------:R-:W-:Y:S01]  /*9980*/  IMAD R15, R15, UR44, R8 ;  /* 0x0000002c0f0f7c24 */ /* 0x000fe2000f8e0208 */
[----:B------:R-:W-:Y:S01]  /*9990*/  SHF.R.S32.HI R3, RZ, 0x1f, R2 ;  /* 0x0000001fff037819 */ /* 0x000fe20000011402 */
[----:B-1----:R-:W-:Y:S01]  /*99a0*/  IMAD.WIDE.U32 R12, R14, UR44, R4 ;  /* 0x0000002c0e0c7c25 */ /* 0x002fe2000f8e0004 */
[----:B------:R-:W-:-:S02]  /*99b0*/  ISETP.GE.AND P0, PT, R0, R11, PT ;  /* 0x0000000b0000720c */ /* 0x000fc40003f06270 */
[CC--:B------:R-:W-:Y:S01]  /*99c0*/  ISETP.GE.OR P4, PT, R6.reuse, R19.reuse, P3 ;  /* 0x000000130600720c */ /* 0x0c0fe20001f86670 */
[----:B------:R-:W-:Y:S01]  /*99d0*/  IMAD.WIDE R10, R27, 0x80, R2 ;  /* 0x000000801b0a7825 */ /* 0x000fe200078e0202 */
[----:B------:R-:W-:Y:S01]  /*99e0*/  ISETP.GE.OR P5, PT, R6, R19, P0 ;  /* 0x000000130600720c */ /* 0x000fe200007a6670 */
[----:B------:R-:W1:Y:S02]  /*99f0*/  LDC.64 R26, c[0x0][0x208] ;  /* 0x00008200ff1a7b82 */ /* 0x000e640000000a00 */
[----:B------:R-:W-:Y:S02]  /*9a00*/  IMAD R0, R9, R16, RZ ;  /* 0x0000001009007224 */ /* 0x000fe400078e02ff */
[----:B------:R-:W-:-:S04]  /*9a10*/  IMAD.WIDE.U32 R8, R16, UR43, R6 ;  /* 0x0000002b10087c25 */ /* 0x000fc8000f8e0006 */
[----:B------:R-:W-:Y:S02]  /*9a20*/  IMAD R17, R17, UR43, R0 ;  /* 0x0000002b11117c24 */ /* 0x000fe4000f8e0200 */
[----:B------:R-:W-:Y:S01]  /*9a30*/  IMAD.IADD R5, R13, 0x1, R15 ;  /* 0x000000010d057824 */ /* 0x000fe200078e020f */
[----:B---34-:R-:W-:Y:S06]  /*9a40*/  @P6 BRA `(.L_x_6135) ;  /* 0x0000000000306947 */ /* 0x018fec0003800000 */
[----:B------:R-:W-:Y:S01]  /*9a50*/  ULDC.64 UR4, c[0x0][0x818] ;  /* 0x0002060000047ab9 */ /* 0x000fe20000000a00 */
[----:B------:R-:W-:Y:S01]  /*9a60*/  IMAD.MOV.U32 R4, RZ, RZ, R12 ;  /* 0x000000ffff047224 */ /* 0x000fe200078e000c */
[----:B-1----:R-:W-:Y:S01]  /*9a70*/  R2UR UR6, R26 ;  /* 0x000000001a0672ca */ /* 0x002fe200000e0000 */
        /* <DEDUP_REMOVED lines=9> */
.L_x_6135:
[----:B------:R-:W-:Y:S05]  /*9b10*/  BSYNC B0 ;  /* 0x0000000000007941 */ /* 0x000fea0003800000 */
.L_x_6134:
[----:B------:R-:W-:Y:S01]  /*9b20*/  IMAD.IADD R9, R9, 0x1, R17 ;  /* 0x0000000109097824 */ /* 0x000fe200078e0211 */
[----:B------:R-:W-:Y:S01]  /*9b30*/  BSSY B0, `(.L_x_6136) ;  /* 0x0000019000007945 */ /* 0x000fe20003800000 */
[----:B------:R-:W-:Y:S01]  /*9b40*/  IMAD R0, R25, R20, RZ ;  /* 0x0000001419007224 */ /* 0x000fe200078e02ff */
[----:B------:R-:W-:Y:S01]  /*9b50*/  ISETP.GE.OR P6, PT, R6, R19, P1 ;  /* 0x000000130600720c */ /* 0x000fe20000fc6670 */
[----:B------:R-:W-:Y:S01]  /*9b60*/  IMAD.WIDE.U32 R8, R20, UR44, R8 ;  /* 0x0000002c14087c25 */ /* 0x000fe2000f8e0008 */
[CC--:B------:R-:W-:Y:S02]  /*9b70*/  ISETP.GE.OR P2, PT, R6.reuse, R23.reuse, P2 ;  /* 0x000000170600720c */ /* 0x0c0fe40001746670 */
[CC--:B------:R-:W-:Y:S01]  /*9b80*/  ISETP.GE.OR P3, PT, R6.reuse, R23.reuse, P3 ;  /* 0x000000170600720c */ /* 0x0c0fe20001f66670 */
[----:B--2---:R-:W-:Y:S01]  /*9b90*/  IMAD R15, R21, UR44, R0 ;  /* 0x0000002c150f7c24 */ /* 0x004fe2000f8e0200 */
[CC--:B------:R-:W-:Y:S02]  /*9ba0*/  ISETP.GE.OR P0, PT, R6.reuse, R23.reuse, P0 ;  /* 0x000000170600720c */ /* 0x0c0fe40000706670 */
[----:B------:R-:W-:Y:S01]  /*9bb0*/  ISETP.GE.OR P1, PT, R6, R23, P1 ;  /* 0x000000170600720c */ /* 0x000fe20000f26670 */
[----:B------:R-:W-:-:S12]  /*9bc0*/  @P4 BRA `(.L_x_6137) ;  /* 0x00000000003c4947 */ /* 0x000fd80003800000 */
[----:B------:R-:W-:Y:S01]  /*9bd0*/  IADD3 R7, P4, R10, 0x20, RZ ;  /* 0x000000200a077810 */ /* 0x000fe20007f9e0ff */
[----:B------:R-:W-:Y:S01]  /*9be0*/  ULDC.64 UR4, c[0x0][0x818] ;  /* 0x0002060000047ab9 */ /* 0x000fe20000000a00 */
[----:B------:R-:W-:Y:S01]  /*9bf0*/  IMAD.MOV.U32 R2, RZ, RZ, R12 ;  /* 0x000000ffff027224 */ /* 0x000fe200078e000c */
[----:B-1----:R-:W-:Y:S01]  /*9c00*/  R2UR UR6, R26 ;  /* 0x000000001a0672ca */ /* 0x002fe200000e0000 */
        /* <DEDUP_REMOVED lines=11> */
.L_x_6137:
[----:B------:R-:W-:Y:S05]  /*9cc0*/  BSYNC B0 ;  /* 0x0000000000007941 */ /* 0x000fea0003800000 */
.L_x_6136:
[----:B------:R-:W-:Y:S04]  /*9cd0*/  BSSY B0, `(.L_x_6138) ;  /* 0x0000011000007945 */ /* 0x000fe80003800000 */
[----:B------:R-:W-:Y:S05]  /*9ce0*/  @P5 BRA `(.L_x_6139) ;  /* 0x00000000003c5947 */ /* 0x000fea0003800000 */
[----:B--2---:R-:W-:Y:S01]  /*9cf0*/  IADD3 R7, P4, R10, 0x40, RZ ;  /* 0x000000400a077810 */ /* 0x004fe20007f9e0ff */
        /* <DEDUP_REMOVED lines=14> */
.L_x_6139:
[----:B------:R-:W-:Y:S05]  /*9de0*/  BSYNC B0 ;  /* 0x0000000000007941 */ /* 0x000fea0003800000 */
.L_x_6138:
[----:B------:R-:W-:Y:S04]  /*9df0*/  BSSY B0, `(.L_x_6140) ;  /* 0x0000011000007945 */ /* 0x000fe80003800000 */
[----:B------:R-:W-:Y:S05]  /*9e00*/  @P6 BRA `(.L_x_6141) ;  /* 0x00000000003c6947 */ /* 0x000fea0003800000 */
[----:B--23--:R-:W-:Y:S01]  /*9e10*/  IADD3 R7, P4, R10, 0x60, RZ ;  /* 0x000000600a077810 */ /* 0x00cfe20007f9e0ff */
        /* <DEDUP_REMOVED lines=14> */
.L_x_6141:
[----:B------:R-:W-:Y:S05]  /*9f00*/  BSYNC B0 ;  /* 0x0000000000007941 */ /* 0x000fea0003800000 */
.L_x_6140:
[----:B------:R-:W-:Y:S01]  /*9f10*/  BSSY B0, `(.L_x_6142) ;  /* 0x000000f000007945 */ /* 0x000fe20003800000 */
[----:B----4-:R-:W-:-:S03]  /*9f20*/  IMAD.IADD R5, R9, 0x1, R15 ;  /* 0x0000000109057824 */ /* 0x010fc600078e020f */
[----:B------:R-:W-:Y:S05]  /*9f30*/  @P2 BRA `(.L_x_6143) ;  /* 0x0000000000302947 */ /* 0x000fea0003800000 */
[----:B------:R-:W-:Y:S01]  /*9f40*/  ULDC.64 UR4, c[0x0][0x848] ;  /* 0x0002120000047ab9 */ /* 0x000fe20000000a00 */
[----:B------:R-:W-:Y:S01]  /*9f50*/  IMAD.MOV.U32 R4, RZ, RZ, R8 ;  /* 0x000000ffff047224 */ /* 0x000fe200078e0008 */
[----:B-1----:R-:W-:Y:S01]  /*9f60*/  R2UR UR6, R26 ;  /* 0x000000001a0672ca */ /* 0x002fe200000e0000 */
[----:B--23--:R-:W-:Y:S01]  /*9f70*/  IMAD R7, R11, UR4, RZ ;  /* 0x000000040b077c24 */ /* 0x00cfe2000f8e02ff */
        /* <DEDUP_REMOVED lines=8> */
.L_x_6143:
[----:B------:R-:W-:Y:S05]  /*a000*/  BSYNC B0 ;  /* 0x0000000000007941 */ /* 0x000fea0003800000 */
.L_x_6142:
[----:B------:R-:W-:Y:S04]  /*a010*/  BSSY B0, `(.L_x_6144) ;  /* 0x0000011000007945 */ /* 0x000fe80003800000 */
[----:B------:R-:W-:Y:S05]  /*a020*/  @P3 BRA `(.L_x_6145) ;  /* 0x00000000003c3947 */ /* 0x000fea0003800000 */
[----:B--234-:R-:W-:Y:S01]  /*a030*/  IADD3 R7, P2, R10, 0x20, RZ ;  /* 0x000000200a077810 */ /* 0x01cfe20007f5e0ff */
        /* <DEDUP_REMOVED lines=14> */
.L_x_6145:
[----:B------:R-:W-:Y:S05]  /*a120*/  BSYNC B0 ;  /* 0x0000000000007941 */ /* 0x000fea0003800000 */
.L_x_6144:
[----:B------:R-:W-:Y:S04]  /*a130*/  BSSY B0, `(.L_x_6146) ;  /* 0x0000011000007945 */ /* 0x000fe80003800000 */
[----:B------:R-:W-:Y:S05]  /*a140*/  @P0 BRA `(.L_x_6147) ;  /* 0x00000000003c0947 */ /* 0x000fea0003800000 */
[----:B-1234-:R-:W-:Y:S01]  /*a150*/  IADD3 R7, P0, R10, 0x40, RZ ;  /* 0x000000400a077810 */ /* 0x01efe20007f1e0ff */
        /* <DEDUP_REMOVED lines=14> */
.L_x_6147:
[----:B------:R-:W-:Y:S05]  /*a240*/  BSYNC B0 ;  /* 0x0000000000007941 */ /* 0x000fea0003800000 */
.L_x_6146:
        /* <DEDUP_REMOVED lines=17> */
.L_x_6090:
        /* <DEDUP_REMOVED lines=29> */
.L_x_6149:
[----:B------:R-:W-:Y:S01]  /*a530*/  ULDC UR9, c[0x0][0xb44] ;  /* 0x0002d10000097ab9 */ /* 0x000fe20000000800 */
[----:B------:R-:W-:Y:S01]  /*a540*/  UMOV UR7, UR8 ;  /* 0x0000000800077c82 */ /* 0x000fe20008000000 */
[----:B------:R-:W-:-:S11]  /*a550*/  UISETP.NE.AND UP0, UPT, UR9, 0x1, UPT ;  /* 0x000000010900788c */ /* 0x000fd6000bf05270 */
[----:B------:R-:W-:Y:S02]  /*a560*/  @UP0 ULDC.64 UR10, c[0x0][0xb48] ;  /* 0x0002d200000a0ab9 */ /* 0x000fe40000000a00 */
[----:B------:R-:W-:-:S04]  /*a570*/  UIMAD.WIDE.U32 UR4, UR8, UR10, URZ ;  /* 0x0000000a080472a5 */ /* 0x000fc8000f8e003f */
[----:B------:R-:W-:-:S04]  /*a580*/  @UP0 USHF.R.U32.HI UR7, URZ, UR11, UR5 ;  /* 0x0000000b3f070299 */ /* 0x000fc80008011605 */
[----:B------:R-:W-:-:S12]  /*a590*/  UIMAD UR4, UR7, UR9, URZ ;  /* 0x00000009070472a4 */ /* 0x000fd8000f8e023f */
.L_x_6150:
        /* <DEDUP_REMOVED lines=20> */
[----:B------:R-:W-:Y:S02]  /*a6e0*/  USHF.R.S32.HI UR6, URZ, 0x1f, UR5 ;  /* 0x0000001f3f067899 */ /* 0x000fe40008011405 */
[----:B------:R-:W-:-:S02]  /*a6f0*/  USHF.R.S32.HI UR4, URZ, 0x1f, UR7 ;  /* 0x0000001f3f047899 */ /* 0x000fc40008011407 */
[----:B------:R-:W-:Y:S02]  /*a700*/  ULEA.HI UR5, UR6, UR5, URZ, 0x7 ;  /* 0x0000000506057291 */ /* 0x000fe4000f8f383f */
[----:B------:R-:W-:Y:S02]  /*a710*/  ULEA.HI UR4, UR4, UR7, URZ, 0x7 ;  /* 0x0000000704047291 */ /* 0x000fe4000f8f383f */
[----:B------:R-:W-:Y:S02]  /*a720*/  USHF.R.S32.HI UR5, URZ, 0x7, UR5 ;  /* 0x000000073f057899 */ /* 0x000fe40008011405 */
[----:B------:R-:W-:-:S04]  /*a730*/  USHF.R.S32.HI UR4, URZ, 0x7, UR4 ;  /* 0x000000073f047899 */ /* 0x000fc80008011404 */
        /* <DEDUP_REMOVED lines=41> */
.L_x_6153:
[----:B------:R-:W-:Y:S05]  /*a9d0*/  BSYNC B0 ;  /* 0x0000000000007941 */ /* 0x000fea0003800000 */
.L_x_6152:
        /* <DEDUP_REMOVED lines=19> */
.L_x_6155:
[----:B------:R-:W-:Y:S05]  /*ab10*/  BSYNC B0 ;  /* 0x0000000000007941 */ /* 0x000fea0003800000 */
.L_x_6154:
[----:B------:R-:W-:Y:S06]  /*ab20*/  BAR.ARV 0xa, 0xa0 ;  /* 0x0282800000007b1d */ /* 0x000fec0000002000 */
[----:B------:R-:W-:Y:S04]  /*ab30*/  BSSY B0, `(.L_x_6156) ;  /* 0x0000003000007945 */ /* 0x000fe80003800000 */
[----:B------:R-:W-:Y:S05]  /*ab40*/  @!P0 BRA `(.L_x_6157) ;  /* 0x0000000000048947 */ /* 0x000fea0003800000 */
[----:B------:R-:W-:-:S04]  /*ab50*/  DEPBAR.LE SB0, 0x0 ;  /* 0x000080000000791a */ /* 0x000fc80000000000 */
.L_x_6157:
[----:B------:R-:W-:Y:S05]  /*ab60*/  BSYNC B0 ;  /* 0x0000000000007941 */ /* 0x000fea0003800000 */
.L_x_6156:
[----:B------:R-:W-:Y:S06]  /*ab70*/  BAR.ARV 0xb, 0xa0 ;  /* 0x02c2800000007b1d */ /* 0x000fec0000002000 */
[----:B------:R-:W-:Y:S01]  /*ab80*/  UIADD3 UR12, UR8, 0x1, URZ ;  /* 0x00000001080c7890 */ /* 0x000fe2000fffe03f */
[----:B------:R-:W-:Y:S11]  /*ab90*/  BRA `(.L_x_6158) ;  /* 0x0000000000047947 */ /* 0x000ff60003800000 */
.L_x_6151:
[----:B------:R-:W-:-:S05]  /*aba0*/  UMOV UR12, UR8 ;  /* 0x00000008000c7c82 */ /* 0x000fca0008000000 */
.L_x_6158:
[----:B------:R-:W-:-:S04]  /*abb0*/  UIADD3 UR4, UR8, 0x1, URZ ;  /* 0x0000000108047890 */ /* 0x000fc8000fffe03f */
[----:B------:R-:W-:-:S06]  /*abc0*/  UISETP.NE.AND UP0, UPT, UR5, UR4, UPT ;  /* 0x000000040500728c */ /* 0x000fcc000bf05270 */
[----:B------:R-:W-:-:S13]  /*abd0*/  PLOP3.LUT P1, PT, PT, PT, UP0, 0x80, 0x0 ;  /* 0x000000000000781c */ /* 0x000fda0003f2f008 */
[----:B------:R-:W-:Y:S05]  /*abe0*/  @!P1 BRA `(.L_x_6094) ;  /* 0x00000024004c9947 */ /* 0x000fea0003800000 */
[----:B------:R-:W-:Y:S01]  /*abf0*/  ULDC.64 UR10, c[0x0][0x2c0] ;  /* 0x0000b000000a7ab9 */ /* 0x000fe20000000a00 */
[----:B------:R-:W-:Y:S02]  /*ac00*/  UIADD3 UR19, UR9, UR7, URZ ;  /* 0x0000000709137290 */ /* 0x000fe4000fffe03f */
        /* <DEDUP_REMOVED lines=12> */
.L_x_6171:
        /* <DEDUP_REMOVED lines=20> */
.L_x_6160:
[----:B------:R-:W-:Y:S05]  /*ae10*/  BSYNC B0 ;  /* 0x0000000000007941 */ /* 0x000fea0003800000 */
.L_x_6159:
        /* <DEDUP_REMOVED lines=13> */
.L_x_6162:
[----:B------:R-:W-:Y:S05]  /*aef0*/  BSYNC B0 ;  /* 0x0000000000007941 */ /* 0x000fea0003800000 */
.L_x_6161:
[----:B------:R-:W-:Y:S06]  /*af00*/  BAR.ARV 0xa, 0xa0 ;  /* 0x0282800000007b1d */ /* 0x000fec0000002000 */
[----:B------:R-:W-:Y:S04]  /*af10*/  BSSY B0, `(.L_x_6163) ;  /* 0x0000003000007945 */ /* 0x000fe80003800000 */
[----:B------:R-:W-:Y:S05]  /*af20*/  @!P0 BRA `(.L_x_6164) ;  /* 0x0000000000048947 */ /* 0x000fea0003800000 */
[----:B------:R-:W-:-:S04]  /*af30*/  DEPBAR.LE SB0, 0x0 ;  /* 0x000080000000791a */ /* 0x000fc80000000000 */
.L_x_6164:
[----:B------:R-:W-:Y:S05]  /*af40*/  BSYNC B0 ;  /* 0x0000000000007941 */ /* 0x000fea0003800000 */
.L_x_6163:
        /* <DEDUP_REMOVED lines=13> */
.L_x_6166:
[----:B------:R-:W-:Y:S05]  /*b020*/  BSYNC B0 ;  /* 0x0000000000007941 */ /* 0x000fea0003800000 */
.L_x_6165:
        /* <DEDUP_REMOVED lines=13> */
.L_x_6168:
[----:B------:R-:W-:Y:S05]  /*b100*/  BSYNC B0 ;  /* 0x0000000000007941 */ /* 0x000fea0003800000 */
.L_x_6167:
[----:B------:R-:W-:Y:S01]  /*b110*/  UIADD3 UR12, UR12, 0x2, URZ ;  /* 0x000000020c0c7890 */ /* 0x000fe2000fffe03f */
[----:B------:R-:W-:Y:S06]  /*b120*/  BAR.ARV 0xa, 0xa0 ;  /* 0x0282800000007b1d */ /* 0x000fec0000002000 */
[----:B------:R-:W-:Y:S01]  /*b130*/  UISETP.GE.AND UP0, UPT, UR12, UR5, UPT ;  /* 0x000000050c00728c */ /* 0x000fe2000bf06270 */
[----:B------:R-:W-:Y:S04]  /*b140*/  BSSY B0, `(.L_x_6169) ;  /* 0x0000003000007945 */ /* 0x000fe80003800000 */
[----:B------:R-:W-:Y:S06]  /*b150*/  @!P0 BRA `(.L_x_6170) ;  /* 0x0000000000048947 */ /* 0x000fec0003800000 */
[----:B------:R-:W-:-:S04]  /*b160*/  DEPBAR.LE SB0, 0x0 ;  /* 0x000080000000791a */ /* 0x000fc80000000000 */
.L_x_6170:
[----:B------:R-:W-:Y:S05]  /*b170*/  BSYNC B0 ;  /* 0x0000000000007941 */ /* 0x000fea0003800000 */
.L_x_6169:
[----:B------:R-:W-:Y:S06]  /*b180*/  BAR.ARV 0xb, 0xa0 ;  /* 0x02c2800000007b1d */ /* 0x000fec0000002000 */
[----:B------:R-:W-:Y:S01]  /*b190*/  PLOP3.LUT P1, PT, PT, PT, UP0, 0x80, 0x0 ;  /* 0x000000000000781c */ /* 0x000fe20003f2f008 */
[----:B------:R-:W-:Y:S02]  /*b1a0*/  UIADD3 UR20, UR20, 0x4000, URZ ;  /* 0x0000400014147890 */ /* 0x000fe4000fffe03f */
[----:B------:R-:W-:-:S10]  /*b1b0*/  UIADD3 UR4, UR4, 0x4000, URZ ;  /* 0x0000400004047890 */ /* 0x000fd4000fffe03f */
[----:B------:R-:W-:Y:S05]  /*b1c0*/  @!P1 BRA `(.L_x_6171) ;  /* 0xfffffff800c09947 */ /* 0x000fea000383ffff */
[----:B------:R-:W-:Y:S05]  /*b1d0*/  BRA `(.L_x_6094) ;  /* 0x0000001c00d07947 */ /* 0x000fea0003800000 */
.L_x_6148:
        /* <DEDUP_REMOVED lines=21> */
.L_x_6172:
[----:B------:R-:W-:Y:S01]  /*b330*/  ULDC UR8, c[0x0][0xb44] ;  /* 0x0002d10000087ab9 */ /* 0x000fe20000000800 */
[----:B------:R-:W-:Y:S01]  /*b340*/  UMOV UR11, UR7 ;  /* 0x00000007000b7c82 */ /* 0x000fe20008000000 */
[----:B------:R-:W-:-:S11]  /*b350*/  UISETP.NE.AND UP0, UPT, UR8, 0x1, UPT ;  /* 0x000000010800788c */ /* 0x000fd6000bf05270 */
[----:B------:R-:W-:Y:S02]  /*b360*/  @UP0 ULDC.64 UR12, c[0x0][0xb48] ;  /* 0x0002d200000c0ab9 */ /* 0x000fe40000000a00 */
[----:B------:R-:W-:-:S04]  /*b370*/  UIMAD.WIDE.U32 UR4, UR7, UR12, URZ ;  /* 0x0000000c070472a5 */ /* 0x000fc8000f8e003f */
[----:B------:R-:W-:-:S04]  /*b380*/  @UP0 USHF.R.U32.HI UR11, URZ, UR13, UR5 ;  /* 0x0000000d3f0b0299 */ /* 0x000fc80008011605 */
[----:B------:R-:W-:-:S12]  /*b390*/  UIMAD UR4, UR11, UR8, URZ ;  /* 0x000000080b0472a4 */ /* 0x000fd8000f8e023f */
.L_x_6173:
[----:B------:R-:W-:Y:S01]  /*b3a0*/  ULDC UR8, c[0x0][0xb38] ;  /* 0x0002ce0000087ab9 */ /* 0x000fe20000000800 */
[----:B------:R-:W-:Y:S01]  /*b3b0*/  UIADD3 UR4, UR7, -UR4, URZ ;  /* 0x8000000407047290 */ /* 0x000fe2000fffe03f */
[----:B------:R-:W-:Y:S01]  /*b3c0*/  IMAD.MOV.U32 R10, RZ, RZ, 0x1 ;  /* 0x00000001ff0a7424 */ /* 0x000fe200078e00ff */
        /* <DEDUP_REMOVED lines=16> */
[----:B------:R-:W2:Y:S01]  /*b4d0*/  LDC R2, c[0x0][0x290] ;  /* 0x0000a400ff027b82 */ /* 0x000ea20000000800 */
[----:B-1----:R-:W-:-:S05]  /*b4e0*/  VIADD R4, R3, 0x7f ;  /* 0x0000007f03047836 */ /* 0x002fca0000000000 */
[----:B------:R-:W-:Y:S02]  /*b4f0*/  SHF.R.S32.HI R5, RZ, 0x1f, R4 ;  /* 0x0000001fff057819 */ /* 0x000fe40000011404 */
[----:B--2---:R-:W-:Y:S02]  /*b500*/  IADD3 R2, -R2, UR11, R3 ;  /* 0x0000000b02027c10 */ /* 0x004fe4000fffe103 */
[----:B------:R-:W-:-:S03]  /*b510*/  LEA.HI R4, R5, R4, RZ, 0x7 ;  /* 0x0000000405047211 */ /* 0x000fc600078f38ff */
[----:B------:R-:W-:Y:S01]  /*b520*/  VIADD R2, R2, -UR4 ;  /* 0x8000000402027c36 */ /* 0x000fe20008000000 */
[----:B------:R-:W-:-:S04]  /*b530*/  SHF.R.S32.HI R4, RZ, 0x7, R4 ;  /* 0x00000007ff047819 */ /* 0x000fc80000011404 */
[----:B------:R-:W-:-:S04]  /*b540*/  SHF.R.S32.HI R3, RZ, 0x1f, R2 ;  /* 0x0000001fff037819 */ /* 0x000fc80000011402 */
[----:B------:R-:W-:-:S04]  /*b550*/  LEA.HI R3, R3, R2, RZ, 0x7 ;  /* 0x0000000203037211 */ /* 0x000fc800078f38ff */
[----:B------:R-:W-:-:S04]  /*b560*/  SHF.R.S32.HI R3, RZ, 0x7, R3 ;  /* 0x00000007ff037819 */ /* 0x000fc80000011403 */
        /* <DEDUP_REMOVED lines=22> */
[----:B------:R-:W-:Y:S02]  /*b6d0*/  IMAD.IADD R9, R9, 0x1, R3 ;  /* 0x0000000109097824 */ /* 0x000fe400078e0203 */
[----:B------:R-:W1:Y:S01]  /*b6e0*/  LDC.64 R2, c[0x0][0x738] ;  /* 0x0001ce00ff027b82 */ /* 0x000e620000000a00 */
[----:B------:R-:W-:-:S04]  /*b6f0*/  IMAD.WIDE.U32 R6, R6, UR20, RZ ;  /* 0x0000001406067c25 */ /* 0x000fc8000f8e00ff */
[----:B------:R-:W-:Y:S02]  /*b700*/  IMAD.IADD R7, R7, 0x1, R11 ;  /* 0x0000000107077824 */ /* 0x000fe400078e020b */
[----:B------:R-:W-:Y:S02]  /*b710*/  IMAD.U32 R11, RZ, RZ, UR21 ;  /* 0x00000015ff0b7e24 */ /* 0x000fe4000f8e00ff */
[----:B---3--:R-:W-:-:S03]  /*b720*/  IMAD.WIDE.U32 R8, R12, UR21, R8 ;  /* 0x000000150c087c25 */ /* 0x008fc6000f8e0008 */
[----:B------:R-:W-:-:S05]  /*b730*/  SHF.R.S32.HI R11, RZ, 0x1f, R11 ;  /* 0x0000001fff0b7819 */ /* 0x000fca000001140b */
[----:B------:R-:W-:-:S04]  /*b740*/  IMAD R0, R11, R12, RZ ;  /* 0x0000000c0b007224 */ /* 0x000fc800078e02ff */
[----:B------:R-:W-:Y:S02]  /*b750*/  IMAD R13, R13, UR21, R0 ;  /* 0x000000150d0d7c24 */ /* 0x000fe4000f8e0200 */
[----:B-1----:R-:W-:Y:S02]  /*b760*/  IMAD R0, R11, R2, RZ ;  /* 0x000000020b007224 */ /* 0x002fe400078e02ff */
[----:B------:R-:W-:-:S04]  /*b770*/  IMAD.WIDE.U32 R6, R2, UR21, R6 ;  /* 0x0000001502067c25 */ /* 0x000fc8000f8e0006 */
[----:B------:R-:W-:Y:S02]  /*b780*/  IMAD R3, R3, UR21, R0 ;  /* 0x0000001503037c24 */ /* 0x000fe4000f8e0200 */
[----:B------:R-:W-:Y:S01]  /*b790*/  IMAD.MOV.U32 R0, RZ, RZ, RZ ;  /* 0x000000ffff007224 */ /* 0x000fe200078e00ff */
        /* <DEDUP_REMOVED lines=11> */
.L_x_6204:
[----:B------:R-:W-:Y:S02]  /*b850*/  IMAD.IADD R12, R9, 0x1, R13 ;  /* 0x00000001090c7824 */ /* 0x000fe400078e020d */
[----:B------:R-:W-:Y:S02]  /*b860*/  IMAD.IADD R2, R7, 0x1, R3 ;  /* 0x0000000107027824 */ /* 0x000fe400078e0203 */
[----:B------:R-:W-:Y:S01]  /*b870*/  IMAD.MOV.U32 R10, RZ, RZ, 0x1 ;  /* 0x00000001ff0a7424 */ /* 0x000fe200078e00ff */
[----:B------:R2:W-:Y:S04]  /*b880*/  STL [R1+0x4], R12 ;  /* 0x0000040c01007387 */ /* 0x0005e80000100800 */
[----:B------:R2:W-:Y:S01]  /*b890*/  STL [R1], R2 ;  /* 0x0000000201007387 */ /* 0x0005e20000100800 */
[----:B------:R-:W-:Y:S05]  /*b8a0*/  @P0 BRA `(.L_x_6177) ;  /* 0x0000000000180947 */ /* 0x000fea0003800000 */
[----:B--2---:R-:W2:Y:S01]  /*b8b0*/  S2R R2, SR_TID.X ;  /* 0x0000000000027919 */ /* 0x004ea20000002100 */
[----:B------:R-:W-:-:S04]  /*b8c0*/  IMAD.MOV.U32 R3, RZ, RZ, 0x4200 ;  /* 0x00004200ff037424 */ /* 0x000fc800078e00ff */
[----:B------:R3:W-:Y:S01]  /*b8d0*/  SYNCS.ARRIVE.TRANS64 RZ, [R0+URZ+0x30c10], R3 ;  /* 0x030c100300ff79a7 */ /* 0x0007e2000800003f */
[----:B--2---:R-:W-:-:S13]  /*b8e0*/  LOP3.LUT P1, RZ, R2, 0x1f, RZ, 0xc0, !PT ;  /* 0x0000001f02ff7812 */ /* 0x004fda000782c0ff */
[----:B---3--:R-:W-:Y:S05]  /*b8f0*/  @!P1 BRA `(.L_x_6177) ;  /* 0x0000000000049947 */ /* 0x008fea0003800000 */
[----:B------:R-:W-:Y:S01]  /*b900*/  BPT.TRAP 0x1 ;  /* 0x000000040000795c */ /* 0x000fe20000300000 */
.L_x_6177:
[----:B------:R-:W-:Y:S01]  /*b910*/  R2UR UR19, R5 ;  /* 0x00000000051372ca */ /* 0x000fe200000e0000 */
[----:B------:R-:W3:Y:S01]  /*b920*/  LDC.64 R14, c[0x0][0x198] ;  /* 0x00006600ff0e7b82 */ /* 0x000ee20000000a00 */
[----:B------:R-:W-:Y:S01]  /*b930*/  ULDC.64 UR4, c[0x0][0x700] ;  /* 0x0001c00000047ab9 */ /* 0x000fe20000000a00 */
[----:B------:R-:W-:Y:S01]  /*b940*/  R2UR UR8, R0 ;  /* 0x00000000000872ca */ /* 0x000fe200000e0000 */
[----:B-1----:R-:W-:Y:S01]  /*b950*/  IMAD.U32 R11, RZ, RZ, UR4 ;  /* 0x00000004ff0b7e24 */ /* 0x002fe2000f8e00ff */
[----:B------:R-:W-:Y:S01]  /*b960*/  UMOV UR24, 0x0 ;  /* 0x0000000000187882 */ /* 0x000fe20000000000 */
[----:B------:R-:W-:Y:S01]  /*b970*/  VIADD R17, R4, 0xffffffff ;  /* 0xffffffff04117836 */ /* 0x000fe20000000000 */
[----:B------:R-:W-:Y:S01]  /*b980*/  UMOV UR25, 0x14f00000 ;  /* 0x14f0000000197882 */ /* 0x000fe20000000000 */
[----:B------:R-:W-:Y:S01]  /*b990*/  UMOV UR18, URZ ;  /* 0x0000003f00127c82 */ /* 0x000fe20008000000 */
[----:B------:R-:W-:Y:S01]  /*b9a0*/  UMOV UR9, 0x20 ;  /* 0x0000002000097882 */ /* 0x000fe20000000000 */
[----:B------:R-:W-:Y:S01]  /*b9b0*/  UMOV UR13, UR21 ;  /* 0x00000015000d7c82 */ /* 0x000fe20008000000 */
[----:B------:R1:W-:Y:S01]  /*b9c0*/  STL [R1+0x14], R17 ;  /* 0x0000141101007387 */ /* 0x0003e20000100800 */
[----:B------:R-:W-:Y:S01]  /*b9d0*/  UMOV UR10, UR18 ;  /* 0x00000012000a7c82 */ /* 0x000fe20008000000 */
[----:B------:R-:W-:-:S02]  /*b9e0*/  USHF.L.U32 UR19, UR19, 0x7, URZ ;  /* 0x0000000713137899 */ /* 0x000fc4000800063f */
[----:B------:R1:W-:Y:S01]  /*b9f0*/  STL [R1+0x8], RZ ;  /* 0x000008ff01007387 */ /* 0x0003e20000100800 */
[----:B------:R-:W-:Y:S02]  /*ba00*/  UIADD3 UR16, UR8, 0x10000, URZ ;  /* 0x0001000008107890 */ /* 0x000fe4000fffe03f */
[----:B------:R-:W-:Y:S01]  /*ba10*/  UIADD3 UR17, UR8, 0x30c10, URZ ;  /* 0x00030c1008117890 */ /* 0x000fe2000fffe03f */
[----:B------:R-:W-:Y:S01]  /*ba20*/  IMAD.U32 R3, RZ, RZ, UR19 ;  /* 0x00000013ff037e24 */ /* 0x000fe2000f8e00ff */
[----:B--2---:R-:W-:Y:S01]  /*ba30*/  IADD3 R2, P1, R8, UR19, RZ ;  /* 0x0000001308027c10 */ /* 0x004fe2000ff3e0ff */
[----:B------:R-:W-:Y:S01]  /*ba40*/  UIADD3 UR26, UR8, 0x20000, URZ ;  /* 0x00020000081a7890 */ /* 0x000fe2000fffe03f */
[----:B------:R-:W-:Y:S02]  /*ba50*/  UMOV UR28, UR12 ;  /* 0x0000000c001c7c82 */ /* 0x000fe40008000000 */
[----:B------:R-:W-:Y:S01]  /*ba60*/  LEA.HI.X.SX32 R3, R3, R12, 0x1, P1 ;  /* 0x0000000c03037211 */ /* 0x000fe200008f0eff */
[----:B------:R-:W-:Y:S01]  /*ba70*/  IMAD.U32 R12, RZ, RZ, UR5 ;  /* 0x00000005ff0c7e24 */ /* 0x000fe2000f8e00ff */
[C---:B------:R-:W-:Y:S01]  /*ba80*/  LEA R13, P1, R2.reuse, R11, 0x2 ;  /* 0x0000000b020d7211 */ /* 0x040fe200078210ff */
[----:B---3--:R-:W-:Y:S01]  /*ba90*/  IMAD.MOV.U32 R16, RZ, RZ, R15 ;  /* 0x000000ffff107224 */ /* 0x008fe200078e000f */
[----:B------:R-:W-:Y:S01]  /*baa0*/  UMOV UR27, UR17 ;  /* 0x00000011001b7c82 */ /* 0x000fe20008000000 */
[----:B------:R-:W-:Y:S01]  /*bab0*/  IMAD.MOV.U32 R15, RZ, RZ, 0x8000 ;  /* 0x00008000ff0f7424 */ /* 0x000fe200078e00ff */
[----:B------:R-:W-:Y:S01]  /*bac0*/  R2UR UR4, R13 ;  /* 0x000000000d0472ca */ /* 0x000fe200000e0000 */
[----:B------:R-:W-:Y:S01]  /*bad0*/  IMAD.MOV.U32 R13, RZ, RZ, R14 ;  /* 0x000000ffff0d7224 */ /* 0x000fe200078e000e */
[----:B------:R-:W-:Y:S01]  /*bae0*/  LEA.HI.X R2, R2, R12, R3, 0x2, P1 ;  /* 0x0000000c02027211 */ /* 0x000fe200008f1403 */
[----:B------:R-:W-:-:S03]  /*baf0*/  UMOV UR29, UR21 ;  /* 0x00000015001d7c82 */ /* 0x000fc60008000000 */
[----:B------:R-:W-:Y:S02]  /*bb00*/  R2UR UR5, R2 ;  /* 0x00000000020572ca */ /* 0x000fe400000e0000 */
[----:B------:R-:W-:-:S04]  /*bb10*/  IADD3 R2, P1, R13, 0xf0, RZ ;  /* 0x000000f00d027810 */ /* 0x000fc80007f3e0ff */
[----:B------:R-:W-:Y:S01]  /*bb20*/  R2UR UR22, R2 ;  /* 0x00000000021672ca */ /* 0x000fe200000e0000 */
[----:B------:R-:W-:Y:S01]  /*bb30*/  IMAD.X R3, RZ, RZ, R16, P1 ;  /* 0x000000ffff037224 */ /* 0x000fe200008e0610 */
[----:B------:R-:W-:-:S04]  /*bb40*/  IADD3 R14, P1, R13, 0x2f0, RZ ;  /* 0x000002f00d0e7810 */ /* 0x000fc80007f3e0ff */
[----:B------:R-:W-:Y:S01]  /*bb50*/  R2UR UR6, R14 ;  /* 0x000000000e0672ca */ /* 0x000fe200000e0000 */
[----:B------:R-:W-:Y:S01]  /*bb60*/  IMAD.X R14, RZ, RZ, R16, P1 ;  /* 0x000000ffff0e7224 */ /* 0x000fe200008e0610 */
[----:B------:R-:W-:-:S04]  /*bb70*/  R2UR UR23, R3 ;  /* 0x00000000031772ca */ /* 0x000fc800000e0000 */
[----:B------:R-:W-:Y:S02]  /*bb80*/  R2UR UR7, R14 ;  /* 0x000000000e0772ca */ /* 0x000fe400000e0000 */
[----:B------:R-:W-:-:S04]  /*bb90*/  IADD3 R14, P1, R13, 0x3f0, RZ ;  /* 0x000003f00d0e7810 */ /* 0x000fc80007f3e0ff */
[----:B------:R-:W-:Y:S01]  /*bba0*/  R2UR UR14, R14 ;  /* 0x000000000e0e72ca */ /* 0x000fe200000e0000 */
[----:B------:R-:W-:Y:S01]  /*bbb0*/  IMAD.X R14, RZ, RZ, R16, P1 ;  /* 0x000000ffff0e7224 */ /* 0x000fe200008e0610 */
[----:B------:R-:W-:Y:S01]  /*bbc0*/  ISETP.GE.AND P1, PT, R5, R17, PT ;  /* 0x000000110500720c */ /* 0x000fe20003f26270 */
[----:B------:R-:W-:Y:S03]  /*bbd0*/  UTMALDG.4D [UR16], [UR22], desc[UR24] ;  /* 0x00001810160075b4 */ /* 0x000fe60008019000 */
[----:B------:R-:W-:Y:S01]  /*bbe0*/  R2UR UR15, R14 ;  /* 0x000000000e0f72ca */ /* 0x000fe200000e0000 */
[----:B------:R2:W-:Y:S01]  /*bbf0*/  UBLKCP.S.G [UR26], [UR4], UR9 ;  /* 0x0000001a040073ba */ /* 0x0005e20008000209 */
[----:B------:R1:W-:Y:S01]  /*bc00*/  SYNCS.ARRIVE.TRANS64 RZ, [R0+URZ+0x30c00], R15 ;  /* 0x030c000f00ff79a7 */ /* 0x0003e2000800003f */
[----:B--2---:R-:W-:Y:S02]  /*bc10*/  UIADD3 UR9, UR8, 0x30c00, URZ ;  /* 0x00030c0008097890 */ /* 0x004fe4000fffe03f */
[----:B------:R-:W-:Y:S01]  /*bc20*/  UIADD3 UR24, UR8, 0x4000, URZ ;  /* 0x0000400008187890 */ /* 0x000fe2000fffe03f */
[----:B------:R-:W-:Y:S01]  /*bc30*/  UMOV UR16, 0x0 ;  /* 0x0000000000107882 */ /* 0x000fe20000000000 */
[----:B------:R-:W-:Y:S01]  /*bc40*/  UMOV UR17, 0x10000000 ;  /* 0x1000000000117882 */ /* 0x000fe20000000000 */
[----:B------:R-:W-:Y:S01]  /*bc50*/  UMOV UR27, UR11 ;  /* 0x0000000b001b7c82 */ /* 0x000fe20008000000 */
[----:B------:R-:W-:Y:S01]  /*bc60*/  UMOV UR26, UR18 ;  /* 0x00000012001a7c82 */ /* 0x000fe20008000000 */
[----:B------:R-:W-:-:S02]  /*bc70*/  UMOV UR25, UR9 ;  /* 0x0000000900197c82 */ /* 0x000fc40008000000 */
[----:B------:R1:W-:Y:S02]  /*bc80*/  UTMALDG.4D [UR8], [UR6], desc[UR16] ;  /* 0x00001008060075b4 */ /* 0x0003e40008019000 */
[----:B------:R1:W-:Y:S02]  /*bc90*/  UTMALDG.4D [UR24], [UR14], desc[UR16] ;  /* 0x000010180e0075b4 */ /* 0x0003e40008019000 */
[----:B-1----:R-:W-:Y:S05]  /*bca0*/  @P1 BRA `(.L_x_6178) ;  /* 0x0000000c00b41947 */ /* 0x002fea0003800000 */
[----:B------:R-:W-:Y:S01]  /*bcb0*/  LOP3.LUT R18, RZ, R5, RZ, 0x33, !PT ;  /* 0x00000005ff127212 */ /* 0x000fe200078e33ff */
[----:B------:R-:W-:Y:S02]  /*bcc0*/  IMAD.MOV.U32 R10, RZ, RZ, 0x1 ;  /* 0x00000001ff0a7424 */ /* 0x000fe400078e00ff */
[----:B------:R-:W-:Y:S02]  /*bcd0*/  IMAD.MOV.U32 R17, RZ, RZ, R5 ;  /* 0x000000ffff117224 */ /* 0x000fe400078e0005 */
[C---:B------:R-:W-:Y:S02]  /*bce0*/  IMAD.IADD R18, R4.reuse, 0x1, R18 ;  /* 0x0000000104127824 */ /* 0x040fe400078e0212 */
[----:B------:R-:W-:-:S05]  /*bcf0*/  VIADD R4, R4, 0xfffffffe ;  /* 0xfffffffe04047836 */ /* 0x000fca0000000000 */
[----:B------:R-:W-:Y:S02]  /*bd00*/  ISETP.NE.AND P1, PT, R4, R5, PT ;  /* 0x000000050400720c */ /* 0x000fe40003f25270 */
[----:B------:R-:W-:-:S05]  /*bd10*/  LOP3.LUT R4, R18, 0x1, RZ, 0xc0, !PT ;  /* 0x0000000112047812 */ /* 0x000fca00078ec0ff */
[----:B------:R1:W-:Y:S06]  /*bd20*/  STL [R1+0x10], R4 ;  /* 0x0000100401007387 */ /* 0x0003ec0000100800 */
[----:B------:R-:W-:Y:S05]  /*bd30*/  @!P1 BRA `(.L_x_6179) ;  /* 0x00000008005c9947 */ /* 0x000fea0003800000 */
[----:B------:R-:W-:Y:S02]  /*bd40*/  IMAD.IADD R18, R18, 0x1, -R4 ;  /* 0x0000000112127824 */ /* 0x000fe400078e0a04 */
[----:B------:R-:W-:Y:S02]  /*bd50*/  IMAD.MOV.U32 R17, RZ, RZ, R5 ;  /* 0x000000ffff117224 */ /* 0x000fe400078e0005 */
[----:B------:R-:W-:-:S07]  /*bd60*/  IMAD.MOV.U32 R10, RZ, RZ, 0x1 ;  /* 0x00000001ff0a7424 */ /* 0x000fce00078e00ff */
.L_x_6188:
[----:B------:R-:W-:-:S04]  /*bd70*/  SHF.L.U32 R19, R10, 0x1f, RZ ;  /* 0x0000001f0a137819 */ /* 0x000fc800000006ff */
[----:B------:R-:W2:Y:S02]  /*bd80*/  SYNCS.PHASECHK.TRANS64.TRYWAIT P1, [R0+URZ+0x30c40], R19 ;  /* 0x030c4013000075a7 */ /* 0x000ea4000802017f */
[----:B--2---:R-:W-:Y:S05]  /*bd90*/  @!P1 BRA `(.L_x_6180) ;  /* 0x00000014007c9947 */ /* 0x004fea0003800000 */
.L_x_6205:
        /* <DEDUP_REMOVED lines=8> */
.L_x_6181:
[----:B------:R-:W3:Y:S01]  /*be20*/  LDL R11, [R1] ;  /* 0x00000000010b7983 */ /* 0x000ee20000100800 */
[----:B------:R-:W4:Y:S01]  /*be30*/  LDC.64 R14, c[0x0][0x728] ;  /* 0x0001ca00ff0e7b82 */ /* 0x000f220000000a00 */
[----:B------:R-:W-:Y:S01]  /*be40*/  IMAD.SHL.U32 R20, R17, 0x80, RZ ;  /* 0x0000008011147824 */ /* 0x000fe200078e00ff */
        /* <DEDUP_REMOVED lines=11> */
[----:B----4-:R-:W-:-:S04]  /*bf00*/  LEA R3, P2, R2, R14, 0x2 ;  /* 0x0000000e02037211 */ /* 0x010fc800078410ff */
[----:B------:R-:W-:Y:S01]  /*bf10*/  UMOV UR5, UR17 ;  /* 0x0000001100057c82 */ /* 0x000fe20008000000 */
[----:B------:R-:W-:Y:S01]  /*bf20*/  R2UR UR6, R3 ;  /* 0x00000000030672ca */ /* 0x000fe200000e0000 */
[----:B-1----:R-:W-:Y:S02]  /*bf30*/  IMAD.MOV.U32 R13, RZ, RZ, R4 ;  /* 0x000000ffff0d7224 */ /* 0x002fe400078e0004 */
[----:B------:R-:W-:Y:S01]  /*bf40*/  IMAD.MOV.U32 R16, RZ, RZ, R5 ;  /* 0x000000ffff107224 */ /* 0x000fe200078e0005 */
[----:B---3--:R-:W-:Y:S02]  /*bf50*/  LEA.HI.X.SX32 R3, R20, R11, 0x1, P1 ;  /* 0x0000000b14037211 */ /* 0x008fe400008f0eff */
[----:B------:R-:W-:Y:S02]  /*bf60*/  IADD3 R4, P1, R13, 0x1f0, RZ ;  /* 0x000001f00d047810 */ /* 0x000fe40007f3e0ff */
[----:B------:R-:W-:Y:S02]  /*bf70*/  LEA.HI.X R3, R2, R15, R3, 0x2, P2 ;  /* 0x0000000f02037211 */ /* 0x000fe400010f1403 */
[----:B------:R-:W-:Y:S01]  /*bf80*/  R2UR UR8, R4 ;  /* 0x00000000040872ca */ /* 0x000fe200000e0000 */
[----:B------:R-:W-:Y:S01]  /*bf90*/  IMAD.X R5, RZ, RZ, R16, P1 ;  /* 0x000000ffff057224 */ /* 0x000fe200008e0610 */
[----:B------:R-:W-:-:S04]  /*bfa0*/  R2UR UR7, R3 ;  /* 0x00000000030772ca */ /* 0x000fc800000e0000 */
[----:B------:R-:W-:-:S13]  /*bfb0*/  R2UR UR9, R5 ;  /* 0x00000000050972ca */ /* 0x000fda00000e0000 */
[----:B------:R1:W-:Y:S01]  /*bfc0*/  UTMALDG.4D [UR16], [UR8], desc[UR14] ;  /* 0x00000e10080075b4 */ /* 0x0003e20008019000 */
[----:B------:R1:W-:Y:S01]  /*bfd0*/  UBLKCP.S.G [UR4], [UR6], UR10 ;  /* 0x00000004060073ba */ /* 0x0003e2000800020a */
[----:B------:R-:W3:Y:S02]  /*bfe0*/  SYNCS.PHASECHK.TRANS64.TRYWAIT P1, [R0+URZ+0x30c28], R19 ;  /* 0x030c2813000075a7 */ /* 0x000ee4000802017f */
[----:B-1-3--:R-:W-:Y:S05]  /*bff0*/  @!P1 BRA `(.L_x_6182) ;  /* 0x0000001000f89947 */ /* 0x00afea0003800000 */
.L_x_6206:
        /* <DEDUP_REMOVED lines=8> */
.L_x_6183:
[----:B------:R-:W-:Y:S01]  /*c080*/  VIADD R20, R20, 0x80 ;  /* 0x0000008014147836 */ /* 0x000fe20000000000 */
[----:B------:R-:W-:Y:S02]  /*c090*/  ULDC.64 UR4, c[0x0][0x700] ;  /* 0x0001c00000047ab9 */ /* 0x000fe40000000a00 */
[----:B------:R-:W-:Y:S02]  /*c0a0*/  IMAD.U32 R11, RZ, RZ, UR4 ;  /* 0x00000004ff0b7e24 */ /* 0x000fe4000f8e00ff */
[----:B------:R-:W-:-:S04]  /*c0b0*/  IADD3 R2, P1, R20, R8, RZ ;  /* 0x0000000814027210 */ /* 0x000fc80007f3e0ff */
        /* <DEDUP_REMOVED lines=26> */
.L_x_6207:
        /* <DEDUP_REMOVED lines=8> */
.L_x_6185:
[----:B-123--:R-:W2:Y:S01]  /*c2e0*/  LDL R19, [R1] ;  /* 0x0000000001137983 */ /* 0x00eea20000100800 */
[C---:B------:R-:W-:Y:S01]  /*c2f0*/  R2UR UR19, R20.reuse ;  /* 0x00000000141372ca */ /* 0x040fe200000e0000 */
[----:B------:R-:W-:Y:S01]  /*c300*/  UMOV UR6, 0x0 ;  /* 0x0000000000067882 */ /* 0x000fe20000000000 */
[----:B------:R-:W-:Y:S01]  /*c310*/  IADD3 R20, P1, R20, R6, RZ ;  /* 0x0000000614147210 */ /* 0x000fe20007f3e0ff */
[----:B------:R-:W-:Y:S01]  /*c320*/  UMOV UR7, 0x14f00000 ;  /* 0x14f0000000077882 */ /* 0x000fe20000000000 */
[----:B------:R-:W-:Y:S01]  /*c330*/  R2UR UR8, R0 ;  /* 0x00000000000872ca */ /* 0x000fe200000e0000 */
[----:B------:R-:W-:Y:S01]  /*c340*/  UMOV UR18, URZ ;  /* 0x0000003f00127c82 */ /* 0x000fe20008000000 */
[----:B------:R-:W-:Y:S01]  /*c350*/  R2UR UR4, R4 ;  /* 0x00000000040472ca */ /* 0x000fe200000e0000 */
[----:B------:R-:W-:Y:S01]  /*c360*/  UMOV UR10, 0x20 ;  /* 0x00000020000a7882 */ /* 0x000fe20000000000 */
[----:B------:R-:W-:Y:S02]  /*c370*/  R2UR UR5, R5 ;  /* 0x00000000050572ca */ /* 0x000fe400000e0000 */
[----:B------:R-:W-:-:S04]  /*c380*/  LOP3.LUT R10, R10, 0x1, RZ, 0x3c, !PT ;  /* 0x000000010a0a7812 */ /* 0x000fc800078e3cff */
[----:B------:R-:W-:-:S03]  /*c390*/  SHF.L.U32 R4, R10, 0x1f, RZ ;  /* 0x0000001f0a047819 */ /* 0x000fc600000006ff */
[----:B------:R-:W-:Y:S02]  /*c3a0*/  UIADD3 UR16, UR8, 0x1c000, URZ ;  /* 0x0001c00008107890 */ /* 0x000fe4000fffe03f */
[----:B------:R-:W-:Y:S02]  /*c3b0*/  UIADD3 UR17, UR8, 0x30c38, URZ ;  /* 0x00030c3808117890 */ /* 0x000fe4000fffe03f */
[----:B------:R-:W-:-:S05]  /*c3c0*/  UIADD3 UR8, UR8, 0x20600, URZ ;  /* 0x0002060008087890 */ /* 0x000fca000fffe03f */
[----:B------:R-:W-:Y:S02]  /*c3d0*/  UMOV UR9, UR17 ;  /* 0x0000001100097c82 */ /* 0x000fe40008000000 */
[----:B------:R1:W-:Y:S01]  /*c3e0*/  UTMALDG.4D [UR16], [UR4], desc[UR6] ;  /* 0x00000610040075b4 */ /* 0x0003e20008019000 */
[----:B--2---:R-:W-:Y:S01]  /*c3f0*/  IMAD.X R21, R21, 0x1, R19, P1 ;  /* 0x0000000115157824 */ /* 0x004fe200008e0613 */
[----:B------:R-:W-:-:S04]  /*c400*/  LEA R14, P1, R20, R14, 0x2 ;  /* 0x0000000e140e7211 */ /* 0x000fc800078210ff */
[----:B------:R-:W-:Y:S02]  /*c410*/  LEA.HI.X R21, R20, R15, R21, 0x2, P1 ;  /* 0x0000000f14157211 */ /* 0x000fe400008f1415 */
[----:B------:R-:W-:Y:S02]  /*c420*/  R2UR UR14, R14 ;  /* 0x000000000e0e72ca */ /* 0x000fe400000e0000 */
[----:B------:R-:W-:-:S13]  /*c430*/  R2UR UR15, R21 ;  /* 0x00000000150f72ca */ /* 0x000fda00000e0000 */
[----:B------:R1:W-:Y:S01]  /*c440*/  UBLKCP.S.G [UR8], [UR14], UR10 ;  /* 0x000000080e0073ba */ /* 0x0003e2000800020a */
[----:B------:R-:W2:Y:S02]  /*c450*/  SYNCS.PHASECHK.TRANS64.TRYWAIT P1, [R0+URZ+0x30c20], R4 ;  /* 0x030c2004000075a7 */ /* 0x000ea4000802017f */
[----:B-12---:R-:W-:Y:S05]  /*c460*/  @!P1 BRA `(.L_x_6186) ;  /* 0x0000001000049947 */ /* 0x006fea0003800000 */
.L_x_6209:
[----:B------:R-:W-:Y:S05]  /*c470*/  @P0 BRA `(.L_x_6187) ;  /* 0x00000000001c0947 */ /* 0x000fea0003800000 */
[----:B------:R-:W2:Y:S01]  /*c480*/  S2R R5, SR_TID.X ;  /* 0x0000000000057919 */ /* 0x000ea20000002100 */
[----:B-1----:R-:W-:-:S04]  /*c490*/  IMAD.MOV.U32 R4, RZ, RZ, 0x4200 ;  /* 0x00004200ff047424 */ /* 0x002fc800078e00ff */
[----:B------:R3:W-:Y:S01]  /*c4a0*/  SYNCS.ARRIVE.TRANS64 RZ, [R0+URZ+0x30c10], R4 ;  /* 0x030c100400ff79a7 */ /* 0x0007e2000800003f */
[----:B--2---:R-:W-:-:S04]  /*c4b0*/  LOP3.LUT R5, R5, 0x1f, RZ, 0xc0, !PT ;  /* 0x0000001f05057812 */ /* 0x004fc800078ec0ff */
[----:B------:R-:W-:-:S13]  /*c4c0*/  ISETP.NE.AND P1, PT, R5, RZ, PT ;  /* 0x000000ff0500720c */ /* 0x000fda0003f25270 */
[----:B---3--:R-:W-:Y:S05]  /*c4d0*/  @!P1 BRA `(.L_x_6187) ;  /* 0x0000000000049947 */ /* 0x008fea0003800000 */
[----:B------:R-:W-:Y:S01]  /*c4e0*/  BPT.TRAP 0x1 ;  /* 0x000000040000795c */ /* 0x000fe20000300000 */
.L_x_6187:
[----:B------:R-:W2:Y:S01]  /*c4f0*/  LDL R14, [R1+0x4] ;  /* 0x00000400010e7983 */ /* 0x000ea20000100800 */
        /* <DEDUP_REMOVED lines=8> */
[----:B------:R-:W-:-:S05]  /*c580*/  UMOV UR9, 0x20 ;  /* 0x0000002000097882 */ /* 0x000fca0000000000 */
[----:B------:R-:W-:Y:S02]  /*c590*/  UIADD3 UR8, UR8, 0x2, URZ ;  /* 0x0000000208087890 */ /* 0x000fe4000fffe03f */
[----:B------:R-:W-:Y:S02]  /*c5a0*/  UIADD3 UR16, UR14, 0x10000, URZ ;  /* 0x000100000e107890 */ /* 0x000fe4000fffe03f */
[----:B------:R-:W-:Y:S02]  /*c5b0*/  USHF.L.U32 UR19, UR8, 0x7, URZ ;  /* 0x0000000708137899 */ /* 0x000fe4000800063f */
[----:B------:R-:W-:Y:S01]  /*c5c0*/  UIADD3 UR17, UR14, 0x30c10, URZ ;  /* 0x00030c100e117890 */ /* 0x000fe2000fffe03f */
[----:B------:R-:W-:Y:S01]  /*c5d0*/  IMAD.U32 R17, RZ, RZ, UR8 ;  /* 0x00000008ff117e24 */ /* 0x000fe2000f8e00ff */
[----:B------:R-:W-:Y:S02]  /*c5e0*/  UIADD3 UR14, UR14, 0x20000, URZ ;  /* 0x000200000e0e7890 */ /* 0x000fe4000fffe03f */
[----:B-1----:R-:W-:-:S03]  /*c5f0*/  IADD3 R4, P1, R8, UR19, RZ ;  /* 0x0000001308047c10 */ /* 0x002fc6000ff3e0ff */
[----:B------:R-:W-:Y:S01]  /*c600*/  UMOV UR15, UR17 ;  /* 0x00000011000f7c82 */ /* 0x000fe20008000000 */
[----:B------:R-:W-:Y:S01]  /*c610*/  LEA R5, P2, R4, R11, 0x2 ;  /* 0x0000000b04057211 */ /* 0x000fe200078410ff */
[----:B------:R3:W-:Y:S03]  /*c620*/  UTMALDG.4D [UR16], [UR4], desc[UR6] ;  /* 0x00000610040075b4 */ /* 0x0007e60008019000 */
[----:B------:R-:W-:Y:S01]  /*c630*/  R2UR UR22, R5 ;  /* 0x00000000051672ca */ /* 0x000fe200000e0000 */
[----:B------:R-:W-:-:S05]  /*c640*/  IMAD.U32 R5, RZ, RZ, UR19 ;  /* 0x00000013ff057e24 */ /* 0x000fca000f8e00ff */
[----:B--2---:R-:W-:Y:S02]  /*c650*/  LEA.HI.X.SX32 R5, R5, R14, 0x1, P1 ;  /* 0x0000000e05057211 */ /* 0x004fe400008f0eff */
[----:B------:R-:W-:Y:S02]  /*c660*/  ISETP.NE.AND P1, PT, R18, RZ, PT ;  /* 0x000000ff1200720c */ /* 0x000fe40003f25270 */
[----:B------:R-:W-:-:S04]  /*c670*/  LEA.HI.X R5, R4, R12, R5, 0x2, P2 ;  /* 0x0000000c04057211 */ /* 0x000fc800010f1405 */
[----:B------:R-:W-:-:S13]  /*c680*/  R2UR UR23, R5 ;  /* 0x00000000051772ca */ /* 0x000fda00000e0000 */
[----:B------:R3:W-:Y:S02]  /*c690*/  UBLKCP.S.G [UR14], [UR22], UR9 ;  /* 0x0000000e160073ba */ /* 0x0007e40008000209 */
[----:B---3--:R-:W-:Y:S05]  /*c6a0*/  @P1 BRA `(.L_x_6188) ;  /* 0xfffffff400b01947 */ /* 0x008fea000383ffff */
.L_x_6179:
[----:B-1----:R-:W2:Y:S04]  /*c6b0*/  LDL.LU R4, [R1+0x10] ;  /* 0x0000100001047983 */ /* 0x002ea80000300800 */
[----:B------:R1:W5:Y:S01]  /*c6c0*/  LDL R5, [R1+0x14] ;  /* 0x0000140001057983 */ /* 0x0003620000100800 */
[----:B--2---:R-:W-:-:S13]  /*c6d0*/  ISETP.NE.AND P1, PT, R4, RZ, PT ;  /* 0x000000ff0400720c */ /* 0x004fda0003f25270 */
[----:B-1----:R-:W-:Y:S05]  /*c6e0*/  @!P1 BRA `(.L_x_6178) ;  /* 0x0000000400249947 */ /* 0x002fea0003800000 */
[----:B------:R-:W-:-:S04]  /*c6f0*/  SHF.L.U32 R14, R10, 0x1f, RZ ;  /* 0x0000001f0a0e7819 */ /* 0x000fc800000006ff */
[----:B------:R-:W1:Y:S02]  /*c700*/  SYNCS.PHASECHK.TRANS64.TRYWAIT P1, [R0+URZ+0x30c40], R14 ;  /* 0x030c400e000075a7 */ /* 0x000e64000802017f */
[----:B-1----:R-:W-:Y:S05]  /*c710*/  @!P1 BRA `(.L_x_6189) ;  /* 0x0000000c00709947 */ /* 0x002fea0003800000 */
.L_x_6210:
[----:B------:R-:W-:Y:S05]  /*c720*/  @P0 BRA `(.L_x_6190) ;  /* 0x00000000001c0947 */ /* 0x000fea0003800000 */
[----:B------:R-:W2:Y:S02]  /*c730*/  S2R R4, SR_TID.X ;  /* 0x0000000000047919 */ /* 0x000ea40000002100 */
[----:B--2--5:R-:W-:Y:S01]  /*c740*/  LOP3.LUT R5, R4, 0x1f, RZ, 0xc0, !PT ;  /* 0x0000001f04057812 */ /* 0x024fe200078ec0ff */
[----:B------:R-:W-:-:S03]  /*c750*/  IMAD.MOV.U32 R4, RZ, RZ, 0x4200 ;  /* 0x00004200ff047424 */ /* 0x000fc600078e00ff */
[----:B------:R-:W-:Y:S01]  /*c760*/  ISETP.NE.AND P1, PT, R5, RZ, PT ;  /* 0x000000ff0500720c */ /* 0x000fe20003f25270 */
[----:B------:R2:W-:-:S12]  /*c770*/  SYNCS.ARRIVE.TRANS64 RZ, [R0+URZ+0x30c30], R4 ;  /* 0x030c300400ff79a7 */ /* 0x0005d8000800003f */
[----:B--2---:R-:W-:Y:S05]  /*c780*/  @!P1 BRA `(.L_x_6190) ;  /* 0x0000000000049947 */ /* 0x004fea0003800000 */
[----:B------:R-:W-:Y:S01]  /*c790*/  BPT.TRAP 0x1 ;  /* 0x000000040000795c */ /* 0x000fe20000300000 */
.L_x_6190:
[----:B------:R-:W2:Y:S01]  /*c7a0*/  LDL R18, [R1] ;  /* 0x0000000001127983 */ /* 0x000ea20000100800 */
[----:B-----5:R-:W3:Y:S01]  /*c7b0*/  LDC.64 R4, c[0x0][0x728] ;  /* 0x0001ca00ff047b82 */ /* 0x020ee20000000a00 */
        /* <DEDUP_REMOVED lines=11> */
[----:B---3--:R-:W-:-:S04]  /*c870*/  LEA R4, P2, R15, R4, 0x2 ;  /* 0x000000040f047211 */ /* 0x008fc800078410ff */
[----:B------:R-:W-:Y:S01]  /*c880*/  UMOV UR9, UR17 ;  /* 0x0000001100097c82 */ /* 0x000fe20008000000 */
[----:B------:R-:W-:Y:S02]  /*c890*/  R2UR UR14, R4 ;  /* 0x00000000040e72ca */ /* 0x000fe400000e0000 */
[----:B--2---:R-:W-:-:S04]  /*c8a0*/  LEA.HI.X.SX32 R4, R17, R18, 0x1, P1 ;  /* 0x0000001211047211 */ /* 0x004fc800008f0eff */
        /* <DEDUP_REMOVED lines=8> */
[----:B------:R-:W3:Y:S02]  /*c930*/  SYNCS.PHASECHK.TRANS64.TRYWAIT P1, [R0+URZ+0x30c28], R14 ;  /* 0x030c280e000075a7 */ /* 0x000ee4000802017f */
[----:B--23--:R-:W-:Y:S05]  /*c940*/  @!P1 BRA `(.L_x_6191) ;  /* 0x0000000800f89947 */ /* 0x00cfea0003800000 */
.L_x_6211:
        /* <DEDUP_REMOVED lines=8> */
.L_x_6192:
[----:B------:R-:W3:Y:S01]  /*c9d0*/  LDL.LU R4, [R1+0x4] ;  /* 0x0000040001047983 */ /* 0x000ee20000300800 */
        /* <DEDUP_REMOVED lines=11> */
[----:B------:R-:W-:Y:S01]  /*ca90*/  IMAD.U32 R5, RZ, RZ, UR19 ;  /* 0x00000013ff057e24 */ /* 0x000fe2000f8e00ff */
[----:B------:R-:W-:Y:S01]  /*caa0*/  IADD3 R8, P0, R8, UR19, RZ ;  /* 0x0000001308087c10 */ /* 0x000fe2000ff1e0ff */
[----:B------:R-:W-:Y:S01]  /*cab0*/  UIADD3 UR8, UR8, 0x20200, URZ ;  /* 0x0002020008087890 */ /* 0x000fe2000fffe03f */
[----:B------:R-:W-:Y:S02]  /*cac0*/  IMAD.MOV.U32 R2, RZ, RZ, 0x1 ;  /* 0x00000001ff027424 */ /* 0x000fe400078e00ff */
[----:B------:R-:W-:-:S02]  /*cad0*/  UMOV UR9, UR17 ;  /* 0x0000001100097c82 */ /* 0x000fc40008000000 */
[----:B------:R4:W-:Y:S01]  /*cae0*/  UTMALDG.4D [UR16], [UR4], desc[UR6] ;  /* 0x00000610040075b4 */ /* 0x0009e20008019000 */
[----:B---3--:R-:W-:Y:S02]  /*caf0*/  LEA.HI.X.SX32 R5, R5, R4, 0x1, P0 ;  /* 0x0000000405057211 */ /* 0x008fe400000f0eff */
[----:B------:R-:W-:-:S04]  /*cb00*/  LEA R11, P0, R8, R11, 0x2 ;  /* 0x0000000b080b7211 */ /* 0x000fc800078010ff */
[----:B------:R-:W-:Y:S02]  /*cb10*/  LEA.HI.X R12, R8, R12, R5, 0x2, P0 ;  /* 0x0000000c080c7211 */ /* 0x000fe400000f1405 */
[----:B------:R-:W-:Y:S01]  /*cb20*/  R2UR UR14, R11 ;  /* 0x000000000b0e72ca */ /* 0x000fe200000e0000 */
[----:B------:R4:W5:Y:S01]  /*cb30*/  LDL.LU R5, [R1+0x14] ;  /* 0x0000140001057983 */ /* 0x0009620000300800 */
[----:B------:R-:W-:-:S03]  /*cb40*/  R2UR UR15, R12 ;  /* 0x000000000c0f72ca */ /* 0x000fc600000e0000 */
[----:B------:R4:W-:Y:S10]  /*cb50*/  STL [R1+0x8], R2 ;  /* 0x0000080201007387 */ /* 0x0009f40000100800 */
[----:B------:R4:W-:Y:S02]  /*cb60*/  UBLKCP.S.G [UR8], [UR14], UR10 ;  /* 0x000000080e0073ba */ /* 0x0009e4000800020a */
[----:B----4-:R-:W-:Y:S01]  /*cb70*/  NOP ;  /* 0x0000000000007918 */ /* 0x010fe20000000000 */
.L_x_6178:
[----:B------:R-:W3:Y:S01]  /*cb80*/  LDL R3, [R1+0x8] ;  /* 0x0000080001037983 */ /* 0x000ee20000100800 */
[----:B------:R-:W4:Y:S02]  /*cb90*/  S2R R2, SR_TID.X ;  /* 0x0000000000027919 */ /* 0x000f240000002100 */
[----:B----4-:R-:W-:-:S04]  /*cba0*/  LOP3.LUT R2, R2, 0x7f, RZ, 0xc0, !PT ;  /* 0x0000007f02027812 */ /* 0x010fc800078ec0ff */
[----:B------:R-:W-:Y:S01]  /*cbb0*/  ISETP.NE.AND P1, PT, R2, RZ, PT ;  /* 0x000000ff0200720c */ /* 0x000fe20003f25270 */
[----:B---3--:R-:W-:Y:S01]  /*cbc0*/  IMAD R4, R3, 0x8, R0 ;  /* 0x0000000803047824 */ /* 0x008fe200078e0200 */
[----:B------:R-:W-:-:S04]  /*cbd0*/  SHF.L.U32 R3, R10, 0x1f, RZ ;  /* 0x0000001f0a037819 */ /* 0x000fc800000006ff */
[----:B------:R-:W3:Y:S02]  /*cbe0*/  SYNCS.PHASECHK.TRANS64.TRYWAIT P0, [R4+URZ+0x30c40], R3 ;  /* 0x030c4003040075a7 */ /* 0x000ee4000800017f */
[----:B---3--:R-:W-:Y:S05]  /*cbf0*/  @!P0 BRA `(.L_x_6193) ;  /* 0x0000000800608947 */ /* 0x008fea0003800000 */
.L_x_6212:
[----:B------:R-:W-:Y:S05]  /*cc00*/  @P1 BRA `(.L_x_6194) ;  /* 0x0000000000181947 */ /* 0x000fea0003800000 */
[----:B------:R-:W4:Y:S01]  /*cc10*/  S2R R2, SR_TID.X ;  /* 0x0000000000027919 */ /* 0x000f220000002100 */
[----:B---3--:R-:W-:-:S04]  /*cc20*/  IMAD.MOV.U32 R3, RZ, RZ, 0x4200 ;  /* 0x00004200ff037424 */ /* 0x008fc800078e00ff */
[----:B------:R3:W-:Y:S01]  /*cc30*/  SYNCS.ARRIVE.TRANS64 RZ, [R4+URZ+0x30c30], R3 ;  /* 0x030c300304ff79a7 */ /* 0x0007e2000800003f */
[----:B----4-:R-:W-:-:S13]  /*cc40*/  LOP3.LUT P0, RZ, R2, 0x1f, RZ, 0xc0, !PT ;  /* 0x0000001f02ff7812 */ /* 0x010fda000780c0ff */
[----:B---3--:R-:W-:Y:S05]  /*cc50*/  @!P0 BRA `(.L_x_6194) ;  /* 0x0000000000048947 */ /* 0x008fea0003800000 */
[----:B------:R-:W-:Y:S01]  /*cc60*/  BPT.TRAP 0x1 ;  /* 0x000000040000795c */ /* 0x000fe20000300000 */
.L_x_6194:
[----:B------:R-:W4:Y:S01]  /*cc70*/  LDL.LU R9, [R1] ;  /* 0x0000000001097983 */ /* 0x000f220000300800 */
[----:B-----5:R-:W-:Y:S01]  /*cc80*/  R2UR UR19, R5 ;  /* 0x00000000051372ca */ /* 0x020fe200000e0000 */
[----:B---3--:R-:W3:Y:S02]  /*cc90*/  LDC.64 R2, c[0x0][0x728] ;  /* 0x0001ca00ff027b82 */ /* 0x008ee40000000a00 */
[----:B------:R-:W2:Y:S01]  /*cca0*/  LDL.LU R8, [R1+0x8] ;  /* 0x0000080001087983 */ /* 0x000ea20000300800 */
[----:B------:R-:W-:Y:S01]  /*ccb0*/  R2UR UR17, R4 ;  /* 0x00000000041172ca */ /* 0x000fe200000e0000 */
[----:B------:R-:W-:Y:S01]  /*ccc0*/  UMOV UR6, 0x0 ;  /* 0x0000000000067882 */ /* 0x000fe20000000000 */
[----:B------:R-:W-:Y:S01]  /*ccd0*/  UMOV UR7, 0x14f00000 ;  /* 0x14f0000000077882 */ /* 0x000fe20000000000 */
[----:B------:R-:W-:Y:S01]  /*cce0*/  UMOV UR18, URZ ;  /* 0x0000003f00127c82 */ /* 0x000fe20008000000 */
[----:B------:R-:W-:-:S05]  /*ccf0*/  UMOV UR10, 0x20 ;  /* 0x00000020000a7882 */ /* 0x000fca0000000000 */
[----:B------:R-:W-:-:S04]  /*cd00*/  USHF.L.U32 UR19, UR19, 0x7, URZ ;  /* 0x0000000713137899 */ /* 0x000fc8000800063f */
[----:B------:R-:W-:Y:S02]  /*cd10*/  UIADD3 UR17, UR17, 0x30c30, URZ ;  /* 0x00030c3011117890 */ /* 0x000fe4000fffe03f */
[----:B------:R-:W-:Y:S01]  /*cd20*/  IMAD.U32 R5, RZ, RZ, UR19 ;  /* 0x00000013ff057e24 */ /* 0x000fe2000f8e00ff */
[----:B------:R-:W-:-:S04]  /*cd30*/  IADD3 R6, P0, R6, UR19, RZ ;  /* 0x0000001306067c10 */ /* 0x000fc8000ff1e0ff */
[----:B------:R-:W-:Y:S01]  /*cd40*/  UMOV UR9, UR17 ;  /* 0x0000001100097c82 */ /* 0x000fe20008000000 */
[----:B----4-:R-:W-:Y:S02]  /*cd50*/  LEA.HI.X.SX32 R5, R5, R9, 0x1, P0 ;  /* 0x0000000905057211 */ /* 0x010fe400000f0eff */
[----:B---3--:R-:W-:Y:S01]  /*cd60*/  LEA R2, P0, R6, R2, 0x2 ;  /* 0x0000000206027211 */ /* 0x008fe200078010ff */
[C-C-:B--2---:R-:W-:Y:S02]  /*cd70*/  IMAD R4, R8.reuse, 0x4000, R0.reuse ;  /* 0x0000400008047824 */ /* 0x144fe400078e0200 */
[----:B-1----:R-:W-:Y:S01]  /*cd80*/  IMAD R0, R8, 0x200, R0 ;  /* 0x0000020008007824 */ /* 0x002fe200078e0200 */
[----:B------:R-:W-:Y:S02]  /*cd90*/  LEA.HI.X R3, R6, R3, R5, 0x2, P0 ;  /* 0x0000000306037211 */ /* 0x000fe400000f1405 */
[----:B------:R-:W-:Y:S02]  /*cda0*/  IADD3 R13, P0, R13, 0x1f0, RZ ;  /* 0x000001f00d0d7810 */ /* 0x000fe40007f1e0ff */
[----:B------:R-:W-:-:S02]  /*cdb0*/  R2UR UR16, R4 ;  /* 0x00000000041072ca */ /* 0x000fc400000e0000 */
[----:B------:R-:W-:Y:S01]  /*cdc0*/  R2UR UR8, R0 ;  /* 0x00000000000872ca */ /* 0x000fe200000e0000 */
[----:B------:R-:W-:Y:S01]  /*cdd0*/  IMAD.X R16, RZ, RZ, R16, P0 ;  /* 0x000000ffff107224 */ /* 0x000fe200000e0610 */
[----:B------:R-:W-:Y:S01]  /*cde0*/  R2UR UR4, R13 ;  /* 0x000000000d0472ca */ /* 0x000fe200000e0000 */
[----:B------:R-:W-:Y:S01]  /*cdf0*/  VIADD R0, R8, 0x1 ;  /* 0x0000000108007836 */ /* 0x000fe20000000000 */
[----:B------:R-:W-:Y:S02]  /*ce00*/  R2UR UR14, R2 ;  /* 0x00000000020e72ca */ /* 0x000fe400000e0000 */
[----:B------:R-:W-:Y:S02]  /*ce10*/  R2UR UR5, R16 ;  /* 0x00000000100572ca */ /* 0x000fe400000e0000 */
[----:B------:R-:W-:Y:S02]  /*ce20*/  R2UR UR15, R3 ;  /* 0x00000000030f72ca */ /* 0x000fe400000e0000 */
[----:B------:R-:W-:Y:S01]  /*ce30*/  ISETP.NE.AND P0, PT, R0, 0x2, PT ;  /* 0x000000020000780c */ /* 0x000fe20003f05270 */
[----:B------:R-:W-:-:S02]  /*ce40*/  UIADD3 UR16, UR16, 0x18000, URZ ;  /* 0x0001800010107890 */ /* 0x000fc4000fffe03f */
[----:B------:R-:W-:Y:S01]  /*ce50*/  UIADD3 UR8, UR8, 0x20400, URZ ;  /* 0x0002040008087890 */ /* 0x000fe2000fffe03f */
[----:B------:R-:W-:Y:S02]  /*ce60*/  SEL R3, RZ, 0x1, P0 ;  /* 0x00000001ff037807 */ /* 0x000fe40000000000 */
[----:B------:R-:W-:Y:S02]  /*ce70*/  SEL R0, R0, RZ, P0 ;  /* 0x000000ff00007207 */ /* 0x000fe40000000000 */
[----:B------:R-:W-:Y:S02]  /*ce80*/  LOP3.LUT R10, R10, R3, RZ, 0x3c, !PT ;  /* 0x000000030a0a7212 */ /* 0x000fe400078e3cff */
[----:B------:R1:W-:Y:S02]  /*ce90*/  UTMALDG.4D [UR16], [UR4], desc[UR6] ;  /* 0x00000610040075b4 */ /* 0x0003e40008019000 */
[----:B------:R1:W-:Y:S02]  /*cea0*/  UBLKCP.S.G [UR8], [UR14], UR10 ;  /* 0x000000080e0073ba */ /* 0x0003e4000800020a */
[----:B-1----:R-:W-:Y:S01]  /*ceb0*/  NOP ;  /* 0x0000000000007918 */ /* 0x002fe20000000000 */
.L_x_6175:
[----:B------:R-:W-:Y:S05]  /*cec0*/  BSYNC B0 ;  /* 0x0000000000007941 */ /* 0x000fea0003800000 */
.L_x_6174:
[----:B------:R-:W-:-:S03]  /*ced0*/  UMOV UR4, 0xffffffff ;  /* 0xffffffff00047882 */ /* 0x000fc60000000000 */
[----:B------:R-:W-:Y:S05]  /*cee0*/  BRA.DIV UR4, `(.L_x_6195) ;  /* 0x0000000604b87947 */ /* 0x000fea000b800000 */
[----:B------:R-:W-:-:S13]  /*cef0*/  ELECT P6, URZ, PT ;  /* 0x00000000003f782f */ /* 0x000fda00038c0000 */
.L_x_6215:
[----:B------:R-:W-:Y:S05]  /*cf00*/  @!P6 BRA `(.L_x_6094) ;  /* 0x000000000084e947 */ /* 0x000fea0003800000 */
[----:B------:R-:W2:Y:S02]  /*cf10*/  LDL.LU R2, [R1+0x18] ;  /* 0x0000180001027983 */ /* 0x000ea40000300800 */
[----:B--2---:R-:W-:-:S04]  /*cf20*/  LOP3.LUT R2, R2, 0x2, RZ, 0xfc, !PT ;  /* 0x0000000202027812 */ /* 0x004fc800078efcff */
[----:B------:R-:W-:-:S13]  /*cf30*/  ISETP.NE.AND P2, PT, R2, 0x3, PT ;  /* 0x000000030200780c */ /* 0x000fda0003f45270 */
[----:B------:R-:W-:Y:S05]  /*cf40*/  @!P2 BRA `(.L_x_6196) ;  /* 0x000000000004a947 */ /* 0x000fea0003800000 */
[----:B------:R-:W-:Y:S01]  /*cf50*/  BPT.TRAP 0x1 ;  /* 0x000000040000795c */ /* 0x000fe20000300000 */
.L_x_6196:
        /* <DEDUP_REMOVED lines=15> */
.L_x_6216:
[----:B------:R-:W2:Y:S02]  /*d050*/  SYNCS.PHASECHK.TRANS64.TRYWAIT P0, [R3+URZ], R2 ;  /* 0x00000002030075a7 */ /* 0x000ea4000800017f */
[----:B--2---:R-:W-:Y:S05]  /*d060*/  @!P0 BRA `(.L_x_6198) ;  /* 0x00000004008c8947 */ /* 0x004fea0003800000 */
.L_x_6217:
[----:B------:R-:W-:Y:S05]  /*d070*/  @!P2 BRA `(.L_x_6199) ;  /* 0x000000000004a947 */ /* 0x000fea0003800000 */
[----:B------:R-:W-:Y:S01]  /*d080*/  BPT.TRAP 0x1 ;  /* 0x000000040000795c */ /* 0x000fe20000300000 */
.L_x_6199:
[----:B--2---:R-:W-:-:S04]  /*d090*/  VIADD R3, R8, 0x30c40 ;  /* 0x00030c4008037836 */ /* 0x004fc80000000000 */
[----:B------:R-:W-:-:S04]  /*d0a0*/  IMAD R5, R0, 0x8, R3 ;  /* 0x0000000800057824 */ /* 0x000fc800078e0203 */
[----:B------:R-:W2:Y:S02]  /*d0b0*/  SYNCS.PHASECHK.TRANS64.TRYWAIT P0, [R5+URZ], R4 ;  /* 0x00000004050075a7 */ /* 0x000ea4000800017f */
[----:B--2---:R-:W-:Y:S05]  /*d0c0*/  @!P0 BRA `(.L_x_6200) ;  /* 0x0000000400888947 */ /* 0x004fea0003800000 */
.L_x_6218:
[----:B------:R-:W-:-:S07]  /*d0d0*/  IMAD R3, R6, 0x8, R3 ;  /* 0x0000000806037824 */ /* 0x000fce00078e0203 */
.L_x_6201:
[----:B---3--:R3:W4:Y:S02]  /*d0e0*/  SYNCS.PHASECHK.TRANS64.TRYWAIT P0, [R3+URZ], R2 ;  /* 0x00000002030075a7 */ /* 0x008724000800017f */
[----:B----4-:R-:W-:Y:S05]  /*d0f0*/  @!P0 NANOSLEEP.SYNCS 0x989680 ;  /* 0x009896800000895d */ /* 0x010fea0003900000 */
[----:B------:R-:W4:Y:S02]  /*d100*/  @!P0 SYNCS.PHASECHK.TRANS64 P0, [R3+URZ], R2 ;  /* 0x00000002030085a7 */ /* 0x000f24000800007f */
[----:B----4-:R-:W-:Y:S05]  /*d110*/  @!P0 BRA `(.L_x_6201) ;  /* 0xfffffffc00f08947 */ /* 0x010fea000383ffff */
.L_x_6094:
[----:B------:R-:W-:Y:S05]  /*d120*/  BSYNC B6 ;  /* 0x0000000000067941 */ /* 0x000fea0003800000 */
.L_x_6089:
[----:B------:R-:W-:Y:S05]  /*d130*/  EXIT ;  /* 0x000000000000794d */ /* 0x000fea0003800000 */
.L_x_6100:
[----:B------:R-:W-:Y:S02]  /*d140*/  IMAD.MOV.U32 R12, RZ, RZ, RZ ;  /* 0x000000ffff0c7224 */ /* 0x000fe400078e00ff */
[----:B------:R-:W-:Y:S02]  /*d150*/  IMAD.MOV.U32 R11, RZ, RZ, 0x1f ;  /* 0x0000001fff0b7424 */ /* 0x000fe400078e00ff */
[----:B------:R-:W-:-:S07]  /*d160*/  IMAD.MOV.U32 R15, RZ, RZ, -0x1 ;  /* 0xffffffffff0f7424 */ /* 0x000fce00078e00ff */
[----:B------:R-:W-:Y:S05]  /*d170*/  WARPSYNC.COLLECTIVE R15, `(.L_x_6202) ;  /* 0x000000000f087348 */ /* 0x000fea0003c00000 */
[----:B------:R1:W2:Y:S02]  /*d180*/  SHFL.IDX P6, R14, R13, R12, R11 ;  /* 0x0000000c0d0e7389 */ /* 0x0002a400000c000b */
[----:B-12---:R-:W-:Y:S01]  /*d190*/  ENDCOLLECTIVE ;  /* 0x000000000000791b */ /* 0x006fe20003800000 */
.L_x_6202:
[----:B------:R-:W-:Y:S05]  /*d1a0*/  BRA `(.L_x_6203) ;  /* 0xffffff3c00dc7947 */ /* 0x000fea000383ffff */
.L_x_6102:
[----:B----4-:R4:W1:Y:S02]  /*d1b0*/  SYNCS.PHASECHK.TRANS64.TRYWAIT P0, [R236+URZ+0x30c00], R9 ;  /* 0x030c0009ec0075a7 */ /* 0x010864000800017f */
[----:B-1----:R-:W-:Y:S05]  /*d1c0*/  @!P0 NANOSLEEP.SYNCS 0x989680 ;  /* 0x009896800000895d */ /* 0x002fea0003900000 */
[----:B------:R-:W1:Y:S02]  /*d1d0*/  @!P0 SYNCS.PHASECHK.TRANS64 P0, [R236+URZ+0x30c00], R9 ;  /* 0x030c0009ec0085a7 */ /* 0x000e64000800007f */
[----:B-1----:R-:W-:Y:S05]  /*d1e0*/  @!P0 BRA `(.L_x_6102) ;  /* 0xfffffffc00f08947 */ /* 0x002fea000383ffff */
[----:B------:R-:W-:Y:S05]  /*d1f0*/  BRA `(.L_x_6101) ;  /* 0xffffff3c00f07947 */ /* 0x000fea000383ffff */
.L_x_6107:
[----:B--2---:R2:W3:Y:S02]  /*d200*/  SYNCS.PHASECHK.TRANS64.TRYWAIT P1, [R6+URZ+0x30c10], R17 ;  /* 0x030c1011060075a7 */ /* 0x0044e4000802017f */
[----:B---3--:R-:W-:Y:S05]  /*d210*/  @!P1 NANOSLEEP.SYNCS 0x989680 ;  /* 0x009896800000995d */ /* 0x008fea0003900000 */
[----:B------:R-:W3:Y:S02]  /*d220*/  @!P1 SYNCS.PHASECHK.TRANS64 P1, [R6+URZ+0x30c10], R17 ;  /* 0x030c1011060095a7 */ /* 0x000ee4000802007f */
[----:B---3--:R-:W-:Y:S05]  /*d230*/  @!P1 BRA `(.L_x_6107) ;  /* 0xfffffffc00f09947 */ /* 0x008fea000383ffff */
[----:B------:R-:W-:Y:S05]  /*d240*/  BRA `(.L_x_6106) ;  /* 0xffffff4800587947 */ /* 0x000fea000383ffff */
.L_x_6111:
[----:B------:R1:W1:Y:S02]  /*d250*/  SYNCS.PHASECHK.TRANS64.TRYWAIT P1, [R6+URZ+0x30c30], R17 ;  /* 0x030c3011060075a7 */ /* 0x000264000802017f */
[----:B-1----:R-:W-:Y:S05]  /*d260*/  @!P1 NANOSLEEP.SYNCS 0x989680 ;  /* 0x009896800000995d */ /* 0x002fea0003900000 */
[----:B------:R-:W1:Y:S02]  /*d270*/  @!P1 SYNCS.PHASECHK.TRANS64 P1, [R6+URZ+0x30c30], R17 ;  /* 0x030c3011060095a7 */ /* 0x000e64000802007f */
[----:B-1----:R-:W-:Y:S05]  /*d280*/  @!P1 BRA `(.L_x_6111) ;  /* 0xfffffffc00f09947 */ /* 0x002fea000383ffff */
[----:B------:R-:W-:Y:S05]  /*d290*/  BRA `(.L_x_6110) ;  /* 0xffffff4c00747947 */ /* 0x000fea000383ffff */
.L_x_6119:
[----:B--2---:R2:W3:Y:S02]  /*d2a0*/  SYNCS.PHASECHK.TRANS64.TRYWAIT P1, [R7+URZ+0x30c10], R20 ;  /* 0x030c1014070075a7 */ /* 0x0044e4000802017f */
[----:B---3--:R-:W-:Y:S05]  /*d2b0*/  @!P1 NANOSLEEP.SYNCS 0x989680 ;  /* 0x009896800000995d */ /* 0x008fea0003900000 */
[----:B------:R-:W3:Y:S02]  /*d2c0*/  @!P1 SYNCS.PHASECHK.TRANS64 P1, [R7+URZ+0x30c10], R20 ;  /* 0x030c1014070095a7 */ /* 0x000ee4000802007f */
[----:B---3--:R-:W-:Y:S05]  /*d2d0*/  @!P1 BRA `(.L_x_6119) ;  /* 0xfffffffc00f09947 */ /* 0x008fea000383ffff */
[----:B------:R-:W-:Y:S05]  /*d2e0*/  BRA `(.L_x_6118) ;  /* 0xffffff84008c7947 */ /* 0x000fea000383ffff */
.L_x_6123:
[----:B------:R1:W1:Y:S02]  /*d2f0*/  SYNCS.PHASECHK.TRANS64.TRYWAIT P1, [R7+URZ+0x30c30], R20 ;  /* 0x030c3014070075a7 */ /* 0x000264000802017f */
[----:B-1----:R-:W-:Y:S05]  /*d300*/  @!P1 NANOSLEEP.SYNCS 0x989680 ;  /* 0x009896800000995d */ /* 0x002fea0003900000 */
[----:B------:R-:W1:Y:S02]  /*d310*/  @!P1 SYNCS.PHASECHK.TRANS64 P1, [R7+URZ+0x30c30], R20 ;  /* 0x030c3014070095a7 */ /* 0x000e64000802007f */
[----:B-1----:R-:W-:Y:S05]  /*d320*/  @!P1 BRA `(.L_x_6123) ;  /* 0xfffffffc00f09947 */ /* 0x002fea000383ffff */
[----:B------:R-:W-:Y:S05]  /*d330*/  BRA `(.L_x_6122) ;  /* 0xffffff8800a07947 */ /* 0x000fea000383ffff */
.L_x_6176:
[----:B-1----:R1:W2:Y:S02]  /*d340*/  SYNCS.PHASECHK.TRANS64.TRYWAIT P1, [R0+URZ+0x30c20], R11 ;  /* 0x030c200b000075a7 */ /* 0x0022a4000802017f */
[----:B--2---:R-:W-:Y:S05]  /*d350*/  @!P1 NANOSLEEP.SYNCS 0x989680 ;  /* 0x009896800000995d */ /* 0x004fea0003900000 */
[----:B------:R-:W2:Y:S02]  /*d360*/  @!P1 SYNCS.PHASECHK.TRANS64 P1, [R0+URZ+0x30c20], R11 ;  /* 0x030c200b000095a7 */ /* 0x000ea4000802007f */
[----:B--2---:R-:W-:Y:S05]  /*d370*/  @!P1 BRA `(.L_x_6176) ;  /* 0xfffffffc00f09947 */ /* 0x004fea000383ffff */
[----:B------:R-:W-:Y:S05]  /*d380*/  BRA `(.L_x_6204) ;  /* 0xffffffe400307947 */ /* 0x000fea000383ffff */
.L_x_6180:
[----:B--2---:R2:W3:Y:S02]  /*d390*/  SYNCS.PHASECHK.TRANS64.TRYWAIT P1, [R0+URZ+0x30c40], R19 ;  /* 0x030c4013000075a7 */ /* 0x0044e4000802017f */
[----:B---3--:R-:W-:Y:S05]  /*d3a0*/  @!P1 NANOSLEEP.SYNCS 0x989680 ;  /* 0x009896800000995d */ /* 0x008fea0003900000 */
[----:B------:R-:W3:Y:S02]  /*d3b0*/  @!P1 SYNCS.PHASECHK.TRANS64 P1, [R0+URZ+0x30c40], R19 ;  /* 0x030c4013000095a7 */ /* 0x000ee4000802007f */
[----:B---3--:R-:W-:Y:S05]  /*d3c0*/  @!P1 BRA `(.L_x_6180) ;  /* 0xfffffffc00f09947 */ /* 0x008fea000383ffff */
[----:B------:R-:W-:Y:S05]  /*d3d0*/  BRA `(.L_x_6205) ;  /* 0xffffffe800707947 */ /* 0x000fea000383ffff */
.L_x_6182:
[----:B-1----:R1:W3:Y:S02]  /*d3e0*/  SYNCS.PHASECHK.TRANS64.TRYWAIT P1, [R0+URZ+0x30c28], R19 ;  /* 0x030c2813000075a7 */ /* 0x0022e4000802017f */
[----:B---3--:R-:W-:Y:S05]  /*d3f0*/  @!P1 NANOSLEEP.SYNCS 0x989680 ;  /* 0x009896800000995d */ /* 0x008fea0003900000 */
[----:B------:R-:W3:Y:S02]  /*d400*/  @!P1 SYNCS.PHASECHK.TRANS64 P1, [R0+URZ+0x30c28], R19 ;  /* 0x030c2813000095a7 */ /* 0x000ee4000802007f */
[----:B---3--:R-:W-:Y:S05]  /*d410*/  @!P1 BRA `(.L_x_6182) ;  /* 0xfffffffc00f09947 */ /* 0x008fea000383ffff */
[----:B------:R-:W-:Y:S05]  /*d420*/  BRA `(.L_x_6206) ;  /* 0xffffffe800f47947 */ /* 0x000fea000383ffff */
.L_x_6184:
[----:B---3--:R3:W4:Y:S02]  /*d430*/  SYNCS.PHASECHK.TRANS64.TRYWAIT P1, [R0+URZ+0x30c48], R19 ;  /* 0x030c4813000075a7 */ /* 0x008724000802017f */
[----:B----4-:R-:W-:Y:S05]  /*d440*/  @!P1 NANOSLEEP.SYNCS 0x989680 ;  /* 0x009896800000995d */ /* 0x010fea0003900000 */
[----:B------:R-:W4:Y:S02]  /*d450*/  @!P1 SYNCS.PHASECHK.TRANS64 P1, [R0+URZ+0x30c48], R19 ;  /* 0x030c4813000095a7 */ /* 0x000f24000802007f */
[----:B----4-:R-:W-:Y:S05]  /*d460*/  @!P1 BRA `(.L_x_6184) ;  /* 0xfffffffc00f09947 */ /* 0x010fea000383ffff */
[----:B------:R-:W-:Y:S05]  /*d470*/  BRA `(.L_x_6207) ;  /* 0xffffffec00787947 */ /* 0x000fea000383ffff */
.L_x_6186:
[----:B------:R-:W-:-:S07]  /*d480*/  SHF.L.U32 R4, R10, 0x1f, RZ ;  /* 0x0000001f0a047819 */ /* 0x000fce00000006ff */
.L_x_6208:
[----:B-1----:R1:W2:Y:S02]  /*d490*/  SYNCS.PHASECHK.TRANS64.TRYWAIT P1, [R0+URZ+0x30c20], R4 ;  /* 0x030c2004000075a7 */ /* 0x0022a4000802017f */
[----:B--2---:R-:W-:Y:S05]  /*d4a0*/  @!P1 NANOSLEEP.SYNCS 0x989680 ;  /* 0x009896800000995d */ /* 0x004fea0003900000 */
[----:B------:R-:W2:Y:S02]  /*d4b0*/  @!P1 SYNCS.PHASECHK.TRANS64 P1, [R0+URZ+0x30c20], R4 ;  /* 0x030c2004000095a7 */ /* 0x000ea4000802007f */
[----:B--2---:R-:W-:Y:S05]  /*d4c0*/  @!P1 BRA `(.L_x_6208) ;  /* 0xfffffffc00f09947 */ /* 0x004fea000383ffff */
[----:B------:R-:W-:Y:S05]  /*d4d0*/  BRA `(.L_x_6209) ;  /* 0xffffffec00e47947 */ /* 0x000fea000383ffff */
.L_x_6189:
[----:B-1----:R1:W2:Y:S02]  /*d4e0*/  SYNCS.PHASECHK.TRANS64.TRYWAIT P1, [R0+URZ+0x30c40], R14 ;  /* 0x030c400e000075a7 */ /* 0x0022a4000802017f */
[----:B--2---:R-:W-:Y:S05]  /*d4f0*/  @!P1 NANOSLEEP.SYNCS 0x989680 ;  /* 0x009896800000995d */ /* 0x004fea0003900000 */
[----:B------:R-:W2:Y:S02]  /*d500*/  @!P1 SYNCS.PHASECHK.TRANS64 P1, [R0+URZ+0x30c40], R14 ;  /* 0x030c400e000095a7 */ /* 0x000ea4000802007f */
[----:B--2---:R-:W-:Y:S05]  /*d510*/  @!P1 BRA `(.L_x_6189) ;  /* 0xfffffffc00f09947 */ /* 0x004fea000383ffff */
[----:B------:R-:W-:Y:S05]  /*d520*/  BRA `(.L_x_6210) ;  /* 0xfffffff0007c7947 */ /* 0x000fea000383ffff */
.L_x_6191:
[----:B--2---:R2:W3:Y:S02]  /*d530*/  SYNCS.PHASECHK.TRANS64.TRYWAIT P1, [R0+URZ+0x30c28], R14 ;  /* 0x030c280e000075a7 */ /* 0x0044e4000802017f */
[----:B---3--:R-:W-:Y:S05]  /*d540*/  @!P1 NANOSLEEP.SYNCS 0x989680 ;  /* 0x009896800000995d */ /* 0x008fea0003900000 */
[----:B------:R-:W3:Y:S02]  /*d550*/  @!P1 SYNCS.PHASECHK.TRANS64 P1, [R0+URZ+0x30c28], R14 ;  /* 0x030c280e000095a7 */ /* 0x000ee4000802007f */
[----:B---3--:R-:W-:Y:S05]  /*d560*/  @!P1 BRA `(.L_x_6191) ;  /* 0xfffffffc00f09947 */ /* 0x008fea000383ffff */
[----:B------:R-:W-:Y:S05]  /*d570*/  BRA `(.L_x_6211) ;  /* 0xfffffff000f47947 */ /* 0x000fea000383ffff */
.L_x_6193:
[----:B---3--:R3:W4:Y:S02]  /*d580*/  SYNCS.PHASECHK.TRANS64.TRYWAIT P0, [R4+URZ+0x30c40], R3 ;  /* 0x030c4003040075a7 */ /* 0x008724000800017f */
[----:B----4-:R-:W-:Y:S05]  /*d590*/  @!P0 NANOSLEEP.SYNCS 0x989680 ;  /* 0x009896800000895d */ /* 0x010fea0003900000 */
[----:B------:R-:W4:Y:S02]  /*d5a0*/  @!P0 SYNCS.PHASECHK.TRANS64 P0, [R4+URZ+0x30c40], R3 ;  /* 0x030c4003040085a7 */ /* 0x000f24000800007f */
[----:B----4-:R-:W-:Y:S05]  /*d5b0*/  @!P0 BRA `(.L_x_6193) ;  /* 0xfffffffc00f08947 */ /* 0x010fea000383ffff */
[----:B------:R-:W-:Y:S05]  /*d5c0*/  BRA `(.L_x_6212) ;  /* 0xfffffff4008c7947 */ /* 0x000fea000383ffff */
.L_x_6195:
[----:B------:R-:W-:Y:S01]  /*d5d0*/  BSSY B0, `(.L_x_6213) ;  /* 0x0000006000007945 */ /* 0x000fe20003800000 */
[----:B------:R-:W-:-:S07]  /*d5e0*/  IMAD.MOV.U32 R15, RZ, RZ, -0x1 ;  /* 0xffffffffff0f7424 */ /* 0x000fce00078e00ff */
[----:B------:R-:W-:Y:S05]  /*d5f0*/  WARPSYNC.COLLECTIVE R15, `(.L_x_6214) ;  /* 0x000000000f0c7348 */ /* 0x000fea0003c00000 */
[----:B------:R-:W-:Y:S02]  /*d600*/  ELECT P6, UR62, PT ;  /* 0x00000000003e782f */ /* 0x000fe400038c0000 */
[----:B------:R-:W-:Y:S01]  /*d610*/  MOV R14, UR62 ;  /* 0x0000003e000e7c02 */ /* 0x000fe20008000f00 */
[----:B------:R-:W-:Y:S10]  /*d620*/  ENDCOLLECTIVE ;  /* 0x000000000000791b */ /* 0x000ff40003800000 */
.L_x_6214:
[----:B------:R-:W-:Y:S05]  /*d630*/  BSYNC B0 ;  /* 0x0000000000007941 */ /* 0x000fea0003800000 */
.L_x_6213:
[----:B------:R-:W-:Y:S05]  /*d640*/  BRA `(.L_x_6215) ;  /* 0xfffffff8002c7947 */ /* 0x000fea000383ffff */
.L_x_6197:
[----:B-1----:R1:W2:Y:S02]  /*d650*/  SYNCS.PHASECHK.TRANS64.TRYWAIT P0, [R7+URZ], R4 ;  /* 0x00000004070075a7 */ /* 0x0022a4000800017f */
[----:B--2---:R-:W-:Y:S05]  /*d660*/  @!P0 NANOSLEEP.SYNCS 0x989680 ;  /* 0x009896800000895d */ /* 0x004fea0003900000 */
[----:B------:R-:W2:Y:S02]  /*d670*/  @!P0 SYNCS.PHASECHK.TRANS64 P0, [R7+URZ], R4 ;  /* 0x00000004070085a7 */ /* 0x000ea4000800007f */
[----:B--2---:R-:W-:Y:S05]  /*d680*/  @!P0 BRA `(.L_x_6197) ;  /* 0xfffffffc00f08947 */ /* 0x004fea000383ffff */
[----:B------:R-:W-:Y:S05]  /*d690*/  BRA `(.L_x_6216) ;  /* 0xfffffff8006c7947 */ /* 0x000fea000383ffff */
.L_x_6198:
[----:B--2---:R2:W3:Y:S02]  /*d6a0*/  SYNCS.PHASECHK.TRANS64.TRYWAIT P0, [R3+URZ], R2 ;  /* 0x00000002030075a7 */ /* 0x0044e4000800017f */
[----:B---3--:R-:W-:Y:S05]  /*d6b0*/  @!P0 NANOSLEEP.SYNCS 0x989680 ;  /* 0x009896800000895d */ /* 0x008fea0003900000 */
[----:B------:R-:W3:Y:S02]  /*d6c0*/  @!P0 SYNCS.PHASECHK.TRANS64 P0, [R3+URZ], R2 ;  /* 0x00000002030085a7 */ /* 0x000ee4000800007f */
[----:B---3--:R-:W-:Y:S05]  /*d6d0*/  @!P0 BRA `(.L_x_6198) ;  /* 0xfffffffc00f08947 */ /* 0x008fea000383ffff */
[----:B------:R-:W-:Y:S05]  /*d6e0*/  BRA `(.L_x_6217) ;  /* 0xfffffff800607947 */ /* 0x000fea000383ffff */
.L_x_6200:
[----:B--2---:R2:W3:Y:S02]  /*d6f0*/  SYNCS.PHASECHK.TRANS64.TRYWAIT P0, [R5+URZ], R4 ;  /* 0x00000004050075a7 */ /* 0x0044e4000800017f */
[----:B---3--:R-:W-:Y:S05]  /*d700*/  @!P0 NANOSLEEP.SYNCS 0x989680 ;  /* 0x009896800000895d */ /* 0x008fea0003900000 */
[----:B------:R-:W3:Y:S02]  /*d710*/  @!P0 SYNCS.PHASECHK.TRANS64 P0, [R5+URZ], R4 ;  /* 0x00000004050085a7 */ /* 0x000ee4000800007f */
[----:B---3--:R-:W-:Y:S05]  /*d720*/  @!P0 BRA `(.L_x_6200) ;  /* 0xfffffffc00f08947 */ /* 0x008fea000383ffff */
[----:B------:R-:W-:Y:S05]  /*d730*/  BRA `(.L_x_6218) ;  /* 0xfffffff800647947 */ /* 0x000fea000383ffff */
.L_x_6219:
        /* <DEDUP_REMOVED lines=12> */
.L_x_7417:


//--------------------- .text._ZN7cutlass13device_kernelIN5flash11enable_sm90INS1_16FlashAttnBwdSm90INS1_25CollectiveMainloopBwdSm90ILi2ELi2ELi2EN4cute5tupleIJNS5_1CILi1EEES8_S8_EEENS6_IJNS7_ILi128EEESA_NS7_ILi64EEEEEENS_10bfloat16_tEfNS_4arch4Sm90ELb1ELb0ELb0ELb0ELb1ELb1ELb0ELb0ELi2ELi1ELi2ELi2ELb0EEENS1_21CollectiveEpilogueBwdISC_SD_SF_Li256ELb0ELb0ELi1EEENS1_25SingleTileBwdLPTSchedulerILb0ELi128ELb1EEEEEEEEEvNT_6ParamsE --------------------------
	.section	.text._ZN7cutlass13device_kernelIN5flash11enable_sm90INS1_16FlashAttnBwdSm90INS1_25CollectiveMainloopBwdSm90ILi2ELi2ELi2EN4cute5tupleIJNS5_1CILi1EEES8_S8_EEENS6_IJNS7_ILi128EEESA_NS7_ILi64EEEEEENS_10bfloat16_tEfNS_4arch4Sm90ELb1ELb0ELb0ELb0ELb1ELb1ELb0ELb0ELi2ELi1ELi2ELi2ELb0EEENS1_21CollectiveEpilogueBwdISC_SD_SF_Li256ELb0ELb0ELi1EEENS1_25SingleTileBwdLPTSchedulerILb0ELi128ELb1EEEEEEEEEvNT_6ParamsE,"ax",@progbits
	.align	128
.text._ZN7cutlass13device_kernelIN5flash11enable_sm90INS1_16FlashAttnBwdSm90INS1_25CollectiveMainloopBwdSm90ILi2ELi2ELi2EN4cute5tupleIJNS5_1CILi1EEES8_S8_EEENS6_IJNS7_ILi128EEESA_NS7_ILi64EEEEEENS_10bfloat16_tEfNS_4arch4Sm90ELb1ELb0ELb0ELb0ELb1ELb1ELb0ELb0ELi2ELi1ELi2ELi2ELb0EEENS1_21CollectiveEpilogueBwdISC_SD_SF_Li256ELb0ELb0ELi1EEENS1_25SingleTileBwdLPTSchedulerILb0ELi128ELb1EEEEEEEEEvNT_6ParamsE:
        .type           _ZN7cutlass13device_kernelIN5flash11enable_sm90INS1_16FlashAttnBwdSm90INS1_25CollectiveMainloopBwdSm90ILi2ELi2ELi2EN4cute5tupleIJNS5_1CILi1EEES8_S8_EEENS6_IJNS7_ILi128EEESA_NS7_ILi64EEEEEENS_10bfloat16_tEfNS_4arch4Sm90ELb1ELb0ELb0ELb0ELb1ELb1ELb0ELb0ELi2ELi1ELi2ELi2ELb0EEENS1_21CollectiveEpilogueBwdISC_SD_SF_Li256ELb0ELb0ELi1EEENS1_25SingleTileBwdLPTSchedulerILb0ELi128ELb1EEEEEEEEEvNT_6ParamsE,@function
        .size           _ZN7cutlass13device_kernelIN5flash11enable_sm90INS1_16FlashAttnBwdSm90INS1_25CollectiveMainloopBwdSm90ILi2ELi2ELi2EN4cute5tupleIJNS5_1CILi1EEES8_S8_EEENS6_IJNS7_ILi128EEESA_NS7_ILi64EEEEEENS_10bfloat16_tEfNS_4arch4Sm90ELb1ELb0ELb0ELb0ELb1ELb1ELb0ELb0ELi2ELi1ELi2ELi2ELb0EEENS1_21CollectiveEpilogueBwdISC_SD_SF_Li256ELb0ELb0ELi1EEENS1_25SingleTileBwdLPTSchedulerILb0ELi128ELb1EEEEEEEEEvNT_6ParamsE,(.L_x_7418 - _ZN7cutlass13device_kernelIN5flash11enable_sm90INS1_16FlashAttnBwdSm90INS1_25CollectiveMainloopBwdSm90ILi2ELi2ELi2EN4cute5tupleIJNS5_1CILi1EEES8_S8_EEENS6_IJNS7_ILi128EEESA_NS7_ILi64EEEEEENS_10bfloat16_tEfNS_4arch4Sm90ELb1ELb0ELb0ELb0ELb1ELb1ELb0ELb0ELi2ELi1ELi2ELi2ELb0EEENS1_21CollectiveEpilogueBwdISC_SD_SF_Li256ELb0ELb0ELi1EEENS1_25SingleTileBwdLPTSchedulerILb0ELi128ELb1EEEEEEEEEvNT_6ParamsE)
        .other          _ZN7cutlass13device_kernelIN5flash11enable_sm90INS1_16FlashAttnBwdSm90INS1_25CollectiveMainloopBwdSm90ILi2ELi2ELi2EN4cute5tupleIJNS5_1CILi1EEES8_S8_EEENS6_IJNS7_ILi128EEESA_NS7_ILi64EEEEEENS_10bfloat16_tEfNS_4arch4Sm90ELb1ELb0ELb0ELb0ELb1ELb1ELb0ELb0ELi2ELi1ELi2ELi2ELb0EEENS1_21CollectiveEpilogueBwdISC_SD_SF_Li256ELb0ELb0ELi1EEENS1_25SingleTileBwdLPTSchedulerILb0ELi128ELb1EEEEEEEEEvNT_6ParamsE,@"STO_CUDA_ENTRY STV_DEFAULT"
_ZN7cutlass13device_kernelIN5flash11enable_sm90INS1_16FlashAttnBwdSm90INS1_25CollectiveMainloopBwdSm90ILi2ELi2ELi2EN4cute5tupleIJNS5_1CILi1EEES8_S8_EEENS6_IJNS7_ILi128EEESA_NS7_ILi64EEEEEENS_10bfloat16_tEfNS_4arch4Sm90ELb1ELb0ELb0ELb0ELb1ELb1ELb0ELb0ELi2ELi1ELi2ELi2ELb0EEENS1_21CollectiveEpilogueBwdISC_SD_SF_Li256ELb0ELb0ELi1EEENS1_25SingleTileBwdLPTSchedulerILb0ELi128ELb1EEEEEEEEEvNT_6ParamsE:
        /* <DEDUP_REMOVED lines=29> */
.L_x_6221:
[----:B------:R-:W-:Y:S05]  /*01d0*/  BSYNC B0 ;  /* 0x0000000000007941 */ /* 0x000fea0003800000 */
.L_x_6220:
        /* <DEDUP_REMOVED lines=34> */
.L_x_6222:
        /* <DEDUP_REMOVED lines=22> */
.L_x_6223:
        /* <DEDUP_REMOVED lines=9> */
.L_x_6226:
        /* <DEDUP_REMOVED lines=32> */
.L_x_6227:
[----:B------:R-:W-:Y:S01]  /*07f0*/  ULDC UR7, c[0x0][0xb44] ;  /* 0x0002d10000077ab9 */ /* 0x000fe20000000800 */
[----:B------:R-:W-:Y:S01]  /*0800*/  UMOV UR38, UR10 ;  /* 0x0000000a00267c82 */ /* 0x000fe20008000000 */
[----:B------:R-:W-:-:S11]  /*0810*/  UISETP.NE.AND UP0, UPT, UR7, 0x1, UPT ;  /* 0x000000010700788c */ /* 0x000fd6000bf05270 */
[----:B------:R-:W-:Y:S02]  /*0820*/  @UP0 ULDC.64 UR8, c[0x0][0xb48] ;  /* 0x0002d20000080ab9 */ /* 0x000fe40000000a00 */
[----:B------:R-:W-:-:S04]  /*0830*/  UIMAD.WIDE.U32 UR4, UR10, UR8, URZ ;  /* 0x000000080a0472a5 */ /* 0x000fc8000f8e003f */
[----:B------:R-:W-:-:S04]  /*0840*/  @UP0 USHF.R.U32.HI UR38, URZ, UR9, UR5 ;  /* 0x000000093f260299 */ /* 0x000fc80008011605 */
[----:B------:R-:W-:-:S12]  /*0850*/  UIMAD UR4, UR38, UR7, URZ ;  /* 0x00000007260472a4 */ /* 0x000fd8000f8e023f */
.L_x_6228:
        /* <DEDUP_REMOVED lines=55> */
[----:B------:R-:W-:Y:S02]  /*0bd0*/  CS2R R186, SRZ ;  /* 0x0000000000ba7805 */ /* 0x000fe4000001ff00 */
[----:B------:R-:W-:Y:S02]  /*0be0*/  CS2R R184, SRZ ;  /* 0x0000000000b87805 */ /* 0x000fe4000001ff00 */
[----:B------:R-:W-:-:S04]  /*0bf0*/  SHF.R.S32.HI R3, RZ, 0x1f, R0 ;  /* 0x0000001fff037819 */ /* 0x000fc80000011400 */
[----:B------:R-:W-:Y:S02]  /*0c00*/  LEA.HI R0, R3, R0, RZ, 0x7 ;  /* 0x0000000003007211 */ /* 0x000fe400078f38ff */
[----:B------:R-:W-:Y:S02]  /*0c10*/  SHF.R.S32.HI R3, RZ, 0x1f, R18 ;  /* 0x0000001fff037819 */ /* 0x000fe40000011412 */
[----:B------:R-:W-:Y:S02]  /*0c20*/  SHF.R.S32.HI R0, RZ, 0x7, R0 ;  /* 0x00000007ff007819 */ /* 0x000fe40000011400 */
[----:B------:R-:W-:Y:S02]  /*0c30*/  LEA.HI R3, R3, R18, RZ, 0x7 ;  /* 0x0000001203037211 */ /* 0x000fe400078f38ff */
[----:B------:R-:W-:Y:S02]  /*0c40*/  VIMNMX R16, RZ, R0, !PT ;  /* 0x00000000ff107248 */ /* 0x000fe40007fe0100 */
[----:B------:R-:W-:-:S04]  /*0c50*/  SHF.R.S32.HI R2, RZ, 0x7, R3 ;  /* 0x00000007ff027819 */ /* 0x000fc80000011403 */
[----:B------:R-:W-:Y:S01]  /*0c60*/  ISETP.GT.AND P1, PT, R2, R16, PT ;  /* 0x000000100200720c */ /* 0x000fe20003f24270 */
[----:B------:R1:W-:-:S12]  /*0c70*/  STL [R1+0x44], R2 ;  /* 0x0000440201007387 */ /* 0x0003d80000100800 */
        /* <DEDUP_REMOVED lines=22> */
.L_x_6232:
        /* <DEDUP_REMOVED lines=15> */
.L_x_6231:
        /* <DEDUP_REMOVED lines=22> */
.L_x_6234:
        /* <DEDUP_REMOVED lines=15> */
.L_x_6233:
[----:B------:R-:W-:Y:S01]  /*1120*/  SHF.R.S32.HI R6, RZ, 0x1f, R17 ;  /* 0x0000001fff067819 */ /* 0x000fe20000011411 */
[----:B------:R-:W-:-:S03]  /*1130*/  UMOV UR4, 0xffffffff ;  /* 0xffffffff00047882 */ /* 0x000fc60000000000 */
[----:B------:R-:W-:-:S04]  /*1140*/  LEA.HI R0, R6, R17, RZ, 0x7 ;  /* 0x0000001106007211 */ /* 0x000fc800078f38ff */
[----:B------:R-:W-:Y:S01]  /*1150*/  SHF.R.S32.HI R13, RZ, 0x7, R0 ;  /* 0x00000007ff0d7819 */ /* 0x000fe20000011400 */
[----:B------:R-:W-:Y:S06]  /*1160*/  BRA.DIV UR4, `(.L_x_6235) ;  /* 0x000000ca04547947 */ /* 0x000fec000b800000 */
[----:B------:R1:W2:Y:S02]  /*1170*/  SHFL.IDX PT, R14, R13, RZ, 0x1f ;  /* 0x00001fff0d0e7589 */ /* 0x0002a400000e0000 */
.L_x_6356:
[----:B------:R-:W-:Y:S01]  /*1180*/  SHF.L.U32 R11, RZ, 0x1f, RZ ;  /* 0x0000001fff0b7819 */ /* 0x000fe200000006ff */
[----:B------:R-:W3:Y:S01]  /*1190*/  LDC R15, c[0x0][0x290] ;  /* 0x0000a400ff0f7b82 */ /* 0x000ee20000000800 */
[CC--:B------:R-:W-:Y:S01]  /*11a0*/  LEA.HI R5, R6.reuse, R17.reuse, RZ, 0x5 ;  /* 0x0000001106057211 */ /* 0x0c0fe200078f28ff */
[----:B------:R-:W-:Y:S01]  /*11b0*/  IMAD.SHL.U32 R3, R17, 0x40, RZ ;  /* 0x0000004011037824 */ /* 0x000fe200078e00ff */
[-C--:B------:R-:W-:Y:S02]  /*11c0*/  LEA.HI R8, R6, R17.reuse, RZ, 0x4 ;  /* 0x0000001106087211 */ /* 0x080fe400078f20ff */
[----:B------:R-:W-:Y:S02]  /*11d0*/  SHF.R.S32.HI R2, RZ, 0x5, R5 ;  /* 0x00000005ff027819 */ /* 0x000fe40000011405 */
[----:B------:R-:W-:Y:S01]  /*11e0*/  LOP3.LUT R3, R3, 0x1c0, RZ, 0xc0, !PT ;  /* 0x000001c003037812 */ /* 0x000fe200078ec0ff */
[----:B------:R-:W4:Y:S01]  /*11f0*/  SYNCS.PHASECHK.TRANS64.TRYWAIT P0, [R236+URZ+0x30c00], R11 ;  /* 0x030c000bec0075a7 */ /* 0x000f22000800017f */
[----:B------:R-:W-:Y:S01]  /*1200*/  SHF.R.S32.HI R9, RZ, 0x4, R8 ;  /* 0x00000004ff097819 */ /* 0x000fe20000011408 */
[----:B------:R-:W-:Y:S01]  /*1210*/  IMAD.SHL.U32 R4, R2, 0x10, RZ ;  /* 0x0000001002047824 */ /* 0x000fe200078e00ff */
[----:B------:R-:W-:-:S02]  /*1220*/  LEA.HI R2, R6, R17, RZ, 0x3 ;  /* 0x0000001106027211 */ /* 0x000fc400078f18ff */
[----:B------:R-:W-:Y:S02]  /*1230*/  LEA.HI R8, R8, R9, RZ, 0x1 ;  /* 0x0000000908087211 */ /* 0x000fe400078f08ff */
[----:B------:R-:W-:-:S04]  /*1240*/  LOP3.LUT R7, R3, 0x30, R4, 0xf8, !PT ;  /* 0x0000003003077812 */ /* 0x000fc800078ef804 */
[----:B------:R-:W-:Y:S01]  /*1250*/  LOP3.LUT R7, R7, 0x8, R2, 0xf8, !PT ;  /* 0x0000000807077812 */ /* 0x000fe200078ef802 */
[----:B---34-:R-:W-:Y:S06]  /*1260*/  @P0 BRA `(.L_x_6236) ;  /* 0x0000000000080947 */ /* 0x018fec0003800000 */
[----:B------:R-:W3:Y:S02]  /*1270*/  SYNCS.PHASECHK.TRANS64.TRYWAIT P0, [R236+URZ+0x30c00], R11 ;  /* 0x030c000bec0075a7 */ /* 0x000ee4000800017f */
[----:B---3--:R-:W-:Y:S05]  /*1280*/  @!P0 BRA `(.L_x_6237) ;  /* 0x000000c800288947 */ /* 0x008fea0003800000 */
.L_x_6236:
[----:B--2---:R-:W-:Y:S01]  /*1290*/  LEA.HI R2, R14, R14, RZ, 0x1 ;  /* 0x0000000e0e027211 */ /* 0x004fe200078f08ff */
[----:B------:R-:W-:Y:S01]  /*12a0*/  ULDC UR4, c[0x0][0x74c] ;  /* 0x0001d30000047ab9 */ /* 0x000fe20000000800 */
[----:B------:R-:W-:Y:S02]  /*12b0*/  SHF.R.U32.HI R4, RZ, 0x3, R3 ;  /* 0x00000003ff047819 */ /* 0x000fe40000011603 */
[----:B------:R-:W-:Y:S02]  /*12c0*/  LOP3.LUT R3, R2, 0xffffe, RZ, 0xc0, !PT ;  /* 0x000ffffe02037812 */ /* 0x000fe400078ec0ff */
[----:B------:R-:W-:Y:S02]  /*12d0*/  LOP3.LUT R8, R8, 0x7ffffe, RZ, 0xc0, !PT ;  /* 0x007ffffe08087812 */ /* 0x000fe400078ec0ff */
[----:B------:R-:W-:Y:S01]  /*12e0*/  LOP3.LUT R4, R7, R4, RZ, 0x3c, !PT ;  /* 0x0000000407047212 */ /* 0x000fe200078e3cff */
[----:B------:R-:W-:Y:S01]  /*12f0*/  IMAD.IADD R230, R14, 0x1, -R3 ;  /* 0x000000010ee67824 */ /* 0x000fe200078e0a03 */
[----:B------:R-:W-:Y:S01]  /*1300*/  IADD3 R18, -R15, UR42, R18 ;  /* 0x0000002a0f127c10 */ /* 0x000fe2000fffe112 */
[----:B------:R-:W2:Y:S01]  /*1310*/  LDL R3, [R1+0x44] ;  /* 0x0000440001037983 */ /* 0x000ea20000100800 */
[----:B------:R-:W-:-:S03]  /*1320*/  IMAD.IADD R8, R9, 0x1, -R8 ;  /* 0x0000000109087824 */ /* 0x000fc600078e0a08 */
[----:B------:R-:W-:Y:S02]  /*1330*/  VIADD R18, R18, -UR4 ;  /* 0x8000000412127c36 */ /* 0x000fe40008000000 */
[----:B------:R-:W-:-:S03]  /*1340*/  IMAD R9, R13, 0x10, R8 ;  /* 0x000000100d097824 */ /* 0x000fc600078e0208 */
[----:B------:R-:W-:Y:S01]  /*1350*/  SHF.R.S32.HI R7, RZ, 0x1f, R18 ;  /* 0x0000001fff077819 */ /* 0x000fe20000011412 */
[----:B------:R-:W-:-:S05]  /*1360*/  IMAD.U32 R2, R9, 0x200, R4 ;  /* 0x0000020009027824 */ /* 0x000fca00078e0004 */
[----:B------:R4:W-:Y:S01]  /*1370*/  STL [R1+0x38], R2 ;  /* 0x0000380201007387 */ /* 0x0009e20000100800 */
[----:B------:R-:W-:Y:S02]  /*1380*/  LEA.HI R7, R7, R18, RZ, 0x7 ;  /* 0x0000001207077211 */ /* 0x000fe400078f38ff */
[----:B----4-:R-:W-:-:S05]  /*1390*/  LOP3.LUT R2, R0, 0xffffff80, RZ, 0xc0, !PT ;  /* 0xffffff8000027812 */ /* 0x010fca00078ec0ff */
[----:B------:R-:W-:Y:S01]  /*13a0*/  IMAD.IADD R8, R17, 0x1, -R2 ;  /* 0x0000000111087824 */ /* 0x000fe200078e0a02 */
[----:B------:R-:W-:-:S04]  /*13b0*/  LEA.HI.SX32 R7, R7, 0x1, 0x19 ;  /* 0x0000000107077811 */ /* 0x000fc800078fcaff */
[----:B------:R-:W-:-:S04]  /*13c0*/  SHF.R.S32.HI R10, RZ, 0x1f, R8 ;  /* 0x0000001fff0a7819 */ /* 0x000fc80000011408 */
[----:B------:R-:W-:Y:S01]  /*13d0*/  LEA.HI R9, R10, R8, RZ, 0x2 ;  /* 0x000000080a097211 */ /* 0x000fe200078f10ff */
[----:B------:R-:W-:Y:S01]  /*13e0*/  STL [R1+0x28], R10 ;  /* 0x0000280a01007387 */ /* 0x000fe20000100800 */
        /* <DEDUP_REMOVED lines=34> */
[----:B--2---:R-:W-:-:S05]  /*1610*/  VIMNMX R3, R3, R7, PT ;  /* 0x0000000703037248 */ /* 0x004fca0003fe0100 */
[----:B------:R2:W-:Y:S04]  /*1620*/  STL [R1+0x4], R3 ;  /* 0x0000040301007387 */ /* 0x0005e80000100800 */
[----:B------:R4:W-:Y:S01]  /*1630*/  STL [R1+0x1c], R9 ;  /* 0x00001c0901007387 */ /* 0x0009e20000100800 */
[----:B------:R-:W-:Y:S01]  /*1640*/  ISETP.GE.AND P0, PT, R16, R3, PT ;  /* 0x000000031000720c */ /* 0x000fe20003f06270 */
[----:B------:R-:W-:Y:S01]  /*1650*/  IMAD R7, R13, 0x400, R8 ;  /* 0x000004000d077824 */ /* 0x000fe200078e0208 */
[----:B--2---:R-:W-:-:S03]  /*1660*/  LOP3.LUT R3, R9, 0xfffffffc, RZ, 0xc0, !PT ;  /* 0xfffffffc09037812 */ /* 0x004fc600078ec0ff */
[----:B------:R-:W-:-:S04]  /*1670*/  IMAD.SHL.U32 R7, R7, 0x4, RZ ;  /* 0x0000000407077824 */ /* 0x000fc800078e00ff */
[----:B------:R-:W-:Y:S02]  /*1680*/  IMAD R2, R7, 0x4, R236 ;  /* 0x0000000407027824 */ /* 0x000fe400078e02ec */
[----:B------:R-:W-:Y:S02]  /*1690*/  IMAD.IADD R3, R8, 0x1, -R3 ;  /* 0x0000000108037824 */ /* 0x000fe400078e0a03 */
[----:B----4-:R-:W-:Y:S05]  /*16a0*/  @P0 BRA `(.L_x_6238) ;  /* 0x0000003800940947 */ /* 0x010fea0003800000 */
[----:B------:R-:W-:Y:S01]  /*16b0*/  LEA.HI R8, R10, R8, RZ, 0x5 ;  /* 0x000000080a087211 */ /* 0x000fe200078f28ff */
[----:B------:R-:W-:Y:S01]  /*16c0*/  IMAD.MOV.U32 R183, RZ, RZ, RZ ;  /* 0x000000ffffb77224 */ /* 0x000fe200078e00ff */
[----:B------:R-:W-:Y:S01]  /*16d0*/  LOP3.LUT R0, R5, 0xffffffe0, RZ, 0xc0, !PT ;  /* 0xffffffe005007812 */ /* 0x000fe200078ec0ff */
[----:B------:R-:W-:Y:S01]  /*16e0*/  VIADD R5, R15, -UR42 ;  /* 0x8000002a0f057c36 */ /* 0x000fe20008000000 */
[----:B------:R-:W-:Y:S02]  /*16f0*/  LEA.HI R4, R13, R13, RZ, 0x1 ;  /* 0x0000000d0d047211 */ /* 0x000fe400078f08ff */
        /* <DEDUP_REMOVED lines=35> */
[----:B---3--:R-:W-:Y:S01]  /*1930*/  SHF.R.S32.HI R11, RZ, 0x1f, R10 ;  /* 0x0000001fff0b7819 */ /* 0x008fe2000001140a */
        /* <DEDUP_REMOVED lines=27> */
.L_x_6249:
[----:B---3--:R-:W2:Y:S01]  /*1af0*/  LDL R5, [R1+0x18] ;  /* 0x0000180001057983 */ /* 0x008ea20000100800 */
[----:B------:R-:W-:Y:S05]  /*1b00*/  YIELD ;  /* 0x0000000000007946 */ /* 0x000fea0003800000 */
[----:B--2---:R-:W-:-:S04]  /*1b10*/  LOP3.LUT R5, R5, 0x1, RZ, 0xfc, !PT ;  /* 0x0000000105057812 */ /* 0x004fc800078efcff */
[----:B------:R-:W-:-:S13]  /*1b20*/  ISETP.NE.AND P0, PT, R5, 0x3, PT ;  /* 0x000000030500780c */ /* 0x000fda0003f05270 */
[----:B------:R-:W-:Y:S05]  /*1b30*/  @!P0 BRA `(.L_x_6239) ;  /* 0x0000000000048947 */ /* 0x000fea0003800000 */
[----:B------:R-:W-:Y:S01]  /*1b40*/  BPT.TRAP 0x1 ;  /* 0x000000040000795c */ /* 0x000fe20000300000 */
.L_x_6239:
[----:B------:R-:W-:Y:S01]  /*1b50*/  IMAD R6, R0, 0x8, R236 ;  /* 0x0000000800067824 */ /* 0x000fe200078e02ec */
[----:B------:R-:W-:-:S04]  /*1b60*/  SHF.L.U32 R17, R4, 0x1f, RZ ;  /* 0x0000001f04117819 */ /* 0x000fc800000006ff */
[----:B------:R1:W2:Y:S01]  /*1b70*/  SYNCS.PHASECHK.TRANS64.TRYWAIT P1, [R6+URZ+0x30c10], R17 ;  /* 0x030c1011060075a7 */ /* 0x0002a2000802017f */
[----:B------:R-:W-:Y:S05]  /*1b80*/  @!P0 BRA `(.L_x_6240) ;  /* 0x0000000000048947 */ /* 0x000fea0003800000 */
[----:B------:R-:W-:Y:S01]  /*1b90*/  BPT.TRAP 0x1 ;  /* 0x000000040000795c */ /* 0x000fe20000300000 */
.L_x_6240:
[----:B------:R-:W-:-:S05]  /*1ba0*/  VIADD R5, R236, 0x10000 ;  /* 0x00010000ec057836 */ /* 0x000fca0000000000 */
[----:B------:R-:W-:-:S04]  /*1bb0*/  SHF.R.U32.HI R5, RZ, 0x4, R5 ;  /* 0x00000004ff057819 */ /* 0x000fc80000011605 */
[----:B------:R-:W-:Y:S01]  /*1bc0*/  LOP3.LUT R5, R5, 0x3fff, RZ, 0xc0, !PT ;  /* 0x00003fff05057812 */ /* 0x000fe200078ec0ff */
[----:B--2---:R-:W-:Y:S06]  /*1bd0*/  @P1 BRA `(.L_x_6241) ;  /* 0x0000000000081947 */ /* 0x004fec0003800000 */
[----:B------:R-:W2:Y:S02]  /*1be0*/  SYNCS.PHASECHK.TRANS64.TRYWAIT P1, [R6+URZ+0x30c10], R17 ;  /* 0x030c1011060075a7 */ /* 0x000ea4000802017f */
[----:B--2---:R-:W-:Y:S05]  /*1bf0*/  @!P1 BRA `(.L_x_6242) ;  /* 0x000000bc00e09947 */ /* 0x004fea0003800000 */
.L_x_6241:
        /* <DEDUP_REMOVED lines=64> */
.L_x_6243:
[----:B------:R1:W1:Y:S01]  /*2000*/  SYNCS.PHASECHK.TRANS64.TRYWAIT P1, [R6+URZ+0x30c30], R17 ;  /* 0x030c3011060075a7 */ /* 0x000262000802017f */
[----:B------:R-:W-:Y:S05]  /*2010*/  @!P0 BRA `(.L_x_6244) ;  /* 0x0000000000048947 */ /* 0x000fea0003800000 */
[----:B------:R-:W-:Y:S01]  /*2020*/  BPT.TRAP 0x1 ;  /* 0x000000040000795c */ /* 0x000fe20000300000 */
.L_x_6244:
        /* <DEDUP_REMOVED lines=9> */
.L_x_6245:
        /* <DEDUP_REMOVED lines=37> */
[----:B------:R-:W-:Y:S01]  /*2310*/  SHFL.IDX PT, R222, R9, R234, 0x1f ;  /* 0x00001fea09de7589 */ /* 0x000fe200000e0000 */
[C---:B------:R-:W-:Y:S01]  /*2320*/  ISETP.GT.AND P6, PT, R17.reuse, 0x19, PT ;  /* 0x000000191100780c */ /* 0x040fe20003fc4270 */
[----:B------:R-:W-:Y:S01]  /*2330*/  VIADD R235, R8, 0xc ;  /* 0x0000000c08eb7836 */ /* 0x000fe20000000000 */
[----:B------:R-:W-:Y:S01]  /*2340*/  FSEL R92, R92, -INF , !P1 ;  /* 0xff8000005c5c7808 */ /* 0x000fe20004800000 */
[----:B------:R-:W1:Y:S01]  /*2350*/  SHFL.IDX PT, R18, R9, R8, 0x1f ;  /* 0x00001f0809127589 */ /* 0x000e6200000e0000 */
[----:B------:R-:W-:Y:S01]  /*2360*/  ISETP.GT.AND P1, PT, R17, 0x20, PT ;  /* 0x000000201100780c */ /* 0x000fe20003f24270 */
[----:B------:R-:W-:Y:S01]  /*2370*/  IMAD R13, R0, 0x400, R13 ;  /* 0x00000400000d7824 */ /* 0x000fe200078e020d */
[----:B------:R-:W-:Y:S01]  /*2380*/  FSEL R93, R93, -INF , !P2 ;  /* 0xff8000005d5d7808 */ /* 0x000fe20005000000 */
[----:B------:R-:W-:Y:S01]  /*2390*/  SHFL.IDX PT, R221, R9, R235, 0x1f ;  /* 0x00001feb09dd7589 */ /* 0x000fe200000e0000 */
[----:B------:R-:W-:-:S02]  /*23a0*/  FSEL R96, R96, -INF , !P3 ;  /* 0xff80000060607808 */ /* 0x000fc40005800000 */
[----:B------:R-:W-:Y:S01]  /*23b0*/  FSEL R97, R97, -INF , !P4 ;  /* 0xff80000061617808 */ /* 0x000fe20006000000 */
[----:B---3--:R-:W2:Y:S01]  /*23c0*/  SHFL.IDX PT, R225, R12, R8, 0x1f ;  /* 0x00001f080ce17589 */ /* 0x008ea200000e0000 */
[----:B------:R-:W-:Y:S02]  /*23d0*/  FSEL R100, R100, -INF , !P5 ;  /* 0xff80000064647808 */ /* 0x000fe40006800000 */
[----:B------:R-:W-:Y:S01]  /*23e0*/  FSEL R101, R101, -INF , !P6 ;  /* 0xff80000065657808 */ /* 0x000fe20007000000 */
[----:B----4-:R-:W-:Y:S01]  /*23f0*/  SHFL.IDX PT, R224, R10, R237, 0x1f ;  /* 0x00001fed0ae07589 */ /* 0x010fe200000e0000 */
[C---:B------:R-:W-:Y:S02]  /*2400*/  ISETP.GT.AND P2, PT, R17.reuse, 0x21, PT ;  /* 0x000000211100780c */ /* 0x040fe40003f44270 */
[C---:B------:R-:W-:Y:S01]  /*2410*/  ISETP.GT.AND P3, PT, R17.reuse, 0x28, PT ;  /* 0x000000281100780c */ /* 0x040fe20003f64270 */
[----:B------:R-:W-:Y:S01]  /*2420*/  SHFL.IDX PT, R226, R10, R233, 0x1f ;  /* 0x00001fe90ae27589 */ /* 0x000fe200000e0000 */
[----:B------:R-:W-:-:S02]  /*2430*/  ISETP.GT.AND P4, PT, R17, 0x29, PT ;  /* 0x000000291100780c */ /* 0x000fc40003f84270 */
[C---:B------:R-:W-:Y:S02]  /*2440*/  ISETP.GT.AND P5, PT, R17.reuse, 0x30, PT ;  /* 0x000000301100780c */ /* 0x040fe40003fa4270 */
[C---:B------:R-:W-:Y:S02]  /*2450*/  ISETP.GT.AND P6, PT, R17.reuse, 0x31, PT ;  /* 0x000000311100780c */ /* 0x040fe40003fc4270 */
[----:B------:R-:W-:Y:S01]  /*2460*/  FSEL R104, R104, -INF , !P1 ;  /* 0xff80000068687808 */ /* 0x000fe20004800000 */
[----:B-1----:R-:W-:Y:S01]  /*2470*/  FFMA.FTZ R88, R88, UR10, -R18 ;  /* 0x0000000a58587c23 */ /* 0x002fe20008010812 */
[----:B------:R-:W-:Y:S02]  /*2480*/  ISETP.GT.AND P1, PT, R17, 0x38, PT ;  /* 0x000000381100780c */ /* 0x000fe40003f24270 */
[----:B------:R-:W-:Y:S01]  /*2490*/  FSEL R105, R105, -INF , !P2 ;  /* 0xff80000069697808 */ /* 0x000fe20005000000 */
[----:B------:R-:W1:Y:S01]  /*24a0*/  MUFU.EX2 R217, R88 ;  /* 0x0000005800d97308 */ /* 0x000e620000000800 */
[----:B------:R-:W-:-:S02]  /*24b0*/  FSEL R108, R108, -INF , !P3 ;  /* 0xff8000006c6c7808 */ /* 0x000fc40005800000 */
[----:B------:R-:W-:Y:S01]  /*24c0*/  FSEL R109, R109, -INF , !P4 ;  /* 0xff8000006d6d7808 */ /* 0x000fe20006000000 */
[----:B--2---:R-:W-:Y:S01]  /*24d0*/  FFMA.FTZ R21, R104, UR10, -R225 ;  /* 0x0000000a68157c23 */ /* 0x004fe200080108e1 */
[----:B------:R-:W-:Y:S01]  /*24e0*/  FSEL R112, R112, -INF , !P5 ;  /* 0xff80000070707808 */ /* 0x000fe20006800000 */
[----:B------:R-:W-:Y:S01]  /*24f0*/  VIADD R104, R8, 0x4 ;  /* 0x0000000408687836 */ /* 0x000fe20000000000 */
[----:B------:R-:W-:Y:S02]  /*2500*/  FSEL R113, R113, -INF , !P6 ;  /* 0xff80000071717808 */ /* 0x000fe40007000000 */
[C---:B------:R-:W-:Y:S01]  /*2510*/  ISETP.GT.AND P2, PT, R17.reuse, 0x39, PT ;  /* 0x000000391100780c */ /* 0x040fe20003f44270 */
[----:B------:R-:W-:Y:S01]  /*2520*/  MUFU.EX2 R21, R21 ;  /* 0x0000001500157308 */ /* 0x000fe20000000800 */
[C---:B------:R-:W-:Y:S01]  /*2530*/  ISETP.GT.AND P3, PT, R17.reuse, 0x40, PT ;  /* 0x000000401100780c */ /* 0x040fe20003f64270 */
[----:B------:R-:W-:Y:S01]  /*2540*/  SHFL.IDX PT, R223, R10, R104, 0x1f ;  /* 0x00001f680adf7589 */ /* 0x000fe200000e0000 */
        /* <DEDUP_REMOVED lines=29> */
[----:B------:R-:W2:Y:S01]  /*2720*/  SHFL.IDX PT, R15, R9, R19, 0x1f ;  /* 0x00001f13090f7589 */ /* 0x000ea200000e0000 */
        /* <DEDUP_REMOVED lines=14> */
[--C-:B--2---:R-:W-:Y:S01]  /*2810*/  FFMA.FTZ R218, R89, UR10, -R15.reuse ;  /* 0x0000000a59da7c23 */ /* 0x104fe2000801080f */
[C---:B------:R-:W-:Y:S01]  /*2820*/  ISETP.GT.AND P3, PT, R17.reuse, 0x9, PT ;  /* 0x000000091100780c */ /* 0x040fe20003f64270 */
[----:B------:R-:W2:Y:S01]  /*2830*/  SHFL.IDX PT, R89, R9, R233, 0x1f ;  /* 0x00001fe909597589 */ /* 0x000ea200000e0000 */
        /* <DEDUP_REMOVED lines=9> */
[----:B------:R-:W-:Y:S01]  /*28d0*/  SHFL.IDX PT, R90, R9, R232, 0x1f ;  /* 0x00001fe8095a7589 */ /* 0x000fe200000e0000 */
        /* <DEDUP_REMOVED lines=9> */
[----:B------:R-:W3:Y:S01]  /*2970*/  MUFU.EX2 R218, R218 ;  /* 0x000000da00da7308 */ /* 0x000ee20000000800 */
[----:B------:R-:W-:-:S02]  /*2980*/  FSEL R103, R103, -INF , !P1 ;  /* 0xff80000067677808 */ /* 0x000fc40004800000 */
[----:B------:R-:W-:Y:S01]  /*2990*/  ISETP.GT.AND P2, PT, R17, 0x20, PT ;  /* 0x000000201100780c */ /* 0x000fe20003f44270 */
[----:B--2---:R-:W-:Y:S01]  /*29a0*/  FFMA.FTZ R15, R97, UR10, -R89 ;  /* 0x0000000a610f7c23 */ /* 0x004fe20008010859 */
[C---:B------:R-:W-:Y:S01]  /*29b0*/  ISETP.GT.AND P3, PT, R17.reuse, 0x21, PT ;  /* 0x000000211100780c */ /* 0x040fe20003f64270 */
[----:B------:R-:W2:Y:S01]  /*29c0*/  SHFL.IDX PT, R97, R12, R235, 0x1f ;  /* 0x00001feb0c617589 */ /* 0x000ea200000e0000 */
[C---:B------:R-:W-:Y:S01]  /*29d0*/  ISETP.GT.AND P4, PT, R17.reuse, 0x28, PT ;  /* 0x000000281100780c */ /* 0x040fe20003f84270 */
[----:B------:R-:W4:Y:S01]  /*29e0*/  MUFU.EX2 R216, R216 ;  /* 0x000000d800d87308 */ /* 0x000f220000000800 */
[C---:B------:R-:W-:Y:S02]  /*29f0*/  ISETP.GT.AND P5, PT, R17.reuse, 0x29, PT ;  /* 0x000000291100780c */ /* 0x040fe40003fa4270 */
[C---:B------:R-:W-:Y:S02]  /*2a00*/  ISETP.GT.AND P6, PT, R17.reuse, 0x30, PT ;  /* 0x000000301100780c */ /* 0x040fe40003fc4270 */
[----:B------:R-:W-:-:S02]  /*2a10*/  ISETP.GT.AND P1, PT, R17, 0x31, PT ;  /* 0x000000311100780c */ /* 0x000fc40003f24270 */
[----:B------:R-:W-:Y:S01]  /*2a20*/  FSEL R106, R106, -INF , !P2 ;  /* 0xff8000006a6a7808 */ /* 0x000fe20005000000 */
[----:B------:R-:W5:Y:S01]  /*2a30*/  MUFU.EX2 R219, R219 ;  /* 0x000000db00db7308 */ /* 0x000f620000000800 */
[----:B------:R-:W-:Y:S02]  /*2a40*/  FSEL R107, R107, -INF , !P3 ;  /* 0xff8000006b6b7808 */ /* 0x000fe40005800000 */
[----:B------:R-:W-:Y:S01]  /*2a50*/  FSEL R110, R110, -INF , !P4 ;  /* 0xff8000006e6e7808 */ /* 0x000fe20006000000 */
[----:B------:R-:W-:Y:S01]  /*2a60*/  FFMA.FTZ R106, R106, UR10, -R225 ;  /* 0x0000000a6a6a7c23 */ /* 0x000fe200080108e1 */
[----:B------:R-:W-:Y:S01]  /*2a70*/  FSEL R111, R111, -INF , !P5 ;  /* 0xff8000006f6f7808 */ /* 0x000fe20006800000 */
[----:B------:R-:W-:Y:S01]  /*2a80*/  SHFL.IDX PT, R225, R11, R232, 0x1f ;  /* 0x00001fe80be17589 */ /* 0x000fe200000e0000 */
[----:B------:R-:W-:Y:S01]  /*2a90*/  FSEL R114, R114, -INF , !P6 ;  /* 0xff80000072727808 */ /* 0x000fe20007000000 */
[----:B------:R-:W-:Y:S01]  /*2aa0*/  MUFU.EX2 R18, R18 ;  /* 0x0000001200127308 */ /* 0x000fe20000000800 */
[----:B------:R-:W-:-:S02]  /*2ab0*/  FSEL R115, R115, -INF , !P1 ;  /* 0xff80000073737808 */ /* 0x000fc40004800000 */
[C---:B------:R-:W-:Y:S02]  /*2ac0*/  ISETP.GT.AND P2, PT, R17.reuse, 0x38, PT ;  /* 0x000000381100780c */ /* 0x040fe40003f44270 */
[----:B------:R-:W-:Y:S01]  /*2ad0*/  ISETP.GT.AND P3, PT, R17, 0x39, PT ;  /* 0x000000391100780c */ /* 0x000fe20003f64270 */
[--C-:B--2---:R-:W-:Y:S01]  /*2ae0*/  FFMA.FTZ R23, R109, UR10, -R97.reuse ;  /* 0x0000000a6d177c23 */ /* 0x104fe20008010861 */
[C---:B------:R-:W-:Y:S01]  /*2af0*/  ISETP.GT.AND P4, PT, R17.reuse, 0x40, PT ;  /* 0x000000401100780c */ /* 0x040fe20003f84270 */
[----:B------:R-:W2:Y:S01]  /*2b00*/  SHFL.IDX PT, R109, R12, R231, 0x1f ;  /* 0x00001fe70c6d7589 */ /* 0x000ea200000e0000 */
[----:B------:R-:W-:Y:S01]  /*2b10*/  ISETP.GT.AND P5, PT, R17, 0x41, PT ;  /* 0x000000411100780c */ /* 0x000fe20003fa4270 */
[----:B------:R-:W-:Y:S01]  /*2b20*/  FFMA.FTZ R111, R111, UR10, -R97 ;  /* 0x0000000a6f6f7c23 */ /* 0x000fe20008010861 */
[C---:B------:R-:W-:Y:S01]  /*2b30*/  ISETP.GT.AND P6, PT, R17.reuse, 0x48, PT ;  /* 0x000000481100780c */ /* 0x040fe20003fc4270 */
[----:B------:R-:W-:Y:S01]  /*2b40*/  MUFU.EX2 R221, R221 ;  /* 0x000000dd00dd7308 */ /* 0x000fe20000000800 */
[----:B------:R-:W-:-:S02]  /*2b50*/  ISETP.GT.AND P1, PT, R17, 0x49, PT ;  /* 0x000000491100780c */ /* 0x000fc40003f24270 */
[----:B------:R-:W-:Y:S02]  /*2b60*/  FSEL R118, R118, -INF , !P2 ;  /* 0xff80000076767808 */ /* 0x000fe40005000000 */
[----:B------:R-:W-:Y:S02]  /*2b70*/  FSEL R119, R119, -INF , !P3 ;  /* 0xff80000077777808 */ /* 0x000fe40005800000 */
[----:B------:R-:W-:Y:S01]  /*2b80*/  FSEL R122, R122, -INF , !P4 ;  /* 0xff8000007a7a7808 */ /* 0x000fe20006000000 */
[----:B------:R-:W-:Y:S01]  /*2b90*/  MUFU.EX2 R15, R15 ;  /* 0x0000000f000f7308 */ /* 0x000fe20000000800 */
[----:B------:R-:W-:Y:S02]  /*2ba0*/  FSEL R123, R123, -INF , !P5 ;  /* 0xff8000007b7b7808 */ /* 0x000fe40006800000 */
[----:B------:R-:W-:Y:S02]  /*2bb0*/  FSEL R126, R126, -INF , !P6 ;  /* 0xff8000007e7e7808 */ /* 0x000fe40007000000 */
[----:B------:R-:W-:Y:S01]  /*2bc0*/  FSEL R127, R127, -INF , !P1 ;  /* 0xff8000007f7f7808 */ /* 0x000fe20004800000 */
[----:B------:R-:W-:Y:S01]  /*2bd0*/  FFMA.FTZ R123, R123, UR10, -R223 ;  /* 0x0000000a7b7b7c23 */ /* 0x000fe200080108df */
[C---:B------:R-:W-:Y:S01]  /*2be0*/  ISETP.GT.AND P2, PT, R17.reuse, 0x50, PT ;  /* 0x000000501100780c */ /* 0x040fe20003f44270 */
[----:B------:R-:W-:Y:S01]  /*2bf0*/  FFMA.FTZ R126, R126, UR10, -R224 ;  /* 0x0000000a7e7e7c23 */ /* 0x000fe200080108e0 */
[C---:B------:R-:W-:Y:S01]  /*2c00*/  ISETP.GT.AND P3, PT, R17.reuse, 0x51, PT ;  /* 0x000000511100780c */ /* 0x040fe20003f64270 */
[----:B------:R-:W-:Y:S01]  /*2c10*/  MUFU.EX2 R23, R23 ;  /* 0x0000001700177308 */ /* 0x000fe20000000800 */
[----:B------:R-:W-:Y:S01]  /*2c20*/  ISETP.GT.AND P4, PT, R17, 0x58, PT ;  /* 0x000000581100780c */ /* 0x000fe20003f84270 */
[----:B--2---:R-:W-:Y:S01]  /*2c30*/  FFMA.FTZ R119, R119, UR10, -R109 ;  /* 0x0000000a77777c23 */ /* 0x004fe2000801086d */
[----:B------:R-:W-:-:S02]  /*2c40*/  ISETP.GT.AND P5, PT, R17, 0x59, PT ;  /* 0x000000591100780c */ /* 0x000fc40003fa4270 */
[C---:B------:R-:W-:Y:S02]  /*2c50*/  ISETP.GT.AND P6, PT, R17.reuse, 0x60, PT ;  /* 0x000000601100780c */ /* 0x040fe40003fc4270 */
[----:B------:R-:W-:Y:S01]  /*2c60*/  ISETP.GT.AND P1, PT, R17, 0x61, PT ;  /* 0x000000611100780c */ /* 0x000fe20003f24270 */
[----:B------:R-:W2:Y:S01]  /*2c70*/  MUFU.EX2 R126, R126 ;  /* 0x0000007e007e7308 */ /* 0x000ea20000000800 */
[----:B------:R-:W-:Y:S02]  /*2c80*/  FSEL R130, R130, -INF , !P2 ;  /* 0xff80000082827808 */ /* 0x000fe40005000000 */
[----:B------:R-:W-:Y:S02]  /*2c90*/  FSEL R131, R131, -INF , !P3 ;  /* 0xff80000083837808 */ /* 0x000fe40005800000 */
[----:B------:R-:W-:Y:S02]  /*2ca0*/  FSEL R134, R134, -INF , !P4 ;  /* 0xff80000086867808 */ /* 0x000fe40006000000 */
[----:B------:R-:W-:Y:S01]  /*2cb0*/  FSEL R135, R135, -INF , !P5 ;  /* 0xff80000087877808 */ /* 0x000fe20006800000 */
[----:B------:R-:W-:Y:S01]  /*2cc0*/  FFMA.FTZ R131, R131, UR10, -R226 ;  /* 0x0000000a83837c23 */ /* 0x000fe200080108e2 */
[----:B------:R-:W-:Y:S01]  /*2cd0*/  FSEL R138, R138, -INF , !P6 ;  /* 0xff8000008a8a7808 */ /* 0x000fe20007000000 */
[----:B------:R-:W-:Y:S01]  /*2ce0*/  MUFU.EX2 R123, R123 ;  /* 0x0000007b007b7308 */ /* 0x000fe20000000800 */
[----:B------:R-:W-:-:S02]  /*2cf0*/  FSEL R139, R139, -INF , !P1 ;  /* 0xff8000008b8b7808 */ /* 0x000fc40004800000 */
[C---:B------:R-:W-:Y:S02]  /*2d00*/  ISETP.GT.AND P2, PT, R17.reuse, 0x68, PT ;  /* 0x000000681100780c */ /* 0x040fe40003f44270 */
[C---:B------:R-:W-:Y:S02]  /*2d10*/  ISETP.GT.AND P3, PT, R17.reuse, 0x69, PT ;  /* 0x000000691100780c */ /* 0x040fe40003f64270 */
[C---:B------:R-:W-:Y:S01]  /*2d20*/  ISETP.GT.AND P4, PT, R17.reuse, 0x70, PT ;  /* 0x000000701100780c */ /* 0x040fe20003f84270 */
[----:B------:R-:W-:Y:S01]  /*2d30*/  MUFU.EX2 R106, R106 ;  /* 0x0000006a006a7308 */ /* 0x000fe20000000800 */
[C---:B------:R-:W-:Y:S02]  /*2d40*/  ISETP.GT.AND P5, PT, R17.reuse, 0x71, PT ;  /* 0x000000711100780c */ /* 0x040fe40003fa4270 */
[C---:B------:R-:W-:Y:S02]  /*2d50*/  ISETP.GT.AND P6, PT, R17.reuse, 0x78, PT ;  /* 0x000000781100780c */ /* 0x040fe40003fc4270 */
[----:B------:R-:W-:Y:S01]  /*2d60*/  ISETP.GT.AND P1, PT, R17, 0x79, PT ;  /* 0x000000791100780c */ /* 0x000fe20003f24270 */
[--C-:B------:R-:W-:Y:S01]  /*2d70*/  FFMA.FTZ R17, R92, UR10, -R220.reuse ;  /* 0x0000000a5c117c23 */ /* 0x100fe200080108dc */
[----:B------:R-:W-:Y:S01]  /*2d80*/  FFMA.FTZ R220, R94, UR10, -R220 ;  /* 0x0000000a5edc7c23 */ /* 0x000fe200080108dc */
[----:B------:R1:W3:Y:S01]  /*2d90*/  SHFL.IDX PT, R92, R9, R231, 0x1f ;  /* 0x00001fe7095c7589 */ /* 0x0002e200000e0000 */
[----:B------:R-:W-:Y:S01]  /*2da0*/  FFMA.FTZ R94, R124, UR10, -R224 ;  /* 0x0000000a7c5e7c23 */ /* 0x000fe200080108e0 */
[----:B------:R-:W-:Y:S01]  /*2db0*/  FSEL R142, R142, -INF , !P2 ;  /* 0xff8000008e8e7808 */ /* 0x000fe20005000000 */
[----:B------:R-:W-:Y:S01]  /*2dc0*/  MUFU.EX2 R111, R111 ;  /* 0x0000006f006f7308 */ /* 0x000fe20000000800 */
[----:B------:R-:W4:Y:S01]  /*2dd0*/  SHFL.IDX PT, R124, R10, R232, 0x1f ;  /* 0x00001fe80a7c7589 */ /* 0x000f2200000e0000 */
[----:B------:R-:W-:-:S02]  /*2de0*/  FSEL R150, R150, -INF , !P6 ;  /* 0xff80000096967808 */ /* 0x000fc40007000000 */
[----:B------:R-:W-:Y:S01]  /*2df0*/  FSEL R151, R151, -INF , !P1 ;  /* 0xff80000097977808 */ /* 0x000fe20004800000 */
[--C-:B-1----:R-:W-:Y:S01]  /*2e00*/  FFMA.FTZ R9, R96, UR10, -R222.reuse ;  /* 0x0000000a60097c23 */ /* 0x102fe200080108de */
[----:B------:R-:W-:Y:S01]  /*2e10*/  FFMA.FTZ R222, R98, UR10, -R222 ;  /* 0x0000000a62de7c23 */ /* 0x000fe200080108de */
[----:B------:R1:W5:Y:S01]  /*2e20*/  SHFL.IDX PT, R96, R12, R19, 0x1f ;  /* 0x00001f130c607589 */ /* 0x00036200000e0000 */
[----:B------:R-:W-:Y:S03]  /*2e30*/  MUFU.EX2 R94, R94 ;  /* 0x0000005e005e7308 */ /* 0x000fe60000000800 */
[----:B------:R-:W2:Y:S01]  /*2e40*/  SHFL.IDX PT, R98, R12, R233, 0x1f ;  /* 0x00001fe90c627589 */ /* 0x000ea200000e0000 */
[----:B------:R-:W-:Y:S02]  /*2e50*/  WARPGROUP.DEPBAR.LE gsb0, 0x0 ;  /* 0x00008000000079c5 */ /* 0x000fe40000010000 */
[----:B------:R-:W-:Y:S01]  /*2e60*/  WARPGROUP.ARRIVE ;  /* 0x00000000000079c5 */ /* 0x000fe20000000000 */
[----:B-1----:R-:W-:Y:S01]  /*2e70*/  FFMA.FTZ R19, R100, UR10, -R90 ;  /* 0x0000000a64137c23 */ /* 0x002fe2000801085a */
[----:B---3--:R-:W-:Y:S01]  /*2e80*/  FFMA.FTZ R20, R101, UR10, -R92 ;  /* 0x0000000a65147c23 */ /* 0x008fe2000801085c */
[----:B------:R-:W1:Y:S01]  /*2e90*/  SHFL.IDX PT, R100, R12, R237, 0x1f ;  /* 0x00001fed0c647589 */ /* 0x000e6200000e0000 */
[--C-:B----4-:R-:W-:Y:S01]  /*2ea0*/  FFMA.FTZ R132, R132, UR10, -R124.reuse ;  /* 0x0000000a84847c23 */ /* 0x110fe2000801087c */
[----:B------:R-:W-:Y:S01]  /*2eb0*/  FFMA.FTZ R134, R134, UR10, -R124 ;  /* 0x0000000a86867c23 */ /* 0x000fe2000801087c */
[----:B------:R-:W-:Y:S01]  /*2ec0*/  HGMMA.64x128x16.F32.BF16 R24, gdesc[UR4], R24, gsb0 ;  /* 0x01e00000041879f0 */ /* 0x000fe20008001818 */
[----:B------:R-:W-:Y:S01]  /*2ed0*/  UIADD3 UR6, UR8, 0x6, URZ ;  /* 0x0000000608067890 */ /* 0x000fe2000fffe03f */
[----:B------:R-:W3:Y:S01]  /*2ee0*/  SHFL.IDX PT, R101, R12, R234, 0x1f ;  /* 0x00001fea0c657589 */ /* 0x000ee200000e0000 */
[----:B------:R-:W-:Y:S01]  /*2ef0*/  UIADD3 UR4, UR9, 0x6, URZ ;  /* 0x0000000609047890 */ /* 0x000fe2000fffe03f */
[----:B------:R2:W-:Y:S01]  /*2f00*/  MUFU.EX2 R97, R132 ;  /* 0x0000008400617308 */ /* 0x0005e20000000800 */
[----:B------:R-:W-:Y:S01]  /*2f10*/  UMOV UR7, 0x40000040 ;  /* 0x4000004000077882 */ /* 0x000fe20000000000 */
[----:B------:R-:W-:Y:S01]  /*2f20*/  UMOV UR5, 0x40000040 ;  /* 0x4000004000057882 */ /* 0x000fe20000000000 */
[--C-:B-----5:R-:W-:Y:S01]  /*2f30*/  FFMA.FTZ R22, R105, UR10, -R96.reuse ;  /* 0x0000000a69167c23 */ /* 0x120fe20008010860 */
[----:B------:R-:W-:Y:S01]  /*2f40*/  FFMA.FTZ R107, R107, UR10, -R96 ;  /* 0x0000000a6b6b7c23 */ /* 0x000fe20008010860 */
[----:B------:R-:W-:Y:S01]  /*2f50*/  FFMA.FTZ R96, R129, UR10, -R226 ;  /* 0x0000000a81607c23 */ /* 0x000fe200080108e2 */
[----:B------:R-:W-:Y:S01]  /*2f60*/  FSEL R124, R147, -INF , !P5 ;  /* 0xff800000937c7808 */ /* 0x000fe20006800000 */
[----:B------:R-:W4:Y:S01]  /*2f70*/  SHFL.IDX PT, R129, R11, R8, 0x1f ;  /* 0x00001f080b817589 */ /* 0x000f2200000e0000 */
[----:B------:R-:W-:Y:S01]  /*2f80*/  MUFU.EX2 R131, R131 ;  /* 0x0000008300837308 */ /* 0x000fe20000000800 */
[----:B--2---:R-:W-:-:S02]  /*2f90*/  FFMA.FTZ R132, R115, UR10, -R98 ;  /* 0x0000000a73847c23 */ /* 0x004fc40008010862 */
[----:B------:R-:W2:Y:S05]  /*2fa0*/  SHFL.IDX PT, R115, R11, R237, 0x1f ;  /* 0x00001fed0b737589 */ /* 0x000eaa00000e0000 */
[----:B------:R-:W-:Y:S01]  /*2fb0*/  MUFU.EX2 R96, R96 ;  /* 0x0000006000607308 */ /* 0x000fe20000000800 */
[--C-:B-1----:R-:W-:Y:S01]  /*2fc0*/  FFMA.FTZ R88, R108, UR10, -R100.reuse ;  /* 0x0000000a6c587c23 */ /* 0x102fe20008010864 */
[----:B------:R-:W-:Y:S01]  /*2fd0*/  FFMA.FTZ R110, R110, UR10, -R100 ;  /* 0x0000000a6e6e7c23 */ /* 0x000fe20008010864 */
[----:B------:R1:W5:Y:S01]  /*2fe0*/  SHFL.IDX PT, R108, R12, R232, 0x1f ;  /* 0x00001fe80c6c7589 */ /* 0x00036200000e0000 */
[----:B---3--:R-:W-:-:S04]  /*2ff0*/  FFMA.FTZ R114, R114, UR10, -R101 ;  /* 0x0000000a72727c23 */ /* 0x008fc80008010865 */
[----:B------:R-:W-:Y:S01]  /*3000*/  MUFU.EX2 R17, R17 ;  /* 0x0000001100117308 */ /* 0x000fe20000000800 */
[----:B-1----:R-:W-:Y:S01]  /*3010*/  FFMA.FTZ R12, R112, UR10, -R101 ;  /* 0x0000000a700c7c23 */ /* 0x002fe20008010865 */
[----:B------:R-:W-:Y:S01]  /*3020*/  FFMA.FTZ R112, R99, UR10, -R89 ;  /* 0x0000000a63707c23 */ /* 0x000fe20008010859 */
[----:B------:R-:W-:Y:S01]  /*3030*/  FFMA.FTZ R89, R113, UR10, -R98 ;  /* 0x0000000a71597c23 */ /* 0x000fe20008010862 */
[--C-:B----4-:R-:W-:Y:S01]  /*3040*/  FFMA.FTZ R100, R136, UR10, -R129.reuse ;  /* 0x0000000a88647c23 */ /* 0x110fe20008010881 */
[----:B------:R-:W1:Y:S01]  /*3050*/  SHFL.IDX PT, R113, R10, R8, 0x1f ;  /* 0x00001f080a717589 */ /* 0x000e6200000e0000 */
[----:B------:R-:W-:Y:S01]  /*3060*/  FFMA.FTZ R138, R138, UR10, -R129 ;  /* 0x0000000a8a8a7c23 */ /* 0x000fe20008010881 */
[--C-:B--2---:R-:W-:Y:S01]  /*3070*/  FFMA.FTZ R101, R140, UR10, -R115.reuse ;  /* 0x0000000a8c657c23 */ /* 0x104fe20008010873 */
[----:B------:R-:W-:Y:S01]  /*3080*/  MUFU.EX2 R220, R220 ;  /* 0x000000dc00dc7308 */ /* 0x000fe20000000800 */
[----:B------:R-:W2:Y:S01]  /*3090*/  SHFL.IDX PT, R136, R11, R234, 0x1f ;  /* 0x00001fea0b887589 */ /* 0x000ea200000e0000 */
[----:B------:R-:W-:-:S03]  /*30a0*/  FFMA.FTZ R115, R142, UR10, -R115 ;  /* 0x0000000a8e737c23 */ /* 0x000fc60008010873 */
[----:B------:R-:W3:Y:S01]  /*30b0*/  SHFL.IDX PT, R140, R11, R231, 0x1f ;  /* 0x00001fe70b8c7589 */ /* 0x000ee200000e0000 */
[----:B-----5:R-:W-:Y:S01]  /*30c0*/  FFMA.FTZ R91, R116, UR10, -R108 ;  /* 0x0000000a745b7c23 */ /* 0x020fe2000801086c */
[----:B------:R-:W-:Y:S01]  /*30d0*/  FFMA.FTZ R116, R102, UR10, -R90 ;  /* 0x0000000a66747c23 */ /* 0x000fe2000801085a */
[----:B------:R-:W-:Y:S01]  /*30e0*/  FFMA.FTZ R118, R118, UR10, -R108 ;  /* 0x0000000a76767c23 */ /* 0x000fe2000801086c */
[----:B------:R-:W-:Y:S01]  /*30f0*/  FSEL R108, R143, -INF , !P3 ;  /* 0xff8000008f6c7808 */ /* 0x000fe20005800000 */
[----:B------:R4:W-:Y:S08]  /*3100*/  MUFU.EX2 R90, R91 ;  /* 0x0000005b005a7308 */ /* 0x0009f00000000800 */
[----:B------:R-:W-:Y:S01]  /*3110*/  MUFU.EX2 R9, R9 ;  /* 0x0000000900097308 */ /* 0x000fe20000000800 */
[----:B----4-:R-:W-:Y:S01]  /*3120*/  FFMA.FTZ R91, R117, UR10, -R109 ;  /* 0x0000000a755b7c23 */ /* 0x010fe2000801086d */
[--C-:B-1----:R-:W-:Y:S01]  /*3130*/  FFMA.FTZ R93, R120, UR10, -R113.reuse ;  /* 0x0000000a785d7c23 */ /* 0x102fe20008010871 */
[----:B------:R-:W-:Y:S01]  /*3140*/  FFMA.FTZ R120, R103, UR10, -R92 ;  /* 0x0000000a67787c23 */ /* 0x000fe2000801085c */
[----:B------:R-:W1:Y:S01]  /*3150*/  SHFL.IDX PT, R117, R10, R235, 0x1f ;  /* 0x00001feb0a757589 */ /* 0x000e6200000e0000 */
[----:B------:R-:W-:Y:S01]  /*3160*/  FFMA.FTZ R122, R122, UR10, -R113 ;  /* 0x0000000a7a7a7c23 */ /* 0x000fe20008010871 */
[----:B--2---:R-:W-:-:S02]  /*3170*/  FFMA.FTZ R102, R144, UR10, -R136 ;  /* 0x0000000a90667c23 */ /* 0x004fc40008010888 */
[----:B------:R2:W-:Y:S01]  /*3180*/  MUFU.EX2 R92, R93 ;  /* 0x0000005d005c7308 */ /* 0x0005e20000000800 */
[--C-:B---3--:R-:W-:Y:S01]  /*3190*/  FFMA.FTZ R105, R149, UR10, -R140.reuse ;  /* 0x0000000a95697c23 */ /* 0x108fe2000801088c */
[----:B------:R-:W-:-:S06]  /*31a0*/  FFMA.FTZ R140, R151, UR10, -R140 ;  /* 0x0000000a978c7c23 */ /* 0x000fcc000801088c */
[----:B------:R-:W-:Y:S01]  /*31b0*/  MUFU.EX2 R19, R19 ;  /* 0x0000001300137308 */ /* 0x000fe20000000800 */
[----:B--2---:R-:W-:Y:S02]  /*31c0*/  FFMA.FTZ R93, R121, UR10, -R223 ;  /* 0x0000000a795d7c23 */ /* 0x004fe400080108df */
[----:B------:R-:W2:Y:S05]  /*31d0*/  SHFL.IDX PT, R121, R10, R234, 0x1f ;  /* 0x00001fea0a797589 */ /* 0x000eaa00000e0000 */
[----:B------:R-:W-:Y:S01]  /*31e0*/  MUFU.EX2 R20, R20 ;  /* 0x0000001400147308 */ /* 0x000fe20000000800 */
[--C-:B-1----:R-:W-:Y:S01]  /*31f0*/  FFMA.FTZ R95, R125, UR10, -R117.reuse ;  /* 0x0000000a7d5f7c23 */ /* 0x102fe20008010875 */
[----:B------:R-:W-:Y:S01]  /*3200*/  FFMA.FTZ R127, R127, UR10, -R117 ;  /* 0x0000000a7f7f7c23 */ /* 0x000fe20008010875 */
[----:B------:R2:W1:Y:S05]  /*3210*/  SHFL.IDX PT, R125, R10, R231, 0x1f ;  /* 0x00001fe70a7d7589 */ /* 0x00046a00000e0000 */
[----:B------:R-:W-:Y:S08]  /*3220*/  MUFU.EX2 R93, R93 ;  /* 0x0000005d005d7308 */ /* 0x000ff00000000800 */
[----:B------:R-:W3:Y:S01]  /*3230*/  MUFU.EX2 R127, R127 ;  /* 0x0000007f007f7308 */ /* 0x000ee20000000800 */
[--C-:B--2---:R-:W-:Y:S01]  /*3240*/  FFMA.FTZ R10, R128, UR10, -R121.reuse ;  /* 0x0000000a800a7c23 */ /* 0x104fe20008010879 */
[----:B------:R-:W-:Y:S01]  /*3250*/  FFMA.FTZ R130, R130, UR10, -R121 ;  /* 0x0000000a82827c23 */ /* 0x000fe20008010879 */
[----:B------:R2:W4:Y:S05]  /*3260*/  SHFL.IDX PT, R128, R11, R104, 0x1f ;  /* 0x00001f680b807589 */ /* 0x00052a00000e0000 */
[----:B------:R-:W5:Y:S01]  /*3270*/  MUFU.EX2 R95, R95 ;  /* 0x0000005f005f7308 */ /* 0x000f620000000800 */
[--C-:B-1----:R-:W-:Y:S01]  /*3280*/  FFMA.FTZ R133, R133, UR10, -R125.reuse ;  /* 0x0000000a85857c23 */ /* 0x102fe2000801087d */
[----:B------:R-:W-:-:S06]  /*3290*/  FFMA.FTZ R135, R135, UR10, -R125 ;  /* 0x0000000a87877c23 */ /* 0x000fcc000801087d */
[----:B------:R-:W1:Y:S01]  /*32a0*/  MUFU.EX2 R130, R130 ;  /* 0x0000008200827308 */ /* 0x000e620000000800 */
[--C-:B--2---:R-:W-:Y:S01]  /*32b0*/  FFMA.FTZ R104, R148, UR10, -R225.reuse ;  /* 0x0000000a94687c23 */ /* 0x104fe200080108e1 */
[----:B------:R-:W-:-:S06]  /*32c0*/  FFMA.FTZ R225, R150, UR10, -R225 ;  /* 0x0000000a96e17c23 */ /* 0x000fcc00080108e1 */
[----:B------:R2:W-:Y:S01]  /*32d0*/  MUFU.EX2 R98, R133 ;  /* 0x0000008500627308 */ /* 0x0005e20000000800 */
[--C-:B----4-:R-:W-:Y:S01]  /*32e0*/  FFMA.FTZ R99, R137, UR10, -R128.reuse ;  /* 0x0000000a89637c23 */ /* 0x110fe20008010880 */
[----:B------:R-:W-:Y:S01]  /*32f0*/  FFMA.FTZ R139, R139, UR10, -R128 ;  /* 0x0000000a8b8b7c23 */ /* 0x000fe20008010880 */
[----:B------:R-:W4:Y:S05]  /*3300*/  SHFL.IDX PT, R137, R11, R233, 0x1f ;  /* 0x00001fe90b897589 */ /* 0x000f2a00000e0000 */
[----:B------:R-:W-:Y:S01]  /*3310*/  MUFU.EX2 R222, R222 ;  /* 0x000000de00de7308 */ /* 0x000fe20000000800 */
[----:B------:R-:W-:Y:S02]  /*3320*/  WARPGROUP.DEPBAR.LE gsb0, 0x0 ;  /* 0x00008000000079c5 */ /* 0x000fe40000010000 */
[----:B------:R-:W-:Y:S01]  /*3330*/  WARPGROUP.ARRIVE ;  /* 0x00000000000079c5 */ /* 0x000fe20000000000 */
[----:B--2---:R2:W3:Y:S04]  /*3340*/  SHFL.IDX PT, R133, R11, R235, 0x1f ;  /* 0x00001feb0b857589 */ /* 0x0044e800000e0000 */
[----:B------:R-:W-:Y:S01]  /*3350*/  MUFU.EX2 R112, R112 ;  /* 0x0000007000707308 */ /* 0x000fe20000000800 */
[----:B------:R-:W-:Y:S01]  /*3360*/  HGMMA.64x128x16.F32.BF16 R24, gdesc[UR4], R24, gsb0 ;  /* 0x01e00000041879f0 */ /* 0x000fe20008001818 */
[----:B------:R-:W-:-:S02]  /*3370*/  R2UR UR4, R13 ;  /* 0x000000000d0472ca */ /* 0x000fc400000e0000 */
[----:B------:R-:W-:-:S04]  /*3380*/  FSEL R13, R146, -INF , !P4 ;  /* 0xff800000920d7808 */ /* 0x000fc80006000000 */
[----:B--2---:R3:W2:Y:S01]  /*3390*/  MUFU.EX2 R11, R101 ;  /* 0x00000065000b7308 */ /* 0x0046a20000000800 */
[----:B------:R-:W-:Y:S01]  /*33a0*/  FFMA.FTZ R136, R13, UR10, -R136 ;  /* 0x0000000a0d887c23 */ /* 0x000fe20008010888 */
[--C-:B----4-:R-:W-:Y:S01]  /*33b0*/  FFMA.FTZ R103, R145, UR10, -R137.reuse ;  /* 0x0000000a91677c23 */ /* 0x110fe20008010889 */
[----:B------:R-:W-:-:S05]  /*33c0*/  FFMA.FTZ R137, R124, UR10, -R137 ;  /* 0x0000000a7c897c23 */ /* 0x000fca0008010889 */
[----:B------:R-:W-:Y:S01]  /*33d0*/  MUFU.EX2 R116, R116 ;  /* 0x0000007400747308 */ /* 0x000fe20000000800 */
[--C-:B---3--:R-:W-:Y:S01]  /*33e0*/  FFMA.FTZ R101, R141, UR10, -R133.reuse ;  /* 0x0000000a8d657c23 */ /* 0x108fe20008010885 */
[----:B------:R-:W-:Y:S02]  /*33f0*/  VIADD R141, R8, 0x4 ;  /* 0x00000004088d7836 */ /* 0x000fe40000000000 */
[----:B------:R-:W-:-:S04]  /*3400*/  FFMA.FTZ R133, R108, UR10, -R133 ;  /* 0x0000000a6c857c23 */ /* 0x000fc80008010885 */
[----:B------:R-:W-:Y:S08]  /*3410*/  MUFU.EX2 R120, R120 ;  /* 0x0000007800787308 */ /* 0x000ff00000000800 */
[----:B------:R-:W3:Y:S08]  /*3420*/  MUFU.EX2 R101, R101 ;  /* 0x0000006500657308 */ /* 0x000ef00000000800 */
[----:B------:R-:W4:Y:S08]  /*3430*/  MUFU.EX2 R122, R122 ;  /* 0x0000007a007a7308 */ /* 0x000f300000000800 */
        /* <DEDUP_REMOVED lines=13> */
[----:B------:R-:W4:Y:S01]  /*3510*/  MUFU.EX2 R139, R139 ;  /* 0x0000008b008b7308 */ /* 0x000f220000000800 */
[----:B------:R-:W-:Y:S04]  /*3520*/  LDS R229, [R229+0x400] ;  /* 0x00040000e5e57984 */ /* 0x000fe80000000800 */
[----:B------:R-:W-:Y:S03]  /*3530*/  LDS R228, [R228+0x400] ;  /* 0x00040000e4e47984 */ /* 0x000fe60000000800 */
[----:B------:R-:W4:Y:S01]  /*3540*/  MUFU.EX2 R132, R132 ;  /* 0x0000008400847308 */ /* 0x000f220000000800 */
[----:B------:R-:W-:Y:S07]  /*3550*/  LDS R227, [R227+0x400] ;  /* 0x00040000e3e37984 */ /* 0x000fee0000000800 */
[----:B------:R-:W4:Y:S08]  /*3560*/  MUFU.EX2 R118, R118 ;  /* 0x0000007600767308 */ /* 0x000f300000000800 */
[----:B------:R-:W4:Y:S08]  /*3570*/  MUFU.EX2 R119, R119 ;  /* 0x0000007700777308 */ /* 0x000f300000000800 */
[----:B------:R-:W4:Y:S01]  /*3580*/  MUFU.EX2 R10, R10 ;  /* 0x0000000a000a7308 */ /* 0x000f220000000800 */
[----:B-----5:R-:W5:Y:S07]  /*3590*/  SHFL.IDX PT, R124, R14, R8, 0x1f ;  /* 0x00001f080e7c7589 */ /* 0x020f6e00000e0000 */
[----:B------:R-:W4:Y:S01]  /*35a0*/  MUFU.EX2 R100, R100 ;  /* 0x0000006400647308 */ /* 0x000f220000000800 */
[----:B------:R-:W1:Y:S04]  /*35b0*/  SHFL.IDX PT, R113, R14, R235, 0x1f ;  /* 0x00001feb0e717589 */ /* 0x000e6800000e0000 */
[----:B------:R-:W2:Y:S03]  /*35c0*/  SHFL.IDX PT, R121, R14, R141, 0x1f ;  /* 0x00001f8d0e797589 */ /* 0x000ea600000e0000 */
[----:B------:R-:W4:Y:S01]  /*35d0*/  MUFU.EX2 R99, R99 ;  /* 0x0000006300637308 */ /* 0x000f220000000800 */
[----:B------:R-:W3:Y:S04]  /*35e0*/  SHFL.IDX PT, R13, R14, R232, 0x1f ;  /* 0x00001fe80e0d7589 */ /* 0x000ee800000e0000 */
[----:B------:R-:W4:Y:S03]  /*35f0*/  SHFL.IDX PT, R117, R14, R237, 0x1f ;  /* 0x00001fed0e757589 */ /* 0x000f2600000e0000 */
[----:B------:R-:W4:Y:S01]  /*3600*/  MUFU.EX2 R115, R115 ;  /* 0x0000007300737308 */ /* 0x000f220000000800 */
[----:B------:R-:W4:Y:S01]  /*3610*/  SHFL.IDX PT, R108, R14, R233, 0x1f ;  /* 0x00001fe90e6c7589 */ /* 0x000f2200000e0000 */
[--C-:B-----5:R-:W-:Y:S01]  /*3620*/  FADD.FTZ R24, R24, -R124.reuse ;  /* 0x8000007c18187221 */ /* 0x120fe20000010000 */
[----:B------:R-:W-:-:S02]  /*3630*/  FADD.FTZ R26, R26, -R124 ;  /* 0x8000007c1a1a7221 */ /* 0x000fc40000010000 */
[----:B------:R-:W5:Y:S03]  /*3640*/  SHFL.IDX PT, R109, R14, R234, 0x1f ;  /* 0x00001fea0e6d7589 */ /* 0x000f6600000e0000 */
[----:B------:R-:W-:Y:S01]  /*3650*/  MUFU.EX2 R102, R102 ;  /* 0x0000006600667308 */ /* 0x000fe20000000800 */
[--C-:B-1----:R-:W-:Y:S01]  /*3660*/  FADD.FTZ R29, R29, -R113.reuse ;  /* 0x800000711d1d7221 */ /* 0x102fe20000010000 */
[----:B------:R-:W-:Y:S01]  /*3670*/  FADD.FTZ R31, R31, -R113 ;  /* 0x800000711f1f7221 */ /* 0x000fe20000010000 */
[----:B------:R-:W1:Y:S01]  /*3680*/  SHFL.IDX PT, R124, R14, R231, 0x1f ;  /* 0x00001fe70e7c7589 */ /* 0x000e6200000e0000 */
[--C-:B--2---:R-:W-:Y:S01]  /*3690*/  FADD.FTZ R25, R25, -R121.reuse ;  /* 0x8000007919197221 */ /* 0x104fe20000010000 */
[----:B------:R-:W-:Y:S02]  /*36a0*/  FADD.FTZ R27, R27, -R121 ;  /* 0x800000791b1b7221 */ /* 0x000fe40000010000 */
[----:B------:R-:W2:Y:S01]  /*36b0*/  SHFL.IDX PT, R113, R229, R141, 0x1f ;  /* 0x00001f8de5717589 */ /* 0x000ea200000e0000 */
[----:B------:R-:W-:Y:S01]  /*36c0*/  MUFU.EX2 R103, R103 ;  /* 0x0000006700677308 */ /* 0x000fe20000000800 */
[--C-:B---3--:R-:W-:Y:S01]  /*36d0*/  FADD.FTZ R36, R36, -R13.reuse ;  /* 0x8000000d24247221 */ /* 0x108fe20000010000 */
[----:B------:R-:W-:Y:S01]  /*36e0*/  FADD.FTZ R38, R38, -R13 ;  /* 0x8000000d26267221 */ /* 0x000fe20000010000 */
[----:B------:R-:W3:Y:S01]  /*36f0*/  SHFL.IDX PT, R14, R229, R233, 0x1f ;  /* 0x00001fe9e50e7589 */ /* 0x000ee200000e0000 */
[--C-:B----4-:R-:W-:Y:S01]  /*3700*/  FADD.FTZ R28, R28, -R117.reuse ;  /* 0x800000751c1c7221 */ /* 0x110fe20000010000 */
[----:B------:R-:W-:-:S02]  /*3710*/  FADD.FTZ R30, R30, -R117 ;  /* 0x800000751e1e7221 */ /* 0x000fc40000010000 */
[----:B------:R-:W4:Y:S01]  /*3720*/  SHFL.IDX PT, R13, R229, R232, 0x1f ;  /* 0x00001fe8e50d7589 */ /* 0x000f2200000e0000 */
[----:B------:R-:W-:Y:S01]  /*3730*/  MUFU.EX2 R104, R104 ;  /* 0x0000006800687308 */ /* 0x000fe20000000800 */
[--C-:B------:R-:W-:Y:S01]  /*3740*/  FADD.FTZ R33, R33, -R108.reuse ;  /* 0x8000006c21217221 */ /* 0x100fe20000010000 */
[----:B------:R-:W-:Y:S01]  /*3750*/  FADD.FTZ R35, R35, -R108 ;  /* 0x8000006c23237221 */ /* 0x000fe20000010000 */
[----:B------:R-:W4:Y:S01]  /*3760*/  SHFL.IDX PT, R117, R229, R237, 0x1f ;  /* 0x00001fede5757589 */ /* 0x000f2200000e0000 */
[--C-:B-----5:R-:W-:Y:S01]  /*3770*/  FADD.FTZ R32, R32, -R109.reuse ;  /* 0x8000006d20207221 */ /* 0x120fe20000010000 */
[----:B------:R-:W-:Y:S02]  /*3780*/  FADD.FTZ R34, R34, -R109 ;  /* 0x8000006d22227221 */ /* 0x000fe40000010000 */
[----:B------:R-:W5:Y:S01]  /*3790*/  SHFL.IDX PT, R108, R229, R234, 0x1f ;  /* 0x00001feae56c7589 */ /* 0x000f6200000e0000 */
[----:B------:R-:W-:Y:S01]  /*37a0*/  MUFU.EX2 R105, R105 ;  /* 0x0000006900697308 */ /* 0x000fe20000000800 */
[--C-:B-1----:R-:W-:Y:S01]  /*37b0*/  FADD.FTZ R37, R37, -R124.reuse ;  /* 0x8000007c25257221 */ /* 0x102fe20000010000 */
[----:B------:R-:W-:Y:S01]  /*37c0*/  FADD.FTZ R39, R39, -R124 ;  /* 0x8000007c27277221 */ /* 0x000fe20000010000 */
[----:B------:R-:W1:Y:S01]  /*37d0*/  SHFL.IDX PT, R121, R229, R8, 0x1f ;  /* 0x00001f08e5797589 */ /* 0x000e6200000e0000 */
[--C-:B--2---:R-:W-:Y:S01]  /*37e0*/  FADD.FTZ R41, R41, -R113.reuse ;  /* 0x8000007129297221 */ /* 0x104fe20000010000 */
[----:B------:R-:W-:-:S02]  /*37f0*/  FADD.FTZ R43, R43, -R113 ;  /* 0x800000712b2b7221 */ /* 0x000fc40000010000 */
[----:B------:R-:W-:Y:S01]  /*3800*/  SHFL.IDX PT, R124, R228, R141, 0x1f ;  /* 0x00001f8de47c7589 */ /* 0x000fe200000e0000 */
[--C-:B---3--:R-:W-:Y:S01]  /*3810*/  FADD.FTZ R49, R49, -R14.reuse ;  /* 0x8000000e31317221 */ /* 0x108fe20000010000 */
[----:B------:R-:W-:Y:S02]  /*3820*/  FADD.FTZ R51, R51, -R14 ;  /* 0x8000000e33337221 */ /* 0x000fe40000010000 */
[----:B------:R2:W-:Y:S01]  /*3830*/  SHFL.IDX PT, R113, R227, R141, 0x1f ;  /* 0x00001f8de3717589 */ /* 0x0005e200000e0000 */
[--C-:B----4-:R-:W-:Y:S01]  /*3840*/  FADD.FTZ R52, R52, -R13.reuse ;  /* 0x8000000d34347221 */ /* 0x110fe20000010000 */
[----:B------:R-:W-:Y:S02]  /*3850*/  FADD.FTZ R54, R54, -R13 ;  /* 0x8000000d36367221 */ /* 0x000fe40000010000 */
[----:B------:R-:W3:Y:S01]  /*3860*/  SHFL.IDX PT, R109, R229, R235, 0x1f ;  /* 0x00001febe56d7589 */ /* 0x000ee200000e0000 */
[--C-:B------:R-:W-:Y:S01]  /*3870*/  FADD.FTZ R44, R44, -R117.reuse ;  /* 0x800000752c2c7221 */ /* 0x100fe20000010000 */
[----:B------:R-:W-:-:S02]  /*3880*/  FADD.FTZ R46, R46, -R117 ;  /* 0x800000752e2e7221 */ /* 0x000fc40000010000 */
[----:B------:R-:W4:Y:S04]  /*3890*/  SHFL.IDX PT, R13, R228, R235, 0x1f ;  /* 0x00001febe40d7589 */ /* 0x000f2800000e0000 */
[----:B--2---:R-:W2:Y:S01]  /*38a0*/  LDL R141, [R1+0x38] ;  /* 0x00003800018d7983 */ /* 0x004ea20000100800 */
[--C-:B-----5:R-:W-:Y:S01]  /*38b0*/  FADD.FTZ R48, R48, -R108.reuse ;  /* 0x8000006c30307221 */ /* 0x120fe20000010000 */
[----:B------:R-:W-:Y:S02]  /*38c0*/  FADD.FTZ R50, R50, -R108 ;  /* 0x8000006c32327221 */ /* 0x000fe40000010000 */
[----:B------:R-:W5:Y:S01]  /*38d0*/  SHFL.IDX PT, R117, R228, R237, 0x1f ;  /* 0x00001fede4757589 */ /* 0x000f6200000e0000 */
[--C-:B-1----:R-:W-:Y:S01]  /*38e0*/  FADD.FTZ R40, R40, -R121.reuse ;  /* 0x8000007928287221 */ /* 0x102fe20000010000 */
[----:B------:R-:W-:-:S02]  /*38f0*/  FADD.FTZ R42, R42, -R121 ;  /* 0x800000792a2a7221 */ /* 0x000fc40000010000 */
[----:B------:R-:W-:Y:S04]  /*3900*/  SHFL.IDX PT, R14, R228, R232, 0x1f ;  /* 0x00001fe8e40e7589 */ /* 0x000fe800000e0000 */
[----:B------:R-:W1:Y:S01]  /*3910*/  SHFL.IDX PT, R232, R227, R232, 0x1f ;  /* 0x00001fe8e3e87589 */ /* 0x000e6200000e0000 */
[--C-:B---3--:R-:W-:Y:S01]  /*3920*/  FADD.FTZ R45, R45, -R109.reuse ;  /* 0x8000006d2d2d7221 */ /* 0x108fe20000010000 */
[----:B------:R-:W-:Y:S02]  /*3930*/  FADD.FTZ R47, R47, -R109 ;  /* 0x8000006d2f2f7221 */ /* 0x000fe40000010000 */
[----:B------:R-:W3:Y:S04]  /*3940*/  SHFL.IDX PT, R108, R228, R233, 0x1f ;  /* 0x00001fe9e46c7589 */ /* 0x000ee800000e0000 */
[----:B------:R-:W-:Y:S04]  /*3950*/  SHFL.IDX PT, R121, R228, R8, 0x1f ;  /* 0x00001f08e4797589 */ /* 0x000fe800000e0000 */
[----:B------:R-:W3:Y:S04]  /*3960*/  SHFL.IDX PT, R109, R228, R234, 0x1f ;  /* 0x00001feae46d7589 */ /* 0x000ee800000e0000 */
[----:B------:R-:W3:Y:S04]  /*3970*/  SHFL.IDX PT, R237, R227, R237, 0x1f ;  /* 0x00001fede3ed7589 */ /* 0x000ee800000e0000 */
[----:B------:R-:W3:Y:S04]  /*3980*/  SHFL.IDX PT, R235, R227, R235, 0x1f ;  /* 0x00001febe3eb7589 */ /* 0x000ee800000e0000 */
[----:B------:R-:W-:Y:S04]  /*3990*/  SHFL.IDX PT, R229, R229, R231, 0x1f ;  /* 0x00001fe7e5e57589 */ /* 0x000fe800000e0000 */
[----:B------:R-:W3:Y:S04]  /*39a0*/  SHFL.IDX PT, R228, R228, R231, 0x1f ;  /* 0x00001fe7e4e47589 */ /* 0x000ee800000e0000 */
[----:B------:R-:W3:Y:S04]  /*39b0*/  SHFL.IDX PT, R231, R227, R231, 0x1f ;  /* 0x00001fe7e3e77589 */ /* 0x000ee800000e0000 */
[----:B------:R-:W-:Y:S04]  /*39c0*/  SHFL.IDX PT, R234, R227, R234, 0x1f ;  /* 0x00001feae3ea7589 */ /* 0x000fe800000e0000 */
[----:B------:R-:W-:Y:S04]  /*39d0*/  SHFL.IDX PT, R233, R227, R233, 0x1f ;  /* 0x00001fe9e3e97589 */ /* 0x000fe800000e0000 */
[----:B------:R-:W3:Y:S01]  /*39e0*/  SHFL.IDX PT, R227, R227, R8, 0x1f ;  /* 0x00001f08e3e37589 */ /* 0x000ee200000e0000 */
[----:B----4-:R-:W-:Y:S01]  /*39f0*/  FADD.FTZ R61, R61, -R13 ;  /* 0x8000000d3d3d7221 */ /* 0x010fe20000010000 */
[----:B-----5:R-:W-:Y:S01]  /*3a00*/  FADD.FTZ R62, R62, -R117 ;  /* 0x800000753e3e7221 */ /* 0x020fe20000010000 */
        /* <DEDUP_REMOVED lines=12> */
[----:B---3--:R-:W-:Y:S01]  /*3ad0*/  FADD.FTZ R65, R65, -R108 ;  /* 0x8000006c41417221 */ /* 0x008fe20000010000 */
[----:B------:R-:W-:Y:S01]  /*3ae0*/  FADD.FTZ R63, R68, -R14 ;  /* 0x8000000e443f7221 */ /* 0x000fe20000010000 */
[----:B------:R-:W3:Y:S01]  /*3af0*/  MUFU.EX2 R136, R136 ;  /* 0x0000008800887308 */ /* 0x000ee20000000800 */
        /* <DEDUP_REMOVED lines=124> */
[----:B--2---:R-:W-:-:S04]  /*42c0*/  IMAD R13, R0, 0x4000, R141 ;  /* 0x00004000000d7824 */ /* 0x004fc800078e028d */
        /* <DEDUP_REMOVED lines=147> */
.L_x_6247:
        /* <DEDUP_REMOVED lines=68> */
.L_x_6248:
        /* <DEDUP_REMOVED lines=12> */
.L_x_6238:
[----:B------:R-:W2:Y:S02]  /*5100*/  LDL R5, [R1+0x44] ;  /* 0x0000440001057983 */ /* 0x000ea40000100800 */
[----:B--2---:R-:W-:-:S13]  /*5110*/  ISETP.GE.AND P0, PT, R16, R5, PT ;  /* 0x000000051000720c */ /* 0x004fda0003f06270 */
[----:B------:R-:W-:Y:S05]  /*5120*/  @P0 BRA `(.L_x_6250) ;  /* 0x0000003800500947 */ /* 0x000fea0003800000 */
[----:B-1----:R-:W2:Y:S01]  /*5130*/  LDL.LU R13, [R1+0x28] ;  /* 0x00002800010d7983 */ /* 0x002ea20000300800 */
[----:B------:R-:W1:Y:S03]  /*5140*/  LDC R15, c[0x0][0x290] ;  /* 0x0000a400ff0f7b82 */ /* 0x000e660000000800 */
[----:B------:R-:W4:Y:S04]  /*5150*/  LDL.LU R22, [R1+0x1c] ;  /* 0x00001c0001167983 */ /* 0x000f280000300800 */
[----:B------:R-:W5:Y:S01]  /*5160*/  LDL.LU R21, [R1+0x18] ;  /* 0x0000180001157983 */ /* 0x000f620000300800 */
[----:B------:R-:W3:Y:S01]  /*5170*/  S2R R5, SR_TID.X ;  /* 0x0000000000057919 */ /* 0x000ee20000002100 */
[----:B-1----:R-:W-:-:S02]  /*5180*/  VIADD R20, R15, -UR42 ;  /* 0x8000002a0f147c36 */ /* 0x002fc40008000000 */
[----:B---3--:R-:W-:-:S05]  /*5190*/  VIADD R5, R5, 0xffffff80 ;  /* 0xffffff8005057836 */ /* 0x008fca0000000000 */
        /* <DEDUP_REMOVED lines=9> */
[----:B------:R-:W-:Y:S01]  /*5230*/  SHF.R.S32.HI R9, RZ, 0x1f, R8 ;  /* 0x0000001fff097819 */ /* 0x000fe20000011408 */
[----:B------:R-:W-:Y:S01]  /*5240*/  IMAD.IADD R6, R5, 0x1, -R6 ;  /* 0x0000000105067824 */ /* 0x000fe200078e0a06 */
[----:B------:R-:W-:Y:S01]  /*5250*/  LEA.HI R12, R7, R7, RZ, 0x1 ;  /* 0x00000007070c7211 */ /* 0x000fe200078f08ff */
[----:B------:R-:W-:Y:S01]  /*5260*/  IMAD.IADD R5, R5, 0x1, -R14 ;  /* 0x0000000105057824 */ /* 0x000fe200078e0a0e */
[CC--:B------:R-:W-:Y:S02]  /*5270*/  LEA.HI R10, R9.reuse, R8.reuse, RZ, 0x3 ;  /* 0x00000008090a7211 */ /* 0x0c0fe400078f18ff */
[----:B------:R-:W-:Y:S02]  /*5280*/  LEA.HI R9, R9, R8, RZ, 0x2 ;  /* 0x0000000809097211 */ /* 0x000fe400078f10ff */
        /* <DEDUP_REMOVED lines=11> */
[----:B------:R-:W-:Y:S02]  /*5340*/  IMAD.IADD R8, R8, 0x1, -R11 ;  /* 0x0000000108087824 */ /* 0x000fe400078e0a0b */
[C---:B------:R-:W-:Y:S01]  /*5350*/  IMAD.IADD R9, R10.reuse, 0x1, -R9 ;  /* 0x000000010a097824 */ /* 0x040fe200078e0a09 */
[----:B------:R-:W-:Y:S01]  /*5360*/  LOP3.LUT R17, R15, 0xfffffffe, RZ, 0xc0, !PT ;  /* 0xfffffffe0f117812 */ /* 0x000fe200078ec0ff */
[----:B------:R-:W-:Y:S02]  /*5370*/  VIADD R12, R10, 0x10 ;  /* 0x000000100a0c7836 */ /* 0x000fe40000000000 */
[----:B------:R-:W-:-:S05]  /*5380*/  IMAD R8, R8, 0x8, R9 ;  /* 0x0000000808087824 */ /* 0x000fca00078e0209 */
[----:B------:R1:W-:Y:S01]  /*5390*/  STL [R1+0x40], R8 ;  /* 0x0000400801007387 */ /* 0x0003e20000100800 */
[----:B------:R-:W-:Y:S02]  /*53a0*/  IMAD.IADD R17, R14, 0x1, -R17 ;  /* 0x000000010e117824 */ /* 0x000fe400078e0a11 */
[----:B------:R-:W-:Y:S02]  /*53b0*/  IMAD R230, R230, 0x2000, R236 ;  /* 0x00002000e6e67824 */ /* 0x000fe400078e02ec */
[----:B------:R-:W-:Y:S01]  /*53c0*/  IMAD.MOV.U32 R235, RZ, RZ, 0x40000040 ;  /* 0x40000040ffeb7424 */ /* 0x000fe200078e00ff */
[----:B--2---:R-:W-:Y:S01]  /*53d0*/  LEA.HI R13, R13, R6, RZ, 0x5 ;  /* 0x000000060d0d7211 */ /* 0x004fe200078f28ff */
[----:B------:R-:W-:Y:S01]  /*53e0*/  VIADD R6, R10, 0x8 ;  /* 0x000000080a067836 */ /* 0x000fe20000000000 */
[----:B------:R-:W-:Y:S02]  /*53f0*/  LEA.HI R10, R12, R12, RZ, 0x1 ;  /* 0x0000000c0c0a7211 */ /* 0x000fe400078f08ff */
[----:B------:R-:W-:-:S02]  /*5400*/  SHF.R.S32.HI R19, RZ, 0x5, R13 ;  /* 0x00000005ff137819 */ /* 0x000fc4000001140d */
[----:B------:R-:W-:Y:S02]  /*5410*/  LEA.HI R7, R6, R6, RZ, 0x1 ;  /* 0x0000000606077211 */ /* 0x000fe400078f08ff */
[----:B------:R-:W-:Y:S02]  /*5420*/  LOP3.LUT R13, R10, 0xfffffffe, RZ, 0xc0, !PT ;  /* 0xfffffffe0a0d7812 */ /* 0x000fe400078ec0ff */
[----:B------:R-:W-:Y:S02]  /*5430*/  LOP3.LUT R11, R7, 0xfffffffe, RZ, 0xc0, !PT ;  /* 0xfffffffe070b7812 */ /* 0x000fe400078ec0ff */
[----:B-1----:R-:W-:-:S03]  /*5440*/  SHF.R.S32.HI R8, RZ, 0x1, R10 ;  /* 0x00000001ff087819 */ /* 0x002fc6000001140a */
[----:B------:R-:W-:Y:S01]  /*5450*/  IMAD.IADD R11, R6, 0x1, -R11 ;  /* 0x00000001060b7824 */ /* 0x000fe200078e0a0b */
        /* <DEDUP_REMOVED lines=10> */
[----:B------:R-:W-:Y:S01]  /*5500*/  LOP3.LUT R15, R15, 0x1ffffff0, RZ, 0xc0, !PT ;  /* 0x1ffffff00f0f7812 */ /* 0x000fe200078ec0ff */
[----:B------:R-:W-:Y:S02]  /*5510*/  IMAD.IADD R6, R6, 0x1, -R7 ;  /* 0x0000000106067824 */ /* 0x000fe400078e0a07 */
[----:B------:R-:W-:-:S02]  /*5520*/  IMAD.IADD R13, R12, 0x1, -R13 ;  /* 0x000000010c0d7824 */ /* 0x000fc400078e0a0d */
[----:B------:R-:W-:Y:S02]  /*5530*/  IMAD.IADD R8, R8, 0x1, -R9 ;  /* 0x0000000108087824 */ /* 0x000fe400078e0a09 */
[----:B------:R-:W-:Y:S02]  /*5540*/  IMAD.IADD R10, R10, 0x1, -R15 ;  /* 0x000000010a0a7824 */ /* 0x000fe400078e0a0f */
[----:B------:R-:W-:Y:S02]  /*5550*/  IMAD R6, R6, 0x8, R11 ;  /* 0x0000000806067824 */ /* 0x000fe400078e020b */
[----:B------:R-:W-:Y:S02]  /*5560*/  IMAD R8, R8, 0x8, R13 ;  /* 0x0000000808087824 */ /* 0x000fe400078e020d */
[----:B------:R-:W-:Y:S01]  /*5570*/  IMAD R7, R10, 0x8, R17 ;  /* 0x000000080a077824 */ /* 0x000fe200078e0211 */
[----:B----4-:R-:W-:Y:S01]  /*5580*/  SHF.R.S32.HI R12, RZ, 0x2, R22 ;  /* 0x00000002ff0c7819 */ /* 0x010fe20000011416 */
[----:B------:R-:W-:Y:S01]  /*5590*/  IMAD R20, R19, -0x10, R20 ;  /* 0xfffffff013147824 */ /* 0x000fe200078e0214 */
[----:B------:R-:W-:Y:S01]  /*55a0*/  SHF.R.S32.HI R19, RZ, 0x1f, R22 ;  /* 0x0000001fff137819 */ /* 0x000fe20000011416 */
[----:B------:R-:W-:Y:S04]  /*55b0*/  STL [R1+0x3c], R6 ;  /* 0x00003c0601007387 */ /* 0x000fe80000100800 */
[----:B------:R1:W-:Y:S01]  /*55c0*/  STL [R1+0x30], R8 ;  /* 0x0000300801007387 */ /* 0x0003e20000100800 */
[----:B------:R-:W-:-:S03]  /*55d0*/  LEA.HI R19, R19, R12, RZ, 0x3 ;  /* 0x0000000c13137211 */ /* 0x000fc600078f18ff */
[----:B------:R2:W-:Y:S01]  /*55e0*/  STL [R1+0x2c], R7 ;  /* 0x00002c0701007387 */ /* 0x0005e20000100800 */
[----:B------:R-:W-:Y:S01]  /*55f0*/  LOP3.LUT R19, R19, 0xfffffff8, RZ, 0xc0, !PT ;  /* 0xfffffff813137812 */ /* 0x000fe200078ec0ff */
[C---:B-1----:R-:W-:Y:S02]  /*5600*/  VIADD R8, R230.reuse, 0x4000 ;  /* 0x00004000e6087836 */ /* 0x042fe40000000000 */
[----:B--2---:R-:W-:Y:S01]  /*5610*/  VIADD R7, R230, 0x20c00 ;  /* 0x00020c00e6077836 */ /* 0x004fe20000000000 */
[----:B------:R-:W-:Y:S02]  /*5620*/  SHF.R.U32.HI R230, RZ, 0x4, R230 ;  /* 0x00000004ffe67819 */ /* 0x000fe400000116e6 */
[----:B------:R-:W-:Y:S02]  /*5630*/  SHF.R.U32.HI R8, RZ, 0x4, R8 ;  /* 0x00000004ff087819 */ /* 0x000fe40000011608 */
[----:B------:R-:W-:Y:S02]  /*5640*/  SHF.R.U32.HI R7, RZ, 0x4, R7 ;  /* 0x00000004ff077819 */ /* 0x000fe40000011607 */
[----:B------:R-:W-:-:S02]  /*5650*/  LOP3.LUT R230, R230, 0x3fff, RZ, 0xc0, !PT ;  /* 0x00003fffe6e67812 */ /* 0x000fc400078ec0ff */
[----:B------:R-:W-:Y:S02]  /*5660*/  IADD3 R19, R20, R19, -R12 ;  /* 0x0000001314137210 */ /* 0x000fe40007ffe80c */
[----:B------:R-:W-:Y:S02]  /*5670*/  LOP3.LUT R8, R8, 0x3fff, RZ, 0xc0, !PT ;  /* 0x00003fff08087812 */ /* 0x000fe400078ec0ff */
[----:B------:R-:W-:Y:S02]  /*5680*/  LOP3.LUT R7, R7, 0x3fff, RZ, 0xc0, !PT ;  /* 0x00003fff07077812 */ /* 0x000fe400078ec0ff */
[----:B------:R-:W-:Y:S01]  /*5690*/  LOP3.LUT R10, R230, 0x10000, RZ, 0xfc, !PT ;  /* 0x00010000e60a7812 */ /* 0x000fe200078efcff */
[----:B------:R-:W-:Y:S01]  /*56a0*/  IMAD R6, R18, -0x40, R19 ;  /* 0xffffffc012067824 */ /* 0x000fe200078e0213 */
[----:B------:R-:W-:Y:S01]  /*56b0*/  LOP3.LUT R237, R8, 0x10000, RZ, 0xfc, !PT ;  /* 0x0001000008ed7812 */ /* 0x000fe200078efcff */
[----:B------:R-:W-:Y:S01]  /*56c0*/  IMAD.MOV.U32 R19, RZ, RZ, 0x40000040 ;  /* 0x40000040ff137424 */ /* 0x000fe200078e00ff */
[----:B------:R-:W-:Y:S01]  /*56d0*/  LOP3.LUT R7, R7, 0x10000, RZ, 0xfc, !PT ;  /* 0x0001000007077812 */ /* 0x000fe200078efcff */
[----:B------:R-:W-:-:S02]  /*56e0*/  VIADD R18, R10, 0x2 ;  /* 0x000000020a127836 */ /* 0x000fc40000000000 */
[C---:B------:R-:W-:Y:S02]  /*56f0*/  VIADD R14, R10.reuse, 0x4 ;  /* 0x000000040a0e7836 */ /* 0x040fe40000000000 */
[----:B------:R-:W-:Y:S01]  /*5700*/  IMAD.MOV.U32 R15, RZ, RZ, 0x40000040 ;  /* 0x40000040ff0f7424 */ /* 0x000fe200078e00ff */
        /* <DEDUP_REMOVED lines=14> */
[----:B-----5:R-:W-:Y:S01]  /*57f0*/  LOP3.LUT R231, R21, 0x1, RZ, 0xfc, !PT ;  /* 0x0000000115e77812 */ /* 0x020fe200078efcff */
[----:B------:R-:W-:-:S02]  /*5800*/  VIADD R20, R5, 0x8 ;  /* 0x0000000805147836 */ /* 0x000fc40000000000 */
[C---:B------:R-:W-:Y:S02]  /*5810*/  VIADD R17, R5.reuse, 0xc ;  /* 0x0000000c05117836 */ /* 0x040fe40000000000 */
[----:B------:R-:W-:Y:S02]  /*5820*/  VIADD R7, R5, 0x10 ;  /* 0x0000001005077836 */ /* 0x000fe40000000000 */
[----:B------:R-:W-:Y:S02]  /*5830*/  VIADD R234, R237, 0x6 ;  /* 0x00000006edea7836 */ /* 0x000fe40000000000 */
[C---:B------:R-:W-:Y:S02]  /*5840*/  VIADD R20, R5.reuse, 0x14 ;  /* 0x0000001405147836 */ /* 0x040fe40000000000 */
[C---:B------:R-:W-:Y:S02]  /*5850*/  VIADD R17, R5.reuse, 0x18 ;  /* 0x0000001805117836 */ /* 0x040fe40000000000 */
[----:B---3--:R-:W-:-:S07]  /*5860*/  VIADD R7, R5, 0x1c ;  /* 0x0000001c05077836 */ /* 0x008fce0000000000 */
.L_x_6261:
[----:B------:R-:W-:Y:S01]  /*5870*/  ISETP.NE.AND P0, PT, R231, 0x3, PT ;  /* 0x00000003e700780c */ /* 0x000fe20003f05270 */
[----:B------:R-:W-:-:S12]  /*5880*/  YIELD ;  /* 0x0000000000007946 */ /* 0x000fd80003800000 */
[----:B------:R-:W-:Y:S05]  /*5890*/  @!P0 BRA `(.L_x_6251) ;  /* 0x0000000000048947 */ /* 0x000fea0003800000 */
[----:B------:R-:W-:Y:S01]  /*58a0*/  BPT.TRAP 0x1 ;  /* 0x000000040000795c */ /* 0x000fe20000300000 */
.L_x_6251:
[----:B------:R-:W-:Y:S01]  /*58b0*/  IMAD R7, R0, 0x8, R236 ;  /* 0x0000000800077824 */ /* 0x000fe200078e02ec */
[----:B------:R-:W-:-:S04]  /*58c0*/  SHF.L.U32 R20, R4, 0x1f, RZ ;  /* 0x0000001f04147819 */ /* 0x000fc800000006ff */
[----:B------:R1:W2:Y:S01]  /*58d0*/  SYNCS.PHASECHK.TRANS64.TRYWAIT P1, [R7+URZ+0x30c10], R20 ;  /* 0x030c1014070075a7 */ /* 0x0002a2000802017f */
[----:B------:R-:W-:Y:S05]  /*58e0*/  @!P0 BRA `(.L_x_6252) ;  /* 0x0000000000048947 */ /* 0x000fea0003800000 */
[----:B------:R-:W-:Y:S01]  /*58f0*/  BPT.TRAP 0x1 ;  /* 0x000000040000795c */ /* 0x000fe20000300000 */
.L_x_6252:
[----:B------:R-:W-:-:S05]  /*5900*/  VIADD R8, R236, 0x10000 ;  /* 0x00010000ec087836 */ /* 0x000fca0000000000 */
[----:B------:R-:W-:-:S04]  /*5910*/  SHF.R.U32.HI R8, RZ, 0x4, R8 ;  /* 0x00000004ff087819 */ /* 0x000fc80000011608 */
[----:B------:R-:W-:-:S04]  /*5920*/  LOP3.LUT R8, R8, 0x3fff, RZ, 0xc0, !PT ;  /* 0x00003fff08087812 */ /* 0x000fc800078ec0ff */
[----:B------:R-:W-:Y:S01]  /*5930*/  LOP3.LUT R9, R8, 0x10000, RZ, 0xfc, !PT ;  /* 0x0001000008097812 */ /* 0x000fe200078efcff */
[----:B--2---:R-:W-:Y:S06]  /*5940*/  @P1 BRA `(.L_x_6253) ;  /* 0x0000000000081947 */ /* 0x004fec0003800000 */
[----:B------:R-:W2:Y:S02]  /*5950*/  SYNCS.PHASECHK.TRANS64.TRYWAIT P1, [R7+URZ+0x30c10], R20 ;  /* 0x030c1014070075a7 */ /* 0x000ea4000802017f */
[----:B--2---:R-:W-:Y:S05]  /*5960*/  @!P1 BRA `(.L_x_6254) ;  /* 0x0000008000ac9947 */ /* 0x004fea0003800000 */
.L_x_6253:
        /* <DEDUP_REMOVED lines=63> */
.L_x_6255:
[----:B------:R1:W1:Y:S01]  /*5d60*/  SYNCS.PHASECHK.TRANS64.TRYWAIT P1, [R7+URZ+0x30c30], R20 ;  /* 0x030c3014070075a7 */ /* 0x000262000802017f */
[----:B------:R-:W-:Y:S05]  /*5d70*/  @!P0 BRA `(.L_x_6256) ;  /* 0x0000000000048947 */ /* 0x000fea0003800000 */
[----:B------:R-:W-:Y:S01]  /*5d80*/  BPT.TRAP 0x1 ;  /* 0x000000040000795c */ /* 0x000fe20000300000 */
.L_x_6256:
        /* <DEDUP_REMOVED lines=8> */
.L_x_6257:
        /* <DEDUP_REMOVED lines=342> */
[----:B------:R-:W-:-:S07]  /*7370*/  F2FP.BF16.F32.PACK_AB R87, R26, R25 ;  /* 0x000000191a57723e */ /* 0x000fce00000010ff */
[----:B------:R-:W3:Y:S01]  /*7380*/  MUFU.EX2 R17, R17 ;  /* 0x0000001100117308 */ /* 0x000ee20000000800 */
[----:B----4-:R-:W-:-:S07]  /*7390*/  FADD.FTZ R122, R68, -R36 ;  /* 0x80000024447a7221 */ /* 0x010fce0000010000 */
        /* <DEDUP_REMOVED lines=8> */
[----:B------:R-:W4:Y:S08]  /*7420*/  MUFU.EX2 R89, R89 ;  /* 0x0000005900597308 */ /* 0x000f300000000800 */
        /* <DEDUP_REMOVED lines=9> */
[----:B--2---:R-:W-:-:S07]  /*74c0*/  FMUL.FTZ R38, R13, R38 ;  /* 0x000000260d267220 */ /* 0x004fce0000410000 */
[----:B------:R-:W2:Y:S01]  /*74d0*/  MUFU.EX2 R110, R110 ;  /* 0x0000006e006e7308 */ /* 0x000ea20000000800 */
[----:B-1----:R-:W-:Y:S01]  /*74e0*/  FADD.FTZ R121, R67, -R134 ;  /* 0x8000008643797221 */ /* 0x002fe20000010000 */
[----:B------:R-:W-:Y:S01]  /*74f0*/  FADD.FTZ R67, R70, -R36 ;  /* 0x8000002446437221 */ /* 0x000fe20000010000 */
[----:B------:R-:W-:-:S05]  /*7500*/  FADD.FTZ R70, R69, -R217 ;  /* 0x800000d945467221 */ /* 0x000fca0000010000 */
[----:B------:R-:W1:Y:S01]  /*7510*/  MUFU.EX2 R112, R112 ;  /* 0x0000007000707308 */ /* 0x000e620000000800 */
[----:B------:R-:W-:Y:S01]  /*7520*/  FMUL.FTZ R39, R15, R39 ;  /* 0x000000270f277220 */ /* 0x000fe20000410000 */
[----:B-----5:R-:W-:-:S06]  /*7530*/  FMUL.FTZ R60, R101, R60 ;  /* 0x0000003c653c7220 */ /* 0x020fcc0000410000 */
[----:B------:R5:W1:Y:S01]  /*7540*/  MUFU.EX2 R33, R123 ;  /* 0x0000007b00217308 */ /* 0x000a620000000800 */
[----:B------:R-:W-:Y:S01]  /*7550*/  FMUL.FTZ R61, R103, R61 ;  /* 0x0000003d673d7220 */ /* 0x000fe20000410000 */
[----:B------:R-:W-:Y:S01]  /*7560*/  FMUL.FTZ R62, R102, R62 ;  /* 0x0000003e663e7220 */ /* 0x000fe20000410000 */
[----:B---3--:R-:W-:-:S05]  /*7570*/  FMUL.FTZ R63, R104, R63 ;  /* 0x0000003f683f7220 */ /* 0x008fca0000410000 */
[----:B------:R3:W1:Y:S01]  /*7580*/  MUFU.EX2 R36, R120 ;  /* 0x0000007800247308 */ /* 0x0006620000000800 */
[----:B------:R-:W-:Y:S01]  /*7590*/  FMUL.FTZ R64, R105, R64 ;  /* 0x0000004069407220 */ /* 0x000fe20000410000 */
[----:B------:R-:W-:Y:S01]  /*75a0*/  FMUL.FTZ R26, R108, R121 ;  /* 0x000000796c1a7220 */ /* 0x000fe20000410000 */
[----:B------:R-:W-:-:S05]  /*75b0*/  FMUL.FTZ R66, R109, R122 ;  /* 0x0000007a6d427220 */ /* 0x000fca0000410000 */
[----:B------:R-:W1:Y:S01]  /*75c0*/  MUFU.EX2 R119, R119 ;  /* 0x0000007700777308 */ /* 0x000e620000000800 */
[----:B------:R-:W-:Y:S01]  /*75d0*/  FMUL.FTZ R27, R111, R70 ;  /* 0x000000466f1b7220 */ /* 0x000fe20000410000 */
[----:B-----5:R-:W-:-:S06]  /*75e0*/  FADD.FTZ R123, R72, -R125 ;  /* 0x8000007d487b7221 */ /* 0x020fcc0000010000 */
        /* <DEDUP_REMOVED lines=14> */
[----:B------:R-:W-:Y:S01]  /*76d0*/  FADD.FTZ R144, R84, -R145 ;  /* 0x8000009154907221 */ /* 0x000fe20000010000 */
[----:B---3--:R-:W-:Y:S01]  /*76e0*/  FADD.FTZ R120, R71, -R217 ;  /* 0x800000d947787221 */ /* 0x008fe20000010000 */
        /* <DEDUP_REMOVED lines=47> */
[----:B--2---:R-:W-:Y:S01]  /*79e0*/  FMUL.FTZ R67, R110, R67 ;  /* 0x000000436e437220 */ /* 0x004fe20000410000 */
[----:B------:R-:W-:Y:S01]  /*79f0*/  F2FP.BF16.F32.PACK_AB R86, R130, R86 ;  /* 0x000000568256723e */ /* 0x000fe200000010ff */
[----:B-1----:R-:W-:Y:S01]  /*7a00*/  FMUL.FTZ R120, R112, R120 ;  /* 0x0000007870787220 */ /* 0x002fe20000410000 */
        /* <DEDUP_REMOVED lines=180> */
.L_x_6259:
        /* <DEDUP_REMOVED lines=70> */
.L_x_6260:
[----:B--2---:R-:W2:Y:S01]  /*89b0*/  LDL R8, [R1+0x44] ;  /* 0x0000440001087983 */ /* 0x004ea20000100800 */
[----:B------:R-:W-:Y:S02]  /*89c0*/  VIADD R16, R16, 0x1 ;  /* 0x0000000110107836 */ /* 0x000fe40000000000 */
        /* <DEDUP_REMOVED lines=10> */
.L_x_6250:
        /* <DEDUP_REMOVED lines=34> */
.L_x_6230:
        /* <DEDUP_REMOVED lines=13> */
[----:B------:R-:W-:Y:S02]  /*8d60*/  IMAD.U32 R6, RZ, RZ, UR6 ;  /* 0x00000006ff067e24 */ /* 0x000fe4000f8e00ff */
[----:B------:R-:W-:Y:S02]  /*8d70*/  IMAD.U32 R7, RZ, RZ, UR7 ;  /* 0x00000007ff077e24 */ /* 0x000fe4000f8e00ff */
[----:B------:R-:W-:-:S02]  /*8d80*/  IMAD.U32 R10, RZ, RZ, UR4 ;  /* 0x00000004ff0a7e24 */ /* 0x000fc4000f8e00ff */
[----:B---3--:R-:W-:Y:S02]  /*8d90*/  IMAD.U32 R11, RZ, RZ, UR5 ;  /* 0x00000005ff0b7e24 */ /* 0x008fe4000f8e00ff */
[----:B------:R-:W-:Y:S02]  /*8da0*/  IMAD.MOV.U32 R8, RZ, RZ, 0x70 ;  /* 0x00000070ff087424 */ /* 0x000fe400078e00ff */
[----:B------:R-:W-:Y:S02]  /*8db0*/  IMAD.MOV.U32 R12, RZ, RZ, 0x1 ;  /* 0x00000001ff0c7424 */ /* 0x000fe400078e00ff */
[----:B-12---:R-:W-:-:S07]  /*8dc0*/  IMAD.MOV.U32 R13, RZ, RZ, RZ ;  /* 0x000000ffff0d7224 */ /* 0x006fce00078e00ff */
[----:B------:R-:W-:-:S07]  /*8dd0*/  LEPC R20, `(.L_x_6263) ;  /* 0x000000001014794e */ /* 0x000fce0000000000 */
[----:B----4-:R-:W-:Y:S05]  /*8de0*/  CALL.ABS.NOINC R2 ;  /* 0x0000000002007343 */ /* 0x010fea0003c00000 */
.L_x_6263:
        /* <DEDUP_REMOVED lines=19> */
.L_x_6264:
        /* <DEDUP_REMOVED lines=18> */
.L_x_6265:
        /* <DEDUP_REMOVED lines=18> */
.L_x_6266:
        /* <DEDUP_REMOVED lines=95> */
[----:B--2---:R-:W-:Y:S02]  /*9750*/  UMOV UR40, UR6 ;  /* 0x0000000600287c82 */ /* 0x004fe40008000000 */
[----:B------:R2:W-:Y:S02]  /*9760*/  UTMASTG.4D [UR40], [UR8] ;  /* 0x00000028080073b5 */ /* 0x0005e40008018000 */
[----:B--2---:R0:W-:Y:S02]  /*9770*/  UTMACMDFLUSH ;  /* 0x00000000000079b7 */ /* 0x0041e40000000000 */
.L_x_6268:
[----:B------:R-:W-:Y:S05]  /*9780*/  BSYNC B0 ;  /* 0x0000000000007941 */ /* 0x000fea0003800000 */
.L_x_6267:
[----:B------:R-:W-:-:S04]  /*9790*/  DEPBAR.LE SB0, 0x0 ;  /* 0x000080000000791a */ /* 0x000fc80000000000 */
[----:B------:R-:W-:Y:S05]  /*97a0*/  BRA `(.L_x_6229) ;  /* 0x0000004000bc7947 */ /* 0x000fea0003800000 */
.L_x_6262:
[----:B------:R-:W2:Y:S01]  /*97b0*/  S2R R0, SR_TID.X ;  /* 0x0000000000007919 */ /* 0x000ea20000002100 */
[----:B------:R-:W4:Y:S01]  /*97c0*/  LDC.64 R6, c[0x0][0x820] ;  /* 0x00020800ff067b82 */ /* 0x000f220000000a00 */
[----:B------:R-:W-:Y:S01]  /*97d0*/  IMAD.U32 R9, RZ, RZ, UR43 ;  /* 0x0000002bff097e24 */ /* 0x000fe2000f8e00ff */
[----:B------:R-:W-:Y:S01]  /*97e0*/  ULOP3.LUT UR4, URZ, UR38, URZ, 0x33, !UPT ;  /* 0x000000263f047292 */ /* 0x000fe2000f8e333f */
[----:B------:R-:W-:Y:S01]  /*97f0*/  IMAD.U32 R25, RZ, RZ, UR44 ;  /* 0x0000002cff197e24 */ /* 0x000fe2000f8e00ff */
[----:B------:R-:W-:Y:S02]  /*9800*/  BSSY B0, `(.L_x_6269) ;  /* 0x0000036000007945 */ /* 0x000fe40003800000 */
[----:B------:R-:W-:Y:S02]  /*9810*/  SHF.R.S32.HI R9, RZ, 0x1f, R9 ;  /* 0x0000001fff097819 */ /* 0x000fe40000011409 */
[----:B------:R-:W3:Y:S01]  /*9820*/  LDC.64 R18, c[0x0][0x808] ;  /* 0x00020200ff127b82 */ /* 0x000ee20000000a00 */
[----:B------:R-:W-:-:S07]  /*9830*/  SHF.R.S32.HI R25, RZ, 0x1f, R25 ;  /* 0x0000001fff197819 */ /* 0x000fce0000011419 */
[----:B------:R-:W5:Y:S08]  /*9840*/  LDC.64 R14, c[0x0][0x828] ;  /* 0x00020a00ff0e7b82 */ /* 0x000f700000000a00 */
[----:B------:R-:W1:Y:S01]  /*9850*/  LDC R10, c[0x0][0xb2c] ;  /* 0x0002cb00ff0a7b82 */ /* 0x000e620000000800 */
[----:B--2---:R-:W-:-:S07]  /*9860*/  VIADD R3, R0, 0xffffff80 ;  /* 0xffffff8000037836 */ /* 0x004fce0000000000 */
[----:B------:R-:W2:Y:S01]  /*9870*/  LDC.64 R16, c[0x0][0x850] ;  /* 0x00021400ff107b82 */ /* 0x000ea20000000a00 */
[----:B---3--:R-:W-:Y:S01]  /*9880*/  VIADD R11, R18, -UR42 ;  /* 0x8000002a120b7c36 */ /* 0x008fe20008000000 */
[----:B------:R-:W-:-:S04]  /*9890*/  SHF.R.S32.HI R0, RZ, 0x1f, R3 ;  /* 0x0000001fff007819 */ /* 0x000fc80000011403 */
[----:B------:R-:W-:Y:S02]  /*98a0*/  LEA.HI R8, R0, R3, RZ, 0x3 ;  /* 0x0000000300087211 */ /* 0x000fe400078f18ff */
[----:B------:R-:W3:Y:S02]  /*98b0*/  LDC R23, c[0x0][0x83c] ;  /* 0x00020f00ff177b82 */ /* 0x000ee40000000800 */
[----:B------:R-:W-:-:S05]  /*98c0*/  LOP3.LUT R0, R8, 0x1ffffff8, RZ, 0xc0, !PT ;  /* 0x1ffffff808007812 */ /* 0x000fca00078ec0ff */
[----:B------:R-:W-:Y:S01]  /*98d0*/  IMAD.IADD R0, R3, 0x1, -R0 ;  /* 0x0000000103007824 */ /* 0x000fe200078e0a00 */
[----:B------:R-:W3:Y:S03]  /*98e0*/  LDC.64 R20, c[0x0][0x858] ;  /* 0x00021600ff147b82 */ /* 0x000ee60000000a00 */
[----:B------:R-:W-:Y:S02]  /*98f0*/  IMAD.SHL.U32 R4, R0, 0x8, RZ ;  /* 0x0000000800047824 */ /* 0x000fe400078e00ff */
[----:B----4-:R-:W-:-:S03]  /*9900*/  IMAD R0, R9, R6, RZ ;  /* 0x0000000609007224 */ /* 0x010fc600078e02ff */
[----:B------:R-:W-:Y:S01]  /*9910*/  SHF.R.S32.HI R5, RZ, 0x1f, R4 ;  /* 0x0000001fff057819 */ /* 0x000fe20000011404 */
[----:B------:R-:W-:Y:S02]  /*9920*/  IMAD R7, R7, UR43, R0 ;  /* 0x0000002b07077c24 */ /* 0x000fe4000f8e0200 */
[----:B-----5:R-:W-:Y:S02]  /*9930*/  IMAD R0, R25, R14, RZ ;  /* 0x0000000e19007224 */ /* 0x020fe400078e02ff */
[----:B------:R-:W-:-:S04]  /*9940*/  IMAD.WIDE.U32 R2, R6, UR43, R4 ;  /* 0x0000002b06027c25 */ /* 0x000fc8000f8e0004 */
[----:B------:R-:W-:Y:S01]  /*9950*/  IMAD.MOV.U32 R6, RZ, RZ, R2 ;  /* 0x000000ffff067224 */ /* 0x000fe200078e0002 */
[----:B------:R-:W-:Y:S01]  /*9960*/  SHF.R.S32.HI R2, RZ, 0x3, R8 ;  /* 0x00000003ff027819 */ /* 0x000fe20000011408 */
[----:B------:R-:W-:Y:S02]  /*9970*/  IMAD.IADD R7, R3, 0x1, R7 ;  /* 0x0000000103077824 */ /* 0x000fe400078e0207 */
[----:B------:R-:W-:Y:S01]  /*9980*/  IMAD R15, R15, UR44, R0 ;  /* 0x0000002c0f0f7c24 */ /* 0x000fe2000f8e0200 */
[C---:B------:R-:W-:Y:S01]  /*9990*/  ISETP.GE.AND P2, PT, R2.reuse, R11, PT ;  /* 0x0000000b0200720c */ /* 0x040fe20003f46270 */
[C---:B------:R-:W-:Y:S02]  /*99a0*/  VIADD R3, R2.reuse, 0x40 ;  /* 0x0000004002037836 */ /* 0x040fe40000000000 */
[----:B------:R-:W-:Y:S01]  /*99b0*/  VIADD R0, R2, 0x20 ;  /* 0x0000002002007836 */ /* 0x000fe20000000000 */
[----:B------:R-:W-:Y:S01]  /*99c0*/  ISETP.GE.OR P6, PT, R4, R19, P2 ;  /* 0x000000130400720c */ /* 0x000fe200017c6670 */
[----:B------:R-:W-:Y:S01]  /*99d0*/  VIADD R8, R2, 0x60 ;  /* 0x0000006002087836 */ /* 0x000fe20000000000 */
[-C--:B------:R-:W-:Y:S01]  /*99e0*/  ISETP.GE.AND P0, PT, R3, R11.reuse, PT ;  /* 0x0000000b0300720c */ /* 0x080fe20003f06270 */
[----:B-1----:R-:W-:Y:S01]  /*99f0*/  IMAD.WIDE.U32 R12, R14, UR44, R6 ;  /* 0x0000002c0e0c7c25 */ /* 0x002fe2000f8e0006 */
[----:B------:R-:W-:-:S02]  /*9a00*/  ISETP.GE.AND P3, PT, R0, R11, PT ;  /* 0x0000000b0000720c */ /* 0x000fc40003f66270 */
[----:B------:R-:W-:Y:S01]  /*9a10*/  ISETP.GE.AND P1, PT, R8, R11, PT ;  /* 0x0000000b0800720c */ /* 0x000fe20003f26270 */
[----:B------:R-:W-:Y:S01]  /*9a20*/  VIADD R11, R10, UR4 ;  /* 0x000000040a0b7c36 */ /* 0x000fe20008000000 */
[----:B------:R-:W-:Y:S01]  /*9a30*/  SHF.R.S32.HI R3, RZ, 0x1f, R2 ;  /* 0x0000001fff037819 */ /* 0x000fe20000011402 */
[----:B--2---:R-:W-:Y:S01]  /*9a40*/  IMAD R0, R9, R16, RZ ;  /* 0x0000001009007224 */ /* 0x004fe200078e02ff */
[-C--:B------:R-:W-:Y:S01]  /*9a50*/  ISETP.GE.OR P4, PT, R4, R19.reuse, P3 ;  /* 0x000000130400720c */ /* 0x080fe20001f86670 */
[----:B------:R-:W-:Y:S01]  /*9a60*/  IMAD.WIDE.U32 R8, R16, UR43, R4 ;  /* 0x0000002b10087c25 */ /* 0x000fe2000f8e0004 */
[----:B------:R-:W-:-:S03]  /*9a70*/  ISETP.GE.OR P5, PT, R4, R19, P0 ;  /* 0x000000130400720c */ /* 0x000fc600007a6670 */
[----:B------:R-:W-:-:S04]  /*9a80*/  IMAD.WIDE R10, R11, 0x80, R2 ;  /* 0x000000800b0a7825 */ /* 0x000fc800078e0202 */
[----:B------:R-:W-:Y:S02]  /*9a90*/  IMAD R17, R17, UR43, R0 ;  /* 0x0000002b11117c24 */ /* 0x000fe4000f8e0200 */
[----:B------:R-:W-:Y:S01]  /*9aa0*/  IMAD.IADD R7, R13, 0x1, R15 ;  /* 0x000000010d077824 */ /* 0x000fe200078e020f */
[----:B---3--:R-:W-:Y:S06]  /*9ab0*/  @P6 BRA `(.L_x_6270) ;  /* 0x0000000000286947 */ /* 0x008fec0003800000 */
        /* <DEDUP_REMOVED lines=10> */
.L_x_6270:
[----:B------:R-:W-:Y:S05]  /*9b60*/  BSYNC B0 ;  /* 0x0000000000007941 */ /* 0x000fea0003800000 */
.L_x_6269:
        /* <DEDUP_REMOVED lines=24> */
.L_x_6272:
[----:B------:R-:W-:Y:S05]  /*9cf0*/  BSYNC B0 ;  /* 0x0000000000007941 */ /* 0x000fea0003800000 */
.L_x_6271:
        /* <DEDUP_REMOVED lines=15> */
.L_x_6274:
[----:B------:R-:W-:Y:S05]  /*9df0*/  BSYNC B0 ;  /* 0x0000000000007941 */ /* 0x000fea0003800000 */
.L_x_6273:
        /* <DEDUP_REMOVED lines=15> */
.L_x_6276:
[----:B------:R-:W-:Y:S05]  /*9ef0*/  BSYNC B0 ;  /* 0x0000000000007941 */ /* 0x000fea0003800000 */
.L_x_6275:
[----:B------:R-:W-:Y:S01]  /*9f00*/  BSSY B0, `(.L_x_6277) ;  /* 0x000000d000007945 */ /* 0x000fe20003800000 */
[----:B-123--:R-:W-:-:S03]  /*9f10*/  IMAD.IADD R5, R9, 0x1, R15 ;  /* 0x0000000109057824 */ /* 0x00efc600078e020f */
[----:B------:R-:W-:Y:S05]  /*9f20*/  @P2 BRA `(.L_x_6278) ;  /* 0x0000000000282947 */ /* 0x000fea0003800000 */
        /* <DEDUP_REMOVED lines=10> */
.L_x_6278:
[----:B------:R-:W-:Y:S05]  /*9fd0*/  BSYNC B0 ;  /* 0x0000000000007941 */ /* 0x000fea0003800000 */
.L_x_6277:
        /* <DEDUP_REMOVED lines=15> */
.L_x_6280:
[----:B------:R-:W-:Y:S05]  /*a0d0*/  BSYNC B0 ;  /* 0x0000000000007941 */ /* 0x000fea0003800000 */
.L_x_6279:
        /* <DEDUP_REMOVED lines=15> */
.L_x_6282:
[----:B------:R-:W-:Y:S05]  /*a1d0*/  BSYNC B0 ;  /* 0x0000000000007941 */ /* 0x000fea0003800000 */
.L_x_6281:
[----:B------:R-:W-:Y:S05]  /*a1e0*/  @P1 BRA `(.L_x_6229) ;  /* 0x00000038002c1947 */ /* 0x000fea0003800000 */
[----:B-123--:R-:W-:Y:S01]  /*a1f0*/  IADD3 R7, P0, R10, 0x60, RZ ;  /* 0x000000600a077810 */ /* 0x00efe20007f1e0ff */
        /* <DEDUP_REMOVED lines=13> */
.L_x_6225:
        /* <DEDUP_REMOVED lines=29> */
.L_x_6284:
[----:B------:R-:W-:Y:S01]  /*a4a0*/  ULDC UR9, c[0x0][0xb44] ;  /* 0x0002d10000097ab9 */ /* 0x000fe20000000800 */
[----:B------:R-:W-:Y:S01]  /*a4b0*/  UMOV UR7, UR8 ;  /* 0x0000000800077c82 */ /* 0x000fe20008000000 */
[----:B------:R-:W-:-:S11]  /*a4c0*/  UISETP.NE.AND UP0, UPT, UR9, 0x1, UPT ;  /* 0x000000010900788c */ /* 0x000fd6000bf05270 */
[----:B------:R-:W-:Y:S02]  /*a4d0*/  @UP0 ULDC.64 UR10, c[0x0][0xb48] ;  /* 0x0002d200000a0ab9 */ /* 0x000fe40000000a00 */
[----:B------:R-:W-:-:S04]  /*a4e0*/  UIMAD.WIDE.U32 UR4, UR8, UR10, URZ ;  /* 0x0000000a080472a5 */ /* 0x000fc8000f8e003f */
[----:B------:R-:W-:-:S04]  /*a4f0*/  @UP0 USHF.R.U32.HI UR7, URZ, UR11, UR5 ;  /* 0x0000000b3f070299 */ /* 0x000fc80008011605 */
[----:B------:R-:W-:-:S12]  /*a500*/  UIMAD UR4, UR7, UR9, URZ ;  /* 0x00000009070472a4 */ /* 0x000fd8000f8e023f */
.L_x_6285:
        /* <DEDUP_REMOVED lines=22> */
[----:B------:R-:W-:-:S04]  /*a670*/  UIADD3 UR4, -UR5, UR4, -UR16 ;  /* 0x0000000405047290 */ /* 0x000fc8000fffe910 */
        /* <DEDUP_REMOVED lines=54> */
[----:B------:R-:W-:-:S04]  /*a9e0*/  ULEA UR4, UR8, UR12, 0x7 ;  /* 0x0000000c08047291 */ /* 0x000fc8000f8e383f */
[----:B------:R-:W-:-:S04]  /*a9f0*/  USHF.R.S32.HI UR10, URZ, 0x1f, UR4 ;  /* 0x0000001f3f0a7899 */ /* 0x000fc80008011404 */
[----:B------:R-:W-:-:S04]  /*aa00*/  ULEA.HI UR10, UR10, UR4, URZ, 0x7 ;  /* 0x000000040a0a7291 */ /* 0x000fc8000f8f383f */
[----:B------:R-:W-:-:S04]  /*aa10*/  USHF.R.S32.HI UR10, URZ, 0x7, UR10 ;  /* 0x000000073f0a7899 */ /* 0x000fc8000801140a */
[----:B------:R-:W-:-:S04]  /*aa20*/  UISETP.LT.AND UP0, UPT, UR16, UR10, UPT ;  /* 0x0000000a1000728c */ /* 0x000fc8000bf01270 */
[----:B------:R-:W-:-:S06]  /*aa30*/  USEL UR10, UR16, UR10, UP0 ;  /* 0x0000000a100a7287 */ /* 0x000fcc0008000000 */
[----:B------:R-:W-:-:S07]  /*aa40*/  VIADD R5, R8, UR10 ;  /* 0x0000000a08057c36 */ /* 0x000fce0008000000 */
.L_x_6289:
[----:B------:R-:W2:Y:S04]  /*aa50*/  LDG.E.STRONG.GPU R4, desc[UR36][R2.64] ;  /* 0x0000002402047981 */ /* 0x000ea8000c1ef900 */
[----:B--2---:R-:W-:Y:S01]  /*aa60*/  CCTL.IVALL ;  /* 0x00000000ff00798f */ /* 0x004fe20002000000 */
[----:B------:R-:W-:Y:S05]  /*aa70*/  YIELD ;  /* 0x0000000000007946 */ /* 0x000fea0003800000 */
[----:B------:R-:W-:-:S13]  /*aa80*/  ISETP.NE.AND P1, PT, R4, R5, PT ;  /* 0x000000050400720c */ /* 0x000fda0003f25270 */
[----:B------:R-:W-:Y:S05]  /*aa90*/  @P1 BRA `(.L_x_6289) ;  /* 0xfffffffc00ec1947 */ /* 0x000fea000383ffff */
.L_x_6288:
[----:B------:R-:W-:Y:S05]  /*aaa0*/  BSYNC B0 ;  /* 0x0000000000007941 */ /* 0x000fea0003800000 */
.L_x_6287:
[----:B------:R-:W-:-:S03]  /*aab0*/  UMOV UR4, 0xffffffff ;  /* 0xffffffff00047882 */ /* 0x000fc60000000000 */
[----:B------:R-:W-:Y:S05]  /*aac0*/  BRA.DIV UR4, `(.L_x_6290) ;  /* 0x00000032047c7947 */ /* 0x000fea000b800000 */
[----:B------:R-:W-:Y:S01]  /*aad0*/  NOP ;  /* 0x0000000000007918 */ /* 0x000fe20000000000 */
.L_x_6359:
[----:B------:R-:W-:Y:S01]  /*aae0*/  IMAD.U32 R9, RZ, RZ, UR8 ;  /* 0x00000008ff097e24 */ /* 0x000fe2000f8e00ff */
[----:B------:R-:W-:Y:S05]  /*aaf0*/  WARPSYNC.ALL ;  /* 0x0000000000007948 */ /* 0x000fea0003800000 */
[----:B------:R-:W-:Y:S01]  /*ab00*/  BAR.SYNC.DEFER_BLOCKING 0xd, 0xa0 ;  /* 0x0342800000007b1d */ /* 0x000fe20000010000 */
[----:B------:R-:W-:-:S05]  /*ab10*/  IMAD.SHL.U32 R9, R9, 0x2000, RZ ;  /* 0x0000200009097824 */ /* 0x000fca00078e00ff */
        /* <DEDUP_REMOVED lines=18> */
.L_x_6292:
[----:B------:R-:W-:Y:S05]  /*ac40*/  BSYNC B0 ;  /* 0x0000000000007941 */ /* 0x000fea0003800000 */
.L_x_6291:
        /* <DEDUP_REMOVED lines=20> */
.L_x_6294:
[----:B------:R-:W-:Y:S05]  /*ad90*/  BSYNC B0 ;  /* 0x0000000000007941 */ /* 0x000fea0003800000 */
.L_x_6293:
[----:B------:R-:W-:Y:S06]  /*ada0*/  BAR.ARV 0xa, 0xa0 ;  /* 0x0282800000007b1d */ /* 0x000fec0000002000 */
[----:B------:R-:W-:Y:S04]  /*adb0*/  BSSY B0, `(.L_x_6295) ;  /* 0x0000003000007945 */ /* 0x000fe80003800000 */
[----:B------:R-:W-:Y:S05]  /*adc0*/  @!P0 BRA `(.L_x_6296) ;  /* 0x0000000000048947 */ /* 0x000fea0003800000 */
[----:B------:R-:W-:-:S04]  /*add0*/  DEPBAR.LE SB0, 0x0 ;  /* 0x000080000000791a */ /* 0x000fc80000000000 */
.L_x_6296:
[----:B------:R-:W-:Y:S05]  /*ade0*/  BSYNC B0 ;  /* 0x0000000000007941 */ /* 0x000fea0003800000 */
.L_x_6295:
        /* <DEDUP_REMOVED lines=19> */
.L_x_6298:
[----:B------:R-:W-:Y:S05]  /*af20*/  BSYNC B0 ;  /* 0x0000000000007941 */ /* 0x000fea0003800000 */
.L_x_6297:
[----:B------:R-:W-:Y:S01]  /*af30*/  UIADD3 UR17, UR8, 0x1, URZ ;  /* 0x0000000108117890 */ /* 0x000fe2000fffe03f */
[----:B------:R-:W-:Y:S11]  /*af40*/  BRA `(.L_x_6299) ;  /* 0x0000000000047947 */ /* 0x000ff60003800000 */
.L_x_6286:
[----:B------:R-:W-:-:S05]  /*af50*/  UMOV UR17, UR8 ;  /* 0x0000000800117c82 */ /* 0x000fca0008000000 */
.L_x_6299:
        /* <DEDUP_REMOVED lines=12> */
.L_x_6324:
        /* <DEDUP_REMOVED lines=18> */
.L_x_6302:
[----:B------:R-:W2:Y:S04]  /*b140*/  LDG.E.STRONG.GPU R4, desc[UR36][R2.64] ;  /* 0x0000002402047981 */ /* 0x000ea8000c1ef900 */
[----:B--2---:R-:W-:Y:S01]  /*b150*/  CCTL.IVALL ;  /* 0x00000000ff00798f */ /* 0x004fe20002000000 */
[----:B------:R-:W-:Y:S05]  /*b160*/  YIELD ;  /* 0x0000000000007946 */ /* 0x000fea0003800000 */
[----:B------:R-:W-:-:S13]  /*b170*/  ISETP.NE.AND P1, PT, R4, R5, PT ;  /* 0x000000050400720c */ /* 0x000fda0003f25270 */
[----:B------:R-:W-:Y:S05]  /*b180*/  @P1 BRA `(.L_x_6302) ;  /* 0xfffffffc00ec1947 */ /* 0x000fea000383ffff */
.L_x_6301:
[----:B------:R-:W-:Y:S05]  /*b190*/  BSYNC B0 ;  /* 0x0000000000007941 */ /* 0x000fea0003800000 */
.L_x_6300:
[----:B------:R-:W-:-:S03]  /*b1a0*/  UMOV UR18, 0xffffffff ;  /* 0xffffffff00127882 */ /* 0x000fc60000000000 */
[----:B------:R-:W-:Y:S05]  /*b1b0*/  BRA.DIV UR18, `(.L_x_6303) ;  /* 0x0000002a12dc7947 */ /* 0x000fea000b800000 */
[----:B------:R-:W-:Y:S01]  /*b1c0*/  NOP ;  /* 0x0000000000007918 */ /* 0x000fe20000000000 */
.L_x_6362:
        /* <DEDUP_REMOVED lines=17> */
[----:B------:R1:W-:Y:S02]  /*b2e0*/  UBLKRED.G.S.ADD.F32.RN [UR18], [UR24], UR26, desc[UR28] ;  /* 0x00001c12180073bb */ /* 0x0003e400080a141a */
[----:B-1----:R0:W-:Y:S02]  /*b2f0*/  UTMACMDFLUSH ;  /* 0x00000000000079b7 */ /* 0x0021e40000000000 */
.L_x_6305:
[----:B------:R-:W-:Y:S05]  /*b300*/  BSYNC B0 ;  /* 0x0000000000007941 */ /* 0x000fea0003800000 */
.L_x_6304:
        /* <DEDUP_REMOVED lines=15> */
.L_x_6307:
[----:B------:R-:W-:Y:S05]  /*b400*/  BSYNC B0 ;  /* 0x0000000000007941 */ /* 0x000fea0003800000 */
.L_x_6306:
[----:B------:R-:W-:Y:S06]  /*b410*/  BAR.ARV 0xa, 0xa0 ;  /* 0x0282800000007b1d */ /* 0x000fec0000002000 */
[----:B------:R-:W-:Y:S04]  /*b420*/  BSSY B0, `(.L_x_6308) ;  /* 0x0000003000007945 */ /* 0x000fe80003800000 */
[----:B------:R-:W-:Y:S05]  /*b430*/  @!P0 BRA `(.L_x_6309) ;  /* 0x0000000000048947 */ /* 0x000fea0003800000 */
[----:B------:R-:W-:-:S04]  /*b440*/  DEPBAR.LE SB0, 0x0 ;  /* 0x000080000000791a */ /* 0x000fc80000000000 */
.L_x_6309:
[----:B------:R-:W-:Y:S05]  /*b450*/  BSYNC B0 ;  /* 0x0000000000007941 */ /* 0x000fea0003800000 */
.L_x_6308:
        /* <DEDUP_REMOVED lines=19> */
.L_x_6311:
[----:B------:R-:W-:Y:S05]  /*b590*/  BSYNC B0 ;  /* 0x0000000000007941 */ /* 0x000fea0003800000 */
.L_x_6310:
        /* <DEDUP_REMOVED lines=10> */
[----:B------:R-:W-:-:S04]  /*b640*/  UIADD3 UR10, UR10, 0x80, URZ ;  /* 0x000000800a0a7890 */ /* 0x000fc8000fffe03f */
[----:B------:R-:W-:-:S04]  /*b650*/  USHF.R.S32.HI UR11, URZ, 0x1f, UR10 ;  /* 0x0000001f3f0b7899 */ /* 0x000fc8000801140a */
[----:B------:R-:W-:-:S04]  /*b660*/  ULEA.HI UR11, UR11, UR10, URZ, 0x7 ;  /* 0x0000000a0b0b7291 */ /* 0x000fc8000f8f383f */
[----:B------:R-:W-:-:S04]  /*b670*/  USHF.R.S32.HI UR11, URZ, 0x7, UR11 ;  /* 0x000000073f0b7899 */ /* 0x000fc8000801140b */
[----:B------:R-:W-:-:S04]  /*b680*/  UISETP.LT.AND UP0, UPT, UR16, UR11, UPT ;  /* 0x0000000b1000728c */ /* 0x000fc8000bf01270 */
[----:B------:R-:W-:-:S06]  /*b690*/  USEL UR11, UR16, UR11, UP0 ;  /* 0x0000000b100b7287 */ /* 0x000fcc0008000000 */
[----:B------:R-:W-:-:S07]  /*b6a0*/  VIADD R5, R8, UR11 ;  /* 0x0000000b08057c36 */ /* 0x000fce0008000000 */
.L_x_6314:
[----:B------:R-:W2:Y:S04]  /*b6b0*/  LDG.E.STRONG.GPU R4, desc[UR36][R2.64] ;  /* 0x0000002402047981 */ /* 0x000ea8000c1ef900 */
[----:B--2---:R-:W-:Y:S01]  /*b6c0*/  CCTL.IVALL ;  /* 0x00000000ff00798f */ /* 0x004fe20002000000 */
[----:B------:R-:W-:Y:S05]  /*b6d0*/  YIELD ;  /* 0x0000000000007946 */ /* 0x000fea0003800000 */
[----:B------:R-:W-:-:S13]  /*b6e0*/  ISETP.NE.AND P1, PT, R4, R5, PT ;  /* 0x000000050400720c */ /* 0x000fda0003f25270 */
[----:B------:R-:W-:Y:S05]  /*b6f0*/  @P1 BRA `(.L_x_6314) ;  /* 0xfffffffc00ec1947 */ /* 0x000fea000383ffff */
.L_x_6313:
[----:B------:R-:W-:Y:S05]  /*b700*/  BSYNC B0 ;  /* 0x0000000000007941 */ /* 0x000fea0003800000 */
.L_x_6312:
[----:B------:R-:W-:-:S03]  /*b710*/  UMOV UR10, 0xffffffff ;  /* 0xffffffff000a7882 */ /* 0x000fc60000000000 */
[----:B------:R-:W-:Y:S05]  /*b720*/  BRA.DIV UR10, `(.L_x_6315) ;  /* 0x000000260a9c7947 */ /* 0x000fea000b800000 */
[----:B------:R-:W-:Y:S01]  /*b730*/  NOP ;  /* 0x0000000000007918 */ /* 0x000fe20000000000 */
.L_x_6365:
        /* <DEDUP_REMOVED lines=15> */
.L_x_6317:
[----:B------:R-:W-:Y:S05]  /*b830*/  BSYNC B0 ;  /* 0x0000000000007941 */ /* 0x000fea0003800000 */
.L_x_6316:
        /* <DEDUP_REMOVED lines=15> */
.L_x_6319:
[----:B------:R-:W-:Y:S05]  /*b930*/  BSYNC B0 ;  /* 0x0000000000007941 */ /* 0x000fea0003800000 */
.L_x_6318:
[----:B------:R-:W-:Y:S06]  /*b940*/  BAR.ARV 0xa, 0xa0 ;  /* 0x0282800000007b1d */ /* 0x000fec0000002000 */
[----:B------:R-:W-:Y:S04]  /*b950*/  BSSY B0, `(.L_x_6320) ;  /* 0x0000003000007945 */ /* 0x000fe80003800000 */
[----:B------:R-:W-:Y:S05]  /*b960*/  @!P0 BRA `(.L_x_6321) ;  /* 0x0000000000048947 */ /* 0x000fea0003800000 */
[----:B------:R-:W-:-:S04]  /*b970*/  DEPBAR.LE SB0, 0x0 ;  /* 0x000080000000791a */ /* 0x000fc80000000000 */
.L_x_6321:
[----:B------:R-:W-:Y:S05]  /*b980*/  BSYNC B0 ;  /* 0x0000000000007941 */ /* 0x000fea0003800000 */
.L_x_6320:
        /* <DEDUP_REMOVED lines=19> */
.L_x_6323:
[----:B------:R-:W-:Y:S05]  /*bac0*/  BSYNC B0 ;  /* 0x0000000000007941 */ /* 0x000fea0003800000 */
.L_x_6322:
[----:B------:R-:W-:Y:S02]  /*bad0*/  UIADD3 UR17, UR17, 0x2, URZ ;  /* 0x0000000211117890 */ /* 0x000fe4000fffe03f */
[----:B------:R-:W-:Y:S02]  /*bae0*/  UIADD3 UR4, UR4, 0x4000, URZ ;  /* 0x0000400004047890 */ /* 0x000fe4000fffe03f */
[----:B------:R-:W-:-:S06]  /*baf0*/  UISETP.GE.AND UP0, UPT, UR17, UR5, UPT ;  /* 0x000000051100728c */ /* 0x000fcc000bf06270 */
[----:B------:R-:W-:-:S13]  /*bb00*/  PLOP3.LUT P1, PT, PT, PT, UP0, 0x80, 0x0 ;  /* 0x000000000000781c */ /* 0x000fda0003f2f008 */
[----:B------:R-:W-:Y:S05]  /*bb10*/  @!P1 BRA `(.L_x_6324) ;  /* 0xfffffff400409947 */ /* 0x000fea000383ffff */
[----:B------:R-:W-:Y:S05]  /*bb20*/  BRA `(.L_x_6229) ;  /* 0x0000001c00dc7947 */ /* 0x000fea0003800000 */
.L_x_6283:
        /* <DEDUP_REMOVED lines=21> */
.L_x_6325:
[----:B------:R-:W-:Y:S01]  /*bc80*/  ULDC UR9, c[0x0][0xb44] ;  /* 0x0002d10000097ab9 */ /* 0x000fe20000000800 */
[----:B------:R-:W-:Y:S01]  /*bc90*/  UMOV UR7, UR8 ;  /* 0x0000000800077c82 */ /* 0x000fe20008000000 */
[----:B------:R-:W-:-:S11]  /*bca0*/  UISETP.NE.AND UP0, UPT, UR9, 0x1, UPT ;  /* 0x000000010900788c */ /* 0x000fd6000bf05270 */
[----:B------:R-:W-:Y:S02]  /*bcb0*/  @UP0 ULDC.64 UR10, c[0x0][0xb48] ;  /* 0x0002d200000a0ab9 */ /* 0x000fe40000000a00 */
[----:B------:R-:W-:-:S04]  /*bcc0*/  UIMAD.WIDE.U32 UR4, UR8, UR10, URZ ;  /* 0x0000000a080472a5 */ /* 0x000fc8000f8e003f */
[----:B------:R-:W-:-:S04]  /*bcd0*/  @UP0 USHF.R.U32.HI UR7, URZ, UR11, UR5 ;  /* 0x0000000b3f070299 */ /* 0x000fc80008011605 */
[----:B------:R-:W-:-:S12]  /*bce0*/  UIMAD UR4, UR7, UR9, URZ ;  /* 0x00000009070472a4 */ /* 0x000fd8000f8e023f */
.L_x_6326:
        /* <DEDUP_REMOVED lines=20> */
[----:B------:R-:W2:Y:S01]  /*be30*/  LDC R2, c[0x0][0x290] ;  /* 0x0000a400ff027b82 */ /* 0x000ea20000000800 */
[----:B------:R-:W-:Y:S01]  /*be40*/  USHF.L.U32 UR11, UR7, 0x7, URZ ;  /* 0x00000007070b7899 */ /* 0x000fe2000800063f */
[----:B------:R-:W-:Y:S01]  /*be50*/  ULDC UR4, c[0x0][0x74c] ;  /* 0x0001d30000047ab9 */ /* 0x000fe20000000800 */
        /* <DEDUP_REMOVED lines=55> */
.L_x_6366:
        /* <DEDUP_REMOVED lines=12> */
.L_x_6330:
        /* <DEDUP_REMOVED lines=70> */
.L_x_6341:
[----:B------:R-:W-:-:S04]  /*c6f0*/  SHF.L.U32 R19, R10, 0x1f, RZ ;  /* 0x0000001f0a137819 */ /* 0x000fc800000006ff */
[----:B------:R-:W2:Y:S02]  /*c700*/  SYNCS.PHASECHK.TRANS64.TRYWAIT P1, [R0+URZ+0x30c40], R19 ;  /* 0x030c4013000075a7 */ /* 0x000ea4000802017f */
[----:B--2---:R-:W-:Y:S05]  /*c710*/  @!P1 BRA `(.L_x_6333) ;  /* 0x0000001400d09947 */ /* 0x004fea0003800000 */
.L_x_6367:
        /* <DEDUP_REMOVED lines=8> */
.L_x_6334:
        /* <DEDUP_REMOVED lines=30> */
.L_x_6368:
        /* <DEDUP_REMOVED lines=8> */
.L_x_6336:
        /* <DEDUP_REMOVED lines=30> */
.L_x_6369:
        /* <DEDUP_REMOVED lines=8> */
.L_x_6338:
        /* <DEDUP_REMOVED lines=25> */
.L_x_6371:
        /* <DEDUP_REMOVED lines=8> */
.L_x_6340:
        /* <DEDUP_REMOVED lines=28> */
.L_x_6332:
[----:B-1----:R-:W2:Y:S04]  /*d030*/  LDL.LU R4, [R1+0x10] ;  /* 0x0000100001047983 */ /* 0x002ea80000300800 */
[----:B------:R1:W5:Y:S01]  /*d040*/  LDL R5, [R1+0x14] ;  /* 0x0000140001057983 */ /* 0x0003620000100800 */
[----:B--2---:R-:W-:-:S13]  /*d050*/  ISETP.NE.AND P1, PT, R4, RZ, PT ;  /* 0x000000ff0400720c */ /* 0x004fda0003f25270 */
[----:B-1----:R-:W-:Y:S05]  /*d060*/  @!P1 BRA `(.L_x_6331) ;  /* 0x0000000400249947 */ /* 0x002fea0003800000 */
[----:B------:R-:W-:-:S04]  /*d070*/  SHF.L.U32 R14, R10, 0x1f, RZ ;  /* 0x0000001f0a0e7819 */ /* 0x000fc800000006ff */
[----:B------:R-:W1:Y:S02]  /*d080*/  SYNCS.PHASECHK.TRANS64.TRYWAIT P1, [R0+URZ+0x30c40], R14 ;  /* 0x030c400e000075a7 */ /* 0x000e64000802017f */
[----:B-1----:R-:W-:Y:S05]  /*d090*/  @!P1 BRA `(.L_x_6342) ;  /* 0x0000000c00c49947 */ /* 0x002fea0003800000 */
.L_x_6372:
        /* <DEDUP_REMOVED lines=8> */
.L_x_6343:
        /* <DEDUP_REMOVED lines=27> */
.L_x_6373:
        /* <DEDUP_REMOVED lines=8> */
.L_x_6345:
        /* <DEDUP_REMOVED lines=27> */
.L_x_6331:
        /* <DEDUP_REMOVED lines=8> */
.L_x_6374:
[----:B------:R-:W-:Y:S05]  /*d580*/  @P1 BRA `(.L_x_6347) ;  /* 0x0000000000181947 */ /* 0x000fea0003800000 */
[----:B------:R-:W4:Y:S01]  /*d590*/  S2R R2, SR_TID.X ;  /* 0x0000000000027919 */ /* 0x000f220000002100 */
[----:B---3--:R-:W-:-:S04]  /*d5a0*/  IMAD.MOV.U32 R3, RZ, RZ, 0x4200 ;  /* 0x00004200ff037424 */ /* 0x008fc800078e00ff */
[----:B------:R3:W-:Y:S01]  /*d5b0*/  SYNCS.ARRIVE.TRANS64 RZ, [R4+URZ+0x30c30], R3 ;  /* 0x030c300304ff79a7 */ /* 0x0007e2000800003f */
[----:B----4-:R-:W-:-:S13]  /*d5c0*/  LOP3.LUT P0, RZ, R2, 0x1f, RZ, 0xc0, !PT ;  /* 0x0000001f02ff7812 */ /* 0x010fda000780c0ff */
[----:B---3--:R-:W-:Y:S05]  /*d5d0*/  @!P0 BRA `(.L_x_6347) ;  /* 0x0000000000048947 */ /* 0x008fea0003800000 */
[----:B------:R-:W-:Y:S01]  /*d5e0*/  BPT.TRAP 0x1 ;  /* 0x000000040000795c */ /* 0x000fe20000300000 */
.L_x_6347:
        /* <DEDUP_REMOVED lines=37> */
.L_x_6328:
[----:B------:R-:W-:Y:S05]  /*d840*/  BSYNC B0 ;  /* 0x0000000000007941 */ /* 0x000fea0003800000 */
.L_x_6327:
[----:B------:R-:W-:-:S03]  /*d850*/  UMOV UR4, 0xffffffff ;  /* 0xffffffff00047882 */ /* 0x000fc60000000000 */
[----:B------:R-:W-:Y:S05]  /*d860*/  BRA.DIV UR4, `(.L_x_6348) ;  /* 0x0000000a040c7947 */ /* 0x000fea000b800000 */
[----:B------:R-:W-:-:S13]  /*d870*/  ELECT P6, URZ, PT ;  /* 0x00000000003f782f */ /* 0x000fda00038c0000 */
.L_x_6377:
[----:B------:R-:W-:Y:S05]  /*d880*/  @!P6 BRA `(.L_x_6229) ;  /* 0x000000000084e947 */ /* 0x000fea0003800000 */
[----:B------:R-:W2:Y:S02]  /*d890*/  LDL.LU R2, [R1+0x18] ;  /* 0x0000180001027983 */ /* 0x000ea40000300800 */
[----:B--2---:R-:W-:-:S04]  /*d8a0*/  LOP3.LUT R2, R2, 0x2, RZ, 0xfc, !PT ;  /* 0x0000000202027812 */ /* 0x004fc800078efcff */
[----:B------:R-:W-:-:S13]  /*d8b0*/  ISETP.NE.AND P2, PT, R2, 0x3, PT ;  /* 0x000000030200780c */ /* 0x000fda0003f45270 */
[----:B------:R-:W-:Y:S05]  /*d8c0*/  @!P2 BRA `(.L_x_6349) ;  /* 0x000000000004a947 */ /* 0x000fea0003800000 */
[----:B------:R-:W-:Y:S01]  /*d8d0*/  BPT.TRAP 0x1 ;  /* 0x000000040000795c */ /* 0x000fe20000300000 */
.L_x_6349:
        /* <DEDUP_REMOVED lines=15> */
.L_x_6378:
[----:B------:R-:W2:Y:S02]  /*d9d0*/  SYNCS.PHASECHK.TRANS64.TRYWAIT P0, [R3+URZ], R2 ;  /* 0x00000002030075a7 */ /* 0x000ea4000800017f */
[----:B--2---:R-:W-:Y:S05]  /*d9e0*/  @!P0 BRA `(.L_x_6351) ;  /* 0x0000000400e08947 */ /* 0x004fea0003800000 */
.L_x_6379:
[----:B------:R-:W-:Y:S05]  /*d9f0*/  @!P2 BRA `(.L_x_6352) ;  /* 0x000000000004a947 */ /* 0x000fea0003800000 */
[----:B------:R-:W-:Y:S01]  /*da00*/  BPT.TRAP 0x1 ;  /* 0x000000040000795c */ /* 0x000fe20000300000 */
.L_x_6352:
[----:B--2---:R-:W-:-:S04]  /*da10*/  VIADD R3, R8, 0x30c40 ;  /* 0x00030c4008037836 */ /* 0x004fc80000000000 */
[----:B------:R-:W-:-:S04]  /*da20*/  IMAD R5, R0, 0x8, R3 ;  /* 0x0000000800057824 */ /* 0x000fc800078e0203 */
[----:B------:R-:W2:Y:S02]  /*da30*/  SYNCS.PHASECHK.TRANS64.TRYWAIT P0, [R5+URZ], R4 ;  /* 0x00000004050075a7 */ /* 0x000ea4000800017f */
[----:B--2---:R-:W-:Y:S05]  /*da40*/  @!P0 BRA `(.L_x_6353) ;  /* 0x0000000400dc8947 */ /* 0x004fea0003800000 */
.L_x_6380:
[----:B------:R-:W-:-:S07]  /*da50*/  IMAD R3, R6, 0x8, R3 ;  /* 0x0000000806037824 */ /* 0x000fce00078e0203 */
.L_x_6354:
[----:B---3--:R3:W4:Y:S02]  /*da60*/  SYNCS.PHASECHK.TRANS64.TRYWAIT P0, [R3+URZ], R2 ;  /* 0x00000002030075a7 */ /* 0x008724000800017f */
[----:B----4-:R-:W-:Y:S05]  /*da70*/  @!P0 NANOSLEEP.SYNCS 0x989680 ;  /* 0x009896800000895d */ /* 0x010fea0003900000 */
[----:B------:R-:W4:Y:S02]  /*da80*/  @!P0 SYNCS.PHASECHK.TRANS64 P0, [R3+URZ], R2 ;  /* 0x00000002030085a7 */ /* 0x000f24000800007f */
[----:B----4-:R-:W-:Y:S05]  /*da90*/  @!P0 BRA `(.L_x_6354) ;  /* 0xfffffffc00f08947 */ /* 0x010fea000383ffff */
.L_x_6229:
[----:B------:R-:W-:Y:S05]  /*daa0*/  BSYNC B6 ;  /* 0x0000000000067941 */ /* 0x000fea0003800000 */
.L_x_6224:
[----:B------:R-:W-:Y:S05]  /*dab0*/  EXIT ;  /* 0x000000000000794d */ /* 0x000fea0003800000 */
.L_x_6235:
[----:B------:R-:W-:Y:S02]  /*dac0*/  IMAD.MOV.U32 R12, RZ, RZ, RZ ;  /* 0x000000ffff0c7224 */ /* 0x000fe400078e00ff */
[----:B------:R-:W-:Y:S02]  /*dad0*/  IMAD.MOV.U32 R11, RZ, RZ, 0x1f ;  /* 0x0000001fff0b7424 */ /* 0x000fe400078e00ff */
[----:B------:R-:W-:-:S07]  /*dae0*/  IMAD.MOV.U32 R15, RZ, RZ, -0x1 ;  /* 0xffffffffff0f7424 */ /* 0x000fce00078e00ff */
[----:B------:R-:W-:Y:S05]  /*daf0*/  WARPSYNC.COLLECTIVE R15, `(.L_x_6355) ;  /* 0x000000000f087348 */ /* 0x000fea0003c00000 */
[----:B------:R1:W2:Y:S02]  /*db00*/  SHFL.IDX P6, R14, R13, R12, R11 ;  /* 0x0000000c0d0e7389 */ /* 0x0002a400000c000b */
[----:B-12---:R-:W-:Y:S01]  /*db10*/  ENDCOLLECTIVE ;  /* 0x000000000000791b */ /* 0x006fe20003800000 */
.L_x_6355:
[----:B------:R-:W-:Y:S05]  /*db20*/  BRA `(.L_x_6356) ;  /* 0xffffff3400947947 */ /* 0x000fea000383ffff */
.L_x_6237:
[----:B---3--:R3:W4:Y:S02]  /*db30*/  SYNCS.PHASECHK.TRANS64.TRYWAIT P0, [R236+URZ+0x30c00], R11 ;  /* 0x030c000bec0075a7 */ /* 0x008724000800017f */
[----:B----4-:R-:W-:Y:S05]  /*db40*/  @!P0 NANOSLEEP.SYNCS 0x989680 ;  /* 0x009896800000895d */ /* 0x010fea0003900000 */
[----:B------:R-:W4:Y:S02]  /*db50*/  @!P0 SYNCS.PHASECHK.TRANS64 P0, [R236+URZ+0x30c00], R11 ;  /* 0x030c000bec0085a7 */ /* 0x000f24000800007f */
[----:B----4-:R-:W-:Y:S05]  /*db60*/  @!P0 BRA `(.L_x_6237) ;  /* 0xfffffffc00f08947 */ /* 0x010fea000383ffff */
[----:B------:R-:W-:Y:S05]  /*db70*/  BRA `(.L_x_6236) ;  /* 0xffffff3400c47947 */ /* 0x000fea000383ffff */
.L_x_6242:
[----:B--2---:R2:W3:Y:S02]  /*db80*/  SYNCS.PHASECHK.TRANS64.TRYWAIT P1, [R6+URZ+0x30c10], R17 ;  /* 0x030c1011060075a7 */ /* 0x0044e4000802017f */
[----:B---3--:R-:W-:Y:S05]  /*db90*/  @!P1 NANOSLEEP.SYNCS 0x989680 ;  /* 0x009896800000995d */ /* 0x008fea0003900000 */
[----:B------:R-:W3:Y:S02]  /*dba0*/  @!P1 SYNCS.PHASECHK.TRANS64 P1, [R6+URZ+0x30c10], R17 ;  /* 0x030c1011060095a7 */ /* 0x000ee4000802007f */
[----:B---3--:R-:W-:Y:S05]  /*dbb0*/  @!P1 BRA `(.L_x_6242) ;  /* 0xfffffffc00f09947 */ /* 0x008fea000383ffff */
[----:B------:R-:W-:Y:S05]  /*dbc0*/  BRA `(.L_x_6241) ;  /* 0xffffff40000c7947 */ /* 0x000fea000383ffff */
.L_x_6246:
[----:B------:R1:W1:Y:S02]  /*dbd0*/  SYNCS.PHASECHK.TRANS64.TRYWAIT P1, [R6+URZ+0x30c30], R17 ;  /* 0x030c3011060075a7 */ /* 0x000264000802017f */
[----:B-1----:R-:W-:Y:S05]  /*dbe0*/  @!P1 NANOSLEEP.SYNCS 0x989680 ;  /* 0x009896800000995d */ /* 0x002fea0003900000 */
[----:B------:R-:W1:Y:S02]  /*dbf0*/  @!P1 SYNCS.PHASECHK.TRANS64 P1, [R6+URZ+0x30c30], R17 ;  /* 0x030c3011060095a7 */ /* 0x000e64000802007f */
[----:B-1----:R-:W-:Y:S05]  /*dc00*/  @!P1 BRA `(.L_x_6246) ;  /* 0xfffffffc00f09947 */ /* 0x002fea000383ffff */
[----:B------:R-:W-:Y:S05]  /*dc10*/  BRA `(.L_x_6245) ;  /* 0xffffff4400287947 */ /* 0x000fea000383ffff */
.L_x_6254:
[----:B--2---:R2:W3:Y:S02]  /*dc20*/  SYNCS.PHASECHK.TRANS64.TRYWAIT P1, [R7+URZ+0x30c10], R20 ;  /* 0x030c1014070075a7 */ /* 0x0044e4000802017f */
[----:B---3--:R-:W-:Y:S05]  /*dc30*/  @!P1 NANOSLEEP.SYNCS 0x989680 ;  /* 0x009896800000995d */ /* 0x008fea0003900000 */
[----:B------:R-:W3:Y:S02]  /*dc40*/  @!P1 SYNCS.PHASECHK.TRANS64 P1, [R7+URZ+0x30c10], R20 ;  /* 0x030c1014070095a7 */ /* 0x000ee4000802007f */
[----:B---3--:R-:W-:Y:S05]  /*dc50*/  @!P1 BRA `(.L_x_6254) ;  /* 0xfffffffc00f09947 */ /* 0x008fea000383ffff */
[----:B------:R-:W-:Y:S05]  /*dc60*/  BRA `(.L_x_6253) ;  /* 0xffffff7c00407947 */ /* 0x000fea000383ffff */
.L_x_6258:
[----:B------:R1:W1:Y:S02]  /*dc70*/  SYNCS.PHASECHK.TRANS64.TRYWAIT P1, [R7+URZ+0x30c30], R20 ;  /* 0x030c3014070075a7 */ /* 0x000264000802017f */
[----:B-1----:R-:W-:Y:S05]  /*dc80*/  @!P1 NANOSLEEP.SYNCS 0x989680 ;  /* 0x009896800000995d */ /* 0x002fea0003900000 */
[----:B------:R-:W1:Y:S02]  /*dc90*/  @!P1 SYNCS.PHASECHK.TRANS64 P1, [R7+URZ+0x30c30], R20 ;  /* 0x030c3014070095a7 */ /* 0x000e64000802007f */
[----:B-1----:R-:W-:Y:S05]  /*dca0*/  @!P1 BRA `(.L_x_6258) ;  /* 0xfffffffc00f09947 */ /* 0x002fea000383ffff */
[----:B------:R-:W-:Y:S05]  /*dcb0*/  BRA `(.L_x_6257) ;  /* 0xffffff8000547947 */ /* 0x000fea000383ffff */
.L_x_6290:
[----:B------:R-:W-:Y:S01]  /*dcc0*/  BSSY B0, `(.L_x_6357) ;  /* 0x0000005000007945 */ /* 0x000fe20003800000 */
[----:B------:R-:W-:-:S07]  /*dcd0*/  IMAD.MOV.U32 R15, RZ, RZ, -0x1 ;  /* 0xffffffffff0f7424 */ /* 0x000fce00078e00ff */
[----:B------:R-:W-:Y:S05]  /*dce0*/  WARPSYNC.COLLECTIVE R15, `(.L_x_6358) ;  /* 0x000000000f087348 */ /* 0x000fea0003c00000 */
[----:B------:R-:W-:Y:S01]  /*dcf0*/  NOP ;  /* 0x0000000000007918 */ /* 0x000fe20000000000 */
[----:B------:R-:W-:Y:S01]  /*dd00*/  ENDCOLLECTIVE ;  /* 0x000000000000791b */ /* 0x000fe20003800000 */
.L_x_6358:
[----:B------:R-:W-:Y:S05]  /*dd10*/  BSYNC B0 ;  /* 0x0000000000007941 */ /* 0x000fea0003800000 */
.L_x_6357:
[----:B------:R-:W-:Y:S05]  /*dd20*/  BRA `(.L_x_6359) ;  /* 0xffffffcc006c7947 */ /* 0x000fea000383ffff */
.L_x_6303:
[----:B------:R-:W-:Y:S01]  /*dd30*/  BSSY B0, `(.L_x_6360) ;  /* 0x0000005000007945 */ /* 0x000fe20003800000 */
[----:B------:R-:W-:-:S07]  /*dd40*/  IMAD.MOV.U32 R15, RZ, RZ, -0x1 ;  /* 0xffffffffff0f7424 */ /* 0x000fce00078e00ff */
[----:B------:R-:W-:Y:S05]  /*dd50*/  WARPSYNC.COLLECTIVE R15, `(.L_x_6361) ;  /* 0x000000000f087348 */ /* 0x000fea0003c00000 */
[----:B------:R-:W-:Y:S01]  /*dd60*/  NOP ;  /* 0x0000000000007918 */ /* 0x000fe20000000000 */
[----:B------:R-:W-:Y:S01]  /*dd70*/  ENDCOLLECTIVE ;  /* 0x000000000000791b */ /* 0x000fe20003800000 */
.L_x_6361:
[----:B------:R-:W-:Y:S05]  /*dd80*/  BSYNC B0 ;  /* 0x0000000000007941 */ /* 0x000fea0003800000 */
.L_x_6360:
[----:B------:R-:W-:Y:S05]  /*dd90*/  BRA `(.L_x_6362) ;  /* 0xffffffd4000c7947 */ /* 0x000fea000383ffff */
.L_x_6315:
[----:B------:R-:W-:Y:S01]  /*dda0*/  BSSY B0, `(.L_x_6363) ;  /* 0x0000005000007945 */ /* 0x000fe20003800000 */
[----:B------:R-:W-:-:S07]  /*ddb0*/  IMAD.MOV.U32 R15, RZ, RZ, -0x1 ;  /* 0xffffffffff0f7424 */ /* 0x000fce00078e00ff */
[----:B------:R-:W-:Y:S05]  /*ddc0*/  WARPSYNC.COLLECTIVE R15, `(.L_x_6364) ;  /* 0x000000000f087348 */ /* 0x000fea0003c00000 */
[----:B------:R-:W-:Y:S01]  /*ddd0*/  NOP ;  /* 0x0000000000007918 */ /* 0x000fe20000000000 */
[----:B------:R-:W-:Y:S01]  /*dde0*/  ENDCOLLECTIVE ;  /* 0x000000000000791b */ /* 0x000fe20003800000 */
.L_x_6364:
[----:B------:R-:W-:Y:S05]  /*ddf0*/  BSYNC B0 ;  /* 0x0000000000007941 */ /* 0x000fea0003800000 */
.L_x_6363:
[----:B------:R-:W-:Y:S05]  /*de00*/  BRA `(.L_x_6365) ;  /* 0xffffffd8004c7947 */ /* 0x000fea000383ffff */
.L_x_6329:
[----:B-1----:R1:W2:Y:S02]  /*de10*/  SYNCS.PHASECHK.TRANS64.TRYWAIT P1, [R0+URZ+0x30c20], R11 ;  /* 0x030c200b000075a7 */ /* 0x0022a4000802017f */
[----:B--2---:R-:W-:Y:S05]  /*de20*/  @!P1 NANOSLEEP.SYNCS 0x989680 ;  /* 0x009896800000995d */ /* 0x004fea0003900000 */
[----:B------:R-:W2:Y:S02]  /*de30*/  @!P1 SYNCS.PHASECHK.TRANS64 P1, [R0+URZ+0x30c20], R11 ;  /* 0x030c200b000095a7 */ /* 0x000ea4000802007f */
[----:B--2---:R-:W-:Y:S05]  /*de40*/  @!P1 BRA `(.L_x_6329) ;  /* 0xfffffffc00f09947 */ /* 0x004fea000383ffff */
[----:B------:R-:W-:Y:S05]  /*de50*/  BRA `(.L_x_6366) ;  /* 0xffffffe000dc7947 */ /* 0x000fea000383ffff */
.L_x_6333:
[----:B--2---:R2:W3:Y:S02]  /*de60*/  SYNCS.PHASECHK.TRANS64.TRYWAIT P1, [R0+URZ+0x30c40], R19 ;  /* 0x030c4013000075a7 */ /* 0x0044e4000802017f */
[----:B---3--:R-:W-:Y:S05]  /*de70*/  @!P1 NANOSLEEP.SYNCS 0x989680 ;  /* 0x009896800000995d */ /* 0x008fea0003900000 */
[----:B------:R-:W3:Y:S02]  /*de80*/  @!P1 SYNCS.PHASECHK.TRANS64 P1, [R0+URZ+0x30c40], R19 ;  /* 0x030c4013000095a7 */ /* 0x000ee4000802007f */
[----:B---3--:R-:W-:Y:S05]  /*de90*/  @!P1 BRA `(.L_x_6333) ;  /* 0xfffffffc00f09947 */ /* 0x008fea000383ffff */
[----:B------:R-:W-:Y:S05]  /*dea0*/  BRA `(.L_x_6367) ;  /* 0xffffffe8001c7947 */ /* 0x000fea000383ffff */
.L_x_6335:
[----:B-1----:R1:W3:Y:S02]  /*deb0*/  SYNCS.PHASECHK.TRANS64.TRYWAIT P1, [R0+URZ+0x30c28], R19 ;  /* 0x030c2813000075a7 */ /* 0x0022e4000802017f */
[----:B---3--:R-:W-:Y:S05]  /*dec0*/  @!P1 NANOSLEEP.SYNCS 0x989680 ;  /* 0x009896800000995d */ /* 0x008fea0003900000 */
[----:B------:R-:W3:Y:S02]  /*ded0*/  @!P1 SYNCS.PHASECHK.TRANS64 P1, [R0+URZ+0x30c28], R19 ;  /* 0x030c2813000095a7 */ /* 0x000ee4000802007f */
[----:B---3--:R-:W-:Y:S05]  /*dee0*/  @!P1 BRA `(.L_x_6335) ;  /* 0xfffffffc00f09947 */ /* 0x008fea000383ffff */
[----:B------:R-:W-:Y:S05]  /*def0*/  BRA `(.L_x_6368) ;  /* 0xffffffe800a07947 */ /* 0x000fea000383ffff */
.L_x_6337:
[----:B---3--:R3:W4:Y:S02]  /*df00*/  SYNCS.PHASECHK.TRANS64.TRYWAIT P1, [R0+URZ+0x30c48], R19 ;  /* 0x030c4813000075a7 */ /* 0x008724000802017f */
[----:B----4-:R-:W-:Y:S05]  /*df10*/  @!P1 NANOSLEEP.SYNCS 0x989680 ;  /* 0x009896800000995d */ /* 0x010fea0003900000 */
[----:B------:R-:W4:Y:S02]  /*df20*/  @!P1 SYNCS.PHASECHK.TRANS64 P1, [R0+URZ+0x30c48], R19 ;  /* 0x030c4813000095a7 */ /* 0x000f24000802007f */
[----:B----4-:R-:W-:Y:S05]  /*df30*/  @!P1 BRA `(.L_x_6337) ;  /* 0xfffffffc00f09947 */ /* 0x010fea000383ffff */
[----:B------:R-:W-:Y:S05]  /*df40*/  BRA `(.L_x_6369) ;  /* 0xffffffec00247947 */ /* 0x000fea000383ffff */
.L_x_6339:
[----:B------:R-:W-:-:S07]  /*df50*/  SHF.L.U32 R4, R10, 0x1f, RZ ;  /* 0x0000001f0a047819 */ /* 0x000fce00000006ff */
.L_x_6370:
[----:B-1----:R1:W2:Y:S02]  /*df60*/  SYNCS.PHASECHK.TRANS64.TRYWAIT P1, [R0+URZ+0x30c20], R4 ;  /* 0x030c2004000075a7 */ /* 0x0022a4000802017f */
[----:B--2---:R-:W-:Y:S05]  /*df70*/  @!P1 NANOSLEEP.SYNCS 0x989680 ;  /* 0x009896800000995d */ /* 0x004fea0003900000 */
[----:B------:R-:W2:Y:S02]  /*df80*/  @!P1 SYNCS.PHASECHK.TRANS64 P1, [R0+URZ+0x30c20], R4 ;  /* 0x030c2004000095a7 */ /* 0x000ea4000802007f */
[----:B--2---:R-:W-:Y:S05]  /*df90*/  @!P1 BRA `(.L_x_6370) ;  /* 0xfffffffc00f09947 */ /* 0x004fea000383ffff */
[----:B------:R-:W-:Y:S05]  /*dfa0*/  BRA `(.L_x_6371) ;  /* 0xffffffec00907947 */ /* 0x000fea000383ffff */
.L_x_6342:
[----:B-1----:R1:W2:Y:S02]  /*dfb0*/  SYNCS.PHASECHK.TRANS64.TRYWAIT P1, [R0+URZ+0x30c40], R14 ;  /* 0x030c400e000075a7 */ /* 0x0022a4000802017f */
[----:B--2---:R-:W-:Y:S05]  /*dfc0*/  @!P1 NANOSLEEP.SYNCS 0x989680 ;  /* 0x009896800000995d */ /* 0x004fea0003900000 */
[----:B------:R-:W2:Y:S02]  /*dfd0*/  @!P1 SYNCS.PHASECHK.TRANS64 P1, [R0+URZ+0x30c40], R14 ;  /* 0x030c400e000095a7 */ /* 0x000ea4000802007f */
[----:B--2---:R-:W-:Y:S05]  /*dfe0*/  @!P1 BRA `(.L_x_6342) ;  /* 0xfffffffc00f09947 */ /* 0x004fea000383ffff */
[----:B------:R-:W-:Y:S05]  /*dff0*/  BRA `(.L_x_6372) ;  /* 0xfffffff000287947 */ /* 0x000fea000383ffff */
.L_x_6344:
[----:B--2---:R2:W3:Y:S02]  /*e000*/  SYNCS.PHASECHK.TRANS64.TRYWAIT P1, [R0+URZ+0x30c28], R14 ;  /* 0x030c280e000075a7 */ /* 0x0044e4000802017f */
[----:B---3--:R-:W-:Y:S05]  /*e010*/  @!P1 NANOSLEEP.SYNCS 0x989680 ;  /* 0x009896800000995d */ /* 0x008fea0003900000 */
[----:B------:R-:W3:Y:S02]  /*e020*/  @!P1 SYNCS.PHASECHK.TRANS64 P1, [R0+URZ+0x30c28], R14 ;  /* 0x030c280e000095a7 */ /* 0x000ee4000802007f */
[----:B---3--:R-:W-:Y:S05]  /*e030*/  @!P1 BRA `(.L_x_6344) ;  /* 0xfffffffc00f09947 */ /* 0x008fea000383ffff */
[----:B------:R-:W-:Y:S05]  /*e040*/  BRA `(.L_x_6373) ;  /* 0xfffffff000a07947 */ /* 0x000fea000383ffff */
.L_x_6346:
[----:B---3--:R3:W4:Y:S02]  /*e050*/  SYNCS.PHASECHK.TRANS64.TRYWAIT P0, [R4+URZ+0x30c40], R3 ;  /* 0x030c4003040075a7 */ /* 0x008724000800017f */
[----:B----4-:R-:W-:Y:S05]  /*e060*/  @!P0 NANOSLEEP.SYNCS 0x989680 ;  /* 0x009896800000895d */ /* 0x010fea0003900000 */
[----:B------:R-:W4:Y:S02]  /*e070*/  @!P0 SYNCS.PHASECHK.TRANS64 P0, [R4+URZ+0x30c40], R3 ;  /* 0x030c4003040085a7 */ /* 0x000f24000800007f */
[----:B----4-:R-:W-:Y:S05]  /*e080*/  @!P0 BRA `(.L_x_6346) ;  /* 0xfffffffc00f08947 */ /* 0x010fea000383ffff */
[----:B------:R-:W-:Y:S05]  /*e090*/  BRA `(.L_x_6374) ;  /* 0xfffffff400387947 */ /* 0x000fea000383ffff */
.L_x_6348:
[----:B------:R-:W-:Y:S01]  /*e0a0*/  BSSY B0, `(.L_x_6375) ;  /* 0x0000006000007945 */ /* 0x000fe20003800000 */
[----:B------:R-:W-:-:S07]  /*e0b0*/  IMAD.MOV.U32 R15, RZ, RZ, -0x1 ;  /* 0xffffffffff0f7424 */ /* 0x000fce00078e00ff */
[----:B------:R-:W-:Y:S05]  /*e0c0*/  WARPSYNC.COLLECTIVE R15, `(.L_x_6376) ;  /* 0x000000000f0c7348 */ /* 0x000fea0003c00000 */
[----:B------:R-:W-:Y:S02]  /*e0d0*/  ELECT P6, UR62, PT ;  /* 0x00000000003e782f */ /* 0x000fe400038c0000 */
[----:B------:R-:W-:Y:S01]  /*e0e0*/  MOV R14, UR62 ;  /* 0x0000003e000e7c02 */ /* 0x000fe20008000f00 */
[----:B------:R-:W-:Y:S10]  /*e0f0*/  ENDCOLLECTIVE ;  /* 0x000000000000791b */ /* 0x000ff40003800000 */
.L_x_6376:
[----:B------:R-:W-:Y:S05]  /*e100*/  BSYNC B0 ;  /* 0x0000000000007941 */ /* 0x000fea0003800000 */
.L_x_6375:
[----:B------:R-:W-:Y:S05]  /*e110*/  BRA `(.L_x_6377) ;  /* 0xfffffff400d87947 */ /* 0x000fea000383ffff */
.L_x_6350:
[----:B-1----:R1:W2:Y:S02]  /*e120*/  SYNCS.PHASECHK.TRANS64.TRYWAIT P0, [R7+URZ], R4 ;  /* 0x00000004070075a7 */ /* 0x0022a4000800017f */
[----:B--2---:R-:W-:Y:S05]  /*e130*/  @!P0 NANOSLEEP.SYNCS 0x989680 ;  /* 0x009896800000895d */ /* 0x004fea0003900000 */
[----:B------:R-:W2:Y:S02]  /*e140*/  @!P0 SYNCS.PHASECHK.TRANS64 P0, [R7+URZ], R4 ;  /* 0x00000004070085a7 */ /* 0x000ea4000800007f */
[----:B--2---:R-:W-:Y:S05]  /*e150*/  @!P0 BRA `(.L_x_6350) ;  /* 0xfffffffc00f08947 */ /* 0x004fea000383ffff */
[----:B------:R-:W-:Y:S05]  /*e160*/  BRA `(.L_x_6378) ;  /* 0xfffffff800187947 */ /* 0x000fea000383ffff */
.L_x_6351:
[----:B--2---:R2:W3:Y:S02]  /*e170*/  SYNCS.PHASECHK.TRANS64.TRYWAIT P0, [R3+URZ], R2 ;  /* 0x00000002030075a7 */ /* 0x0044e4000800017f */
[----:B---3--:R-:W-:Y:S05]  /*e180*/  @!P0 NANOSLEEP.SYNCS 0x989680 ;  /* 0x009896800000895d */ /* 0x008fea0003900000 */
[----:B------:R-:W3:Y:S02]  /*e190*/  @!P0 SYNCS.PHASECHK.TRANS64 P0, [R3+URZ], R2 ;  /* 0x00000002030085a7 */ /* 0x000ee4000800007f */
[----:B---3--:R-:W-:Y:S05]  /*e1a0*/  @!P0 BRA `(.L_x_6351) ;  /* 0xfffffffc00f08947 */ /* 0x008fea000383ffff */
[----:B------:R-:W-:Y:S05]  /*e1b0*/  BRA `(.L_x_6379) ;  /* 0xfffffff8000c7947 */ /* 0x000fea000383ffff */
.L_x_6353:
[----:B--2---:R2:W3:Y:S02]  /*e1c0*/  SYNCS.PHASECHK.TRANS64.TRYWAIT P0, [R5+URZ], R4 ;  /* 0x00000004050075a7 */ /* 0x0044e4000800017f */
[----:B---3--:R-:W-:Y:S05]  /*e1d0*/  @!P0 NANOSLEEP.SYNCS 0x989680 ;  /* 0x009896800000895d */ /* 0x008fea0003900000 */
[----:B------:R-:W3:Y:S02]  /*e1e0*/  @!P0 SYNCS.PHASECHK.TRANS64 P0, [R5+URZ], R4 ;  /* 0x00000004050085a7 */ /* 0x000ee4000800007f */
[----:B---3--:R-:W-:Y:S05]  /*e1f0*/  @!P0 BRA `(.L_x_6353) ;  /* 0xfffffffc00f08947 */ /* 0x008fea000383ffff */
[----:B------:R-:W-:Y:S05]  /*e200*/  BRA `(.L_x_6380) ;  /* 0xfffffff800107947 */ /* 0x000fea000383ffff */
.L_x_6381:
        /* <DEDUP_REMOVED lines=15> */
.L_x_7418:


//--------------------- .text._ZN7cutlass13device_kernelIN5flash11enable_sm90INS1_16FlashAttnBwdSm90INS1_25CollectiveMainloopBwdSm90ILi2ELi2ELi2EN4cute5tupleIJNS5_1CILi1EEES8_S8_EEENS6_IJNS7_ILi128EEESA_NS7_ILi64EEEEEENS_10bfloat16_tEfNS_4arch4Sm90ELb1ELb0ELb0ELb0ELb0ELb1ELb0ELb0ELi2ELi1ELi2ELi2ELb0EEENS1_24CollectiveEpilogueBwdGQAISC_fSF_Li256ELb0ELb0EEENS1_25SingleTileBwdLPTSchedulerILb0ELi128ELb0EEEEEEEEEvNT_6ParamsE --------------------------
	.section	.text._ZN7cutlass13device_kernelIN5flash11enable_sm90INS1_16FlashAttnBwdSm90INS1_25CollectiveMainloopBwdSm90ILi2ELi2ELi2EN4cute5tupleIJNS5_1CILi1EEES8_S8_EEENS6_IJNS7_ILi128EEESA_NS7_ILi64EEEEEENS_10bfloat16_tEfNS_4arch4Sm90ELb1ELb0ELb0ELb0ELb0ELb1ELb0ELb0ELi2ELi1ELi2ELi2ELb0EEENS1_24CollectiveEpilogueBwdGQAISC_fSF_Li256ELb0ELb0EEENS1_25SingleTileBwdLPTSchedulerILb0ELi128ELb0EEEEEEEEEvNT_6ParamsE,"ax",@progbits
	.align	128
.text._ZN7cutlass13device_kernelIN5flash11enable_sm90INS1_16FlashAttnBwdSm90INS1_25CollectiveMainloopBwdSm90ILi2ELi2ELi2EN4cute5tupleIJNS5_1CILi1EEES8_S8_EEENS6_IJNS7_ILi128EEESA_NS7_ILi64EEEEEENS_10bfloat16_tEfNS_4arch4Sm90ELb1ELb0ELb0ELb0ELb0ELb1ELb0ELb0ELi2ELi1ELi2ELi2ELb0EEENS1_24CollectiveEpilogueBwdGQAISC_fSF_Li256ELb0ELb0EEENS1_25SingleTileBwdLPTSchedulerILb0ELi128ELb0EEEEEEEEEvNT_6ParamsE:
        .type           _ZN7cutlass13device_kernelIN5flash11enable_sm90INS1_16FlashAttnBwdSm90INS1_25CollectiveMainloopBwdSm90ILi2ELi2ELi2EN4cute5tupleIJNS5_1CILi1EEES8_S8_EEENS6_IJNS7_ILi128EEESA_NS7_ILi64EEEEEENS_10bfloat16_tEfNS_4arch4Sm90ELb1ELb0ELb0ELb0ELb0ELb1ELb0ELb0ELi2ELi1ELi2ELi2ELb0EEENS1_24CollectiveEpilogueBwdGQAISC_fSF_Li256ELb0ELb0EEENS1_25SingleTileBwdLPTSchedulerILb0ELi128ELb0EEEEEEEEEvNT_6ParamsE,@function
        .size           _ZN7cutlass13device_kernelIN5flash11enable_sm90INS1_16FlashAttnBwdSm90INS1_25CollectiveMainloopBwdSm90ILi2ELi2ELi2EN4cute5tupleIJNS5_1CILi1EEES8_S8_EEENS6_IJNS7_ILi128EEESA_NS7_ILi64EEEEEENS_10bfloat16_tEfNS_4arch4Sm90ELb1ELb0ELb0ELb0ELb0ELb1ELb0ELb0ELi2ELi1ELi2ELi2ELb0EEENS1_24CollectiveEpilogueBwdGQAISC_fSF_Li256ELb0ELb0EEENS1_25SingleTileBwdLPTSchedulerILb0ELi128ELb0EEEEEEEEEvNT_6ParamsE,(.L_x_7419 - _ZN7cutlass13device_kernelIN5flash11enable_sm90INS1_16FlashAttnBwdSm90INS1_25CollectiveMainloopBwdSm90ILi2ELi2ELi2EN4cute5tupleIJNS5_1CILi1EEES8_S8_EEENS6_IJNS7_ILi128EEESA_NS7_ILi64EEEEEENS_10bfloat16_tEfNS_4arch4Sm90ELb1ELb0ELb0ELb0ELb0ELb1ELb0ELb0ELi2ELi1ELi2ELi2ELb0EEENS1_24CollectiveEpilogueBwdGQAISC_fSF_Li256ELb0ELb0EEENS1_25SingleTileBwdLPTSchedulerILb0ELi128ELb0EEEEEEEEEvNT_6ParamsE)
        .other          _ZN7cutlass13device_kernelIN5flash11enable_sm90INS1_16FlashAttnBwdSm90INS1_25CollectiveMainloopBwdSm90ILi2ELi2ELi2EN4cute5tupleIJNS5_1CILi1EEES8_S8_EEENS6_IJNS7_ILi128EEESA_NS7_ILi64EEEEEENS_10bfloat16_tEfNS_4arch4Sm90ELb1ELb0ELb0ELb0ELb0ELb1ELb0ELb0ELi2ELi1ELi2ELi2ELb0EEENS1_24CollectiveEpilogueBwdGQAISC_fSF_Li256ELb0ELb0EEENS1_25SingleTileBwdLPTSchedulerILb0ELi128ELb0EEEEEEEEEvNT_6ParamsE,@"STO_CUDA_ENTRY STV_DEFAULT"
_ZN7cutlass13device_kernelIN5flash11enable_sm90INS1_16FlashAttnBwdSm90INS1_25CollectiveMainloopBwdSm90ILi2ELi2ELi2EN4cute5tupleIJNS5_1CILi1EEES8_S8_EEENS6_IJNS7_ILi128EEESA_NS7_ILi64EEEEEENS_10bfloat16_tEfNS_4arch4Sm90ELb1ELb0ELb0ELb0ELb0ELb1ELb0ELb0ELi2ELi1ELi2ELi2ELb0EEENS1_24CollectiveEpilogueBwdGQAISC_fSF_Li256ELb0ELb0EEENS1_25SingleTileBwdLPTSchedulerILb0ELi128ELb0EEEEEEEEEvNT_6ParamsE:
        /* <DEDUP_REMOVED lines=24> */
.L_x_6383:
[----:B------:R-:W-:Y:S05]  /*0180*/  BSYNC B0 ;  /* 0x0000000000007941 */ /* 0x000fea0003800000 */
.L_x_6382:
        /* <DEDUP_REMOVED lines=37> */
.L_x_6384:
        /* <DEDUP_REMOVED lines=22> */
.L_x_6385:
[----:B------:R-:W-:Y:S01]  /*0540*/  PLOP3.LUT P0, PT, PT, PT, UP0, 0x80, 0x0 ;  /* 0x000000000000781c */ /* 0x000fe20003f0f008 */
[----:B------:R-:W-:Y:S01]  /*0550*/  NOP ;  /* 0x0000000000007918 */ /* 0x000fe20000000000 */
[----:B------:R-:W-:Y:S01]  /*0560*/  BSSY B6, `(.L_x_6386) ;  /* 0x0000bd2000067945 */ /* 0x000fe20003800000 */
[----:B-12-4-:R-:W-:Y:S10]  /*0570*/  BAR.SYNC.DEFER_BLOCKING 0x0 ;  /* 0x0000000000007b1d */ /* 0x016ff40000010000 */
[----:B------:R-:W-:Y:S05]  /*0580*/  @!P0 BRA `(.L_x_6387) ;  /* 0x0000009000088947 */ /* 0x000fea0003800000 */
.L_x_6388:
        /* <DEDUP_REMOVED lines=32> */
.L_x_6389:
[----:B------:R-:W-:Y:S01]  /*0790*/  ULDC UR7, c[0x0][0x8cc] ;  /* 0x0002330000077ab9 */ /* 0x000fe20000000800 */
[----:B------:R-:W-:Y:S01]  /*07a0*/  UMOV UR37, UR10 ;  /* 0x0000000a00257c82 */ /* 0x000fe20008000000 */
[----:B------:R-:W-:-:S11]  /*07b0*/  UISETP.NE.AND UP0, UPT, UR7, 0x1, UPT ;  /* 0x000000010700788c */ /* 0x000fd6000bf05270 */
[----:B------:R-:W-:Y:S02]  /*07c0*/  @UP0 ULDC.64 UR8, c[0x0][0x8d0] ;  /* 0x0002340000080ab9 */ /* 0x000fe40000000a00 */
[----:B------:R-:W-:-:S04]  /*07d0*/  UIMAD.WIDE.U32 UR4, UR10, UR8, URZ ;  /* 0x000000080a0472a5 */ /* 0x000fc8000f8e003f */
[----:B------:R-:W-:-:S04]  /*07e0*/  @UP0 USHF.R.U32.HI UR37, URZ, UR9, UR5 ;  /* 0x000000093f250299 */ /* 0x000fc80008011605 */
[----:B------:R-:W-:-:S12]  /*07f0*/  UIMAD UR4, UR37, UR7, URZ ;  /* 0x00000007250472a4 */ /* 0x000fd8000f8e023f */
.L_x_6390:
        /* <DEDUP_REMOVED lines=15> */
[----:B------:R-:W-:Y:S01]  /*08f0*/  IMAD.U32 R0, RZ, RZ, UR4 ;  /* 0x00000004ff007e24 */ /* 0x000fe2000f8e00ff */
[----:B------:R-:W-:Y:S01]  /*0900*/  ULEA UR4, UR37, UR39, 0x7 ;  /* 0x0000002725047291 */ /* 0x000fe2000f8e383f */
[----:B------:R-:W-:Y:S01]  /*0910*/  PLOP3.LUT P0, PT, PT, PT, PT, 0x80, 0x0 ;  /* 0x000000000000781c */ /* 0x000fe20003f0f070 */
[----:B------:R-:W-:Y:S01]  /*0920*/  ULDC UR5, c[0x0][0x290] ;  /* 0x0000a40000057ab9 */ /* 0x000fe20000000800 */
[----:B------:R-:W-:Y:S01]  /*0930*/  ULDC UR6, c[0x0][0x74c] ;  /* 0x0001d30000067ab9 */ /* 0x000fe20000000800 */
[----:B------:R-:W-:Y:S01]  /*0940*/  UIADD3 UR39, UR39, 0x7f, URZ ;  /* 0x0000007f27277890 */ /* 0x000fe2000fffe03f */
[----:B------:R1:W-:Y:S01]  /*0950*/  STL [R1+0x3c], R0 ;  /* 0x00003c0001007387 */ /* 0x0003e20000100800 */
[----:B------:R-:W-:Y:S01]  /*0960*/  UIADD3 UR4, -UR6, UR4, -UR5 ;  /* 0x0000000406047290 */ /* 0x000fe2000fffe905 */
[----:B------:R-:W-:Y:S02]  /*0970*/  CS2R R152, SRZ ;  /* 0x0000000000987805 */ /* 0x000fe4000001ff00 */
[----:B------:R-:W-:-:S02]  /*0980*/  CS2R R184, SRZ ;  /* 0x0000000000b87805 */ /* 0x000fc4000001ff00 */
[----:B------:R-:W-:Y:S01]  /*0990*/  CS2R R154, SRZ ;  /* 0x00000000009a7805 */ /* 0x000fe2000001ff00 */
[----:B------:R-:W-:Y:S01]  /*09a0*/  USHF.R.S32.HI UR5, URZ, 0x1f, UR4 ;  /* 0x0000001f3f057899 */ /* 0x000fe20008011404 */
[----:B------:R-:W-:Y:S02]  /*09b0*/  CS2R R156, SRZ ;  /* 0x00000000009c7805 */ /* 0x000fe4000001ff00 */
        /* <DEDUP_REMOVED lines=17> */
[----:B------:R-:W-:Y:S01]  /*0ad0*/  CS2R R178, SRZ ;  /* 0x0000000000b27805 */ /* 0x000fe2000001ff00 */
[----:B------:R-:W-:Y:S01]  /*0ae0*/  UISETP.GT.AND UP0, UPT, UR40, UR41, UPT ;  /* 0x000000292800728c */ /* 0x000fe2000bf04270 */
[----:B------:R-:W-:Y:S02]  /*0af0*/  CS2R R180, SRZ ;  /* 0x0000000000b47805 */ /* 0x000fe4000001ff00 */
[----:B------:R-:W-:Y:S02]  /*0b00*/  CS2R R182, SRZ ;  /* 0x0000000000b67805 */ /* 0x000fe4000001ff00 */
[----:B------:R-:W-:Y:S02]  /*0b10*/  CS2R R186, SRZ ;  /* 0x0000000000ba7805 */ /* 0x000fe4000001ff00 */
[----:B------:R-:W-:-:S02]  /*0b20*/  CS2R R188, SRZ ;  /* 0x0000000000bc7805 */ /* 0x000fc4000001ff00 */
[----:B------:R-:W-:Y:S02]  /*0b30*/  CS2R R190, SRZ ;  /* 0x0000000000be7805 */ /* 0x000fe4000001ff00 */
[----:B------:R-:W-:Y:S02]  /*0b40*/  PLOP3.LUT P1, PT, PT, PT, UP0, 0x80, 0x0 ;  /* 0x000000000000781c */ /* 0x000fe40003f2f008 */
        /* <DEDUP_REMOVED lines=12> */
[----:B-1----:R-:W-:Y:S06]  /*0c10*/  @!P1 BRA `(.L_x_6392) ;  /* 0x0000008000749947 */ /* 0x002fec0003800000 */
        /* <DEDUP_REMOVED lines=21> */
.L_x_6394:
        /* <DEDUP_REMOVED lines=15> */
.L_x_6393:
        /* <DEDUP_REMOVED lines=22> */
.L_x_6396:
        /* <DEDUP_REMOVED lines=15> */
.L_x_6395:
[----:B------:R-:W-:Y:S01]  /*10b0*/  SHF.R.S32.HI R5, RZ, 0x1f, R16 ;  /* 0x0000001fff057819 */ /* 0x000fe20000011410 */
[----:B------:R-:W-:-:S03]  /*10c0*/  UMOV UR4, 0xffffffff ;  /* 0xffffffff00047882 */ /* 0x000fc60000000000 */
[----:B------:R-:W-:-:S04]  /*10d0*/  LEA.HI R0, R5, R16, RZ, 0x7 ;  /* 0x0000001005007211 */ /* 0x000fc800078f38ff */
[----:B------:R-:W-:Y:S01]  /*10e0*/  SHF.R.S32.HI R13, RZ, 0x7, R0 ;  /* 0x00000007ff0d7819 */ /* 0x000fe20000011400 */
[----:B------:R-:W-:Y:S06]  /*10f0*/  BRA.DIV UR4, `(.L_x_6397) ;  /* 0x000000b204687947 */ /* 0x000fec000b800000 */
[----:B------:R1:W2:Y:S02]  /*1100*/  SHFL.IDX PT, R14, R13, RZ, 0x1f ;  /* 0x00001fff0d0e7589 */ /* 0x0002a400000e0000 */
.L_x_6483:
[----:B------:R-:W-:Y:S01]  /*1110*/  SHF.L.U32 R15, RZ, 0x1f, RZ ;  /* 0x0000001fff0f7819 */ /* 0x000fe200000006ff */
[----:B------:R-:W-:Y:S01]  /*1120*/  IMAD.SHL.U32 R3, R16, 0x40, RZ ;  /* 0x0000004010037824 */ /* 0x000fe200078e00ff */
[CC--:B------:R-:W-:Y:S02]  /*1130*/  LEA.HI R7, R5.reuse, R16.reuse, RZ, 0x5 ;  /* 0x0000001005077211 */ /* 0x0c0fe400078f28ff */
[----:B------:R-:W3:Y:S01]  /*1140*/  SYNCS.PHASECHK.TRANS64.TRYWAIT P0, [R236+URZ+0x30c00], R15 ;  /* 0x030c000fec0075a7 */ /* 0x000ee2000800017f */
[----:B------:R-:W-:Y:S02]  /*1150*/  LEA.HI R6, R5, R16, RZ, 0x4 ;  /* 0x0000001005067211 */ /* 0x000fe400078f20ff */
[----:B------:R-:W-:Y:S02]  /*1160*/  SHF.R.S32.HI R2, RZ, 0x5, R7 ;  /* 0x00000005ff027819 */ /* 0x000fe40000011407 */
[----:B------:R-:W-:Y:S02]  /*1170*/  SHF.R.S32.HI R11, RZ, 0x4, R6 ;  /* 0x00000004ff0b7819 */ /* 0x000fe40000011406 */
[----:B------:R-:W-:Y:S01]  /*1180*/  LOP3.LUT R4, R3, 0x1c0, RZ, 0xc0, !PT ;  /* 0x000001c003047812 */ /* 0x000fe200078ec0ff */
[----:B------:R-:W-:Y:S01]  /*1190*/  IMAD.SHL.U32 R9, R2, 0x10, RZ ;  /* 0x0000001002097824 */ /* 0x000fe200078e00ff */
[----:B------:R-:W-:-:S02]  /*11a0*/  LEA.HI R8, R6, R11, RZ, 0x1 ;  /* 0x0000000b06087211 */ /* 0x000fc400078f08ff */
[----:B--2---:R-:W-:Y:S02]  /*11b0*/  LEA.HI R2, R14, R14, RZ, 0x1 ;  /* 0x0000000e0e027211 */ /* 0x004fe400078f08ff */
[----:B------:R-:W-:Y:S02]  /*11c0*/  LOP3.LUT R8, R8, 0x7ffffe, RZ, 0xc0, !PT ;  /* 0x007ffffe08087812 */ /* 0x000fe400078ec0ff */
[----:B------:R-:W-:Y:S02]  /*11d0*/  LEA.HI R3, R5, R16, RZ, 0x3 ;  /* 0x0000001005037211 */ /* 0x000fe400078f18ff */
[----:B------:R-:W-:Y:S01]  /*11e0*/  LOP3.LUT R6, R4, 0x30, R9, 0xf8, !PT ;  /* 0x0000003004067812 */ /* 0x000fe200078ef809 */
[----:B------:R-:W-:Y:S01]  /*11f0*/  IMAD.IADD R8, R11, 0x1, -R8 ;  /* 0x000000010b087824 */ /* 0x000fe200078e0a08 */
[----:B------:R-:W-:Y:S02]  /*1200*/  LOP3.LUT R229, R2, 0xffffe, RZ, 0xc0, !PT ;  /* 0x000ffffe02e57812 */ /* 0x000fe400078ec0ff */
[----:B------:R-:W-:Y:S01]  /*1210*/  LOP3.LUT R3, R6, 0x8, R3, 0xf8, !PT ;  /* 0x0000000806037812 */ /* 0x000fe200078ef803 */
[----:B------:R-:W-:Y:S01]  /*1220*/  IMAD R8, R13, 0x10, R8 ;  /* 0x000000100d087824 */ /* 0x000fe200078e0208 */
[----:B------:R-:W-:Y:S01]  /*1230*/  SHF.R.U32.HI R4, RZ, 0x3, R4 ;  /* 0x00000003ff047819 */ /* 0x000fe20000011604 */
[----:B------:R-:W-:-:S03]  /*1240*/  IMAD.IADD R229, R14, 0x1, -R229 ;  /* 0x000000010ee57824 */ /* 0x000fc600078e0ae5 */
[----:B------:R-:W-:Y:S01]  /*1250*/  LOP3.LUT R3, R3, R4, RZ, 0x3c, !PT ;  /* 0x0000000403037212 */ /* 0x000fe200078e3cff */
[----:B---3--:R-:W-:Y:S06]  /*1260*/  @P0 BRA `(.L_x_6398) ;  /* 0x0000000000080947 */ /* 0x008fec0003800000 */
[----:B------:R-:W2:Y:S02]  /*1270*/  SYNCS.PHASECHK.TRANS64.TRYWAIT P0, [R236+URZ+0x30c00], R15 ;  /* 0x030c000fec0075a7 */ /* 0x000ea4000800017f */
[----:B--2---:R-:W-:Y:S05]  /*1280*/  @!P0 BRA `(.L_x_6399) ;  /* 0x000000b000208947 */ /* 0x004fea0003800000 */
.L_x_6398:
[----:B------:R-:W-:Y:S01]  /*1290*/  ULDC UR6, c[0x0][0x290] ;  /* 0x0000a40000067ab9 */ /* 0x000fe20000000800 */
[----:B------:R-:W-:Y:S01]  /*12a0*/  ULDC UR5, c[0x0][0x74c] ;  /* 0x0001d30000057ab9 */ /* 0x000fe20000000800 */
[----:B------:R-:W-:Y:S01]  /*12b0*/  UIADD3 UR4, UR39, -UR6, URZ ;  /* 0x8000000627047290 */ /* 0x000fe2000fffe03f */
[----:B------:R-:W-:Y:S01]  /*12c0*/  IMAD.U32 R2, R8, 0x200, R3 ;  /* 0x0000020008027824 */ /* 0x000fe200078e0003 */
[----:B------:R-:W-:Y:S01]  /*12d0*/  LOP3.LUT R3, R0, 0xffffff80, RZ, 0xc0, !PT ;  /* 0xffffff8000037812 */ /* 0x000fe200078ec0ff */
[----:B------:R-:W-:Y:S01]  /*12e0*/  IMAD.MOV.U32 R0, RZ, RZ, RZ ;  /* 0x000000ffff007224 */ /* 0x000fe200078e00ff */
[----:B------:R-:W-:Y:S01]  /*12f0*/  ULEA UR4, UR37, UR4, 0x7 ;  /* 0x0000000425047291 */ /* 0x000fe2000f8e383f */
[----:B------:R-:W-:Y:S01]  /*1300*/  IMAD.MOV.U32 R4, RZ, RZ, RZ ;  /* 0x000000ffff047224 */ /* 0x000fe200078e00ff */
[----:B------:R3:W-:Y:S01]  /*1310*/  STL [R1+0x30], R2 ;  /* 0x0000300201007387 */ /* 0x0007e20000100800 */
[----:B------:R-:W-:Y:S01]  /*1320*/  IMAD.IADD R6, R16, 0x1, -R3 ;  /* 0x0000000110067824 */ /* 0x000fe200078e0a03 */
[----:B------:R-:W-:Y:S01]  /*1330*/  UIADD3 UR4, UR4, -UR5, URZ ;  /* 0x8000000504047290 */ /* 0x000fe2000fffe03f */
[----:B------:R-:W-:-:S02]  /*1340*/  CS2R R152, SRZ ;  /* 0x0000000000987805 */ /* 0x000fc4000001ff00 */
[----:B------:R-:W-:Y:S01]  /*1350*/  CS2R R154, SRZ ;  /* 0x00000000009a7805 */ /* 0x000fe2000001ff00 */
[--C-:B------:R-:W-:Y:S01]  /*1360*/  IMAD R9, R13, 0x400, R6.reuse ;  /* 0x000004000d097824 */ /* 0x100fe200078e0206 */
[----:B------:R-:W-:Y:S01]  /*1370*/  USHF.R.S32.HI UR5, URZ, 0x1f, UR4 ;  /* 0x0000001f3f057899 */ /* 0x000fe20008011404 */
[----:B------:R-:W-:Y:S02]  /*1380*/  SHF.R.S32.HI R11, RZ, 0x1f, R6 ;  /* 0x0000001fff0b7819 */ /* 0x000fe40000011406 */
[----:B------:R-:W-:Y:S01]  /*1390*/  CS2R R156, SRZ ;  /* 0x00000000009c7805 */ /* 0x000fe2000001ff00 */
[----:B------:R-:W-:Y:S01]  /*13a0*/  IMAD.SHL.U32 R9, R9, 0x4, RZ ;  /* 0x0000000409097824 */ /* 0x000fe200078e00ff */
[----:B------:R-:W-:Y:S01]  /*13b0*/  ULEA.HI UR5, UR5, UR4, URZ, 0x7 ;  /* 0x0000000405057291 */ /* 0x000fe2000f8f383f */
[----:B------:R-:W-:Y:S01]  /*13c0*/  LEA.HI R10, R11, R6, RZ, 0x2 ;  /* 0x000000060b0a7211 */ /* 0x000fe200078f10ff */
[----:B------:R4:W-:Y:S01]  /*13d0*/  STL [R1+0x20], R11 ;  /* 0x0000200b01007387 */ /* 0x0009e20000100800 */
[----:B------:R-:W-:Y:S01]  /*13e0*/  CS2R R158, SRZ ;  /* 0x00000000009e7805 */ /* 0x000fe2000001ff00 */
[----:B------:R-:W-:Y:S01]  /*13f0*/  ULEA.HI.SX32 UR5, UR5, 0x1, 0x19 ;  /* 0x0000000105057891 */ /* 0x000fe2000f8fca3f */
[----:B------:R-:W-:-:S02]  /*1400*/  LOP3.LUT R3, R10, 0xfffffffc, RZ, 0xc0, !PT ;  /* 0xfffffffc0a037812 */ /* 0x000fc400078ec0ff */
[----:B------:R-:W-:Y:S02]  /*1410*/  CS2R R160, SRZ ;  /* 0x0000000000a07805 */ /* 0x000fe4000001ff00 */
[----:B------:R-:W-:Y:S02]  /*1420*/  CS2R R162, SRZ ;  /* 0x0000000000a27805 */ /* 0x000fe4000001ff00 */
[----:B------:R-:W-:Y:S02]  /*1430*/  CS2R R164, SRZ ;  /* 0x0000000000a47805 */ /* 0x000fe4000001ff00 */
[----:B------:R-:W-:Y:S01]  /*1440*/  CS2R R166, SRZ ;  /* 0x0000000000a67805 */ /* 0x000fe2000001ff00 */
[----:B---3--:R-:W-:Y:S01]  /*1450*/  IMAD.U32 R2, RZ, RZ, UR5 ;  /* 0x00000005ff027e24 */ /* 0x008fe2000f8e00ff */
[----:B------:R-:W-:Y:S02]  /*1460*/  CS2R R168, SRZ ;  /* 0x0000000000a87805 */ /* 0x000fe4000001ff00 */
[----:B------:R-:W-:-:S02]  /*1470*/  CS2R R170, SRZ ;  /* 0x0000000000aa7805 */ /* 0x000fc4000001ff00 */
[----:B------:R-:W-:Y:S02]  /*1480*/  CS2R R172, SRZ ;  /* 0x0000000000ac7805 */ /* 0x000fe4000001ff00 */
[----:B------:R-:W-:Y:S02]  /*1490*/  CS2R R174, SRZ ;  /* 0x0000000000ae7805 */ /* 0x000fe4000001ff00 */
[----:B------:R-:W-:Y:S02]  /*14a0*/  VIMNMX R12, R2, UR40, PT ;  /* 0x00000028020c7c48 */ /* 0x000fe4000bfe0100 */
[----:B------:R-:W-:Y:S02]  /*14b0*/  CS2R R176, SRZ ;  /* 0x0000000000b07805 */ /* 0x000fe4000001ff00 */
[----:B------:R-:W-:Y:S02]  /*14c0*/  CS2R R178, SRZ ;  /* 0x0000000000b27805 */ /* 0x000fe4000001ff00 */
[----:B------:R-:W-:-:S02]  /*14d0*/  CS2R R180, SRZ ;  /* 0x0000000000b47805 */ /* 0x000fc4000001ff00 */
[----:B------:R-:W-:Y:S01]  /*14e0*/  ISETP.LE.AND P0, PT, R12, UR41, PT ;  /* 0x000000290c007c0c */ /* 0x000fe2000bf03270 */
[----:B------:R4:W-:Y:S01]  /*14f0*/  STL [R1], R12 ;  /* 0x0000000c01007387 */ /* 0x0009e20000100800 */
        /* <DEDUP_REMOVED lines=17> */
[----:B------:R-:W-:Y:S01]  /*1610*/  CS2R R214, SRZ ;  /* 0x0000000000d67805 */ /* 0x000fe2000001ff00 */
[----:B------:R-:W-:-:S02]  /*1620*/  IMAD R2, R9, 0x4, R236 ;  /* 0x0000000409027824 */ /* 0x000fc400078e02ec */
[----:B------:R-:W-:Y:S01]  /*1630*/  IMAD.IADD R3, R6, 0x1, -R3 ;  /* 0x0000000106037824 */ /* 0x000fe200078e0a03 */
[----:B----4-:R-:W-:Y:S06]  /*1640*/  @P0 BRA `(.L_x_6400) ;  /* 0x0000003c000c0947 */ /* 0x010fec0003800000 */
[----:B------:R-:W-:Y:S01]  /*1650*/  UIMAD UR4, UR37, -0x80, UR6 ;  /* 0xffffff80250478a4 */ /* 0x000fe2000f8e0206 */
[----:B------:R-:W-:Y:S02]  /*1660*/  LOP3.LUT R7, R7, 0xffffffe0, RZ, 0xc0, !PT ;  /* 0xffffffe007077812 */ /* 0x000fe400078ec0ff */
[----:B------:R-:W-:Y:S02]  /*1670*/  CS2R R182, SRZ ;  /* 0x0000000000b67805 */ /* 0x000fe4000001ff00 */
        /* <DEDUP_REMOVED lines=10> */
[----:B------:R-:W-:Y:S01]  /*1720*/  SHF.R.S32.HI R6, RZ, 0x2, R10 ;  /* 0x00000002ff067819 */ /* 0x000fe2000001140a */
[----:B-1----:R-:W-:Y:S01]  /*1730*/  IMAD.IADD R13, R13, 0x1, -R4 ;  /* 0x000000010d0d7824 */ /* 0x002fe200078e0a04 */
[----:B------:R-:W-:Y:S02]  /*1740*/  SHF.R.S32.HI R9, RZ, 0x1f, R10 ;  /* 0x0000001fff097819 */ /* 0x000fe4000001140a */
[----:B------:R-:W-:Y:S02]  /*1750*/  CS2R R176, SRZ ;  /* 0x0000000000b07805 */ /* 0x000fe4000001ff00 */
[----:B------:R-:W-:-:S02]  /*1760*/  LEA.HI R4, R0, R7, RZ, 0x3 ;  /* 0x0000000700047211 */ /* 0x000fc400078f18ff */
[----:B------:R-:W-:Y:S02]  /*1770*/  CS2R R174, SRZ ;  /* 0x0000000000ae7805 */ /* 0x000fe4000001ff00 */
[----:B------:R-:W-:Y:S02]  /*1780*/  LEA.HI R7, R0, R7, RZ, 0x2 ;  /* 0x0000000700077211 */ /* 0x000fe400078f10ff */
[----:B------:R-:W-:Y:S02]  /*1790*/  CS2R R172, SRZ ;  /* 0x0000000000ac7805 */ /* 0x000fe4000001ff00 */
[----:B------:R-:W-:Y:S02]  /*17a0*/  LEA.HI R9, R9, R6, RZ, 0x3 ;  /* 0x0000000609097211 */ /* 0x000fe400078f18ff */
[----:B------:R-:W-:Y:S02]  /*17b0*/  CS2R R170, SRZ ;  /* 0x0000000000aa7805 */ /* 0x000fe4000001ff00 */
[----:B------:R-:W-:-:S02]  /*17c0*/  LEA.HI R10, R5, R16, RZ, 0x2 ;  /* 0x00000010050a7211 */ /* 0x000fc400078f10ff */
[----:B------:R-:W-:Y:S02]  /*17d0*/  CS2R R168, SRZ ;  /* 0x0000000000a87805 */ /* 0x000fe4000001ff00 */
[--C-:B------:R-:W-:Y:S02]  /*17e0*/  SHF.R.S32.HI R0, RZ, 0x3, R4.reuse ;  /* 0x00000003ff007819 */ /* 0x100fe40000011404 */
[----:B------:R-:W-:Y:S02]  /*17f0*/  CS2R R166, SRZ ;  /* 0x0000000000a67805 */ /* 0x000fe4000001ff00 */
[----:B------:R-:W-:Y:S02]  /*1800*/  SHF.R.S32.HI R5, RZ, 0x1f, R4 ;  /* 0x0000001fff057819 */ /* 0x000fe40000011404 */
[----:B------:R-:W-:Y:S02]  /*1810*/  CS2R R164, SRZ ;  /* 0x0000000000a47805 */ /* 0x000fe4000001ff00 */
[----:B------:R-:W-:-:S02]  /*1820*/  LOP3.LUT R9, R9, 0xfffffff8, RZ, 0xc0, !PT ;  /* 0xfffffff809097812 */ /* 0x000fc400078ec0ff */
[----:B------:R-:W-:Y:S02]  /*1830*/  CS2R R162, SRZ ;  /* 0x0000000000a27805 */ /* 0x000fe4000001ff00 */
[----:B------:R-:W-:Y:S02]  /*1840*/  SHF.R.S32.HI R4, RZ, 0x2, R7 ;  /* 0x00000002ff047819 */ /* 0x000fe40000011407 */
[----:B------:R-:W-:Y:S02]  /*1850*/  CS2R R160, SRZ ;  /* 0x0000000000a07805 */ /* 0x000fe4000001ff00 */
[----:B------:R-:W-:Y:S02]  /*1860*/  LEA.HI R5, R5, R0, RZ, 0x4 ;  /* 0x0000000005057211 */ /* 0x000fe400078f20ff */
[----:B------:R-:W-:Y:S02]  /*1870*/  CS2R R158, SRZ ;  /* 0x00000000009e7805 */ /* 0x000fe4000001ff00 */
[----:B------:R-:W-:Y:S01]  /*1880*/  IADD3 R12, R8, R9, -R6 ;  /* 0x00000009080c7210 */ /* 0x000fe20007ffe806 */
[C---:B------:R-:W-:Y:S01]  /*1890*/  VIADD R6, R4.reuse, 0x8 ;  /* 0x0000000804067836 */ /* 0x040fe20000000000 */
[----:B------:R-:W-:Y:S01]  /*18a0*/  LOP3.LUT R9, R5, 0x1ffffff0, RZ, 0xc0, !PT ;  /* 0x1ffffff005097812 */ /* 0x000fe200078ec0ff */
[----:B------:R-:W-:Y:S01]  /*18b0*/  VIADD R14, R4, 0x18 ;  /* 0x00000018040e7836 */ /* 0x000fe20000000000 */
[----:B------:R-:W-:-:S02]  /*18c0*/  LOP3.LUT R11, R10, 0xfffffffc, RZ, 0xc0, !PT ;  /* 0xfffffffc0a0b7812 */ /* 0x000fc400078ec0ff */
[----:B------:R-:W-:Y:S02]  /*18d0*/  CS2R R156, SRZ ;  /* 0x00000000009c7805 */ /* 0x000fe4000001ff00 */
[----:B------:R-:W-:Y:S01]  /*18e0*/  LEA.HI R10, R6, R6, RZ, 0x1 ;  /* 0x00000006060a7211 */ /* 0x000fe200078f08ff */
[----:B------:R-:W-:Y:S01]  /*18f0*/  IMAD.IADD R0, R0, 0x1, -R9 ;  /* 0x0000000100007824 */ /* 0x000fe200078e0a09 */
[----:B------:R-:W-:Y:S01]  /*1900*/  LEA.HI R5, R7, R4, RZ, 0x1 ;  /* 0x0000000407057211 */ /* 0x000fe200078f08ff */
[----:B------:R-:W-:Y:S01]  /*1910*/  IMAD R7, R13, -0x40, R12 ;  /* 0xffffffc00d077824 */ /* 0x000fe200078e020c */
[----:B------:R-:W-:Y:S01]  /*1920*/  LOP3.LUT R9, R10, 0xfffffffe, RZ, 0xc0, !PT ;  /* 0xfffffffe0a097812 */ /* 0x000fe200078ec0ff */
[----:B------:R-:W-:Y:S01]  /*1930*/  VIADD R12, R4, 0x10 ;  /* 0x00000010040c7836 */ /* 0x000fe20000000000 */
[----:B------:R-:W-:Y:S01]  /*1940*/  LOP3.LUT R5, R5, 0xfffffffe, RZ, 0xc0, !PT ;  /* 0xfffffffe05057812 */ /* 0x000fe200078ec0ff */
[----:B------:R-:W-:Y:S01]  /*1950*/  IMAD.IADD R8, R16, 0x1, -R11 ;  /* 0x0000000110087824 */ /* 0x000fe200078e0a0b */
[----:B------:R-:W-:Y:S01]  /*1960*/  LEA.HI R16, R14, R14, RZ, 0x1 ;  /* 0x0000000e0e107211 */ /* 0x000fe200078f08ff */
[----:B------:R-:W-:Y:S01]  /*1970*/  IMAD.IADD R9, R6, 0x1, -R9 ;  /* 0x0000000106097824 */ /* 0x000fe200078e0a09 */
[----:B------:R-:W-:Y:S01]  /*1980*/  LEA.HI R6, R12, R12, RZ, 0x1 ;  /* 0x0000000c0c067211 */ /* 0x000fe200078f08ff */
[----:B------:R-:W-:Y:S01]  /*1990*/  IMAD.IADD R5, R4, 0x1, -R5 ;  /* 0x0000000104057824 */ /* 0x000fe200078e0a05 */
[----:B------:R-:W-:-:S02]  /*19a0*/  SHF.R.S32.HI R4, RZ, 0x1, R10 ;  /* 0x00000001ff047819 */ /* 0x000fc4000001140a */
[----:B------:R-:W-:Y:S02]  /*19b0*/  CS2R R154, SRZ ;  /* 0x00000000009a7805 */ /* 0x000fe4000001ff00 */
[----:B------:R-:W-:Y:S01]  /*19c0*/  SHF.R.S32.HI R11, RZ, 0x1f, R10 ;  /* 0x0000001fff0b7819 */ /* 0x000fe2000001140a */
[----:B------:R-:W-:Y:S01]  /*19d0*/  IMAD R5, R0, 0x8, R5 ;  /* 0x0000000800057824 */ /* 0x000fe200078e0205 */
[----:B------:R-:W-:Y:S02]  /*19e0*/  LOP3.LUT R13, R6, 0xfffffffe, RZ, 0xc0, !PT ;  /* 0xfffffffe060d7812 */ /* 0x000fe400078ec0ff */
[----:B------:R-:W-:Y:S02]  /*19f0*/  CS2R R152, SRZ ;  /* 0x0000000000987805 */ /* 0x000fe4000001ff00 */
[----:B------:R-:W-:Y:S02]  /*1a00*/  SHF.R.S32.HI R10, RZ, 0x1, R6 ;  /* 0x00000001ff0a7819 */ /* 0x000fe40000011406 */
[----:B------:R-:W-:-:S02]  /*1a10*/  CS2R R214, SRZ ;  /* 0x0000000000d67805 */ /* 0x000fc4000001ff00 */
[----:B--2---:R-:W-:Y:S01]  /*1a20*/  SHF.R.S32.HI R15, RZ, 0x1f, R6 ;  /* 0x0000001fff0f7819 */ /* 0x004fe20000011406 */
[----:B------:R-:W-:Y:S01]  /*1a30*/  IMAD.IADD R13, R12, 0x1, -R13 ;  /* 0x000000010c0d7824 */ /* 0x000fe200078e0a0d */
[--C-:B------:R-:W-:Y:S01]  /*1a40*/  SHF.R.S32.HI R6, RZ, 0x1, R16.reuse ;  /* 0x00000001ff067819 */ /* 0x100fe20000011410 */
[----:B------:R1:W-:Y:S01]  /*1a50*/  STL [R1+0x10], R5 ;  /* 0x0000100501007387 */ /* 0x0003e20000100800 */
[----:B------:R-:W-:Y:S02]  /*1a60*/  SHF.R.S32.HI R17, RZ, 0x1f, R16 ;  /* 0x0000001fff117819 */ /* 0x000fe40000011410 */
[----:B------:R-:W-:Y:S02]  /*1a70*/  CS2R R212, SRZ ;  /* 0x0000000000d47805 */ /* 0x000fe4000001ff00 */
[----:B------:R-:W-:Y:S02]  /*1a80*/  LEA.HI R11, R11, R4, RZ, 0x4 ;  /* 0x000000040b0b7211 */ /* 0x000fe400078f20ff */
[----:B------:R-:W-:-:S02]  /*1a90*/  CS2R R210, SRZ ;  /* 0x0000000000d27805 */ /* 0x000fc4000001ff00 */
[----:B------:R-:W-:Y:S02]  /*1aa0*/  LEA.HI R15, R15, R10, RZ, 0x4 ;  /* 0x0000000a0f0f7211 */ /* 0x000fe400078f20ff */
[----:B------:R-:W-:Y:S02]  /*1ab0*/  CS2R R208, SRZ ;  /* 0x0000000000d07805 */ /* 0x000fe4000001ff00 */
[----:B------:R-:W-:Y:S02]  /*1ac0*/  LEA.HI R12, R17, R6, RZ, 0x4 ;  /* 0x00000006110c7211 */ /* 0x000fe400078f20ff */
[----:B------:R-:W-:Y:S02]  /*1ad0*/  CS2R R206, SRZ ;  /* 0x0000000000ce7805 */ /* 0x000fe4000001ff00 */
[----:B------:R-:W-:Y:S02]  /*1ae0*/  LOP3.LUT R11, R11, 0x1ffffff0, RZ, 0xc0, !PT ;  /* 0x1ffffff00b0b7812 */ /* 0x000fe400078ec0ff */
[----:B------:R-:W-:-:S02]  /*1af0*/  CS2R R204, SRZ ;  /* 0x0000000000cc7805 */ /* 0x000fc4000001ff00 */
[----:B------:R-:W-:Y:S02]  /*1b00*/  LOP3.LUT R15, R15, 0x1ffffff0, RZ, 0xc0, !PT ;  /* 0x1ffffff00f0f7812 */ /* 0x000fe400078ec0ff */
        /* <DEDUP_REMOVED lines=14> */
[----:B-1----:R-:W-:Y:S01]  /*1bf0*/  IMAD R5, R6, 0x8, R17 ;  /* 0x0000000806057824 */ /* 0x002fe200078e0211 */
[----:B------:R1:W-:Y:S01]  /*1c00*/  STL [R1+0xc], R4 ;  /* 0x00000c0401007387 */ /* 0x0003e20000100800 */
[----:B------:R-:W-:-:S02]  /*1c10*/  CS2R R190, SRZ ;  /* 0x0000000000be7805 */ /* 0x000fc4000001ff00 */
[----:B------:R-:W-:Y:S02]  /*1c20*/  CS2R R188, SRZ ;  /* 0x0000000000bc7805 */ /* 0x000fe4000001ff00 */
[----:B------:R-:W-:Y:S01]  /*1c30*/  CS2R R186, SRZ ;  /* 0x0000000000ba7805 */ /* 0x000fe2000001ff00 */
[----:B------:R2:W-:Y:S01]  /*1c40*/  STL [R1+0x8], R0 ;  /* 0x0000080001007387 */ /* 0x0005e20000100800 */
[----:B------:R-:W-:-:S03]  /*1c50*/  CS2R R184, SRZ ;  /* 0x0000000000b87805 */ /* 0x000fc6000001ff00 */
[----:B------:R3:W-:Y:S01]  /*1c60*/  STL [R1+0x4], R5 ;  /* 0x0000040501007387 */ /* 0x0007e20000100800 */
[----:B-1----:R-:W-:Y:S02]  /*1c70*/  IMAD.MOV.U32 R4, RZ, RZ, RZ ;  /* 0x000000ffff047224 */ /* 0x002fe400078e00ff */
[----:B--2---:R-:W-:-:S07]  /*1c80*/  IMAD.MOV.U32 R0, RZ, RZ, RZ ;  /* 0x000000ffff007224 */ /* 0x004fce00078e00ff */
.L_x_6411:
[----:B------:R-:W-:-:S06]  /*1c90*/  ULOP3.LUT UR4, UR36, 0x1, URZ, 0xfc, !UPT ;  /* 0x0000000124047892 */ /* 0x000fcc000f8efc3f */
[----:B---3--:R-:W-:-:S05]  /*1ca0*/  IMAD.U32 R5, RZ, RZ, UR4 ;  /* 0x00000004ff057e24 */ /* 0x008fca000f8e00ff */
[----:B------:R-:W-:-:S13]  /*1cb0*/  ISETP.NE.AND P0, PT, R5, 0x3, PT ;  /* 0x000000030500780c */ /* 0x000fda0003f05270 */
[----:B------:R-:W-:Y:S05]  /*1cc0*/  @!P0 BRA `(.L_x_6401) ;  /* 0x0000000000048947 */ /* 0x000fea0003800000 */
[----:B------:R-:W-:Y:S01]  /*1cd0*/  BPT.TRAP 0x1 ;  /* 0x000000040000795c */ /* 0x000fe20000300000 */
.L_x_6401:
[----:B------:R-:W-:Y:S01]  /*1ce0*/  IMAD R6, R0, 0x8, R236 ;  /* 0x0000000800067824 */ /* 0x000fe200078e02ec */
[----:B------:R-:W-:-:S04]  /*1cf0*/  SHF.L.U32 R19, R4, 0x1f, RZ ;  /* 0x0000001f04137819 */ /* 0x000fc800000006ff */
[----:B------:R1:W2:Y:S01]  /*1d00*/  SYNCS.PHASECHK.TRANS64.TRYWAIT P1, [R6+URZ+0x30c10], R19 ;  /* 0x030c1013060075a7 */ /* 0x0002a2000802017f */
[----:B------:R-:W-:Y:S05]  /*1d10*/  @!P0 BRA `(.L_x_6402) ;  /* 0x0000000000048947 */ /* 0x000fea0003800000 */
[----:B------:R-:W-:Y:S01]  /*1d20*/  BPT.TRAP 0x1 ;  /* 0x000000040000795c */ /* 0x000fe20000300000 */
.L_x_6402:
[----:B------:R-:W-:-:S05]  /*1d30*/  VIADD R5, R236, 0x10000 ;  /* 0x00010000ec057836 */ /* 0x000fca0000000000 */
[----:B------:R-:W-:-:S04]  /*1d40*/  SHF.R.U32.HI R5, RZ, 0x4, R5 ;  /* 0x00000004ff057819 */ /* 0x000fc80000011605 */
[----:B------:R-:W-:Y:S01]  /*1d50*/  LOP3.LUT R5, R5, 0x3fff, RZ, 0xc0, !PT ;  /* 0x00003fff05057812 */ /* 0x000fe200078ec0ff */
[----:B--2---:R-:W-:Y:S06]  /*1d60*/  @P1 BRA `(.L_x_6403) ;  /* 0x0000000000081947 */ /* 0x004fec0003800000 */
[----:B------:R-:W2:Y:S02]  /*1d70*/  SYNCS.PHASECHK.TRANS64.TRYWAIT P1, [R6+URZ+0x30c10], R19 ;  /* 0x030c1013060075a7 */ /* 0x000ea4000802017f */
[----:B--2---:R-:W-:Y:S05]  /*1d80*/  @!P1 BRA `(.L_x_6404) ;  /* 0x000000a400749947 */ /* 0x004fea0003800000 */
.L_x_6403:
        /* <DEDUP_REMOVED lines=32> */
[----:B----4-:R-:W-:Y:S02]  /*1f90*/  IMAD R12, R0, 0x80, R12 ;  /* 0x00000080000c7824 */ /* 0x010fe400078e020c */
[----:B------:R-:W-:Y:S01]  /*1fa0*/  VIADD R10, R236, 0x20000 ;  /* 0x00020000ec0a7836 */ /* 0x000fe20000000000 */
[----:B------:R-:W-:Y:S02]  /*1fb0*/  WARPGROUP.DEPBAR.LE gsb0, 0x0 ;  /* 0x00008000000079c5 */ /* 0x000fe40000010000 */
[----:B------:R-:W-:Y:S01]  /*1fc0*/  WARPGROUP.ARRIVE ;  /* 0x00000000000079c5 */ /* 0x000fe20000000000 */
[C---:B-----5:R-:W-:Y:S02]  /*1fd0*/  IMAD R14, R0.reuse, 0x80, R13 ;  /* 0x00000080000e7824 */ /* 0x060fe400078e020d */
        /* <DEDUP_REMOVED lines=9> */
[--C-:B------:R-:W-:Y:S02]  /*2070*/  IMAD R11, R9, 0x4, R236.reuse ;  /* 0x00000004090b7824 */ /* 0x100fe400078e02ec */
[----:B------:R-:W-:-:S02]  /*2080*/  IMAD R14, R227, 0x4, R236 ;  /* 0x00000004e30e7824 */ /* 0x000fc400078e02ec */
[--C-:B------:R-:W-:Y:S02]  /*2090*/  IMAD R13, R15, 0x4, R236.reuse ;  /* 0x000000040f0d7824 */ /* 0x100fe400078e02ec */
[----:B------:R-:W-:Y:S02]  /*20a0*/  IMAD R12, R17, 0x4, R236 ;  /* 0x00000004110c7824 */ /* 0x000fe400078e02ec */
[--C-:B------:R-:W-:Y:S02]  /*20b0*/  IMAD R9, R9, 0x4, R10.reuse ;  /* 0x0000000409097824 */ /* 0x100fe400078e020a */
[--C-:B------:R-:W-:Y:S02]  /*20c0*/  IMAD R227, R227, 0x4, R10.reuse ;  /* 0x00000004e3e37824 */ /* 0x100fe400078e020a */
[--C-:B------:R-:W-:Y:S02]  /*20d0*/  IMAD R15, R15, 0x4, R10.reuse ;  /* 0x000000040f0f7824 */ /* 0x100fe400078e020a */
[----:B------:R-:W-:Y:S01]  /*20e0*/  IMAD R10, R17, 0x4, R10 ;  /* 0x00000004110a7824 */ /* 0x000fe200078e020a */
[----:B------:R-:W-:-:S02]  /*20f0*/  WARPGROUP.DEPBAR.LE gsb0, 0x0 ;  /* 0x00008000000079c5 */ /* 0x000fc40000010000 */
        /* <DEDUP_REMOVED lines=9> */
.L_x_6405:
[----:B------:R1:W1:Y:S01]  /*2190*/  SYNCS.PHASECHK.TRANS64.TRYWAIT P1, [R6+URZ+0x30c30], R19 ;  /* 0x030c3013060075a7 */ /* 0x000262000802017f */
[----:B------:R-:W-:Y:S05]  /*21a0*/  @!P0 BRA `(.L_x_6406) ;  /* 0x0000000000048947 */ /* 0x000fea0003800000 */
[----:B------:R-:W-:Y:S01]  /*21b0*/  BPT.TRAP 0x1 ;  /* 0x000000040000795c */ /* 0x000fe20000300000 */
.L_x_6406:
[----:B------:R-:W-:-:S05]  /*21c0*/  VIADD R16, R236, 0x18000 ;  /* 0x00018000ec107836 */ /* 0x000fca0000000000 */
[----:B------:R-:W-:-:S04]  /*21d0*/  SHF.R.U32.HI R16, RZ, 0x4, R16 ;  /* 0x00000004ff107819 */ /* 0x000fc80000011610 */
[----:B------:R-:W-:-:S04]  /*21e0*/  LOP3.LUT R16, R16, 0x3fff, RZ, 0xc0, !PT ;  /* 0x00003fff10107812 */ /* 0x000fc800078ec0ff */
[----:B------:R-:W-:Y:S01]  /*21f0*/  LOP3.LUT R17, R16, 0x10000, RZ, 0xfc, !PT ;  /* 0x0001000010117812 */ /* 0x000fe200078efcff */
[----:B-1----:R-:W-:Y:S06]  /*2200*/  @P1 BRA `(.L_x_6407) ;  /* 0x0000000000081947 */ /* 0x002fec0003800000 */
[----:B------:R-:W1:Y:S02]  /*2210*/  SYNCS.PHASECHK.TRANS64.TRYWAIT P1, [R6+URZ+0x30c30], R19 ;  /* 0x030c3013060075a7 */ /* 0x000e64000802017f */
[----:B-1----:R-:W-:Y:S05]  /*2220*/  @!P1 BRA `(.L_x_6408) ;  /* 0x000000a000609947 */ /* 0x002fea0003800000 */
.L_x_6407:
[----:B------:R-:W-:Y:S01]  /*2230*/  UIADD3 UR9, UR9, 0x4000, URZ ;  /* 0x0000400009097890 */ /* 0x000fe2000fffe03f */
[----:B------:R-:W-:Y:S01]  /*2240*/  IMAD R17, R0, 0x400, R17 ;  /* 0x0000040000117824 */ /* 0x000fe200078e0211 */
[----:B------:R-:W-:Y:S01]  /*2250*/  ULDC UR4, c[0x0][0x280] ;  /* 0x0000a00000047ab9 */ /* 0x000fe20000000800 */
[----:B------:R-:W-:Y:S01]  /*2260*/  IMAD.MOV.U32 R18, RZ, RZ, -0x2 ;  /* 0xfffffffeff127424 */ /* 0x000fe200078e00ff */
[----:B------:R-:W-:Y:S01]  /*2270*/  USHF.R.U32.HI UR9, URZ, 0x4, UR9 ;  /* 0x000000043f097899 */ /* 0x000fe20008011609 */
[----:B------:R-:W-:Y:S01]  /*2280*/  WARPGROUP.ARRIVE ;  /* 0x00000000000079c5 */ /* 0x000fe20000000000 */
[----:B------:R-:W-:Y:S01]  /*2290*/  R2UR UR8, R17 ;  /* 0x00000000110872ca */ /* 0x000fe200000e0000 */
[----:B------:R-:W-:Y:S01]  /*22a0*/  UIMAD UR4, UR41, -0x80, UR4 ;  /* 0xffffff80290478a4 */ /* 0x000fe2000f8e0204 */
[----:B------:R-:W-:Y:S01]  /*22b0*/  ISETP.GT.AND P1, PT, R7, RZ, PT ;  /* 0x000000ff0700720c */ /* 0x000fe20003f24270 */
[----:B------:R-:W-:Y:S01]  /*22c0*/  ULOP3.LUT UR9, UR9, 0x3fff, URZ, 0xc0, !UPT ;  /* 0x00003fff09097892 */ /* 0x000fe2000f8ec03f */
[C---:B------:R-:W-:Y:S01]  /*22d0*/  VIADD R233, R8.reuse, 0x10 ;  /* 0x0000001008e97836 */ /* 0x040fe20000000000 */
[----:B------:R-:W-:Y:S01]  /*22e0*/  UMOV UR7, 0x40000040 ;  /* 0x4000004000077882 */ /* 0x000fe20000000000 */
[----:B------:R-:W-:Y:S01]  /*22f0*/  UMOV UR5, 0x40000040 ;  /* 0x4000004000057882 */ /* 0x000fe20000000000 */
[----:B------:R-:W-:Y:S01]  /*2300*/  ULOP3.LUT UR9, UR9, 0x10000, URZ, 0xfc, !UPT ;  /* 0x0001000009097892 */ /* 0x000fe2000f8efc3f */
[----:B------:R-:W-:Y:S01]  /*2310*/  IMAD R18, R3, R18, UR4 ;  /* 0x0000000403127e24 */ /* 0x000fe2000f8e0212 */
[----:B--2---:R-:W1:Y:S01]  /*2320*/  SHFL.IDX PT, R222, R11, R233, 0x1f ;  /* 0x00001fe90bde7589 */ /* 0x004e6200000e0000 */
[----:B------:R-:W-:Y:S01]  /*2330*/  VIADD R235, R8, 0x8 ;  /* 0x0000000808eb7836 */ /* 0x000fe20000000000 */
[----:B------:R-:W-:Y:S01]  /*2340*/  ULDC UR10, c[0x0][0x744] ;  /* 0x0001d100000a7ab9 */ /* 0x000fe20000000800 */
[----:B------:R-:W-:Y:S01]  /*2350*/  IMAD.IADD R17, R18, 0x1, -R7 ;  /* 0x0000000112117824 */ /* 0x000fe200078e0a07 */
[----:B------:R-:W-:Y:S01]  /*2360*/  UMOV UR6, UR8 ;  /* 0x0000000800067c82 */ /* 0x000fe20008000000 */
[----:B------:R-:W-:Y:S01]  /*2370*/  UMOV UR4, UR9 ;  /* 0x0000000900047c82 */ /* 0x000fe20008000000 */
[----:B------:R-:W-:Y:S01]  /*2380*/  VIADD R237, R8, 0x4 ;  /* 0x0000000408ed7836 */ /* 0x000fe20000000000 */
[----:B------:R-:W-:Y:S01]  /*2390*/  HGMMA.64x128x16.F32.BF16 R24, gdesc[UR4], RZ, !UPT, gsb0 ;  /* 0x01e00000041879f0 */ /* 0x000fe2000c0018ff */
[----:B------:R-:W-:Y:S01]  /*23a0*/  SEL R18, R17, 0x80, P1 ;  /* 0x0000008011127807 */ /* 0x000fe20000800000 */
[----:B------:R-:W-:Y:S01]  /*23b0*/  UIADD3 UR6, UR8, 0x2, URZ ;  /* 0x0000000208067890 */ /* 0x000fe2000fffe03f */
[----:B------:R-:W-:Y:S01]  /*23c0*/  SHFL.IDX PT, R220, R11, R235, 0x1f ;  /* 0x00001feb0bdc7589 */ /* 0x000fe200000e0000 */
[----:B------:R-:W-:Y:S01]  /*23d0*/  UIADD3 UR4, UR9, 0x2, URZ ;  /* 0x0000000209047890 */ /* 0x000fe2000fffe03f */
[C---:B------:R-:W-:Y:S01]  /*23e0*/  ISETP.GT.AND P5, PT, R18.reuse, RZ, PT ;  /* 0x000000ff1200720c */ /* 0x040fe20003fa4270 */
[----:B------:R-:W-:Y:S01]  /*23f0*/  UMOV UR7, 0x40000040 ;  /* 0x4000004000077882 */ /* 0x000fe20000000000 */
[----:B------:R-:W-:Y:S01]  /*2400*/  ISETP.GT.AND P6, PT, R18, 0x1, PT ;  /* 0x000000011200780c */ /* 0x000fe20003fc4270 */
[----:B------:R-:W-:Y:S01]  /*2410*/  UMOV UR5, 0x40000040 ;  /* 0x4000004000057882 */ /* 0x000fe20000000000 */
[----:B------:R-:W-:Y:S01]  /*2420*/  FSEL R88, R88, -INF , !P5 ;  /* 0xff80000058587808 */ /* 0x000fe20006800000 */
[----:B------:R-:W-:Y:S01]  /*2430*/  VIADD R231, R8, 0x18 ;  /* 0x0000001808e77836 */ /* 0x000fe20000000000 */
[----:B------:R-:W-:Y:S01]  /*2440*/  FSEL R89, R89, -INF , !P6 ;  /* 0xff80000059597808 */ /* 0x000fe20007000000 */
[----:B------:R-:W-:Y:S01]  /*2450*/  VIADD R19, R17, 0x8 ;  /* 0x0000000811137836 */ /* 0x000fe20000000000 */
[C---:B------:R-:W-:Y:S01]  /*2460*/  ISETP.GT.AND P1, PT, R18.reuse, 0x8, PT ;  /* 0x000000081200780c */ /* 0x040fe20003f24270 */
[----:B------:R-:W2:Y:S01]  /*2470*/  SHFL.IDX PT, R17, R11, R237, 0x1f ;  /* 0x00001fed0b117589 */ /* 0x000ea200000e0000 */
[----:B------:R-:W-:Y:S01]  /*2480*/  ISETP.GT.AND P2, PT, R18, 0x9, PT ;  /* 0x000000091200780c */ /* 0x000fe20003f44270 */
[----:B------:R-:W-:Y:S01]  /*2490*/  VIADD R230, R8, 0x1c ;  /* 0x0000001c08e67836 */ /* 0x000fe20000000000 */
[C---:B------:R-:W-:Y:S01]  /*24a0*/  ISETP.GT.AND P3, PT, R18.reuse, 0x10, PT ;  /* 0x000000101200780c */ /* 0x040fe20003f64270 */
[----:B------:R-:W5:Y:S01]  /*24b0*/  SHFL.IDX PT, R224, R11, R231, 0x1f ;  /* 0x00001fe70be07589 */ /* 0x000f6200000e0000 */
[----:B------:R-:W-:Y:S01]  /*24c0*/  ISETP.GT.AND P4, PT, R18, 0x11, PT ;  /* 0x000000111200780c */ /* 0x000fe20003f84270 */
[----:B------:R-:W-:Y:S01]  /*24d0*/  VIADD R232, R8, 0x14 ;  /* 0x0000001408e87836 */ /* 0x000fe20000000000 */
[----:B------:R-:W-:Y:S01]  /*24e0*/  ISETP.GT.AND P5, PT, R18, 0x18, PT ;  /* 0x000000181200780c */ /* 0x000fe20003fa4270 */
[----:B------:R-:W-:Y:S01]  /*24f0*/  VIADD R234, R8, 0xc ;  /* 0x0000000c08ea7836 */ /* 0x000fe20000000000 */
[----:B------:R-:W-:Y:S01]  /*2500*/  ISETP.GT.AND P6, PT, R18, 0x19, PT ;  /* 0x000000191200780c */ /* 0x000fe20003fc4270 */
[----:B---3--:R-:W-:Y:S01]  /*2510*/  SHFL.IDX PT, R223, R14, R230, 0x1f ;  /* 0x00001fe60edf7589 */ /* 0x008fe200000e0000 */
[----:B------:R-:W-:-:S02]  /*2520*/  FSEL R92, R92, -INF , !P1 ;  /* 0xff8000005c5c7808 */ /* 0x000fc40004800000 */
[----:B------:R-:W-:Y:S01]  /*2530*/  FSEL R93, R93, -INF , !P2 ;  /* 0xff8000005d5d7808 */ /* 0x000fe20005000000 */
[----:B------:R-:W-:Y:S01]  /*2540*/  SHFL.IDX PT, R221, R11, R234, 0x1f ;  /* 0x00001fea0bdd7589 */ /* 0x000fe200000e0000 */
[----:B------:R-:W-:Y:S02]  /*2550*/  FSEL R96, R96, -INF , !P3 ;  /* 0xff80000060607808 */ /* 0x000fe40005800000 */
[----:B------:R-:W-:Y:S01]  /*2560*/  FSEL R97, R97, -INF , !P4 ;  /* 0xff80000061617808 */ /* 0x000fe20006000000 */
[----:B----4-:R-:W-:Y:S01]  /*2570*/  SHFL.IDX PT, R226, R13, R231, 0x1f ;  /* 0x00001fe70de27589 */ /* 0x010fe200000e0000 */
[----:B------:R-:W-:Y:S01]  /*2580*/  FSEL R100, R100, -INF , !P5 ;  /* 0xff80000064647808 */ /* 0x000fe20006800000 */
[----:B-1----:R-:W-:Y:S01]  /*2590*/  FFMA.FTZ R21, R96, UR10, -R222 ;  /* 0x0000000a60157c23 */ /* 0x002fe200080108de */
[----:B------:R-:W-:Y:S01]  /*25a0*/  FSEL R101, R101, -INF , !P6 ;  /* 0xff80000065657808 */ /* 0x000fe20007000000 */
[----:B------:R-:W1:Y:S01]  /*25b0*/  SHFL.IDX PT, R96, R14, R8, 0x1f ;  /* 0x00001f080e607589 */ /* 0x000e6200000e0000 */
[C---:B------:R-:W-:Y:S01]  /*25c0*/  ISETP.GT.AND P1, PT, R18.reuse, 0x20, PT ;  /* 0x000000201200780c */ /* 0x040fe20003f24270 */
[----:B--2---:R-:W-:Y:S01]  /*25d0*/  FFMA.FTZ R218, R89, UR10, -R17 ;  /* 0x0000000a59da7c23 */ /* 0x004fe20008010811 */
[C---:B------:R-:W-:Y:S01]  /*25e0*/  ISETP.GT.AND P2, PT, R18.reuse, 0x21, PT ;  /* 0x000000211200780c */ /* 0x040fe20003f44270 */
[----:B------:R-:W-:Y:S01]  /*25f0*/  SHFL.IDX PT, R89, R11, R232, 0x1f ;  /* 0x00001fe80b597589 */ /* 0x000fe200000e0000 */
[----:B------:R-:W-:Y:S01]  /*2600*/  ISETP.GT.AND P3, PT, R18, 0x28, PT ;  /* 0x000000281200780c */ /* 0x000fe20003f64270 */
[----:B-----5:R-:W-:Y:S01]  /*2610*/  FFMA.FTZ R20, R100, UR10, -R224 ;  /* 0x0000000a64147c23 */ /* 0x020fe200080108e0 */
[C---:B------:R-:W-:Y:S01]  /*2620*/  ISETP.GT.AND P4, PT, R18.reuse, 0x29, PT ;  /* 0x000000291200780c */ /* 0x040fe20003f84270 */
[----:B------:R-:W-:Y:S01]  /*2630*/  SHFL.IDX PT, R100, R14, R235, 0x1f ;  /* 0x00001feb0e647589 */ /* 0x000fe200000e0000 */
[----:B------:R-:W-:Y:S01]  /*2640*/  ISETP.GT.AND P5, PT, R18, 0x30, PT ;  /* 0x000000301200780c */ /* 0x000fe20003fa4270 */
[----:B------:R-:W-:Y:S01]  /*2650*/  IMAD R16, R0, 0x400, R16 ;  /* 0x0000040000107824 */ /* 0x000fe200078e0210 */
[----:B------:R-:W-:Y:S01]  /*2660*/  ISETP.GT.AND P6, PT, R18, 0x31, PT ;  /* 0x000000311200780c */ /* 0x000fe20003fc4270 */
[----:B------:R-:W-:Y:S01]  /*2670*/  SHFL.IDX PT, R225, R13, R232, 0x1f ;  /* 0x00001fe80de17589 */ /* 0x000fe200000e0000 */
[----:B------:R-:W-:Y:S01]  /*2680*/  FSEL R104, R104, -INF , !P1 ;  /* 0xff80000068687808 */ /* 0x000fe20004800000 */
[----:B------:R-:W-:Y:S01]  /*2690*/  MUFU.EX2 R218, R218 ;  /* 0x000000da00da7308 */ /* 0x000fe20000000800 */
[----:B------:R-:W-:Y:S01]  /*26a0*/  FSEL R105, R105, -INF , !P2 ;  /* 0xff80000069697808 */ /* 0x000fe20005000000 */
[----:B------:R-:W-:Y:S01]  /*26b0*/  SHFL.IDX PT, R228, R12, R231, 0x1f ;  /* 0x00001fe70ce47589 */ /* 0x000fe200000e0000 */
[----:B------:R-:W-:-:S02]  /*26c0*/  FSEL R108, R108, -INF , !P3 ;  /* 0xff8000006c6c7808 */ /* 0x000fc40005800000 */
[----:B------:R-:W-:Y:S02]  /*26d0*/  FSEL R109, R109, -INF , !P4 ;  /* 0xff8000006d6d7808 */ /* 0x000fe40006000000 */
[----:B------:R-:W-:Y:S01]  /*26e0*/  FSEL R112, R112, -INF , !P5 ;  /* 0xff80000070707808 */ /* 0x000fe20006800000 */
[----:B------:R-:W-:Y:S01]  /*26f0*/  MUFU.EX2 R20, R20 ;  /* 0x0000001400147308 */ /* 0x000fe20000000800 */
[----:B------:R-:W-:Y:S01]  /*2700*/  FSEL R113, R113, -INF , !P6 ;  /* 0xff80000071717808 */ /* 0x000fe20007000000 */
[----:B-1----:R-:W-:Y:S01]  /*2710*/  FFMA.FTZ R22, R104, UR10, -R96 ;  /* 0x0000000a68167c23 */ /* 0x002fe20008010860 */
[C---:B------:R-:W-:Y:S01]  /*2720*/  ISETP.GT.AND P1, PT, R18.reuse, 0x38, PT ;  /* 0x000000381200780c */ /* 0x040fe20003f24270 */
[----:B------:R-:W-:Y:S01]  /*2730*/  SHFL.IDX PT, R104, R14, R233, 0x1f ;  /* 0x00001fe90e687589 */ /* 0x000fe200000e0000 */
[C---:B------:R-:W-:Y:S02]  /*2740*/  ISETP.GT.AND P2, PT, R18.reuse, 0x39, PT ;  /* 0x000000391200780c */ /* 0x040fe40003f44270 */
[C---:B------:R-:W-:Y:S01]  /*2750*/  ISETP.GT.AND P3, PT, R18.reuse, 0x40, PT ;  /* 0x000000401200780c */ /* 0x040fe20003f64270 */
[----:B------:R-:W-:Y:S01]  /*2760*/  MUFU.EX2 R22, R22 ;  /* 0x0000001600167308 */ /* 0x000fe20000000800 */
[----:B------:R-:W-:-:S02]  /*2770*/  ISETP.GT.AND P4, PT, R18, 0x41, PT ;  /* 0x000000411200780c */ /* 0x000fc40003f84270 */
[C---:B------:R-:W-:Y:S02]  /*2780*/  ISETP.GT.AND P5, PT, R18.reuse, 0x48, PT ;  /* 0x000000481200780c */ /* 0x040fe40003fa4270 */
[----:B------:R-:W-:Y:S02]  /*2790*/  ISETP.GT.AND P6, PT, R18, 0x49, PT ;  /* 0x000000491200780c */ /* 0x000fe40003fc4270 */
[----:B------:R-:W-:Y:S02]  /*27a0*/  FSEL R116, R116, -INF , !P1 ;  /* 0xff80000074747808 */ /* 0x000fe40004800000 */
[----:B------:R-:W-:Y:S02]  /*27b0*/  FSEL R117, R117, -INF , !P2 ;  /* 0xff80000075757808 */ /* 0x000fe40005000000 */
[----:B------:R-:W-:Y:S02]  /*27c0*/  FSEL R120, R120, -INF , !P3 ;  /* 0xff80000078787808 */ /* 0x000fe40005800000 */
[----:B------:R-:W-:-:S02]  /*27d0*/  FSEL R121, R121, -INF , !P4 ;  /* 0xff80000079797808 */ /* 0x000fc40006000000 */
[----:B------:R-:W-:Y:S02]  /*27e0*/  FSEL R124, R124, -INF , !P5 ;  /* 0xff8000007c7c7808 */ /* 0x000fe40006800000 */
[----:B------:R-:W-:Y:S02]  /*27f0*/  FSEL R125, R125, -INF , !P6 ;  /* 0xff8000007d7d7808 */ /* 0x000fe40007000000 */
[C---:B------:R-:W-:Y:S02]  /*2800*/  ISETP.GT.AND P1, PT, R18.reuse, 0x50, PT ;  /* 0x000000501200780c */ /* 0x040fe40003f24270 */
[C---:B------:R-:W-:Y:S02]  /*2810*/  ISETP.GT.AND P2, PT, R18.reuse, 0x51, PT ;  /* 0x000000511200780c */ /* 0x040fe40003f44270 */
[C---:B------:R-:W-:Y:S02]  /*2820*/  ISETP.GT.AND P3, PT, R18.reuse, 0x58, PT ;  /* 0x000000581200780c */ /* 0x040fe40003f64270 */
        /* <DEDUP_REMOVED lines=15> */
[----:B------:R-:W1:Y:S01]  /*2920*/  SHFL.IDX PT, R18, R11, R8, 0x1f ;  /* 0x00001f080b127589 */ /* 0x000e6200000e0000 */
[----:B------:R-:W-:Y:S02]  /*2930*/  FSEL R140, R140, -INF , !P1 ;  /* 0xff8000008c8c7808 */ /* 0x000fe40004800000 */
[----:B------:R-:W-:Y:S02]  /*2940*/  ISETP.GT.AND P1, PT, R7, 0x8, PT ;  /* 0x000000080700780c */ /* 0x000fe40003f24270 */
[----:B------:R-:W-:Y:S02]  /*2950*/  FSEL R149, R149, -INF , !P6 ;  /* 0xff80000095957808 */ /* 0x000fe40007000000 */
[----:B------:R-:W-:-:S02]  /*2960*/  SEL R19, R19, 0x80, P1 ;  /* 0x0000008013137807 */ /* 0x000fc40000800000 */
[----:B------:R-:W-:Y:S02]  /*2970*/  FSEL R145, R145, -INF , !P4 ;  /* 0xff80000091917808 */ /* 0x000fe40006000000 */
[C---:B------:R-:W-:Y:S01]  /*2980*/  ISETP.GT.AND P6, PT, R19.reuse, RZ, PT ;  /* 0x000000ff1300720c */ /* 0x040fe20003fc4270 */
[----:B------:R-:W-:Y:S02]  /*2990*/  WARPGROUP.DEPBAR.LE gsb0, 0x0 ;  /* 0x00008000000079c5 */ /* 0x000fe40000010000 */
[----:B------:R-:W-:Y:S01]  /*29a0*/  WARPGROUP.ARRIVE ;  /* 0x00000000000079c5 */ /* 0x000fe20000000000 */
[----:B------:R-:W-:Y:S02]  /*29b0*/  FSEL R216, R90, -INF , !P6 ;  /* 0xff8000005ad87808 */ /* 0x000fe40007000000 */
[C---:B------:R-:W-:Y:S02]  /*29c0*/  ISETP.GT.AND P4, PT, R19.reuse, 0x10, PT ;  /* 0x000000101300780c */ /* 0x040fe40003f84270 */
[C---:B------:R-:W-:Y:S01]  /*29d0*/  ISETP.GT.AND P1, PT, R19.reuse, 0x1, PT ;  /* 0x000000011300780c */ /* 0x040fe20003f24270 */
[----:B------:R-:W-:Y:S01]  /*29e0*/  HGMMA.64x128x16.F32.BF16 R24, gdesc[UR4], R24, gsb0 ;  /* 0x01e00000041879f0 */ /* 0x000fe20008001818 */
[----:B------:R-:W-:Y:S01]  /*29f0*/  FSEL R98, R98, -INF , !P4 ;  /* 0xff80000062627808 */ /* 0x000fe20006000000 */
[----:B------:R-:W-:Y:S01]  /*2a00*/  UIADD3 UR6, UR8, 0x4, URZ ;  /* 0x0000000408067890 */ /* 0x000fe2000fffe03f */
[--C-:B-1----:R-:W-:Y:S01]  /*2a10*/  FFMA.FTZ R88, R88, UR10, -R18.reuse ;  /* 0x0000000a58587c23 */ /* 0x102fe20008010812 */
[----:B------:R-:W-:Y:S01]  /*2a20*/  FFMA.FTZ R216, R216, UR10, -R18 ;  /* 0x0000000ad8d87c23 */ /* 0x000fe20008010812 */
[----:B------:R-:W-:Y:S01]  /*2a30*/  FFMA.FTZ R18, R92, UR10, -R220 ;  /* 0x0000000a5c127c23 */ /* 0x000fe200080108dc */
[----:B------:R-:W-:Y:S01]  /*2a40*/  FFMA.FTZ R222, R98, UR10, -R222 ;  /* 0x0000000a62de7c23 */ /* 0x000fe200080108de */
[----:B------:R1:W2:Y:S01]  /*2a50*/  SHFL.IDX PT, R92, R11, R230, 0x1f ;  /* 0x00001fe60b5c7589 */ /* 0x0002a200000e0000 */
[----:B------:R-:W-:Y:S01]  /*2a60*/  FSEL R148, R148, -INF , !P5 ;  /* 0xff80000094947808 */ /* 0x000fe20006800000 */
[----:B------:R2:W-:Y:S01]  /*2a70*/  MUFU.EX2 R217, R88 ;  /* 0x0000005800d97308 */ /* 0x0005e20000000800 */
[----:B------:R-:W-:Y:S01]  /*2a80*/  ISETP.GT.AND P5, PT, R19, 0x11, PT ;  /* 0x000000111300780c */ /* 0x000fe20003fa4270 */
[----:B------:R-:W-:Y:S01]  /*2a90*/  SHFL.IDX PT, R98, R14, R234, 0x1f ;  /* 0x00001fea0e627589 */ /* 0x000fe200000e0000 */
[----:B------:R-:W-:Y:S01]  /*2aa0*/  FSEL R91, R91, -INF , !P1 ;  /* 0xff8000005b5b7808 */ /* 0x000fe20004800000 */
[----:B------:R-:W-:Y:S01]  /*2ab0*/  UIADD3 UR4, UR9, 0x4, URZ ;  /* 0x0000000409047890 */ /* 0x000fe2000fffe03f */
[----:B------:R-:W-:Y:S01]  /*2ac0*/  FSEL R99, R99, -INF , !P5 ;  /* 0xff80000063637808 */ /* 0x000fe20006800000 */
[----:B------:R-:W-:Y:S01]  /*2ad0*/  UMOV UR7, 0x40000040 ;  /* 0x4000004000077882 */ /* 0x000fe20000000000 */
[----:B------:R-:W-:Y:S01]  /*2ae0*/  FSEL R141, R141, -INF , !P2 ;  /* 0xff8000008d8d7808 */ /* 0x000fe20005000000 */
[----:B-1----:R-:W-:Y:S01]  /*2af0*/  MUFU.EX2 R11, R21 ;  /* 0x00000015000b7308 */ /* 0x002fe20000000800 */
[----:B------:R-:W-:Y:S01]  /*2b00*/  FFMA.FTZ R219, R91, UR10, -R17 ;  /* 0x0000000a5bdb7c23 */ /* 0x000fe20008010811 */
[----:B------:R-:W-:Y:S01]  /*2b10*/  FFMA.FTZ R17, R97, UR10, -R89 ;  /* 0x0000000a61117c23 */ /* 0x000fe20008010859 */
[----:B------:R-:W-:Y:S01]  /*2b20*/  FSEL R144, R144, -INF , !P3 ;  /* 0xff80000090907808 */ /* 0x000fe20005800000 */
[----:B------:R-:W1:Y:S01]  /*2b30*/  SHFL.IDX PT, R97, R14, R237, 0x1f ;  /* 0x00001fed0e617589 */ /* 0x000e6200000e0000 */
[C---:B------:R-:W-:Y:S01]  /*2b40*/  ISETP.GT.AND P2, PT, R19.reuse, 0x8, PT ;  /* 0x000000081300780c */ /* 0x040fe20003f44270 */
[----:B------:R-:W-:Y:S01]  /*2b50*/  UMOV UR5, 0x40000040 ;  /* 0x4000004000057882 */ /* 0x000fe20000000000 */
[----:B------:R-:W-:-:S02]  /*2b60*/  ISETP.GT.AND P3, PT, R19, 0x9, PT ;  /* 0x000000091300780c */ /* 0x000fc40003f64270 */
[C---:B------:R-:W-:Y:S02]  /*2b70*/  ISETP.GT.AND P6, PT, R19.reuse, 0x18, PT ;  /* 0x000000181300780c */ /* 0x040fe40003fc4270 */
[----:B------:R-:W-:Y:S01]  /*2b80*/  ISETP.GT.AND P4, PT, R19, 0x28, PT ;  /* 0x000000281300780c */ /* 0x000fe20003f84270 */
[----:B------:R-:W-:Y:S02]  /*2b90*/  WARPGROUP.DEPBAR.LE gsb0, 0x0 ;  /* 0x00008000000079c5 */ /* 0x000fe40000010000 */
[----:B--2---:R-:W-:Y:S01]  /*2ba0*/  FFMA.FTZ R88, R101, UR10, -R92 ;  /* 0x0000000a65587c23 */ /* 0x004fe2000801085c */
[----:B------:R-:W-:Y:S01]  /*2bb0*/  ISETP.GT.AND P1, PT, R19, 0x19, PT ;  /* 0x000000191300780c */ /* 0x000fe20003f24270 */
[----:B------:R-:W2:Y:S01]  /*2bc0*/  SHFL.IDX PT, R101, R14, R232, 0x1f ;  /* 0x00001fe80e657589 */ /* 0x000ea200000e0000 */
[----:B------:R-:W-:Y:S01]  /*2bd0*/  FSEL R94, R94, -INF , !P2 ;  /* 0xff8000005e5e7808 */ /* 0x000fe20005000000 */
[----:B------:R3:W-:Y:S01]  /*2be0*/  MUFU.EX2 R21, R88 ;  /* 0x0000005800157308 */ /* 0x0007e20000000800 */
[----:B------:R-:W-:Y:S01]  /*2bf0*/  FSEL R95, R95, -INF , !P3 ;  /* 0xff8000005f5f7808 */ /* 0x000fe20005800000 */
[----:B------:R-:W-:Y:S01]  /*2c00*/  WARPGROUP.ARRIVE ;  /* 0x00000000000079c5 */ /* 0x000fe20000000000 */
[----:B------:R-:W-:Y:S01]  /*2c10*/  FSEL R102, R102, -INF , !P6 ;  /* 0xff80000066667808 */ /* 0x000fe20007000000 */
[----:B------:R-:W-:Y:S01]  /*2c20*/  FFMA.FTZ R220, R94, UR10, -R220 ;  /* 0x0000000a5edc7c23 */ /* 0x000fe200080108dc */
[----:B------:R-:W-:Y:S01]  /*2c30*/  FSEL R103, R103, -INF , !P1 ;  /* 0xff80000067677808 */ /* 0x000fe20004800000 */
[----:B-1----:R-:W-:Y:S01]  /*2c40*/  FFMA.FTZ R23, R105, UR10, -R97 ;  /* 0x0000000a69177c23 */ /* 0x002fe20008010861 */
[C---:B------:R-:W-:Y:S01]  /*2c50*/  ISETP.GT.AND P2, PT, R19.reuse, 0x20, PT ;  /* 0x000000201300780c */ /* 0x040fe20003f44270 */
[----:B------:R-:W-:Y:S01]  /*2c60*/  HGMMA.64x128x16.F32.BF16 R24, gdesc[UR4], R24, gsb0 ;  /* 0x01e00000041879f0 */ /* 0x000fe20008001818 */
[----:B---3--:R-:W-:Y:S01]  /*2c70*/  FFMA.FTZ R88, R108, UR10, -R100 ;  /* 0x0000000a6c587c23 */ /* 0x008fe20008010864 */
[C---:B------:R-:W-:Y:S01]  /*2c80*/  ISETP.GT.AND P3, PT, R19.reuse, 0x21, PT ;  /* 0x000000211300780c */ /* 0x040fe20003f64270 */
[----:B------:R1:W3:Y:S01]  /*2c90*/  SHFL.IDX PT, R108, R14, R231, 0x1f ;  /* 0x00001fe70e6c7589 */ /* 0x0002e200000e0000 */
[C---:B------:R-:W-:Y:S01]  /*2ca0*/  ISETP.GT.AND P5, PT, R19.reuse, 0x29, PT ;  /* 0x000000291300780c */ /* 0x040fe20003fa4270 */
[----:B------:R-:W-:Y:S01]  /*2cb0*/  FFMA.FTZ R224, R102, UR10, -R224 ;  /* 0x0000000a66e07c23 */ /* 0x000fe200080108e0 */
[C---:B------:R-:W-:Y:S01]  /*2cc0*/  ISETP.GT.AND P6, PT, R19.reuse, 0x30, PT ;  /* 0x000000301300780c */ /* 0x040fe20003fc4270 */
[----:B------:R-:W-:Y:S01]  /*2cd0*/  UIADD3 UR6, UR8, 0x6, URZ ;  /* 0x0000000608067890 */ /* 0x000fe2000fffe03f */
[----:B------:R-:W-:Y:S01]  /*2ce0*/  ISETP.GT.AND P1, PT, R19, 0x31, PT ;  /* 0x000000311300780c */ /* 0x000fe20003f24270 */
[----:B------:R-:W-:Y:S01]  /*2cf0*/  UIADD3 UR4, UR9, 0x6, URZ ;  /* 0x0000000609047890 */ /* 0x000fe2000fffe03f */
[----:B------:R-:W-:Y:S01]  /*2d00*/  FSEL R106, R106, -INF , !P2 ;  /* 0xff8000006a6a7808 */ /* 0x000fe20005000000 */
[----:B------:R-:W-:Y:S01]  /*2d10*/  UMOV UR7, 0x40000040 ;  /* 0x4000004000077882 */ /* 0x000fe20000000000 */
[----:B------:R-:W-:Y:S01]  /*2d20*/  FSEL R107, R107, -INF , !P3 ;  /* 0xff8000006b6b7808 */ /* 0x000fe20005800000 */
[----:B-1----:R-:W-:Y:S01]  /*2d30*/  FFMA.FTZ R14, R109, UR10, -R98 ;  /* 0x0000000a6d0e7c23 */ /* 0x002fe20008010862 */
[----:B------:R-:W-:Y:S01]  /*2d40*/  FFMA.FTZ R109, R99, UR10, -R89 ;  /* 0x0000000a636d7c23 */ /* 0x000fe20008010859 */
[----:B------:R-:W-:Y:S01]  /*2d50*/  FFMA.FTZ R89, R112, UR10, -R104 ;  /* 0x0000000a70597c23 */ /* 0x000fe20008010868 */
[----:B------:R-:W-:Y:S01]  /*2d60*/  FSEL R110, R110, -INF , !P4 ;  /* 0xff8000006e6e7808 */ /* 0x000fe20006000000 */
[----:B------:R-:W-:Y:S01]  /*2d70*/  SHFL.IDX PT, R112, R13, R8, 0x1f ;  /* 0x00001f080d707589 */ /* 0x000fe200000e0000 */
[----:B------:R-:W-:Y:S01]  /*2d80*/  FSEL R111, R111, -INF , !P5 ;  /* 0xff8000006f6f7808 */ /* 0x000fe20006800000 */
[----:B--2---:R-:W-:Y:S01]  /*2d90*/  FFMA.FTZ R90, R113, UR10, -R101 ;  /* 0x0000000a715a7c23 */ /* 0x004fe20008010865 */
[----:B------:R-:W-:Y:S01]  /*2da0*/  FSEL R114, R114, -INF , !P6 ;  /* 0xff80000072727808 */ /* 0x000fe20007000000 */
[----:B------:R-:W1:Y:S01]  /*2db0*/  SHFL.IDX PT, R113, R13, R237, 0x1f ;  /* 0x00001fed0d717589 */ /* 0x000e6200000e0000 */
[----:B------:R-:W-:Y:S01]  /*2dc0*/  FSEL R115, R115, -INF , !P1 ;  /* 0xff80000073737808 */ /* 0x000fe20004800000 */
[----:B------:R-:W-:Y:S01]  /*2dd0*/  FFMA.FTZ R111, R111, UR10, -R98 ;  /* 0x0000000a6f6f7c23 */ /* 0x000fe20008010862 */
[C---:B------:R-:W-:Y:S01]  /*2de0*/  ISETP.GT.AND P2, PT, R19.reuse, 0x38, PT ;  /* 0x000000381300780c */ /* 0x040fe20003f44270 */
[----:B------:R-:W-:Y:S01]  /*2df0*/  FFMA.FTZ R98, R132, UR10, -R226 ;  /* 0x0000000a84627c23 */ /* 0x000fe200080108e2 */
[C---:B------:R-:W-:Y:S01]  /*2e00*/  ISETP.GT.AND P3, PT, R19.reuse, 0x39, PT ;  /* 0x000000391300780c */ /* 0x040fe20003f64270 */
[----:B---3--:R-:W-:Y:S01]  /*2e10*/  FFMA.FTZ R91, R116, UR10, -R108 ;  /* 0x0000000a745b7c23 */ /* 0x008fe2000801086c */
[----:B------:R-:W-:Y:S01]  /*2e20*/  ISETP.GT.AND P4, PT, R19, 0x40, PT ;  /* 0x000000401300780c */ /* 0x000fe20003f84270 */
[----:B------:R-:W-:Y:S01]  /*2e30*/  FFMA.FTZ R116, R103, UR10, -R92 ;  /* 0x0000000a67747c23 */ /* 0x000fe2000801085c */
[----:B------:R-:W-:Y:S01]  /*2e40*/  ISETP.GT.AND P5, PT, R19, 0x41, PT ;  /* 0x000000411300780c */ /* 0x000fe20003fa4270 */
[----:B------:R-:W-:Y:S01]  /*2e50*/  FFMA.FTZ R92, R117, UR10, -R223 ;  /* 0x0000000a755c7c23 */ /* 0x000fe200080108df */
[C---:B------:R-:W-:Y:S01]  /*2e60*/  ISETP.GT.AND P6, PT, R19.reuse, 0x48, PT ;  /* 0x000000481300780c */ /* 0x040fe20003fc4270 */
[----:B------:R-:W-:Y:S01]  /*2e70*/  SHFL.IDX PT, R117, R13, R235, 0x1f ;  /* 0x00001feb0d757589 */ /* 0x000fe200000e0000 */
[----:B------:R-:W-:Y:S01]  /*2e80*/  ISETP.GT.AND P1, PT, R19, 0x49, PT ;  /* 0x000000491300780c */ /* 0x000fe20003f24270 */
[----:B------:R-:W-:Y:S01]  /*2e90*/  FFMA.FTZ R107, R107, UR10, -R97 ;  /* 0x0000000a6b6b7c23 */ /* 0x000fe20008010861 */
[----:B------:R-:W-:Y:S01]  /*2ea0*/  FSEL R118, R118, -INF , !P2 ;  /* 0xff80000076767808 */ /* 0x000fe20005000000 */
[----:B------:R-:W2:Y:S01]  /*2eb0*/  SHFL.IDX PT, R132, R12, R235, 0x1f ;  /* 0x00001feb0c847589 */ /* 0x000ea200000e0000 */
[----:B------:R-:W-:Y:S01]  /*2ec0*/  FSEL R119, R119, -INF , !P3 ;  /* 0xff80000077777808 */ /* 0x000fe20005800000 */
[----:B------:R-:W-:Y:S01]  /*2ed0*/  FFMA.FTZ R97, R129, UR10, -R225 ;  /* 0x0000000a81617c23 */ /* 0x000fe200080108e1 */
[----:B------:R-:W-:Y:S01]  /*2ee0*/  FSEL R122, R122, -INF , !P4 ;  /* 0xff8000007a7a7808 */ /* 0x000fe20006000000 */
[----:B------:R-:W3:Y:S01]  /*2ef0*/  SHFL.IDX PT, R129, R12, R237, 0x1f ;  /* 0x00001fed0c817589 */ /* 0x000ee200000e0000 */
[----:B------:R-:W-:Y:S01]  /*2f00*/  FSEL R123, R123, -INF , !P5 ;  /* 0xff8000007b7b7808 */ /* 0x000fe20006800000 */
[----:B------:R-:W-:Y:S01]  /*2f10*/  FFMA.FTZ R110, R110, UR10, -R100 ;  /* 0x0000000a6e6e7c23 */ /* 0x000fe20008010864 */
[----:B------:R-:W-:Y:S01]  /*2f20*/  FSEL R126, R126, -INF , !P6 ;  /* 0xff8000007e7e7808 */ /* 0x000fe20007000000 */
[----:B-1----:R-:W-:Y:S01]  /*2f30*/  FFMA.FTZ R94, R121, UR10, -R113 ;  /* 0x0000000a795e7c23 */ /* 0x002fe20008010871 */
[----:B------:R-:W-:Y:S01]  /*2f40*/  FSEL R127, R127, -INF , !P1 ;  /* 0xff8000007f7f7808 */ /* 0x000fe20004800000 */
[----:B------:R-:W1:Y:S01]  /*2f50*/  SHFL.IDX PT, R121, R13, R233, 0x1f ;  /* 0x00001fe90d797589 */ /* 0x000e6200000e0000 */
[----:B------:R-:W-:Y:S01]  /*2f60*/  ISETP.GT.AND P2, PT, R19, 0x50, PT ;  /* 0x000000501300780c */ /* 0x000fe20003f44270 */
[----:B------:R-:W-:Y:S01]  /*2f70*/  FFMA.FTZ R115, R115, UR10, -R101 ;  /* 0x0000000a73737c23 */ /* 0x000fe20008010865 */
[C---:B------:R-:W-:Y:S01]  /*2f80*/  ISETP.GT.AND P3, PT, R19.reuse, 0x51, PT ;  /* 0x000000511300780c */ /* 0x040fe20003f64270 */
[----:B------:R-:W-:Y:S01]  /*2f90*/  UMOV UR5, 0x40000040 ;  /* 0x4000004000057882 */ /* 0x000fe20000000000 */
[C---:B------:R-:W-:Y:S01]  /*2fa0*/  ISETP.GT.AND P4, PT, R19.reuse, 0x58, PT ;  /* 0x000000581300780c */ /* 0x040fe20003f84270 */
[----:B------:R-:W-:Y:S01]  /*2fb0*/  FFMA.FTZ R105, R148, UR10, -R228 ;  /* 0x0000000a94697c23 */ /* 0x000fe200080108e4 */
[C---:B------:R-:W-:Y:S01]  /*2fc0*/  ISETP.GT.AND P5, PT, R19.reuse, 0x59, PT ;  /* 0x000000591300780c */ /* 0x040fe20003fa4270 */
[----:B------:R-:W4:Y:S01]  /*2fd0*/  MUFU.EX2 R216, R216 ;  /* 0x000000d800d87308 */ /* 0x000f220000000800 */
[----:B------:R-:W-:-:S02]  /*2fe0*/  ISETP.GT.AND P6, PT, R19, 0x60, PT ;  /* 0x000000601300780c */ /* 0x000fc40003fc4270 */
[----:B------:R-:W-:Y:S02]  /*2ff0*/  ISETP.GT.AND P1, PT, R19, 0x61, PT ;  /* 0x000000611300780c */ /* 0x000fe40003f24270 */
[----:B------:R-:W-:Y:S01]  /*3000*/  FSEL R130, R130, -INF , !P2 ;  /* 0xff80000082827808 */ /* 0x000fe20005000000 */
[----:B--2---:R-:W-:Y:S01]  /*3010*/  FFMA.FTZ R102, R140, UR10, -R132 ;  /* 0x0000000a8c667c23 */ /* 0x004fe20008010884 */
[----:B------:R-:W-:Y:S01]  /*3020*/  FSEL R131, R131, -INF , !P3 ;  /* 0xff80000083837808 */ /* 0x000fe20005800000 */
[----:B------:R-:W-:Y:S01]  /*3030*/  SHFL.IDX PT, R140, R12, R230, 0x1f ;  /* 0x00001fe60c8c7589 */ /* 0x000fe200000e0000 */
[----:B------:R-:W-:Y:S01]  /*3040*/  FSEL R134, R134, -INF , !P4 ;  /* 0xff80000086867808 */ /* 0x000fe20006000000 */
[----:B---3--:R-:W-:Y:S01]  /*3050*/  FFMA.FTZ R101, R137, UR10, -R129 ;  /* 0x0000000a89657c23 */ /* 0x008fe20008010881 */
[----:B------:R-:W-:Y:S01]  /*3060*/  FSEL R135, R135, -INF , !P5 ;  /* 0xff80000087877808 */ /* 0x000fe20006800000 */
[----:B------:R-:W-:Y:S01]  /*3070*/  SHFL.IDX PT, R137, R12, R232, 0x1f ;  /* 0x00001fe80c897589 */ /* 0x000fe200000e0000 */
[----:B------:R-:W-:Y:S01]  /*3080*/  FSEL R138, R138, -INF , !P6 ;  /* 0xff8000008a8a7808 */ /* 0x000fe20007000000 */
[----:B------:R-:W2:Y:S01]  /*3090*/  MUFU.EX2 R219, R219 ;  /* 0x000000db00db7308 */ /* 0x000ea20000000800 */
[----:B------:R-:W-:Y:S01]  /*30a0*/  FSEL R139, R139, -INF , !P1 ;  /* 0xff8000008b8b7808 */ /* 0x000fe20004800000 */
[----:B-1----:R-:W-:Y:S01]  /*30b0*/  FFMA.FTZ R128, R128, UR10, -R121 ;  /* 0x0000000a80807c23 */ /* 0x002fe20008010879 */
[----:B------:R-:W-:-:S02]  /*30c0*/  ISETP.GT.AND P2, PT, R19, 0x68, PT ;  /* 0x000000681300780c */ /* 0x000fc40003f44270 */
[C---:B------:R-:W-:Y:S02]  /*30d0*/  ISETP.GT.AND P3, PT, R19.reuse, 0x69, PT ;  /* 0x000000691300780c */ /* 0x040fe40003f64270 */
[C---:B------:R-:W-:Y:S01]  /*30e0*/  ISETP.GT.AND P4, PT, R19.reuse, 0x70, PT ;  /* 0x000000701300780c */ /* 0x040fe20003f84270 */
[----:B------:R-:W1:Y:S01]  /*30f0*/  MUFU.EX2 R18, R18 ;  /* 0x0000001200127308 */ /* 0x000e620000000800 */
[C---:B------:R-:W-:Y:S02]  /*3100*/  ISETP.GT.AND P5, PT, R19.reuse, 0x71, PT ;  /* 0x000000711300780c */ /* 0x040fe40003fa4270 */
[C---:B------:R-:W-:Y:S02]  /*3110*/  ISETP.GT.AND P6, PT, R19.reuse, 0x78, PT ;  /* 0x000000781300780c */ /* 0x040fe40003fc4270 */
[----:B------:R-:W-:Y:S01]  /*3120*/  ISETP.GT.AND P1, PT, R19, 0x79, PT ;  /* 0x000000791300780c */ /* 0x000fe20003f24270 */
[--C-:B------:R-:W-:Y:S01]  /*3130*/  FFMA.FTZ R19, R93, UR10, -R221.reuse ;  /* 0x0000000a5d137c23 */ /* 0x100fe200080108dd */
[----:B------:R-:W-:Y:S01]  /*3140*/  FFMA.FTZ R93, R120, UR10, -R112 ;  /* 0x0000000a785d7c23 */ /* 0x000fe20008010870 */
[----:B------:R-:W-:Y:S01]  /*3150*/  FFMA.FTZ R221, R95, UR10, -R221 ;  /* 0x0000000a5fdd7c23 */ /* 0x000fe200080108dd */
[----:B------:R-:W3:Y:S01]  /*3160*/  SHFL.IDX PT, R120, R13, R234, 0x1f ;  /* 0x00001fea0d787589 */ /* 0x000ee200000e0000 */
[----:B------:R-:W-:Y:S01]  /*3170*/  FFMA.FTZ R95, R124, UR10, -R117 ;  /* 0x0000000a7c5f7c23 */ /* 0x000fe20008010875 */
[----:B------:R-:W-:Y:S01]  /*3180*/  FFMA.FTZ R124, R106, UR10, -R96 ;  /* 0x0000000a6a7c7c23 */ /* 0x000fe20008010860 */
[----:B------:R-:W-:Y:S08]  /*3190*/  MUFU.EX2 R220, R220 ;  /* 0x000000dc00dc7308 */ /* 0x000ff00000000800 */
[----:B------:R-:W-:Y:S08]  /*31a0*/  MUFU.EX2 R17, R17 ;  /* 0x0000001100117308 */ /* 0x000ff00000000800 */
[----:B------:R-:W-:Y:S01]  /*31b0*/  MUFU.EX2 R222, R222 ;  /* 0x000000de00de7308 */ /* 0x000fe20000000800 */
[----:B---3--:R-:W-:-:S02]  /*31c0*/  FFMA.FTZ R96, R125, UR10, -R120 ;  /* 0x0000000a7d607c23 */ /* 0x008fc40008010878 */
[----:B------:R3:W5:Y:S05]  /*31d0*/  SHFL.IDX PT, R125, R13, R230, 0x1f ;  /* 0x00001fe60d7d7589 */ /* 0x00076a00000e0000 */
[----:B------:R-:W-:Y:S01]  /*31e0*/  MUFU.EX2 R23, R23 ;  /* 0x0000001700177308 */ /* 0x000fe20000000800 */
[----:B------:R-:W-:-:S07]  /*31f0*/  WARPGROUP.DEPBAR.LE gsb0, 0x0 ;  /* 0x00008000000079c5 */ /* 0x000fce0000010000 */
[----:B---3--:R3:W-:Y:S01]  /*3200*/  MUFU.EX2 R13, R128 ;  /* 0x00000080000d7308 */ /* 0x0087e20000000800 */
[----:B-----5:R-:W-:Y:S01]  /*3210*/  FFMA.FTZ R99, R133, UR10, -R125 ;  /* 0x0000000a85637c23 */ /* 0x020fe2000801087d */
[----:B------:R-:W-:Y:S01]  /*3220*/  WARPGROUP.ARRIVE ;  /* 0x00000000000079c5 */ /* 0x000fe20000000000 */
[----:B------:R-:W-:Y:S05]  /*3230*/  SHFL.IDX PT, R133, R12, R234, 0x1f ;  /* 0x00001fea0c857589 */ /* 0x000fea00000e0000 */
[----:B------:R-:W-:Y:S01]  /*3240*/  HGMMA.64x128x16.F32.BF16 R24, gdesc[UR4], R24, gsb0 ;  /* 0x01e00000041879f0 */ /* 0x000fe20008001818 */
[----:B---3--:R-:W-:Y:S01]  /*3250*/  FFMA.FTZ R128, R114, UR10, -R104 ;  /* 0x0000000a72807c23 */ /* 0x008fe20008010868 */
[----:B------:R-:W-:Y:S01]  /*3260*/  FFMA.FTZ R123, R123, UR10, -R113 ;  /* 0x0000000a7b7b7c23 */ /* 0x000fe20008010871 */
[----:B------:R-:W3:Y:S01]  /*3270*/  SHFL.IDX PT, R114, R12, R8, 0x1f ;  /* 0x00001f080c727589 */ /* 0x000ee200000e0000 */
[----:B------:R-:W-:Y:S01]  /*3280*/  FFMA.FTZ R127, R127, UR10, -R120 ;  /* 0x0000000a7f7f7c23 */ /* 0x000fe20008010878 */
[----:B------:R-:W-:Y:S01]  /*3290*/  FFMA.FTZ R118, R118, UR10, -R108 ;  /* 0x0000000a76767c23 */ /* 0x000fe2000801086c */
[----:B------:R-:W-:Y:S01]  /*32a0*/  FFMA.FTZ R122, R122, UR10, -R112 ;  /* 0x0000000a7a7a7c23 */ /* 0x000fe20008010870 */
[----:B------:R-:W-:Y:S01]  /*32b0*/  FFMA.FTZ R126, R126, UR10, -R117 ;  /* 0x0000000a7e7e7c23 */ /* 0x000fe20008010875 */
[----:B------:R-:W5:Y:S01]  /*32c0*/  MUFU.EX2 R19, R19 ;  /* 0x0000001300137308 */ /* 0x000f620000000800 */
[----:B------:R-:W-:Y:S01]  /*32d0*/  FFMA.FTZ R130, R130, UR10, -R121 ;  /* 0x0000000a82827c23 */ /* 0x000fe20008010879 */
[----:B------:R-:W-:-:S06]  /*32e0*/  FFMA.FTZ R135, R135, UR10, -R125 ;  /* 0x0000000a87877c23 */ /* 0x000fcc000801087d */
[----:B------:R-:W5:Y:S01]  /*32f0*/  MUFU.EX2 R98, R98 ;  /* 0x0000006200627308 */ /* 0x000f620000000800 */
[----:B------:R-:W-:-:S07]  /*3300*/  FFMA.FTZ R131, R131, UR10, -R225 ;  /* 0x0000000a83837c23 */ /* 0x000fce00080108e1 */
[----:B------:R-:W5:Y:S01]  /*3310*/  MUFU.EX2 R99, R99 ;  /* 0x0000006300637308 */ /* 0x000f620000000800 */
[--C-:B---3--:R-:W-:Y:S02]  /*3320*/  FFMA.FTZ R100, R136, UR10, -R114.reuse ;  /* 0x0000000a88647c23 */ /* 0x108fe40008010872 */
[----:B------:R3:W4:Y:S01]  /*3330*/  SHFL.IDX PT, R136, R12, R233, 0x1f ;  /* 0x00001fe90c887589 */ /* 0x00072200000e0000 */
[----:B------:R-:W-:Y:S02]  /*3340*/  R2UR UR4, R16 ;  /* 0x00000000100472ca */ /* 0x000fe400000e0000 */
[----:B------:R-:W-:Y:S01]  /*3350*/  FSEL R113, R142, -INF , !P2 ;  /* 0xff8000008e717808 */ /* 0x000fe20005000000 */
[----:B------:R-:W-:Y:S01]  /*3360*/  FFMA.FTZ R104, R145, UR10, -R137 ;  /* 0x0000000a91687c23 */ /* 0x000fe20008010889 */
[----:B------:R-:W-:Y:S01]  /*3370*/  FFMA.FTZ R138, R138, UR10, -R114 ;  /* 0x0000000a8a8a7c23 */ /* 0x000fe20008010872 */
[----:B------:R-:W5:Y:S08]  /*3380*/  MUFU.EX2 R95, R95 ;  /* 0x0000005f005f7308 */ /* 0x000f700000000800 */
[----:B---3--:R3:W-:Y:S01]  /*3390*/  MUFU.EX2 R12, R102 ;  /* 0x00000066000c7308 */ /* 0x0087e20000000800 */
[----:B------:R-:W-:-:S07]  /*33a0*/  FFMA.FTZ R134, R134, UR10, -R226 ;  /* 0x0000000a86867c23 */ /* 0x000fce00080108e2 */
[----:B------:R-:W5:Y:S01]  /*33b0*/  MUFU.EX2 R96, R96 ;  /* 0x0000006000607308 */ /* 0x000f620000000800 */
[--C-:B---3--:R-:W-:Y:S02]  /*33c0*/  FFMA.FTZ R102, R141, UR10, -R133.reuse ;  /* 0x0000000a8d667c23 */ /* 0x108fe40008010885 */
[----:B------:R-:W3:Y:S01]  /*33d0*/  LDL R141, [R1+0x30] ;  /* 0x00003000018d7983 */ /* 0x000ee20000100800 */
[----:B------:R-:W-:Y:S01]  /*33e0*/  FSEL R16, R143, -INF , !P3 ;  /* 0xff8000008f107808 */ /* 0x000fe20005800000 */
[----:B------:R-:W-:Y:S01]  /*33f0*/  FFMA.FTZ R132, R113, UR10, -R132 ;  /* 0x0000000a71847c23 */ /* 0x000fe20008010884 */
[----:B------:R-:W-:Y:S02]  /*3400*/  FSEL R113, R146, -INF , !P4 ;  /* 0xff80000092717808 */ /* 0x000fe40006000000 */
[----:B------:R-:W5:Y:S01]  /*3410*/  MUFU.EX2 R97, R97 ;  /* 0x0000006100617308 */ /* 0x000f620000000800 */
[----:B------:R-:W-:Y:S01]  /*3420*/  FFMA.FTZ R133, R16, UR10, -R133 ;  /* 0x0000000a10857c23 */ /* 0x000fe20008010885 */
[----:B------:R-:W-:Y:S01]  /*3430*/  FSEL R16, R147, -INF , !P5 ;  /* 0xff80000093107808 */ /* 0x000fe20006800000 */
[--C-:B----4-:R-:W-:Y:S01]  /*3440*/  FFMA.FTZ R103, R144, UR10, -R136.reuse ;  /* 0x0000000a90677c23 */ /* 0x110fe20008010888 */
[----:B------:R-:W-:-:S03]  /*3450*/  FFMA.FTZ R136, R113, UR10, -R136 ;  /* 0x0000000a71887c23 */ /* 0x000fc60008010888 */
[----:B------:R-:W-:Y:S01]  /*3460*/  FFMA.FTZ R137, R16, UR10, -R137 ;  /* 0x0000000a10897c23 */ /* 0x000fe20008010889 */
[----:B------:R-:W-:Y:S01]  /*3470*/  FSEL R113, R150, -INF , !P6 ;  /* 0xff80000096717808 */ /* 0x000fe20007000000 */
[----:B------:R-:W-:Y:S04]  /*3480*/  MUFU.EX2 R101, R101 ;  /* 0x0000006500657308 */ /* 0x000fe80000000800 */
[----:B------:R-:W-:Y:S01]  /*3490*/  FFMA.FTZ R228, R113, UR10, -R228 ;  /* 0x0000000a71e47c23 */ /* 0x000fe200080108e4 */
[----:B------:R-:W-:Y:S01]  /*34a0*/  FFMA.FTZ R119, R119, UR10, -R223 ;  /* 0x0000000a77777c23 */ /* 0x000fe200080108df */
[----:B------:R-:W-:Y:S01]  /*34b0*/  FSEL R151, R151, -INF , !P1 ;  /* 0xff80000097977808 */ /* 0x000fe20004800000 */
[----:B------:R-:W-:Y:S01]  /*34c0*/  FFMA.FTZ R139, R139, UR10, -R129 ;  /* 0x0000000a8b8b7c23 */ /* 0x000fe20008010881 */
        /* <DEDUP_REMOVED lines=10> */
[----:B------:R-:W-:Y:S01]  /*3570*/  LDS R227, [R227+0x400] ;  /* 0x00040000e3e37984 */ /* 0x000fe20000000800 */
[----:B------:R-:W5:Y:S03]  /*3580*/  MUFU.EX2 R130, R130 ;  /* 0x0000008200827308 */ /* 0x000f660000000800 */
[----:B------:R-:W-:Y:S04]  /*3590*/  LDS R15, [R15+0x400] ;  /* 0x000400000f0f7984 */ /* 0x000fe80000000800 */
[----:B------:R-:W-:Y:S01]  /*35a0*/  LDS R10, [R10+0x400] ;  /* 0x000400000a0a7984 */ /* 0x000fe20000000800 */
[----:B------:R-:W5:Y:S01]  /*35b0*/  MUFU.EX2 R135, R135 ;  /* 0x0000008700877308 */ /* 0x000f620000000800 */
[----:B------:R-:W-:-:S07]  /*35c0*/  FFMA.FTZ R106, R149, UR10, -R140 ;  /* 0x0000000a956a7c23 */ /* 0x000fce000801088c */
[----:B------:R-:W5:Y:S08]  /*35d0*/  MUFU.EX2 R100, R100 ;  /* 0x0000006400647308 */ /* 0x000f700000000800 */
[----:B------:R-:W-:Y:S08]  /*35e0*/  MUFU.EX2 R89, R89 ;  /* 0x0000005900597308 */ /* 0x000ff00000000800 */
[----:B------:R-:W-:Y:S01]  /*35f0*/  MUFU.EX2 R90, R90 ;  /* 0x0000005a005a7308 */ /* 0x000fe20000000800 */
[----:B----4-:R-:W4:Y:S04]  /*3600*/  SHFL.IDX PT, R120, R9, R8, 0x1f ;  /* 0x00001f0809787589 */ /* 0x010f2800000e0000 */
[----:B------:R-:W2:Y:S03]  /*3610*/  SHFL.IDX PT, R117, R9, R237, 0x1f ;  /* 0x00001fed09757589 */ /* 0x000ea600000e0000 */
[----:B------:R-:W-:Y:S01]  /*3620*/  MUFU.EX2 R91, R91 ;  /* 0x0000005b005b7308 */ /* 0x000fe20000000800 */
[----:B------:R-:W1:Y:S04]  /*3630*/  SHFL.IDX PT, R114, R9, R235, 0x1f ;  /* 0x00001feb09727589 */ /* 0x000e6800000e0000 */
[----:B------:R-:W5:Y:S03]  /*3640*/  SHFL.IDX PT, R112, R9, R233, 0x1f ;  /* 0x00001fe909707589 */ /* 0x000f6600000e0000 */
[----:B------:R-:W-:Y:S01]  /*3650*/  MUFU.EX2 R92, R92 ;  /* 0x0000005c005c7308 */ /* 0x000fe20000000800 */
[----:B------:R-:W5:Y:S04]  /*3660*/  SHFL.IDX PT, R108, R9, R232, 0x1f ;  /* 0x00001fe8096c7589 */ /* 0x000f6800000e0000 */
[----:B------:R-:W5:Y:S04]  /*3670*/  SHFL.IDX PT, R16, R9, R231, 0x1f ;  /* 0x00001fe709107589 */ /* 0x000f6800000e0000 */
[----:B------:R-:W5:Y:S01]  /*3680*/  SHFL.IDX PT, R113, R9, R234, 0x1f ;  /* 0x00001fea09717589 */ /* 0x000f6200000e0000 */
[--C-:B----4-:R-:W-:Y:S01]  /*3690*/  FADD.FTZ R24, R24, -R120.reuse ;  /* 0x8000007818187221 */ /* 0x110fe20000010000 */
[----:B------:R-:W-:-:S02]  /*36a0*/  FADD.FTZ R26, R26, -R120 ;  /* 0x800000781a1a7221 */ /* 0x000fc40000010000 */
[----:B------:R-:W-:Y:S01]  /*36b0*/  SHFL.IDX PT, R120, R9, R230, 0x1f ;  /* 0x00001fe609787589 */ /* 0x000fe200000e0000 */
[--C-:B--2---:R-:W-:Y:S01]  /*36c0*/  FADD.FTZ R25, R25, -R117.reuse ;  /* 0x8000007519197221 */ /* 0x104fe20000010000 */
[----:B------:R-:W-:Y:S01]  /*36d0*/  FADD.FTZ R27, R27, -R117 ;  /* 0x800000751b1b7221 */ /* 0x000fe20000010000 */
[--C-:B-1----:R-:W-:Y:S01]  /*36e0*/  FADD.FTZ R28, R28, -R114.reuse ;  /* 0x800000721c1c7221 */ /* 0x102fe20000010000 */
[----:B------:R-:W-:Y:S01]  /*36f0*/  FADD.FTZ R30, R30, -R114 ;  /* 0x800000721e1e7221 */ /* 0x000fe20000010000 */
[----:B------:R-:W1:Y:S01]  /*3700*/  SHFL.IDX PT, R9, R227, R231, 0x1f ;  /* 0x00001fe7e3097589 */ /* 0x000e6200000e0000 */
[--C-:B-----5:R-:W-:Y:S01]  /*3710*/  FADD.FTZ R32, R32, -R112.reuse ;  /* 0x8000007020207221 */ /* 0x120fe20000010000 */
[----:B------:R-:W-:Y:S02]  /*3720*/  FADD.FTZ R34, R34, -R112 ;  /* 0x8000007022227221 */ /* 0x000fe40000010000 */
[----:B------:R-:W2:Y:S01]  /*3730*/  SHFL.IDX PT, R117, R227, R8, 0x1f ;  /* 0x00001f08e3757589 */ /* 0x000ea200000e0000 */
[--C-:B------:R-:W-:Y:S01]  /*3740*/  FADD.FTZ R33, R33, -R108.reuse ;  /* 0x8000006c21217221 */ /* 0x100fe20000010000 */
[----:B------:R-:W-:-:S02]  /*3750*/  FADD.FTZ R35, R35, -R108 ;  /* 0x8000006c23237221 */ /* 0x000fc40000010000 */
[----:B------:R-:W4:Y:S01]  /*3760*/  SHFL.IDX PT, R114, R227, R235, 0x1f ;  /* 0x00001febe3727589 */ /* 0x000f2200000e0000 */
[--C-:B------:R-:W-:Y:S01]  /*3770*/  FADD.FTZ R36, R36, -R16.reuse ;  /* 0x8000001024247221 */ /* 0x100fe20000010000 */
[----:B------:R-:W-:Y:S02]  /*3780*/  FADD.FTZ R38, R38, -R16 ;  /* 0x8000001026267221 */ /* 0x000fe40000010000 */
[----:B------:R-:W5:Y:S04]  /*3790*/  SHFL.IDX PT, R112, R227, R234, 0x1f ;  /* 0x00001feae3707589 */ /* 0x000f6800000e0000 */
[----:B------:R-:W5:Y:S04]  /*37a0*/  SHFL.IDX PT, R108, R227, R233, 0x1f ;  /* 0x00001fe9e36c7589 */ /* 0x000f6800000e0000 */
[----:B------:R-:W5:Y:S01]  /*37b0*/  SHFL.IDX PT, R16, R227, R232, 0x1f ;  /* 0x00001fe8e3107589 */ /* 0x000f6200000e0000 */
[--C-:B------:R-:W-:Y:S01]  /*37c0*/  FADD.FTZ R29, R29, -R113.reuse ;  /* 0x800000711d1d7221 */ /* 0x100fe20000010000 */
[----:B------:R-:W-:-:S02]  /*37d0*/  FADD.FTZ R31, R31, -R113 ;  /* 0x800000711f1f7221 */ /* 0x000fc40000010000 */
[----:B------:R-:W5:Y:S01]  /*37e0*/  SHFL.IDX PT, R113, R227, R237, 0x1f ;  /* 0x00001fede3717589 */ /* 0x000f6200000e0000 */
[--C-:B-1----:R-:W-:Y:S01]  /*37f0*/  FADD.FTZ R52, R52, -R9.reuse ;  /* 0x8000000934347221 */ /* 0x102fe20000010000 */
[----:B------:R-:W-:Y:S01]  /*3800*/  FADD.FTZ R54, R54, -R9 ;  /* 0x8000000936367221 */ /* 0x000fe20000010000 */
[--C-:B------:R-:W-:Y:S01]  /*3810*/  FADD.FTZ R37, R37, -R120.reuse ;  /* 0x8000007825257221 */ /* 0x100fe20000010000 */
[----:B------:R-:W-:Y:S01]  /*3820*/  FADD.FTZ R39, R39, -R120 ;  /* 0x8000007827277221 */ /* 0x000fe20000010000 */
[--C-:B--2---:R-:W-:Y:S01]  /*3830*/  FADD.FTZ R40, R40, -R117.reuse ;  /* 0x8000007528287221 */ /* 0x104fe20000010000 */
[----:B------:R-:W-:Y:S01]  /*3840*/  FADD.FTZ R42, R42, -R117 ;  /* 0x800000752a2a7221 */ /* 0x000fe20000010000 */
[----:B------:R-:W-:Y:S01]  /*3850*/  SHFL.IDX PT, R9, R15, R231, 0x1f ;  /* 0x00001fe70f097589 */ /* 0x000fe200000e0000 */
[--C-:B----4-:R-:W-:Y:S01]  /*3860*/  FADD.FTZ R44, R44, -R114.reuse ;  /* 0x800000722c2c7221 */ /* 0x110fe20000010000 */
[----:B------:R-:W-:Y:S02]  /*3870*/  FADD.FTZ R46, R46, -R114 ;  /* 0x800000722e2e7221 */ /* 0x000fe40000010000 */
[----:B------:R-:W-:Y:S01]  /*3880*/  SHFL.IDX PT, R117, R15, R8, 0x1f ;  /* 0x00001f080f757589 */ /* 0x000fe200000e0000 */
[--C-:B-----5:R-:W-:Y:S01]  /*3890*/  FADD.FTZ R45, R45, -R112.reuse ;  /* 0x800000702d2d7221 */ /* 0x120fe20000010000 */
[----:B------:R-:W-:-:S02]  /*38a0*/  FADD.FTZ R47, R47, -R112 ;  /* 0x800000702f2f7221 */ /* 0x000fc40000010000 */
[----:B------:R-:W-:Y:S01]  /*38b0*/  SHFL.IDX PT, R120, R15, R237, 0x1f ;  /* 0x00001fed0f787589 */ /* 0x000fe200000e0000 */
[--C-:B------:R-:W-:Y:S01]  /*38c0*/  FADD.FTZ R48, R48, -R108.reuse ;  /* 0x8000006c30307221 */ /* 0x100fe20000010000 */
[----:B------:R-:W-:Y:S02]  /*38d0*/  FADD.FTZ R50, R50, -R108 ;  /* 0x8000006c32327221 */ /* 0x000fe40000010000 */
[----:B------:R-:W-:Y:S01]  /*38e0*/  SHFL.IDX PT, R114, R15, R235, 0x1f ;  /* 0x00001feb0f727589 */ /* 0x000fe200000e0000 */
[--C-:B------:R-:W-:Y:S01]  /*38f0*/  FADD.FTZ R49, R49, -R16.reuse ;  /* 0x8000001031317221 */ /* 0x100fe20000010000 */
[----:B------:R-:W-:Y:S02]  /*3900*/  FADD.FTZ R51, R51, -R16 ;  /* 0x8000001033337221 */ /* 0x000fe40000010000 */
[----:B------:R-:W-:Y:S04]  /*3910*/  SHFL.IDX PT, R112, R15, R234, 0x1f ;  /* 0x00001fea0f707589 */ /* 0x000fe800000e0000 */
[----:B------:R-:W-:Y:S04]  /*3920*/  SHFL.IDX PT, R108, R15, R233, 0x1f ;  /* 0x00001fe90f6c7589 */ /* 0x000fe800000e0000 */
[----:B------:R-:W-:Y:S04]  /*3930*/  SHFL.IDX PT, R16, R15, R232, 0x1f ;  /* 0x00001fe80f107589 */ /* 0x000fe800000e0000 */
[----:B------:R-:W-:Y:S04]  /*3940*/  SHFL.IDX PT, R15, R15, R230, 0x1f ;  /* 0x00001fe60f0f7589 */ /* 0x000fe800000e0000 */
[----:B------:R-:W1:Y:S04]  /*3950*/  SHFL.IDX PT, R231, R10, R231, 0x1f ;  /* 0x00001fe70ae77589 */ /* 0x000e6800000e0000 */
[----:B------:R-:W-:Y:S04]  /*3960*/  SHFL.IDX PT, R227, R227, R230, 0x1f ;  /* 0x00001fe6e3e37589 */ /* 0x000fe800000e0000 */
[----:B------:R-:W2:Y:S01]  /*3970*/  SHFL.IDX PT, R230, R10, R230, 0x1f ;  /* 0x00001fe60ae67589 */ /* 0x000ea200000e0000 */
[--C-:B------:R-:W-:Y:S01]  /*3980*/  FADD.FTZ R41, R41, -R113.reuse ;  /* 0x8000007129297221 */ /* 0x100fe20000010000 */
[----:B------:R-:W-:-:S02]  /*3990*/  FADD.FTZ R43, R43, -R113 ;  /* 0x800000712b2b7221 */ /* 0x000fc40000010000 */
[----:B------:R-:W-:Y:S04]  /*39a0*/  SHFL.IDX PT, R237, R10, R237, 0x1f ;  /* 0x00001fed0aed7589 */ /* 0x000fe800000e0000 */
[----:B------:R-:W4:Y:S04]  /*39b0*/  SHFL.IDX PT, R113, R10, R8, 0x1f ;  /* 0x00001f080a717589 */ /* 0x000f2800000e0000 */
[----:B------:R-:W5:Y:S04]  /*39c0*/  SHFL.IDX PT, R235, R10, R235, 0x1f ;  /* 0x00001feb0aeb7589 */ /* 0x000f6800000e0000 */
[----:B------:R-:W5:Y:S04]  /*39d0*/  SHFL.IDX PT, R234, R10, R234, 0x1f ;  /* 0x00001fea0aea7589 */ /* 0x000f6800000e0000 */
[----:B------:R-:W3:Y:S04]  /*39e0*/  SHFL.IDX PT, R233, R10, R233, 0x1f ;  /* 0x00001fe90ae97589 */ /* 0x000ee800000e0000 */
[----:B------:R2:W3:Y:S01]  /*39f0*/  SHFL.IDX PT, R232, R10, R232, 0x1f ;  /* 0x00001fe80ae87589 */ /* 0x0004e200000e0000 */
[----:B------:R-:W-:Y:S01]  /*3a00*/  FMUL.FTZ R26, R216, R26 ;  /* 0x0000001ad81a7220 */ /* 0x000fe20000410000 */
[----:B------:R-:W-:Y:S01]  /*3a10*/  FMUL.FTZ R27, R219, R27 ;  /* 0x0000001bdb1b7220 */ /* 0x000fe20000410000 */
[----:B------:R-:W5:Y:S01]  /*3a20*/  MUFU.EX2 R221, R221 ;  /* 0x000000dd00dd7308 */ /* 0x000f620000000800 */
[----:B-1----:R-:W-:Y:S01]  /*3a30*/  FADD.FTZ R121, R84, -R231 ;  /* 0x800000e754797221 */ /* 0x002fe20000010000 */
[----:B------:R-:W-:Y:S01]  /*3a40*/  FMUL.FTZ R28, R18, R28 ;  /* 0x0000001c121c7220 */ /* 0x000fe20000410000 */
[----:B------:R-:W-:Y:S01]  /*3a50*/  FMUL.FTZ R29, R19, R29 ;  /* 0x0000001d131d7220 */ /* 0x000fe20000410000 */
[----:B------:R-:W-:Y:S01]  /*3a60*/  FADD.FTZ R60, R60, -R114 ;  /* 0x800000723c3c7221 */ /* 0x000fe20000010000 */
[----:B--2---:R-:W-:-:S03]  /*3a70*/  FADD.FTZ R10, R68, -R9 ;  /* 0x80000009440a7221 */ /* 0x004fc60000010000 */
[----:B------:R-:W1:Y:S01]  /*3a80*/  MUFU.EX2 R126, R126 ;  /* 0x0000007e007e7308 */ /* 0x000e620000000800 */
[----:B------:R-:W-:Y:S01]  /*3a90*/  FADD.FTZ R9, R70, -R9 ;  /* 0x8000000946097221 */ /* 0x000fe20000010000 */
[----:B------:R-:W-:Y:S01]  /*3aa0*/  FADD.FTZ R70, R69, -R15 ;  /* 0x8000000f45467221 */ /* 0x000fe20000010000 */
[----:B------:R-:W-:Y:S01]  /*3ab0*/  FADD.FTZ R61, R61, -R112 ;  /* 0x800000703d3d7221 */ /* 0x000fe20000010000 */
[----:B------:R-:W-:Y:S01]  /*3ac0*/  FMUL.FTZ R84, R217, R24 ;  /* 0x00000018d9547220 */ /* 0x000fe20000410000 */
[----:B------:R-:W-:-:S03]  /*3ad0*/  FMUL.FTZ R25, R218, R25 ;  /* 0x00000019da197220 */ /* 0x000fc60000410000 */
[----:B------:R-:W2:Y:S01]  /*3ae0*/  MUFU.EX2 R127, R127 ;  /* 0x0000007f007f7308 */ /* 0x000ea20000000800 */
[----:B------:R-:W-:Y:S01]  /*3af0*/  FFMA.FTZ R140, R151, UR10, -R140 ;  /* 0x0000000a978c7c23 */ /* 0x000fe2000801088c */
[----:B------:R-:W-:Y:S01]  /*3b00*/  FADD.FTZ R125, R85, -R230 ;  /* 0x800000e6557d7221 */ /* 0x000fe20000010000 */
[----:B------:R-:W-:Y:S01]  /*3b10*/  FADD.FTZ R65, R65, -R16 ;  /* 0x8000001041417221 */ /* 0x000fe20000010000 */
[----:B------:R-:W-:-:S04]  /*3b20*/  F2FP.BF16.F32.PACK_AB R85, R27, R26 ;  /* 0x0000001a1b55723e */ /* 0x000fc800000010ff */
[----:B------:R-:W2:Y:S01]  /*3b30*/  MUFU.EX2 R131, R131 ;  /* 0x0000008300837308 */ /* 0x000ea20000000800 */
[----:B------:R-:W-:Y:S01]  /*3b40*/  FADD.FTZ R66, R66, -R108 ;  /* 0x8000006c42427221 */ /* 0x000fe20000010000 */
[----:B------:R-:W-:Y:S01]  /*3b50*/  FADD.FTZ R231, R86, -R231 ;  /* 0x800000e756e77221 */ /* 0x000fe20000010000 */
[----:B------:R-:W-:Y:S01]  /*3b60*/  FMUL.FTZ R10, R98, R10 ;  /* 0x0000000a620a7220 */ /* 0x000fe20000410000 */
[----:B------:R-:W-:-:S04]  /*3b70*/  FMUL.FTZ R27, R99, R70 ;  /* 0x00000046631b7220 */ /* 0x000fc80000410000 */
[----:B------:R-:W3:Y:S01]  /*3b80*/  MUFU.EX2 R122, R122 ;  /* 0x0000007a007a7308 */ /* 0x000ee20000000800 */
[----:B------:R-:W-:Y:S01]  /*3b90*/  F2FP.BF16.F32.PACK_AB R86, R29, R28 ;  /* 0x0000001c1d56723e */ /* 0x000fe200000010ff */
[----:B------:R-:W-:Y:S01]  /*3ba0*/  FMUL.FTZ R60, R95, R60 ;  /* 0x0000003c5f3c7220 */ /* 0x000fe20000410000 */
[----:B------:R-:W-:-:S05]  /*3bb0*/  FMUL.FTZ R61, R96, R61 ;  /* 0x0000003d603d7220 */ /* 0x000fca0000410000 */
[----:B------:R-:W3:Y:S01]  /*3bc0*/  MUFU.EX2 R123, R123 ;  /* 0x0000007b007b7308 */ /* 0x000ee20000000800 */
[----:B------:R-:W-:Y:S01]  /*3bd0*/  FADD.FTZ R64, R64, -R108 ;  /* 0x8000006c40407221 */ /* 0x000fe20000010000 */
[----:B------:R-:W-:-:S06]  /*3be0*/  FADD.FTZ R16, R67, -R16 ;  /* 0x8000001043107221 */ /* 0x000fcc0000010000 */
[----:B------:R-:W3:Y:S01]  /*3bf0*/  MUFU.EX2 R134, R134 ;  /* 0x0000008600867308 */ /* 0x000ee20000000800 */
[----:B------:R-:W-:Y:S01]  /*3c00*/  FADD.FTZ R15, R71, -R15 ;  /* 0x8000000f470f7221 */ /* 0x000fe20000010000 */
[----:B------:R-:W-:-:S06]  /*3c10*/  F2FP.BF16.F32.PACK_AB R84, R25, R84 ;  /* 0x000000541954723e */ /* 0x000fcc00000010ff */
[----:B------:R-:W3:Y:S01]  /*3c20*/  MUFU.EX2 R124, R124 ;  /* 0x0000007c007c7308 */ /* 0x000ee20000000800 */
[----:B----4-:R-:W-:Y:S01]  /*3c30*/  FADD.FTZ R67, R72, -R113 ;  /* 0x8000007148437221 */ /* 0x010fe20000010000 */
[----:B------:R-:W-:-:S06]  /*3c40*/  FADD.FTZ R108, R73, -R237 ;  /* 0x800000ed496c7221 */ /* 0x000fcc0000010000 */
[----:B------:R-:W4:Y:S01]  /*3c50*/  MUFU.EX2 R107, R107 ;  /* 0x0000006b006b7308 */ /* 0x000f220000000800 */
[----:B------:R-:W-:-:S07]  /*3c60*/  FMUL.FTZ R25, R97, R65 ;  /* 0x0000004161197220 */ /* 0x000fce0000410000 */
[----:B------:R-:W4:Y:S01]  /*3c70*/  MUFU.EX2 R110, R110 ;  /* 0x0000006e006e7308 */ /* 0x000f220000000800 */
[----:B------:R-:W-:-:S07]  /*3c80*/  FMUL.FTZ R65, R130, R66 ;  /* 0x0000004282417220 */ /* 0x000fce0000410000 */
[----:B------:R-:W4:Y:S01]  /*3c90*/  MUFU.EX2 R128, R128 ;  /* 0x0000008000807308 */ /* 0x000f220000000800 */
[----:B------:R-:W-:-:S07]  /*3ca0*/  F2FP.BF16.F32.PACK_AB R66, R27, R10 ;  /* 0x0000000a1b42723e */ /* 0x000fce00000010ff */
[----:B------:R-:W4:Y:S08]  /*3cb0*/  MUFU.EX2 R115, R115 ;  /* 0x0000007300737308 */ /* 0x000f300000000800 */
[----:B------:R-:W4:Y:S08]  /*3cc0*/  MUFU.EX2 R118, R118 ;  /* 0x0000007600767308 */ /* 0x000f300000000800 */
[----:B------:R-:W4:Y:S01]  /*3cd0*/  MUFU.EX2 R119, R119 ;  /* 0x0000007700777308 */ /* 0x000f220000000800 */
[----:B------:R-:W-:Y:S01]  /*3ce0*/  F2FP.BF16.F32.PACK_AB R70, R61, R60 ;  /* 0x0000003c3d46723e */ /* 0x000fe200000010ff */
[----:B------:R-:W-:-:S06]  /*3cf0*/  FMUL.FTZ R10, R135, R15 ;  /* 0x0000000f870a7220 */ /* 0x000fcc0000410000 */
[----:B------:R-:W-:Y:S01]  /*3d00*/  MUFU.EX2 R102, R102 ;  /* 0x0000006600667308 */ /* 0x000fe20000000800 */
[----:B------:R-:W-:Y:S01]  /*3d10*/  FMUL.FTZ R60, R100, R67 ;  /* 0x00000043643c7220 */ /* 0x000fe20000410000 */
[----:B------:R-:W-:-:S06]  /*3d20*/  FMUL.FTZ R15, R101, R108 ;  /* 0x0000006c650f7220 */ /* 0x000fcc0000410000 */
[----:B------:R-:W4:Y:S01]  /*3d30*/  MUFU.EX2 R138, R138 ;  /* 0x0000008a008a7308 */ /* 0x000f220000000800 */
[----:B------:R-:W-:-:S07]  /*3d40*/  FADD.FTZ R62, R62, -R114 ;  /* 0x800000723e3e7221 */ /* 0x000fce0000010000 */
[----:B------:R-:W4:Y:S01]  /*3d50*/  MUFU.EX2 R139, R139 ;  /* 0x0000008b008b7308 */ /* 0x000f220000000800 */
[----:B------:R-:W-:-:S07]  /*3d60*/  FADD.FTZ R63, R63, -R112 ;  /* 0x800000703f3f7221 */ /* 0x000fce0000010000 */
[----:B------:R-:W4:Y:S08]  /*3d70*/  MUFU.EX2 R132, R132 ;  /* 0x0000008400847308 */ /* 0x000f300000000800 */
[----:B------:R-:W4:Y:S01]  /*3d80*/  MUFU.EX2 R133, R133 ;  /* 0x0000008500857308 */ /* 0x000f220000000800 */
[----:B------:R-:W-:-:S07]  /*3d90*/  FADD.FTZ R56, R56, -R117 ;  /* 0x8000007538387221 */ /* 0x000fce0000010000 */
[----:B------:R-:W4:Y:S01]  /*3da0*/  MUFU.EX2 R103, R103 ;  /* 0x0000006700677308 */ /* 0x000f220000000800 */
[----:B------:R-:W-:-:S07]  /*3db0*/  FADD.FTZ R58, R58, -R117 ;  /* 0x800000753a3a7221 */ /* 0x000fce0000010000 */
[----:B------:R-:W-:Y:S01]  /*3dc0*/  MUFU.EX2 R104, R104 ;  /* 0x0000006800687308 */ /* 0x000fe20000000800 */
[----:B------:R-:W-:-:S07]  /*3dd0*/  FADD.FTZ R57, R57, -R120 ;  /* 0x8000007839397221 */ /* 0x000fce0000010000 */
[----:B------:R-:W-:Y:S01]  /*3de0*/  MUFU.EX2 R105, R105 ;  /* 0x0000006900697308 */ /* 0x000fe20000000800 */
[----:B------:R-:W-:-:S07]  /*3df0*/  FADD.FTZ R59, R59, -R120 ;  /* 0x800000783b3b7221 */ /* 0x000fce0000010000 */
[----:B------:R-:W-:Y:S08]  /*3e00*/  MUFU.EX2 R106, R106 ;  /* 0x0000006a006a7308 */ /* 0x000ff00000000800 */
[----:B------:R-:W4:Y:S08]  /*3e10*/  MUFU.EX2 R136, R136 ;  /* 0x0000008800887308 */ /* 0x000f300000000800 */
[----:B------:R-:W4:Y:S08]  /*3e20*/  MUFU.EX2 R137, R137 ;  /* 0x0000008900897308 */ /* 0x000f300000000800 */
[----:B------:R-:W4:Y:S08]  /*3e30*/  MUFU.EX2 R228, R228 ;  /* 0x000000e400e47308 */ /* 0x000f300000000800 */
[----:B------:R-:W4:Y:S01]  /*3e40*/  MUFU.EX2 R29, R140 ;  /* 0x0000008c001d7308 */ /* 0x000f220000000800 */
[--C-:B------:R-:W-:Y:S01]  /*3e50*/  FADD.FTZ R53, R53, -R227.reuse ;  /* 0x800000e335357221 */ /* 0x100fe20000010000 */
[----:B------:R-:W-:Y:S01]  /*3e60*/  FADD.FTZ R55, R55, -R227 ;  /* 0x800000e337377221 */ /* 0x000fe20000010000 */
[----:B------:R-:W-:Y:S01]  /*3e70*/  FMUL.FTZ R30, R220, R30 ;  /* 0x0000001edc1e7220 */ /* 0x000fe20000410000 */
[----:B-----5:R-:W-:Y:S01]  /*3e80*/  FMUL.FTZ R31, R221, R31 ;  /* 0x0000001fdd1f7220 */ /* 0x020fe20000410000 */
[----:B-1----:R-:W-:Y:S01]  /*3e90*/  FMUL.FTZ R62, R126, R62 ;  /* 0x0000003e7e3e7220 */ /* 0x002fe20000410000 */
[----:B--2---:R-:W-:Y:S01]  /*3ea0*/  FMUL.FTZ R63, R127, R63 ;  /* 0x0000003f7f3f7220 */ /* 0x004fe20000410000 */
[----:B------:R-:W-:Y:S01]  /*3eb0*/  FMUL.FTZ R16, R131, R16 ;  /* 0x0000001083107220 */ /* 0x000fe20000410000 */
[----:B------:R-:W-:Y:S01]  /*3ec0*/  F2FP.BF16.F32.PACK_AB R60, R15, R60 ;  /* 0x0000003c0f3c723e */ /* 0x000fe200000010ff */
        /* <DEDUP_REMOVED lines=12> */
[----:B---3--:R-:W-:Y:S01]  /*3f90*/  FMUL.FTZ R58, R122, R58 ;  /* 0x0000003a7a3a7220 */ /* 0x008fe20000410000 */
[----:B------:R-:W-:Y:S01]  /*3fa0*/  FMUL.FTZ R59, R123, R59 ;  /* 0x0000003b7b3b7220 */ /* 0x000fe20000410000 */
[----:B------:R-:W-:Y:S01]  /*3fb0*/  FMUL.FTZ R9, R134, R9 ;  /* 0x0000000986097220 */ /* 0x000fe20000410000 */
[----:B------:R-:W-:-:S02]  /*3fc0*/  IMAD R15, R0, 0x4000, R141 ;  /* 0x00004000000f7824 */ /* 0x000fc400078e028d */
[----:B------:R-:W-:Y:S01]  /*3fd0*/  FADD.FTZ R113, R74, -R113 ;  /* 0x800000714a717221 */ /* 0x000fe20000010000 */
[----:B------:R-:W-:Y:S01]  /*3fe0*/  FADD.FTZ R237, R75, -R237 ;  /* 0x800000ed4bed7221 */ /* 0x000fe20000010000 */
[----:B------:R-:W-:Y:S01]  /*3ff0*/  FADD.FTZ R235, R78, -R235 ;  /* 0x800000eb4eeb7221 */ /* 0x000fe20000010000 */
[----:B------:R-:W-:Y:S01]  /*4000*/  FADD.FTZ R234, R79, -R234 ;  /* 0x800000ea4fea7221 */ /* 0x000fe20000010000 */
[--C-:B------:R-:W-:Y:S01]  /*4010*/  FADD.FTZ R114, R80, -R233.reuse ;  /* 0x800000e950727221 */ /* 0x100fe20000010000 */
[--C-:B------:R-:W-:Y:S01]  /*4020*/  FADD.FTZ R120, R81, -R232.reuse ;  /* 0x800000e851787221 */ /* 0x100fe20000010000 */
        /* <DEDUP_REMOVED lines=59> */
[----:B------:R1:W-:Y:S01]  /*43e0*/  STSM.16.MT88.4 [R15+0x21c00], R76 ;  /* 0x021c004c0f007844 */ /* 0x0003e20000004200 */
        /* <DEDUP_REMOVED lines=11> */
[----:B------:R1:W-:Y:S04]  /*44a0*/  STSM.16.MT88.4 [R15+0x23c00], R60 ;  /* 0x023c003c0f007844 */ /* 0x0003e80000004200 */
[----:B------:R1:W-:Y:S01]  /*44b0*/  STSM.16.MT88.4 [R15+0x24400], R56 ;  /* 0x024400380f007844 */ /* 0x0003e20000004200 */
[----:B------:R-:W-:Y:S01]  /*44c0*/  WARPGROUP.ARRIVE ;  /* 0x00000000000079c5 */ /* 0x000fe20000000000 */
[----:B------:R-:W-:Y:S01]  /*44d0*/  UMOV UR6, UR4 ;  /* 0x0000000400067c82 */ /* 0x000fe20008000000 */
[----:B------:R-:W-:-:S04]  /*44e0*/  UMOV UR7, 0x40000040 ;  /* 0x4000004000077882 */ /* 0x000fc80000000000 */
        /* <DEDUP_REMOVED lines=137> */
.L_x_6409:
        /* <DEDUP_REMOVED lines=68> */
.L_x_6410:
[----:B-1----:R-:W2:Y:S01]  /*51c0*/  LDL R5, [R1] ;  /* 0x0000000001057983 */ /* 0x002ea20000100800 */
        /* <DEDUP_REMOVED lines=11> */
.L_x_6400:
[----:B------:R-:W-:-:S06]  /*5280*/  UISETP.GE.AND UP0, UPT, UR41, UR40, UPT ;  /* 0x000000282900728c */ /* 0x000fcc000bf06270 */
[----:B------:R-:W-:-:S13]  /*5290*/  PLOP3.LUT P0, PT, PT, PT, UP0, 0x80, 0x0 ;  /* 0x000000000000781c */ /* 0x000fda0003f0f008 */
[----:B------:R-:W-:Y:S05]  /*52a0*/  @P0 BRA `(.L_x_6412) ;  /* 0x0000003800480947 */ /* 0x000fea0003800000 */
[----:B------:R-:W1:Y:S01]  /*52b0*/  LDL.LU R11, [R1+0x20] ;  /* 0x00002000010b7983 */ /* 0x000e620000300800 */
[----:B------:R-:W-:-:S03]  /*52c0*/  ULDC UR4, c[0x0][0x290] ;  /* 0x0000a40000047ab9 */ /* 0x000fc60000000800 */
[----:B------:R-:W3:Y:S01]  /*52d0*/  LDL.LU R10, [R1+0x14] ;  /* 0x00001400010a7983 */ /* 0x000ee20000300800 */
[----:B------:R-:W-:Y:S01]  /*52e0*/  UIMAD UR4, UR37, -0x80, UR4 ;  /* 0xffffff80250478a4 */ /* 0x000fe2000f8e0204 */
[----:B------:R-:W-:Y:S01]  /*52f0*/  IMAD R229, R229, 0x2000, R236 ;  /* 0x00002000e5e57824 */ /* 0x000fe200078e02ec */
[----:B------:R-:W4:Y:S01]  /*5300*/  S2R R5, SR_TID.X ;  /* 0x0000000000057919 */ /* 0x000f220000002100 */
[----:B------:R-:W-:-:S03]  /*5310*/  IMAD.MOV.U32 R235, RZ, RZ, 0x40000040 ;  /* 0x40000040ffeb7424 */ /* 0x000fc600078e00ff */
[----:B--2---:R-:W-:Y:S02]  /*5320*/  IMAD.U32 R15, RZ, RZ, UR4 ;  /* 0x00000004ff0f7e24 */ /* 0x004fe4000f8e00ff */
[----:B------:R-:W-:Y:S02]  /*5330*/  IMAD.MOV.U32 R233, RZ, RZ, 0x40000040 ;  /* 0x40000040ffe97424 */ /* 0x000fe400078e00ff */
        /* <DEDUP_REMOVED lines=8> */
[----:B------:R-:W-:Y:S01]  /*53c0*/  IMAD.IADD R8, R5, 0x1, -R8 ;  /* 0x0000000105087824 */ /* 0x000fe200078e0a08 */
[----:B-1----:R-:W-:Y:S02]  /*53d0*/  LEA.HI R13, R11, R9, RZ, 0x5 ;  /* 0x000000090b0d7211 */ /* 0x002fe400078f28ff */
[----:B------:R-:W-:Y:S02]  /*53e0*/  LEA.HI R9, R7, R7, RZ, 0x1 ;  /* 0x0000000707097211 */ /* 0x000fe400078f08ff */
[--C-:B---3--:R-:W-:Y:S02]  /*53f0*/  SHF.R.S32.HI R11, RZ, 0x2, R10.reuse ;  /* 0x00000002ff0b7819 */ /* 0x108fe4000001140a */
[----:B------:R-:W-:Y:S02]  /*5400*/  LOP3.LUT R12, R9, 0xfffffffe, RZ, 0xc0, !PT ;  /* 0xfffffffe090c7812 */ /* 0x000fe400078ec0ff */
[----:B------:R-:W-:Y:S02]  /*5410*/  SHF.R.S32.HI R10, RZ, 0x1f, R10 ;  /* 0x0000001fff0a7819 */ /* 0x000fe4000001140a */
[----:B------:R-:W-:-:S02]  /*5420*/  SHF.R.S32.HI R9, RZ, 0x1f, R8 ;  /* 0x0000001fff097819 */ /* 0x000fc40000011408 */
[----:B------:R-:W-:Y:S01]  /*5430*/  SHF.R.S32.HI R14, RZ, 0x5, R13 ;  /* 0x00000005ff0e7819 */ /* 0x000fe2000001140d */
[----:B------:R-:W-:Y:S01]  /*5440*/  IMAD.IADD R13, R7, 0x1, -R12 ;  /* 0x00000001070d7824 */ /* 0x000fe200078e0a0c */
[----:B------:R-:W-:Y:S02]  /*5450*/  LEA.HI R10, R10, R11, RZ, 0x3 ;  /* 0x0000000b0a0a7211 */ /* 0x000fe400078f18ff */
[CC--:B------:R-:W-:Y:S01]  /*5460*/  LEA.HI R7, R9.reuse, R8.reuse, RZ, 0x3 ;  /* 0x0000000809077211 */ /* 0x0c0fe200078f18ff */
[----:B------:R-:W-:Y:S01]  /*5470*/  IMAD R14, R14, -0x10, R15 ;  /* 0xfffffff00e0e7824 */ /* 0x000fe200078e020f */
[----:B------:R-:W-:Y:S02]  /*5480*/  LEA.HI R9, R9, R8, RZ, 0x2 ;  /* 0x0000000809097211 */ /* 0x000fe400078f10ff */
[----:B------:R-:W-:Y:S02]  /*5490*/  LOP3.LUT R12, R10, 0xfffffff8, RZ, 0xc0, !PT ;  /* 0xfffffff80a0c7812 */ /* 0x000fe400078ec0ff */
[----:B------:R-:W-:-:S02]  /*54a0*/  SHF.R.S32.HI R8, RZ, 0x3, R7 ;  /* 0x00000003ff087819 */ /* 0x000fc40000011407 */
[----:B------:R-:W-:Y:S02]  /*54b0*/  SHF.R.S32.HI R7, RZ, 0x1f, R7 ;  /* 0x0000001fff077819 */ /* 0x000fe40000011407 */
[----:B------:R-:W-:Y:S02]  /*54c0*/  SHF.R.S32.HI R10, RZ, 0x2, R9 ;  /* 0x00000002ff0a7819 */ /* 0x000fe40000011409 */
[----:B------:R-:W-:Y:S02]  /*54d0*/  LEA.HI R7, R7, R8, RZ, 0x4 ;  /* 0x0000000807077211 */ /* 0x000fe400078f20ff */
[----:B------:R-:W-:Y:S02]  /*54e0*/  LEA.HI R9, R9, R10, RZ, 0x1 ;  /* 0x0000000a09097211 */ /* 0x000fe400078f08ff */
[----:B------:R-:W-:Y:S02]  /*54f0*/  LEA.HI R15, R6, R5, RZ, 0x2 ;  /* 0x00000005060f7211 */ /* 0x000fe400078f10ff */
[----:B------:R-:W-:-:S02]  /*5500*/  LOP3.LUT R7, R7, 0x1ffffff0, RZ, 0xc0, !PT ;  /* 0x1ffffff007077812 */ /* 0x000fc400078ec0ff */
[----:B------:R-:W-:Y:S02]  /*5510*/  LOP3.LUT R9, R9, 0xfffffffe, RZ, 0xc0, !PT ;  /* 0xfffffffe09097812 */ /* 0x000fe400078ec0ff */
[----:B------:R-:W-:Y:S01]  /*5520*/  IADD3 R6, R14, R12, -R11 ;  /* 0x0000000c0e067210 */ /* 0x000fe20007ffe80b */
[----:B------:R-:W-:Y:S01]  /*5530*/  IMAD.IADD R8, R8, 0x1, -R7 ;  /* 0x0000000108087824 */ /* 0x000fe200078e0a07 */
[----:B------:R-:W-:Y:S01]  /*5540*/  LOP3.LUT R12, R15, 0xfffffffc, RZ, 0xc0, !PT ;  /* 0xfffffffc0f0c7812 */ /* 0x000fe200078ec0ff */
[C---:B------:R-:W-:Y:S02]  /*5550*/  IMAD.IADD R9, R10.reuse, 0x1, -R9 ;  /* 0x000000010a097824 */ /* 0x040fe400078e0a09 */
[C---:B------:R-:W-:Y:S02]  /*5560*/  VIADD R11, R10.reuse, 0x8 ;  /* 0x000000080a0b7836 */ /* 0x040fe40000000000 */
[----:B------:R-:W-:Y:S02]  /*5570*/  IMAD R6, R13, -0x40, R6 ;  /* 0xffffffc00d067824 */ /* 0x000fe400078e0206 */
[----:B------:R-:W-:-:S02]  /*5580*/  VIADD R13, R10, 0x10 ;  /* 0x000000100a0d7836 */ /* 0x000fc40000000000 */
[----:B------:R-:W-:Y:S02]  /*5590*/  IMAD R7, R8, 0x8, R9 ;  /* 0x0000000808077824 */ /* 0x000fe400078e0209 */
[----:B------:R-:W-:Y:S01]  /*55a0*/  IMAD.IADD R5, R5, 0x1, -R12 ;  /* 0x0000000105057824 */ /* 0x000fe200078e0a0c */
[----:B------:R-:W-:Y:S01]  /*55b0*/  LEA.HI R12, R11, R11, RZ, 0x1 ;  /* 0x0000000b0b0c7211 */ /* 0x000fe200078f08ff */
[----:B------:R-:W-:Y:S01]  /*55c0*/  VIADD R15, R10, 0x18 ;  /* 0x000000180a0f7836 */ /* 0x000fe20000000000 */
[----:B------:R-:W-:Y:S01]  /*55d0*/  LEA.HI R8, R13, R13, RZ, 0x1 ;  /* 0x0000000d0d087211 */ /* 0x000fe200078f08ff */
[----:B------:R1:W-:Y:S01]  /*55e0*/  STL [R1+0x38], R7 ;  /* 0x0000380701007387 */ /* 0x0003e20000100800 */
[----:B------:R-:W-:Y:S02]  /*55f0*/  LOP3.LUT R14, R12, 0xfffffffe, RZ, 0xc0, !PT ;  /* 0xfffffffe0c0e7812 */ /* 0x000fe400078ec0ff */
[----:B------:R-:W-:Y:S02]  /*5600*/  LOP3.LUT R10, R8, 0xfffffffe, RZ, 0xc0, !PT ;  /* 0xfffffffe080a7812 */ /* 0x000fe400078ec0ff */
[----:B------:R-:W-:Y:S01]  /*5610*/  SHF.R.S32.HI R9, RZ, 0x1, R8 ;  /* 0x00000001ff097819 */ /* 0x000fe20000011408 */
[----:B------:R-:W-:Y:S01]  /*5620*/  IMAD.IADD R14, R11, 0x1, -R14 ;  /* 0x000000010b0e7824 */ /* 0x000fe200078e0a0e */
[----:B------:R-:W-:Y:S01]  /*5630*/  SHF.R.S32.HI R8, RZ, 0x1f, R8 ;  /* 0x0000001fff087819 */ /* 0x000fe20000011408 */
[----:B------:R-:W-:Y:S01]  /*5640*/  IMAD.IADD R10, R13, 0x1, -R10 ;  /* 0x000000010d0a7824 */ /* 0x000fe200078e0a0a */
[----:B------:R-:W-:Y:S01]  /*5650*/  LEA.HI R11, R15, R15, RZ, 0x1 ;  /* 0x0000000f0f0b7211 */ /* 0x000fe200078f08ff */
[----:B------:R-:W-:Y:S01]  /*5660*/  IMAD.MOV.U32 R13, RZ, RZ, 0x40000040 ;  /* 0x40000040ff0d7424 */ /* 0x000fe200078e00ff */
[----:B-1----:R-:W-:-:S02]  /*5670*/  SHF.R.S32.HI R7, RZ, 0x1, R12 ;  /* 0x00000001ff077819 */ /* 0x002fc4000001140c */
[----:B------:R-:W-:Y:S02]  /*5680*/  SHF.R.S32.HI R12, RZ, 0x1f, R12 ;  /* 0x0000001fff0c7819 */ /* 0x000fe4000001140c */
[----:B------:R-:W-:Y:S02]  /*5690*/  LEA.HI R8, R8, R9, RZ, 0x4 ;  /* 0x0000000908087211 */ /* 0x000fe400078f20ff */
[----:B------:R-:W-:Y:S02]  /*56a0*/  LEA.HI R12, R12, R7, RZ, 0x4 ;  /* 0x000000070c0c7211 */ /* 0x000fe400078f20ff */
[----:B------:R-:W-:Y:S02]  /*56b0*/  LOP3.LUT R8, R8, 0x1ffffff0, RZ, 0xc0, !PT ;  /* 0x1ffffff008087812 */ /* 0x000fe400078ec0ff */
[----:B------:R-:W-:Y:S02]  /*56c0*/  LOP3.LUT R12, R12, 0x1ffffff0, RZ, 0xc0, !PT ;  /* 0x1ffffff00c0c7812 */ /* 0x000fe400078ec0ff */
[--C-:B------:R-:W-:Y:S01]  /*56d0*/  SHF.R.S32.HI R16, RZ, 0x1, R11.reuse ;  /* 0x00000001ff107819 */ /* 0x100fe2000001140b */
[----:B------:R-:W-:Y:S01]  /*56e0*/  IMAD.IADD R9, R9, 0x1, -R8 ;  /* 0x0000000109097824 */ /* 0x000fe200078e0a08 */
[----:B------:R-:W-:Y:S01]  /*56f0*/  SHF.R.S32.HI R17, RZ, 0x1f, R11 ;  /* 0x0000001fff117819 */ /* 0x000fe2000001140b */
[----:B------:R-:W-:Y:S01]  /*5700*/  IMAD.IADD R7, R7, 0x1, -R12 ;  /* 0x0000000107077824 */ /* 0x000fe200078e0a0c */
[----:B------:R-:W-:Y:S01]  /*5710*/  LOP3.LUT R18, R11, 0xfffffffe, RZ, 0xc0, !PT ;  /* 0xfffffffe0b127812 */ /* 0x000fe200078ec0ff */
[----:B------:R-:W-:Y:S01]  /*5720*/  IMAD.MOV.U32 R11, RZ, RZ, 0x40000040 ;  /* 0x40000040ff0b7424 */ /* 0x000fe200078e00ff */
[----:B------:R-:W-:Y:S01]  /*5730*/  LEA.HI R17, R17, R16, RZ, 0x4 ;  /* 0x0000001011117211 */ /* 0x000fe200078f20ff */
[----:B------:R-:W-:-:S02]  /*5740*/  IMAD R8, R7, 0x8, R14 ;  /* 0x0000000807087824 */ /* 0x000fc400078e020e */
[----:B------:R-:W-:Y:S01]  /*5750*/  IMAD R7, R9, 0x8, R10 ;  /* 0x0000000809077824 */ /* 0x000fe200078e020a */
[----:B------:R-:W-:Y:S01]  /*5760*/  LOP3.LUT R17, R17, 0x1ffffff0, RZ, 0xc0, !PT ;  /* 0x1ffffff011117812 */ /* 0x000fe200078ec0ff */
[----:B------:R-:W-:Y:S01]  /*5770*/  IMAD.IADD R18, R15, 0x1, -R18 ;  /* 0x000000010f127824 */ /* 0x000fe200078e0a12 */
[----:B------:R1:W-:Y:S01]  /*5780*/  STL [R1+0x34], R8 ;  /* 0x0000340801007387 */ /* 0x0003e20000100800 */
[----:B------:R-:W-:Y:S02]  /*5790*/  IMAD.MOV.U32 R15, RZ, RZ, 0x40000040 ;  /* 0x40000040ff0f7424 */ /* 0x000fe400078e00ff */
[----:B------:R-:W-:Y:S01]  /*57a0*/  IMAD.IADD R17, R16, 0x1, -R17 ;  /* 0x0000000110117824 */ /* 0x000fe200078e0a11 */
[----:B------:R2:W-:Y:S01]  /*57b0*/  STL [R1+0x28], R7 ;  /* 0x0000280701007387 */ /* 0x0005e20000100800 */
[----:B------:R-:W-:Y:S02]  /*57c0*/  IMAD.MOV.U32 R9, RZ, RZ, 0x40000040 ;  /* 0x40000040ff097424 */ /* 0x000fe400078e00ff */
[----:B------:R-:W-:-:S02]  /*57d0*/  IMAD R10, R17, 0x8, R18 ;  /* 0x00000008110a7824 */ /* 0x000fc400078e0212 */
[----:B------:R-:W-:Y:S02]  /*57e0*/  VIADD R17, R5, 0x8 ;  /* 0x0000000805117836 */ /* 0x000fe40000000000 */
[----:B-1----:R-:W-:Y:S01]  /*57f0*/  VIADD R8, R229, 0x4000 ;  /* 0x00004000e5087836 */ /* 0x002fe20000000000 */
[----:B------:R1:W-:Y:S01]  /*5800*/  STL [R1+0x24], R10 ;  /* 0x0000240a01007387 */ /* 0x0003e20000100800 */
[----:B------:R-:W-:Y:S02]  /*5810*/  VIADD R16, R5, 0xc ;  /* 0x0000000c05107836 */ /* 0x000fe40000000000 */
[----:B--2---:R-:W-:Y:S01]  /*5820*/  VIADD R7, R229, 0x20c00 ;  /* 0x00020c00e5077836 */ /* 0x004fe20000000000 */
[----:B------:R-:W-:Y:S01]  /*5830*/  SHF.R.U32.HI R229, RZ, 0x4, R229 ;  /* 0x00000004ffe57819 */ /* 0x000fe200000116e5 */
[C---:B------:R-:W-:Y:S01]  /*5840*/  VIADD R17, R5.reuse, 0x14 ;  /* 0x0000001405117836 */ /* 0x040fe20000000000 */
[----:B------:R-:W-:Y:S01]  /*5850*/  SHF.R.U32.HI R8, RZ, 0x4, R8 ;  /* 0x00000004ff087819 */ /* 0x000fe20000011608 */
[----:B------:R-:W-:Y:S01]  /*5860*/  VIADD R16, R5, 0x18 ;  /* 0x0000001805107836 */ /* 0x000fe20000000000 */
[----:B------:R-:W-:-:S02]  /*5870*/  SHF.R.U32.HI R7, RZ, 0x4, R7 ;  /* 0x00000004ff077819 */ /* 0x000fc40000011607 */
[----:B------:R-:W-:Y:S02]  /*5880*/  LOP3.LUT R229, R229, 0x3fff, RZ, 0xc0, !PT ;  /* 0x00003fffe5e57812 */ /* 0x000fe400078ec0ff */
[----:B------:R-:W-:Y:S02]  /*5890*/  LOP3.LUT R8, R8, 0x3fff, RZ, 0xc0, !PT ;  /* 0x00003fff08087812 */ /* 0x000fe400078ec0ff */
[----:B------:R-:W-:Y:S02]  /*58a0*/  LOP3.LUT R7, R7, 0x3fff, RZ, 0xc0, !PT ;  /* 0x00003fff07077812 */ /* 0x000fe400078ec0ff */
[----:B-1----:R-:W-:Y:S02]  /*58b0*/  LOP3.LUT R10, R229, 0x10000, RZ, 0xfc, !PT ;  /* 0x00010000e50a7812 */ /* 0x002fe400078efcff */
[----:B------:R-:W-:Y:S02]  /*58c0*/  LOP3.LUT R237, R8, 0x10000, RZ, 0xfc, !PT ;  /* 0x0001000008ed7812 */ /* 0x000fe400078efcff */
[----:B------:R-:W-:Y:S01]  /*58d0*/  LOP3.LUT R7, R7, 0x10000, RZ, 0xfc, !PT ;  /* 0x0001000007077812 */ /* 0x000fe200078efcff */
[C---:B------:R-:W-:Y:S01]  /*58e0*/  VIADD R14, R10.reuse, 0x2 ;  /* 0x000000020a0e7836 */ /* 0x040fe20000000000 */
[----:B------:R1:W-:Y:S01]  /*58f0*/  STL [R1+0x20], R10 ;  /* 0x0000200a01007387 */ /* 0x0003e20000100800 */
[----:B------:R-:W-:-:S02]  /*5900*/  VIADD R12, R10, 0x4 ;  /* 0x000000040a0c7836 */ /* 0x000fc40000000000 */
[C---:B------:R-:W-:Y:S01]  /*5910*/  VIADD R8, R237.reuse, 0x2 ;  /* 0x00000002ed087836 */ /* 0x040fe20000000000 */
[----:B------:R2:W-:Y:S01]  /*5920*/  STL [R1+0x2c], R7 ;  /* 0x00002c0701007387 */ /* 0x0005e20000100800 */
[C---:B------:R-:W-:Y:S02]  /*5930*/  VIADD R234, R237.reuse, 0x4 ;  /* 0x00000004edea7836 */ /* 0x040fe40000000000 */
[----:B------:R-:W-:Y:S01]  /*5940*/  VIADD R232, R237, 0x6 ;  /* 0x00000006ede87836 */ /* 0x000fe20000000000 */
[----:B------:R3:W-:Y:S01]  /*5950*/  STL.64 [R1+0x18], R14 ;  /* 0x0000180e01007387 */ /* 0x0007e20000100a00 */
[----:B-1----:R-:W-:-:S03]  /*5960*/  VIADD R10, R10, 0x6 ;  /* 0x000000060a0a7836 */ /* 0x002fc60000000000 */
[----:B------:R3:W-:Y:S01]  /*5970*/  STL.64 [R1+0x10], R12 ;  /* 0x0000100c01007387 */ /* 0x0007e20000100a00 */
[----:B--2---:R-:W-:-:S03]  /*5980*/  VIADD R7, R5, 0x4 ;  /* 0x0000000405077836 */ /* 0x004fc60000000000 */
[----:B------:R3:W-:Y:S01]  /*5990*/  STL.64 [R1+0x8], R10 ;  /* 0x0000080a01007387 */ /* 0x0007e20000100a00 */
[C---:B------:R-:W-:Y:S02]  /*59a0*/  VIADD R7, R5.reuse, 0x10 ;  /* 0x0000001005077836 */ /* 0x040fe40000000000 */
[----:B------:R-:W-:Y:S01]  /*59b0*/  VIADD R7, R5, 0x1c ;  /* 0x0000001c05077836 */ /* 0x000fe20000000000 */
[----:B------:R3:W-:Y:S06]  /*59c0*/  STL.64 [R1], R8 ;  /* 0x0000000801007387 */ /* 0x0007ec0000100a00 */
.L_x_6423:
[----:B------:R-:W-:-:S05]  /*59d0*/  IMAD.U32 R7, RZ, RZ, UR36 ;  /* 0x00000024ff077e24 */ /* 0x000fca000f8e00ff */
[----:B------:R-:W-:-:S04]  /*59e0*/  LOP3.LUT R7, R7, 0x1, RZ, 0xfc, !PT ;  /* 0x0000000107077812 */ /* 0x000fc800078efcff */
[----:B------:R-:W-:-:S13]  /*59f0*/  ISETP.NE.AND P0, PT, R7, 0x3, PT ;  /* 0x000000030700780c */ /* 0x000fda0003f05270 */
[----:B--2---:R-:W-:Y:S05]  /*5a00*/  @!P0 BRA `(.L_x_6413) ;  /* 0x0000000000048947 */ /* 0x004fea0003800000 */
[----:B------:R-:W-:Y:S01]  /*5a10*/  BPT.TRAP 0x1 ;  /* 0x000000040000795c */ /* 0x000fe20000300000 */
.L_x_6413:
[----:B------:R-:W-:Y:S01]  /*5a20*/  IMAD R7, R0, 0x8, R236 ;  /* 0x0000000800077824 */ /* 0x000fe200078e02ec */
[----:B------:R-:W-:-:S04]  /*5a30*/  SHF.L.U32 R18, R4, 0x1f, RZ ;  /* 0x0000001f04127819 */ /* 0x000fc800000006ff */
[----:B------:R1:W2:Y:S01]  /*5a40*/  SYNCS.PHASECHK.TRANS64.TRYWAIT P1, [R7+URZ+0x30c10], R18 ;  /* 0x030c1012070075a7 */ /* 0x0002a2000802017f */
[----:B------:R-:W-:Y:S05]  /*5a50*/  @!P0 BRA `(.L_x_6414) ;  /* 0x0000000000048947 */ /* 0x000fea0003800000 */
[----:B------:R-:W-:Y:S01]  /*5a60*/  BPT.TRAP 0x1 ;  /* 0x000000040000795c */ /* 0x000fe20000300000 */
.L_x_6414:
[----:B---3--:R-:W-:-:S05]  /*5a70*/  VIADD R8, R236, 0x10000 ;  /* 0x00010000ec087836 */ /* 0x008fca0000000000 */
[----:B------:R-:W-:-:S04]  /*5a80*/  SHF.R.U32.HI R8, RZ, 0x4, R8 ;  /* 0x00000004ff087819 */ /* 0x000fc80000011608 */
[----:B------:R-:W-:-:S04]  /*5a90*/  LOP3.LUT R8, R8, 0x3fff, RZ, 0xc0, !PT ;  /* 0x00003fff08087812 */ /* 0x000fc800078ec0ff */
[----:B------:R-:W-:Y:S01]  /*5aa0*/  LOP3.LUT R9, R8, 0x10000, RZ, 0xfc, !PT ;  /* 0x0001000008097812 */ /* 0x000fe200078efcff */
[----:B--2---:R-:W-:Y:S06]  /*5ab0*/  @P1 BRA `(.L_x_6415) ;  /* 0x0000000000081947 */ /* 0x004fec0003800000 */
[----:B------:R-:W2:Y:S02]  /*5ac0*/  SYNCS.PHASECHK.TRANS64.TRYWAIT P1, [R7+URZ+0x30c10], R18 ;  /* 0x030c1012070075a7 */ /* 0x000ea4000802017f */
[----:B--2---:R-:W-:Y:S05]  /*5ad0*/  @!P1 BRA `(.L_x_6416) ;  /* 0x0000006800489947 */ /* 0x004fea0003800000 */
.L_x_6415:
        /* <DEDUP_REMOVED lines=63> */
.L_x_6417:
[----:B------:R1:W1:Y:S01]  /*5ed0*/  SYNCS.PHASECHK.TRANS64.TRYWAIT P1, [R7+URZ+0x30c30], R18 ;  /* 0x030c3012070075a7 */ /* 0x000262000802017f */
[----:B------:R-:W-:Y:S05]  /*5ee0*/  @!P0 BRA `(.L_x_6418) ;  /* 0x0000000000048947 */ /* 0x000fea0003800000 */
[----:B------:R-:W-:Y:S01]  /*5ef0*/  BPT.TRAP 0x1 ;  /* 0x000000040000795c */ /* 0x000fe20000300000 */
.L_x_6418:
        /* <DEDUP_REMOVED lines=8> */
.L_x_6419:
[----:B------:R-:W5:Y:S01]  /*5f80*/  LDL.64 R12, [R1] ;  /* 0x00000000010c7983 */ /* 0x000f620000100a00 */
[----:B------:R-:W-:Y:S01]  /*5f90*/  R2UR UR4, R237 ;  /* 0x00000000ed0472ca */ /* 0x000fe200000e0000 */
[----:B------:R-:W-:Y:S01]  /*5fa0*/  WARPGROUP.ARRIVE ;  /* 0x00000000000079c5 */ /* 0x000fe20000000000 */
[----:B------:R-:W-:Y:S01]  /*5fb0*/  R2UR UR6, R9 ;  /* 0x00000000090672ca */ /* 0x000fe200000e0000 */
[----:B------:R-:W-:Y:S01]  /*5fc0*/  UMOV UR5, 0x40000040 ;  /* 0x4000004000057882 */ /* 0x000fe20000000000 */
[----:B------:R-:W-:Y:S01]  /*5fd0*/  UMOV UR7, 0x40000040 ;  /* 0x4000004000077882 */ /* 0x000fe20000000000 */
[----:B------:R-:W-:Y:S01]  /*5fe0*/  UMOV UR11, 0x40000040 ;  /* 0x40000040000b7882 */ /* 0x000fe20000000000 */
[C---:B------:R-:W-:Y:S01]  /*5ff0*/  VIADD R15, R5.reuse, 0x4 ;  /* 0x00000004050f7836 */ /* 0x040fe20000000000 */
[C---:B------:R-:W-:Y:S01]  /*6000*/  ISETP.GT.AND P1, PT, R6.reuse, 0x8, PT ;  /* 0x000000080600780c */ /* 0x040fe20003f24270 */
[----:B------:R-:W-:Y:S01]  /*6010*/  VIADD R17, R5, 0x8 ;  /* 0x0000000805117836 */ /* 0x000fe20000000000 */
[----:B--2---:R-:W1:Y:S01]  /*6020*/  SHFL.IDX PT, R9, R11, R5, 0x1f ;  /* 0x00001f050b097589 */ /* 0x004e6200000e0000 */
[----:B------:R-:W-:Y:S01]  /*6030*/  ISETP.GT.AND P2, PT, R6, RZ, PT ;  /* 0x000000ff0600720c */ /* 0x000fe20003f44270 */
[----:B------:R-:W-:Y:S01]  /*6040*/  IMAD R217, R0, 0x400, R217 ;  /* 0x0000040000d97824 */ /* 0x000fe200078e02d9 */
[----:B------:R-:W-:Y:S01]  /*6050*/  FSEL R91, R91, -INF , P1 ;  /* 0xff8000005b5b7808 */ /* 0x000fe20000800000 */
[----:B------:R-:W2:Y:S01]  /*6060*/  SHFL.IDX PT, R10, R11, R15, 0x1f ;  /* 0x00001f0f0b0a7589 */ /* 0x000ea200000e0000 */
[----:B------:R-:W-:Y:S01]  /*6070*/  FSEL R88, R88, -INF , P2 ;  /* 0xff80000058587808 */ /* 0x000fe20001000000 */
[----:B------:R-:W-:Y:S01]  /*6080*/  HGMMA.64x128x16.F32.BF16 R24, gdesc[UR4], RZ, !UPT, gsb0 ;  /* 0x01e00000041879f0 */ /* 0x000fe2000c0018ff */
[----:B------:R-:W-:Y:S01]  /*6090*/  UIADD3 UR4, UR6, 0x2, URZ ;  /* 0x0000000206047890 */ /* 0x000fe2000fffe03f */
[----:B---3--:R-:W-:Y:S01]  /*60a0*/  SHFL.IDX PT, R18, R231, R5, 0x1f ;  /* 0x00001f05e7127589 */ /* 0x008fe200000e0000 */
[----:B------:R-:W-:Y:S01]  /*60b0*/  ULDC UR5, c[0x0][0x744] ;  /* 0x0001d10000057ab9 */ /* 0x000fe20000000800 */
[----:B------:R-:W-:-:S02]  /*60c0*/  FSEL R90, R90, -INF , P1 ;  /* 0xff8000005a5a7808 */ /* 0x000fc40000800000 */
[----:B------:R-:W-:Y:S01]  /*60d0*/  FSEL R94, R94, -INF , P1 ;  /* 0xff8000005e5e7808 */ /* 0x000fe20000800000 */
[----:B------:R-:W3:Y:S01]  /*60e0*/  SHFL.IDX PT, R22, R231, R17, 0x1f ;  /* 0x00001f11e7167589 */ /* 0x000ee200000e0000 */
[----:B------:R-:W-:Y:S01]  /*60f0*/  UMOV UR10, UR4 ;  /* 0x00000004000a7c82 */ /* 0x000fe20008000000 */
[----:B------:R-:W-:Y:S01]  /*6100*/  UIADD3 UR4, UR6, 0x4, URZ ;  /* 0x0000000406047890 */ /* 0x000fe2000fffe03f */
[----:B------:R-:W-:Y:S01]  /*6110*/  FSEL R104, R104, -INF , P2 ;  /* 0xff80000068687808 */ /* 0x000fe20001000000 */
[----:B------:R-:W-:Y:S01]  /*6120*/  SHFL.IDX PT, R20, R231, R15, 0x1f ;  /* 0x00001f0fe7147589 */ /* 0x000fe200000e0000 */
[----:B------:R-:W-:Y:S01]  /*6130*/  FSEL R101, R101, -INF , P2 ;  /* 0xff80000065657808 */ /* 0x000fe20001000000 */
[----:B------:R-:W-:Y:S01]  /*6140*/  UIADD3 UR6, UR6, 0x6, URZ ;  /* 0x0000000606067890 */ /* 0x000fe2000fffe03f */
[----:B------:R-:W-:Y:S02]  /*6150*/  FSEL R92, R92, -INF , P2 ;  /* 0xff8000005c5c7808 */ /* 0x000fe40001000000 */
[----:B------:R-:W-:Y:S01]  /*6160*/  FSEL R103, R103, -INF , P1 ;  /* 0xff80000067677808 */ /* 0x000fe20000800000 */
[--C-:B-1----:R-:W-:Y:S01]  /*6170*/  FFMA.FTZ R88, R88, UR5, -R9.reuse ;  /* 0x0000000558587c23 */ /* 0x102fe20008010809 */
[----:B------:R-:W-:Y:S01]  /*6180*/  FFMA.FTZ R90, R90, UR5, -R9 ;  /* 0x000000055a5a7c23 */ /* 0x000fe20008010809 */
[----:B------:R-:W-:Y:S01]  /*6190*/  FSEL R106, R106, -INF , P1 ;  /* 0xff8000006a6a7808 */ /* 0x000fe20000800000 */
[----:B--2---:R-:W-:Y:S01]  /*61a0*/  FFMA.FTZ R91, R91, UR5, -R10 ;  /* 0x000000055b5b7c23 */ /* 0x004fe2000801080a */
[----:B------:R-:W-:Y:S01]  /*61b0*/  MUFU.EX2 R222, R88 ;  /* 0x0000005800de7308 */ /* 0x000fe20000000800 */
[----:B------:R-:W-:-:S02]  /*61c0*/  FSEL R93, R93, -INF , P2 ;  /* 0xff8000005d5d7808 */ /* 0x000fc40001000000 */
[----:B------:R-:W-:Y:S02]  /*61d0*/  FSEL R116, R116, -INF , P2 ;  /* 0xff80000074747808 */ /* 0x000fe40001000000 */
[----:B------:R-:W-:Y:S02]  /*61e0*/  FSEL R118, R118, -INF , P1 ;  /* 0xff80000076767808 */ /* 0x000fe40000800000 */
[----:B------:R-:W-:Y:S01]  /*61f0*/  FSEL R95, R95, -INF , P1 ;  /* 0xff8000005f5f7808 */ /* 0x000fe20000800000 */
[----:B------:R1:W-:Y:S01]  /*6200*/  MUFU.EX2 R229, R91 ;  /* 0x0000005b00e57308 */ /* 0x0003e20000000800 */
[----:B------:R-:W-:Y:S02]  /*6210*/  FSEL R117, R117, -INF , P2 ;  /* 0xff80000075757808 */ /* 0x000fe40001000000 */
[----:B------:R-:W-:Y:S02]  /*6220*/  FSEL R147, R147, -INF , P1 ;  /* 0xff80000093937808 */ /* 0x000fe40000800000 */
[----:B------:R-:W-:-:S02]  /*6230*/  FSEL R89, R89, -INF , P2 ;  /* 0xff80000059597808 */ /* 0x000fc40001000000 */
[----:B------:R-:W-:Y:S01]  /*6240*/  FSEL R113, R113, -INF , P2 ;  /* 0xff80000071717808 */ /* 0x000fe20001000000 */
[----:B------:R2:W2:Y:S01]  /*6250*/  MUFU.EX2 R230, R90 ;  /* 0x0000005a00e67308 */ /* 0x0004a20000000800 */
[----:B-1----:R-:W-:Y:S02]  /*6260*/  VIADD R91, R5, 0x1c ;  /* 0x0000001c055b7836 */ /* 0x002fe40000000000 */
[----:B------:R-:W-:Y:S01]  /*6270*/  FFMA.FTZ R89, R89, UR5, -R10 ;  /* 0x0000000559597c23 */ /* 0x000fe2000801080a */
[----:B------:R-:W-:Y:S02]  /*6280*/  FSEL R108, R108, -INF , P2 ;  /* 0xff8000006c6c7808 */ /* 0x000fe40001000000 */
[----:B------:R-:W-:Y:S01]  /*6290*/  FSEL R100, R100, -INF , P2 ;  /* 0xff80000064647808 */ /* 0x000fe20001000000 */
[----:B------:R-:W1:Y:S01]  /*62a0*/  SHFL.IDX PT, R16, R11, R91, 0x1f ;  /* 0x00001f5b0b107589 */ /* 0x000e6200000e0000 */
[----:B------:R-:W-:Y:S01]  /*62b0*/  FSEL R110, R110, -INF , P1 ;  /* 0xff8000006e6e7808 */ /* 0x000fe20000800000 */
[--C-:B---3--:R-:W-:Y:S01]  /*62c0*/  FFMA.FTZ R21, R108, UR5, -R22.reuse ;  /* 0x000000056c157c23 */ /* 0x108fe20008010816 */
[----:B------:R-:W-:Y:S01]  /*62d0*/  FSEL R112, R112, -INF , P2 ;  /* 0xff80000070707808 */ /* 0x000fe20001000000 */
[----:B------:R-:W-:Y:S01]  /*62e0*/  MUFU.EX2 R225, R89 ;  /* 0x0000005900e17308 */ /* 0x000fe20000000800 */
[----:B------:R-:W-:Y:S01]  /*62f0*/  FSEL R114, R114, -INF , P1 ;  /* 0xff80000072727808 */ /* 0x000fe20000800000 */
[----:B------:R-:W-:Y:S01]  /*6300*/  FFMA.FTZ R22, R110, UR5, -R22 ;  /* 0x000000056e167c23 */ /* 0x000fe20008010816 */
[----:B------:R-:W-:-:S02]  /*6310*/  FSEL R96, R96, -INF , P2 ;  /* 0xff80000060607808 */ /* 0x000fc40001000000 */
[----:B------:R-:W-:Y:S02]  /*6320*/  FSEL R98, R98, -INF , P1 ;  /* 0xff80000062627808 */ /* 0x000fe40000800000 */
[----:B------:R-:W-:Y:S01]  /*6330*/  FSEL R102, R102, -INF , P1 ;  /* 0xff80000066667808 */ /* 0x000fe20000800000 */
[----:B------:R-:W-:Y:S01]  /*6340*/  MUFU.EX2 R21, R21 ;  /* 0x0000001500157308 */ /* 0x000fe20000000800 */
[----:B------:R-:W-:Y:S02]  /*6350*/  FSEL R109, R109, -INF , P2 ;  /* 0xff8000006d6d7808 */ /* 0x000fe40001000000 */
[----:B------:R-:W-:Y:S02]  /*6360*/  FSEL R97, R97, -INF , P2 ;  /* 0xff80000061617808 */ /* 0x000fe40001000000 */
[----:B------:R-:W-:Y:S02]  /*6370*/  FSEL R99, R99, -INF , P1 ;  /* 0xff80000063637808 */ /* 0x000fe40000800000 */
[----:B------:R-:W-:Y:S01]  /*6380*/  FSEL R119, R119, -INF , P1 ;  /* 0xff80000077777808 */ /* 0x000fe20000800000 */
[----:B------:R-:W-:Y:S01]  /*6390*/  MUFU.EX2 R22, R22 ;  /* 0x0000001600167308 */ /* 0x000fe20000000800 */
[----:B------:R-:W-:-:S02]  /*63a0*/  FSEL R105, R105, -INF , P2 ;  /* 0xff80000069697808 */ /* 0x000fc40001000000 */
[----:B------:R-:W-:Y:S01]  /*63b0*/  FSEL R107, R107, -INF , P1 ;  /* 0xff8000006b6b7808 */ /* 0x000fe20000800000 */
[--C-:B-1----:R-:W-:Y:S01]  /*63c0*/  FFMA.FTZ R15, R101, UR5, -R16.reuse ;  /* 0x00000005650f7c23 */ /* 0x102fe20008010810 */
[----:B------:R-:W-:Y:S01]  /*63d0*/  FFMA.FTZ R16, R103, UR5, -R16 ;  /* 0x0000000567107c23 */ /* 0x000fe20008010810 */
[----:B------:R-:W-:Y:S01]  /*63e0*/  VIADD R103, R5, 0xc ;  /* 0x0000000c05677836 */ /* 0x000fe20000000000 */
[----:B------:R-:W-:Y:S01]  /*63f0*/  FSEL R123, R123, -INF , P1 ;  /* 0xff8000007b7b7808 */ /* 0x000fe20000800000 */
[----:B------:R-:W-:Y:S01]  /*6400*/  VIADD R101, R5, 0x14 ;  /* 0x0000001405657836 */ /* 0x000fe20000000000 */
[----:B------:R-:W-:Y:S01]  /*6410*/  FSEL R134, R134, -INF , P1 ;  /* 0xff80000086867808 */ /* 0x000fe20000800000 */
[--C-:B------:R-:W-:Y:S01]  /*6420*/  FFMA.FTZ R19, R105, UR5, -R20.reuse ;  /* 0x0000000569137c23 */ /* 0x100fe20008010814 */
[----:B------:R-:W1:Y:S01]  /*6430*/  SHFL.IDX PT, R88, R231, R103, 0x1f ;  /* 0x00001f67e7587589 */ /* 0x000e6200000e0000 */
[----:B------:R-:W-:Y:S01]  /*6440*/  FFMA.FTZ R20, R107, UR5, -R20 ;  /* 0x000000056b147c23 */ /* 0x000fe20008010814 */
[----:B------:R-:W-:Y:S01]  /*6450*/  FSEL R120, R120, -INF , P2 ;  /* 0xff80000078787808 */ /* 0x000fe20001000000 */
[----:B------:R-:W-:Y:S01]  /*6460*/  MUFU.EX2 R15, R15 ;  /* 0x0000000f000f7308 */ /* 0x000fe20000000800 */
[----:B----4-:R-:W3:Y:S01]  /*6470*/  SHFL.IDX PT, R103, R223, R103, 0x1f ;  /* 0x00001f67df677589 */ /* 0x010ee200000e0000 */
[----:B------:R-:W-:-:S02]  /*6480*/  FSEL R107, R129, -INF , P2 ;  /* 0xff800000816b7808 */ /* 0x000fc40001000000 */
[----:B------:R-:W-:Y:S01]  /*6490*/  FSEL R131, R131, -INF , P1 ;  /* 0xff80000083837808 */ /* 0x000fe20000800000 */
[----:B------:R-:W4:Y:S01]  /*64a0*/  SHFL.IDX PT, R108, R223, R101, 0x1f ;  /* 0x00001f65df6c7589 */ /* 0x000f2200000e0000 */
[----:B------:R-:W-:Y:S02]  /*64b0*/  FSEL R111, R111, -INF , P1 ;  /* 0xff8000006f6f7808 */ /* 0x000fe40000800000 */
[----:B------:R-:W-:Y:S01]  /*64c0*/  FSEL R126, R126, -INF , P1 ;  /* 0xff8000007e7e7808 */ /* 0x000fe20000800000 */
[----:B------:R-:W-:Y:S01]  /*64d0*/  MUFU.EX2 R16, R16 ;  /* 0x0000001000107308 */ /* 0x000fe20000000800 */
[----:B------:R-:W-:Y:S02]  /*64e0*/  FSEL R105, R128, -INF , P2 ;  /* 0xff80000080697808 */ /* 0x000fe40001000000 */
[----:B------:R-:W-:Y:S02]  /*64f0*/  FSEL R130, R130, -INF , P1 ;  /* 0xff80000082827808 */ /* 0x000fe40000800000 */
[----:B------:R-:W-:-:S02]  /*6500*/  FSEL R135, R135, -INF , P1 ;  /* 0xff80000087877808 */ /* 0x000fc40000800000 */
[----:B------:R-:W-:Y:S01]  /*6510*/  FSEL R142, R142, -INF , P1 ;  /* 0xff8000008e8e7808 */ /* 0x000fe20000800000 */
[----:B------:R-:W-:Y:S01]  /*6520*/  MUFU.EX2 R19, R19 ;  /* 0x0000001300137308 */ /* 0x000fe20000000800 */
[----:B------:R-:W-:Y:S02]  /*6530*/  FSEL R139, R139, -INF , P1 ;  /* 0xff8000008b8b7808 */ /* 0x000fe40000800000 */
[----:B------:R-:W-:Y:S01]  /*6540*/  FSEL R138, R138, -INF , P1 ;  /* 0xff8000008a8a7808 */ /* 0x000fe20000800000 */
[--C-:B-1----:R-:W-:Y:S01]  /*6550*/  FFMA.FTZ R23, R109, UR5, -R88.reuse ;  /* 0x000000056d177c23 */ /* 0x102fe20008010858 */
[----:B------:R-:W-:Y:S01]  /*6560*/  FSEL R109, R125, -INF , P2 ;  /* 0xff8000007d6d7808 */ /* 0x000fe20001000000 */
[----:B------:R-:W-:Y:S01]  /*6570*/  FFMA.FTZ R88, R111, UR5, -R88 ;  /* 0x000000056f587c23 */ /* 0x000fe20008010858 */
[----:B------:R-:W-:Y:S01]  /*6580*/  FSEL R111, R133, -INF , P2 ;  /* 0xff800000856f7808 */ /* 0x000fe20001000000 */
[----:B------:R-:W-:Y:S01]  /*6590*/  MUFU.EX2 R20, R20 ;  /* 0x0000001400147308 */ /* 0x000fe20000000800 */
[----:B------:R-:W-:Y:S01]  /*65a0*/  FSEL R125, R140, -INF , P2 ;  /* 0xff8000008c7d7808 */ /* 0x000fe20001000000 */
[----:B---3--:R-:W-:Y:S01]  /*65b0*/  FFMA.FTZ R109, R109, UR5, -R103 ;  /* 0x000000056d6d7c23 */ /* 0x008fe20008010867 */
[----:B------:R-:W-:Y:S01]  /*65c0*/  FSEL R122, R122, -INF , P1 ;  /* 0xff8000007a7a7808 */ /* 0x000fe20000800000 */
[--C-:B----4-:R-:W-:Y:S01]  /*65d0*/  FFMA.FTZ R107, R107, UR5, -R108.reuse ;  /* 0x000000056b6b7c23 */ /* 0x110fe2000801086c */
[----:B------:R-:W-:Y:S01]  /*65e0*/  FFMA.FTZ R108, R131, UR5, -R108 ;  /* 0x00000005836c7c23 */ /* 0x000fe2000801086c */
[----:B------:R-:W-:Y:S01]  /*65f0*/  FSEL R143, R143, -INF , P1 ;  /* 0xff8000008f8f7808 */ /* 0x000fe20000800000 */
[----:B------:R-:W-:Y:S01]  /*6600*/  SHFL.IDX PT, R131, R218, R5, 0x1f ;  /* 0x00001f05da837589 */ /* 0x000fe200000e0000 */
[----:B------:R-:W-:Y:S01]  /*6610*/  FSEL R115, R115, -INF , P1 ;  /* 0xff80000073737808 */ /* 0x000fe20000800000 */
[----:B------:R-:W-:Y:S01]  /*6620*/  MUFU.EX2 R23, R23 ;  /* 0x0000001700177308 */ /* 0x000fe20000000800 */
[----:B------:R-:W-:-:S02]  /*6630*/  FSEL R146, R146, -INF , P1 ;  /* 0xff80000092927808 */ /* 0x000fc40000800000 */
[----:B------:R-:W-:-:S05]  /*6640*/  FSEL R150, R150, -INF , P1 ;  /* 0xff80000096967808 */ /* 0x000fca0000800000 */
[----:B------:R-:W-:Y:S08]  /*6650*/  MUFU.EX2 R107, R107 ;  /* 0x0000006b006b7308 */ /* 0x000ff00000000800 */
[----:B------:R-:W-:Y:S01]  /*6660*/  MUFU.EX2 R108, R108 ;  /* 0x0000006c006c7308 */ /* 0x000fe20000000800 */
[----:B------:R-:W-:Y:S02]  /*6670*/  WARPGROUP.DEPBAR.LE gsb0, 0x0 ;  /* 0x00008000000079c5 */ /* 0x000fe40000010000 */
[----:B------:R-:W-:-:S05]  /*6680*/  WARPGROUP.ARRIVE ;  /* 0x00000000000079c5 */ /* 0x000fca0000000000 */
[----:B------:R-:W-:Y:S01]  /*6690*/  MUFU.EX2 R88, R88 ;  /* 0x0000005800587308 */ /* 0x000fe20000000800 */
[----:B-----5:R-:W-:Y:S02]  /*66a0*/  R2UR UR8, R12 ;  /* 0x000000000c0872ca */ /* 0x020fe400000e0000 */
[----:B------:R-:W-:Y:S01]  /*66b0*/  R2UR UR9, R13 ;  /* 0x000000000d0972ca */ /* 0x000fe200000e0000 */
[----:B------:R1:W3:Y:S01]  /*66c0*/  SHFL.IDX PT, R12, R11, R17, 0x1f ;  /* 0x00001f110b0c7589 */ /* 0x0002e200000e0000 */
[----:B------:R-:W-:-:S05]  /*66d0*/  VIADD R13, R5, 0xc ;  /* 0x0000000c050d7836 */ /* 0x000fca0000000000 */
[----:B------:R4:W5:Y:S01]  /*66e0*/  SHFL.IDX PT, R9, R11, R13, 0x1f ;  /* 0x00001f0d0b097589 */ /* 0x00096200000e0000 */
[----:B-1----:R-:W-:Y:S01]  /*66f0*/  FFMA.FTZ R17, R104, UR5, -R18 ;  /* 0x0000000568117c23 */ /* 0x002fe20008010812 */
[----:B------:R-:W-:-:S04]  /*6700*/  VIADD R104, R5, 0x18 ;  /* 0x0000001805687836 */ /* 0x000fc80000000000 */
[----:B------:R-:W-:Y:S01]  /*6710*/  HGMMA.64x128x16.F32.BF16 R24, gdesc[UR8], R24, gsb0 ;  /* 0x01e00000081879f0 */ /* 0x000fe20008001818 */
[----:B------:R-:W-:Y:S01]  /*6720*/  R2UR UR8, R234 ;  /* 0x00000000ea0872ca */ /* 0x000fe200000e0000 */
[----:B------:R-:W-:Y:S01]  /*6730*/  UMOV UR10, UR4 ;  /* 0x00000004000a7c82 */ /* 0x000fe20008000000 */
[----:B------:R-:W-:Y:S01]  /*6740*/  R2UR UR9, R235 ;  /* 0x00000000eb0972ca */ /* 0x000fe200000e0000 */
[----:B------:R-:W-:Y:S01]  /*6750*/  UMOV UR11, 0x40000040 ;  /* 0x40000040000b7882 */ /* 0x000fe20000000000 */
[----:B------:R-:W-:Y:S01]  /*6760*/  FFMA.FTZ R18, R106, UR5, -R18 ;  /* 0x000000056a127c23 */ /* 0x000fe20008010812 */
[C---:B------:R-:W-:Y:S01]  /*6770*/  VIADD R106, R5.reuse, 0x10 ;  /* 0x00000010056a7836 */ /* 0x040fe20000000000 */
[----:B------:R-:W-:Y:S01]  /*6780*/  SHFL.IDX PT, R110, R223, R104, 0x1f ;  /* 0x00001f68df6e7589 */ /* 0x000fe200000e0000 */
[----:B----4-:R-:W-:Y:S01]  /*6790*/  VIADD R13, R5, 0x10 ;  /* 0x00000010050d7836 */ /* 0x010fe20000000000 */
[----:B------:R-:W-:Y:S01]  /*67a0*/  MUFU.EX2 R17, R17 ;  /* 0x0000001100117308 */ /* 0x000fe20000000800 */
[----:B------:R-:W-:Y:S01]  /*67b0*/  R2UR UR4, R217 ;  /* 0x00000000d90472ca */ /* 0x000fe200000e0000 */
[----:B--2---:R-:W1:Y:S01]  /*67c0*/  SHFL.IDX PT, R90, R231, R106, 0x1f ;  /* 0x00001f6ae75a7589 */ /* 0x004e6200000e0000 */
[--C-:B---3--:R-:W-:Y:S01]  /*67d0*/  FFMA.FTZ R94, R94, UR5, -R12.reuse ;  /* 0x000000055e5e7c23 */ /* 0x108fe2000801080c */
[----:B------:R-:W-:-:S02]  /*67e0*/  FFMA.FTZ R92, R92, UR5, -R12 ;  /* 0x000000055c5c7c23 */ /* 0x000fc4000801080c */
[----:B------:R2:W3:Y:S02]  /*67f0*/  SHFL.IDX PT, R10, R11, R13, 0x1f ;  /* 0x00001f0d0b0a7589 */ /* 0x0004e400000e0000 */
[----:B------:R4:W3:Y:S01]  /*6800*/  MUFU.EX2 R227, R94 ;  /* 0x0000005e00e37308 */ /* 0x0008e20000000800 */
[--C-:B-----5:R-:W-:Y:S01]  /*6810*/  FFMA.FTZ R93, R93, UR5, -R9.reuse ;  /* 0x000000055d5d7c23 */ /* 0x120fe20008010809 */
[----:B------:R-:W-:Y:S01]  /*6820*/  FFMA.FTZ R95, R95, UR5, -R9 ;  /* 0x000000055f5f7c23 */ /* 0x000fe20008010809 */
[----:B------:R-:W5:Y:S05]  /*6830*/  SHFL.IDX PT, R106, R223, R106, 0x1f ;  /* 0x00001f6adf6a7589 */ /* 0x000f6a00000e0000 */
[----:B------:R1:W-:Y:S01]  /*6840*/  MUFU.EX2 R228, R92 ;  /* 0x0000005c00e47308 */ /* 0x0003e20000000800 */
[----:B----4-:R-:W4:Y:S01]  /*6850*/  SHFL.IDX PT, R94, R231, R104, 0x1f ;  /* 0x00001f68e75e7589 */ /* 0x010f2200000e0000 */
[----:B--2---:R-:W-:-:S05]  /*6860*/  VIADD R13, R5, 0x14 ;  /* 0x00000014050d7836 */ /* 0x004fca0000000000 */
[----:B------:R2:W4:Y:S01]  /*6870*/  SHFL.IDX PT, R12, R11, R13, 0x1f ;  /* 0x00001f0d0b0c7589 */ /* 0x00052200000e0000 */
[----:B------:R4:W-:Y:S01]  /*6880*/  MUFU.EX2 R226, R93 ;  /* 0x0000005d00e27308 */ /* 0x0009e20000000800 */
[--C-:B-1----:R-:W-:Y:S02]  /*6890*/  FFMA.FTZ R89, R112, UR5, -R90.reuse ;  /* 0x0000000570597c23 */ /* 0x102fe4000801085a */
[----:B------:R1:W4:Y:S01]  /*68a0*/  SHFL.IDX PT, R92, R231, R101, 0x1f ;  /* 0x00001f65e75c7589 */ /* 0x00032200000e0000 */
[----:B------:R-:W-:Y:S01]  /*68b0*/  FFMA.FTZ R90, R114, UR5, -R90 ;  /* 0x00000005725a7c23 */ /* 0x000fe2000801085a */
[C---:B------:R-:W-:Y:S02]  /*68c0*/  VIADD R114, R5.reuse, 0x8 ;  /* 0x0000000805727836 */ /* 0x040fe40000000000 */
[----:B---3--:R-:W-:Y:S01]  /*68d0*/  FFMA.FTZ R9, R96, UR5, -R10 ;  /* 0x0000000560097c23 */ /* 0x008fe2000801080a */
[----:B------:R-:W3:Y:S01]  /*68e0*/  SHFL.IDX PT, R231, R231, R91, 0x1f ;  /* 0x00001f5be7e77589 */ /* 0x000ee200000e0000 */
[----:B------:R3:W-:Y:S01]  /*68f0*/  MUFU.EX2 R224, R95 ;  /* 0x0000005f00e07308 */ /* 0x0007e20000000800 */
[----:B--2---:R-:W-:-:S02]  /*6900*/  VIADD R13, R5, 0x18 ;  /* 0x00000018050d7836 */ /* 0x004fc40000000000 */
[----:B------:R-:W-:Y:S01]  /*6910*/  FFMA.FTZ R10, R98, UR5, -R10 ;  /* 0x00000005620a7c23 */ /* 0x000fe2000801080a */
[----:B------:R-:W-:Y:S01]  /*6920*/  FSEL R104, R127, -INF , P1 ;  /* 0xff8000007f687808 */ /* 0x000fe20000800000 */
[----:B------:R-:W2:Y:S01]  /*6930*/  SHFL.IDX PT, R98, R223, R5, 0x1f ;  /* 0x00001f05df627589 */ /* 0x000ea200000e0000 */
[----:B-1----:R-:W-:Y:S01]  /*6940*/  FSEL R101, R124, -INF , P2 ;  /* 0xff8000007c657808 */ /* 0x002fe20001000000 */
[--C-:B-----5:R-:W-:Y:S01]  /*6950*/  FFMA.FTZ R105, R105, UR5, -R106.reuse ;  /* 0x0000000569697c23 */ /* 0x120fe2000801086a */
[----:B------:R-:W-:Y:S01]  /*6960*/  FFMA.FTZ R106, R130, UR5, -R106 ;  /* 0x00000005826a7c23 */ /* 0x000fe2000801086a */
[----:B------:R1:W5:Y:S01]  /*6970*/  SHFL.IDX PT, R14, R11, R13, 0x1f ;  /* 0x00001f0d0b0e7589 */ /* 0x00036200000e0000 */
[--C-:B----4-:R-:W-:Y:S01]  /*6980*/  FFMA.FTZ R93, R116, UR5, -R94.reuse ;  /* 0x00000005745d7c23 */ /* 0x110fe2000801085e */
[----:B------:R-:W-:Y:S01]  /*6990*/  FFMA.FTZ R94, R118, UR5, -R94 ;  /* 0x00000005765e7c23 */ /* 0x000fe2000801085e */
[----:B------:R-:W-:Y:S01]  /*69a0*/  FSEL R118, R145, -INF , P2 ;  /* 0xff80000091767808 */ /* 0x000fe20001000000 */
[----:B------:R-:W-:-:S02]  /*69b0*/  VIADD R145, R5, 0x14 ;  /* 0x0000001405917836 */ /* 0x000fc40000000000 */
[----:B------:R-:W-:Y:S01]  /*69c0*/  FFMA.FTZ R104, R104, UR5, -R103 ;  /* 0x0000000568687c23 */ /* 0x000fe20008010867 */
[----:B------:R-:W-:Y:S01]  /*69d0*/  FSEL R116, R148, -INF , P2 ;  /* 0xff80000094747808 */ /* 0x000fe20001000000 */
[----:B------:R4:W-:Y:S01]  /*69e0*/  MUFU.EX2 R103, R109 ;  /* 0x0000006d00677308 */ /* 0x0009e20000000800 */
[----:B------:R-:W-:Y:S01]  /*69f0*/  VIADD R148, R5, 0x10 ;  /* 0x0000001005947836 */ /* 0x000fe20000000000 */
[----:B------:R-:W-:Y:S01]  /*6a00*/  FSEL R130, R136, -INF , P2 ;  /* 0xff80000088827808 */ /* 0x000fe20001000000 */
[----:B-1----:R-:W-:Y:S01]  /*6a10*/  FFMA.FTZ R11, R97, UR5, -R12 ;  /* 0x00000005610b7c23 */ /* 0x002fe2000801080c */
[----:B------:R-:W-:Y:S01]  /*6a20*/  FFMA.FTZ R91, R113, UR5, -R92 ;  /* 0x00000005715b7c23 */ /* 0x000fe2000801085c */
[----:B------:R-:W-:Y:S02]  /*6a30*/  VIADD R113, R5, 0x4 ;  /* 0x0000000405717836 */ /* 0x000fe40000000000 */
[----:B------:R-:W-:Y:S01]  /*6a40*/  FFMA.FTZ R12, R99, UR5, -R12 ;  /* 0x00000005630c7c23 */ /* 0x000fe2000801080c */
[----:B------:R-:W-:Y:S01]  /*6a50*/  FSEL R99, R121, -INF , P2 ;  /* 0xff80000079637808 */ /* 0x000fe20001000000 */
[--C-:B---3--:R-:W-:Y:S01]  /*6a60*/  FFMA.FTZ R95, R117, UR5, -R231.reuse ;  /* 0x00000005755f7c23 */ /* 0x108fe200080108e7 */
[----:B------:R-:W-:Y:S01]  /*6a70*/  FFMA.FTZ R96, R119, UR5, -R231 ;  /* 0x0000000577607c23 */ /* 0x000fe200080108e7 */
[----:B------:R-:W1:Y:S01]  /*6a80*/  SHFL.IDX PT, R117, R218, R145, 0x1f ;  /* 0x00001f91da757589 */ /* 0x000e6200000e0000 */
[----:B----4-:R-:W-:Y:S01]  /*6a90*/  FSEL R109, R132, -INF , P2 ;  /* 0xff800000846d7808 */ /* 0x010fe20001000000 */
[----:B------:R-:W-:-:S02]  /*6aa0*/  VIADD R231, R5, 0x1c ;  /* 0x0000001c05e77836 */ /* 0x000fc40000000000 */
[----:B--2---:R-:W-:Y:S01]  /*6ab0*/  FFMA.FTZ R97, R120, UR5, -R98 ;  /* 0x0000000578617c23 */ /* 0x004fe20008010862 */
[----:B------:R-:W-:Y:S01]  /*6ac0*/  FSEL R120, R144, -INF , P2 ;  /* 0xff80000090787808 */ /* 0x000fe20001000000 */
[----:B------:R-:W-:Y:S02]  /*6ad0*/  VIADD R144, R5, 0xc ;  /* 0x0000000c05907836 */ /* 0x000fe40000000000 */
[----:B------:R-:W-:Y:S01]  /*6ae0*/  FFMA.FTZ R109, R109, UR5, -R110 ;  /* 0x000000056d6d7c23 */ /* 0x000fe2000801086e */
[--C-:B-----5:R-:W-:Y:S01]  /*6af0*/  FFMA.FTZ R13, R100, UR5, -R14.reuse ;  /* 0x00000005640d7c23 */ /* 0x120fe2000801080e */
[----:B------:R-:W-:Y:S01]  /*6b00*/  FFMA.FTZ R14, R102, UR5, -R14 ;  /* 0x00000005660e7c23 */ /* 0x000fe2000801080e */
[----:B------:R-:W2:Y:S01]  /*6b10*/  SHFL.IDX PT, R100, R223, R113, 0x1f ;  /* 0x00001f71df647589 */ /* 0x000ea200000e0000 */
[----:B------:R-:W-:Y:S01]  /*6b20*/  FFMA.FTZ R110, R134, UR5, -R110 ;  /* 0x00000005866e7c23 */ /* 0x000fe2000801086e */
[--C-:B------:R-:W-:Y:S01]  /*6b30*/  FFMA.FTZ R130, R130, UR5, -R131.reuse ;  /* 0x0000000582827c23 */ /* 0x100fe20008010883 */
[----:B------:R-:W-:Y:S01]  /*6b40*/  FFMA.FTZ R131, R138, UR5, -R131 ;  /* 0x000000058a837c23 */ /* 0x000fe20008010883 */
[----:B------:R-:W3:Y:S01]  /*6b50*/  SHFL.IDX PT, R102, R223, R114, 0x1f ;  /* 0x00001f72df667589 */ /* 0x000ee200000e0000 */
[----:B------:R-:W-:Y:S01]  /*6b60*/  FFMA.FTZ R98, R122, UR5, -R98 ;  /* 0x000000057a627c23 */ /* 0x000fe20008010862 */
[----:B------:R-:W-:Y:S01]  /*6b70*/  FSEL R122, R141, -INF , P2 ;  /* 0xff8000008d7a7808 */ /* 0x000fe20001000000 */
[----:B------:R-:W-:Y:S01]  /*6b80*/  FFMA.FTZ R92, R115, UR5, -R92 ;  /* 0x00000005735c7c23 */ /* 0x000fe2000801085c */
[----:B------:R4:W5:Y:S01]  /*6b90*/  SHFL.IDX PT, R112, R223, R231, 0x1f ;  /* 0x00001fe7df707589 */ /* 0x00096200000e0000 */
[----:B------:R-:W5:Y:S03]  /*6ba0*/  MUFU.EX2 R13, R13 ;  /* 0x0000000d000d7308 */ /* 0x000f660000000800 */
[----:B------:R2:W5:Y:S01]  /*6bb0*/  SHFL.IDX PT, R134, R218, R113, 0x1f ;  /* 0x00001f71da867589 */ /* 0x00056200000e0000 */
[--C-:B-1----:R-:W-:Y:S01]  /*6bc0*/  FFMA.FTZ R118, R118, UR5, -R117.reuse ;  /* 0x0000000576767c23 */ /* 0x102fe20008010875 */
[----:B------:R-:W-:-:S02]  /*6bd0*/  FFMA.FTZ R117, R147, UR5, -R117 ;  /* 0x0000000593757c23 */ /* 0x000fc40008010875 */
[----:B------:R-:W1:Y:S01]  /*6be0*/  SHFL.IDX PT, R121, R218, R144, 0x1f ;  /* 0x00001f90da797589 */ /* 0x000e6200000e0000 */
[----:B----4-:R-:W-:Y:S01]  /*6bf0*/  VIADD R223, R5, 0x18 ;  /* 0x0000001805df7836 */ /* 0x010fe20000000000 */
[----:B------:R-:W4:Y:S02]  /*6c00*/  MUFU.EX2 R14, R14 ;  /* 0x0000000e000e7308 */ /* 0x000f240000000800 */
[----:B------:R-:W4:Y:S01]  /*6c10*/  LDL R147, [R1+0x30] ;  /* 0x0000300001937983 */ /* 0x000f220000100800 */
[----:B--2---:R-:W-:Y:S01]  /*6c20*/  FSEL R113, R151, -INF , P1 ;  /* 0xff80000097717808 */ /* 0x004fe20000800000 */
[----:B------:R-:W-:Y:S02]  /*6c30*/  VIADD R151, R5, 0x4 ;  /* 0x0000000405977836 */ /* 0x000fe40000000000 */
[--C-:B------:R-:W-:Y:S01]  /*6c40*/  FFMA.FTZ R99, R99, UR5, -R100.reuse ;  /* 0x0000000563637c23 */ /* 0x100fe20008010864 */
[----:B------:R-:W-:Y:S01]  /*6c50*/  FFMA.FTZ R100, R123, UR5, -R100 ;  /* 0x000000057b647c23 */ /* 0x000fe20008010864 */
[----:B------:R-:W2:Y:S01]  /*6c60*/  SHFL.IDX PT, R119, R218, R148, 0x1f ;  /* 0x00001f94da777589 */ /* 0x000ea200000e0000 */
[----:B------:R-:W-:Y:S01]  /*6c70*/  MUFU.EX2 R105, R105 ;  /* 0x0000006900697308 */ /* 0x000fe20000000800 */
[--C-:B---3--:R-:W-:Y:S01]  /*6c80*/  FFMA.FTZ R101, R101, UR5, -R102.reuse ;  /* 0x0000000565657c23 */ /* 0x108fe20008010866 */
[----:B------:R-:W-:Y:S01]  /*6c90*/  FFMA.FTZ R102, R126, UR5, -R102 ;  /* 0x000000057e667c23 */ /* 0x000fe20008010866 */
[----:B------:R3:W2:Y:S01]  /*6ca0*/  SHFL.IDX PT, R123, R218, R114, 0x1f ;  /* 0x00001f72da7b7589 */ /* 0x0006a200000e0000 */
[--C-:B-----5:R-:W-:Y:S01]  /*6cb0*/  FFMA.FTZ R111, R111, UR5, -R112.reuse ;  /* 0x000000056f6f7c23 */ /* 0x120fe20008010870 */
[----:B------:R-:W-:Y:S01]  /*6cc0*/  FFMA.FTZ R112, R135, UR5, -R112 ;  /* 0x0000000587707c23 */ /* 0x000fe20008010870 */
[----:B------:R-:W-:Y:S01]  /*6cd0*/  FSEL R135, R137, -INF , P2 ;  /* 0xff80000089877808 */ /* 0x000fe20001000000 */
[----:B------:R-:W5:Y:S01]  /*6ce0*/  SHFL.IDX PT, R115, R218, R223, 0x1f ;  /* 0x00001fdfda737589 */ /* 0x000f6200000e0000 */
[----:B------:R-:W4:Y:S03]  /*6cf0*/  MUFU.EX2 R101, R101 ;  /* 0x0000006500657308 */ /* 0x000f260000000800 */
[----:B------:R-:W-:Y:S01]  /*6d00*/  FFMA.FTZ R135, R135, UR5, -R134 ;  /* 0x0000000587877c23 */ /* 0x000fe20008010886 */
[----:B---3--:R-:W-:Y:S01]  /*6d10*/  FSEL R114, R149, -INF , P2 ;  /* 0xff80000095727808 */ /* 0x008fe20001000000 */
[----:B------:R-:W-:-:S02]  /*6d20*/  VIADD R149, R5, 0x8 ;  /* 0x0000000805957836 */ /* 0x000fc40000000000 */
[----:B------:R-:W-:Y:S01]  /*6d30*/  FFMA.FTZ R134, R139, UR5, -R134 ;  /* 0x000000058b867c23 */ /* 0x000fe20008010886 */
[--C-:B-1----:R-:W-:Y:S01]  /*6d40*/  FFMA.FTZ R122, R122, UR5, -R121.reuse ;  /* 0x000000057a7a7c23 */ /* 0x102fe20008010879 */
[----:B------:R-:W-:Y:S01]  /*6d50*/  FFMA.FTZ R121, R143, UR5, -R121 ;  /* 0x000000058f797c23 */ /* 0x000fe20008010879 */
[----:B------:R-:W1:Y:S01]  /*6d60*/  SHFL.IDX PT, R218, R218, R231, 0x1f ;  /* 0x00001fe7dada7589 */ /* 0x000e6200000e0000 */
[----:B------:R-:W3:Y:S01]  /*6d70*/  MUFU.EX2 R106, R106 ;  /* 0x0000006a006a7308 */ /* 0x000ee20000000800 */
[--C-:B--2---:R-:W-:Y:S01]  /*6d80*/  FFMA.FTZ R120, R120, UR5, -R119.reuse ;  /* 0x0000000578787c23 */ /* 0x104fe20008010877 */
[----:B------:R-:W-:Y:S01]  /*6d90*/  FFMA.FTZ R119, R146, UR5, -R119 ;  /* 0x0000000592777c23 */ /* 0x000fe20008010877 */
[--C-:B------:R-:W-:Y:S01]  /*6da0*/  FFMA.FTZ R125, R125, UR5, -R123.reuse ;  /* 0x000000057d7d7c23 */ /* 0x100fe2000801087b */
[----:B------:R-:W-:-:S04]  /*6db0*/  FFMA.FTZ R123, R142, UR5, -R123 ;  /* 0x000000058e7b7c23 */ /* 0x000fc8000801087b */
[----:B------:R-:W2:Y:S01]  /*6dc0*/  MUFU.EX2 R111, R111 ;  /* 0x0000006f006f7308 */ /* 0x000ea20000000800 */
[----:B------:R-:W-:Y:S02]  /*6dd0*/  WARPGROUP.DEPBAR.LE gsb0, 0x0 ;  /* 0x00008000000079c5 */ /* 0x000fe40000010000 */
[----:B------:R-:W-:Y:S01]  /*6de0*/  WARPGROUP.ARRIVE ;  /* 0x00000000000079c5 */ /* 0x000fe20000000000 */
[--C-:B-----5:R-:W-:Y:S01]  /*6df0*/  FFMA.FTZ R116, R116, UR5, -R115.reuse ;  /* 0x0000000574747c23 */ /* 0x120fe20008010873 */
[----:B------:R-:W-:-:S03]  /*6e00*/  FFMA.FTZ R115, R150, UR5, -R115 ;  /* 0x0000000596737c23 */ /* 0x000fc60008010873 */
[----:B------:R-:W5:Y:S01]  /*6e10*/  MUFU.EX2 R102, R102 ;  /* 0x0000006600667308 */ /* 0x000f620000000800 */
[----:B------:R-:W-:Y:S01]  /*6e20*/  HGMMA.64x128x16.F32.BF16 R24, gdesc[UR8], R24, gsb0 ;  /* 0x01e00000081879f0 */ /* 0x000fe20008001818 */
[----:B------:R-:W-:Y:S01]  /*6e30*/  R2UR UR8, R232 ;  /* 0x00000000e80872ca */ /* 0x000fe200000e0000 */
[----:B------:R-:W-:Y:S01]  /*6e40*/  UMOV UR10, UR6 ;  /* 0x00000006000a7c82 */ /* 0x000fe20008000000 */
[----:B------:R-:W-:Y:S01]  /*6e50*/  R2UR UR9, R233 ;  /* 0x00000000e90972ca */ /* 0x000fe200000e0000 */
[----:B------:R-:W-:-:S03]  /*6e60*/  UMOV UR11, 0x40000040 ;  /* 0x40000040000b7882 */ /* 0x000fc60000000000 */
[----:B------:R-:W5:Y:S01]  /*6e70*/  MUFU.EX2 R104, R104 ;  /* 0x0000006800687308 */ /* 0x000f620000000800 */
[--C-:B-1----:R-:W-:Y:S01]  /*6e80*/  FFMA.FTZ R114, R114, UR5, -R218.reuse ;  /* 0x0000000572727c23 */ /* 0x102fe200080108da */
[----:B------:R-:W-:-:S06]  /*6e90*/  FFMA.FTZ R113, R113, UR5, -R218 ;  /* 0x0000000571717c23 */ /* 0x000fcc00080108da */
[----:B------:R-:W1:Y:S08]  /*6ea0*/  MUFU.EX2 R9, R9 ;  /* 0x0000000900097308 */ /* 0x000e700000000800 */
[----:B------:R-:W-:Y:S08]  /*6eb0*/  MUFU.EX2 R10, R10 ;  /* 0x0000000a000a7308 */ /* 0x000ff00000000800 */
[----:B------:R-:W1:Y:S08]  /*6ec0*/  MUFU.EX2 R11, R11 ;  /* 0x0000000b000b7308 */ /* 0x000e700000000800 */
[----:B------:R-:W1:Y:S08]  /*6ed0*/  MUFU.EX2 R12, R12 ;  /* 0x0000000c000c7308 */ /* 0x000e700000000800 */
[----:B------:R-:W1:Y:S08]  /*6ee0*/  MUFU.EX2 R97, R97 ;  /* 0x0000006100617308 */ /* 0x000e700000000800 */
[----:B------:R-:W-:Y:S08]  /*6ef0*/  MUFU.EX2 R98, R98 ;  /* 0x0000006200627308 */ /* 0x000ff00000000800 */
[----:B------:R-:W1:Y:S08]  /*6f00*/  MUFU.EX2 R99, R99 ;  /* 0x0000006300637308 */ /* 0x000e700000000800 */
[----:B------:R-:W1:Y:S08]  /*6f10*/  MUFU.EX2 R100, R100 ;  /* 0x0000006400647308 */ /* 0x000e700000000800 */
[----:B------:R-:W1:Y:S08]  /*6f20*/  MUFU.EX2 R109, R109 ;  /* 0x0000006d006d7308 */ /* 0x000e700000000800 */
        /* <DEDUP_REMOVED lines=20> */
[----:B------:R-:W2:Y:S04]  /*7070*/  SHFL.IDX PT, R126, R216, R151, 0x1f ;  /* 0x00001f97d87e7589 */ /* 0x000ea800000e0000 */
[----:B------:R-:W5:Y:S04]  /*7080*/  SHFL.IDX PT, R133, R216, R149, 0x1f ;  /* 0x00001f95d8857589 */ /* 0x000f6800000e0000 */
[----:B------:R-:W1:Y:S04]  /*7090*/  SHFL.IDX PT, R127, R216, R144, 0x1f ;  /* 0x00001f90d87f7589 */ /* 0x000e6800000e0000 */
[----:B------:R-:W4:Y:S04]  /*70a0*/  SHFL.IDX PT, R129, R216, R148, 0x1f ;  /* 0x00001f94d8817589 */ /* 0x000f2800000e0000 */
[----:B------:R-:W-:Y:S01]  /*70b0*/  SHFL.IDX PT, R132, R216, R145, 0x1f ;  /* 0x00001f91d8847589 */ /* 0x000fe200000e0000 */
[--C-:B---3--:R-:W-:Y:S01]  /*70c0*/  FADD.FTZ R24, R24, -R124.reuse ;  /* 0x8000007c18187221 */ /* 0x108fe20000010000 */
[----:B------:R-:W-:-:S02]  /*70d0*/  FADD.FTZ R26, R26, -R124 ;  /* 0x8000007c1a1a7221 */ /* 0x000fc40000010000 */
[----:B------:R-:W3:Y:S01]  /*70e0*/  SHFL.IDX PT, R142, R216, R231, 0x1f ;  /* 0x00001fe7d88e7589 */ /* 0x000ee200000e0000 */
[--C-:B--2---:R-:W-:Y:S01]  /*70f0*/  FADD.FTZ R124, R25, -R126.reuse ;  /* 0x8000007e197c7221 */ /* 0x104fe20000010000 */
[----:B------:R-:W-:Y:S02]  /*7100*/  FADD.FTZ R126, R27, -R126 ;  /* 0x8000007e1b7e7221 */ /* 0x000fe40000010000 */
[----:B------:R-:W2:Y:S01]  /*7110*/  SHFL.IDX PT, R139, R220, R149, 0x1f ;  /* 0x00001f95dc8b7589 */ /* 0x000ea200000e0000 */
[--C-:B-----5:R-:W-:Y:S01]  /*7120*/  FADD.FTZ R128, R28, -R133.reuse ;  /* 0x800000851c807221 */ /* 0x120fe20000010000 */
[----:B------:R-:W-:Y:S01]  /*7130*/  FADD.FTZ R25, R30, -R133 ;  /* 0x800000851e197221 */ /* 0x000fe20000010000 */
[----:B------:R5:W2:Y:S01]  /*7140*/  MUFU.EX2 R28, R130 ;  /* 0x00000082001c7308 */ /* 0x000aa20000000800 */
[----:B------:R-:W2:Y:S01]  /*7150*/  SHFL.IDX PT, R138, R220, R148, 0x1f ;  /* 0x00001f94dc8a7589 */ /* 0x000ea200000e0000 */
[----:B-1----:R-:W-:-:S03]  /*7160*/  FADD.FTZ R27, R31, -R127 ;  /* 0x8000007f1f1b7221 */ /* 0x002fc60000010000 */
[----:B------:R-:W1:Y:S03]  /*7170*/  SHFL.IDX PT, R137, R220, R144, 0x1f ;  /* 0x00001f90dc897589 */ /* 0x000e6600000e0000 */
[----:B------:R3:W1:Y:S01]  /*7180*/  MUFU.EX2 R30, R135 ;  /* 0x00000087001e7308 */ /* 0x0006620000000800 */
[----:B-----5:R-:W-:Y:S01]  /*7190*/  FADD.FTZ R130, R29, -R127 ;  /* 0x8000007f1d827221 */ /* 0x020fe20000010000 */
[--C-:B----4-:R-:W-:Y:S01]  /*71a0*/  FADD.FTZ R127, R32, -R129.reuse ;  /* 0x80000081207f7221 */ /* 0x110fe20000010000 */
[----:B------:R-:W4:Y:S01]  /*71b0*/  SHFL.IDX PT, R143, R216, R223, 0x1f ;  /* 0x00001fdfd88f7589 */ /* 0x000f2200000e0000 */
[----:B------:R-:W-:-:S03]  /*71c0*/  FADD.FTZ R129, R34, -R129 ;  /* 0x8000008122817221 */ /* 0x000fc60000010000 */
[----:B------:R-:W5:Y:S01]  /*71d0*/  SHFL.IDX PT, R32, R220, R145, 0x1f ;  /* 0x00001f91dc207589 */ /* 0x000f6200000e0000 */
[----:B------:R1:W5:Y:S01]  /*71e0*/  MUFU.EX2 R29, R131 ;  /* 0x00000083001d7308 */ /* 0x0003620000000800 */
[--C-:B---3--:R-:W-:Y:S01]  /*71f0*/  FADD.FTZ R37, R37, -R142.reuse ;  /* 0x8000008e25257221 */ /* 0x108fe20000010000 */
[----:B------:R-:W-:Y:S01]  /*7200*/  FADD.FTZ R39, R39, -R142 ;  /* 0x8000008e27277221 */ /* 0x000fe20000010000 */
[----:B------:R-:W3:Y:S01]  /*7210*/  SHFL.IDX PT, R135, R219, R5, 0x1f ;  /* 0x00001f05db877589 */ /* 0x000ee200000e0000 */
[--C-:B--2---:R-:W-:Y:S01]  /*7220*/  FADD.FTZ R44, R44, -R139.reuse ;  /* 0x8000008b2c2c7221 */ /* 0x104fe20000010000 */
[----:B------:R-:W-:Y:S02]  /*7230*/  FADD.FTZ R46, R46, -R139 ;  /* 0x8000008b2e2e7221 */ /* 0x000fe40000010000 */
[----:B------:R-:W2:Y:S01]  /*7240*/  SHFL.IDX PT, R136, R220, R223, 0x1f ;  /* 0x00001fdfdc887589 */ /* 0x000ea200000e0000 */
[----:B------:R4:W2:Y:S01]  /*7250*/  MUFU.EX2 R31, R134 ;  /* 0x00000086001f7308 */ /* 0x0008a20000000800 */
[--C-:B-1----:R-:W-:Y:S01]  /*7260*/  FADD.FTZ R131, R33, -R132.reuse ;  /* 0x8000008421837221 */ /* 0x102fe20000010000 */
[----:B------:R-:W-:Y:S01]  /*7270*/  FADD.FTZ R132, R35, -R132 ;  /* 0x8000008423847221 */ /* 0x000fe20000010000 */
[--C-:B------:R-:W-:Y:S01]  /*7280*/  FADD.FTZ R48, R48, -R138.reuse ;  /* 0x8000008a30307221 */ /* 0x100fe20000010000 */
[----:B------:R-:W-:Y:S01]  /*7290*/  FADD.FTZ R50, R50, -R138 ;  /* 0x8000008a32327221 */ /* 0x000fe20000010000 */
[----:B------:R-:W1:Y:S01]  /*72a0*/  SHFL.IDX PT, R35, R219, R144, 0x1f ;  /* 0x00001f90db237589 */ /* 0x000e6200000e0000 */
[--C-:B------:R-:W-:Y:S01]  /*72b0*/  FADD.FTZ R45, R45, -R137.reuse ;  /* 0x800000892d2d7221 */ /* 0x100fe20000010000 */
[----:B------:R-:W-:-:S02]  /*72c0*/  FADD.FTZ R47, R47, -R137 ;  /* 0x800000892f2f7221 */ /* 0x000fc40000010000 */
[----:B----4-:R-:W4:Y:S01]  /*72d0*/  SHFL.IDX PT, R134, R219, R145, 0x1f ;  /* 0x00001f91db867589 */ /* 0x010f2200000e0000 */
[----:B------:R-:W-:-:S03]  /*72e0*/  FADD.FTZ R133, R36, -R143 ;  /* 0x8000008f24857221 */ /* 0x000fc60000010000 */
[----:B------:R-:W-:Y:S04]  /*72f0*/  SHFL.IDX PT, R140, R220, R151, 0x1f ;  /* 0x00001f97dc8c7589 */ /* 0x000fe800000e0000 */
[----:B------:R-:W-:Y:S01]  /*7300*/  SHFL.IDX PT, R141, R220, R5, 0x1f ;  /* 0x00001f05dc8d7589 */ /* 0x000fe200000e0000 */
[--C-:B-----5:R-:W-:Y:S01]  /*7310*/  FADD.FTZ R49, R49, -R32.reuse ;  /* 0x8000002031317221 */ /* 0x120fe20000010000 */
[----:B------:R-:W-:Y:S01]  /*7320*/  FADD.FTZ R51, R51, -R32 ;  /* 0x8000002033337221 */ /* 0x000fe20000010000 */
[--C-:B---3--:R-:W-:Y:S01]  /*7330*/  FADD.FTZ R56, R56, -R135.reuse ;  /* 0x8000008738387221 */ /* 0x108fe20000010000 */
[----:B------:R3:W5:Y:S01]  /*7340*/  MUFU.EX2 R32, R125 ;  /* 0x0000007d00207308 */ /* 0x0007620000000800 */
[----:B------:R-:W-:Y:S01]  /*7350*/  FADD.FTZ R58, R58, -R135 ;  /* 0x800000873a3a7221 */ /* 0x000fe20000010000 */
[----:B------:R-:W-:Y:S01]  /*7360*/  SHFL.IDX PT, R142, R221, R145, 0x1f ;  /* 0x00001f91dd8e7589 */ /* 0x000fe200000e0000 */
[--C-:B--2---:R-:W-:Y:S01]  /*7370*/  FADD.FTZ R52, R52, -R136.reuse ;  /* 0x8000008834347221 */ /* 0x104fe20000010000 */
[----:B------:R-:W-:Y:S01]  /*7380*/  FADD.FTZ R54, R54, -R136 ;  /* 0x8000008836367221 */ /* 0x000fe20000010000 */
[----:B------:R-:W-:Y:S01]  /*7390*/  FMUL.FTZ R26, R230, R26 ;  /* 0x0000001ae61a7220 */ /* 0x000fe20000410000 */
[----:B------:R-:W-:Y:S01]  /*73a0*/  SHFL.IDX PT, R135, R221, R151, 0x1f ;  /* 0x00001f97dd877589 */ /* 0x000fe200000e0000 */
[----:B------:R-:W-:Y:S01]  /*73b0*/  FMUL.FTZ R25, R227, R25 ;  /* 0x00000019e3197220 */ /* 0x000fe20000410000 */
[----:B------:R-:W-:Y:S01]  /*73c0*/  MUFU.EX2 R119, R119 ;  /* 0x0000007700777308 */ /* 0x000fe20000000800 */
[----:B------:R-:W-:Y:S01]  /*73d0*/  FADD.FTZ R38, R38, -R143 ;  /* 0x8000008f26267221 */ /* 0x000fe20000010000 */
[----:B---3--:R-:W-:Y:S04]  /*73e0*/  SHFL.IDX PT, R125, R221, R5, 0x1f ;  /* 0x00001f05dd7d7589 */ /* 0x008fe800000e0000 */
[----:B------:R-:W2:Y:S01]  /*73f0*/  SHFL.IDX PT, R34, R219, R151, 0x1f ;  /* 0x00001f97db227589 */ /* 0x000ea200000e0000 */
[----:B------:R-:W-:Y:S01]  /*7400*/  FMUL.FTZ R37, R15, R37 ;  /* 0x000000250f257220 */ /* 0x000fe20000410000 */
[--C-:B-1----:R-:W-:Y:S01]  /*7410*/  FADD.FTZ R61, R61, -R35.reuse ;  /* 0x800000233d3d7221 */ /* 0x102fe20000010000 */
[----:B------:R-:W-:Y:S01]  /*7420*/  FADD.FTZ R63, R63, -R35 ;  /* 0x800000233f3f7221 */ /* 0x000fe20000010000 */
[----:B------:R-:W-:Y:S01]  /*7430*/  SHFL.IDX PT, R139, R221, R149, 0x1f ;  /* 0x00001f95dd8b7589 */ /* 0x000fe200000e0000 */
[----:B------:R1:W-:Y:S03]  /*7440*/  MUFU.EX2 R35, R121 ;  /* 0x0000007900237308 */ /* 0x0003e60000000800 */
[----:B------:R-:W-:Y:S04]  /*7450*/  SHFL.IDX PT, R144, R221, R144, 0x1f ;  /* 0x00001f90dd907589 */ /* 0x000fe800000e0000 */
[----:B------:R-:W-:Y:S04]  /*7460*/  SHFL.IDX PT, R138, R221, R148, 0x1f ;  /* 0x00001f94dd8a7589 */ /* 0x000fe800000e0000 */
[----:B------:R-:W3:Y:S04]  /*7470*/  SHFL.IDX PT, R137, R219, R149, 0x1f ;  /* 0x00001f95db897589 */ /* 0x000ee800000e0000 */
[----:B------:R-:W5:Y:S01]  /*7480*/  SHFL.IDX PT, R33, R220, R231, 0x1f ;  /* 0x00001fe7dc217589 */ /* 0x000f6200000e0000 */
[----:B----4-:R-:W-:Y:S01]  /*7490*/  FADD.FTZ R65, R65, -R134 ;  /* 0x8000008641417221 */ /* 0x010fe20000010000 */
[----:B------:R-:W-:Y:S01]  /*74a0*/  MUFU.EX2 R118, R118 ;  /* 0x0000007600767308 */ /* 0x000fe20000000800 */
[----:B------:R-:W-:Y:S01]  /*74b0*/  FMUL.FTZ R39, R16, R39 ;  /* 0x0000002710277220 */ /* 0x000fe20000410000 */
[----:B------:R-:W-:Y:S01]  /*74c0*/  SHFL.IDX PT, R145, R221, R223, 0x1f ;  /* 0x00001fdfdd917589 */ /* 0x000fe200000e0000 */
[--C-:B--2---:R-:W-:Y:S01]  /*74d0*/  FADD.FTZ R57, R57, -R34.reuse ;  /* 0x8000002239397221 */ /* 0x104fe20000010000 */
[----:B------:R-:W-:Y:S01]  /*74e0*/  FADD.FTZ R59, R59, -R34 ;  /* 0x800000223b3b7221 */ /* 0x000fe20000010000 */
[--C-:B------:R-:W-:Y:S01]  /*74f0*/  FADD.FTZ R41, R41, -R140.reuse ;  /* 0x8000008c29297221 */ /* 0x100fe20000010000 */
[----:B------:R-:W2:Y:S01]  /*7500*/  SHFL.IDX PT, R221, R221, R231, 0x1f ;  /* 0x00001fe7dddd7589 */ /* 0x000ea200000e0000 */
[----:B------:R-:W-:Y:S01]  /*7510*/  FADD.FTZ R43, R43, -R140 ;  /* 0x8000008c2b2b7221 */ /* 0x000fe20000010000 */
[----:B------:R-:W-:Y:S01]  /*7520*/  MUFU.EX2 R117, R117 ;  /* 0x0000007500757308 */ /* 0x000fe20000000800 */
[--C-:B------:R-:W-:Y:S01]  /*7530*/  FADD.FTZ R40, R40, -R141.reuse ;  /* 0x8000008d28287221 */ /* 0x100fe20000010000 */
[----:B------:R-:W4:Y:S01]  /*7540*/  SHFL.IDX PT, R36, R219, R223, 0x1f ;  /* 0x00001fdfdb247589 */ /* 0x000f2200000e0000 */
[----:B------:R-:W-:-:S03]  /*7550*/  FADD.FTZ R42, R42, -R141 ;  /* 0x8000008d2a2a7221 */ /* 0x000fc60000010000 */
[----:B------:R-:W4:Y:S01]  /*7560*/  SHFL.IDX PT, R136, R219, R148, 0x1f ;  /* 0x00001f94db887589 */ /* 0x000f2200000e0000 */
[----:B-1----:R-:W-:Y:S01]  /*7570*/  FADD.FTZ R121, R67, -R134 ;  /* 0x8000008643797221 */ /* 0x002fe20000010000 */
[----:B------:R-:W-:Y:S02]  /*7580*/  MUFU.EX2 R34, R122 ;  /* 0x0000007a00227308 */ /* 0x000fe40000000800 */
[----:B------:R-:W1:Y:S01]  /*7590*/  SHFL.IDX PT, R219, R219, R231, 0x1f ;  /* 0x00001fe7dbdb7589 */ /* 0x000e6200000e0000 */
[--C-:B---3--:R-:W-:Y:S01]  /*75a0*/  FADD.FTZ R60, R60, -R137.reuse ;  /* 0x800000893c3c7221 */ /* 0x108fe20000010000 */
[----:B------:R-:W-:Y:S01]  /*75b0*/  FADD.FTZ R62, R62, -R137 ;  /* 0x800000893e3e7221 */ /* 0x000fe20000010000 */
[--C-:B------:R-:W-:Y:S01]  /*75c0*/  FADD.FTZ R137, R80, -R138.reuse ;  /* 0x8000008a50897221 */ /* 0x100fe20000010000 */
[----:B------:R-:W-:Y:S01]  /*75d0*/  FADD.FTZ R138, R82, -R138 ;  /* 0x8000008a528a7221 */ /* 0x000fe20000010000 */
[----:B------:R-:W-:Y:S01]  /*75e0*/  FMUL.FTZ R82, R13, R133 ;  /* 0x000000850d527220 */ /* 0x000fe20000410000 */
[--C-:B-----5:R-:W-:Y:S01]  /*75f0*/  FADD.FTZ R53, R53, -R33.reuse ;  /* 0x8000002135357221 */ /* 0x120fe20000010000 */
[----:B------:R-:W-:-:S02]  /*7600*/  FADD.FTZ R55, R55, -R33 ;  /* 0x8000002137377221 */ /* 0x000fc40000010000 */
[----:B------:R3:W5:Y:S01]  /*7610*/  MUFU.EX2 R33, R123 ;  /* 0x0000007b00217308 */ /* 0x0007620000000800 */
[----:B--2---:R-:W-:Y:S01]  /*7620*/  FADD.FTZ R146, R85, -R221 ;  /* 0x800000dd55927221 */ /* 0x004fe20000010000 */
[----:B------:R-:W-:Y:S01]  /*7630*/  FMUL.FTZ R85, R229, R126 ;  /* 0x0000007ee5557220 */ /* 0x000fe20000410000 */
[----:B------:R-:W-:Y:S01]  /*7640*/  F2FP.BF16.F32.PACK_AB R82, R37, R82 ;  /* 0x000000522552723e */ /* 0x000fe200000010ff */
[----:B----4-:R-:W-:-:S03]  /*7650*/  FADD.FTZ R67, R70, -R36 ;  /* 0x8000002446437221 */ /* 0x010fc60000010000 */
[----:B------:R-:W-:Y:S01]  /*7660*/  F2FP.BF16.F32.PACK_AB R85, R85, R26 ;  /* 0x0000001a5555723e */ /* 0x000fe200000010ff */
[----:B------:R-:W-:Y:S01]  /*7670*/  FMUL.FTZ R26, R224, R27 ;  /* 0x0000001be01a7220 */ /* 0x000fe20000410000 */
[----:B---3--:R-:W-:Y:S01]  /*7680*/  FADD.FTZ R123, R68, -R36 ;  /* 0x80000024447b7221 */ /* 0x008fe20000010000 */
[----:B------:R-:W-:Y:S01]  /*7690*/  MUFU.EX2 R116, R116 ;  /* 0x0000007400747308 */ /* 0x000fe20000000800 */
[--C-:B------:R-:W-:Y:S01]  /*76a0*/  FADD.FTZ R64, R64, -R136.reuse ;  /* 0x8000008840407221 */ /* 0x100fe20000010000 */
[----:B------:R-:W-:Y:S01]  /*76b0*/  FADD.FTZ R66, R66, -R136 ;  /* 0x8000008842427221 */ /* 0x000fe20000010000 */
[----:B------:R-:W-:Y:S01]  /*76c0*/  FADD.FTZ R221, R87, -R221 ;  /* 0x800000dd57dd7221 */ /* 0x000fe20000010000 */
[----:B------:R-:W-:-:S04]  /*76d0*/  F2FP.BF16.F32.PACK_AB R87, R26, R25 ;  /* 0x000000191a57723e */ /* 0x000fc800000010ff */
[----:B------:R2:W3:Y:S01]  /*76e0*/  MUFU.EX2 R36, R120 ;  /* 0x0000007800247308 */ /* 0x0004e20000000800 */
[----:B------:R-:W-:Y:S01]  /*76f0*/  FMUL.FTZ R25, R107, R65 ;  /* 0x000000416b197220 */ /* 0x000fe20000410000 */
[----:B-1----:R-:W-:Y:S01]  /*7700*/  FADD.FTZ R70, R69, -R219 ;  /* 0x800000db45467221 */ /* 0x002fe20000010000 */
[----:B------:R-:W-:-:S05]  /*7710*/  FMUL.FTZ R38, R14, R38 ;  /* 0x000000260e267220 */ /* 0x000fca0000410000 */
[----:B------:R-:W1:Y:S01]  /*7720*/  MUFU.EX2 R115, R115 ;  /* 0x0000007300737308 */ /* 0x000e620000000800 */
[----:B------:R-:W-:Y:S01]  /*7730*/  FMUL.FTZ R60, R101, R60 ;  /* 0x0000003c653c7220 */ /* 0x000fe20000410000 */
[----:B------:R-:W-:Y:S01]  /*7740*/  FMUL.FTZ R61, R103, R61 ;  /* 0x0000003d673d7220 */ /* 0x000fe20000410000 */
[----:B------:R-:W-:-:S05]  /*7750*/  FMUL.FTZ R64, R105, R64 ;  /* 0x0000004069407220 */ /* 0x000fca0000410000 */
[----:B------:R-:W4:Y:S01]  /*7760*/  MUFU.EX2 R114, R114 ;  /* 0x0000007200727308 */ /* 0x000f220000000800 */
[----:B------:R-:W-:Y:S01]  /*7770*/  FMUL.FTZ R65, R106, R66 ;  /* 0x000000426a417220 */ /* 0x000fe20000410000 */
[----:B------:R-:W-:-:S06]  /*7780*/  FMUL.FTZ R26, R108, R121 ;  /* 0x000000796c1a7220 */ /* 0x000fcc0000410000 */
[----:B------:R-:W4:Y:S01]  /*7790*/  MUFU.EX2 R37, R113 ;  /* 0x0000007100257308 */ /* 0x000f220000000800 */
[----:B------:R-:W-:Y:S01]  /*77a0*/  FADD.FTZ R122, R72, -R125 ;  /* 0x8000007d487a7221 */ /* 0x000fe20000010000 */
[----:B------:R-:W-:Y:S01]  /*77b0*/  FADD.FTZ R134, R73, -R135 ;  /* 0x8000008749867221 */ /* 0x000fe20000010000 */
[----:B------:R-:W-:Y:S01]  /*77c0*/  FADD.FTZ R125, R74, -R125 ;  /* 0x8000007d4a7d7221 */ /* 0x000fe20000010000 */
[----:B------:R-:W-:Y:S01]  /*77d0*/  FADD.FTZ R135, R75, -R135 ;  /* 0x800000874b877221 */ /* 0x000fe20000010000 */
[----:B------:R-:W-:Y:S01]  /*77e0*/  FADD.FTZ R143, R84, -R145 ;  /* 0x80000091548f7221 */ /* 0x000fe20000010000 */
[----:B--2---:R-:W-:Y:S01]  /*77f0*/  FADD.FTZ R120, R71, -R219 ;  /* 0x800000db47787221 */ /* 0x004fe20000010000 */
        /* <DEDUP_REMOVED lines=75> */
[----:B----4-:R-:W-:Y:S01]  /*7cb0*/  FMUL.FTZ R27, R114, R146 ;  /* 0x00000092721b7220 */ /* 0x010fe20000410000 */
        /* <DEDUP_REMOVED lines=159> */
.L_x_6421:
        /* <DEDUP_REMOVED lines=70> */
.L_x_6422:
        /* <DEDUP_REMOVED lines=12> */
.L_x_6412:
        /* <DEDUP_REMOVED lines=34> */
.L_x_6392:
[----:B------:R-:W-:Y:S05]  /*8df0*/  @P0 BRA `(.L_x_6391) ;  /* 0x0000003400200947 */ /* 0x000fea0003800000 */
[----:B------:R-:W3:Y:S01]  /*8e00*/  LDL.LU R14, [R1+0x3c] ;  /* 0x00003c00010e7983 */ /* 0x000ee20000300800 */
[----:B------:R-:W4:Y:S01]  /*8e10*/  LDC R0, c[0x0][0x850] ;  /* 0x00021400ff007b82 */ /* 0x000f220000000800 */
[----:B------:R-:W-:Y:S01]  /*8e20*/  USHF.L.U32 UR4, UR37, 0xd, URZ ;  /* 0x0000000d25047899 */ /* 0x000fe2000800063f */
[----:B------:R-:W-:Y:S01]  /*8e30*/  MOV R10, 0x400 ;  /* 0x00000400000a7802 */ /* 0x000fe20000000f00 */
[----:B------:R-:W1:Y:S01]  /*8e40*/  S2R R12, SR_TID.X ;  /* 0x00000000000c7919 */ /* 0x000e620000002100 */
[----:B------:R-:W-:Y:S01]  /*8e50*/  ULDC.64 UR6, c[0x0][0x820] ;  /* 0x0002080000067ab9 */ /* 0x000fe20000000a00 */
[----:B------:R-:W-:Y:S01]  /*8e60*/  USHF.R.S32.HI UR5, URZ, 0x1f, UR4 ;  /* 0x0000001f3f057899 */ /* 0x000fe20008011404 */
[----:B------:R-:W2:Y:S01]  /*8e70*/  S2R R11, SR_CgaCtaId ;  /* 0x00000000000b7919 */ /* 0x000ea20000008800 */
[----:B------:R-:W-:Y:S01]  /*8e80*/  IMAD.U32 R4, RZ, RZ, UR4 ;  /* 0x00000004ff047e24 */ /* 0x000fe2000f8e00ff */
[----:B------:R-:W-:-:S03]  /*8e90*/  ULDC.64 UR8, c[0x0][0x848] ;  /* 0x0002120000087ab9 */ /* 0x000fc60000000a00 */
[----:B------:R-:W-:Y:S01]  /*8ea0*/  IMAD.U32 R5, RZ, RZ, UR5 ;  /* 0x00000005ff057e24 */ /* 0x000fe2000f8e00ff */
[----:B------:R-:W-:Y:S01]  /*8eb0*/  ULDC.64 UR4, c[0x0][0x818] ;  /* 0x0002060000047ab9 */ /* 0x000fe20000000a00 */
[----:B----4-:R-:W-:Y:S01]  /*8ec0*/  ISETP.NE.AND P0, PT, R0, 0x1, PT ;  /* 0x000000010000780c */ /* 0x010fe20003f05270 */
[----:B-1----:R-:W-:-:S12]  /*8ed0*/  VIADD R13, R12, 0xffffff80 ;  /* 0xffffff800c0d7836 */ /* 0x002fd80000000000 */
[----:B------:R-:W3:Y:S01]  /*8ee0*/  @P0 LDC R0, c[0x0][0x854] ;  /* 0x00021500ff000b82 */ /* 0x000ee20000000800 */
[----:B--2---:R-:W-:Y:S02]  /*8ef0*/  LEA R15, R11, R10, 0x18 ;  /* 0x0000000a0b0f7211 */ /* 0x004fe400078ec0ff */
[----:B------:R-:W-:-:S05]  /*8f00*/  SHF.R.S32.HI R2, RZ, 0x1f, R13 ;  /* 0x0000001fff027819 */ /* 0x000fca000001140d */
[----:B------:R-:W1:Y:S01]  /*8f10*/  @P0 LDC R3, c[0x0][0x858] ;  /* 0x00021600ff030b82 */ /* 0x000e620000000800 */
[----:B------:R-:W-:Y:S01]  /*8f20*/  LEA.HI R6, R2, R13, RZ, 0x7 ;  /* 0x0000000d02067211 */ /* 0x000fe200078f38ff */
[----:B---3--:R-:W-:-:S05]  /*8f30*/  @P0 IMAD.HI.U32 R0, R14, R0, RZ ;  /* 0x000000000e000227 */ /* 0x008fca00078e00ff */
[----:B-1----:R-:W-:-:S04]  /*8f40*/  @P0 SHF.R.U32.HI R14, RZ, R3, R0 ;  /* 0x00000003ff0e0219 */ /* 0x002fc80000011600 */
[----:B------:R-:W-:Y:S01]  /*8f50*/  SHF.R.S32.HI R8, RZ, 0x1f, R14 ;  /* 0x0000001fff087819 */ /* 0x000fe2000001140e */
[----:B------:R-:W-:Y:S01]  /*8f60*/  IMAD.WIDE.U32 R2, R14, UR4, R4 ;  /* 0x000000040e027c25 */ /* 0x000fe2000f8e0004 */
[----:B------:R1:W-:Y:S03]  /*8f70*/  @P0 STL [R1+0x3c], R14 ;  /* 0x00003c0e01000387 */ /* 0x0003e60000100800 */
[----:B------:R-:W-:-:S04]  /*8f80*/  IMAD R0, R8, UR4, RZ ;  /* 0x0000000408007c24 */ /* 0x000fc8000f8e02ff */
[----:B------:R-:W-:Y:S01]  /*8f90*/  IMAD R9, R14, UR5, R0 ;  /* 0x000000050e097c24 */ /* 0x000fe2000f8e0200 */
[C---:B------:R-:W-:Y:S01]  /*8fa0*/  LOP3.LUT R0, R6.reuse, 0xfffff80, RZ, 0xc0, !PT ;  /* 0x0fffff8006007812 */ /* 0x040fe200078ec0ff */
[----:B------:R-:W-:Y:S01]  /*8fb0*/  IMAD.SHL.U32 R6, R6, 0x20, RZ ;  /* 0x0000002006067824 */ /* 0x000fe200078e00ff */
[----:B------:R-:W-:Y:S01]  /*8fc0*/  ULDC.64 UR4, c[0x0][0x840] ;  /* 0x0002100000047ab9 */ /* 0x000fe20000000a00 */
[----:B------:R-:W-:Y:S02]  /*8fd0*/  IMAD.IADD R3, R3, 0x1, R9 ;  /* 0x0000000103037824 */ /* 0x000fe400078e0209 */
[----:B------:R-:W-:Y:S01]  /*8fe0*/  IMAD.IADD R0, R13, 0x1, -R0 ;  /* 0x000000010d007824 */ /* 0x000fe200078e0a00 */
[----:B------:R-:W-:Y:S01]  /*8ff0*/  LOP3.LUT R7, R6, 0x3ffff000, RZ, 0xc0, !PT ;  /* 0x3ffff00006077812 */ /* 0x000fe200078ec0ff */
[----:B------:R-:W-:Y:S02]  /*9000*/  IMAD R8, R8, UR4, RZ ;  /* 0x0000000408087c24 */ /* 0x000fe4000f8e02ff */
[----:B------:R-:W-:Y:S01]  /*9010*/  IMAD.WIDE.U32 R4, R14, UR4, R4 ;  /* 0x000000040e047c25 */ /* 0x000fe2000f8e0004 */
[----:B------:R-:W-:-:S03]  /*9020*/  USHF.R.S32.HI UR4, URZ, 0x1f, UR38 ;  /* 0x0000001f3f047899 */ /* 0x000fc60008011426 */
[----:B------:R-:W-:Y:S02]  /*9030*/  IMAD R0, R0, 0x4, R7 ;  /* 0x0000000400007824 */ /* 0x000fe400078e0207 */
[----:B------:R-:W-:Y:S01]  /*9040*/  IMAD R7, R14, UR5, R8 ;  /* 0x000000050e077c24 */ /* 0x000fe2000f8e0208 */
[----:B------:R-:W-:Y:S01]  /*9050*/  UIMAD UR5, UR4, UR6, URZ ;  /* 0x00000006040572a4 */ /* 0x000fe2000f8e023f */
[----:B------:R-:W-:Y:S01]  /*9060*/  IMAD.U32 R9, RZ, RZ, UR8 ;  /* 0x00000008ff097e24 */ /* 0x000fe2000f8e00ff */
[----:B------:R-:W-:Y:S01]  /*9070*/  UIMAD UR4, UR4, UR8, URZ ;  /* 0x00000008040472a4 */ /* 0x000fe2000f8e023f */
[----:B------:R-:W-:Y:S01]  /*9080*/  IMAD.IADD R5, R5, 0x1, R7 ;  /* 0x0000000105057824 */ /* 0x000fe200078e0207 */
[----:B------:R-:W-:Y:S01]  /*9090*/  UIMAD UR5, UR38, UR7, UR5 ;  /* 0x00000007260572a4 */ /* 0x000fe2000f8e0205 */
[----:B------:R-:W-:Y:S01]  /*90a0*/  IMAD.U32 R7, RZ, RZ, UR6 ;  /* 0x00000006ff077e24 */ /* 0x000fe2000f8e00ff */
[----:B------:R-:W-:Y:S02]  /*90b0*/  UIMAD UR4, UR38, UR9, UR4 ;  /* 0x00000009260472a4 */ /* 0x000fe4000f8e0204 */
        /* <DEDUP_REMOVED lines=8> */
[----:B------:R-:W2:Y:S01]  /*9140*/  LDC.64 R8, c[0x0][0x800] ;  /* 0x00020000ff087b82 */ /* 0x000ea20000000a00 */
[----:B------:R-:W-:Y:S07]  /*9150*/  BSSY B0, `(.L_x_6424) ;  /* 0x0000024000007945 */ /* 0x000fee0003800000 */
[----:B------:R-:W3:Y:S01]  /*9160*/  LDC.64 R10, c[0x0][0x828] ;  /* 0x00020a00ff0a7b82 */ /* 0x000ee20000000a00 */
[----:B------:R1:W-:Y:S04]  /*9170*/  STS.128 [R0], R184 ;  /* 0x000000b800007388 */ /* 0x0003e80000000c00 */
[----:B------:R1:W-:Y:S01]  /*9180*/  STS.128 [R0+0x800], R188 ;  /* 0x000800bc00007388 */ /* 0x0003e20000000c00 */
[----:B--2---:R-:W-:-:S03]  /*9190*/  LEA R8, P1, R2, R8, 0x2 ;  /* 0x0000000802087211 */ /* 0x004fc600078210ff */
[----:B------:R1:W-:Y:S01]  /*91a0*/  STS.128 [R0+0x1000], R192 ;  /* 0x001000c000007388 */ /* 0x0003e20000000c00 */
[----:B------:R-:W-:-:S03]  /*91b0*/  LEA.HI.X R7, R2, R9, R7, 0x2, P1 ;  /* 0x0000000902077211 */ /* 0x000fc600008f1407 */
[----:B------:R1:W-:Y:S01]  /*91c0*/  STS.128 [R0+0x1800], R196 ;  /* 0x001800c400007388 */ /* 0x0003e20000000c00 */
[----:B---3--:R-:W-:-:S03]  /*91d0*/  LEA R10, P2, R4, R10, 0x2 ;  /* 0x0000000a040a7211 */ /* 0x008fc600078410ff */
        /* <DEDUP_REMOVED lines=20> */
.L_x_6426:
[----:B------:R-:W-:Y:S01]  /*9320*/  @P0 ELECT P1, URZ, PT ;  /* 0x00000000003f082f */ /* 0x000fe20003820000 */
[----:B------:R2:W-:-:S12]  /*9330*/  UBLKRED.G.S.ADD.F32.RN [UR4], [UR6], UR7, desc[UR8] ;  /* 0x00000804060073bb */ /* 0x0005d800080a1407 */
[----:B------:R-:W-:Y:S02]  /*9340*/  @P1 PLOP3.LUT P0, PT, P1, PT, PT, 0x8, 0x0 ;  /* 0x000000000000181c */ /* 0x000fe40000f0e170 */
[----:B------:R-:W-:-:S11]  /*9350*/  PLOP3.LUT P1, PT, PT, PT, PT, 0x8, 0x0 ;  /* 0x000000000000781c */ /* 0x000fd60003f2e170 */
[----:B--2---:R-:W-:Y:S05]  /*9360*/  @P0 BRA.U.ANY `(.L_x_6426) ;  /* 0xfffffffd00ec0947 */ /* 0x004fea000393ffff */
[----:B------:R0:W-:Y:S01]  /*9370*/  UTMACMDFLUSH ;  /* 0x00000000000079b7 */ /* 0x0001e20000000000 */
[----:B------:R-:W-:-:S04]  /*9380*/  DEPBAR.LE SB0, 0x0 ;  /* 0x000080000000791a */ /* 0x000fc80000000000 */
.L_x_6425:
[----:B------:R-:W-:Y:S05]  /*9390*/  BSYNC B0 ;  /* 0x0000000000007941 */ /* 0x000fea0003800000 */
.L_x_6424:
        /* <DEDUP_REMOVED lines=25> */
.L_x_6427:
        /* <DEDUP_REMOVED lines=8> */
.L_x_6387:
        /* <DEDUP_REMOVED lines=29> */
.L_x_6429:
[----:B------:R-:W-:Y:S01]  /*9780*/  ULDC UR9, c[0x0][0x8cc] ;  /* 0x0002330000097ab9 */ /* 0x000fe20000000800 */
[----:B------:R-:W-:Y:S01]  /*9790*/  UMOV UR7, UR8 ;  /* 0x0000000800077c82 */ /* 0x000fe20008000000 */
[----:B------:R-:W-:-:S11]  /*97a0*/  UISETP.NE.AND UP0, UPT, UR9, 0x1, UPT ;  /* 0x000000010900788c */ /* 0x000fd6000bf05270 */
[----:B------:R-:W-:Y:S02]  /*97b0*/  @UP0 ULDC.64 UR10, c[0x0][0x8d0] ;  /* 0x00023400000a0ab9 */ /* 0x000fe40000000a00 */
[----:B------:R-:W-:-:S04]  /*97c0*/  UIMAD.WIDE.U32 UR4, UR8, UR10, URZ ;  /* 0x0000000a080472a5 */ /* 0x000fc8000f8e003f */
[----:B------:R-:W-:-:S04]  /*97d0*/  @UP0 USHF.R.U32.HI UR7, URZ, UR11, UR5 ;  /* 0x0000000b3f070299 */ /* 0x000fc80008011605 */
[----:B------:R-:W-:-:S12]  /*97e0*/  UIMAD UR4, UR7, UR9, URZ ;  /* 0x00000009070472a4 */ /* 0x000fd8000f8e023f */
.L_x_6430:
        /* <DEDUP_REMOVED lines=67> */
.L_x_6433:
[----:B------:R-:W-:Y:S05]  /*9c20*/  BSYNC B0 ;  /* 0x0000000000007941 */ /* 0x000fea0003800000 */
.L_x_6432:
        /* <DEDUP_REMOVED lines=19> */
.L_x_6435:
[----:B------:R-:W-:Y:S05]  /*9d60*/  BSYNC B0 ;  /* 0x0000000000007941 */ /* 0x000fea0003800000 */
.L_x_6434:
[----:B------:R-:W-:Y:S06]  /*9d70*/  BAR.ARV 0xa, 0xa0 ;  /* 0x0282800000007b1d */ /* 0x000fec0000002000 */
[----:B------:R-:W-:Y:S04]  /*9d80*/  BSSY B0, `(.L_x_6436) ;  /* 0x0000003000007945 */ /* 0x000fe80003800000 */
[----:B------:R-:W-:Y:S05]  /*9d90*/  @!P0 BRA `(.L_x_6437) ;  /* 0x0000000000048947 */ /* 0x000fea0003800000 */
[----:B------:R-:W-:-:S04]  /*9da0*/  DEPBAR.LE SB0, 0x0 ;  /* 0x000080000000791a */ /* 0x000fc80000000000 */
.L_x_6437:
[----:B------:R-:W-:Y:S05]  /*9db0*/  BSYNC B0 ;  /* 0x0000000000007941 */ /* 0x000fea0003800000 */
.L_x_6436:
[----:B------:R-:W-:Y:S06]  /*9dc0*/  BAR.ARV 0xb, 0xa0 ;  /* 0x02c2800000007b1d */ /* 0x000fec0000002000 */
[----:B------:R-:W-:Y:S01]  /*9dd0*/  UIADD3 UR12, UR8, 0x1, URZ ;  /* 0x00000001080c7890 */ /* 0x000fe2000fffe03f */
[----:B------:R-:W-:Y:S11]  /*9de0*/  BRA `(.L_x_6438) ;  /* 0x0000000000047947 */ /* 0x000ff60003800000 */
.L_x_6431:
[----:B------:R-:W-:-:S05]  /*9df0*/  UMOV UR12, UR8 ;  /* 0x00000008000c7c82 */ /* 0x000fca0008000000 */
.L_x_6438:
        /* <DEDUP_REMOVED lines=18> */
.L_x_6451:
        /* <DEDUP_REMOVED lines=20> */
.L_x_6440:
[----:B------:R-:W-:Y:S05]  /*a060*/  BSYNC B0 ;  /* 0x0000000000007941 */ /* 0x000fea0003800000 */
.L_x_6439:
        /* <DEDUP_REMOVED lines=13> */
.L_x_6442:
[----:B------:R-:W-:Y:S05]  /*a140*/  BSYNC B0 ;  /* 0x0000000000007941 */ /* 0x000fea0003800000 */
.L_x_6441:
[----:B------:R-:W-:Y:S06]  /*a150*/  BAR.ARV 0xa, 0xa0 ;  /* 0x0282800000007b1d */ /* 0x000fec0000002000 */
[----:B------:R-:W-:Y:S04]  /*a160*/  BSSY B0, `(.L_x_6443) ;  /* 0x0000003000007945 */ /* 0x000fe80003800000 */
[----:B------:R-:W-:Y:S05]  /*a170*/  @!P0 BRA `(.L_x_6444) ;  /* 0x0000000000048947 */ /* 0x000fea0003800000 */
[----:B------:R-:W-:-:S04]  /*a180*/  DEPBAR.LE SB0, 0x0 ;  /* 0x000080000000791a */ /* 0x000fc80000000000 */
.L_x_6444:
[----:B------:R-:W-:Y:S05]  /*a190*/  BSYNC B0 ;  /* 0x0000000000007941 */ /* 0x000fea0003800000 */
.L_x_6443:
        /* <DEDUP_REMOVED lines=13> */
.L_x_6446:
[----:B------:R-:W-:Y:S05]  /*a270*/  BSYNC B0 ;  /* 0x0000000000007941 */ /* 0x000fea0003800000 */
.L_x_6445:
        /* <DEDUP_REMOVED lines=13> */
.L_x_6448:
[----:B------:R-:W-:Y:S05]  /*a350*/  BSYNC B0 ;  /* 0x0000000000007941 */ /* 0x000fea0003800000 */
.L_x_6447:
[----:B------:R-:W-:Y:S01]  /*a360*/  UIADD3 UR12, UR12, 0x2, URZ ;  /* 0x000000020c0c7890 */ /* 0x000fe2000fffe03f */
[----:B------:R-:W-:Y:S06]  /*a370*/  BAR.ARV 0xa, 0xa0 ;  /* 0x0282800000007b1d */ /* 0x000fec0000002000 */
[----:B------:R-:W-:Y:S01]  /*a380*/  UISETP.GE.AND UP0, UPT, UR12, UR5, UPT ;  /* 0x000000050c00728c */ /* 0x000fe2000bf06270 */
[----:B------:R-:W-:Y:S04]  /*a390*/  BSSY B0, `(.L_x_6449) ;  /* 0x0000003000007945 */ /* 0x000fe80003800000 */
[----:B------:R-:W-:Y:S06]  /*a3a0*/  @!P0 BRA `(.L_x_6450) ;  /* 0x0000000000048947 */ /* 0x000fec0003800000 */
[----:B------:R-:W-:-:S04]  /*a3b0*/  DEPBAR.LE SB0, 0x0 ;  /* 0x000080000000791a */ /* 0x000fc80000000000 */
.L_x_6450:
[----:B------:R-:W-:Y:S05]  /*a3c0*/  BSYNC B0 ;  /* 0x0000000000007941 */ /* 0x000fea0003800000 */
.L_x_6449:
[----:B------:R-:W-:Y:S06]  /*a3d0*/  BAR.ARV 0xb, 0xa0 ;  /* 0x02c2800000007b1d */ /* 0x000fec0000002000 */
[----:B------:R-:W-:Y:S01]  /*a3e0*/  PLOP3.LUT P1, PT, PT, PT, UP0, 0x80, 0x0 ;  /* 0x000000000000781c */ /* 0x000fe20003f2f008 */
[----:B------:R-:W-:Y:S02]  /*a3f0*/  UIADD3 UR20, UR20, 0x4000, URZ ;  /* 0x0000400014147890 */ /* 0x000fe4000fffe03f */
[----:B------:R-:W-:-:S10]  /*a400*/  UIADD3 UR4, UR4, 0x4000, URZ ;  /* 0x0000400004047890 */ /* 0x000fd4000fffe03f */
[----:B------:R-:W-:Y:S05]  /*a410*/  @!P1 BRA `(.L_x_6451) ;  /* 0xfffffff800c09947 */ /* 0x000fea000383ffff */
[----:B------:R-:W-:Y:S05]  /*a420*/  BRA `(.L_x_6391) ;  /* 0x0000001c00947947 */ /* 0x000fea0003800000 */
.L_x_6428:
        /* <DEDUP_REMOVED lines=21> */
.L_x_6452:
[----:B------:R-:W-:Y:S01]  /*a580*/  ULDC UR8, c[0x0][0x8cc] ;  /* 0x0002330000087ab9 */ /* 0x000fe20000000800 */
[----:B------:R-:W-:Y:S01]  /*a590*/  UMOV UR11, UR7 ;  /* 0x00000007000b7c82 */ /* 0x000fe20008000000 */
[----:B------:R-:W-:-:S11]  /*a5a0*/  UISETP.NE.AND UP0, UPT, UR8, 0x1, UPT ;  /* 0x000000010800788c */ /* 0x000fd6000bf05270 */
[----:B------:R-:W-:Y:S02]  /*a5b0*/  @UP0 ULDC.64 UR12, c[0x0][0x8d0] ;  /* 0x00023400000c0ab9 */ /* 0x000fe40000000a00 */
[----:B------:R-:W-:-:S04]  /*a5c0*/  UIMAD.WIDE.U32 UR4, UR7, UR12, URZ ;  /* 0x0000000c070472a5 */ /* 0x000fc8000f8e003f */
[----:B------:R-:W-:-:S04]  /*a5d0*/  @UP0 USHF.R.U32.HI UR11, URZ, UR13, UR5 ;  /* 0x0000000d3f0b0299 */ /* 0x000fc80008011605 */
[----:B------:R-:W-:-:S12]  /*a5e0*/  UIMAD UR4, UR11, UR8, URZ ;  /* 0x000000080b0472a4 */ /* 0x000fd8000f8e023f */
.L_x_6453:
        /* <DEDUP_REMOVED lines=22> */
[----:B--2---:R-:W-:-:S05]  /*a750*/  IADD3 R0, -R0, UR11, R3 ;  /* 0x0000000b00007c10 */ /* 0x004fca000fffe103 */
[----:B------:R-:W-:-:S05]  /*a760*/  VIADD R0, R0, -UR4 ;  /* 0x8000000400007c36 */ /* 0x000fca0008000000 */
[----:B------:R-:W-:-:S04]  /*a770*/  SHF.R.S32.HI R3, RZ, 0x1f, R0 ;  /* 0x0000001fff037819 */ /* 0x000fc80000011400 */
[----:B------:R-:W-:Y:S02]  /*a780*/  LEA.HI R3, R3, R0, RZ, 0x7 ;  /* 0x0000000003037211 */ /* 0x000fe400078f38ff */
[----:B------:R-:W-:Y:S02]  /*a790*/  LEA.HI R0, R5, R4, RZ, 0x7 ;  /* 0x0000000405007211 */ /* 0x000fe400078f38ff */
[----:B------:R-:W-:Y:S02]  /*a7a0*/  SHF.R.S32.HI R3, RZ, 0x7, R3 ;  /* 0x00000007ff037819 */ /* 0x000fe40000011403 */
[----:B------:R-:W-:Y:S02]  /*a7b0*/  SHF.R.S32.HI R0, RZ, 0x7, R0 ;  /* 0x00000007ff007819 */ /* 0x000fe40000011400 */
[----:B------:R-:W-:-:S04]  /*a7c0*/  VIMNMX R4, RZ, R3, !PT ;  /* 0x00000003ff047248 */ /* 0x000fc80007fe0100 */
[----:B------:R-:W-:-:S13]  /*a7d0*/  ISETP.GT.AND P0, PT, R0, R4, PT ;  /* 0x000000040000720c */ /* 0x000fda0003f04270 */
[----:B------:R-:W-:Y:S05]  /*a7e0*/  @!P0 BRA `(.L_x_6454) ;  /* 0x0000001800108947 */ /* 0x000fea0003800000 */
[----:B------:R-:W-:Y:S01]  /*a7f0*/  USHF.R.S32.HI UR6, URZ, 0x1f, UR20 ;  /* 0x0000001f3f067899 */ /* 0x000fe20008011414 */
[----:B------:R-:W-:Y:S01]  /*a800*/  BSSY B0, `(.L_x_6454) ;  /* 0x0000182000007945 */ /* 0x000fe20003800000 */
[----:B------:R-:W-:Y:S01]  /*a810*/  ULDC.64 UR8, c[0x0][0x718] ;  /* 0x0001c60000087ab9 */ /* 0x000fe20000000a00 */
[----:B------:R-:W-:Y:S01]  /*a820*/  ULDC.64 UR12, c[0x0][0x730] ;  /* 0x0001cc00000c7ab9 */ /* 0x000fe20000000a00 */
[----:B------:R-:W-:Y:S01]  /*a830*/  UIMAD UR7, UR6, UR8, URZ ;  /* 0x00000008060772a4 */ /* 0x000fe2000f8e023f */
[----:B------:R-:W-:Y:S01]  /*a840*/  IMAD.MOV.U32 R2, RZ, RZ, RZ ;  /* 0x000000ffff027224 */ /* 0x000fe200078e00ff */
[----:B------:R-:W-:Y:S02]  /*a850*/  UIMAD.WIDE.U32 UR4, UR20, UR8, URZ ;  /* 0x00000008140472a5 */ /* 0x000fe4000f8e003f */
[----:B------:R-:W-:Y:S02]  /*a860*/  UIMAD UR8, UR6, UR12, URZ ;  /* 0x0000000c060872a4 */ /* 0x000fe4000f8e023f */
[----:B------:R-:W-:-:S02]  /*a870*/  UIMAD UR14, UR20, UR9, UR7 ;  /* 0x00000009140e72a4 */ /* 0x000fc4000f8e0207 */
[----:B------:R-:W-:Y:S01]  /*a880*/  UIMAD UR10, UR20, UR13, UR8 ;  /* 0x0000000d140a72a4 */ /* 0x000fe2000f8e0208 */
[----:B------:R-:W-:Y:S01]  /*a890*/  ULDC UR9, c[0x0][0x2e8] ;  /* 0x0000ba0000097ab9 */ /* 0x000fe20000000800 */
[----:B------:R-:W-:Y:S02]  /*a8a0*/  USHF.R.S32.HI UR8, URZ, 0x1f, UR21 ;  /* 0x0000001f3f087899 */ /* 0x000fe40008011415 */
[----:B------:R-:W-:Y:S02]  /*a8b0*/  UISETP.NE.AND UP0, UPT, UR9, 0x1, UPT ;  /* 0x000000010900788c */ /* 0x000fe4000bf05270 */
[----:B------:R-:W-:Y:S01]  /*a8c0*/  UIMAD.WIDE.U32 UR6, UR20, UR12, URZ ;  /* 0x0000000c140672a5 */ /* 0x000fe2000f8e003f */
[----:B------:R-:W-:Y:S02]  /*a8d0*/  ELECT P0, URZ, PT ;  /* 0x00000000003f782f */ /* 0x000fe40003800000 */
[----:B------:R-:W-:Y:S01]  /*a8e0*/  ULDC.64 UR12, c[0x0][0x720] ;  /* 0x0001c800000c7ab9 */ /* 0x000fe20000000a00 */
[----:B------:R-:W-:Y:S01]  /*a8f0*/  ULDC.64 UR16, c[0x0][0x738] ;  /* 0x0001ce0000107ab9 */ /* 0x000fe20000000a00 */
[----:B------:R-:W-:-:S02]  /*a900*/  UIMAD UR9, UR8, UR12, URZ ;  /* 0x0000000c080972a4 */ /* 0x000fc4000f8e023f */
[----:B------:R-:W-:Y:S02]  /*a910*/  UIMAD UR8, UR8, UR16, URZ ;  /* 0x00000010080872a4 */ /* 0x000fe4000f8e023f */
[----:B------:R-:W-:Y:S02]  /*a920*/  UIADD3 UR15, UR5, UR14, URZ ;  /* 0x0000000e050f7290 */ /* 0x000fe4000fffe03f */
[----:B------:R-:W-:Y:S01]  /*a930*/  UIMAD UR5, UR21, UR13, UR9 ;  /* 0x0000000d150572a4 */ /* 0x000fe2000f8e0209 */
[----:B------:R-:W-:Y:S02]  /*a940*/  UMOV UR14, UR4 ;  /* 0x00000004000e7c82 */ /* 0x000fe40008000000 */
[----:B------:R-:W-:Y:S01]  /*a950*/  @UP0 ULDC UR9, c[0x0][0x2ec] ;  /* 0x0000bb0000090ab9 */ /* 0x000fe20000000800 */
[----:B------:R-:W-:Y:S02]  /*a960*/  UIMAD UR4, UR21, UR17, UR8 ;  /* 0x00000011150472a4 */ /* 0x000fe4000f8e0208 */
[----:B------:R-:W-:-:S02]  /*a970*/  UIADD3 UR7, UR7, UR10, URZ ;  /* 0x0000000a07077290 */ /* 0x000fc4000fffe03f */
[----:B------:R-:W-:Y:S02]  /*a980*/  UIMAD.WIDE.U32 UR8, UR20, UR9, URZ ;  /* 0x00000009140872a5 */ /* 0x000fe4000f8e003f */
[----:B------:R-:W-:Y:S01]  /*a990*/  UIMAD.WIDE.U32 UR14, UR21, UR12, UR14 ;  /* 0x0000000c150e72a5 */ /* 0x000fe2000f8e000e */
[----:B------:R-:W-:Y:S02]  /*a9a0*/  @UP0 ULDC UR10, c[0x0][0x2f0] ;  /* 0x0000bc00000a0ab9 */ /* 0x000fe40000000800 */
[----:B------:R-:W-:Y:S01]  /*a9b0*/  UMOV UR12, UR20 ;  /* 0x00000014000c7c82 */ /* 0x000fe20008000000 */
        /* <DEDUP_REMOVED lines=10> */
.L_x_6484:
        /* <DEDUP_REMOVED lines=15> */
.L_x_6457:
        /* <DEDUP_REMOVED lines=64> */
[C---:B------:R-:W-:Y:S02]  /*af50*/  IMAD.IADD R20, R0.reuse, 0x1, R5 ;  /* 0x0000000100147824 */ /* 0x040fe400078e0205 */
        /* <DEDUP_REMOVED lines=10> */
.L_x_6468:
[----:B--234-:R-:W-:-:S04]  /*b000*/  SHF.L.U32 R21, R11, 0x1f, RZ ;  /* 0x0000001f0b157819 */ /* 0x01cfc800000006ff */
[----:B------:R-:W1:Y:S02]  /*b010*/  SYNCS.PHASECHK.TRANS64.TRYWAIT P1, [R16+URZ+0x30c40], R21 ;  /* 0x030c4015100075a7 */ /* 0x000e64000802017f */
[----:B-1----:R-:W-:Y:S05]  /*b020*/  @!P1 BRA `(.L_x_6460) ;  /* 0x0000001400309947 */ /* 0x002fea0003800000 */
.L_x_6485:
[----:B------:R-:W-:Y:S05]  /*b030*/  @P0 BRA `(.L_x_6461) ;  /* 0x0000000000140947 */ /* 0x000fea0003800000 */
[----:B------:R-:W-:Y:S01]  /*b040*/  ISETP.NE.AND P1, PT, R6, RZ, PT ;  /* 0x000000ff0600720c */ /* 0x000fe20003f25270 */
[----:B------:R-:W-:-:S04]  /*b050*/  IMAD.MOV.U32 R3, RZ, RZ, 0x4200 ;  /* 0x00004200ff037424 */ /* 0x000fc800078e00ff */
[----:B------:R2:W-:Y:S08]  /*b060*/  SYNCS.ARRIVE.TRANS64 RZ, [R16+URZ+0x30c30], R3 ;  /* 0x030c300310ff79a7 */ /* 0x0005f0000800003f */
[----:B------:R-:W-:Y:S05]  /*b070*/  @!P1 BRA `(.L_x_6461) ;  /* 0x0000000000049947 */ /* 0x000fea0003800000 */
[----:B------:R-:W-:Y:S01]  /*b080*/  BPT.TRAP 0x1 ;  /* 0x000000040000795c */ /* 0x000fe20000300000 */
.L_x_6461:
        /* <DEDUP_REMOVED lines=29> */
.L_x_6486:
[----:B------:R-:W-:Y:S05]  /*b260*/  @P0 BRA `(.L_x_6463) ;  /* 0x0000000000140947 */ /* 0x000fea0003800000 */
[----:B------:R-:W-:Y:S01]  /*b270*/  ISETP.NE.AND P1, PT, R6, RZ, PT ;  /* 0x000000ff0600720c */ /* 0x000fe20003f25270 */
[----:B------:R-:W-:-:S04]  /*b280*/  IMAD.MOV.U32 R2, RZ, RZ, 0x4200 ;  /* 0x00004200ff027424 */ /* 0x000fc800078e00ff */
[----:B------:R3:W-:Y:S08]  /*b290*/  SYNCS.ARRIVE.TRANS64 RZ, [R16+URZ+0x30c18], R2 ;  /* 0x030c180210ff79a7 */ /* 0x0007f0000800003f */
[----:B------:R-:W-:Y:S05]  /*b2a0*/  @!P1 BRA `(.L_x_6463) ;  /* 0x0000000000049947 */ /* 0x000fea0003800000 */
[----:B------:R-:W-:Y:S01]  /*b2b0*/  BPT.TRAP 0x1 ;  /* 0x000000040000795c */ /* 0x000fe20000300000 */
.L_x_6463:
        /* <DEDUP_REMOVED lines=29> */
.L_x_6487:
[----:B------:R-:W-:Y:S05]  /*b490*/  @P0 BRA `(.L_x_6465) ;  /* 0x0000000000140947 */ /* 0x000fea0003800000 */
[----:B------:R-:W-:Y:S01]  /*b4a0*/  ISETP.NE.AND P1, PT, R6, RZ, PT ;  /* 0x000000ff0600720c */ /* 0x000fe20003f25270 */
[----:B-123--:R-:W-:-:S04]  /*b4b0*/  IMAD.MOV.U32 R21, RZ, RZ, 0x4200 ;  /* 0x00004200ff157424 */ /* 0x00efc800078e00ff */
[----:B------:R4:W-:Y:S08]  /*b4c0*/  SYNCS.ARRIVE.TRANS64 RZ, [R16+URZ+0x30c38], R21 ;  /* 0x030c381510ff79a7 */ /* 0x0009f0000800003f */
[----:B------:R-:W-:Y:S05]  /*b4d0*/  @!P1 BRA `(.L_x_6465) ;  /* 0x0000000000049947 */ /* 0x000fea0003800000 */
[----:B------:R-:W-:Y:S01]  /*b4e0*/  BPT.TRAP 0x1 ;  /* 0x000000040000795c */ /* 0x000fe20000300000 */
.L_x_6465:
        /* <DEDUP_REMOVED lines=24> */
.L_x_6489:
[----:B------:R-:W-:Y:S05]  /*b670*/  @P0 BRA `(.L_x_6467) ;  /* 0x0000000000140947 */ /* 0x000fea0003800000 */
[----:B------:R-:W-:Y:S01]  /*b680*/  ISETP.NE.AND P1, PT, R6, RZ, PT ;  /* 0x000000ff0600720c */ /* 0x000fe20003f25270 */
[----:B------:R-:W-:-:S04]  /*b690*/  IMAD.MOV.U32 R5, RZ, RZ, 0x4200 ;  /* 0x00004200ff057424 */ /* 0x000fc800078e00ff */
[----:B------:R1:W-:Y:S08]  /*b6a0*/  SYNCS.ARRIVE.TRANS64 RZ, [R16+URZ+0x30c10], R5 ;  /* 0x030c100510ff79a7 */ /* 0x0003f0000800003f */
[----:B------:R-:W-:Y:S05]  /*b6b0*/  @!P1 BRA `(.L_x_6467) ;  /* 0x0000000000049947 */ /* 0x000fea0003800000 */
[----:B------:R-:W-:Y:S01]  /*b6c0*/  BPT.TRAP 0x1 ;  /* 0x000000040000795c */ /* 0x000fe20000300000 */
.L_x_6467:
        /* <DEDUP_REMOVED lines=30> */
.L_x_6459:
[----:B------:R-:W2:Y:S02]  /*b8b0*/  LDL.LU R4, [R1+0x4] ;  /* 0x0000040001047983 */ /* 0x000ea40000300800 */
[----:B--2---:R-:W-:Y:S02]  /*b8c0*/  ISETP.NE.AND P1, PT, R4, RZ, PT ;  /* 0x000000ff0400720c */ /* 0x004fe40003f25270 */
[----:B------:R2:W5:Y:S11]  /*b8d0*/  LDL R4, [R1] ;  /* 0x0000000001047983 */ /* 0x0005760000100800 */
[----:B--2---:R-:W-:Y:S05]  /*b8e0*/  @!P1 BRA `(.L_x_6458) ;  /* 0x0000000400109947 */ /* 0x004fea0003800000 */
[----:B------:R-:W-:-:S04]  /*b8f0*/  SHF.L.U32 R13, R11, 0x1f, RZ ;  /* 0x0000001f0b0d7819 */ /* 0x000fc800000006ff */
[----:B------:R-:W1:Y:S02]  /*b900*/  SYNCS.PHASECHK.TRANS64.TRYWAIT P1, [R16+URZ+0x30c40], R13 ;  /* 0x030c400d100075a7 */ /* 0x000e64000802017f */
[----:B-1----:R-:W-:Y:S05]  /*b910*/  @!P1 BRA `(.L_x_6469) ;  /* 0x0000000c00489947 */ /* 0x002fea0003800000 */
.L_x_6490:
[----:B------:R-:W-:Y:S05]  /*b920*/  @P0 BRA `(.L_x_6470) ;  /* 0x0000000000140947 */ /* 0x000fea0003800000 */
[----:B------:R-:W-:Y:S01]  /*b930*/  ISETP.NE.AND P1, PT, R6, RZ, PT ;  /* 0x000000ff0600720c */ /* 0x000fe20003f25270 */
[----:B------:R-:W-:-:S04]  /*b940*/  IMAD.MOV.U32 R5, RZ, RZ, 0x4200 ;  /* 0x00004200ff057424 */ /* 0x000fc800078e00ff */
[----:B------:R2:W-:Y:S08]  /*b950*/  SYNCS.ARRIVE.TRANS64 RZ, [R16+URZ+0x30c30], R5 ;  /* 0x030c300510ff79a7 */ /* 0x0005f0000800003f */
[----:B------:R-:W-:Y:S05]  /*b960*/  @!P1 BRA `(.L_x_6470) ;  /* 0x0000000000049947 */ /* 0x000fea0003800000 */
[----:B------:R-:W-:Y:S01]  /*b970*/  BPT.TRAP 0x1 ;  /* 0x000000040000795c */ /* 0x000fe20000300000 */
.L_x_6470:
        /* <DEDUP_REMOVED lines=26> */
.L_x_6491:
[----:B------:R-:W-:Y:S05]  /*bb20*/  @P0 BRA `(.L_x_6472) ;  /* 0x0000000000140947 */ /* 0x000fea0003800000 */
[----:B------:R-:W-:Y:S01]  /*bb30*/  ISETP.NE.AND P0, PT, R6, RZ, PT ;  /* 0x000000ff0600720c */ /* 0x000fe20003f05270 */
[----:B------:R-:W-:-:S04]  /*bb40*/  IMAD.MOV.U32 R5, RZ, RZ, 0x4200 ;  /* 0x00004200ff057424 */ /* 0x000fc800078e00ff */
[----:B------:R2:W-:Y:S08]  /*bb50*/  SYNCS.ARRIVE.TRANS64 RZ, [R16+URZ+0x30c18], R5 ;  /* 0x030c180510ff79a7 */ /* 0x0005f0000800003f */
[----:B------:R-:W-:Y:S05]  /*bb60*/  @!P0 BRA `(.L_x_6472) ;  /* 0x0000000000048947 */ /* 0x000fea0003800000 */
[----:B------:R-:W-:Y:S01]  /*bb70*/  BPT.TRAP 0x1 ;  /* 0x000000040000795c */ /* 0x000fe20000300000 */
.L_x_6472:
        /* <DEDUP_REMOVED lines=27> */
.L_x_6458:
[----:B------:R-:W2:Y:S01]  /*bd30*/  S2R R0, SR_TID.X ;  /* 0x0000000000007919 */ /* 0x000ea20000002100 */
[----:B------:R-:W-:Y:S01]  /*bd40*/  IMAD R3, R19, 0x8, R16 ;  /* 0x0000000813037824 */ /* 0x000fe200078e0210 */
[----:B--2---:R-:W-:Y:S02]  /*bd50*/  LOP3.LUT R2, R0, 0x7f, RZ, 0xc0, !PT ;  /* 0x0000007f00027812 */ /* 0x004fe400078ec0ff */
[----:B------:R-:W-:Y:S02]  /*bd60*/  SHF.L.U32 R0, R11, 0x1f, RZ ;  /* 0x0000001f0b007819 */ /* 0x000fe400000006ff */
[----:B------:R-:W-:Y:S02]  /*bd70*/  ISETP.NE.AND P1, PT, R2, RZ, PT ;  /* 0x000000ff0200720c */ /* 0x000fe40003f25270 */
[----:B------:R-:W2:Y:S02]  /*bd80*/  SYNCS.PHASECHK.TRANS64.TRYWAIT P0, [R3+URZ+0x30c40], R0 ;  /* 0x030c4000030075a7 */ /* 0x000ea4000800017f */
[----:B--2---:R-:W-:Y:S09]  /*bd90*/  @!P0 BRA `(.L_x_6473) ;  /* 0x0000000800508947 */ /* 0x004ff20003800000 */
.L_x_6492:
[----:B------:R-:W-:Y:S05]  /*bda0*/  @P1 BRA `(.L_x_6474) ;  /* 0x0000000000181947 */ /* 0x000fea0003800000 */
[----:B------:R-:W1:Y:S01]  /*bdb0*/  S2R R2, SR_TID.X ;  /* 0x0000000000027919 */ /* 0x000e620000002100 */
[----:B--2---:R-:W-:-:S04]  /*bdc0*/  IMAD.MOV.U32 R0, RZ, RZ, 0x4200 ;  /* 0x00004200ff007424 */ /* 0x004fc800078e00ff */
[----:B------:R2:W-:Y:S01]  /*bdd0*/  SYNCS.ARRIVE.TRANS64 RZ, [R3+URZ+0x30c30], R0 ;  /* 0x030c300003ff79a7 */ /* 0x0005e2000800003f */
[----:B-1----:R-:W-:-:S13]  /*bde0*/  LOP3.LUT P0, RZ, R2, 0x1f, RZ, 0xc0, !PT ;  /* 0x0000001f02ff7812 */ /* 0x002fda000780c0ff */
[----:B--2---:R-:W-:Y:S05]  /*bdf0*/  @!P0 BRA `(.L_x_6474) ;  /* 0x0000000000048947 */ /* 0x004fea0003800000 */
[----:B------:R-:W-:Y:S01]  /*be00*/  BPT.TRAP 0x1 ;  /* 0x000000040000795c */ /* 0x000fe20000300000 */
.L_x_6474:
        /* <DEDUP_REMOVED lines=33> */
.L_x_6455:
[----:B------:R-:W-:Y:S05]  /*c020*/  BSYNC B0 ;  /* 0x0000000000007941 */ /* 0x000fea0003800000 */
.L_x_6454:
[----:B------:R-:W-:-:S03]  /*c030*/  UMOV UR8, 0xffffffff ;  /* 0xffffffff00087882 */ /* 0x000fc60000000000 */
[----:B------:R-:W-:Y:S05]  /*c040*/  BRA.DIV UR8, `(.L_x_6475) ;  /* 0x0000000608b87947 */ /* 0x000fea000b800000 */
[----:B------:R-:W-:-:S13]  /*c050*/  ELECT P6, URZ, PT ;  /* 0x00000000003f782f */ /* 0x000fda00038c0000 */
.L_x_6495:
[----:B------:R-:W-:Y:S05]  /*c060*/  @!P6 BRA `(.L_x_6391) ;  /* 0x000000000084e947 */ /* 0x000fea0003800000 */
[----:B------:R-:W-:-:S06]  /*c070*/  ULOP3.LUT UR8, UR36, 0x2, URZ, 0xfc, !UPT ;  /* 0x0000000224087892 */ /* 0x000fcc000f8efc3f */
[----:B------:R-:W-:-:S05]  /*c080*/  IMAD.U32 R0, RZ, RZ, UR8 ;  /* 0x00000008ff007e24 */ /* 0x000fca000f8e00ff */
[----:B------:R-:W-:-:S13]  /*c090*/  ISETP.NE.AND P2, PT, R0, 0x3, PT ;  /* 0x000000030000780c */ /* 0x000fda0003f45270 */
[----:B------:R-:W-:Y:S05]  /*c0a0*/  @!P2 BRA `(.L_x_6476) ;  /* 0x000000000004a947 */ /* 0x000fea0003800000 */
[----:B------:R-:W-:Y:S01]  /*c0b0*/  BPT.TRAP 0x1 ;  /* 0x000000040000795c */ /* 0x000fe20000300000 */
.L_x_6476:
        /* <DEDUP_REMOVED lines=15> */
.L_x_6496:
[----:B------:R-:W2:Y:S02]  /*c1b0*/  SYNCS.PHASECHK.TRANS64.TRYWAIT P0, [R3+URZ], R0 ;  /* 0x00000000030075a7 */ /* 0x000ea4000800017f */
[----:B--2---:R-:W-:Y:S05]  /*c1c0*/  @!P0 BRA `(.L_x_6478) ;  /* 0x00000004008c8947 */ /* 0x004fea0003800000 */
.L_x_6497:
[----:B------:R-:W-:Y:S05]  /*c1d0*/  @!P2 BRA `(.L_x_6479) ;  /* 0x000000000004a947 */ /* 0x000fea0003800000 */
[----:B------:R-:W-:Y:S01]  /*c1e0*/  BPT.TRAP 0x1 ;  /* 0x000000040000795c */ /* 0x000fe20000300000 */
.L_x_6479:
[----:B--2---:R-:W-:-:S04]  /*c1f0*/  VIADD R3, R7, 0x30c40 ;  /* 0x00030c4007037836 */ /* 0x004fc80000000000 */
[----:B------:R-:W-:-:S04]  /*c200*/  IMAD R2, R2, 0x8, R3 ;  /* 0x0000000802027824 */ /* 0x000fc800078e0203 */
[----:B------:R-:W2:Y:S02]  /*c210*/  SYNCS.PHASECHK.TRANS64.TRYWAIT P0, [R2+URZ], R5 ;  /* 0x00000005020075a7 */ /* 0x000ea4000800017f */
[----:B--2---:R-:W-:Y:S05]  /*c220*/  @!P0 BRA `(.L_x_6480) ;  /* 0x0000000400888947 */ /* 0x004fea0003800000 */
.L_x_6498:
[----:B------:R-:W-:-:S07]  /*c230*/  IMAD R3, R4, 0x8, R3 ;  /* 0x0000000804037824 */ /* 0x000fce00078e0203 */
.L_x_6481:
[----:B---3--:R3:W4:Y:S02]  /*c240*/  SYNCS.PHASECHK.TRANS64.TRYWAIT P0, [R3+URZ], R0 ;  /* 0x00000000030075a7 */ /* 0x008724000800017f */
[----:B----4-:R-:W-:Y:S05]  /*c250*/  @!P0 NANOSLEEP.SYNCS 0x989680 ;  /* 0x009896800000895d */ /* 0x010fea0003900000 */
[----:B------:R-:W4:Y:S02]  /*c260*/  @!P0 SYNCS.PHASECHK.TRANS64 P0, [R3+URZ], R0 ;  /* 0x00000000030085a7 */ /* 0x000f24000800007f */
[----:B----4-:R-:W-:Y:S05]  /*c270*/  @!P0 BRA `(.L_x_6481) ;  /* 0xfffffffc00f08947 */ /* 0x010fea000383ffff */
.L_x_6391:
[----:B------:R-:W-:Y:S05]  /*c280*/  BSYNC B6 ;  /* 0x0000000000067941 */ /* 0x000fea0003800000 */
.L_x_6386:
[----:B------:R-:W-:Y:S05]  /*c290*/  EXIT ;  /* 0x000000000000794d */ /* 0x000fea0003800000 */
.L_x_6397:
[----:B------:R-:W-:Y:S02]  /*c2a0*/  IMAD.MOV.U32 R12, RZ, RZ, RZ ;  /* 0x000000ffff0c7224 */ /* 0x000fe400078e00ff */
[----:B------:R-:W-:Y:S02]  /*c2b0*/  IMAD.MOV.U32 R11, RZ, RZ, 0x1f ;  /* 0x0000001fff0b7424 */ /* 0x000fe400078e00ff */
[----:B------:R-:W-:-:S07]  /*c2c0*/  IMAD.MOV.U32 R15, RZ, RZ, -0x1 ;  /* 0xffffffffff0f7424 */ /* 0x000fce00078e00ff */
[----:B------:R-:W-:Y:S05]  /*c2d0*/  WARPSYNC.COLLECTIVE R15, `(.L_x_6482) ;  /* 0x000000000f087348 */ /* 0x000fea0003c00000 */
[----:B------:R1:W2:Y:S02]  /*c2e0*/  SHFL.IDX P6, R14, R13, R12, R11 ;  /* 0x0000000c0d0e7389 */ /* 0x0002a400000c000b */
[----:B-12---:R-:W-:Y:S01]  /*c2f0*/  ENDCOLLECTIVE ;  /* 0x000000000000791b */ /* 0x006fe20003800000 */
.L_x_6482:
[----:B------:R-:W-:Y:S05]  /*c300*/  BRA `(.L_x_6483) ;  /* 0xffffff4c00807947 */ /* 0x000fea000383ffff */
.L_x_6399:
[----:B--2---:R2:W3:Y:S02]  /*c310*/  SYNCS.PHASECHK.TRANS64.TRYWAIT P0, [R236+URZ+0x30c00], R15 ;  /* 0x030c000fec0075a7 */ /* 0x0044e4000800017f */
[----:B---3--:R-:W-:Y:S05]  /*c320*/  @!P0 NANOSLEEP.SYNCS 0x989680 ;  /* 0x009896800000895d */ /* 0x008fea0003900000 */
[----:B------:R-:W3:Y:S02]  /*c330*/  @!P0 SYNCS.PHASECHK.TRANS64 P0, [R236+URZ+0x30c00], R15 ;  /* 0x030c000fec0085a7 */ /* 0x000ee4000800007f */
[----:B---3--:R-:W-:Y:S05]  /*c340*/  @!P0 BRA `(.L_x_6399) ;  /* 0xfffffffc00f08947 */ /* 0x008fea000383ffff */
[----:B------:R-:W-:Y:S05]  /*c350*/  BRA `(.L_x_6398) ;  /* 0xffffff4c00cc7947 */ /* 0x000fea000383ffff */
.L_x_6404:
[----:B--2---:R2:W3:Y:S02]  /*c360*/  SYNCS.PHASECHK.TRANS64.TRYWAIT P1, [R6+URZ+0x30c10], R19 ;  /* 0x030c1013060075a7 */ /* 0x0044e4000802017f */
[----:B---3--:R-:W-:Y:S05]  /*c370*/  @!P1 NANOSLEEP.SYNCS 0x989680 ;  /* 0x009896800000995d */ /* 0x008fea0003900000 */
[----:B------:R-:W3:Y:S02]  /*c380*/  @!P1 SYNCS.PHASECHK.TRANS64 P1, [R6+URZ+0x30c10], R19 ;  /* 0x030c1013060095a7 */ /* 0x000ee4000802007f */
[----:B---3--:R-:W-:Y:S05]  /*c390*/  @!P1 BRA `(.L_x_6404) ;  /* 0xfffffffc00f09947 */ /* 0x008fea000383ffff */
[----:B------:R-:W-:Y:S05]  /*c3a0*/  BRA `(.L_x_6403) ;  /* 0xffffff5800787947 */ /* 0x000fea000383ffff */
.L_x_6408:
[----:B------:R1:W1:Y:S02]  /*c3b0*/  SYNCS.PHASECHK.TRANS64.TRYWAIT P1, [R6+URZ+0x30c30], R19 ;  /* 0x030c3013060075a7 */ /* 0x000264000802017f */
[----:B-1----:R-:W-:Y:S05]  /*c3c0*/  @!P1 NANOSLEEP.SYNCS 0x989680 ;  /* 0x009896800000995d */ /* 0x002fea0003900000 */
[----:B------:R-:W1:Y:S02]  /*c3d0*/  @!P1 SYNCS.PHASECHK.TRANS64 P1, [R6+URZ+0x30c30], R19 ;  /* 0x030c3013060095a7 */ /* 0x000e64000802007f */
[----:B-1----:R-:W-:Y:S05]  /*c3e0*/  @!P1 BRA `(.L_x_6408) ;  /* 0xfffffffc00f09947 */ /* 0x002fea000383ffff */
[----:B------:R-:W-:Y:S05]  /*c3f0*/  BRA `(.L_x_6407) ;  /* 0xffffff5c008c7947 */ /* 0x000fea000383ffff */
.L_x_6416:
[----:B--2---:R2:W3:Y:S02]  /*c400*/  SYNCS.PHASECHK.TRANS64.TRYWAIT P1, [R7+URZ+0x30c10], R18 ;  /* 0x030c1012070075a7 */ /* 0x0044e4000802017f */
[----:B---3--:R-:W-:Y:S05]  /*c410*/  @!P1 NANOSLEEP.SYNCS 0x989680 ;  /* 0x009896800000995d */ /* 0x008fea0003900000 */
[----:B------:R-:W3:Y:S02]  /*c420*/  @!P1 SYNCS.PHASECHK.TRANS64 P1, [R7+URZ+0x30c10], R18 ;  /* 0x030c1012070095a7 */ /* 0x000ee4000802007f */
[----:B---3--:R-:W-:Y:S05]  /*c430*/  @!P1 BRA `(.L_x_6416) ;  /* 0xfffffffc00f09947 */ /* 0x008fea000383ffff */
[----:B------:R-:W-:Y:S05]  /*c440*/  BRA `(.L_x_6415) ;  /* 0xffffff9400a47947 */ /* 0x000fea000383ffff */
.L_x_6420:
[----:B------:R1:W1:Y:S02]  /*c450*/  SYNCS.PHASECHK.TRANS64.TRYWAIT P1, [R7+URZ+0x30c30], R18 ;  /* 0x030c3012070075a7 */ /* 0x000264000802017f */
[----:B-1----:R-:W-:Y:S05]  /*c460*/  @!P1 NANOSLEEP.SYNCS 0x989680 ;  /* 0x009896800000995d */ /* 0x002fea0003900000 */
[----:B------:R-:W1:Y:S02]  /*c470*/  @!P1 SYNCS.PHASECHK.TRANS64 P1, [R7+URZ+0x30c30], R18 ;  /* 0x030c3012070095a7 */ /* 0x000e64000802007f */
[----:B-1----:R-:W-:Y:S05]  /*c480*/  @!P1 BRA `(.L_x_6420) ;  /* 0xfffffffc00f09947 */ /* 0x002fea000383ffff */
[----:B------:R-:W-:Y:S05]  /*c490*/  BRA `(.L_x_6419) ;  /* 0xffffff9800b87947 */ /* 0x000fea000383ffff */
.L_x_6456:
[----:B-1----:R1:W2:Y:S02]  /*c4a0*/  SYNCS.PHASECHK.TRANS64.TRYWAIT P0, [R16+URZ+0x30c20], R3 ;  /* 0x030c2003100075a7 */ /* 0x0022a4000800017f */
[----:B--2---:R-:W-:Y:S05]  /*c4b0*/  @!P0 NANOSLEEP.SYNCS 0x989680 ;  /* 0x009896800000895d */ /* 0x004fea0003900000 */
[----:B------:R-:W2:Y:S02]  /*c4c0*/  @!P0 SYNCS.PHASECHK.TRANS64 P0, [R16+URZ+0x30c20], R3 ;  /* 0x030c2003100085a7 */ /* 0x000ea4000800007f */
[----:B--2---:R-:W-:Y:S05]  /*c4d0*/  @!P0 BRA `(.L_x_6456) ;  /* 0xfffffffc00f08947 */ /* 0x004fea000383ffff */
[----:B------:R-:W-:Y:S05]  /*c4e0*/  BRA `(.L_x_6484) ;  /* 0xffffffe4005c7947 */ /* 0x000fea000383ffff */
.L_x_6460:
[----:B-1----:R1:W2:Y:S02]  /*c4f0*/  SYNCS.PHASECHK.TRANS64.TRYWAIT P1, [R16+URZ+0x30c40], R21 ;  /* 0x030c4015100075a7 */ /* 0x0022a4000802017f */
[----:B--2---:R-:W-:Y:S05]  /*c500*/  @!P1 NANOSLEEP.SYNCS 0x989680 ;  /* 0x009896800000995d */ /* 0x004fea0003900000 */
[----:B------:R-:W2:Y:S02]  /*c510*/  @!P1 SYNCS.PHASECHK.TRANS64 P1, [R16+URZ+0x30c40], R21 ;  /* 0x030c4015100095a7 */ /* 0x000ea4000802007f */
[----:B--2---:R-:W-:Y:S05]  /*c520*/  @!P1 BRA `(.L_x_6460) ;  /* 0xfffffffc00f09947 */ /* 0x004fea000383ffff */
[----:B------:R-:W-:Y:S05]  /*c530*/  BRA `(.L_x_6485) ;  /* 0xffffffe800bc7947 */ /* 0x000fea000383ffff */
.L_x_6462:
[----:B--2---:R2:W3:Y:S02]  /*c540*/  SYNCS.PHASECHK.TRANS64.TRYWAIT P1, [R16+URZ+0x30c28], R21 ;  /* 0x030c2815100075a7 */ /* 0x0044e4000802017f */
[----:B---3--:R-:W-:Y:S05]  /*c550*/  @!P1 NANOSLEEP.SYNCS 0x989680 ;  /* 0x009896800000995d */ /* 0x008fea0003900000 */
[----:B------:R-:W3:Y:S02]  /*c560*/  @!P1 SYNCS.PHASECHK.TRANS64 P1, [R16+URZ+0x30c28], R21 ;  /* 0x030c2815100095a7 */ /* 0x000ee4000802007f */
[----:B---3--:R-:W-:Y:S05]  /*c570*/  @!P1 BRA `(.L_x_6462) ;  /* 0xfffffffc00f09947 */ /* 0x008fea000383ffff */
[----:B------:R-:W-:Y:S05]  /*c580*/  BRA `(.L_x_6486) ;  /* 0xffffffec00347947 */ /* 0x000fea000383ffff */
.L_x_6464:
[----:B---3--:R3:W4:Y:S02]  /*c590*/  SYNCS.PHASECHK.TRANS64.TRYWAIT P1, [R16+URZ+0x30c48], R21 ;  /* 0x030c4815100075a7 */ /* 0x008724000802017f */
[----:B----4-:R-:W-:Y:S05]  /*c5a0*/  @!P1 NANOSLEEP.SYNCS 0x989680 ;  /* 0x009896800000995d */ /* 0x010fea0003900000 */
[----:B------:R-:W4:Y:S02]  /*c5b0*/  @!P1 SYNCS.PHASECHK.TRANS64 P1, [R16+URZ+0x30c48], R21 ;  /* 0x030c4815100095a7 */ /* 0x000f24000802007f */
[----:B----4-:R-:W-:Y:S05]  /*c5c0*/  @!P1 BRA `(.L_x_6464) ;  /* 0xfffffffc00f09947 */ /* 0x010fea000383ffff */
[----:B------:R-:W-:Y:S05]  /*c5d0*/  BRA `(.L_x_6487) ;  /* 0xffffffec00ac7947 */ /* 0x000fea000383ffff */
.L_x_6466:
[----:B------:R-:W-:-:S07]  /*c5e0*/  SHF.L.U32 R5, R11, 0x1f, RZ ;  /* 0x0000001f0b057819 */ /* 0x000fce00000006ff */
.L_x_6488:
[----:B------:R1:W1:Y:S02]  /*c5f0*/  SYNCS.PHASECHK.TRANS64.TRYWAIT P1, [R16+URZ+0x30c20], R5 ;  /* 0x030c2005100075a7 */ /* 0x000264000802017f */
[----:B-1----:R-:W-:Y:S05]  /*c600*/  @!P1 NANOSLEEP.SYNCS 0x989680 ;  /* 0x009896800000995d */ /* 0x002fea0003900000 */
[----:B------:R-:W1:Y:S02]  /*c610*/  @!P1 SYNCS.PHASECHK.TRANS64 P1, [R16+URZ+0x30c20], R5 ;  /* 0x030c2005100095a7 */ /* 0x000e64000802007f */
[----:B-1----:R-:W-:Y:S05]  /*c620*/  @!P1 BRA `(.L_x_6488) ;  /* 0xfffffffc00f09947 */ /* 0x002fea000383ffff */
[----:B------:R-:W-:Y:S05]  /*c630*/  BRA `(.L_x_6489) ;  /* 0xfffffff0000c7947 */ /* 0x000fea000383ffff */
.L_x_6469:
[----:B-1----:R1:W2:Y:S02]  /*c640*/  SYNCS.PHASECHK.TRANS64.TRYWAIT P1, [R16+URZ+0x30c40], R13 ;  /* 0x030c400d100075a7 */ /* 0x0022a4000802017f */
[----:B--2---:R-:W-:Y:S05]  /*c650*/  @!P1 NANOSLEEP.SYNCS 0x989680 ;  /* 0x009896800000995d */ /* 0x004fea0003900000 */
[----:B------:R-:W2:Y:S02]  /*c660*/  @!P1 SYNCS.PHASECHK.TRANS64 P1, [R16+URZ+0x30c40], R13 ;  /* 0x030c400d100095a7 */ /* 0x000ea4000802007f */
[----:B--2---:R-:W-:Y:S05]  /*c670*/  @!P1 BRA `(.L_x_6469) ;  /* 0xfffffffc00f09947 */ /* 0x004fea000383ffff */
[----:B------:R-:W-:Y:S05]  /*c680*/  BRA `(.L_x_6490) ;  /* 0xfffffff000a47947 */ /* 0x000fea000383ffff */
.L_x_6471:
[----:B-1----:R1:W2:Y:S02]  /*c690*/  SYNCS.PHASECHK.TRANS64.TRYWAIT P1, [R16+URZ+0x30c28], R13 ;  /* 0x030c280d100075a7 */ /* 0x0022a4000802017f */
[----:B--2---:R-:W-:Y:S05]  /*c6a0*/  @!P1 NANOSLEEP.SYNCS 0x989680 ;  /* 0x009896800000995d */ /* 0x004fea0003900000 */
[----:B------:R-:W2:Y:S02]  /*c6b0*/  @!P1 SYNCS.PHASECHK.TRANS64 P1, [R16+URZ+0x30c28], R13 ;  /* 0x030c280d100095a7 */ /* 0x000ea4000802007f */
[----:B--2---:R-:W-:Y:S05]  /*c6c0*/  @!P1 BRA `(.L_x_6471) ;  /* 0xfffffffc00f09947 */ /* 0x004fea000383ffff */
[----:B------:R-:W-:Y:S05]  /*c6d0*/  BRA `(.L_x_6491) ;  /* 0xfffffff400107947 */ /* 0x000fea000383ffff */
.L_x_6473:
[----:B--2---:R2:W1:Y:S02]  /*c6e0*/  SYNCS.PHASECHK.TRANS64.TRYWAIT P0, [R3+URZ+0x30c40], R0 ;  /* 0x030c4000030075a7 */ /* 0x004464000800017f */
[----:B-1----:R-:W-:Y:S05]  /*c6f0*/  @!P0 NANOSLEEP.SYNCS 0x989680 ;  /* 0x009896800000895d */ /* 0x002fea0003900000 */
[----:B------:R-:W1:Y:S02]  /*c700*/  @!P0 SYNCS.PHASECHK.TRANS64 P0, [R3+URZ+0x30c40], R0 ;  /* 0x030c4000030085a7 */ /* 0x000e64000800007f */
[----:B-1----:R-:W-:Y:S05]  /*c710*/  @!P0 BRA `(.L_x_6473) ;  /* 0xfffffffc00f08947 */ /* 0x002fea000383ffff */
[----:B------:R-:W-:Y:S05]  /*c720*/  BRA `(.L_x_6492) ;  /* 0xfffffff4009c7947 */ /* 0x000fea000383ffff */
.L_x_6475:
[----:B------:R-:W-:Y:S01]  /*c730*/  BSSY B0, `(.L_x_6493) ;  /* 0x0000006000007945 */ /* 0x000fe20003800000 */
[----:B------:R-:W-:-:S07]  /*c740*/  IMAD.MOV.U32 R15, RZ, RZ, -0x1 ;  /* 0xffffffffff0f7424 */ /* 0x000fce00078e00ff */
[----:B------:R-:W-:Y:S05]  /*c750*/  WARPSYNC.COLLECTIVE R15, `(.L_x_6494) ;  /* 0x000000000f0c7348 */ /* 0x000fea0003c00000 */
[----:B------:R-:W-:Y:S02]  /*c760*/  ELECT P6, UR62, PT ;  /* 0x00000000003e782f */ /* 0x000fe400038c0000 */
[----:B------:R-:W-:Y:S01]  /*c770*/  MOV R14, UR62 ;  /* 0x0000003e000e7c02 */ /* 0x000fe20008000f00 */
[----:B------:R-:W-:Y:S10]  /*c780*/  ENDCOLLECTIVE ;  /* 0x000000000000791b */ /* 0x000ff40003800000 */
.L_x_6494:
[----:B------:R-:W-:Y:S05]  /*c790*/  BSYNC B0 ;  /* 0x0000000000007941 */ /* 0x000fea0003800000 */
.L_x_6493:
[----:B------:R-:W-:Y:S05]  /*c7a0*/  BRA `(.L_x_6495) ;  /* 0xfffffff8002c7947 */ /* 0x000fea000383ffff */
.L_x_6477:
[----:B-1----:R1:W2:Y:S02]  /*c7b0*/  SYNCS.PHASECHK.TRANS64.TRYWAIT P0, [R6+URZ], R5 ;  /* 0x00000005060075a7 */ /* 0x0022a4000800017f */
[----:B--2---:R-:W-:Y:S05]  /*c7c0*/  @!P0 NANOSLEEP.SYNCS 0x989680 ;  /* 0x009896800000895d */ /* 0x004fea0003900000 */
[----:B------:R-:W2:Y:S02]  /*c7d0*/  @!P0 SYNCS.PHASECHK.TRANS64 P0, [R6+URZ], R5 ;  /* 0x00000005060085a7 */ /* 0x000ea4000800007f */
[----:B--2---:R-:W-:Y:S05]  /*c7e0*/  @!P0 BRA `(.L_x_6477) ;  /* 0xfffffffc00f08947 */ /* 0x004fea000383ffff */
[----:B------:R-:W-:Y:S05]  /*c7f0*/  BRA `(.L_x_6496) ;  /* 0xfffffff8006c7947 */ /* 0x000fea000383ffff */
.L_x_6478:
[----:B--2---:R2:W3:Y:S02]  /*c800*/  SYNCS.PHASECHK.TRANS64.TRYWAIT P0, [R3+URZ], R0 ;  /* 0x00000000030075a7 */ /* 0x0044e4000800017f */
[----:B---3--:R-:W-:Y:S05]  /*c810*/  @!P0 NANOSLEEP.SYNCS 0x989680 ;  /* 0x009896800000895d */ /* 0x008fea0003900000 */
[----:B------:R-:W3:Y:S02]  /*c820*/  @!P0 SYNCS.PHASECHK.TRANS64 P0, [R3+URZ], R0 ;  /* 0x00000000030085a7 */ /* 0x000ee4000800007f */
[----:B---3--:R-:W-:Y:S05]  /*c830*/  @!P0 BRA `(.L_x_6478) ;  /* 0xfffffffc00f08947 */ /* 0x008fea000383ffff */
[----:B------:R-:W-:Y:S05]  /*c840*/  BRA `(.L_x_6497) ;  /* 0xfffffff800607947 */ /* 0x000fea000383ffff */
.L_x_6480:
[----:B--2---:R2:W3:Y:S02]  /*c850*/  SYNCS.PHASECHK.TRANS64.TRYWAIT P0, [R2+URZ], R5 ;  /* 0x00000005020075a7 */ /* 0x0044e4000800017f */
[----:B---3--:R-:W-:Y:S05]  /*c860*/  @!P0 NANOSLEEP.SYNCS 0x989680 ;  /* 0x009896800000895d */ /* 0x008fea0003900000 */
[----:B------:R-:W3:Y:S02]  /*c870*/  @!P0 SYNCS.PHASECHK.TRANS64 P0, [R2+URZ], R5 ;  /* 0x00000005020085a7 */ /* 0x000ee4000800007f */
[----:B---3--:R-:W-:Y:S05]  /*c880*/  @!P0 BRA `(.L_x_6480) ;  /* 0xfffffffc00f08947 */ /* 0x008fea000383ffff */
[----:B------:R-:W-:Y:S05]  /*c890*/  BRA `(.L_x_6498) ;  /* 0xfffffff800647947 */ /* 0x000fea000383ffff */
.L_x_6499:
        /* <DEDUP_REMOVED lines=14> */
.L_x_7419:


//--------------------- .text._ZN7cutlass13device_kernelIN5flash11enable_sm90INS1_16FlashAttnBwdSm90INS1_25CollectiveMainloopBwdSm90ILi2ELi2ELi2EN4cute5tupleIJNS5_1CILi1EEES8_S8_EEENS6_IJNS7_ILi128EEESA_NS7_ILi64EEEEEENS_10bfloat16_tEfNS_4arch4Sm90ELb1ELb0ELb0ELb0ELb1ELb1ELb0ELb0ELi2ELi1ELi2ELi2ELb0EEENS1_24CollectiveEpilogueBwdGQAISC_fSF_Li256ELb0ELb1EEENS1_25SingleTileBwdLPTSchedulerILb0ELi128ELb1EEEEEEEEEvNT_6ParamsE --------------------------
	.section	.text._ZN7cutlass13device_kernelIN5flash11enable_sm90INS1_16FlashAttnBwdSm90INS1_25CollectiveMainloopBwdSm90ILi2ELi2ELi2EN4cute5tupleIJNS5_1CILi1EEES8_S8_EEENS6_IJNS7_ILi128EEESA_NS7_ILi64EEEEEENS_10bfloat16_tEfNS_4arch4Sm90ELb1ELb0ELb0ELb0ELb1ELb1ELb0ELb0ELi2ELi1ELi2ELi2ELb0EEENS1_24CollectiveEpilogueBwdGQAISC_fSF_Li256ELb0ELb1EEENS1_25SingleTileBwdLPTSchedulerILb0ELi128ELb1EEEEEEEEEvNT_6ParamsE,"ax",@progbits
	.align	128
.text._ZN7cutlass13device_kernelIN5flash11enable_sm90INS1_16FlashAttnBwdSm90INS1_25CollectiveMainloopBwdSm90ILi2ELi2ELi2EN4cute5tupleIJNS5_1CILi1EEES8_S8_EEENS6_IJNS7_ILi128EEESA_NS7_ILi64EEEEEENS_10bfloat16_tEfNS_4arch4Sm90ELb1ELb0ELb0ELb0ELb1ELb1ELb0ELb0ELi2ELi1ELi2ELi2ELb0EEENS1_24CollectiveEpilogueBwdGQAISC_fSF_Li256ELb0ELb1EEENS1_25SingleTileBwdLPTSchedulerILb0ELi128ELb1EEEEEEEEEvNT_6ParamsE:
        .type           _ZN7cutlass13device_kernelIN5flash11enable_sm90INS1_16FlashAttnBwdSm90INS1_25CollectiveMainloopBwdSm90ILi2ELi2ELi2EN4cute5tupleIJNS5_1CILi1EEES8_S8_EEENS6_IJNS7_ILi128EEESA_NS7_ILi64EEEEEENS_10bfloat16_tEfNS_4arch4Sm90ELb1ELb0ELb0ELb0ELb1ELb1ELb0ELb0ELi2ELi1ELi2ELi2ELb0EEENS1_24CollectiveEpilogueBwdGQAISC_fSF_Li256ELb0ELb1EEENS1_25SingleTileBwdLPTSchedulerILb0ELi128ELb1EEEEEEEEEvNT_6ParamsE,@function
        .size           _ZN7cutlass13device_kernelIN5flash11enable_sm90INS1_16FlashAttnBwdSm90INS1_25CollectiveMainloopBwdSm90ILi2ELi2ELi2EN4cute5tupleIJNS5_1CILi1EEES8_S8_EEENS6_IJNS7_ILi128EEESA_NS7_ILi64EEEEEENS_10bfloat16_tEfNS_4arch4Sm90ELb1ELb0ELb0ELb0ELb1ELb1ELb0ELb0ELi2ELi1ELi2ELi2ELb0EEENS1_24CollectiveEpilogueBwdGQAISC_fSF_Li256ELb0ELb1EEENS1_25SingleTileBwdLPTSchedulerILb0ELi128ELb1EEEEEEEEEvNT_6ParamsE,(.L_x_7420 - _ZN7cutlass13device_kernelIN5flash11enable_sm90INS1_16FlashAttnBwdSm90INS1_25CollectiveMainloopBwdSm90ILi2ELi2ELi2EN4cute5tupleIJNS5_1CILi1EEES8_S8_EEENS6_IJNS7_ILi128EEESA_NS7_ILi64EEEEEENS_10bfloat16_tEfNS_4arch4Sm90ELb1ELb0ELb0ELb0ELb1ELb1ELb0ELb0ELi2ELi1ELi2ELi2ELb0EEENS1_24CollectiveEpilogueBwdGQAISC_fSF_Li256ELb0ELb1EEENS1_25SingleTileBwdLPTSchedulerILb0ELi128ELb1EEEEEEEEEvNT_6ParamsE)
        .other          _ZN7cutlass13device_kernelIN5flash11enable_sm90INS1_16FlashAttnBwdSm90INS1_25CollectiveMainloopBwdSm90ILi2ELi2ELi2EN4cute5tupleIJNS5_1CILi1EEES8_S8_EEENS6_IJNS7_ILi128EEESA_NS7_ILi64EEEEEENS_10bfloat16_tEfNS_4arch4Sm90ELb1ELb0ELb0ELb0ELb1ELb1ELb0ELb0ELi2ELi1ELi2ELi2ELb0EEENS1_24CollectiveEpilogueBwdGQAISC_fSF_Li256ELb0ELb1EEENS1_25SingleTileBwdLPTSchedulerILb0ELi128ELb1EEEEEEEEEvNT_6ParamsE,@"STO_CUDA_ENTRY STV_DEFAULT"
_ZN7cutlass13device_kernelIN5flash11enable_sm90INS1_16FlashAttnBwdSm90INS1_25CollectiveMainloopBwdSm90ILi2ELi2ELi2EN4cute5tupleIJNS5_1CILi1EEES8_S8_EEENS6_IJNS7_ILi128EEESA_NS7_ILi64EEEEEENS_10bfloat16_tEfNS_4arch4Sm90ELb1ELb0ELb0ELb0ELb1ELb1ELb0ELb0ELi2ELi1ELi2ELi2ELb0EEENS1_24CollectiveEpilogueBwdGQAISC_fSF_Li256ELb0ELb1EEENS1_25SingleTileBwdLPTSchedulerILb0ELi128ELb1EEEEEEEEEvNT_6ParamsE:
        /* <DEDUP_REMOVED lines=23> */
.L_x_6501:
[----:B------:R-:W-:Y:S05]  /*0170*/  BSYNC B0 ;  /* 0x0000000000007941 */ /* 0x000fea0003800000 */
.L_x_6500:
        /* <DEDUP_REMOVED lines=34> */
.L_x_6502:
        /* <DEDUP_REMOVED lines=22> */
.L_x_6503:
        /* <DEDUP_REMOVED lines=9> */
.L_x_6506:
        /* <DEDUP_REMOVED lines=32> */
.L_x_6507:
[----:B------:R-:W-:Y:S01]  /*0790*/  ULDC UR7, c[0x0][0x8cc] ;  /* 0x0002330000077ab9 */ /* 0x000fe20000000800 */
[----:B------:R-:W-:Y:S01]  /*07a0*/  UMOV UR38, UR10 ;  /* 0x0000000a00267c82 */ /* 0x000fe20008000000 */
[----:B------:R-:W-:-:S11]  /*07b0*/  UISETP.NE.AND UP0, UPT, UR7, 0x1, UPT ;  /* 0x000000010700788c */ /* 0x000fd6000bf05270 */
[----:B------:R-:W-:Y:S02]  /*07c0*/  @UP0 ULDC.64 UR8, c[0x0][0x8d0] ;  /* 0x0002340000080ab9 */ /* 0x000fe40000000a00 */
[----:B------:R-:W-:-:S04]  /*07d0*/  UIMAD.WIDE.U32 UR4, UR10, UR8, URZ ;  /* 0x000000080a0472a5 */ /* 0x000fc8000f8e003f */
[----:B------:R-:W-:-:S04]  /*07e0*/  @UP0 USHF.R.U32.HI UR38, URZ, UR9, UR5 ;  /* 0x000000093f260299 */ /* 0x000fc80008011605 */
[----:B------:R-:W-:-:S12]  /*07f0*/  UIMAD UR4, UR38, UR7, URZ ;  /* 0x00000007260472a4 */ /* 0x000fd8000f8e023f */
.L_x_6508:
        /* <DEDUP_REMOVED lines=42> */
[----:B------:R-:W-:Y:S01]  /*0aa0*/  CS2R R192, SRZ ;  /* 0x0000000000c07805 */ /* 0x000fe2000001ff00 */
[----:B------:R-:W-:Y:S01]  /*0ab0*/  VIADD R18, R18, 0x7f ;  /* 0x0000007f12127836 */ /* 0x000fe20000000000 */
[----:B------:R-:W-:-:S02]  /*0ac0*/  CS2R R194, SRZ ;  /* 0x0000000000c27805 */ /* 0x000fc4000001ff00 */
[----:B------:R-:W-:Y:S02]  /*0ad0*/  CS2R R196, SRZ ;  /* 0x0000000000c47805 */ /* 0x000fe4000001ff00 */
[----:B------:R-:W-:Y:S02]  /*0ae0*/  CS2R R198, SRZ ;  /* 0x0000000000c67805 */ /* 0x000fe4000001ff00 */
[----:B------:R-:W-:Y:S02]  /*0af0*/  CS2R R200, SRZ ;  /* 0x0000000000c87805 */ /* 0x000fe4000001ff00 */
[----:B------:R-:W-:Y:S02]  /*0b00*/  CS2R R202, SRZ ;  /* 0x0000000000ca7805 */ /* 0x000fe4000001ff00 */
[----:B--2---:R-:W-:Y:S02]  /*0b10*/  IADD3 R0, R0, -UR4, -R3 ;  /* 0x8000000400007c10 */ /* 0x004fe4000fffe803 */
[----:B------:R-:W-:-:S02]  /*0b20*/  CS2R R204, SRZ ;  /* 0x0000000000cc7805 */ /* 0x000fc4000001ff00 */
[----:B------:R-:W-:Y:S02]  /*0b30*/  CS2R R206, SRZ ;  /* 0x0000000000ce7805 */ /* 0x000fe4000001ff00 */
[----:B------:R-:W-:Y:S02]  /*0b40*/  CS2R R208, SRZ ;  /* 0x0000000000d07805 */ /* 0x000fe4000001ff00 */
[----:B------:R-:W-:Y:S02]  /*0b50*/  SHF.R.S32.HI R3, RZ, 0x1f, R0 ;  /* 0x0000001fff037819 */ /* 0x000fe40000011400 */
[----:B------:R-:W-:Y:S02]  /*0b60*/  CS2R R210, SRZ ;  /* 0x0000000000d27805 */ /* 0x000fe4000001ff00 */
[----:B------:R-:W-:Y:S02]  /*0b70*/  CS2R R212, SRZ ;  /* 0x0000000000d47805 */ /* 0x000fe4000001ff00 */
[----:B------:R-:W-:-:S02]  /*0b80*/  CS2R R214, SRZ ;  /* 0x0000000000d67805 */ /* 0x000fc4000001ff00 */
        /* <DEDUP_REMOVED lines=30> */
.L_x_6512:
        /* <DEDUP_REMOVED lines=15> */
.L_x_6511:
        /* <DEDUP_REMOVED lines=22> */
.L_x_6514:
        /* <DEDUP_REMOVED lines=15> */
.L_x_6513:
[----:B------:R-:W-:Y:S01]  /*10b0*/  SHF.R.S32.HI R6, RZ, 0x1f, R17 ;  /* 0x0000001fff067819 */ /* 0x000fe20000011411 */
[----:B------:R-:W-:-:S03]  /*10c0*/  UMOV UR4, 0xffffffff ;  /* 0xffffffff00047882 */ /* 0x000fc60000000000 */
[----:B------:R-:W-:-:S04]  /*10d0*/  LEA.HI R0, R6, R17, RZ, 0x7 ;  /* 0x0000001106007211 */ /* 0x000fc800078f38ff */
[----:B------:R-:W-:Y:S01]  /*10e0*/  SHF.R.S32.HI R13, RZ, 0x7, R0 ;  /* 0x00000007ff0d7819 */ /* 0x000fe20000011400 */
[----:B------:R-:W-:Y:S06]  /*10f0*/  BRA.DIV UR4, `(.L_x_6515) ;  /* 0x000000c204547947 */ /* 0x000fec000b800000 */
[----:B------:R1:W2:Y:S02]  /*1100*/  SHFL.IDX PT, R14, R13, RZ, 0x1f ;  /* 0x00001fff0d0e7589 */ /* 0x0002a400000e0000 */
.L_x_6631:
        /* <DEDUP_REMOVED lines=14> */
[----:B---3--:R-:W-:Y:S01]  /*11f0*/  IMAD.IADD R18, R18, 0x1, -R10 ;  /* 0x0000000112127824 */ /* 0x008fe200078e0a0a */
[----:B----4-:R-:W-:Y:S06]  /*1200*/  @P0 BRA `(.L_x_6516) ;  /* 0x0000000000080947 */ /* 0x010fec0003800000 */
[----:B------:R-:W3:Y:S02]  /*1210*/  SYNCS.PHASECHK.TRANS64.TRYWAIT P0, [R236+URZ+0x30c00], R11 ;  /* 0x030c000bec0075a7 */ /* 0x000ee4000800017f */
[----:B---3--:R-:W-:Y:S05]  /*1220*/  @!P0 BRA `(.L_x_6517) ;  /* 0x000000c000248947 */ /* 0x008fea0003800000 */
.L_x_6516:
[----:B--2---:R-:W-:Y:S01]  /*1230*/  LEA.HI R2, R14, R14, RZ, 0x1 ;  /* 0x0000000e0e027211 */ /* 0x004fe200078f08ff */
[----:B------:R-:W-:Y:S01]  /*1240*/  IMAD R18, R19, 0x80, R18 ;  /* 0x0000008013127824 */ /* 0x000fe200078e0212 */
[----:B------:R-:W-:Y:S01]  /*1250*/  SHF.R.U32.HI R4, RZ, 0x3, R3 ;  /* 0x00000003ff047819 */ /* 0x000fe20000011603 */
[----:B------:R-:W-:Y:S01]  /*1260*/  ULDC UR4, c[0x0][0x74c] ;  /* 0x0001d30000047ab9 */ /* 0x000fe20000000800 */
[----:B------:R-:W-:Y:S01]  /*1270*/  LOP3.LUT R3, R2, 0xffffe, RZ, 0xc0, !PT ;  /* 0x000ffffe02037812 */ /* 0x000fe200078ec0ff */
[----:B------:R-:W-:Y:S01]  /*1280*/  VIADD R18, R18, -UR4 ;  /* 0x8000000412127c36 */ /* 0x000fe20008000000 */
[----:B------:R-:W-:Y:S02]  /*1290*/  LOP3.LUT R8, R8, 0x7ffffe, RZ, 0xc0, !PT ;  /* 0x007ffffe08087812 */ /* 0x000fe400078ec0ff */
[----:B------:R-:W-:Y:S01]  /*12a0*/  LOP3.LUT R4, R7, R4, RZ, 0x3c, !PT ;  /* 0x0000000407047212 */ /* 0x000fe200078e3cff */
[----:B------:R-:W-:Y:S01]  /*12b0*/  IMAD.IADD R230, R14, 0x1, -R3 ;  /* 0x000000010ee67824 */ /* 0x000fe200078e0a03 */
[----:B------:R-:W-:Y:S01]  /*12c0*/  SHF.R.S32.HI R7, RZ, 0x1f, R18 ;  /* 0x0000001fff077819 */ /* 0x000fe20000011412 */
[----:B------:R-:W2:Y:S01]  /*12d0*/  LDL R3, [R1+0x44] ;  /* 0x0000440001037983 */ /* 0x000ea20000100800 */
[----:B------:R-:W-:-:S04]  /*12e0*/  IMAD.IADD R8, R9, 0x1, -R8 ;  /* 0x0000000109087824 */ /* 0x000fc800078e0a08 */
[----:B------:R-:W-:-:S04]  /*12f0*/  IMAD R9, R13, 0x10, R8 ;  /* 0x000000100d097824 */ /* 0x000fc800078e0208 */
[----:B------:R-:W-:-:S05]  /*1300*/  IMAD.U32 R2, R9, 0x200, R4 ;  /* 0x0000020009027824 */ /* 0x000fca00078e0004 */
[----:B------:R4:W-:Y:S01]  /*1310*/  STL [R1+0x38], R2 ;  /* 0x0000380201007387 */ /* 0x0009e20000100800 */
[----:B------:R-:W-:Y:S02]  /*1320*/  LEA.HI R7, R7, R18, RZ, 0x7 ;  /* 0x0000001207077211 */ /* 0x000fe400078f38ff */
[----:B----4-:R-:W-:-:S05]  /*1330*/  LOP3.LUT R2, R0, 0xffffff80, RZ, 0xc0, !PT ;  /* 0xffffff8000027812 */ /* 0x010fca00078ec0ff */
[----:B------:R-:W-:Y:S01]  /*1340*/  IMAD.IADD R8, R17, 0x1, -R2 ;  /* 0x0000000111087824 */ /* 0x000fe200078e0a02 */
[----:B------:R-:W-:-:S04]  /*1350*/  LEA.HI.SX32 R7, R7, 0x1, 0x19 ;  /* 0x0000000107077811 */ /* 0x000fc800078fcaff */
[----:B---3--:R-:W-:-:S04]  /*1360*/  SHF.R.S32.HI R11, RZ, 0x1f, R8 ;  /* 0x0000001fff0b7819 */ /* 0x008fc80000011408 */
        /* <DEDUP_REMOVED lines=45> */
[----:B---3--:R-:W-:Y:S05]  /*1640*/  @P0 BRA `(.L_x_6518) ;  /* 0x0000003c000c0947 */ /* 0x008fea0003800000 */
[----:B------:R-:W-:Y:S02]  /*1650*/  LEA.HI R8, R11, R8, RZ, 0x5 ;  /* 0x000000080b087211 */ /* 0x000fe400078f28ff */
[----:B------:R-:W-:Y:S02]  /*1660*/  CS2R R182, SRZ ;  /* 0x0000000000b67805 */ /* 0x000fe4000001ff00 */
[----:B------:R-:W-:Y:S01]  /*1670*/  LOP3.LUT R0, R5, 0xffffffe0, RZ, 0xc0, !PT ;  /* 0xffffffe005007812 */ /* 0x000fe200078ec0ff */
[----:B------:R-:W-:Y:S01]  /*1680*/  IMAD R5, R19, -0x80, R10 ;  /* 0xffffff8013057824 */ /* 0x000fe200078e020a */
[----:B------:R-:W-:Y:S02]  /*1690*/  LEA.HI R4, R13, R13, RZ, 0x1 ;  /* 0x0000000d0d047211 */ /* 0x000fe400078f08ff */
[----:B------:R-:W-:Y:S02]  /*16a0*/  CS2R R180, SRZ ;  /* 0x0000000000b47805 */ /* 0x000fe4000001ff00 */
[----:B------:R-:W-:Y:S01]  /*16b0*/  SHF.R.S32.HI R8, RZ, 0x5, R8 ;  /* 0x00000005ff087819 */ /* 0x000fe20000011408 */
[----:B------:R-:W-:Y:S01]  /*16c0*/  IMAD.IADD R0, R17, 0x1, -R0 ;  /* 0x0000000111007824 */ /* 0x000fe200078e0a00 */
        /* <DEDUP_REMOVED lines=22> */
[----:B------:R-:W-:Y:S02]  /*1830*/  LOP3.LUT R9, R9, 0xfffffff8, RZ, 0xc0, !PT ;  /* 0xfffffff809097812 */ /* 0x000fe400078ec0ff */
[----:B------:R-:W-:Y:S02]  /*1840*/  CS2R R160, SRZ ;  /* 0x0000000000a07805 */ /* 0x000fe4000001ff00 */
[----:B------:R-:W-:Y:S01]  /*1850*/  LOP3.LUT R14, R6, 0xfffffffc, RZ, 0xc0, !PT ;  /* 0xfffffffc060e7812 */ /* 0x000fe200078ec0ff */
[----:B------:R-:W-:Y:S01]  /*1860*/  VIADD R6, R4, 0x8 ;  /* 0x0000000804067836 */ /* 0x000fe20000000000 */
[----:B------:R-:W-:Y:S02]  /*1870*/  LEA.HI R7, R7, R0, RZ, 0x4 ;  /* 0x0000000007077211 */ /* 0x000fe400078f20ff */
[----:B------:R-:W-:-:S02]  /*1880*/  CS2R R158, SRZ ;  /* 0x00000000009e7805 */ /* 0x000fc4000001ff00 */
        /* <DEDUP_REMOVED lines=11> */
[----:B------:R-:W-:Y:S02]  /*1940*/  CS2R R156, SRZ ;  /* 0x00000000009c7805 */ /* 0x000fe4000001ff00 */
[----:B------:R-:W-:Y:S01]  /*1950*/  LEA.HI R17, R14, R14, RZ, 0x1 ;  /* 0x0000000e0e117211 */ /* 0x000fe200078f08ff */
[----:B------:R-:W-:Y:S01]  /*1960*/  IMAD.IADD R9, R6, 0x1, -R9 ;  /* 0x0000000106097824 */ /* 0x000fe200078e0a09 */
[----:B------:R-:W-:Y:S01]  /*1970*/  LEA.HI R6, R12, R12, RZ, 0x1 ;  /* 0x0000000c0c067211 */ /* 0x000fe200078f08ff */
[----:B------:R-:W-:Y:S01]  /*1980*/  IMAD.IADD R5, R4, 0x1, -R5 ;  /* 0x0000000104057824 */ /* 0x000fe200078e0a05 */
[--C-:B------:R-:W-:Y:S02]  /*1990*/  SHF.R.S32.HI R4, RZ, 0x1, R10.reuse ;  /* 0x00000001ff047819 */ /* 0x100fe4000001140a */
[----:B------:R-:W-:Y:S02]  /*19a0*/  CS2R R154, SRZ ;  /* 0x00000000009a7805 */ /* 0x000fe4000001ff00 */
[----:B------:R-:W-:Y:S01]  /*19b0*/  SHF.R.S32.HI R11, RZ, 0x1f, R10 ;  /* 0x0000001fff0b7819 */ /* 0x000fe2000001140a */
[----:B------:R-:W-:Y:S01]  /*19c0*/  IMAD R5, R0, 0x8, R5 ;  /* 0x0000000800057824 */ /* 0x000fe200078e0205 */
[----:B------:R-:W-:-:S02]  /*19d0*/  LOP3.LUT R13, R6, 0xfffffffe, RZ, 0xc0, !PT ;  /* 0xfffffffe060d7812 */ /* 0x000fc400078ec0ff */
[----:B------:R-:W-:Y:S02]  /*19e0*/  CS2R R152, SRZ ;  /* 0x0000000000987805 */ /* 0x000fe4000001ff00 */
[--C-:B------:R-:W-:Y:S02]  /*19f0*/  SHF.R.S32.HI R10, RZ, 0x1, R6.reuse ;  /* 0x00000001ff0a7819 */ /* 0x100fe40000011406 */
[----:B------:R-:W-:Y:S02]  /*1a00*/  CS2R R214, SRZ ;  /* 0x0000000000d67805 */ /* 0x000fe4000001ff00 */
[----:B------:R-:W-:Y:S01]  /*1a10*/  SHF.R.S32.HI R15, RZ, 0x1f, R6 ;  /* 0x0000001fff0f7819 */ /* 0x000fe20000011406 */
[----:B------:R-:W-:Y:S01]  /*1a20*/  IMAD.IADD R13, R12, 0x1, -R13 ;  /* 0x000000010c0d7824 */ /* 0x000fe200078e0a0d */
[--C-:B------:R-:W-:Y:S01]  /*1a30*/  SHF.R.S32.HI R6, RZ, 0x1, R17.reuse ;  /* 0x00000001ff067819 */ /* 0x100fe20000011411 */
[----:B------:R1:W-:Y:S01]  /*1a40*/  STL [R1+0x14], R5 ;  /* 0x0000140501007387 */ /* 0x0003e20000100800 */
[----:B------:R-:W-:-:S02]  /*1a50*/  SHF.R.S32.HI R19, RZ, 0x1f, R17 ;  /* 0x0000001fff137819 */ /* 0x000fc40000011411 */
[----:B------:R-:W-:Y:S02]  /*1a60*/  CS2R R212, SRZ ;  /* 0x0000000000d47805 */ /* 0x000fe4000001ff00 */
[----:B------:R-:W-:Y:S02]  /*1a70*/  LEA.HI R11, R11, R4, RZ, 0x4 ;  /* 0x000000040b0b7211 */ /* 0x000fe400078f20ff */
[----:B------:R-:W-:Y:S02]  /*1a80*/  CS2R R210, SRZ ;  /* 0x0000000000d27805 */ /* 0x000fe4000001ff00 */
[----:B------:R-:W-:Y:S02]  /*1a90*/  LEA.HI R15, R15, R10, RZ, 0x4 ;  /* 0x0000000a0f0f7211 */ /* 0x000fe400078f20ff */
[----:B------:R-:W-:Y:S02]  /*1aa0*/  CS2R R208, SRZ ;  /* 0x0000000000d07805 */ /* 0x000fe4000001ff00 */
[----:B------:R-:W-:-:S02]  /*1ab0*/  LEA.HI R19, R19, R6, RZ, 0x4 ;  /* 0x0000000613137211 */ /* 0x000fc400078f20ff */
[----:B------:R-:W-:Y:S02]  /*1ac0*/  CS2R R206, SRZ ;  /* 0x0000000000ce7805 */ /* 0x000fe4000001ff00 */
[----:B------:R-:W-:Y:S02]  /*1ad0*/  LOP3.LUT R11, R11, 0x1ffffff0, RZ, 0xc0, !PT ;  /* 0x1ffffff00b0b7812 */ /* 0x000fe400078ec0ff */
[----:B------:R-:W-:Y:S02]  /*1ae0*/  CS2R R204, SRZ ;  /* 0x0000000000cc7805 */ /* 0x000fe4000001ff00 */
        /* <DEDUP_REMOVED lines=25> */
.L_x_6529:
[----:B---3--:R-:W2:Y:S02]  /*1c80*/  LDL R5, [R1+0x18] ;  /* 0x0000180001057983 */ /* 0x008ea40000100800 */
[----:B--2---:R-:W-:-:S04]  /*1c90*/  LOP3.LUT R5, R5, 0x1, RZ, 0xfc, !PT ;  /* 0x0000000105057812 */ /* 0x004fc800078efcff */
[----:B------:R-:W-:-:S13]  /*1ca0*/  ISETP.NE.AND P0, PT, R5, 0x3, PT ;  /* 0x000000030500780c */ /* 0x000fda0003f05270 */
[----:B------:R-:W-:Y:S05]  /*1cb0*/  @!P0 BRA `(.L_x_6519) ;  /* 0x0000000000048947 */ /* 0x000fea0003800000 */
[----:B------:R-:W-:Y:S01]  /*1cc0*/  BPT.TRAP 0x1 ;  /* 0x000000040000795c */ /* 0x000fe20000300000 */
.L_x_6519:
[----:B------:R-:W-:Y:S01]  /*1cd0*/  IMAD R6, R0, 0x8, R236 ;  /* 0x0000000800067824 */ /* 0x000fe200078e02ec */
[----:B------:R-:W-:-:S04]  /*1ce0*/  SHF.L.U32 R17, R4, 0x1f, RZ ;  /* 0x0000001f04117819 */ /* 0x000fc800000006ff */
[----:B------:R1:W2:Y:S01]  /*1cf0*/  SYNCS.PHASECHK.TRANS64.TRYWAIT P1, [R6+URZ+0x30c10], R17 ;  /* 0x030c1011060075a7 */ /* 0x0002a2000802017f */
[----:B------:R-:W-:Y:S05]  /*1d00*/  @!P0 BRA `(.L_x_6520) ;  /* 0x0000000000048947 */ /* 0x000fea0003800000 */
[----:B------:R-:W-:Y:S01]  /*1d10*/  BPT.TRAP 0x1 ;  /* 0x000000040000795c */ /* 0x000fe20000300000 */
.L_x_6520:
[----:B------:R-:W-:-:S05]  /*1d20*/  VIADD R5, R236, 0x10000 ;  /* 0x00010000ec057836 */ /* 0x000fca0000000000 */
[----:B------:R-:W-:-:S04]  /*1d30*/  SHF.R.U32.HI R5, RZ, 0x4, R5 ;  /* 0x00000004ff057819 */ /* 0x000fc80000011605 */
[----:B------:R-:W-:Y:S01]  /*1d40*/  LOP3.LUT R5, R5, 0x3fff, RZ, 0xc0, !PT ;  /* 0x00003fff05057812 */ /* 0x000fe200078ec0ff */
[----:B--2---:R-:W-:Y:S06]  /*1d50*/  @P1 BRA `(.L_x_6521) ;  /* 0x0000000000081947 */ /* 0x004fec0003800000 */
[----:B------:R-:W2:Y:S02]  /*1d60*/  SYNCS.PHASECHK.TRANS64.TRYWAIT P1, [R6+URZ+0x30c10], R17 ;  /* 0x030c1011060075a7 */ /* 0x000ea4000802017f */
[----:B--2---:R-:W-:Y:S05]  /*1d70*/  @!P1 BRA `(.L_x_6522) ;  /* 0x000000b400649947 */ /* 0x004fea0003800000 */
.L_x_6521:
        /* <DEDUP_REMOVED lines=64> */
.L_x_6523:
[----:B------:R1:W1:Y:S01]  /*2180*/  SYNCS.PHASECHK.TRANS64.TRYWAIT P1, [R6+URZ+0x30c30], R17 ;  /* 0x030c3011060075a7 */ /* 0x000262000802017f */
[----:B------:R-:W-:Y:S05]  /*2190*/  @!P0 BRA `(.L_x_6524) ;  /* 0x0000000000048947 */ /* 0x000fea0003800000 */
[----:B------:R-:W-:Y:S01]  /*21a0*/  BPT.TRAP 0x1 ;  /* 0x000000040000795c */ /* 0x000fe20000300000 */
.L_x_6524:
        /* <DEDUP_REMOVED lines=9> */
.L_x_6525:
        /* <DEDUP_REMOVED lines=62> */
[----:B------:R1:W3:Y:S01]  /*2620*/  MUFU.EX2 R217, R88 ;  /* 0x0000005800d97308 */ /* 0x0002e20000000800 */
        /* <DEDUP_REMOVED lines=78> */
[----:B------:R-:W4:Y:S01]  /*2b10*/  SHFL.IDX PT, R125, R10, R231, 0x1f ;  /* 0x00001fe70a7d7589 */ /* 0x000f2200000e0000 */
[----:B------:R-:W-:Y:S01]  /*2b20*/  ISETP.GT.AND P2, PT, R17, 0x20, PT ;  /* 0x000000201100780c */ /* 0x000fe20003f44270 */
[----:B--2---:R-:W-:Y:S01]  /*2b30*/  FFMA.FTZ R15, R97, UR10, -R89 ;  /* 0x0000000a610f7c23 */ /* 0x004fe20008010859 */
[C---:B------:R-:W-:Y:S01]  /*2b40*/  ISETP.GT.AND P3, PT, R17.reuse, 0x21, PT ;  /* 0x000000211100780c */ /* 0x040fe20003f64270 */
[----:B------:R-:W2:Y:S01]  /*2b50*/  SHFL.IDX PT, R97, R12, R235, 0x1f ;  /* 0x00001feb0c617589 */ /* 0x000ea200000e0000 */
[C---:B------:R-:W-:Y:S01]  /*2b60*/  ISETP.GT.AND P4, PT, R17.reuse, 0x28, PT ;  /* 0x000000281100780c */ /* 0x040fe20003f84270 */
[----:B------:R-:W5:Y:S01]  /*2b70*/  MUFU.EX2 R218, R218 ;  /* 0x000000da00da7308 */ /* 0x000f620000000800 */
[----:B------:R-:W-:-:S02]  /*2b80*/  ISETP.GT.AND P5, PT, R17, 0x29, PT ;  /* 0x000000291100780c */ /* 0x000fc40003fa4270 */
[C---:B------:R-:W-:Y:S02]  /*2b90*/  ISETP.GT.AND P6, PT, R17.reuse, 0x30, PT ;  /* 0x000000301100780c */ /* 0x040fe40003fc4270 */
[----:B------:R-:W-:Y:S02]  /*2ba0*/  ISETP.GT.AND P1, PT, R17, 0x31, PT ;  /* 0x000000311100780c */ /* 0x000fe40003f24270 */
        /* <DEDUP_REMOVED lines=8> */
[----:B------:R-:W5:Y:S01]  /*2c30*/  MUFU.EX2 R219, R219 ;  /* 0x000000db00db7308 */ /* 0x000f620000000800 */
[----:B------:R-:W-:Y:S01]  /*2c40*/  FSEL R115, R115, -INF , !P1 ;  /* 0xff80000073737808 */ /* 0x000fe20004800000 */
[----:B----4-:R-:W-:Y:S01]  /*2c50*/  FFMA.FTZ R133, R133, UR10, -R125 ;  /* 0x0000000a85857c23 */ /* 0x010fe2000801087d */
[----:B------:R-:W-:-:S02]  /*2c60*/  ISETP.GT.AND P2, PT, R17, 0x38, PT ;  /* 0x000000381100780c */ /* 0x000fc40003f44270 */
        /* <DEDUP_REMOVED lines=8> */
[----:B------:R-:W-:Y:S02]  /*2cf0*/  ISETP.GT.AND P1, PT, R17, 0x49, PT ;  /* 0x000000491100780c */ /* 0x000fe40003f24270 */
[----:B------:R-:W-:-:S02]  /*2d00*/  FSEL R118, R118, -INF , !P2 ;  /* 0xff80000076767808 */ /* 0x000fc40005000000 */
        /* <DEDUP_REMOVED lines=8> */
[----:B------:R-:W-:Y:S01]  /*2d90*/  MUFU.EX2 R221, R221 ;  /* 0x000000dd00dd7308 */ /* 0x000fe20000000800 */
[----:B------:R-:W-:Y:S01]  /*2da0*/  ISETP.GT.AND P3, PT, R17, 0x51, PT ;  /* 0x000000511100780c */ /* 0x000fe20003f64270 */
[----:B------:R-:W-:Y:S01]  /*2db0*/  FFMA.FTZ R127, R127, UR10, -R224 ;  /* 0x0000000a7f7f7c23 */ /* 0x000fe200080108e0 */
[----:B------:R-:W-:Y:S01]  /*2dc0*/  ISETP.GT.AND P4, PT, R17, 0x58, PT ;  /* 0x000000581100780c */ /* 0x000fe20003f84270 */
[----:B--2---:R-:W-:Y:S01]  /*2dd0*/  FFMA.FTZ R119, R119, UR10, -R109 ;  /* 0x0000000a77777c23 */ /* 0x004fe2000801086d */
[----:B------:R-:W-:-:S02]  /*2de0*/  ISETP.GT.AND P5, PT, R17, 0x59, PT ;  /* 0x000000591100780c */ /* 0x000fc40003fa4270 */
[C---:B------:R-:W-:Y:S01]  /*2df0*/  ISETP.GT.AND P6, PT, R17.reuse, 0x60, PT ;  /* 0x000000601100780c */ /* 0x040fe20003fc4270 */
[----:B------:R-:W-:Y:S01]  /*2e00*/  MUFU.EX2 R127, R127 ;  /* 0x0000007f007f7308 */ /* 0x000fe20000000800 */
[----:B------:R-:W-:Y:S02]  /*2e10*/  ISETP.GT.AND P1, PT, R17, 0x61, PT ;  /* 0x000000611100780c */ /* 0x000fe40003f24270 */
[----:B------:R-:W-:Y:S02]  /*2e20*/  FSEL R130, R130, -INF , !P2 ;  /* 0xff80000082827808 */ /* 0x000fe40005000000 */
[----:B------:R-:W-:Y:S02]  /*2e30*/  FSEL R131, R131, -INF , !P3 ;  /* 0xff80000083837808 */ /* 0x000fe40005800000 */
[----:B------:R-:W-:Y:S01]  /*2e40*/  FSEL R134, R134, -INF , !P4 ;  /* 0xff80000086867808 */ /* 0x000fe20006000000 */
[----:B------:R-:W-:Y:S01]  /*2e50*/  MUFU.EX2 R15, R15 ;  /* 0x0000000f000f7308 */ /* 0x000fe20000000800 */
[----:B------:R-:W-:Y:S01]  /*2e60*/  FSEL R135, R135, -INF , !P5 ;  /* 0xff80000087877808 */ /* 0x000fe20006800000 */
[----:B------:R-:W-:Y:S01]  /*2e70*/  FFMA.FTZ R131, R131, UR10, -R226 ;  /* 0x0000000a83837c23 */ /* 0x000fe200080108e2 */
[----:B------:R-:W-:-:S02]  /*2e80*/  FSEL R138, R138, -INF , !P6 ;  /* 0xff8000008a8a7808 */ /* 0x000fc40007000000 */
[----:B------:R-:W-:Y:S01]  /*2e90*/  FSEL R139, R139, -INF , !P1 ;  /* 0xff8000008b8b7808 */ /* 0x000fe20004800000 */
[----:B------:R-:W-:Y:S01]  /*2ea0*/  FFMA.FTZ R135, R135, UR10, -R125 ;  /* 0x0000000a87877c23 */ /* 0x000fe2000801087d */
[C---:B------:R-:W-:Y:S01]  /*2eb0*/  ISETP.GT.AND P2, PT, R17.reuse, 0x68, PT ;  /* 0x000000681100780c */ /* 0x040fe20003f44270 */
[----:B------:R-:W-:Y:S01]  /*2ec0*/  MUFU.EX2 R123, R123 ;  /* 0x0000007b007b7308 */ /* 0x000fe20000000800 */
[C---:B------:R-:W-:Y:S02]  /*2ed0*/  ISETP.GT.AND P3, PT, R17.reuse, 0x69, PT ;  /* 0x000000691100780c */ /* 0x040fe40003f64270 */
[C---:B------:R-:W-:Y:S02]  /*2ee0*/  ISETP.GT.AND P4, PT, R17.reuse, 0x70, PT ;  /* 0x000000701100780c */ /* 0x040fe40003f84270 */
[C---:B------:R-:W-:Y:S02]  /*2ef0*/  ISETP.GT.AND P5, PT, R17.reuse, 0x71, PT ;  /* 0x000000711100780c */ /* 0x040fe40003fa4270 */
[C---:B------:R-:W-:Y:S01]  /*2f00*/  ISETP.GT.AND P6, PT, R17.reuse, 0x78, PT ;  /* 0x000000781100780c */ /* 0x040fe20003fc4270 */
[----:B------:R-:W-:Y:S01]  /*2f10*/  MUFU.EX2 R23, R23 ;  /* 0x0000001700177308 */ /* 0x000fe20000000800 */
[----:B------:R-:W-:Y:S01]  /*2f20*/  ISETP.GT.AND P1, PT, R17, 0x79, PT ;  /* 0x000000791100780c */ /* 0x000fe20003f24270 */
[--C-:B------:R-:W-:Y:S01]  /*2f30*/  FFMA.FTZ R17, R92, UR10, -R220.reuse ;  /* 0x0000000a5c117c23 */ /* 0x100fe200080108dc */
[----:B------:R-:W-:Y:S01]  /*2f40*/  FFMA.FTZ R220, R94, UR10, -R220 ;  /* 0x0000000a5edc7c23 */ /* 0x000fe200080108dc */
[----:B------:R2:W4:Y:S01]  /*2f50*/  SHFL.IDX PT, R92, R9, R231, 0x1f ;  /* 0x00001fe7095c7589 */ /* 0x00052200000e0000 */
[----:B------:R-:W-:-:S02]  /*2f60*/  FSEL R142, R142, -INF , !P2 ;  /* 0xff8000008e8e7808 */ /* 0x000fc40005000000 */
[----:B------:R-:W-:Y:S01]  /*2f70*/  FSEL R150, R150, -INF , !P6 ;  /* 0xff80000096967808 */ /* 0x000fe20007000000 */
[----:B------:R-:W-:Y:S02]  /*2f80*/  WARPGROUP.DEPBAR.LE gsb0, 0x0 ;  /* 0x00008000000079c5 */ /* 0x000fe40000010000 */
[----:B------:R-:W-:Y:S01]  /*2f90*/  WARPGROUP.ARRIVE ;  /* 0x00000000000079c5 */ /* 0x000fe20000000000 */
[----:B--2---:R-:W-:Y:S01]  /*2fa0*/  FFMA.FTZ R9, R96, UR10, -R222 ;  /* 0x0000000a60097c23 */ /* 0x004fe200080108de */
[----:B----4-:R-:W-:Y:S01]  /*2fb0*/  FFMA.FTZ R20, R101, UR10, -R92 ;  /* 0x0000000a65147c23 */ /* 0x010fe2000801085c */
[----:B------:R2:W4:Y:S01]  /*2fc0*/  SHFL.IDX PT, R96, R12, R19, 0x1f ;  /* 0x00001f130c607589 */ /* 0x00052200000e0000 */
[----:B------:R-:W-:Y:S01]  /*2fd0*/  FFMA.FTZ R222, R98, UR10, -R222 ;  /* 0x0000000a62de7c23 */ /* 0x000fe200080108de */
[----:B------:R-:W-:Y:S01]  /*2fe0*/  MUFU.EX2 R131, R131 ;  /* 0x0000008300837308 */ /* 0x000fe20000000800 */
[----:B------:R-:W-:Y:S01]  /*2ff0*/  HGMMA.64x128x16.F32.BF16 R24, gdesc[UR4], R24, gsb0 ;  /* 0x01e00000041879f0 */ /* 0x000fe20008001818 */
[----:B------:R-:W-:Y:S01]  /*3000*/  UIADD3 UR6, UR8, 0x6, URZ ;  /* 0x0000000608067890 */ /* 0x000fe2000fffe03f */
[----:B------:R-:W1:Y:S01]  /*3010*/  SHFL.IDX PT, R101, R12, R234, 0x1f ;  /* 0x00001fea0c657589 */ /* 0x000e6200000e0000 */
[----:B------:R-:W-:Y:S01]  /*3020*/  UIADD3 UR4, UR9, 0x6, URZ ;  /* 0x0000000609047890 */ /* 0x000fe2000fffe03f */
[----:B------:R-:W-:Y:S01]  /*3030*/  FSEL R151, R151, -INF , !P1 ;  /* 0xff80000097977808 */ /* 0x000fe20004800000 */
[----:B------:R-:W-:Y:S01]  /*3040*/  UMOV UR7, 0x40000040 ;  /* 0x4000004000077882 */ /* 0x000fe20000000000 */
[----:B------:R-:W-:Y:S01]  /*3050*/  UMOV UR5, 0x40000040 ;  /* 0x4000004000057882 */ /* 0x000fe20000000000 */
[----:B--2---:R-:W-:Y:S01]  /*3060*/  FFMA.FTZ R19, R100, UR10, -R90 ;  /* 0x0000000a64137c23 */ /* 0x004fe2000801085a */
[----:B------:R-:W-:Y:S01]  /*3070*/  SHFL.IDX PT, R98, R12, R233, 0x1f ;  /* 0x00001fe90c627589 */ /* 0x000fe200000e0000 */
[----:B------:R-:W-:Y:S03]  /*3080*/  MUFU.EX2 R17, R17 ;  /* 0x0000001100117308 */ /* 0x000fe60000000800 */
[----:B------:R-:W2:Y:S05]  /*3090*/  SHFL.IDX PT, R100, R12, R237, 0x1f ;  /* 0x00001fed0c647589 */ /* 0x000eaa00000e0000 */
[----:B------:R-:W-:Y:S01]  /*30a0*/  MUFU.EX2 R220, R220 ;  /* 0x000000dc00dc7308 */ /* 0x000fe20000000800 */
[--C-:B----4-:R-:W-:Y:S01]  /*30b0*/  FFMA.FTZ R22, R105, UR10, -R96.reuse ;  /* 0x0000000a69167c23 */ /* 0x110fe20008010860 */
[----:B------:R-:W-:Y:S01]  /*30c0*/  FFMA.FTZ R107, R107, UR10, -R96 ;  /* 0x0000000a6b6b7c23 */ /* 0x000fe20008010860 */
[----:B------:R-:W-:-:S02]  /*30d0*/  FFMA.FTZ R96, R129, UR10, -R226 ;  /* 0x0000000a81607c23 */ /* 0x000fc400080108e2 */
[----:B------:R-:W4:Y:S01]  /*30e0*/  SHFL.IDX PT, R129, R11, R8, 0x1f ;  /* 0x00001f080b817589 */ /* 0x000f2200000e0000 */
[--C-:B-1----:R-:W-:Y:S02]  /*30f0*/  FFMA.FTZ R114, R114, UR10, -R101.reuse ;  /* 0x0000000a72727c23 */ /* 0x102fe40008010865 */
[----:B------:R-:W-:Y:S08]  /*3100*/  MUFU.EX2 R9, R9 ;  /* 0x0000000900097308 */ /* 0x000ff00000000800 */
[----:B------:R-:W-:Y:S01]  /*3110*/  MUFU.EX2 R96, R96 ;  /* 0x0000006000607308 */ /* 0x000fe20000000800 */
[--C-:B--2---:R-:W-:Y:S01]  /*3120*/  FFMA.FTZ R88, R108, UR10, -R100.reuse ;  /* 0x0000000a6c587c23 */ /* 0x104fe20008010864 */
[----:B------:R-:W-:Y:S01]  /*3130*/  FFMA.FTZ R110, R110, UR10, -R100 ;  /* 0x0000000a6e6e7c23 */ /* 0x000fe20008010864 */
[----:B------:R1:W2:Y:S05]  /*3140*/  SHFL.IDX PT, R108, R12, R232, 0x1f ;  /* 0x00001fe80c6c7589 */ /* 0x0002aa00000e0000 */
[----:B------:R-:W-:Y:S01]  /*3150*/  MUFU.EX2 R19, R19 ;  /* 0x0000001300137308 */ /* 0x000fe20000000800 */
[----:B-1----:R-:W-:Y:S01]  /*3160*/  FFMA.FTZ R12, R112, UR10, -R101 ;  /* 0x0000000a700c7c23 */ /* 0x002fe20008010865 */
[----:B------:R-:W-:Y:S01]  /*3170*/  FFMA.FTZ R112, R99, UR10, -R89 ;  /* 0x0000000a63707c23 */ /* 0x000fe20008010859 */
[----:B------:R-:W-:Y:S01]  /*3180*/  FFMA.FTZ R89, R113, UR10, -R98 ;  /* 0x0000000a71597c23 */ /* 0x000fe20008010862 */
[--C-:B----4-:R-:W-:Y:S01]  /*3190*/  FFMA.FTZ R100, R136, UR10, -R129.reuse ;  /* 0x0000000a88647c23 */ /* 0x110fe20008010881 */
[----:B------:R-:W1:Y:S01]  /*31a0*/  SHFL.IDX PT, R113, R10, R8, 0x1f ;  /* 0x00001f080a717589 */ /* 0x000e6200000e0000 */
[----:B------:R-:W-:-:S02]  /*31b0*/  FFMA.FTZ R138, R138, UR10, -R129 ;  /* 0x0000000a8a8a7c23 */ /* 0x000fc40008010881 */
[----:B------:R-:W-:Y:S01]  /*31c0*/  MUFU.EX2 R20, R20 ;  /* 0x0000001400147308 */ /* 0x000fe20000000800 */
[----:B------:R-:W4:Y:S01]  /*31d0*/  SHFL.IDX PT, R136, R11, R234, 0x1f ;  /* 0x00001fea0b887589 */ /* 0x000f2200000e0000 */
[----:B--2---:R-:W-:Y:S01]  /*31e0*/  FFMA.FTZ R91, R116, UR10, -R108 ;  /* 0x0000000a745b7c23 */ /* 0x004fe2000801086c */
[----:B------:R-:W-:Y:S01]  /*31f0*/  FFMA.FTZ R116, R102, UR10, -R90 ;  /* 0x0000000a66747c23 */ /* 0x000fe2000801085a */
[----:B------:R-:W-:Y:S01]  /*3200*/  FFMA.FTZ R118, R118, UR10, -R108 ;  /* 0x0000000a76767c23 */ /* 0x000fe2000801086c */
[----:B------:R-:W-:-:S03]  /*3210*/  FSEL R108, R143, -INF , !P3 ;  /* 0xff8000008f6c7808 */ /* 0x000fc60005800000 */
[----:B------:R2:W-:Y:S08]  /*3220*/  MUFU.EX2 R90, R91 ;  /* 0x0000005b005a7308 */ /* 0x0005f00000000800 */
[----:B------:R-:W-:Y:S01]  /*3230*/  MUFU.EX2 R222, R222 ;  /* 0x000000de00de7308 */ /* 0x000fe20000000800 */
[----:B--2---:R-:W-:Y:S01]  /*3240*/  FFMA.FTZ R91, R117, UR10, -R109 ;  /* 0x0000000a755b7c23 */ /* 0x004fe2000801086d */
[--C-:B-1----:R-:W-:Y:S01]  /*3250*/  FFMA.FTZ R93, R120, UR10, -R113.reuse ;  /* 0x0000000a785d7c23 */ /* 0x102fe20008010871 */
[----:B------:R-:W-:Y:S01]  /*3260*/  FFMA.FTZ R120, R103, UR10, -R92 ;  /* 0x0000000a67787c23 */ /* 0x000fe2000801085c */
[----:B------:R-:W1:Y:S01]  /*3270*/  SHFL.IDX PT, R117, R10, R237, 0x1f ;  /* 0x00001fed0a757589 */ /* 0x000e6200000e0000 */
[----:B------:R-:W-:Y:S01]  /*3280*/  FFMA.FTZ R122, R122, UR10, -R113 ;  /* 0x0000000a7a7a7c23 */ /* 0x000fe20008010871 */
[----:B----4-:R-:W-:-:S02]  /*3290*/  FFMA.FTZ R102, R144, UR10, -R136 ;  /* 0x0000000a90667c23 */ /* 0x010fc40008010888 */
[----:B------:R2:W-:Y:S08]  /*32a0*/  MUFU.EX2 R92, R93 ;  /* 0x0000005d005c7308 */ /* 0x0005f00000000800 */
        /* <DEDUP_REMOVED lines=8> */
[----:B------:R-:W4:Y:S01]  /*3330*/  MUFU.EX2 R126, R126 ;  /* 0x0000007e007e7308 */ /* 0x000f220000000800 */
[--C-:B--2---:R-:W-:Y:S01]  /*3340*/  FFMA.FTZ R10, R128, UR10, -R121.reuse ;  /* 0x0000000a800a7c23 */ /* 0x104fe20008010879 */
[----:B------:R-:W-:Y:S01]  /*3350*/  FFMA.FTZ R130, R130, UR10, -R121 ;  /* 0x0000000a82827c23 */ /* 0x000fe20008010879 */
[----:B------:R2:W3:Y:S05]  /*3360*/  SHFL.IDX PT, R128, R11, R104, 0x1f ;  /* 0x00001f680b807589 */ /* 0x0004ea00000e0000 */
[----:B------:R-:W4:Y:S01]  /*3370*/  MUFU.EX2 R94, R94 ;  /* 0x0000005e005e7308 */ /* 0x000f220000000800 */
[--C-:B-1----:R-:W-:Y:S01]  /*3380*/  FFMA.FTZ R132, R132, UR10, -R124.reuse ;  /* 0x0000000a84847c23 */ /* 0x102fe2000801087c */
[----:B------:R-:W-:Y:S01]  /*3390*/  FFMA.FTZ R134, R134, UR10, -R124 ;  /* 0x0000000a86867c23 */ /* 0x000fe2000801087c */
[----:B------:R-:W-:-:S05]  /*33a0*/  FSEL R124, R147, -INF , !P5 ;  /* 0xff800000937c7808 */ /* 0x000fca0006800000 */
[----:B------:R-:W1:Y:S01]  /*33b0*/  MUFU.EX2 R130, R130 ;  /* 0x0000008200827308 */ /* 0x000e620000000800 */
[--C-:B--2---:R-:W-:Y:S01]  /*33c0*/  FFMA.FTZ R104, R148, UR10, -R225.reuse ;  /* 0x0000000a94687c23 */ /* 0x104fe200080108e1 */
[----:B------:R-:W-:Y:S01]  /*33d0*/  FFMA.FTZ R225, R150, UR10, -R225 ;  /* 0x0000000a96e17c23 */ /* 0x000fe200080108e1 */
[----:B------:R-:W-:Y:S02]  /*33e0*/  WARPGROUP.DEPBAR.LE gsb0, 0x0 ;  /* 0x00008000000079c5 */ /* 0x000fe40000010000 */
[----:B------:R-:W-:-:S03]  /*33f0*/  WARPGROUP.ARRIVE ;  /* 0x00000000000079c5 */ /* 0x000fc60000000000 */
[----:B------:R2:W-:Y:S03]  /*3400*/  MUFU.EX2 R97, R132 ;  /* 0x0000008400617308 */ /* 0x0005e60000000800 */
[----:B------:R-:W-:Y:S01]  /*3410*/  HGMMA.64x128x16.F32.BF16 R24, gdesc[UR4], R24, gsb0 ;  /* 0x01e00000041879f0 */ /* 0x000fe20008001818 */
[--C-:B---3--:R-:W-:Y:S01]  /*3420*/  FFMA.FTZ R99, R137, UR10, -R128.reuse ;  /* 0x0000000a89637c23 */ /* 0x108fe20008010880 */
[----:B------:R-:W-:Y:S01]  /*3430*/  R2UR UR4, R13 ;  /* 0x000000000d0472ca */ /* 0x000fe200000e0000 */
[----:B------:R-:W3:Y:S01]  /*3440*/  SHFL.IDX PT, R137, R11, R233, 0x1f ;  /* 0x00001fe90b897589 */ /* 0x000ee200000e0000 */
[----:B------:R-:W-:Y:S01]  /*3450*/  FSEL R13, R146, -INF , !P4 ;  /* 0xff800000920d7808 */ /* 0x000fe20006000000 */
[----:B------:R-:W-:Y:S01]  /*3460*/  FFMA.FTZ R139, R139, UR10, -R128 ;  /* 0x0000000a8b8b7c23 */ /* 0x000fe20008010880 */
[----:B--2---:R-:W-:Y:S01]  /*3470*/  FFMA.FTZ R132, R115, UR10, -R98 ;  /* 0x0000000a73847c23 */ /* 0x004fe20008010862 */
[----:B------:R-:W-:Y:S01]  /*3480*/  MUFU.EX2 R120, R120 ;  /* 0x0000007800787308 */ /* 0x000fe20000000800 */
[----:B------:R-:W2:Y:S01]  /*3490*/  SHFL.IDX PT, R115, R11, R237, 0x1f ;  /* 0x00001fed0b737589 */ /* 0x000ea200000e0000 */
[----:B------:R-:W-:-:S06]  /*34a0*/  FFMA.FTZ R136, R13, UR10, -R136 ;  /* 0x0000000a0d887c23 */ /* 0x000fcc0008010888 */
[----:B------:R5:W-:Y:S08]  /*34b0*/  MUFU.EX2 R98, R133 ;  /* 0x0000008500627308 */ /* 0x000bf00000000800 */
[----:B------:R-:W-:Y:S01]  /*34c0*/  MUFU.EX2 R122, R122 ;  /* 0x0000007a007a7308 */ /* 0x000fe20000000800 */
[----:B-----5:R-:W5:Y:S01]  /*34d0*/  SHFL.IDX PT, R133, R11, R235, 0x1f ;  /* 0x00001feb0b857589 */ /* 0x020f6200000e0000 */
[--C-:B---3--:R-:W-:Y:S01]  /*34e0*/  FFMA.FTZ R103, R145, UR10, -R137.reuse ;  /* 0x0000000a91677c23 */ /* 0x108fe20008010889 */
[----:B------:R-:W-:-:S05]  /*34f0*/  FFMA.FTZ R137, R124, UR10, -R137 ;  /* 0x0000000a7c897c23 */ /* 0x000fca0008010889 */
[----:B------:R-:W-:Y:S01]  /*3500*/  MUFU.EX2 R134, R134 ;  /* 0x0000008600867308 */ /* 0x000fe20000000800 */
[--C-:B--2---:R-:W-:Y:S01]  /*3510*/  FFMA.FTZ R101, R140, UR10, -R115.reuse ;  /* 0x0000000a8c657c23 */ /* 0x104fe20008010873 */
[----:B------:R-:W-:Y:S01]  /*3520*/  FFMA.FTZ R115, R142, UR10, -R115 ;  /* 0x0000000a8e737c23 */ /* 0x000fe20008010873 */
[----:B------:R2:W3:Y:S05]  /*3530*/  SHFL.IDX PT, R140, R11, R231, 0x1f ;  /* 0x00001fe70b8c7589 */ /* 0x0004ea00000e0000 */
[----:B------:R-:W-:Y:S08]  /*3540*/  MUFU.EX2 R135, R135 ;  /* 0x0000008700877308 */ /* 0x000ff00000000800 */
[----:B--2---:R5:W2:Y:S08]  /*3550*/  MUFU.EX2 R11, R101 ;  /* 0x00000065000b7308 */ /* 0x004ab00000000800 */
[----:B------:R-:W-:Y:S01]  /*3560*/  MUFU.EX2 R138, R138 ;  /* 0x0000008a008a7308 */ /* 0x000fe20000000800 */
[----:B-----5:R-:W-:Y:S01]  /*3570*/  FFMA.FTZ R101, R141, UR10, -R133 ;  /* 0x0000000a8d657c23 */ /* 0x020fe20008010885 */
[----:B------:R-:W-:-:S02]  /*3580*/  VIADD R141, R8, 0x4 ;  /* 0x00000004088d7836 */ /* 0x000fc40000000000 */
[----:B------:R-:W-:Y:S01]  /*3590*/  FFMA.FTZ R133, R108, UR10, -R133 ;  /* 0x0000000a6c857c23 */ /* 0x000fe20008010885 */
[--C-:B---3--:R-:W-:Y:S01]  /*35a0*/  FFMA.FTZ R105, R149, UR10, -R140.reuse ;  /* 0x0000000a95697c23 */ /* 0x108fe2000801088c */
[----:B------:R-:W-:Y:S02]  /*35b0*/  FFMA.FTZ R140, R151, UR10, -R140 ;  /* 0x0000000a978c7c23 */ /* 0x000fe4000801088c */
[----:B------:R-:W3:Y:S08]  /*35c0*/  MUFU.EX2 R101, R101 ;  /* 0x0000006500657308 */ /* 0x000ef00000000800 */
        /* <DEDUP_REMOVED lines=10> */
[----:B------:R-:W3:Y:S01]  /*3670*/  MUFU.EX2 R139, R139 ;  /* 0x0000008b008b7308 */ /* 0x000ee20000000800 */
[----:B------:R-:W-:Y:S04]  /*3680*/  LDS R229, [R229+0x400] ;  /* 0x00040000e5e57984 */ /* 0x000fe80000000800 */
[----:B------:R-:W-:Y:S03]  /*3690*/  LDS R228, [R228+0x400] ;  /* 0x00040000e4e47984 */ /* 0x000fe60000000800 */
[----:B------:R-:W-:Y:S01]  /*36a0*/  MUFU.EX2 R91, R91 ;  /* 0x0000005b005b7308 */ /* 0x000fe20000000800 */
[----:B------:R-:W-:Y:S07]  /*36b0*/  LDS R227, [R227+0x400] ;  /* 0x00040000e3e37984 */ /* 0x000fee0000000800 */
[----:B------:R-:W3:Y:S08]  /*36c0*/  MUFU.EX2 R114, R114 ;  /* 0x0000007200727308 */ /* 0x000ef00000000800 */
[----:B------:R-:W3:Y:S08]  /*36d0*/  MUFU.EX2 R132, R132 ;  /* 0x0000008400847308 */ /* 0x000ef00000000800 */
[----:B------:R-:W3:Y:S01]  /*36e0*/  MUFU.EX2 R118, R118 ;  /* 0x0000007600767308 */ /* 0x000ee20000000800 */
[----:B-----5:R-:W5:Y:S07]  /*36f0*/  SHFL.IDX PT, R124, R14, R8, 0x1f ;  /* 0x00001f080e7c7589 */ /* 0x020f6e00000e0000 */
[----:B------:R-:W3:Y:S01]  /*3700*/  MUFU.EX2 R119, R119 ;  /* 0x0000007700777308 */ /* 0x000ee20000000800 */
[----:B------:R-:W4:Y:S04]  /*3710*/  SHFL.IDX PT, R113, R14, R235, 0x1f ;  /* 0x00001feb0e717589 */ /* 0x000f2800000e0000 */
[----:B------:R-:W1:Y:S03]  /*3720*/  SHFL.IDX PT, R121, R14, R141, 0x1f ;  /* 0x00001f8d0e797589 */ /* 0x000e6600000e0000 */
[----:B------:R-:W3:Y:S01]  /*3730*/  MUFU.EX2 R10, R10 ;  /* 0x0000000a000a7308 */ /* 0x000ee20000000800 */
[----:B------:R-:W2:Y:S04]  /*3740*/  SHFL.IDX PT, R13, R14, R232, 0x1f ;  /* 0x00001fe80e0d7589 */ /* 0x000ea800000e0000 */
[----:B------:R-:W3:Y:S03]  /*3750*/  SHFL.IDX PT, R117, R14, R237, 0x1f ;  /* 0x00001fed0e757589 */ /* 0x000ee600000e0000 */
[----:B------:R-:W3:Y:S01]  /*3760*/  MUFU.EX2 R100, R100 ;  /* 0x0000006400647308 */ /* 0x000ee20000000800 */
[----:B------:R-:W3:Y:S01]  /*3770*/  SHFL.IDX PT, R108, R14, R233, 0x1f ;  /* 0x00001fe90e6c7589 */ /* 0x000ee200000e0000 */
[--C-:B-----5:R-:W-:Y:S01]  /*3780*/  FADD.FTZ R24, R24, -R124.reuse ;  /* 0x8000007c18187221 */ /* 0x120fe20000010000 */
[----:B------:R-:W-:-:S02]  /*3790*/  FADD.FTZ R26, R26, -R124 ;  /* 0x8000007c1a1a7221 */ /* 0x000fc40000010000 */
[----:B------:R-:W5:Y:S03]  /*37a0*/  SHFL.IDX PT, R109, R14, R234, 0x1f ;  /* 0x00001fea0e6d7589 */ /* 0x000f6600000e0000 */
[----:B------:R-:W5:Y:S01]  /*37b0*/  MUFU.EX2 R99, R99 ;  /* 0x0000006300637308 */ /* 0x000f620000000800 */
[--C-:B----4-:R-:W-:Y:S01]  /*37c0*/  FADD.FTZ R29, R29, -R113.reuse ;  /* 0x800000711d1d7221 */ /* 0x110fe20000010000 */
[----:B------:R-:W-:Y:S01]  /*37d0*/  FADD.FTZ R31, R31, -R113 ;  /* 0x800000711f1f7221 */ /* 0x000fe20000010000 */
[----:B------:R-:W4:Y:S01]  /*37e0*/  SHFL.IDX PT, R124, R14, R231, 0x1f ;  /* 0x00001fe70e7c7589 */ /* 0x000f2200000e0000 */
[--C-:B-1----:R-:W-:Y:S01]  /*37f0*/  FADD.FTZ R25, R25, -R121.reuse ;  /* 0x8000007919197221 */ /* 0x102fe20000010000 */
[----:B------:R-:W-:Y:S02]  /*3800*/  FADD.FTZ R27, R27, -R121 ;  /* 0x800000791b1b7221 */ /* 0x000fe40000010000 */
[----:B------:R-:W1:Y:S01]  /*3810*/  SHFL.IDX PT, R113, R229, R141, 0x1f ;  /* 0x00001f8de5717589 */ /* 0x000e6200000e0000 */
[----:B------:R-:W1:Y:S01]  /*3820*/  MUFU.EX2 R115, R115 ;  /* 0x0000007300737308 */ /* 0x000e620000000800 */
[--C-:B--2---:R-:W-:Y:S01]  /*3830*/  FADD.FTZ R36, R36, -R13.reuse ;  /* 0x8000000d24247221 */ /* 0x104fe20000010000 */
[----:B------:R-:W-:Y:S01]  /*3840*/  FADD.FTZ R38, R38, -R13 ;  /* 0x8000000d26267221 */ /* 0x000fe20000010000 */
[----:B------:R-:W2:Y:S01]  /*3850*/  SHFL.IDX PT, R14, R229, R233, 0x1f ;  /* 0x00001fe9e50e7589 */ /* 0x000ea200000e0000 */
[--C-:B---3--:R-:W-:Y:S01]  /*3860*/  FADD.FTZ R28, R28, -R117.reuse ;  /* 0x800000751c1c7221 */ /* 0x108fe20000010000 */
[----:B------:R-:W-:-:S02]  /*3870*/  FADD.FTZ R30, R30, -R117 ;  /* 0x800000751e1e7221 */ /* 0x000fc40000010000 */
[----:B------:R-:W3:Y:S01]  /*3880*/  SHFL.IDX PT, R13, R229, R232, 0x1f ;  /* 0x00001fe8e50d7589 */ /* 0x000ee200000e0000 */
[----:B------:R-:W3:Y:S01]  /*3890*/  MUFU.EX2 R133, R133 ;  /* 0x0000008500857308 */ /* 0x000ee20000000800 */
[--C-:B------:R-:W-:Y:S01]  /*38a0*/  FADD.FTZ R33, R33, -R108.reuse ;  /* 0x8000006c21217221 */ /* 0x100fe20000010000 */
[----:B------:R-:W-:Y:S01]  /*38b0*/  FADD.FTZ R35, R35, -R108 ;  /* 0x8000006c23237221 */ /* 0x000fe20000010000 */
[----:B------:R-:W3:Y:S01]  /*38c0*/  SHFL.IDX PT, R117, R229, R237, 0x1f ;  /* 0x00001fede5757589 */ /* 0x000ee200000e0000 */
[--C-:B-----5:R-:W-:Y:S01]  /*38d0*/  FADD.FTZ R32, R32, -R109.reuse ;  /* 0x8000006d20207221 */ /* 0x120fe20000010000 */
[----:B------:R-:W-:Y:S02]  /*38e0*/  FADD.FTZ R34, R34, -R109 ;  /* 0x8000006d22227221 */ /* 0x000fe40000010000 */
[----:B------:R-:W5:Y:S01]  /*38f0*/  SHFL.IDX PT, R108, R229, R234, 0x1f ;  /* 0x00001feae56c7589 */ /* 0x000f6200000e0000 */
[----:B------:R-:W-:Y:S01]  /*3900*/  MUFU.EX2 R102, R102 ;  /* 0x0000006600667308 */ /* 0x000fe20000000800 */
[--C-:B----4-:R-:W-:Y:S01]  /*3910*/  FADD.FTZ R37, R37, -R124.reuse ;  /* 0x8000007c25257221 */ /* 0x110fe20000010000 */
[----:B------:R-:W-:Y:S01]  /*3920*/  FADD.FTZ R39, R39, -R124 ;  /* 0x8000007c27277221 */ /* 0x000fe20000010000 */
[----:B------:R-:W4:Y:S01]  /*3930*/  SHFL.IDX PT, R121, R229, R8, 0x1f ;  /* 0x00001f08e5797589 */ /* 0x000f2200000e0000 */
[--C-:B-1----:R-:W-:Y:S01]  /*3940*/  FADD.FTZ R41, R41, -R113.reuse ;  /* 0x8000007129297221 */ /* 0x102fe20000010000 */
[----:B------:R-:W-:-:S02]  /*3950*/  FADD.FTZ R43, R43, -R113 ;  /* 0x800000712b2b7221 */ /* 0x000fc40000010000 */
[----:B------:R-:W-:Y:S01]  /*3960*/  SHFL.IDX PT, R124, R228, R141, 0x1f ;  /* 0x00001f8de47c7589 */ /* 0x000fe200000e0000 */
[----:B------:R-:W1:Y:S01]  /*3970*/  MUFU.EX2 R103, R103 ;  /* 0x0000006700677308 */ /* 0x000e620000000800 */
[--C-:B--2---:R-:W-:Y:S01]  /*3980*/  FADD.FTZ R49, R49, -R14.reuse ;  /* 0x8000000e31317221 */ /* 0x104fe20000010000 */
[----:B------:R-:W-:Y:S01]  /*3990*/  FADD.FTZ R51, R51, -R14 ;  /* 0x8000000e33337221 */ /* 0x000fe20000010000 */
[----:B------:R2:W-:Y:S01]  /*39a0*/  SHFL.IDX PT, R113, R227, R141, 0x1f ;  /* 0x00001f8de3717589 */ /* 0x0005e200000e0000 */
[--C-:B---3--:R-:W-:Y:S01]  /*39b0*/  FADD.FTZ R52, R52, -R13.reuse ;  /* 0x8000000d34347221 */ /* 0x108fe20000010000 */
[----:B------:R-:W-:Y:S02]  /*39c0*/  FADD.FTZ R54, R54, -R13 ;  /* 0x8000000d36367221 */ /* 0x000fe40000010000 */
[----:B------:R-:W3:Y:S01]  /*39d0*/  SHFL.IDX PT, R109, R229, R235, 0x1f ;  /* 0x00001febe56d7589 */ /* 0x000ee200000e0000 */
[----:B------:R-:W-:Y:S01]  /*39e0*/  MUFU.EX2 R104, R104 ;  /* 0x0000006800687308 */ /* 0x000fe20000000800 */
[--C-:B------:R-:W-:Y:S01]  /*39f0*/  FADD.FTZ R44, R44, -R117.reuse ;  /* 0x800000752c2c7221 */ /* 0x100fe20000010000 */
[----:B------:R-:W-:Y:S01]  /*3a00*/  FADD.FTZ R46, R46, -R117 ;  /* 0x800000752e2e7221 */ /* 0x000fe20000010000 */
[----:B------:R-:W1:Y:S04]  /*3a10*/  SHFL.IDX PT, R13, R228, R235, 0x1f ;  /* 0x00001febe40d7589 */ /* 0x000e6800000e0000 */
[----:B--2---:R-:W2:Y:S01]  /*3a20*/  LDL R141, [R1+0x38] ;  /* 0x00003800018d7983 */ /* 0x004ea20000100800 */
[--C-:B-----5:R-:W-:Y:S01]  /*3a30*/  FADD.FTZ R48, R48, -R108.reuse ;  /* 0x8000006c30307221 */ /* 0x120fe20000010000 */
[----:B------:R-:W-:Y:S01]  /*3a40*/  FADD.FTZ R50, R50, -R108 ;  /* 0x8000006c32327221 */ /* 0x000fe20000010000 */
[----:B------:R-:W5:Y:S01]  /*3a50*/  MUFU.EX2 R105, R105 ;  /* 0x0000006900697308 */ /* 0x000f620000000800 */
[----:B------:R-:W5:Y:S01]  /*3a60*/  SHFL.IDX PT, R117, R228, R237, 0x1f ;  /* 0x00001fede4757589 */ /* 0x000f6200000e0000 */
[--C-:B----4-:R-:W-:Y:S01]  /*3a70*/  FADD.FTZ R40, R40, -R121.reuse ;  /* 0x8000007928287221 */ /* 0x110fe20000010000 */
[----:B------:R-:W-:-:S02]  /*3a80*/  FADD.FTZ R42, R42, -R121 ;  /* 0x800000792a2a7221 */ /* 0x000fc40000010000 */
[----:B------:R-:W-:Y:S04]  /*3a90*/  SHFL.IDX PT, R14, R228, R232, 0x1f ;  /* 0x00001fe8e40e7589 */ /* 0x000fe800000e0000 */
[----:B------:R-:W4:Y:S01]  /*3aa0*/  SHFL.IDX PT, R232, R227, R232, 0x1f ;  /* 0x00001fe8e3e87589 */ /* 0x000f2200000e0000 */
        /* <DEDUP_REMOVED lines=13> */
[----:B-1----:R-:W-:Y:S01]  /*3b80*/  FADD.FTZ R61, R61, -R13 ;  /* 0x8000000d3d3d7221 */ /* 0x002fe20000010000 */
[----:B-----5:R-:W-:Y:S01]  /*3b90*/  FADD.FTZ R62, R62, -R117 ;  /* 0x800000753e3e7221 */ /* 0x020fe20000010000 */
[----:B------:R-:W-:Y:S01]  /*3ba0*/  FADD.FTZ R13, R63, -R13 ;  /* 0x8000000d3f0d7221 */ /* 0x000fe20000010000 */
[----:B----4-:R-:W-:Y:S01]  /*3bb0*/  FADD.FTZ R128, R84, -R232 ;  /* 0x800000e854807221 */ /* 0x010fe20000010000 */
[----:B------:R-:W-:Y:S01]  /*3bc0*/  FMUL.FTZ R84, R217, R24 ;  /* 0x00000018d9547220 */ /* 0x000fe20000410000 */
[----:B------:R-:W-:Y:S01]  /*3bd0*/  FMUL.FTZ R25, R218, R25 ;  /* 0x00000019da197220 */ /* 0x000fe20000410000 */
[----:B------:R-:W-:Y:S01]  /*3be0*/  FMUL.FTZ R26, R216, R26 ;  /* 0x0000001ad81a7220 */ /* 0x000fe20000410000 */
[----:B------:R-:W-:Y:S01]  /*3bf0*/  FMUL.FTZ R27, R219, R27 ;  /* 0x0000001bdb1b7220 */ /* 0x000fe20000410000 */
[----:B------:R-:W-:Y:S01]  /*3c00*/  FMUL.FTZ R62, R126, R62 ;  /* 0x0000003e7e3e7220 */ /* 0x000fe20000410000 */
[----:B------:R-:W-:Y:S01]  /*3c10*/  FMUL.FTZ R13, R127, R13 ;  /* 0x0000000d7f0d7220 */ /* 0x000fe20000410000 */
[--C-:B------:R-:W-:Y:S01]  /*3c20*/  FADD.FTZ R57, R57, -R124.reuse ;  /* 0x8000007c39397221 */ /* 0x100fe20000010000 */
[----:B------:R-:W-:Y:S01]  /*3c30*/  FADD.FTZ R59, R59, -R124 ;  /* 0x8000007c3b3b7221 */ /* 0x000fe20000010000 */
[----:B------:R-:W-:Y:S01]  /*3c40*/  FADD.FTZ R60, R60, -R117 ;  /* 0x800000753c3c7221 */ /* 0x000fe20000010000 */
[----:B---3--:R-:W-:Y:S01]  /*3c50*/  FADD.FTZ R65, R65, -R108 ;  /* 0x8000006c41417221 */ /* 0x008fe20000010000 */
[----:B------:R-:W-:Y:S01]  /*3c60*/  FADD.FTZ R63, R68, -R14 ;  /* 0x8000000e443f7221 */ /* 0x000fe20000010000 */
[----:B------:R-:W1:Y:S01]  /*3c70*/  MUFU.EX2 R136, R136 ;  /* 0x0000008800887308 */ /* 0x000e620000000800 */
[----:B------:R-:W-:Y:S01]  /*3c80*/  FADD.FTZ R66, R66, -R109 ;  /* 0x8000006d42427221 */ /* 0x000fe20000010000 */
[----:B------:R-:W-:Y:S01]  /*3c90*/  FADD.FTZ R67, R67, -R108 ;  /* 0x8000006c43437221 */ /* 0x000fe20000010000 */
[----:B------:R-:W-:Y:S01]  /*3ca0*/  FADD.FTZ R14, R70, -R14 ;  /* 0x8000000e460e7221 */ /* 0x000fe20000010000 */
[----:B------:R-:W-:Y:S01]  /*3cb0*/  FADD.FTZ R117, R76, -R237 ;  /* 0x800000ed4c757221 */ /* 0x000fe20000010000 */
[----:B------:R-:W-:Y:S01]  /*3cc0*/  FADD.FTZ R124, R77, -R235 ;  /* 0x800000eb4d7c7221 */ /* 0x000fe20000010000 */
[----:B------:R-:W-:-:S02]  /*3cd0*/  FADD.FTZ R70, R69, -R228 ;  /* 0x800000e445467221 */ /* 0x000fc40000010000 */
[----:B------:R-:W3:Y:S01]  /*3ce0*/  MUFU.EX2 R137, R137 ;  /* 0x0000008900897308 */ /* 0x000ee20000000800 */
[----:B------:R-:W-:Y:S01]  /*3cf0*/  FADD.FTZ R228, R71, -R228 ;  /* 0x800000e447e47221 */ /* 0x000fe20000010000 */
[----:B------:R-:W-:Y:S01]  /*3d00*/  FADD.FTZ R129, R85, -R231 ;  /* 0x800000e755817221 */ /* 0x000fe20000010000 */
[----:B------:R-:W-:Y:S01]  /*3d10*/  F2FP.BF16.F32.PACK_AB R84, R25, R84 ;  /* 0x000000541954723e */ /* 0x000fe200000010ff */
[----:B------:R-:W-:-:S04]  /*3d20*/  FMUL.FTZ R25, R96, R65 ;  /* 0x0000004160197220 */ /* 0x000fc80000410000 */
[----:B------:R-:W4:Y:S01]  /*3d30*/  MUFU.EX2 R225, R225 ;  /* 0x000000e100e17308 */ /* 0x000f220000000800 */
        /* <DEDUP_REMOVED lines=86> */
[----:B---3--:R-:W-:Y:S01]  /*42a0*/  FMUL.FTZ R14, R137, R233 ;  /* 0x000000e9890e7220 */ /* 0x008fe20000410000 */
[----:B------:R-:W-:Y:S01]  /*42b0*/  F2FP.BF16.F32.PACK_AB R61, R26, R61 ;  /* 0x0000003d1a3d723e */ /* 0x000fe200000010ff */
[----:B------:R-:W-:Y:S01]  /*42c0*/  FMUL.FTZ R58, R104, R128 ;  /* 0x00000080683a7220 */ /* 0x000fe20000410000 */
[----:B------:R-:W-:Y:S01]  /*42d0*/  F2FP.BF16.F32.PACK_AB R76, R41, R40 ;  /* 0x00000028294c723e */ /* 0x000fe200000010ff */
[----:B----4-:R-:W-:Y:S01]  /*42e0*/  FMUL.FTZ R59, R225, R232 ;  /* 0x000000e8e13b7220 */ /* 0x010fe20000410000 */
[----:B------:R-:W-:Y:S01]  /*42f0*/  F2FP.BF16.F32.PACK_AB R77, R43, R42 ;  /* 0x0000002a2b4d723e */ /* 0x000fe200000010ff */
[----:B-----5:R-:W-:Y:S01]  /*4300*/  FMUL.FTZ R26, R140, R231 ;  /* 0x000000e78c1a7220 */ /* 0x020fe20000410000 */
        /* <DEDUP_REMOVED lines=167> */
.L_x_6527:
        /* <DEDUP_REMOVED lines=68> */
.L_x_6528:
        /* <DEDUP_REMOVED lines=12> */
.L_x_6518:
[----:B------:R-:W2:Y:S02]  /*5280*/  LDL R5, [R1+0x44] ;  /* 0x0000440001057983 */ /* 0x000ea40000100800 */
[----:B--2---:R-:W-:-:S13]  /*5290*/  ISETP.GE.AND P0, PT, R16, R5, PT ;  /* 0x000000051000720c */ /* 0x004fda0003f06270 */
[----:B------:R-:W-:Y:S05]  /*52a0*/  @P0 BRA `(.L_x_6530) ;  /* 0x0000003800580947 */ /* 0x000fea0003800000 */
[----:B------:R-:W2:Y:S01]  /*52b0*/  LDL.LU R15, [R1+0x28] ;  /* 0x00002800010f7983 */ /* 0x000ea20000300800 */
[----:B------:R-:W3:Y:S03]  /*52c0*/  LDC R21, c[0x0][0x290] ;  /* 0x0000a400ff157b82 */ /* 0x000ee60000000800 */
[----:B------:R-:W4:Y:S01]  /*52d0*/  LDL.LU R20, [R1+0x1c] ;  /* 0x00001c0001147983 */ /* 0x000f220000300800 */
[----:B------:R-:W-:-:S03]  /*52e0*/  ULOP3.LUT UR4, URZ, UR38, URZ, 0x33, !UPT ;  /* 0x000000263f047292 */ /* 0x000fc6000f8e333f */
[----:B------:R-:W5:Y:S01]  /*52f0*/  LDL.LU R22, [R1+0x18] ;  /* 0x0000180001167983 */ /* 0x000f620000300800 */
[----:B------:R-:W1:Y:S02]  /*5300*/  S2R R5, SR_TID.X ;  /* 0x0000000000057919 */ /* 0x000e640000002100 */
[----:B-1----:R-:W-:-:S05]  /*5310*/  VIADD R5, R5, 0xffffff80 ;  /* 0xffffff8005057836 */ /* 0x002fca0000000000 */
[----:B------:R-:W-:-:S04]  /*5320*/  SHF.R.S32.HI R6, RZ, 0x1f, R5 ;  /* 0x0000001fff067819 */ /* 0x000fc80000011405 */
[CC--:B------:R-:W-:Y:S02]  /*5330*/  LEA.HI R7, R6.reuse, R5.reuse, RZ, 0x5 ;  /* 0x0000000506077211 */ /* 0x0c0fe400078f28ff */
[----:B------:R-:W-:Y:S02]  /*5340*/  LEA.HI R13, R6, R5, RZ, 0x2 ;  /* 0x00000005060d7211 */ /* 0x000fe400078f10ff */
[----:B------:R-:W-:Y:S02]  /*5350*/  LOP3.LUT R8, R7, 0xffffffe0, RZ, 0xc0, !PT ;  /* 0xffffffe007087812 */ /* 0x000fe400078ec0ff */
[----:B------:R-:W-:-:S03]  /*5360*/  LOP3.LUT R14, R13, 0xfffffffc, RZ, 0xc0, !PT ;  /* 0xfffffffc0d0e7812 */ /* 0x000fc600078ec0ff */
[----:B------:R-:W-:Y:S02]  /*5370*/  IMAD.IADD R7, R5, 0x1, -R8 ;  /* 0x0000000105077824 */ /* 0x000fe400078e0a08 */
[----:B------:R-:W1:Y:S03]  /*5380*/  LDC R8, c[0x0][0x8b4] ;  /* 0x00022d00ff087b82 */ /* 0x000e660000000800 */
[----:B------:R-:W-:-:S04]  /*5390*/  SHF.R.S32.HI R10, RZ, 0x1f, R7 ;  /* 0x0000001fff0a7819 */ /* 0x000fc80000011407 */
[CC--:B------:R-:W-:Y:S02]  /*53a0*/  LEA.HI R9, R10.reuse, R7.reuse, RZ, 0x3 ;  /* 0x000000070a097211 */ /* 0x0c0fe400078f18ff */
[----:B------:R-:W-:Y:S02]  /*53b0*/  LEA.HI R11, R10, R7, RZ, 0x2 ;  /* 0x000000070a0b7211 */ /* 0x000fe400078f10ff */
[--C-:B------:R-:W-:Y:S02]  /*53c0*/  SHF.R.S32.HI R10, RZ, 0x3, R9.reuse ;  /* 0x00000003ff0a7819 */ /* 0x100fe40000011409 */
[----:B------:R-:W-:Y:S02]  /*53d0*/  LEA.HI R7, R6, R5, RZ, 0x7 ;  /* 0x0000000506077211 */ /* 0x000fe400078f38ff */
[----:B------:R-:W-:Y:S02]  /*53e0*/  SHF.R.S32.HI R9, RZ, 0x1f, R9 ;  /* 0x0000001fff097819 */ /* 0x000fe40000011409 */
[----:B------:R-:W-:-:S02]  /*53f0*/  SHF.R.S32.HI R12, RZ, 0x2, R11 ;  /* 0x00000002ff0c7819 */ /* 0x000fc4000001140b */
[----:B------:R-:W-:Y:S02]  /*5400*/  LOP3.LUT R6, R7, 0xffffff80, RZ, 0xc0, !PT ;  /* 0xffffff8007067812 */ /* 0x000fe400078ec0ff */
[----:B------:R-:W-:Y:S02]  /*5410*/  LEA.HI R9, R9, R10, RZ, 0x4 ;  /* 0x0000000a09097211 */ /* 0x000fe400078f20ff */
[----:B------:R-:W-:Y:S01]  /*5420*/  LEA.HI R11, R11, R12, RZ, 0x1 ;  /* 0x0000000c0b0b7211 */ /* 0x000fe200078f08ff */
[C---:B------:R-:W-:Y:S01]  /*5430*/  IMAD.IADD R6, R5.reuse, 0x1, -R6 ;  /* 0x0000000105067824 */ /* 0x040fe200078e0a06 */
[----:B------:R-:W-:Y:S01]  /*5440*/  SHF.R.S32.HI R7, RZ, 0x7, R7 ;  /* 0x00000007ff077819 */ /* 0x000fe20000011407 */
[----:B------:R-:W-:Y:S01]  /*5450*/  IMAD.IADD R5, R5, 0x1, -R14 ;  /* 0x0000000105057824 */ /* 0x000fe200078e0a0e */
[----:B------:R-:W-:Y:S02]  /*5460*/  LOP3.LUT R9, R9, 0x1ffffff0, RZ, 0xc0, !PT ;  /* 0x1ffffff009097812 */ /* 0x000fe400078ec0ff */
[----:B------:R-:W-:-:S02]  /*5470*/  LOP3.LUT R11, R11, 0xfffffffe, RZ, 0xc0, !PT ;  /* 0xfffffffe0b0b7812 */ /* 0x000fc400078ec0ff */
[----:B------:R-:W-:Y:S01]  /*5480*/  LEA.HI R13, R7, R7, RZ, 0x1 ;  /* 0x00000007070d7211 */ /* 0x000fe200078f08ff */
[----:B------:R-:W-:Y:S02]  /*5490*/  IMAD.IADD R10, R10, 0x1, -R9 ;  /* 0x000000010a0a7824 */ /* 0x000fe400078e0a09 */
[----:B------:R-:W-:Y:S01]  /*54a0*/  IMAD.IADD R11, R12, 0x1, -R11 ;  /* 0x000000010c0b7824 */ /* 0x000fe200078e0a0b */
[----:B------:R-:W-:-:S05]  /*54b0*/  LOP3.LUT R14, R13, 0xfffffffe, RZ, 0xc0, !PT ;  /* 0xfffffffe0d0e7812 */ /* 0x000fca00078ec0ff */
[----:B------:R-:W-:Y:S02]  /*54c0*/  IMAD.IADD R19, R7, 0x1, -R14 ;  /* 0x0000000107137824 */ /* 0x000fe400078e0a0e */
[C---:B------:R-:W-:Y:S02]  /*54d0*/  VIADD R7, R12.reuse, 0x8 ;  /* 0x000000080c077836 */ /* 0x040fe40000000000 */
[C---:B------:R-:W-:Y:S02]  /*54e0*/  VIADD R9, R12.reuse, 0x10 ;  /* 0x000000100c097836 */ /* 0x040fe40000000000 */
[----:B------:R-:W-:Y:S02]  /*54f0*/  VIADD R13, R12, 0x18 ;  /* 0x000000180c0d7836 */ /* 0x000fe40000000000 */
[----:B------:R-:W-:Y:S02]  /*5500*/  IMAD R230, R230, 0x2000, R236 ;  /* 0x00002000e6e67824 */ /* 0x000fe400078e02ec */
[----:B------:R-:W-:Y:S01]  /*5510*/  IMAD.MOV.U32 R235, RZ, RZ, 0x40000040 ;  /* 0x40000040ffeb7424 */ /* 0x000fe200078e00ff */
[----:B--2---:R-:W-:Y:S01]  /*5520*/  LEA.HI R17, R15, R6, RZ, 0x5 ;  /* 0x000000060f117211 */ /* 0x004fe200078f28ff */
[----:B------:R-:W-:-:S05]  /*5530*/  IMAD R6, R10, 0x8, R11 ;  /* 0x000000080a067824 */ /* 0x000fca00078e020b */
[----:B------:R1:W-:Y:S01]  /*5540*/  STL [R1+0x40], R6 ;  /* 0x0000400601007387 */ /* 0x0003e20000100800 */
[----:B------:R-:W-:Y:S02]  /*5550*/  LEA.HI R11, R9, R9, RZ, 0x1 ;  /* 0x00000009090b7211 */ /* 0x000fe400078f08ff */
[----:B------:R-:W-:Y:S01]  /*5560*/  LEA.HI R15, R13, R13, RZ, 0x1 ;  /* 0x0000000d0d0f7211 */ /* 0x000fe200078f08ff */
[----:B-1----:R-:W-:Y:S01]  /*5570*/  VIADD R6, R8, UR4 ;  /* 0x0000000408067c36 */ /* 0x002fe20008000000 */
[----:B------:R-:W-:-:S04]  /*5580*/  LEA.HI R8, R7, R7, RZ, 0x1 ;  /* 0x0000000707087211 */ /* 0x000fc800078f08ff */
[----:B------:R-:W-:Y:S02]  /*5590*/  LOP3.LUT R10, R8, 0xfffffffe, RZ, 0xc0, !PT ;  /* 0xfffffffe080a7812 */ /* 0x000fe400078ec0ff */
[----:B------:R-:W-:Y:S02]  /*55a0*/  LOP3.LUT R12, R11, 0xfffffffe, RZ, 0xc0, !PT ;  /* 0xfffffffe0b0c7812 */ /* 0x000fe400078ec0ff */
[----:B------:R-:W-:Y:S01]  /*55b0*/  LOP3.LUT R14, R15, 0xfffffffe, RZ, 0xc0, !PT ;  /* 0xfffffffe0f0e7812 */ /* 0x000fe200078ec0ff */
[----:B------:R-:W-:Y:S01]  /*55c0*/  IMAD.IADD R10, R7, 0x1, -R10 ;  /* 0x00000001070a7824 */ /* 0x000fe200078e0a0a */
[--C-:B------:R-:W-:Y:S02]  /*55d0*/  SHF.R.S32.HI R7, RZ, 0x1, R8.reuse ;  /* 0x00000001ff077819 */ /* 0x100fe40000011408 */
        /* <DEDUP_REMOVED lines=15> */
[----:B------:R-:W-:Y:S01]  /*56d0*/  SHF.R.S32.HI R17, RZ, 0x5, R17 ;  /* 0x00000005ff117819 */ /* 0x000fe20000011411 */
[----:B------:R-:W-:Y:S02]  /*56e0*/  IMAD.IADD R9, R9, 0x1, -R14 ;  /* 0x0000000109097824 */ /* 0x000fe400078e0a0e */
[----:B---3--:R-:W-:Y:S02]  /*56f0*/  IMAD R6, R6, -0x80, R21 ;  /* 0xffffff8006067824 */ /* 0x008fe400078e0215 */
[----:B------:R-:W-:Y:S01]  /*5700*/  IMAD.IADD R18, R11, 0x1, -R18 ;  /* 0x000000010b127824 */ /* 0x000fe200078e0a12 */
[----:B------:R1:W-:Y:S01]  /*5710*/  STL [R1+0x3c], R7 ;  /* 0x00003c0701007387 */ /* 0x0003e20000100800 */
[----:B------:R-:W-:Y:S02]  /*5720*/  IMAD R8, R9, 0x8, R12 ;  /* 0x0000000809087824 */ /* 0x000fe400078e020c */
[----:B------:R-:W-:Y:S01]  /*5730*/  IMAD R6, R17, -0x10, R6 ;  /* 0xfffffff011067824 */ /* 0x000fe200078e0206 */
[----:B----4-:R-:W-:-:S02]  /*5740*/  SHF.R.S32.HI R17, RZ, 0x2, R20 ;  /* 0x00000002ff117819 */ /* 0x010fc40000011414 */
[----:B------:R-:W-:Y:S01]  /*5750*/  SHF.R.S32.HI R20, RZ, 0x1f, R20 ;  /* 0x0000001fff147819 */ /* 0x000fe20000011414 */
[----:B-1----:R-:W-:Y:S01]  /*5760*/  IMAD R7, R18, 0x8, R13 ;  /* 0x0000000812077824 */ /* 0x002fe200078e020d */
[----:B------:R1:W-:Y:S02]  /*5770*/  STL [R1+0x30], R8 ;  /* 0x0000300801007387 */ /* 0x0003e40000100800 */
[----:B------:R-:W-:Y:S02]  /*5780*/  LEA.HI R20, R20, R17, RZ, 0x3 ;  /* 0x0000001114147211 */ /* 0x000fe400078f18ff */
[----:B------:R2:W-:Y:S02]  /*5790*/  STL [R1+0x2c], R7 ;  /* 0x00002c0701007387 */ /* 0x0005e40000100800 */
[----:B------:R-:W-:Y:S01]  /*57a0*/  LOP3.LUT R20, R20, 0xfffffff8, RZ, 0xc0, !PT ;  /* 0xfffffff814147812 */ /* 0x000fe200078ec0ff */
[C---:B-1----:R-:W-:Y:S02]  /*57b0*/  VIADD R8, R230.reuse, 0x4000 ;  /* 0x00004000e6087836 */ /* 0x042fe40000000000 */
[----:B--2---:R-:W-:Y:S01]  /*57c0*/  VIADD R7, R230, 0x20c00 ;  /* 0x00020c00e6077836 */ /* 0x004fe20000000000 */
[----:B------:R-:W-:-:S02]  /*57d0*/  SHF.R.U32.HI R230, RZ, 0x4, R230 ;  /* 0x00000004ffe67819 */ /* 0x000fc400000116e6 */
[----:B------:R-:W-:Y:S02]  /*57e0*/  SHF.R.U32.HI R8, RZ, 0x4, R8 ;  /* 0x00000004ff087819 */ /* 0x000fe40000011608 */
[----:B------:R-:W-:Y:S02]  /*57f0*/  SHF.R.U32.HI R7, RZ, 0x4, R7 ;  /* 0x00000004ff077819 */ /* 0x000fe40000011607 */
[----:B------:R-:W-:Y:S02]  /*5800*/  LOP3.LUT R230, R230, 0x3fff, RZ, 0xc0, !PT ;  /* 0x00003fffe6e67812 */ /* 0x000fe400078ec0ff */
[----:B------:R-:W-:Y:S02]  /*5810*/  IADD3 R6, R6, R20, -R17 ;  /* 0x0000001406067210 */ /* 0x000fe40007ffe811 */
[----:B------:R-:W-:Y:S02]  /*5820*/  LOP3.LUT R8, R8, 0x3fff, RZ, 0xc0, !PT ;  /* 0x00003fff08087812 */ /* 0x000fe400078ec0ff */
[----:B------:R-:W-:-:S02]  /*5830*/  LOP3.LUT R7, R7, 0x3fff, RZ, 0xc0, !PT ;  /* 0x00003fff07077812 */ /* 0x000fc400078ec0ff */
[----:B------:R-:W-:Y:S01]  /*5840*/  LOP3.LUT R10, R230, 0x10000, RZ, 0xfc, !PT ;  /* 0x00010000e60a7812 */ /* 0x000fe200078efcff */
[----:B------:R-:W-:Y:S01]  /*5850*/  IMAD R6, R19, -0x40, R6 ;  /* 0xffffffc013067824 */ /* 0x000fe200078e0206 */
[----:B------:R-:W-:Y:S01]  /*5860*/  LOP3.LUT R237, R8, 0x10000, RZ, 0xfc, !PT ;  /* 0x0001000008ed7812 */ /* 0x000fe200078efcff */
[----:B------:R-:W-:Y:S01]  /*5870*/  IMAD.MOV.U32 R19, RZ, RZ, 0x40000040 ;  /* 0x40000040ff137424 */ /* 0x000fe200078e00ff */
[----:B------:R-:W-:Y:S01]  /*5880*/  LOP3.LUT R7, R7, 0x10000, RZ, 0xfc, !PT ;  /* 0x0001000007077812 */ /* 0x000fe200078efcff */
[C---:B------:R-:W-:Y:S02]  /*5890*/  VIADD R18, R10.reuse, 0x2 ;  /* 0x000000020a127836 */ /* 0x040fe40000000000 */
[C---:B------:R-:W-:Y:S02]  /*58a0*/  VIADD R14, R10.reuse, 0x4 ;  /* 0x000000040a0e7836 */ /* 0x040fe40000000000 */
[----:B------:R-:W-:Y:S01]  /*58b0*/  IMAD.MOV.U32 R15, RZ, RZ, 0x40000040 ;  /* 0x40000040ff0f7424 */ /* 0x000fe200078e00ff */
[----:B------:R1:W-:Y:S01]  /*58c0*/  STL [R1+0x28], R10 ;  /* 0x0000280a01007387 */ /* 0x0003e20000100800 */
[----:B------:R-:W-:-:S02]  /*58d0*/  VIADD R12, R10, 0x6 ;  /* 0x000000060a0c7836 */ /* 0x000fc40000000000 */
[----:B------:R-:W-:Y:S01]  /*58e0*/  IMAD.MOV.U32 R13, RZ, RZ, 0x40000040 ;  /* 0x40000040ff0d7424 */ /* 0x000fe200078e00ff */
[----:B------:R2:W-:Y:S01]  /*58f0*/  STL [R1+0x34], R7 ;  /* 0x0000340701007387 */ /* 0x0005e20000100800 */
[C---:B------:R-:W-:Y:S02]  /*5900*/  VIADD R8, R237.reuse, 0x4 ;  /* 0x00000004ed087836 */ /* 0x040fe40000000000 */
[----:B------:R-:W-:Y:S01]  /*5910*/  IMAD.MOV.U32 R9, RZ, RZ, 0x40000040 ;  /* 0x40000040ff097424 */ /* 0x000fe200078e00ff */
[----:B------:R3:W-:Y:S01]  /*5920*/  STL.64 [R1+0x20], R18 ;  /* 0x0000201201007387 */ /* 0x0007e20000100a00 */
[----:B------:R-:W-:Y:S02]  /*5930*/  IMAD.MOV.U32 R11, RZ, RZ, 0x40000040 ;  /* 0x40000040ff0b7424 */ /* 0x000fe400078e00ff */
[----:B-1----:R-:W-:Y:S01]  /*5940*/  VIADD R10, R237, 0x2 ;  /* 0x00000002ed0a7836 */ /* 0x002fe20000000000 */
[----:B------:R3:W-:Y:S04]  /*5950*/  STL.64 [R1+0x18], R14 ;  /* 0x0000180e01007387 */ /* 0x0007e80000100a00 */
[----:B------:R3:W-:Y:S04]  /*5960*/  STL.64 [R1+0x10], R12 ;  /* 0x0000100c01007387 */ /* 0x0007e80000100a00 */
[----:B------:R3:W-:Y:S04]  /*5970*/  STL.64 [R1], R8 ;  /* 0x0000000801007387 */ /* 0x0007e80000100a00 */
[----:B------:R3:W-:Y:S01]  /*5980*/  STL.64 [R1+0x8], R10 ;  /* 0x0000080a01007387 */ /* 0x0007e20000100a00 */
[C---:B--2---:R-:W-:Y:S01]  /*5990*/  VIADD R7, R5.reuse, 0x4 ;  /* 0x0000000405077836 */ /* 0x044fe20000000000 */
        /* <DEDUP_REMOVED lines=8> */
.L_x_6541:
[----:B------:R-:W-:-:S13]  /*5a20*/  ISETP.NE.AND P0, PT, R231, 0x3, PT ;  /* 0x00000003e700780c */ /* 0x000fda0003f05270 */
[----:B------:R-:W-:Y:S05]  /*5a30*/  @!P0 BRA `(.L_x_6531) ;  /* 0x0000000000048947 */ /* 0x000fea0003800000 */
[----:B------:R-:W-:Y:S01]  /*5a40*/  BPT.TRAP 0x1 ;  /* 0x000000040000795c */ /* 0x000fe20000300000 */
.L_x_6531:
[----:B------:R-:W-:Y:S01]  /*5a50*/  IMAD R7, R0, 0x8, R236 ;  /* 0x0000000800077824 */ /* 0x000fe200078e02ec */
[----:B------:R-:W-:-:S04]  /*5a60*/  SHF.L.U32 R20, R4, 0x1f, RZ ;  /* 0x0000001f04147819 */ /* 0x000fc800000006ff */
[----:B------:R1:W2:Y:S01]  /*5a70*/  SYNCS.PHASECHK.TRANS64.TRYWAIT P1, [R7+URZ+0x30c10], R20 ;  /* 0x030c1014070075a7 */ /* 0x0002a2000802017f */
[----:B------:R-:W-:Y:S05]  /*5a80*/  @!P0 BRA `(.L_x_6532) ;  /* 0x0000000000048947 */ /* 0x000fea0003800000 */
[----:B------:R-:W-:Y:S01]  /*5a90*/  BPT.TRAP 0x1 ;  /* 0x000000040000795c */ /* 0x000fe20000300000 */
.L_x_6532:
[----:B------:R-:W-:-:S05]  /*5aa0*/  VIADD R8, R236, 0x10000 ;  /* 0x00010000ec087836 */ /* 0x000fca0000000000 */
[----:B------:R-:W-:-:S04]  /*5ab0*/  SHF.R.U32.HI R8, RZ, 0x4, R8 ;  /* 0x00000004ff087819 */ /* 0x000fc80000011608 */
[----:B------:R-:W-:-:S04]  /*5ac0*/  LOP3.LUT R8, R8, 0x3fff, RZ, 0xc0, !PT ;  /* 0x00003fff08087812 */ /* 0x000fc800078ec0ff */
[----:B------:R-:W-:Y:S01]  /*5ad0*/  LOP3.LUT R9, R8, 0x10000, RZ, 0xfc, !PT ;  /* 0x0001000008097812 */ /* 0x000fe200078efcff */
[----:B--2---:R-:W-:Y:S06]  /*5ae0*/  @P1 BRA `(.L_x_6533) ;  /* 0x0000000000081947 */ /* 0x004fec0003800000 */
[----:B------:R-:W2:Y:S02]  /*5af0*/  SYNCS.PHASECHK.TRANS64.TRYWAIT P1, [R7+URZ+0x30c10], R20 ;  /* 0x030c1014070075a7 */ /* 0x000ea4000802017f */
[----:B--2---:R-:W-:Y:S05]  /*5b00*/  @!P1 BRA `(.L_x_6534) ;  /* 0x0000007800289947 */ /* 0x004fea0003800000 */
.L_x_6533:
        /* <DEDUP_REMOVED lines=27> */
[----:B------:R-:W-:-:S04]  /*5cc0*/  IMAD R9, R3, 0x2, R10 ;  /* 0x0000000203097824 */ /* 0x000fc800078e020a */
        /* <DEDUP_REMOVED lines=35> */
.L_x_6535:
[----:B------:R1:W1:Y:S01]  /*5f00*/  SYNCS.PHASECHK.TRANS64.TRYWAIT P1, [R7+URZ+0x30c30], R20 ;  /* 0x030c3014070075a7 */ /* 0x000262000802017f */
[----:B------:R-:W-:Y:S05]  /*5f10*/  @!P0 BRA `(.L_x_6536) ;  /* 0x0000000000048947 */ /* 0x000fea0003800000 */
[----:B------:R-:W-:Y:S01]  /*5f20*/  BPT.TRAP 0x1 ;  /* 0x000000040000795c */ /* 0x000fe20000300000 */
.L_x_6536:
        /* <DEDUP_REMOVED lines=8> */
.L_x_6537:
        /* <DEDUP_REMOVED lines=9> */
[C---:B------:R-:W-:Y:S01]  /*6040*/  ISETP.GT.AND P1, PT, R6.reuse, 0x8, PT ;  /* 0x000000080600780c */ /* 0x040fe20003f24270 */
[----:B------:R-:W-:Y:S01]  /*6050*/  VIADD R17, R5, 0x8 ;  /* 0x0000000805117836 */ /* 0x000fe20000000000 */
[----:B--2---:R-:W-:Y:S01]  /*6060*/  SHFL.IDX PT, R9, R10, R5, 0x1f ;  /* 0x00001f050a097589 */ /* 0x004fe200000e0000 */
[----:B------:R-:W-:-:S02]  /*6070*/  ISETP.GT.AND P2, PT, R6, RZ, PT ;  /* 0x000000ff0600720c */ /* 0x000fc40003f44270 */
[----:B------:R-:W-:Y:S01]  /*6080*/  FSEL R91, R91, -INF , P1 ;  /* 0xff8000005b5b7808 */ /* 0x000fe20000800000 */
[----:B------:R-:W1:Y:S01]  /*6090*/  SHFL.IDX PT, R11, R10, R14, 0x1f ;  /* 0x00001f0e0a0b7589 */ /* 0x000e6200000e0000 */
[----:B------:R-:W-:Y:S01]  /*60a0*/  HGMMA.64x128x16.F32.BF16 R24, gdesc[UR4], RZ, !UPT, gsb0 ;  /* 0x01e00000041879f0 */ /* 0x000fe2000c0018ff */
[----:B------:R-:W-:Y:S01]  /*60b0*/  UIADD3 UR4, UR6, 0x2, URZ ;  /* 0x0000000206047890 */ /* 0x000fe2000fffe03f */
[----:B------:R-:W-:Y:S01]  /*60c0*/  FSEL R88, R88, -INF , P2 ;  /* 0xff80000058587808 */ /* 0x000fe20001000000 */
[----:B------:R-:W-:Y:S01]  /*60d0*/  ULDC UR5, c[0x0][0x744] ;  /* 0x0001d10000057ab9 */ /* 0x000fe20000000800 */
[----:B---3--:R-:W2:Y:S01]  /*60e0*/  SHFL.IDX PT, R18, R233, R5, 0x1f ;  /* 0x00001f05e9127589 */ /* 0x008ea200000e0000 */
[----:B------:R-:W-:Y:S02]  /*60f0*/  FSEL R90, R90, -INF , P1 ;  /* 0xff8000005a5a7808 */ /* 0x000fe40000800000 */
[----:B------:R-:W-:Y:S01]  /*6100*/  FSEL R94, R94, -INF , P1 ;  /* 0xff8000005e5e7808 */ /* 0x000fe20000800000 */
[----:B------:R-:W-:Y:S01]  /*6110*/  UMOV UR10, UR4 ;  /* 0x00000004000a7c82 */ /* 0x000fe20008000000 */
[----:B------:R-:W-:Y:S01]  /*6120*/  FSEL R104, R104, -INF , P2 ;  /* 0xff80000068687808 */ /* 0x000fe20001000000 */
[----:B------:R-:W-:Y:S01]  /*6130*/  SHFL.IDX PT, R22, R233, R17, 0x1f ;  /* 0x00001f11e9167589 */ /* 0x000fe200000e0000 */
[----:B------:R-:W-:-:S02]  /*6140*/  FSEL R101, R101, -INF , P2 ;  /* 0xff80000065657808 */ /* 0x000fc40001000000 */
[----:B------:R-:W-:Y:S02]  /*6150*/  FSEL R92, R92, -INF , P2 ;  /* 0xff8000005c5c7808 */ /* 0x000fe40001000000 */
[----:B------:R-:W-:Y:S02]  /*6160*/  FSEL R103, R103, -INF , P1 ;  /* 0xff80000067677808 */ /* 0x000fe40000800000 */
[----:B------:R-:W-:Y:S02]  /*6170*/  FSEL R106, R106, -INF , P1 ;  /* 0xff8000006a6a7808 */ /* 0x000fe40000800000 */
[----:B------:R-:W-:Y:S02]  /*6180*/  FSEL R93, R93, -INF , P2 ;  /* 0xff8000005d5d7808 */ /* 0x000fe40001000000 */
[----:B------:R-:W-:Y:S01]  /*6190*/  FSEL R116, R116, -INF , P2 ;  /* 0xff80000074747808 */ /* 0x000fe20001000000 */
[----:B-1----:R-:W-:Y:S01]  /*61a0*/  FFMA.FTZ R91, R91, UR5, -R11 ;  /* 0x000000055b5b7c23 */ /* 0x002fe2000801080b */
[--C-:B------:R-:W-:Y:S01]  /*61b0*/  FFMA.FTZ R88, R88, UR5, -R9.reuse ;  /* 0x0000000558587c23 */ /* 0x100fe20008010809 */
[----:B------:R-:W-:Y:S01]  /*61c0*/  FFMA.FTZ R90, R90, UR5, -R9 ;  /* 0x000000055a5a7c23 */ /* 0x000fe20008010809 */
[----:B------:R-:W-:Y:S01]  /*61d0*/  FSEL R118, R118, -INF , P1 ;  /* 0xff80000076767808 */ /* 0x000fe20000800000 */
[----:B------:R1:W-:Y:S01]  /*61e0*/  MUFU.EX2 R230, R91 ;  /* 0x0000005b00e67308 */ /* 0x0003e20000000800 */
[----:B------:R-:W-:-:S02]  /*61f0*/  FSEL R95, R95, -INF , P1 ;  /* 0xff8000005f5f7808 */ /* 0x000fc40000800000 */
[----:B------:R-:W-:Y:S02]  /*6200*/  FSEL R117, R117, -INF , P2 ;  /* 0xff80000075757808 */ /* 0x000fe40001000000 */
[----:B------:R-:W-:Y:S02]  /*6210*/  FSEL R147, R147, -INF , P1 ;  /* 0xff80000093937808 */ /* 0x000fe40000800000 */
[----:B------:R-:W-:Y:S01]  /*6220*/  FSEL R89, R89, -INF , P2 ;  /* 0xff80000059597808 */ /* 0x000fe20001000000 */
[----:B------:R-:W-:Y:S02]  /*6230*/  WARPGROUP.DEPBAR.LE gsb0, 0x0 ;  /* 0x00008000000079c5 */ /* 0x000fe40000010000 */
[----:B------:R-:W-:Y:S01]  /*6240*/  WARPGROUP.ARRIVE ;  /* 0x00000000000079c5 */ /* 0x000fe20000000000 */
[----:B-1----:R-:W-:Y:S01]  /*6250*/  VIADD R91, R5, 0x1c ;  /* 0x0000001c055b7836 */ /* 0x002fe20000000000 */
[----:B------:R-:W-:Y:S01]  /*6260*/  UIADD3 UR4, UR6, 0x4, URZ ;  /* 0x0000000406047890 */ /* 0x000fe2000fffe03f */
[----:B------:R-:W-:Y:S01]  /*6270*/  MUFU.EX2 R222, R88 ;  /* 0x0000005800de7308 */ /* 0x000fe20000000800 */
[----:B------:R-:W-:-:S02]  /*6280*/  FFMA.FTZ R89, R89, UR5, -R11 ;  /* 0x0000000559597c23 */ /* 0x000fc4000801080b */
[----:B------:R-:W-:Y:S05]  /*6290*/  SHFL.IDX PT, R15, R10, R91, 0x1f ;  /* 0x00001f5b0a0f7589 */ /* 0x000fea00000e0000 */
[----:B------:R-:W1:Y:S01]  /*62a0*/  MUFU.EX2 R232, R90 ;  /* 0x0000005a00e87308 */ /* 0x000e620000000800 */
[----:B-----5:R-:W-:Y:S02]  /*62b0*/  R2UR UR8, R12 ;  /* 0x000000000c0872ca */ /* 0x020fe400000e0000 */
[----:B------:R-:W-:Y:S01]  /*62c0*/  R2UR UR9, R13 ;  /* 0x000000000d0972ca */ /* 0x000fe200000e0000 */
[----:B------:R2:W3:Y:S01]  /*62d0*/  SHFL.IDX PT, R12, R10, R17, 0x1f ;  /* 0x00001f110a0c7589 */ /* 0x0004e200000e0000 */
[----:B------:R-:W-:Y:S01]  /*62e0*/  VIADD R13, R5, 0xc ;  /* 0x0000000c050d7836 */ /* 0x000fe20000000000 */
[----:B------:R-:W-:Y:S01]  /*62f0*/  UIADD3 UR6, UR6, 0x6, URZ ;  /* 0x0000000606067890 */ /* 0x000fe2000fffe03f */
[----:B------:R-:W-:Y:S01]  /*6300*/  FSEL R113, R113, -INF , P2 ;  /* 0xff80000071717808 */ /* 0x000fe20001000000 */
[----:B------:R-:W-:Y:S02]  /*6310*/  MUFU.EX2 R225, R89 ;  /* 0x0000005900e17308 */ /* 0x000fe40000000800 */
[----:B------:R5:W1:Y:S06]  /*6320*/  SHFL.IDX PT, R9, R10, R13, 0x1f ;  /* 0x00001f0d0a097589 */ /* 0x000a6c00000e0000 */
[----:B------:R-:W-:Y:S01]  /*6330*/  HGMMA.64x128x16.F32.BF16 R24, gdesc[UR8], R24, gsb0 ;  /* 0x01e00000081879f0 */ /* 0x000fe20008001818 */
[----:B----4-:R-:W-:-:S02]  /*6340*/  R2UR UR8, R20 ;  /* 0x00000000140872ca */ /* 0x010fc400000e0000 */
[----:B------:R-:W-:Y:S01]  /*6350*/  R2UR UR9, R21 ;  /* 0x00000000150972ca */ /* 0x000fe200000e0000 */
[----:B------:R-:W-:Y:S01]  /*6360*/  UMOV UR10, UR4 ;  /* 0x00000004000a7c82 */ /* 0x000fe20008000000 */
[----:B------:R-:W-:Y:S01]  /*6370*/  UMOV UR11, 0x40000040 ;  /* 0x40000040000b7882 */ /* 0x000fe20000000000 */
[----:B--2---:R-:W-:Y:S01]  /*6380*/  FFMA.FTZ R17, R104, UR5, -R18 ;  /* 0x0000000568117c23 */ /* 0x004fe20008010812 */
[C---:B------:R-:W-:Y:S01]  /*6390*/  VIADD R104, R5.reuse, 0x18 ;  /* 0x0000001805687836 */ /* 0x040fe20000000000 */
[----:B------:R2:W-:Y:S01]  /*63a0*/  SHFL.IDX PT, R20, R233, R14, 0x1f ;  /* 0x00001f0ee9147589 */ /* 0x0005e200000e0000 */
[--C-:B---3--:R-:W-:Y:S01]  /*63b0*/  FFMA.FTZ R94, R94, UR5, -R12.reuse ;  /* 0x000000055e5e7c23 */ /* 0x108fe2000801080c */
[----:B------:R-:W-:Y:S01]  /*63c0*/  FFMA.FTZ R92, R92, UR5, -R12 ;  /* 0x000000055c5c7c23 */ /* 0x000fe2000801080c */
[----:B------:R-:W-:Y:S01]  /*63d0*/  FFMA.FTZ R18, R106, UR5, -R18 ;  /* 0x000000056a127c23 */ /* 0x000fe20008010812 */
[----:B-----5:R-:W-:Y:S01]  /*63e0*/  VIADD R13, R5, 0x10 ;  /* 0x00000010050d7836 */ /* 0x020fe20000000000 */
[----:B------:R3:W-:Y:S01]  /*63f0*/  MUFU.EX2 R228, R94 ;  /* 0x0000005e00e47308 */ /* 0x0007e20000000800 */
[--C-:B--2---:R-:W-:Y:S01]  /*6400*/  FFMA.FTZ R14, R101, UR5, -R15.reuse ;  /* 0x00000005650e7c23 */ /* 0x104fe2000801080f */
[----:B------:R-:W-:Y:S01]  /*6410*/  FFMA.FTZ R15, R103, UR5, -R15 ;  /* 0x00000005670f7c23 */ /* 0x000fe2000801080f */
[----:B------:R-:W-:-:S02]  /*6420*/  VIADD R103, R5, 0xc ;  /* 0x0000000c05677836 */ /* 0x000fc40000000000 */
[--C-:B-1----:R-:W-:Y:S01]  /*6430*/  FFMA.FTZ R93, R93, UR5, -R9.reuse ;  /* 0x000000055d5d7c23 */ /* 0x102fe20008010809 */
[----:B------:R-:W-:Y:S02]  /*6440*/  VIADD R106, R5, 0x10 ;  /* 0x00000010056a7836 */ /* 0x000fe40000000000 */
[----:B------:R-:W-:Y:S01]  /*6450*/  FFMA.FTZ R95, R95, UR5, -R9 ;  /* 0x000000055f5f7c23 */ /* 0x000fe20008010809 */
[----:B------:R-:W-:Y:S01]  /*6460*/  VIADD R101, R5, 0x14 ;  /* 0x0000001405657836 */ /* 0x000fe20000000000 */
[----:B---3--:R-:W1:Y:S01]  /*6470*/  SHFL.IDX PT, R94, R233, R104, 0x1f ;  /* 0x00001f68e95e7589 */ /* 0x008e6200000e0000 */
[----:B------:R2:W-:Y:S03]  /*6480*/  MUFU.EX2 R229, R92 ;  /* 0x0000005c00e57308 */ /* 0x0005e60000000800 */
[----:B------:R-:W-:Y:S04]  /*6490*/  SHFL.IDX PT, R88, R233, R103, 0x1f ;  /* 0x00001f67e9587589 */ /* 0x000fe800000e0000 */
[----:B------:R-:W-:Y:S04]  /*64a0*/  SHFL.IDX PT, R90, R233, R106, 0x1f ;  /* 0x00001f6ae95a7589 */ /* 0x000fe800000e0000 */
[----:B--2---:R-:W-:Y:S04]  /*64b0*/  SHFL.IDX PT, R92, R233, R101, 0x1f ;  /* 0x00001f65e95c7589 */ /* 0x004fe800000e0000 */
[----:B------:R-:W2:Y:S01]  /*64c0*/  SHFL.IDX PT, R233, R233, R91, 0x1f ;  /* 0x00001f5be9e97589 */ /* 0x000ea200000e0000 */
[----:B------:R1:W-:Y:S03]  /*64d0*/  MUFU.EX2 R227, R93 ;  /* 0x0000005d00e37308 */ /* 0x0003e60000000800 */
[----:B------:R-:W-:Y:S01]  /*64e0*/  SHFL.IDX PT, R11, R10, R13, 0x1f ;  /* 0x00001f0d0a0b7589 */ /* 0x000fe200000e0000 */
[--C-:B-1----:R-:W-:Y:S01]  /*64f0*/  FFMA.FTZ R93, R116, UR5, -R94.reuse ;  /* 0x00000005745d7c23 */ /* 0x102fe2000801085e */
[----:B------:R-:W-:Y:S01]  /*6500*/  FFMA.FTZ R94, R118, UR5, -R94 ;  /* 0x00000005765e7c23 */ /* 0x000fe2000801085e */
[----:B------:R-:W-:Y:S01]  /*6510*/  FSEL R118, R145, -INF , P2 ;  /* 0xff80000091767808 */ /* 0x000fe20001000000 */
[----:B------:R-:W-:Y:S01]  /*6520*/  VIADD R145, R5, 0x14 ;  /* 0x0000001405917836 */ /* 0x000fe20000000000 */
[----:B------:R2:W-:Y:S02]  /*6530*/  MUFU.EX2 R226, R95 ;  /* 0x0000005f00e27308 */ /* 0x0005e40000000800 */
[----:B--2---:R-:W-:-:S02]  /*6540*/  FFMA.FTZ R95, R117, UR5, -R233 ;  /* 0x00000005755f7c23 */ /* 0x004fc400080108e9 */
[----:B------:R-:W1:Y:S01]  /*6550*/  SHFL.IDX PT, R117, R218, R145, 0x1f ;  /* 0x00001f91da757589 */ /* 0x000e6200000e0000 */
[----:B------:R-:W-:Y:S02]  /*6560*/  WARPGROUP.DEPBAR.LE gsb0, 0x0 ;  /* 0x00008000000079c5 */ /* 0x000fe40000010000 */
[----:B------:R-:W-:-:S06]  /*6570*/  WARPGROUP.ARRIVE ;  /* 0x00000000000079c5 */ /* 0x000fcc0000000000 */
[----:B------:R-:W-:Y:S01]  /*6580*/  HGMMA.64x128x16.F32.BF16 R24, gdesc[UR8], R24, gsb0 ;  /* 0x01e00000081879f0 */ /* 0x000fe20008001818 */
[--C-:B-1----:R-:W-:Y:S01]  /*6590*/  FFMA.FTZ R118, R118, UR5, -R117.reuse ;  /* 0x0000000576767c23 */ /* 0x102fe20008010875 */
[----:B------:R-:W-:Y:S02]  /*65a0*/  FFMA.FTZ R117, R147, UR5, -R117 ;  /* 0x0000000593757c23 */ /* 0x000fe40008010875 */
[----:B------:R-:W2:Y:S01]  /*65b0*/  LDL R147, [R1+0x38] ;  /* 0x0000380001937983 */ /* 0x000ea20000100800 */
[----:B------:R-:W-:Y:S02]  /*65c0*/  R2UR UR8, R234 ;  /* 0x00000000ea0872ca */ /* 0x000fe400000e0000 */
[----:B------:R-:W-:Y:S01]  /*65d0*/  R2UR UR9, R235 ;  /* 0x00000000eb0972ca */ /* 0x000fe200000e0000 */
[----:B------:R-:W-:Y:S01]  /*65e0*/  UMOV UR10, UR6 ;  /* 0x00000006000a7c82 */ /* 0x000fe20008000000 */
[----:B------:R-:W-:Y:S01]  /*65f0*/  UMOV UR11, 0x40000040 ;  /* 0x40000040000b7882 */ /* 0x000fe20000000000 */
[----:B------:R-:W-:-:S05]  /*6600*/  VIADD R13, R5, 0x14 ;  /* 0x00000014050d7836 */ /* 0x000fca0000000000 */
[----:B------:R1:W3:Y:S02]  /*6610*/  SHFL.IDX PT, R12, R10, R13, 0x1f ;  /* 0x00001f0d0a0c7589 */ /* 0x0002e400000e0000 */
[----:B-1----:R-:W-:-:S06]  /*6620*/  VIADD R13, R5, 0x18 ;  /* 0x00000018050d7836 */ /* 0x002fcc0000000000 */
[----:B------:R3:W1:Y:S01]  /*6630*/  SHFL.IDX PT, R13, R10, R13, 0x1f ;  /* 0x00001f0d0a0d7589 */ /* 0x00066200000e0000 */
[----:B------:R-:W-:Y:S02]  /*6640*/  WARPGROUP.DEPBAR.LE gsb0, 0x0 ;  /* 0x00008000000079c5 */ /* 0x000fe40000010000 */
[----:B------:R-:W-:-:S06]  /*6650*/  WARPGROUP.ARRIVE ;  /* 0x00000000000079c5 */ /* 0x000fcc0000000000 */
[----:B------:R-:W-:Y:S01]  /*6660*/  HGMMA.64x128x16.F32.BF16 R24, gdesc[UR8], R24, gsb0 ;  /* 0x01e00000081879f0 */ /* 0x000fe20008001818 */
[----:B------:R-:W4:Y:S01]  /*6670*/  SHFL.IDX PT, R103, R223, R103, 0x1f ;  /* 0x00001f67df677589 */ /* 0x000f2200000e0000 */
[----:B------:R-:W-:Y:S02]  /*6680*/  FSEL R96, R96, -INF , P2 ;  /* 0xff80000060607808 */ /* 0x000fe40001000000 */
[----:B------:R-:W-:Y:S01]  /*6690*/  FSEL R98, R98, -INF , P1 ;  /* 0xff80000062627808 */ /* 0x000fe20000800000 */
[----:B------:R-:W-:Y:S01]  /*66a0*/  FFMA.FTZ R91, R113, UR5, -R92 ;  /* 0x00000005715b7c23 */ /* 0x000fe2000801085c */
[----:B------:R-:W-:Y:S02]  /*66b0*/  FSEL R97, R97, -INF , P2 ;  /* 0xff80000061617808 */ /* 0x000fe40001000000 */
[----:B------:R-:W-:Y:S02]  /*66c0*/  FSEL R99, R99, -INF , P1 ;  /* 0xff80000063637808 */ /* 0x000fe40000800000 */
[----:B------:R-:W-:Y:S01]  /*66d0*/  FSEL R108, R108, -INF , P2 ;  /* 0xff8000006c6c7808 */ /* 0x000fe20001000000 */
[----:B------:R-:W-:Y:S01]  /*66e0*/  VIADD R113, R5, 0x4 ;  /* 0x0000000405717836 */ /* 0x000fe20000000000 */
[----:B------:R-:W-:-:S02]  /*66f0*/  FSEL R100, R100, -INF , P2 ;  /* 0xff80000064647808 */ /* 0x000fc40001000000 */
[----:B------:R-:W-:Y:S02]  /*6700*/  FSEL R110, R110, -INF , P1 ;  /* 0xff8000006e6e7808 */ /* 0x000fe40000800000 */
[----:B------:R-:W-:Y:S01]  /*6710*/  FSEL R112, R112, -INF , P2 ;  /* 0xff80000070707808 */ /* 0x000fe20001000000 */
[--C-:B------:R-:W-:Y:S01]  /*6720*/  FFMA.FTZ R96, R96, UR5, -R11.reuse ;  /* 0x0000000560607c23 */ /* 0x100fe2000801080b */
[----:B------:R-:W-:Y:S01]  /*6730*/  FSEL R114, R114, -INF , P1 ;  /* 0xff80000072727808 */ /* 0x000fe20000800000 */
[----:B------:R-:W-:Y:S01]  /*6740*/  FFMA.FTZ R9, R98, UR5, -R11 ;  /* 0x0000000562097c23 */ /* 0x000fe2000801080b */
[--C-:B---3--:R-:W-:Y:S01]  /*6750*/  FFMA.FTZ R10, R97, UR5, -R12.reuse ;  /* 0x00000005610a7c23 */ /* 0x108fe2000801080c */
[----:B------:R-:W-:Y:S01]  /*6760*/  FFMA.FTZ R11, R99, UR5, -R12 ;  /* 0x00000005630b7c23 */ /* 0x000fe2000801080c */
[--C-:B------:R-:W-:Y:S01]  /*6770*/  FFMA.FTZ R21, R108, UR5, -R22.reuse ;  /* 0x000000056c157c23 */ /* 0x100fe20008010816 */
[----:B-1----:R-:W-:Y:S01]  /*6780*/  FFMA.FTZ R12, R100, UR5, -R13 ;  /* 0x00000005640c7c23 */ /* 0x002fe2000801080d */
[----:B------:R-:W-:Y:S01]  /*6790*/  FFMA.FTZ R22, R110, UR5, -R22 ;  /* 0x000000056e167c23 */ /* 0x000fe20008010816 */
[--C-:B------:R-:W-:Y:S01]  /*67a0*/  FFMA.FTZ R89, R112, UR5, -R90.reuse ;  /* 0x0000000570597c23 */ /* 0x100fe2000801085a */
[----:B------:R-:W1:Y:S01]  /*67b0*/  SHFL.IDX PT, R100, R223, R113, 0x1f ;  /* 0x00001f71df647589 */ /* 0x000e6200000e0000 */
[----:B------:R-:W-:Y:S01]  /*67c0*/  FSEL R102, R102, -INF , P1 ;  /* 0xff80000066667808 */ /* 0x000fe20000800000 */
[----:B------:R-:W-:-:S02]  /*67d0*/  FFMA.FTZ R90, R114, UR5, -R90 ;  /* 0x00000005725a7c23 */ /* 0x000fc4000801085a */
[----:B------:R3:W5:Y:S01]  /*67e0*/  SHFL.IDX PT, R110, R223, R104, 0x1f ;  /* 0x00001f68df6e7589 */ /* 0x00076200000e0000 */
[----:B------:R-:W-:Y:S01]  /*67f0*/  VIADD R114, R5, 0x8 ;  /* 0x0000000805727836 */ /* 0x000fe20000000000 */
[----:B------:R-:W-:Y:S02]  /*6800*/  FSEL R109, R109, -INF , P2 ;  /* 0xff8000006d6d7808 */ /* 0x000fe40001000000 */
[----:B------:R-:W5:Y:S01]  /*6810*/  SHFL.IDX PT, R98, R223, R5, 0x1f ;  /* 0x00001f05df627589 */ /* 0x000f6200000e0000 */
[----:B------:R-:W-:-:S03]  /*6820*/  FFMA.FTZ R13, R102, UR5, -R13 ;  /* 0x00000005660d7c23 */ /* 0x000fc6000801080d */
[----:B------:R5:W5:Y:S01]  /*6830*/  SHFL.IDX PT, R108, R223, R101, 0x1f ;  /* 0x00001f65df6c7589 */ /* 0x000b6200000e0000 */
[----:B------:R-:W-:Y:S01]  /*6840*/  FFMA.FTZ R23, R109, UR5, -R88 ;  /* 0x000000056d177c23 */ /* 0x000fe20008010858 */
[----:B------:R-:W-:Y:S02]  /*6850*/  FSEL R109, R125, -INF , P2 ;  /* 0xff8000007d6d7808 */ /* 0x000fe40001000000 */
[----:B------:R-:W5:Y:S01]  /*6860*/  SHFL.IDX PT, R102, R223, R114, 0x1f ;  /* 0x00001f72df667589 */ /* 0x000f6200000e0000 */
[----:B---3--:R-:W-:Y:S02]  /*6870*/  FSEL R104, R127, -INF , P1 ;  /* 0xff8000007f687808 */ /* 0x008fe40000800000 */
[----:B------:R-:W-:Y:S01]  /*6880*/  FSEL R119, R119, -INF , P1 ;  /* 0xff80000077777808 */ /* 0x000fe20000800000 */
[--C-:B----4-:R-:W-:Y:S01]  /*6890*/  FFMA.FTZ R109, R109, UR5, -R103.reuse ;  /* 0x000000056d6d7c23 */ /* 0x110fe20008010867 */
[----:B------:R-:W-:Y:S01]  /*68a0*/  FSEL R105, R105, -INF , P2 ;  /* 0xff80000069697808 */ /* 0x000fe20001000000 */
[----:B------:R-:W-:Y:S01]  /*68b0*/  FFMA.FTZ R104, R104, UR5, -R103 ;  /* 0x0000000568687c23 */ /* 0x000fe20008010867 */
[----:B------:R-:W-:Y:S01]  /*68c0*/  FSEL R107, R107, -INF , P1 ;  /* 0xff8000006b6b7808 */ /* 0x000fe20000800000 */
[----:B------:R3:W-:Y:S01]  /*68d0*/  MUFU.EX2 R224, R96 ;  /* 0x0000006000e07308 */ /* 0x0007e20000000800 */
[----:B------:R-:W-:Y:S01]  /*68e0*/  FSEL R99, R121, -INF , P2 ;  /* 0xff80000079637808 */ /* 0x000fe20001000000 */
[----:B------:R-:W-:Y:S01]  /*68f0*/  FFMA.FTZ R19, R105, UR5, -R20 ;  /* 0x0000000569137c23 */ /* 0x000fe20008010814 */
[----:B------:R-:W-:-:S02]  /*6900*/  FSEL R123, R123, -INF , P1 ;  /* 0xff8000007b7b7808 */ /* 0x000fc40000800000 */
[----:B------:R-:W-:-:S03]  /*6910*/  FSEL R134, R134, -INF , P1 ;  /* 0xff80000086867808 */ /* 0x000fc60000800000 */
[----:B------:R4:W-:Y:S01]  /*6920*/  MUFU.EX2 R103, R109 ;  /* 0x0000006d00677308 */ /* 0x0009e20000000800 */
[----:B---3--:R-:W-:Y:S01]  /*6930*/  FFMA.FTZ R96, R119, UR5, -R233 ;  /* 0x0000000577607c23 */ /* 0x008fe200080108e9 */
[----:B------:R-:W-:Y:S02]  /*6940*/  VIADD R233, R5, 0x1c ;  /* 0x0000001c05e97836 */ /* 0x000fe40000000000 */
[----:B------:R-:W-:Y:S01]  /*6950*/  FFMA.FTZ R20, R107, UR5, -R20 ;  /* 0x000000056b147c23 */ /* 0x000fe20008010814 */
[----:B------:R-:W-:Y:S01]  /*6960*/  FSEL R120, R120, -INF , P2 ;  /* 0xff80000078787808 */ /* 0x000fe20001000000 */
[----:B------:R-:W3:Y:S01]  /*6970*/  SHFL.IDX PT, R106, R223, R106, 0x1f ;  /* 0x00001f6adf6a7589 */ /* 0x000ee200000e0000 */
[----:B----4-:R-:W-:Y:S01]  /*6980*/  FSEL R109, R132, -INF , P2 ;  /* 0xff800000846d7808 */ /* 0x010fe20001000000 */
[--C-:B-1----:R-:W-:Y:S01]  /*6990*/  FFMA.FTZ R99, R99, UR5, -R100.reuse ;  /* 0x0000000563637c23 */ /* 0x102fe20008010864 */
[----:B------:R-:W-:Y:S01]  /*69a0*/  FSEL R107, R129, -INF , P2 ;  /* 0xff800000816b7808 */ /* 0x000fe20001000000 */
[----:B------:R-:W-:Y:S01]  /*69b0*/  FFMA.FTZ R100, R123, UR5, -R100 ;  /* 0x000000057b647c23 */ /* 0x000fe20008010864 */
[----:B------:R-:W-:Y:S01]  /*69c0*/  FSEL R131, R131, -INF , P1 ;  /* 0xff80000083837808 */ /* 0x000fe20000800000 */
[--C-:B-----5:R-:W-:Y:S01]  /*69d0*/  FFMA.FTZ R109, R109, UR5, -R110.reuse ;  /* 0x000000056d6d7c23 */ /* 0x120fe2000801086e */
[----:B------:R-:W-:Y:S01]  /*69e0*/  SHFL.IDX PT, R112, R223, R233, 0x1f ;  /* 0x00001fe9df707589 */ /* 0x000fe200000e0000 */
[----:B------:R-:W-:Y:S01]  /*69f0*/  FFMA.FTZ R110, R134, UR5, -R110 ;  /* 0x00000005866e7c23 */ /* 0x000fe2000801086e */
[----:B------:R-:W-:-:S02]  /*6a00*/  FSEL R111, R111, -INF , P1 ;  /* 0xff8000006f6f7808 */ /* 0x000fc40000800000 */
[----:B------:R-:W-:Y:S01]  /*6a10*/  FSEL R101, R124, -INF , P2 ;  /* 0xff8000007c657808 */ /* 0x000fe20001000000 */
[----:B------:R1:W-:Y:S01]  /*6a20*/  SHFL.IDX PT, R134, R218, R113, 0x1f ;  /* 0x00001f71da867589 */ /* 0x0003e200000e0000 */
[----:B------:R-:W-:Y:S01]  /*6a30*/  FSEL R126, R126, -INF , P1 ;  /* 0xff8000007e7e7808 */ /* 0x000fe20000800000 */
[----:B------:R-:W-:Y:S02]  /*6a40*/  FFMA.FTZ R97, R120, UR5, -R98 ;  /* 0x0000000578617c23 */ /* 0x000fe40008010862 */
[----:B------:R4:W-:Y:S01]  /*6a50*/  SHFL.IDX PT, R123, R218, R114, 0x1f ;  /* 0x00001f72da7b7589 */ /* 0x0009e200000e0000 */
[--C-:B------:R-:W-:Y:S01]  /*6a60*/  FFMA.FTZ R107, R107, UR5, -R108.reuse ;  /* 0x000000056b6b7c23 */ /* 0x100fe2000801086c */
[----:B------:R-:W-:Y:S01]  /*6a70*/  FFMA.FTZ R108, R131, UR5, -R108 ;  /* 0x00000005836c7c23 */ /* 0x000fe2000801086c */
[----:B------:R-:W-:Y:S02]  /*6a80*/  FSEL R120, R144, -INF , P2 ;  /* 0xff80000090787808 */ /* 0x000fe40001000000 */
[----:B-1----:R-:W-:Y:S01]  /*6a90*/  FSEL R113, R151, -INF , P1 ;  /* 0xff80000097717808 */ /* 0x002fe20000800000 */
[----:B------:R-:W-:Y:S01]  /*6aa0*/  VIADD R151, R5, 0x4 ;  /* 0x0000000405977836 */ /* 0x000fe20000000000 */
[----:B----4-:R-:W-:Y:S01]  /*6ab0*/  FSEL R114, R149, -INF , P2 ;  /* 0xff80000095727808 */ /* 0x010fe20001000000 */
[C---:B------:R-:W-:Y:S01]  /*6ac0*/  VIADD R149, R5.reuse, 0x8 ;  /* 0x0000000805957836 */ /* 0x040fe20000000000 */
[----:B------:R-:W-:Y:S01]  /*6ad0*/  SHFL.IDX PT, R131, R218, R5, 0x1f ;  /* 0x00001f05da837589 */ /* 0x000fe200000e0000 */
[----:B------:R-:W-:Y:S01]  /*6ae0*/  VIADD R144, R5, 0xc ;  /* 0x0000000c05907836 */ /* 0x000fe20000000000 */
[----:B------:R-:W-:-:S02]  /*6af0*/  WARPGROUP.DEPBAR.LE gsb0, 0x0 ;  /* 0x00008000000079c5 */ /* 0x000fc40000010000 */
[----:B------:R-:W1:Y:S04]  /*6b00*/  LDS R216, [R216+0x400] ;  /* 0x00040000d8d87984 */ /* 0x000e680000000800 */
[----:B------:R-:W-:Y:S04]  /*6b10*/  LDS R220, [R220+0x400] ;  /* 0x00040000dcdc7984 */ /* 0x000fe80000000800 */
[----:B------:R-:W-:Y:S01]  /*6b20*/  LDS R219, [R219+0x400] ;  /* 0x00040000dbdb7984 */ /* 0x000fe20000000800 */
[----:B------:R-:W-:Y:S01]  /*6b30*/  FSEL R116, R148, -INF , P2 ;  /* 0xff80000094747808 */ /* 0x000fe20001000000 */
[----:B------:R-:W-:Y:S01]  /*6b40*/  FFMA.FTZ R88, R111, UR5, -R88 ;  /* 0x000000056f587c23 */ /* 0x000fe20008010858 */
[----:B------:R-:W-:Y:S01]  /*6b50*/  FFMA.FTZ R101, R101, UR5, -R102 ;  /* 0x0000000565657c23 */ /* 0x000fe20008010866 */
[----:B------:R-:W-:-:S02]  /*6b60*/  VIADD R148, R5, 0x10 ;  /* 0x0000001005947836 */ /* 0x000fc40000000000 */
[----:B------:R-:W-:Y:S01]  /*6b70*/  FFMA.FTZ R102, R126, UR5, -R102 ;  /* 0x000000057e667c23 */ /* 0x000fe20008010866 */
[----:B------:R-:W-:Y:S02]  /*6b80*/  FSEL R111, R133, -INF , P2 ;  /* 0xff800000856f7808 */ /* 0x000fe40001000000 */
[----:B------:R-:W-:Y:S02]  /*6b90*/  FSEL R105, R128, -INF , P2 ;  /* 0xff80000080697808 */ /* 0x000fe40001000000 */
[----:B------:R-:W-:Y:S01]  /*6ba0*/  FSEL R130, R130, -INF , P1 ;  /* 0xff80000082827808 */ /* 0x000fe20000800000 */
[----:B------:R-:W-:Y:S01]  /*6bb0*/  SHFL.IDX PT, R121, R218, R144, 0x1f ;  /* 0x00001f90da797589 */ /* 0x000fe200000e0000 */
[----:B------:R-:W-:Y:S01]  /*6bc0*/  FSEL R135, R135, -INF , P1 ;  /* 0xff80000087877808 */ /* 0x000fe20000800000 */
[--C-:B---3--:R-:W-:Y:S02]  /*6bd0*/  FFMA.FTZ R105, R105, UR5, -R106.reuse ;  /* 0x0000000569697c23 */ /* 0x108fe4000801086a */
[----:B------:R-:W-:Y:S01]  /*6be0*/  LDS R221, [R221+0x400] ;  /* 0x00040000dddd7984 */ /* 0x000fe20000000800 */
[----:B------:R-:W-:-:S03]  /*6bf0*/  FFMA.FTZ R106, R130, UR5, -R106 ;  /* 0x00000005826a7c23 */ /* 0x000fc6000801086a */
[----:B-1----:R-:W1:Y:S04]  /*6c00*/  SHFL.IDX PT, R124, R216, R5, 0x1f ;  /* 0x00001f05d87c7589 */ /* 0x002e6800000e0000 */
[----:B------:R-:W3:Y:S04]  /*6c10*/  SHFL.IDX PT, R126, R216, R151, 0x1f ;  /* 0x00001f97d87e7589 */ /* 0x000ee800000e0000 */
[----:B------:R-:W4:Y:S04]  /*6c20*/  SHFL.IDX PT, R133, R216, R149, 0x1f ;  /* 0x00001f95d8857589 */ /* 0x000f2800000e0000 */
[----:B------:R-:W5:Y:S04]  /*6c30*/  SHFL.IDX PT, R127, R216, R144, 0x1f ;  /* 0x00001f90d87f7589 */ /* 0x000f6800000e0000 */
[----:B------:R-:W5:Y:S01]  /*6c40*/  SHFL.IDX PT, R129, R216, R148, 0x1f ;  /* 0x00001f94d8817589 */ /* 0x000f6200000e0000 */
[--C-:B------:R-:W-:Y:S01]  /*6c50*/  FFMA.FTZ R111, R111, UR5, -R112.reuse ;  /* 0x000000056f6f7c23 */ /* 0x100fe20008010870 */
[----:B------:R-:W-:Y:S01]  /*6c60*/  FSEL R130, R136, -INF , P2 ;  /* 0xff80000088827808 */ /* 0x000fe20001000000 */
[----:B------:R-:W-:Y:S01]  /*6c70*/  FFMA.FTZ R112, R135, UR5, -R112 ;  /* 0x0000000587707c23 */ /* 0x000fe20008010870 */
[----:B------:R-:W-:-:S02]  /*6c80*/  FSEL R135, R137, -INF , P2 ;  /* 0xff80000089877808 */ /* 0x000fc40001000000 */
[----:B------:R-:W-:Y:S01]  /*6c90*/  FSEL R125, R140, -INF , P2 ;  /* 0xff8000008c7d7808 */ /* 0x000fe20001000000 */
[----:B------:R-:W-:Y:S01]  /*6ca0*/  FFMA.FTZ R130, R130, UR5, -R131 ;  /* 0x0000000582827c23 */ /* 0x000fe20008010883 */
[----:B------:R-:W-:Y:S01]  /*6cb0*/  FSEL R142, R142, -INF , P1 ;  /* 0xff8000008e8e7808 */ /* 0x000fe20000800000 */
[----:B------:R-:W-:Y:S01]  /*6cc0*/  FFMA.FTZ R135, R135, UR5, -R134 ;  /* 0x0000000587877c23 */ /* 0x000fe20008010886 */
[----:B------:R-:W-:Y:S01]  /*6cd0*/  FSEL R139, R139, -INF , P1 ;  /* 0xff8000008b8b7808 */ /* 0x000fe20000800000 */
[--C-:B-1----:R-:W-:Y:S01]  /*6ce0*/  FADD.FTZ R24, R24, -R124.reuse ;  /* 0x8000007c18187221 */ /* 0x102fe20000010000 */
[----:B------:R-:W-:Y:S01]  /*6cf0*/  FSEL R138, R138, -INF , P1 ;  /* 0xff8000008a8a7808 */ /* 0x000fe20000800000 */
[----:B------:R-:W-:Y:S01]  /*6d00*/  FADD.FTZ R26, R26, -R124 ;  /* 0x8000007c1a1a7221 */ /* 0x000fe20000010000 */
[--C-:B---3--:R-:W-:Y:S01]  /*6d10*/  FADD.FTZ R124, R25, -R126.reuse ;  /* 0x8000007e197c7221 */ /* 0x108fe20000010000 */
[----:B------:R-:W-:Y:S01]  /*6d20*/  FSEL R122, R122, -INF , P1 ;  /* 0xff8000007a7a7808 */ /* 0x000fe20000800000 */
[----:B----4-:R-:W-:Y:S01]  /*6d30*/  FADD.FTZ R128, R28, -R133 ;  /* 0x800000851c807221 */ /* 0x010fe20000010000 */
[----:B------:R-:W-:Y:S01]  /*6d40*/  FADD.FTZ R126, R27, -R126 ;  /* 0x8000007e1b7e7221 */ /* 0x000fe20000010000 */
[----:B------:R1:W-:Y:S01]  /*6d50*/  MUFU.EX2 R28, R130 ;  /* 0x00000082001c7308 */ /* 0x0003e20000000800 */
[----:B------:R-:W-:Y:S01]  /*6d60*/  FFMA.FTZ R125, R125, UR5, -R123 ;  /* 0x000000057d7d7c23 */ /* 0x000fe2000801087b */
[----:B-----5:R-:W-:Y:S01]  /*6d70*/  FADD.FTZ R27, R31, -R127 ;  /* 0x8000007f1f1b7221 */ /* 0x020fe20000010000 */
[----:B------:R-:W-:Y:S01]  /*6d80*/  FFMA.FTZ R123, R142, UR5, -R123 ;  /* 0x000000058e7b7c23 */ /* 0x000fe2000801087b */
[----:B------:R-:W-:Y:S01]  /*6d90*/  SHFL.IDX PT, R132, R216, R145, 0x1f ;  /* 0x00001f91d8847589 */ /* 0x000fe200000e0000 */
[----:B------:R-:W-:Y:S01]  /*6da0*/  FADD.FTZ R25, R30, -R133 ;  /* 0x800000851e197221 */ /* 0x000fe20000010000 */
[----:B------:R-:W-:Y:S01]  /*6db0*/  FFMA.FTZ R131, R138, UR5, -R131 ;  /* 0x000000058a837c23 */ /* 0x000fe20008010883 */
[----:B------:R-:W-:Y:S01]  /*6dc0*/  FFMA.FTZ R134, R139, UR5, -R134 ;  /* 0x000000058b867c23 */ /* 0x000fe20008010886 */
[----:B-1----:R-:W-:Y:S01]  /*6dd0*/  FADD.FTZ R130, R29, -R127 ;  /* 0x8000007f1d827221 */ /* 0x002fe20000010000 */
[----:B------:R-:W-:Y:S01]  /*6de0*/  FADD.FTZ R127, R32, -R129 ;  /* 0x80000081207f7221 */ /* 0x000fe20000010000 */
[----:B------:R-:W1:Y:S01]  /*6df0*/  SHFL.IDX PT, R142, R216, R233, 0x1f ;  /* 0x00001fe9d88e7589 */ /* 0x000e6200000e0000 */
[----:B------:R3:W-:Y:S01]  /*6e00*/  MUFU.EX2 R30, R135 ;  /* 0x00000087001e7308 */ /* 0x0007e20000000800 */
[----:B------:R-:W-:-:S02]  /*6e10*/  FFMA.FTZ R98, R122, UR5, -R98 ;  /* 0x000000057a627c23 */ /* 0x000fc40008010862 */
[----:B------:R-:W4:Y:S01]  /*6e20*/  SHFL.IDX PT, R32, R220, R145, 0x1f ;  /* 0x00001f91dc207589 */ /* 0x000f2200000e0000 */
[----:B------:R-:W-:-:S03]  /*6e30*/  FSEL R122, R141, -INF , P2 ;  /* 0xff8000008d7a7808 */ /* 0x000fc60001000000 */
[----:B------:R-:W5:Y:S01]  /*6e40*/  SHFL.IDX PT, R139, R220, R149, 0x1f ;  /* 0x00001f95dc8b7589 */ /* 0x000f6200000e0000 */
[----:B------:R-:W-:-:S03]  /*6e50*/  FSEL R143, R143, -INF , P1 ;  /* 0xff8000008f8f7808 */ /* 0x000fc60000800000 */
[----:B------:R-:W5:Y:S04]  /*6e60*/  SHFL.IDX PT, R138, R220, R148, 0x1f ;  /* 0x00001f94dc8a7589 */ /* 0x000f6800000e0000 */
[----:B---3--:R-:W3:Y:S01]  /*6e70*/  SHFL.IDX PT, R135, R219, R5, 0x1f ;  /* 0x00001f05db877589 */ /* 0x008ee200000e0000 */
[----:B------:R-:W-:-:S03]  /*6e80*/  VIADD R223, R5, 0x18 ;  /* 0x0000001805df7836 */ /* 0x000fc60000000000 */
[----:B------:R-:W3:Y:S01]  /*6e90*/  SHFL.IDX PT, R137, R220, R144, 0x1f ;  /* 0x00001f90dc897589 */ /* 0x000ee200000e0000 */
[--C-:B------:R-:W-:Y:S01]  /*6ea0*/  FFMA.FTZ R122, R122, UR5, -R121.reuse ;  /* 0x000000057a7a7c23 */ /* 0x100fe20008010879 */
[----:B------:R-:W-:Y:S02]  /*6eb0*/  FFMA.FTZ R121, R143, UR5, -R121 ;  /* 0x000000058f797c23 */ /* 0x000fe40008010879 */
[----:B------:R-:W2:Y:S04]  /*6ec0*/  SHFL.IDX PT, R143, R216, R223, 0x1f ;  /* 0x00001fdfd88f7589 */ /* 0x000ea800000e0000 */
[----:B------:R-:W2:Y:S01]  /*6ed0*/  SHFL.IDX PT, R136, R220, R223, 0x1f ;  /* 0x00001fdfdc887589 */ /* 0x000ea200000e0000 */
[----:B------:R5:W-:Y:S01]  /*6ee0*/  MUFU.EX2 R29, R131 ;  /* 0x00000083001d7308 */ /* 0x000be20000000800 */
[----:B------:R-:W-:Y:S01]  /*6ef0*/  FSEL R115, R115, -INF , P1 ;  /* 0xff80000073737808 */ /* 0x000fe20000800000 */
[--C-:B-1----:R-:W-:Y:S01]  /*6f00*/  FADD.FTZ R37, R37, -R142.reuse ;  /* 0x8000008e25257221 */ /* 0x102fe20000010000 */
[----:B------:R-:W-:Y:S01]  /*6f10*/  FADD.FTZ R39, R39, -R142 ;  /* 0x8000008e27277221 */ /* 0x000fe20000010000 */
[--C-:B----4-:R-:W-:Y:S01]  /*6f20*/  FADD.FTZ R49, R49, -R32.reuse ;  /* 0x8000002031317221 */ /* 0x110fe20000010000 */
[----:B------:R-:W-:Y:S01]  /*6f30*/  FADD.FTZ R51, R51, -R32 ;  /* 0x8000002033337221 */ /* 0x000fe20000010000 */
[----:B------:R-:W1:Y:S01]  /*6f40*/  SHFL.IDX PT, R119, R218, R148, 0x1f ;  /* 0x00001f94da777589 */ /* 0x000e6200000e0000 */
[--C-:B-----5:R-:W-:Y:S01]  /*6f50*/  FADD.FTZ R44, R44, -R139.reuse ;  /* 0x8000008b2c2c7221 */ /* 0x120fe20000010000 */
[----:B------:R4:W-:Y:S01]  /*6f60*/  MUFU.EX2 R31, R134 ;  /* 0x00000086001f7308 */ /* 0x0009e20000000800 */
[--C-:B------:R-:W-:Y:S01]  /*6f70*/  FADD.FTZ R131, R33, -R132.reuse ;  /* 0x8000008421837221 */ /* 0x100fe20000010000 */
[----:B------:R-:W-:Y:S01]  /*6f80*/  FADD.FTZ R132, R35, -R132 ;  /* 0x8000008423847221 */ /* 0x000fe20000010000 */
[----:B------:R-:W-:Y:S01]  /*6f90*/  FADD.FTZ R46, R46, -R139 ;  /* 0x8000008b2e2e7221 */ /* 0x000fe20000010000 */
[--C-:B------:R-:W-:Y:S01]  /*6fa0*/  FADD.FTZ R48, R48, -R138.reuse ;  /* 0x8000008a30307221 */ /* 0x100fe20000010000 */
[----:B------:R-:W-:Y:S01]  /*6fb0*/  FADD.FTZ R50, R50, -R138 ;  /* 0x8000008a32327221 */ /* 0x000fe20000010000 */
[----:B------:R-:W-:Y:S01]  /*6fc0*/  SHFL.IDX PT, R35, R219, R144, 0x1f ;  /* 0x00001f90db237589 */ /* 0x000fe200000e0000 */
[--C-:B---3--:R-:W-:Y:S01]  /*6fd0*/  FADD.FTZ R56, R56, -R135.reuse ;  /* 0x8000008738387221 */ /* 0x108fe20000010000 */
[----:B------:R3:W-:Y:S01]  /*6fe0*/  MUFU.EX2 R32, R125 ;  /* 0x0000007d00207308 */ /* 0x0007e20000000800 */
[----:B------:R-:W-:Y:S01]  /*6ff0*/  FADD.FTZ R58, R58, -R135 ;  /* 0x800000873a3a7221 */ /* 0x000fe20000010000 */
[----:B----4-:R-:W-:Y:S01]  /*7000*/  SHFL.IDX PT, R134, R219, R145, 0x1f ;  /* 0x00001f91db867589 */ /* 0x010fe200000e0000 */
[--C-:B------:R-:W-:Y:S01]  /*7010*/  FADD.FTZ R45, R45, -R137.reuse ;  /* 0x800000892d2d7221 */ /* 0x100fe20000010000 */
[----:B------:R-:W-:-:S02]  /*7020*/  FADD.FTZ R47, R47, -R137 ;  /* 0x800000892f2f7221 */ /* 0x000fc40000010000 */
[----:B------:R-:W-:Y:S01]  /*7030*/  SHFL.IDX PT, R142, R221, R145, 0x1f ;  /* 0x00001f91dd8e7589 */ /* 0x000fe200000e0000 */
[----:B------:R-:W-:-:S03]  /*7040*/  FFMA.FTZ R92, R115, UR5, -R92 ;  /* 0x00000005735c7c23 */ /* 0x000fc6000801085c */
[----:B---3--:R-:W-:Y:S04]  /*7050*/  SHFL.IDX PT, R125, R221, R5, 0x1f ;  /* 0x00001f05dd7d7589 */ /* 0x008fe800000e0000 */
[----:B------:R-:W-:Y:S04]  /*7060*/  SHFL.IDX PT, R135, R221, R151, 0x1f ;  /* 0x00001f97dd877589 */ /* 0x000fe800000e0000 */
[----:B------:R-:W-:Y:S04]  /*7070*/  SHFL.IDX PT, R139, R221, R149, 0x1f ;  /* 0x00001f95dd8b7589 */ /* 0x000fe800000e0000 */
[----:B------:R-:W-:Y:S04]  /*7080*/  SHFL.IDX PT, R144, R221, R144, 0x1f ;  /* 0x00001f90dd907589 */ /* 0x000fe800000e0000 */
[----:B------:R-:W-:Y:S04]  /*7090*/  SHFL.IDX PT, R138, R221, R148, 0x1f ;  /* 0x00001f94dd8a7589 */ /* 0x000fe800000e0000 */
[----:B------:R-:W-:Y:S04]  /*70a0*/  SHFL.IDX PT, R145, R221, R223, 0x1f ;  /* 0x00001fdfdd917589 */ /* 0x000fe800000e0000 */
[----:B------:R-:W3:Y:S04]  /*70b0*/  SHFL.IDX PT, R137, R219, R149, 0x1f ;  /* 0x00001f95db897589 */ /* 0x000ee800000e0000 */
[----:B------:R-:W4:Y:S04]  /*70c0*/  SHFL.IDX PT, R221, R221, R233, 0x1f ;  /* 0x00001fe9dddd7589 */ /* 0x000f2800000e0000 */
[----:B------:R-:W5:Y:S01]  /*70d0*/  SHFL.IDX PT, R115, R218, R223, 0x1f ;  /* 0x00001fdfda737589 */ /* 0x000f6200000e0000 */
[----:B------:R-:W-:-:S03]  /*70e0*/  FADD.FTZ R129, R34, -R129 ;  /* 0x8000008122817221 */ /* 0x000fc60000010000 */
[----:B------:R-:W5:Y:S01]  /*70f0*/  SHFL.IDX PT, R218, R218, R233, 0x1f ;  /* 0x00001fe9dada7589 */ /* 0x000f6200000e0000 */
[----:B--2---:R-:W-:-:S03]  /*7100*/  FADD.FTZ R133, R36, -R143 ;  /* 0x8000008f24857221 */ /* 0x004fc60000010000 */
[----:B------:R-:W2:Y:S01]  /*7110*/  SHFL.IDX PT, R33, R220, R233, 0x1f ;  /* 0x00001fe9dc217589 */ /* 0x000ea200000e0000 */
[--C-:B------:R-:W-:Y:S01]  /*7120*/  FADD.FTZ R52, R52, -R136.reuse ;  /* 0x8000008834347221 */ /* 0x100fe20000010000 */
[----:B------:R-:W-:Y:S02]  /*7130*/  FADD.FTZ R54, R54, -R136 ;  /* 0x8000008836367221 */ /* 0x000fe40000010000 */
[----:B------:R-:W2:Y:S01]  /*7140*/  SHFL.IDX PT, R34, R219, R151, 0x1f ;  /* 0x00001f97db227589 */ /* 0x000ea200000e0000 */
[----:B------:R-:W2:Y:S03]  /*7150*/  MUFU.EX2 R12, R12 ;  /* 0x0000000c000c7308 */ /* 0x000ea60000000800 */
[----:B------:R-:W-:Y:S04]  /*7160*/  SHFL.IDX PT, R36, R219, R223, 0x1f ;  /* 0x00001fdfdb247589 */ /* 0x000fe800000e0000 */
[----:B------:R-:W2:Y:S01]  /*7170*/  SHFL.IDX PT, R136, R219, R148, 0x1f ;  /* 0x00001f94db887589 */ /* 0x000ea200000e0000 */
[----:B------:R-:W2:Y:S03]  /*7180*/  MUFU.EX2 R14, R14 ;  /* 0x0000000e000e7308 */ /* 0x000ea60000000800 */
[----:B------:R-:W2:Y:S01]  /*7190*/  SHFL.IDX PT, R219, R219, R233, 0x1f ;  /* 0x00001fe9dbdb7589 */ /* 0x000ea200000e0000 */
[----:B------:R-:W-:-:S03]  /*71a0*/  FSEL R146, R146, -INF , P1 ;  /* 0xff80000092927808 */ /* 0x000fc60000800000 */
[----:B------:R-:W2:Y:S01]  /*71b0*/  SHFL.IDX PT, R140, R220, R151, 0x1f ;  /* 0x00001f97dc8c7589 */ /* 0x000ea200000e0000 */
[----:B------:R-:W2:Y:S03]  /*71c0*/  MUFU.EX2 R107, R107 ;  /* 0x0000006b006b7308 */ /* 0x000ea60000000800 */
[----:B------:R-:W2:Y:S01]  /*71d0*/  SHFL.IDX PT, R141, R220, R5, 0x1f ;  /* 0x00001f05dc8d7589 */ /* 0x000ea200000e0000 */
[----:B------:R-:W-:Y:S01]  /*71e0*/  FSEL R150, R150, -INF , P1 ;  /* 0xff80000096967808 */ /* 0x000fe20000800000 */
[--C-:B-1----:R-:W-:Y:S01]  /*71f0*/  FFMA.FTZ R120, R120, UR5, -R119.reuse ;  /* 0x0000000578787c23 */ /* 0x102fe20008010877 */
[----:B------:R-:W-:Y:S02]  /*7200*/  FFMA.FTZ R119, R146, UR5, -R119 ;  /* 0x0000000592777c23 */ /* 0x000fe40008010877 */
[----:B------:R-:W1:Y:S01]  /*7210*/  MUFU.EX2 R13, R13 ;  /* 0x0000000d000d7308 */ /* 0x000e620000000800 */
[--C-:B---3--:R-:W-:Y:S01]  /*7220*/  FADD.FTZ R60, R60, -R137.reuse ;  /* 0x800000893c3c7221 */ /* 0x108fe20000010000 */
[----:B------:R-:W-:Y:S01]  /*7230*/  FADD.FTZ R62, R62, -R137 ;  /* 0x800000893e3e7221 */ /* 0x000fe20000010000 */
[----:B----4-:R-:W-:Y:S01]  /*7240*/  FADD.FTZ R146, R85, -R221 ;  /* 0x800000dd55927221 */ /* 0x010fe20000010000 */
[----:B------:R-:W-:-:S04]  /*7250*/  FADD.FTZ R137, R80, -R138 ;  /* 0x8000008a50897221 */ /* 0x000fc80000010000 */
[----:B------:R-:W3:Y:S01]  /*7260*/  MUFU.EX2 R15, R15 ;  /* 0x0000000f000f7308 */ /* 0x000ee20000000800 */
[----:B------:R-:W-:Y:S01]  /*7270*/  FMUL.FTZ R26, R232, R26 ;  /* 0x0000001ae81a7220 */ /* 0x000fe20000410000 */
[----:B------:R-:W-:Y:S01]  /*7280*/  FMUL.FTZ R85, R230, R126 ;  /* 0x0000007ee6557220 */ /* 0x000fe20000410000 */
[----:B-----5:R-:W-:-:S05]  /*7290*/  FFMA.FTZ R116, R116, UR5, -R115 ;  /* 0x0000000574747c23 */ /* 0x020fca0008010873 */
[----:B------:R-:W4:Y:S01]  /*72a0*/  MUFU.EX2 R101, R101 ;  /* 0x0000006500657308 */ /* 0x000f220000000800 */
[----:B------:R-:W-:Y:S01]  /*72b0*/  FADD.FTZ R138, R82, -R138 ;  /* 0x8000008a528a7221 */ /* 0x000fe20000010000 */
[----:B------:R-:W-:-:S06]  /*72c0*/  FFMA.FTZ R115, R150, UR5, -R115 ;  /* 0x0000000596737c23 */ /* 0x000fcc0008010873 */
[----:B------:R-:W5:Y:S01]  /*72d0*/  MUFU.EX2 R105, R105 ;  /* 0x0000006900697308 */ /* 0x000f620000000800 */
[----:B------:R-:W-:Y:S01]  /*72e0*/  FFMA.FTZ R114, R114, UR5, -R218 ;  /* 0x0000000572727c23 */ /* 0x000fe200080108da */
[----:B--2---:R-:W-:-:S06]  /*72f0*/  FMUL.FTZ R82, R12, R133 ;  /* 0x000000850c527220 */ /* 0x004fcc0000410000 */
[----:B------:R-:W2:Y:S01]  /*7300*/  MUFU.EX2 R106, R106 ;  /* 0x0000006a006a7308 */ /* 0x000ea20000000800 */
[----:B------:R-:W-:-:S07]  /*7310*/  FMUL.FTZ R37, R14, R37 ;  /* 0x000000250e257220 */ /* 0x000fce0000410000 */
[----:B------:R-:W2:Y:S01]  /*7320*/  MUFU.EX2 R108, R108 ;  /* 0x0000006c006c7308 */ /* 0x000ea20000000800 */
[----:B------:R-:W-:Y:S01]  /*7330*/  FFMA.FTZ R113, R113, UR5, -R218 ;  /* 0x0000000571717c23 */ /* 0x000fe200080108da */
[--C-:B------:R-:W-:Y:S01]  /*7340*/  FADD.FTZ R61, R61, -R35.reuse ;  /* 0x800000233d3d7221 */ /* 0x100fe20000010000 */
[----:B------:R-:W-:-:S05]  /*7350*/  FADD.FTZ R63, R63, -R35 ;  /* 0x800000233f3f7221 */ /* 0x000fca0000010000 */
[----:B------:R-:W2:Y:S01]  /*7360*/  MUFU.EX2 R111, R111 ;  /* 0x0000006f006f7308 */ /* 0x000ea20000000800 */
[--C-:B------:R-:W-:Y:S01]  /*7370*/  FADD.FTZ R53, R53, -R33.reuse ;  /* 0x8000002135357221 */ /* 0x100fe20000010000 */
[----:B------:R-:W-:Y:S01]  /*7380*/  FADD.FTZ R55, R55, -R33 ;  /* 0x8000002137377221 */ /* 0x000fe20000010000 */
[----:B------:R-:W-:-:S05]  /*7390*/  F2FP.BF16.F32.PACK_AB R85, R85, R26 ;  /* 0x0000001a5555723e */ /* 0x000fca00000010ff */
[----:B------:R-:W2:Y:S01]  /*73a0*/  MUFU.EX2 R102, R102 ;  /* 0x0000006600667308 */ /* 0x000ea20000000800 */
[--C-:B------:R-:W-:Y:S01]  /*73b0*/  FADD.FTZ R57, R57, -R34.reuse ;  /* 0x8000002239397221 */ /* 0x100fe20000010000 */
[----:B------:R-:W-:Y:S01]  /*73c0*/  FADD.FTZ R59, R59, -R34 ;  /* 0x800000223b3b7221 */ /* 0x000fe20000010000 */
[----:B------:R-:W-:-:S05]  /*73d0*/  FMUL.FTZ R25, R228, R25 ;  /* 0x00000019e4197220 */ /* 0x000fca0000410000 */
[----:B------:R-:W2:Y:S01]  /*73e0*/  MUFU.EX2 R104, R104 ;  /* 0x0000006800687308 */ /* 0x000ea20000000800 */
[----:B------:R-:W-:Y:S01]  /*73f0*/  FMUL.FTZ R26, R226, R27 ;  /* 0x0000001be21a7220 */ /* 0x000fe20000410000 */
[----:B------:R-:W-:-:S06]  /*7400*/  F2FP.BF16.F32.PACK_AB R82, R37, R82 ;  /* 0x000000522552723e */ /* 0x000fcc00000010ff */
[----:B------:R-:W-:Y:S01]  /*7410*/  MUFU.EX2 R9, R9 ;  /* 0x0000000900097308 */ /* 0x000fe20000000800 */
[----:B------:R-:W-:-:S07]  /*7420*/  FADD.FTZ R65, R65, -R134 ;  /* 0x8000008641417221 */ /* 0x000fce0000010000 */
[----:B------:R-:W2:Y:S01]  /*7430*/  MUFU.EX2 R10, R10 ;  /* 0x0000000a000a7308 */ /* 0x000ea20000000800 */
[----:B------:R-:W-:-:S07]  /*7440*/  FADD.FTZ R38, R38, -R143 ;  /* 0x8000008f26267221 */ /* 0x000fce0000010000 */
[----:B------:R-:W2:Y:S01]  /*7450*/  MUFU.EX2 R11, R11 ;  /* 0x0000000b000b7308 */ /* 0x000ea20000000800 */
[----:B------:R-:W-:-:S07]  /*7460*/  FADD.FTZ R64, R64, -R136 ;  /* 0x8000008840407221 */ /* 0x000fce0000010000 */
[----:B------:R-:W2:Y:S01]  /*7470*/  MUFU.EX2 R97, R97 ;  /* 0x0000006100617308 */ /* 0x000ea20000000800 */
[----:B------:R-:W-:-:S07]  /*7480*/  FADD.FTZ R66, R66, -R136 ;  /* 0x8000008842427221 */ /* 0x000fce0000010000 */
[----:B------:R-:W-:Y:S08]  /*7490*/  MUFU.EX2 R98, R98 ;  /* 0x0000006200627308 */ /* 0x000ff00000000800 */
[----:B------:R-:W2:Y:S08]  /*74a0*/  MUFU.EX2 R99, R99 ;  /* 0x0000006300637308 */ /* 0x000eb00000000800 */
[----:B------:R-:W2:Y:S08]  /*74b0*/  MUFU.EX2 R100, R100 ;  /* 0x0000006400647308 */ /* 0x000eb00000000800 */
[----:B------:R-:W2:Y:S01]  /*74c0*/  MUFU.EX2 R109, R109 ;  /* 0x0000006d006d7308 */ /* 0x000ea20000000800 */
[----:B------:R-:W-:-:S07]  /*74d0*/  FADD.FTZ R221, R87, -R221 ;  /* 0x800000dd57dd7221 */ /* 0x000fce0000010000 */
[----:B------:R-:W2:Y:S08]  /*74e0*/  MUFU.EX2 R17, R17 ;  /* 0x0000001100117308 */ /* 0x000eb00000000800 */
[----:B------:R-:W-:Y:S08]  /*74f0*/  MUFU.EX2 R18, R18 ;  /* 0x0000001200127308 */ /* 0x000ff00000000800 */
[----:B------:R-:W2:Y:S08]  /*7500*/  MUFU.EX2 R19, R19 ;  /* 0x0000001300137308 */ /* 0x000eb00000000800 */
[----:B------:R-:W2:Y:S08]  /*7510*/  MUFU.EX2 R20, R20 ;  /* 0x0000001400147308 */ /* 0x000eb00000000800 */
[----:B------:R-:W2:Y:S08]  /*7520*/  MUFU.EX2 R21, R21 ;  /* 0x0000001500157308 */ /* 0x000eb00000000800 */
[----:B------:R-:W-:Y:S08]  /*7530*/  MUFU.EX2 R22, R22 ;  /* 0x0000001600167308 */ /* 0x000ff00000000800 */
[----:B------:R-:W2:Y:S08]  /*7540*/  MUFU.EX2 R23, R23 ;  /* 0x0000001700177308 */ /* 0x000eb00000000800 */
[----:B------:R-:W2:Y:S01]  /*7550*/  MUFU.EX2 R88, R88 ;  /* 0x0000005800587308 */ /* 0x000ea20000000800 */
[----:B------:R-:W-:-:S07]  /*7560*/  F2FP.BF16.F32.PACK_AB R87, R26, R25 ;  /* 0x000000191a57723e */ /* 0x000fce00000010ff */
        /* <DEDUP_REMOVED lines=8> */
[----:B------:R-:W-:-:S07]  /*75f0*/  FMUL.FTZ R25, R107, R65 ;  /* 0x000000416b197220 */ /* 0x000fce0000410000 */
[----:B------:R3:W-:Y:S01]  /*7600*/  MUFU.EX2 R35, R121 ;  /* 0x0000007900237308 */ /* 0x0007e20000000800 */
[----:B-1----:R-:W-:-:S07]  /*7610*/  FMUL.FTZ R38, R13, R38 ;  /* 0x000000260d267220 */ /* 0x002fce0000410000 */
[----:B------:R-:W1:Y:S01]  /*7620*/  MUFU.EX2 R110, R110 ;  /* 0x0000006e006e7308 */ /* 0x000e620000000800 */
[----:B---3--:R-:W-:Y:S01]  /*7630*/  FADD.FTZ R121, R67, -R134 ;  /* 0x8000008643797221 */ /* 0x008fe20000010000 */
[----:B------:R-:W-:-:S06]  /*7640*/  FADD.FTZ R67, R70, -R36 ;  /* 0x8000002446437221 */ /* 0x000fcc0000010000 */
[----:B------:R-:W3:Y:S01]  /*7650*/  MUFU.EX2 R112, R112 ;  /* 0x0000007000707308 */ /* 0x000ee20000000800 */
[----:B------:R-:W-:-:S07]  /*7660*/  FADD.FTZ R70, R69, -R219 ;  /* 0x800000db45467221 */ /* 0x000fce0000010000 */
[----:B------:R5:W3:Y:S01]  /*7670*/  MUFU.EX2 R33, R123 ;  /* 0x0000007b00217308 */ /* 0x000ae20000000800 */
[----:B------:R-:W-:Y:S01]  /*7680*/  FMUL.FTZ R39, R15, R39 ;  /* 0x000000270f277220 */ /* 0x000fe20000410000 */
[----:B----4-:R-:W-:-:S06]  /*7690*/  FMUL.FTZ R60, R101, R60 ;  /* 0x0000003c653c7220 */ /* 0x010fcc0000410000 */
[----:B------:R4:W3:Y:S01]  /*76a0*/  MUFU.EX2 R34, R122 ;  /* 0x0000007a00227308 */ /* 0x0008e20000000800 */
[----:B-----5:R-:W-:Y:S01]  /*76b0*/  FADD.FTZ R123, R68, -R36 ;  /* 0x80000024447b7221 */ /* 0x020fe20000010000 */
[----:B------:R-:W-:Y:S01]  /*76c0*/  FMUL.FTZ R61, R103, R61 ;  /* 0x0000003d673d7220 */ /* 0x000fe20000410000 */
[----:B------:R-:W-:-:S05]  /*76d0*/  FMUL.FTZ R64, R105, R64 ;  /* 0x0000004069407220 */ /* 0x000fca0000410000 */
[----:B------:R5:W3:Y:S01]  /*76e0*/  MUFU.EX2 R36, R120 ;  /* 0x0000007800247308 */ /* 0x000ae20000000800 */
[----:B--2---:R-:W-:Y:S01]  /*76f0*/  FMUL.FTZ R65, R106, R66 ;  /* 0x000000426a417220 */ /* 0x004fe20000410000 */
[----:B------:R-:W-:-:S06]  /*7700*/  FMUL.FTZ R26, R108, R121 ;  /* 0x000000796c1a7220 */ /* 0x000fcc0000410000 */
[----:B------:R-:W2:Y:S01]  /*7710*/  MUFU.EX2 R119, R119 ;  /* 0x0000007700777308 */ /* 0x000ea20000000800 */
[----:B----4-:R-:W-:Y:S01]  /*7720*/  FADD.FTZ R122, R72, -R125 ;  /* 0x8000007d487a7221 */ /* 0x010fe20000010000 */
[----:B------:R-:W-:-:S06]  /*7730*/  FADD.FTZ R134, R73, -R135 ;  /* 0x8000008749867221 */ /* 0x000fcc0000010000 */
[----:B------:R-:W4:Y:S01]  /*7740*/  MUFU.EX2 R118, R118 ;  /* 0x0000007600767308 */ /* 0x000f220000000800 */
[----:B------:R-:W-:-:S07]  /*7750*/  FADD.FTZ R41, R41, -R140 ;  /* 0x8000008c29297221 */ /* 0x000fce0000010000 */
[----:B------:R-:W4:Y:S01]  /*7760*/  MUFU.EX2 R117, R117 ;  /* 0x0000007500757308 */ /* 0x000f220000000800 */
[----:B------:R-:W-:-:S07]  /*7770*/  FADD.FTZ R43, R43, -R140 ;  /* 0x8000008c2b2b7221 */ /* 0x000fce0000010000 */
[----:B------:R-:W4:Y:S01]  /*7780*/  MUFU.EX2 R116, R116 ;  /* 0x0000007400747308 */ /* 0x000f220000000800 */
[----:B------:R-:W-:-:S07]  /*7790*/  FADD.FTZ R125, R74, -R125 ;  /* 0x8000007d4a7d7221 */ /* 0x000fce0000010000 */
[----:B------:R-:W4:Y:S01]  /*77a0*/  MUFU.EX2 R115, R115 ;  /* 0x0000007300737308 */ /* 0x000f220000000800 */
[----:B------:R-:W-:-:S07]  /*77b0*/  FADD.FTZ R135, R75, -R135 ;  /* 0x800000874b877221 */ /* 0x000fce0000010000 */
[----:B------:R-:W4:Y:S08]  /*77c0*/  MUFU.EX2 R114, R114 ;  /* 0x0000007200727308 */ /* 0x000f300000000800 */
[----:B------:R-:W4:Y:S01]  /*77d0*/  MUFU.EX2 R37, R113 ;  /* 0x0000007100257308 */ /* 0x000f220000000800 */
[--C-:B------:R-:W-:Y:S01]  /*77e0*/  FADD.FTZ R40, R40, -R141.reuse ;  /* 0x8000008d28287221 */ /* 0x100fe20000010000 */
        /* <DEDUP_REMOVED lines=14> */
[----:B-----5:R-:W-:Y:S01]  /*78d0*/  FADD.FTZ R120, R71, -R219 ;  /* 0x800000db47787221 */ /* 0x020fe20000010000 */
        /* <DEDUP_REMOVED lines=38> */
[----:B-1----:R-:W-:Y:S01]  /*7b40*/  FMUL.FTZ R67, R110, R67 ;  /* 0x000000436e437220 */ /* 0x002fe20000410000 */
[----:B------:R-:W-:Y:S01]  /*7b50*/  F2FP.BF16.F32.PACK_AB R86, R130, R86 ;  /* 0x000000568256723e */ /* 0x000fe200000010ff */
[----:B---3--:R-:W-:Y:S01]  /*7b60*/  FMUL.FTZ R120, R112, R120 ;  /* 0x0000007870787220 */ /* 0x008fe20000410000 */
        /* <DEDUP_REMOVED lines=26> */
[----:B------:R-:W-:Y:S01]  /*7d10*/  UMOV UR7, 0x40000040 ;  /* 0x4000004000077882 */ /* 0x000fe20000000000 */
[----:B------:R-:W-:Y:S01]  /*7d20*/  F2FP.BF16.F32.PACK_AB R73, R51, R50 ;  /* 0x000000323349723e */ /* 0x000fe200000010ff */
[----:B------:R-:W2:Y:S01]  /*7d30*/  LDL R38, [R1+0x34] ;  /* 0x0000340001267983 */ /* 0x000ea20000100800 */
[----:B------:R-:W-:-:S02]  /*7d40*/  F2FP.BF16.F32.PACK_AB R74, R53, R52 ;  /* 0x00000034354a723e */ /* 0x000fc400000010ff */
[----:B------:R-:W-:Y:S01]  /*7d50*/  F2FP.BF16.F32.PACK_AB R75, R55, R54 ;  /* 0x00000036374b723e */ /* 0x000fe200000010ff */
[----:B------:R-:W-:Y:S01]  /*7d60*/  STSM.16.MT88.4 [R39+0x20c00], R84 ;  /* 0x020c005427007844 */ /* 0x000fe20000004200 */
[----:B------:R-:W-:Y:S02]  /*7d70*/  R2UR UR4, R217 ;  /* 0x00000000d90472ca */ /* 0x000fe400000e0000 */
        /* <DEDUP_REMOVED lines=19> */
[----:B------:R-:W-:-:S05]  /*7eb0*/  UMOV UR6, UR4 ;  /* 0x0000000400067c82 */ /* 0x000fca0008000000 */
        /* <DEDUP_REMOVED lines=131> */
.L_x_6539:
        /* <DEDUP_REMOVED lines=70> */
.L_x_6540:
        /* <DEDUP_REMOVED lines=12> */
.L_x_6530:
        /* <DEDUP_REMOVED lines=34> */
.L_x_6510:
[----:B------:R-:W-:Y:S05]  /*8e30*/  @P0 BRA `(.L_x_6509) ;  /* 0x0000004000fc0947 */ /* 0x000fea0003800000 */
[----:B------:R-:W2:Y:S01]  /*8e40*/  LDC R12, c[0x0][0x850] ;  /* 0x00021400ff0c7b82 */ /* 0x000ea20000000800 */
[----:B------:R-:W3:Y:S01]  /*8e50*/  S2R R20, SR_TID.X ;  /* 0x0000000000147919 */ /* 0x000ee20000002100 */
[----:B------:R-:W-:Y:S01]  /*8e60*/  ULOP3.LUT UR4, URZ, UR38, URZ, 0x33, !UPT ;  /* 0x000000263f047292 */ /* 0x000fe2000f8e333f */
[----:B------:R-:W-:Y:S01]  /*8e70*/  IMAD.U32 R7, RZ, RZ, UR40 ;  /* 0x00000028ff077e24 */ /* 0x000fe2000f8e00ff */
[----:B------:R-:W-:Y:S01]  /*8e80*/  ULDC.64 UR6, c[0x0][0x840] ;  /* 0x0002100000067ab9 */ /* 0x000fe20000000a00 */
[----:B------:R-:W4:Y:S01]  /*8e90*/  S2R R21, SR_CgaCtaId ;  /* 0x0000000000157919 */ /* 0x000f220000008800 */
[----:B------:R-:W-:Y:S02]  /*8ea0*/  MOV R10, 0x400 ;  /* 0x00000400000a7802 */ /* 0x000fe40000000f00 */
[----:B------:R-:W5:Y:S08]  /*8eb0*/  LDC R2, c[0x0][0x8b4] ;  /* 0x00022d00ff027b82 */ /* 0x000f700000000800 */
[----:B------:R-:W1:Y:S01]  /*8ec0*/  LDC.64 R14, c[0x0][0x820] ;  /* 0x00020800ff0e7b82 */ /* 0x000e620000000a00 */
[----:B--2---:R-:W-:-:S07]  /*8ed0*/  ISETP.NE.AND P0, PT, R12, 0x1, PT ;  /* 0x000000010c00780c */ /* 0x004fce0003f05270 */
[----:B------:R-:W2:Y:S01]  /*8ee0*/  LDC.64 R16, c[0x0][0x848] ;  /* 0x00021200ff107b82 */ /* 0x000ea20000000a00 */
[----:B-----5:R-:W-:Y:S01]  /*8ef0*/  VIADD R18, R2, UR4 ;  /* 0x0000000402127c36 */ /* 0x020fe20008000000 */
[----:B------:R-:W-:Y:S01]  /*8f00*/  ULDC.64 UR4, c[0x0][0x818] ;  /* 0x0002060000047ab9 */ /* 0x000fe20000000a00 */
[----:B---3--:R-:W-:Y:S02]  /*8f10*/  VIADD R19, R20, 0xffffff80 ;  /* 0xffffff8014137836 */ /* 0x008fe40000000000 */
[----:B------:R-:W-:-:S03]  /*8f20*/  IMAD.SHL.U32 R4, R18, 0x2000, RZ ;  /* 0x0000200012047824 */ /* 0x000fc600078e00ff */
[----:B------:R-:W3:Y:S01]  /*8f30*/  @P0 LDC R0, c[0x0][0x854] ;  /* 0x00021500ff000b82 */ /* 0x000ee20000000800 */
[----:B----4-:R-:W-:Y:S02]  /*8f40*/  LEA R21, R21, R10, 0x18 ;  /* 0x0000000a15157211 */ /* 0x010fe400078ec0ff */
[----:B------:R-:W-:Y:S02]  /*8f50*/  SHF.R.S32.HI R2, RZ, 0x1f, R19 ;  /* 0x0000001fff027819 */ /* 0x000fe40000011413 */
[----:B------:R-:W-:Y:S02]  /*8f60*/  SHF.R.S32.HI R5, RZ, 0x1f, R4 ;  /* 0x0000001fff057819 */ /* 0x000fe40000011404 */
[----:B------:R-:W-:Y:S01]  /*8f70*/  LEA.HI R9, R2, R19, RZ, 0x7 ;  /* 0x0000001302097211 */ /* 0x000fe200078f38ff */
[----:B------:R-:W4:Y:S01]  /*8f80*/  @P0 LDC R3, c[0x0][0x858] ;  /* 0x00021600ff030b82 */ /* 0x000f220000000800 */
[----:B---3--:R-:W-:-:S05]  /*8f90*/  @P0 IMAD.HI.U32 R0, R0, UR40, RZ ;  /* 0x0000002800000c27 */ /* 0x008fca000f8e00ff */
[----:B----4-:R-:W-:-:S04]  /*8fa0*/  @P0 SHF.R.U32.HI R7, RZ, R3, R0 ;  /* 0x00000003ff070219 */ /* 0x010fc80000011600 */
[----:B------:R-:W-:Y:S01]  /*8fb0*/  SHF.R.S32.HI R8, RZ, 0x1f, R7 ;  /* 0x0000001fff087819 */ /* 0x000fe20000011407 */
[----:B------:R-:W-:-:S04]  /*8fc0*/  IMAD.WIDE.U32 R2, R7, UR4, R4 ;  /* 0x0000000407027c25 */ /* 0x000fc8000f8e0004 */
[C---:B------:R-:W-:Y:S02]  /*8fd0*/  IMAD R6, R8.reuse, UR6, RZ ;  /* 0x0000000608067c24 */ /* 0x040fe4000f8e02ff */
[----:B------:R-:W-:Y:S01]  /*8fe0*/  IMAD R0, R8, UR4, RZ ;  /* 0x0000000408007c24 */ /* 0x000fe2000f8e02ff */
[----:B------:R-:W-:Y:S01]  /*8ff0*/  USHF.R.S32.HI UR4, URZ, 0x1f, UR39 ;  /* 0x0000001f3f047899 */ /* 0x000fe20008011427 */
[C---:B-1----:R-:W-:Y:S02]  /*9000*/  IMAD R13, R7.reuse, UR7, R6 ;  /* 0x00000007070d7c24 */ /* 0x042fe4000f8e0206 */
[----:B------:R-:W-:Y:S01]  /*9010*/  IMAD R11, R7, UR5, R0 ;  /* 0x00000005070b7c24 */ /* 0x000fe2000f8e0200 */
[C---:B------:R-:W-:Y:S01]  /*9020*/  LOP3.LUT R0, R9.reuse, 0xfffff80, RZ, 0xc0, !PT ;  /* 0x0fffff8009007812 */ /* 0x040fe200078ec0ff */
[----:B------:R-:W-:Y:S02]  /*9030*/  IMAD.SHL.U32 R6, R9, 0x20, RZ ;  /* 0x0000002009067824 */ /* 0x000fe400078e00ff */
[----:B------:R-:W-:-:S03]  /*9040*/  IMAD.WIDE.U32 R4, R7, UR6, R4 ;  /* 0x0000000607047c25 */ /* 0x000fc6000f8e0004 */
[----:B------:R-:W-:Y:S01]  /*9050*/  LOP3.LUT R9, R6, 0x3ffff000, RZ, 0xc0, !PT ;  /* 0x3ffff00006097812 */ /* 0x000fe200078ec0ff */
[----:B------:R-:W-:Y:S02]  /*9060*/  IMAD.IADD R0, R19, 0x1, -R0 ;  /* 0x0000000113007824 */ /* 0x000fe400078e0a00 */
[----:B------:R-:W-:Y:S02]  /*9070*/  IMAD.IADD R3, R3, 0x1, R11 ;  /* 0x0000000103037824 */ /* 0x000fe400078e020b */
[----:B------:R-:W-:Y:S02]  /*9080*/  IMAD.IADD R5, R5, 0x1, R13 ;  /* 0x0000000105057824 */ /* 0x000fe400078e020d */
[----:B------:R-:W-:Y:S02]  /*9090*/  IMAD R6, R14, UR4, RZ ;  /* 0x000000040e067c24 */ /* 0x000fe4000f8e02ff */
[----:B--2---:R-:W-:Y:S01]  /*90a0*/  IMAD R10, R16, UR4, RZ ;  /* 0x00000004100a7c24 */ /* 0x004fe2000f8e02ff */
[----:B------:R-:W-:Y:S05]  /*90b0*/  WARPSYNC.ALL ;  /* 0x0000000000007948 */ /* 0x000fea0003800000 */
[----:B------:R-:W-:-:S02]  /*90c0*/  IMAD R0, R0, 0x4, R9 ;  /* 0x0000000400007824 */ /* 0x000fc400078e0209 */
[----:B------:R-:W-:Y:S02]  /*90d0*/  IMAD R11, R15, UR39, R6 ;  /* 0x000000270f0b7c24 */ /* 0x000fe4000f8e0206 */
[----:B------:R-:W-:-:S04]  /*90e0*/  IMAD.WIDE.U32 R2, R14, UR39, R2 ;  /* 0x000000270e027c25 */ /* 0x000fc8000f8e0002 */
[----:B------:R-:W-:Y:S02]  /*90f0*/  IMAD R9, R17, UR39, R10 ;  /* 0x0000002711097c24 */ /* 0x000fe4000f8e020a */
[----:B------:R-:W-:-:S04]  /*9100*/  IMAD.WIDE.U32 R4, R16, UR39, R4 ;  /* 0x0000002710047c25 */ /* 0x000fc8000f8e0004 */
[----:B------:R-:W-:Y:S02]  /*9110*/  IMAD R0, R0, 0x4, R21 ;  /* 0x0000000400007824 */ /* 0x000fe400078e0215 */
[----:B------:R-:W-:Y:S02]  /*9120*/  IMAD.IADD R11, R3, 0x1, R11 ;  /* 0x00000001030b7824 */ /* 0x000fe400078e020b */
[----:B------:R-:W-:Y:S01]  /*9130*/  IMAD.IADD R10, R5, 0x1, R9 ;  /* 0x00000001050a7824 */ /* 0x000fe200078e0209 */
[----:B------:R-:W-:Y:S01]  /*9140*/  BAR.SYNC.DEFER_BLOCKING 0x1, 0x100 ;  /* 0x0044000000007b1d */ /* 0x000fe20000010000 */
[----:B------:R-:W-:Y:S02]  /*9150*/  ISETP.NE.AND P0, PT, R19, RZ, PT ;  /* 0x000000ff1300720c */ /* 0x000fe40003f05270 */
[----:B------:R-:W-:-:S03]  /*9160*/  ISETP.NE.AND P1, PT, R20, 0x80, PT ;  /* 0x000000801400780c */ /* 0x000fc60003f25270 */
        /* <DEDUP_REMOVED lines=9> */
[----:B------:R-:W-:Y:S02]  /*9200*/  SHF.R.S32.HI R9, RZ, 0x1f, R6 ;  /* 0x0000001fff097819 */ /* 0x000fe40000011406 */
[----:B------:R-:W-:Y:S01]  /*9210*/  IADD3 R6, P2, P3, R6, UR4, R7 ;  /* 0x0000000406067c10 */ /* 0x000fe2000fb5e007 */
[----:B------:R3:W-:Y:S03]  /*9220*/  STS.128 [R0], R184 ;  /* 0x000000b800007388 */ /* 0x0007e60000000c00 */
[----:B------:R-:W-:Y:S01]  /*9230*/  IADD3.X R9, R9, UR5, R8, P2, P3 ;  /* 0x0000000509097c10 */ /* 0x000fe200097e6408 */
[C---:B------:R-:W-:Y:S01]  /*9240*/  IMAD.SHL.U32 R18, R6.reuse, 0x4, RZ ;  /* 0x0000000406127824 */ /* 0x040fe200078e00ff */
[----:B------:R-:W-:Y:S01]  /*9250*/  ULDC.64 UR4, c[0x0][0x868] ;  /* 0x00021a0000047ab9 */ /* 0x000fe20000000a00 */
[----:B------:R3:W-:Y:S01]  /*9260*/  STS.128 [R0+0x800], R188 ;  /* 0x000800bc00007388 */ /* 0x0007e20000000c00 */
[----:B------:R-:W-:Y:S01]  /*9270*/  SHF.L.U64.HI R13, R6, 0x2, R9 ;  /* 0x00000002060d7819 */ /* 0x000fe20000010209 */
[----:B------:R-:W-:Y:S01]  /*9280*/  IMAD.MOV R9, RZ, RZ, -R7 ;  /* 0x000000ffff097224 */ /* 0x000fe200078e0a07 */
[----:B------:R-:W-:Y:S01]  /*9290*/  IADD3 R6, P4, R18, UR4, RZ ;  /* 0x0000000412067c10 */ /* 0x000fe2000ff9e0ff */
[----:B------:R3:W-:Y:S01]  /*92a0*/  STS.128 [R0+0x1000], R192 ;  /* 0x001000c000007388 */ /* 0x0007e20000000c00 */
[----:B-1----:R-:W-:Y:S01]  /*92b0*/  LEA R14, P2, R2, R14, 0x2 ;  /* 0x0000000e020e7211 */ /* 0x002fe200078410ff */
[----:B------:R-:W-:Y:S01]  /*92c0*/  IMAD R9, R12, R9, UR40 ;  /* 0x000000280c097e24 */ /* 0x000fe2000f8e0209 */
        /* <DEDUP_REMOVED lines=8> */
.L_x_6544:
[----:B------:R-:W2:Y:S04]  /*9350*/  LDG.E.STRONG.GPU R8, desc[UR36][R6.64] ;  /* 0x0000002406087981 */ /* 0x000ea8000c1ef900 */
[----:B--2---:R-:W-:Y:S01]  /*9360*/  CCTL.IVALL ;  /* 0x00000000ff00798f */ /* 0x004fe20002000000 */
[----:B------:R-:W-:Y:S05]  /*9370*/  YIELD ;  /* 0x0000000000007946 */ /* 0x000fea0003800000 */
[----:B------:R-:W-:-:S13]  /*9380*/  ISETP.NE.AND P0, PT, R8, R9, PT ;  /* 0x000000090800720c */ /* 0x000fda0003f05270 */
[----:B------:R-:W-:Y:S05]  /*9390*/  @P0 BRA `(.L_x_6544) ;  /* 0xfffffffc00ec0947 */ /* 0x000fea000383ffff */
.L_x_6543:
[----:B------:R-:W-:Y:S05]  /*93a0*/  BSYNC B0 ;  /* 0x0000000000007941 */ /* 0x000fea0003800000 */
.L_x_6542:
[----:B------:R-:W-:Y:S01]  /*93b0*/  UMOV UR4, 0xffffffff ;  /* 0xffffffff00047882 */ /* 0x000fe20000000000 */
[----:B------:R-:W-:Y:S02]  /*93c0*/  LEA.HI.X R11, R2, R15, R11, 0x2, P2 ;  /* 0x0000000f020b7211 */ /* 0x000fe400010f140b */
[----:B------:R-:W-:Y:S01]  /*93d0*/  LEA.HI.X R10, R4, R17, R10, 0x2, P3 ;  /* 0x00000011040a7211 */ /* 0x000fe200018f140a */
[----:B------:R-:W-:Y:S06]  /*93e0*/  BRA.DIV UR4, `(.L_x_6545) ;  /* 0x0000004204187947 */ /* 0x000fec000b800000 */
[----:B------:R-:W-:Y:S01]  /*93f0*/  NOP ;  /* 0x0000000000007918 */ /* 0x000fe20000000000 */
.L_x_6634:
        /* <DEDUP_REMOVED lines=17> */
.L_x_6548:
[----:B------:R-:W-:Y:S01]  /*9510*/  @P0 ELECT P2, URZ, PT ;  /* 0x00000000003f082f */ /* 0x000fe20003840000 */
[----:B------:R1:W-:-:S12]  /*9520*/  UBLKRED.G.S.ADD.F32.RN [UR4], [UR6], UR7, desc[UR8] ;  /* 0x00000804060073bb */ /* 0x0003d800080a1407 */
[----:B------:R-:W-:Y:S02]  /*9530*/  @P2 PLOP3.LUT P0, PT, P2, PT, PT, 0x8, 0x0 ;  /* 0x000000000000281c */ /* 0x000fe4000170e170 */
[----:B------:R-:W-:-:S11]  /*9540*/  PLOP3.LUT P2, PT, PT, PT, PT, 0x8, 0x0 ;  /* 0x000000000000781c */ /* 0x000fd60003f4e170 */
[----:B-1----:R-:W-:Y:S05]  /*9550*/  @P0 BRA.U.ANY `(.L_x_6548) ;  /* 0xfffffffd00ec0947 */ /* 0x002fea000393ffff */
[----:B------:R0:W-:Y:S01]  /*9560*/  UTMACMDFLUSH ;  /* 0x00000000000079b7 */ /* 0x0001e20000000000 */
[----:B------:R-:W-:-:S04]  /*9570*/  DEPBAR.LE SB0, 0x0 ;  /* 0x000080000000791a */ /* 0x000fc80000000000 */
.L_x_6547:
[----:B------:R-:W-:Y:S05]  /*9580*/  BSYNC B0 ;  /* 0x0000000000007941 */ /* 0x000fea0003800000 */
.L_x_6546:
        /* <DEDUP_REMOVED lines=14> */
.L_x_6550:
[----:B------:R-:W-:Y:S05]  /*9670*/  BSYNC B0 ;  /* 0x0000000000007941 */ /* 0x000fea0003800000 */
.L_x_6549:
        /* <DEDUP_REMOVED lines=14> */
.L_x_6553:
[----:B-1-3--:R-:W2:Y:S04]  /*9760*/  LDG.E.STRONG.GPU R0, desc[UR36][R2.64] ;  /* 0x0000002402007981 */ /* 0x00aea8000c1ef900 */
[----:B--2---:R-:W-:Y:S01]  /*9770*/  CCTL.IVALL ;  /* 0x00000000ff00798f */ /* 0x004fe20002000000 */
[----:B------:R-:W-:Y:S05]  /*9780*/  YIELD ;  /* 0x0000000000007946 */ /* 0x000fea0003800000 */
[----:B------:R-:W-:-:S13]  /*9790*/  ISETP.NE.AND P0, PT, R0, R9, PT ;  /* 0x000000090000720c */ /* 0x000fda0003f05270 */
[----:B------:R-:W-:Y:S05]  /*97a0*/  @P0 BRA `(.L_x_6553) ;  /* 0xfffffffc00ec0947 */ /* 0x000fea000383ffff */
.L_x_6552:
[----:B------:R-:W-:Y:S05]  /*97b0*/  BSYNC B0 ;  /* 0x0000000000007941 */ /* 0x000fea0003800000 */
.L_x_6551:
[----:B------:R-:W-:-:S03]  /*97c0*/  UMOV UR4, 0xffffffff ;  /* 0xffffffff00047882 */ /* 0x000fc60000000000 */
[----:B------:R-:W-:Y:S05]  /*97d0*/  BRA.DIV UR4, `(.L_x_6554) ;  /* 0x0000003e04387947 */ /* 0x000fea000b800000 */
[----:B------:R-:W-:Y:S01]  /*97e0*/  NOP ;  /* 0x0000000000007918 */ /* 0x000fe20000000000 */
.L_x_6637:
        /* <DEDUP_REMOVED lines=17> */
.L_x_6557:
[----:B------:R-:W-:Y:S01]  /*9900*/  @P0 ELECT P2, URZ, PT ;  /* 0x00000000003f082f */ /* 0x000fe20003840000 */
[----:B------:R2:W-:-:S12]  /*9910*/  UBLKRED.G.S.ADD.F32.RN [UR4], [UR6], UR7, desc[UR8] ;  /* 0x00000804060073bb */ /* 0x0005d800080a1407 */
[----:B------:R-:W-:Y:S02]  /*9920*/  @P2 PLOP3.LUT P0, PT, P2, PT, PT, 0x8, 0x0 ;  /* 0x000000000000281c */ /* 0x000fe4000170e170 */
[----:B------:R-:W-:-:S11]  /*9930*/  PLOP3.LUT P2, PT, PT, PT, PT, 0x8, 0x0 ;  /* 0x000000000000781c */ /* 0x000fd60003f4e170 */
[----:B--2---:R-:W-:Y:S05]  /*9940*/  @P0 BRA.U.ANY `(.L_x_6557) ;  /* 0xfffffffd00ec0947 */ /* 0x004fea000393ffff */
[----:B------:R0:W-:Y:S01]  /*9950*/  UTMACMDFLUSH ;  /* 0x00000000000079b7 */ /* 0x0001e20000000000 */
[----:B------:R-:W-:-:S04]  /*9960*/  DEPBAR.LE SB0, 0x0 ;  /* 0x000080000000791a */ /* 0x000fc80000000000 */
.L_x_6556:
[----:B------:R-:W-:Y:S05]  /*9970*/  BSYNC B0 ;  /* 0x0000000000007941 */ /* 0x000fea0003800000 */
.L_x_6555:
        /* <DEDUP_REMOVED lines=14> */
.L_x_6505:
        /* <DEDUP_REMOVED lines=29> */
.L_x_6559:
[----:B------:R-:W-:Y:S01]  /*9c30*/  ULDC UR9, c[0x0][0x8cc] ;  /* 0x0002330000097ab9 */ /* 0x000fe20000000800 */
[----:B------:R-:W-:Y:S01]  /*9c40*/  UMOV UR7, UR8 ;  /* 0x0000000800077c82 */ /* 0x000fe20008000000 */
[----:B------:R-:W-:-:S11]  /*9c50*/  UISETP.NE.AND UP0, UPT, UR9, 0x1, UPT ;  /* 0x000000010900788c */ /* 0x000fd6000bf05270 */
[----:B------:R-:W-:Y:S02]  /*9c60*/  @UP0 ULDC.64 UR10, c[0x0][0x8d0] ;  /* 0x00023400000a0ab9 */ /* 0x000fe40000000a00 */
[----:B------:R-:W-:-:S04]  /*9c70*/  UIMAD.WIDE.U32 UR4, UR8, UR10, URZ ;  /* 0x0000000a080472a5 */ /* 0x000fc8000f8e003f */
[----:B------:R-:W-:-:S04]  /*9c80*/  @UP0 USHF.R.U32.HI UR7, URZ, UR11, UR5 ;  /* 0x0000000b3f070299 */ /* 0x000fc80008011605 */
[----:B------:R-:W-:-:S12]  /*9c90*/  UIMAD UR4, UR7, UR9, URZ ;  /* 0x00000009070472a4 */ /* 0x000fd8000f8e023f */
.L_x_6560:
        /* <DEDUP_REMOVED lines=84> */
.L_x_6564:
[----:B------:R-:W2:Y:S04]  /*a1e0*/  LDG.E.STRONG.GPU R4, desc[UR36][R2.64] ;  /* 0x0000002402047981 */ /* 0x000ea8000c1ef900 */
[----:B--2---:R-:W-:Y:S01]  /*a1f0*/  CCTL.IVALL ;  /* 0x00000000ff00798f */ /* 0x004fe20002000000 */
[----:B------:R-:W-:Y:S05]  /*a200*/  YIELD ;  /* 0x0000000000007946 */ /* 0x000fea0003800000 */
[----:B------:R-:W-:-:S13]  /*a210*/  ISETP.NE.AND P1, PT, R4, R5, PT ;  /* 0x000000050400720c */ /* 0x000fda0003f25270 */
[----:B------:R-:W-:Y:S05]  /*a220*/  @P1 BRA `(.L_x_6564) ;  /* 0xfffffffc00ec1947 */ /* 0x000fea000383ffff */
.L_x_6563:
[----:B------:R-:W-:Y:S05]  /*a230*/  BSYNC B0 ;  /* 0x0000000000007941 */ /* 0x000fea0003800000 */
.L_x_6562:
[----:B------:R-:W-:-:S03]  /*a240*/  UMOV UR4, 0xffffffff ;  /* 0xffffffff00047882 */ /* 0x000fc60000000000 */
[----:B------:R-:W-:Y:S05]  /*a250*/  BRA.DIV UR4, `(.L_x_6565) ;  /* 0x0000003204b47947 */ /* 0x000fea000b800000 */
[----:B------:R-:W-:Y:S01]  /*a260*/  NOP ;  /* 0x0000000000007918 */ /* 0x000fe20000000000 */
.L_x_6640:
        /* <DEDUP_REMOVED lines=22> */
.L_x_6567:
[----:B------:R-:W-:Y:S05]  /*a3d0*/  BSYNC B0 ;  /* 0x0000000000007941 */ /* 0x000fea0003800000 */
.L_x_6566:
        /* <DEDUP_REMOVED lines=20> */
.L_x_6569:
[----:B------:R-:W-:Y:S05]  /*a520*/  BSYNC B0 ;  /* 0x0000000000007941 */ /* 0x000fea0003800000 */
.L_x_6568:
[----:B------:R-:W-:Y:S06]  /*a530*/  BAR.ARV 0xa, 0xa0 ;  /* 0x0282800000007b1d */ /* 0x000fec0000002000 */
[----:B------:R-:W-:Y:S04]  /*a540*/  BSSY B0, `(.L_x_6570) ;  /* 0x0000003000007945 */ /* 0x000fe80003800000 */
[----:B------:R-:W-:Y:S05]  /*a550*/  @!P0 BRA `(.L_x_6571) ;  /* 0x0000000000048947 */ /* 0x000fea0003800000 */
[----:B------:R-:W-:-:S04]  /*a560*/  DEPBAR.LE SB0, 0x0 ;  /* 0x000080000000791a */ /* 0x000fc80000000000 */
.L_x_6571:
[----:B------:R-:W-:Y:S05]  /*a570*/  BSYNC B0 ;  /* 0x0000000000007941 */ /* 0x000fea0003800000 */
.L_x_6570:
        /* <DEDUP_REMOVED lines=19> */
.L_x_6573:
[----:B------:R-:W-:Y:S05]  /*a6b0*/  BSYNC B0 ;  /* 0x0000000000007941 */ /* 0x000fea0003800000 */
.L_x_6572:
[----:B------:R-:W-:Y:S01]  /*a6c0*/  UIADD3 UR17, UR8, 0x1, URZ ;  /* 0x0000000108117890 */ /* 0x000fe2000fffe03f */
[----:B------:R-:W-:Y:S11]  /*a6d0*/  BRA `(.L_x_6574) ;  /* 0x0000000000047947 */ /* 0x000ff60003800000 */
.L_x_6561:
[----:B------:R-:W-:-:S05]  /*a6e0*/  UMOV UR17, UR8 ;  /* 0x0000000800117c82 */ /* 0x000fca0008000000 */
.L_x_6574:
        /* <DEDUP_REMOVED lines=12> */
.L_x_6599:
        /* <DEDUP_REMOVED lines=18> */
.L_x_6577:
[----:B------:R-:W2:Y:S04]  /*a8d0*/  LDG.E.STRONG.GPU R4, desc[UR36][R2.64] ;  /* 0x0000002402047981 */ /* 0x000ea8000c1ef900 */
[----:B--2---:R-:W-:Y:S01]  /*a8e0*/  CCTL.IVALL ;  /* 0x00000000ff00798f */ /* 0x004fe20002000000 */
[----:B------:R-:W-:Y:S05]  /*a8f0*/  YIELD ;  /* 0x0000000000007946 */ /* 0x000fea0003800000 */
[----:B------:R-:W-:-:S13]  /*a900*/  ISETP.NE.AND P1, PT, R4, R5, PT ;  /* 0x000000050400720c */ /* 0x000fda0003f25270 */
[----:B------:R-:W-:Y:S05]  /*a910*/  @P1 BRA `(.L_x_6577) ;  /* 0xfffffffc00ec1947 */ /* 0x000fea000383ffff */
.L_x_6576:
[----:B------:R-:W-:Y:S05]  /*a920*/  BSYNC B0 ;  /* 0x0000000000007941 */ /* 0x000fea0003800000 */
.L_x_6575:
[----:B------:R-:W-:-:S03]  /*a930*/  UMOV UR18, 0xffffffff ;  /* 0xffffffff00127882 */ /* 0x000fc60000000000 */
[----:B------:R-:W-:Y:S05]  /*a940*/  BRA.DIV UR18, `(.L_x_6578) ;  /* 0x0000002e12147947 */ /* 0x000fea000b800000 */
[----:B------:R-:W-:Y:S01]  /*a950*/  NOP ;  /* 0x0000000000007918 */ /* 0x000fe20000000000 */
.L_x_6643:
        /* <DEDUP_REMOVED lines=19> */
.L_x_6580:
[----:B------:R-:W-:Y:S05]  /*aa90*/  BSYNC B0 ;  /* 0x0000000000007941 */ /* 0x000fea0003800000 */
.L_x_6579:
        /* <DEDUP_REMOVED lines=15> */
.L_x_6582:
[----:B------:R-:W-:Y:S05]  /*ab90*/  BSYNC B0 ;  /* 0x0000000000007941 */ /* 0x000fea0003800000 */
.L_x_6581:
[----:B------:R-:W-:Y:S06]  /*aba0*/  BAR.ARV 0xa, 0xa0 ;  /* 0x0282800000007b1d */ /* 0x000fec0000002000 */
[----:B------:R-:W-:Y:S04]  /*abb0*/  BSSY B0, `(.L_x_6583) ;  /* 0x0000003000007945 */ /* 0x000fe80003800000 */
[----:B------:R-:W-:Y:S05]  /*abc0*/  @!P0 BRA `(.L_x_6584) ;  /* 0x0000000000048947 */ /* 0x000fea0003800000 */
[----:B------:R-:W-:-:S04]  /*abd0*/  DEPBAR.LE SB0, 0x0 ;  /* 0x000080000000791a */ /* 0x000fc80000000000 */
.L_x_6584:
[----:B------:R-:W-:Y:S05]  /*abe0*/  BSYNC B0 ;  /* 0x0000000000007941 */ /* 0x000fea0003800000 */
.L_x_6583:
        /* <DEDUP_REMOVED lines=19> */
.L_x_6586:
[----:B------:R-:W-:Y:S05]  /*ad20*/  BSYNC B0 ;  /* 0x0000000000007941 */ /* 0x000fea0003800000 */
.L_x_6585:
        /* <DEDUP_REMOVED lines=17> */
.L_x_6589:
[----:B------:R-:W2:Y:S04]  /*ae40*/  LDG.E.STRONG.GPU R4, desc[UR36][R2.64] ;  /* 0x0000002402047981 */ /* 0x000ea8000c1ef900 */
[----:B--2---:R-:W-:Y:S01]  /*ae50*/  CCTL.IVALL ;  /* 0x00000000ff00798f */ /* 0x004fe20002000000 */
[----:B------:R-:W-:Y:S05]  /*ae60*/  YIELD ;  /* 0x0000000000007946 */ /* 0x000fea0003800000 */
[----:B------:R-:W-:-:S13]  /*ae70*/  ISETP.NE.AND P1, PT, R4, R5, PT ;  /* 0x000000050400720c */ /* 0x000fda0003f25270 */
[----:B------:R-:W-:Y:S05]  /*ae80*/  @P1 BRA `(.L_x_6589) ;  /* 0xfffffffc00ec1947 */ /* 0x000fea000383ffff */
.L_x_6588:
[----:B------:R-:W-:Y:S05]  /*ae90*/  BSYNC B0 ;  /* 0x0000000000007941 */ /* 0x000fea0003800000 */
.L_x_6587:
[----:B------:R-:W-:-:S03]  /*aea0*/  UMOV UR10, 0xffffffff ;  /* 0xffffffff000a7882 */ /* 0x000fc60000000000 */
[----:B------:R-:W-:Y:S05]  /*aeb0*/  BRA.DIV UR10, `(.L_x_6590) ;  /* 0x000000260ad47947 */ /* 0x000fea000b800000 */
[----:B------:R-:W-:Y:S01]  /*aec0*/  NOP ;  /* 0x0000000000007918 */ /* 0x000fe20000000000 */
.L_x_6646:
        /* <DEDUP_REMOVED lines=15> */
.L_x_6592:
[----:B------:R-:W-:Y:S05]  /*afc0*/  BSYNC B0 ;  /* 0x0000000000007941 */ /* 0x000fea0003800000 */
.L_x_6591:
        /* <DEDUP_REMOVED lines=15> */
.L_x_6594:
[----:B------:R-:W-:Y:S05]  /*b0c0*/  BSYNC B0 ;  /* 0x0000000000007941 */ /* 0x000fea0003800000 */
.L_x_6593:
[----:B------:R-:W-:Y:S06]  /*b0d0*/  BAR.ARV 0xa, 0xa0 ;  /* 0x0282800000007b1d */ /* 0x000fec0000002000 */
[----:B------:R-:W-:Y:S04]  /*b0e0*/  BSSY B0, `(.L_x_6595) ;  /* 0x0000003000007945 */ /* 0x000fe80003800000 */
[----:B------:R-:W-:Y:S05]  /*b0f0*/  @!P0 BRA `(.L_x_6596) ;  /* 0x0000000000048947 */ /* 0x000fea0003800000 */
[----:B------:R-:W-:-:S04]  /*b100*/  DEPBAR.LE SB0, 0x0 ;  /* 0x000080000000791a */ /* 0x000fc80000000000 */
.L_x_6596:
[----:B------:R-:W-:Y:S05]  /*b110*/  BSYNC B0 ;  /* 0x0000000000007941 */ /* 0x000fea0003800000 */
.L_x_6595:
        /* <DEDUP_REMOVED lines=19> */
.L_x_6598:
[----:B------:R-:W-:Y:S05]  /*b250*/  BSYNC B0 ;  /* 0x0000000000007941 */ /* 0x000fea0003800000 */
.L_x_6597:
[----:B------:R-:W-:Y:S02]  /*b260*/  UIADD3 UR17, UR17, 0x2, URZ ;  /* 0x0000000211117890 */ /* 0x000fe4000fffe03f */
[----:B------:R-:W-:Y:S02]  /*b270*/  UIADD3 UR4, UR4, 0x4000, URZ ;  /* 0x0000400004047890 */ /* 0x000fe4000fffe03f */
[----:B------:R-:W-:-:S06]  /*b280*/  UISETP.GE.AND UP0, UPT, UR17, UR5, UPT ;  /* 0x000000051100728c */ /* 0x000fcc000bf06270 */
[----:B------:R-:W-:-:S13]  /*b290*/  PLOP3.LUT P1, PT, PT, PT, UP0, 0x80, 0x0 ;  /* 0x000000000000781c */ /* 0x000fda0003f2f008 */
[----:B------:R-:W-:Y:S05]  /*b2a0*/  @!P1 BRA `(.L_x_6599) ;  /* 0xfffffff400409947 */ /* 0x000fea000383ffff */
[----:B------:R-:W-:Y:S05]  /*b2b0*/  BRA `(.L_x_6509) ;  /* 0x0000001c00dc7947 */ /* 0x000fea0003800000 */
.L_x_6558:
        /* <DEDUP_REMOVED lines=21> */
.L_x_6600:
[----:B------:R-:W-:Y:S01]  /*b410*/  ULDC UR9, c[0x0][0x8cc] ;  /* 0x0002330000097ab9 */ /* 0x000fe20000000800 */
[----:B------:R-:W-:Y:S01]  /*b420*/  UMOV UR7, UR8 ;  /* 0x0000000800077c82 */ /* 0x000fe20008000000 */
[----:B------:R-:W-:-:S11]  /*b430*/  UISETP.NE.AND UP0, UPT, UR9, 0x1, UPT ;  /* 0x000000010900788c */ /* 0x000fd6000bf05270 */
[----:B------:R-:W-:Y:S02]  /*b440*/  @UP0 ULDC.64 UR10, c[0x0][0x8d0] ;  /* 0x00023400000a0ab9 */ /* 0x000fe40000000a00 */
[----:B------:R-:W-:-:S04]  /*b450*/  UIMAD.WIDE.U32 UR4, UR8, UR10, URZ ;  /* 0x0000000a080472a5 */ /* 0x000fc8000f8e003f */
[----:B------:R-:W-:-:S04]  /*b460*/  @UP0 USHF.R.U32.HI UR7, URZ, UR11, UR5 ;  /* 0x0000000b3f070299 */ /* 0x000fc80008011605 */
[----:B------:R-:W-:-:S12]  /*b470*/  UIMAD UR4, UR7, UR9, URZ ;  /* 0x00000009070472a4 */ /* 0x000fd8000f8e023f */
.L_x_6601:
        /* <DEDUP_REMOVED lines=78> */
.L_x_6647:
        /* <DEDUP_REMOVED lines=12> */
.L_x_6605:
        /* <DEDUP_REMOVED lines=70> */
.L_x_6616:
[----:B------:R-:W-:-:S04]  /*be80*/  SHF.L.U32 R19, R10, 0x1f, RZ ;  /* 0x0000001f0a137819 */ /* 0x000fc800000006ff */
[----:B------:R-:W2:Y:S02]  /*be90*/  SYNCS.PHASECHK.TRANS64.TRYWAIT P1, [R0+URZ+0x30c40], R19 ;  /* 0x030c4013000075a7 */ /* 0x000ea4000802017f */
[----:B--2---:R-:W-:Y:S05]  /*bea0*/  @!P1 BRA `(.L_x_6608) ;  /* 0x0000001800089947 */ /* 0x004fea0003800000 */
.L_x_6648:
        /* <DEDUP_REMOVED lines=8> */
.L_x_6609:
        /* <DEDUP_REMOVED lines=30> */
.L_x_6649:
        /* <DEDUP_REMOVED lines=8> */
.L_x_6611:
        /* <DEDUP_REMOVED lines=30> */
.L_x_6650:
        /* <DEDUP_REMOVED lines=8> */
.L_x_6613:
        /* <DEDUP_REMOVED lines=25> */
.L_x_6652:
        /* <DEDUP_REMOVED lines=8> */
.L_x_6615:
        /* <DEDUP_REMOVED lines=28> */
.L_x_6607:
[----:B-1----:R-:W2:Y:S04]  /*c7c0*/  LDL.LU R4, [R1+0x10] ;  /* 0x0000100001047983 */ /* 0x002ea80000300800 */
[----:B------:R1:W5:Y:S01]  /*c7d0*/  LDL R5, [R1+0x14] ;  /* 0x0000140001057983 */ /* 0x0003620000100800 */
[----:B--2---:R-:W-:-:S13]  /*c7e0*/  ISETP.NE.AND P1, PT, R4, RZ, PT ;  /* 0x000000ff0400720c */ /* 0x004fda0003f25270 */
[----:B-1----:R-:W-:Y:S05]  /*c7f0*/  @!P1 BRA `(.L_x_6606) ;  /* 0x0000000400249947 */ /* 0x002fea0003800000 */
[----:B------:R-:W-:-:S04]  /*c800*/  SHF.L.U32 R14, R10, 0x1f, RZ ;  /* 0x0000001f0a0e7819 */ /* 0x000fc800000006ff */
[----:B------:R-:W1:Y:S02]  /*c810*/  SYNCS.PHASECHK.TRANS64.TRYWAIT P1, [R0+URZ+0x30c40], R14 ;  /* 0x030c400e000075a7 */ /* 0x000e64000802017f */
[----:B-1----:R-:W-:Y:S05]  /*c820*/  @!P1 BRA `(.L_x_6617) ;  /* 0x0000000c00fc9947 */ /* 0x002fea0003800000 */
.L_x_6653:
        /* <DEDUP_REMOVED lines=8> */
.L_x_6618:
        /* <DEDUP_REMOVED lines=27> */
.L_x_6654:
        /* <DEDUP_REMOVED lines=8> */
.L_x_6620:
        /* <DEDUP_REMOVED lines=27> */
.L_x_6606:
        /* <DEDUP_REMOVED lines=8> */
.L_x_6655:
[----:B------:R-:W-:Y:S05]  /*cd10*/  @P1 BRA `(.L_x_6622) ;  /* 0x0000000000181947 */ /* 0x000fea0003800000 */
[----:B------:R-:W4:Y:S01]  /*cd20*/  S2R R2, SR_TID.X ;  /* 0x0000000000027919 */ /* 0x000f220000002100 */
[----:B---3--:R-:W-:-:S04]  /*cd30*/  IMAD.MOV.U32 R3, RZ, RZ, 0x4200 ;  /* 0x00004200ff037424 */ /* 0x008fc800078e00ff */
[----:B------:R3:W-:Y:S01]  /*cd40*/  SYNCS.ARRIVE.TRANS64 RZ, [R4+URZ+0x30c30], R3 ;  /* 0x030c300304ff79a7 */ /* 0x0007e2000800003f */
[----:B----4-:R-:W-:-:S13]  /*cd50*/  LOP3.LUT P0, RZ, R2, 0x1f, RZ, 0xc0, !PT ;  /* 0x0000001f02ff7812 */ /* 0x010fda000780c0ff */
[----:B---3--:R-:W-:Y:S05]  /*cd60*/  @!P0 BRA `(.L_x_6622) ;  /* 0x0000000000048947 */ /* 0x008fea0003800000 */
[----:B------:R-:W-:Y:S01]  /*cd70*/  BPT.TRAP 0x1 ;  /* 0x000000040000795c */ /* 0x000fe20000300000 */
.L_x_6622:
        /* <DEDUP_REMOVED lines=37> */
.L_x_6603:
[----:B------:R-:W-:Y:S05]  /*cfd0*/  BSYNC B0 ;  /* 0x0000000000007941 */ /* 0x000fea0003800000 */
.L_x_6602:
[----:B------:R-:W-:-:S03]  /*cfe0*/  UMOV UR4, 0xffffffff ;  /* 0xffffffff00047882 */ /* 0x000fc60000000000 */
[----:B------:R-:W-:Y:S05]  /*cff0*/  BRA.DIV UR4, `(.L_x_6623) ;  /* 0x0000000a04447947 */ /* 0x000fea000b800000 */
[----:B------:R-:W-:-:S13]  /*d000*/  ELECT P6, URZ, PT ;  /* 0x00000000003f782f */ /* 0x000fda00038c0000 */
.L_x_6658:
[----:B------:R-:W-:Y:S05]  /*d010*/  @!P6 BRA `(.L_x_6509) ;  /* 0x000000000084e947 */ /* 0x000fea0003800000 */
[----:B------:R-:W2:Y:S02]  /*d020*/  LDL.LU R2, [R1+0x18] ;  /* 0x0000180001027983 */ /* 0x000ea40000300800 */
[----:B--2---:R-:W-:-:S04]  /*d030*/  LOP3.LUT R2, R2, 0x2, RZ, 0xfc, !PT ;  /* 0x0000000202027812 */ /* 0x004fc800078efcff */
[----:B------:R-:W-:-:S13]  /*d040*/  ISETP.NE.AND P2, PT, R2, 0x3, PT ;  /* 0x000000030200780c */ /* 0x000fda0003f45270 */
[----:B------:R-:W-:Y:S05]  /*d050*/  @!P2 BRA `(.L_x_6624) ;  /* 0x000000000004a947 */ /* 0x000fea0003800000 */
[----:B------:R-:W-:Y:S01]  /*d060*/  BPT.TRAP 0x1 ;  /* 0x000000040000795c */ /* 0x000fe20000300000 */
.L_x_6624:
        /* <DEDUP_REMOVED lines=15> */
.L_x_6659:
[----:B------:R-:W2:Y:S02]  /*d160*/  SYNCS.PHASECHK.TRANS64.TRYWAIT P0, [R3+URZ], R2 ;  /* 0x00000002030075a7 */ /* 0x000ea4000800017f */
[----:B--2---:R-:W-:Y:S05]  /*d170*/  @!P0 BRA `(.L_x_6626) ;  /* 0x0000000800188947 */ /* 0x004fea0003800000 */
.L_x_6660:
[----:B------:R-:W-:Y:S05]  /*d180*/  @!P2 BRA `(.L_x_6627) ;  /* 0x000000000004a947 */ /* 0x000fea0003800000 */
[----:B------:R-:W-:Y:S01]  /*d190*/  BPT.TRAP 0x1 ;  /* 0x000000040000795c */ /* 0x000fe20000300000 */
.L_x_6627:
[----:B--2---:R-:W-:-:S04]  /*d1a0*/  VIADD R3, R8, 0x30c40 ;  /* 0x00030c4008037836 */ /* 0x004fc80000000000 */
[----:B------:R-:W-:-:S04]  /*d1b0*/  IMAD R5, R0, 0x8, R3 ;  /* 0x0000000800057824 */ /* 0x000fc800078e0203 */
[----:B------:R-:W2:Y:S02]  /*d1c0*/  SYNCS.PHASECHK.TRANS64.TRYWAIT P0, [R5+URZ], R4 ;  /* 0x00000004050075a7 */ /* 0x000ea4000800017f */
[----:B--2---:R-:W-:Y:S05]  /*d1d0*/  @!P0 BRA `(.L_x_6628) ;  /* 0x0000000800148947 */ /* 0x004fea0003800000 */
.L_x_6661:
[----:B------:R-:W-:-:S07]  /*d1e0*/  IMAD R3, R6, 0x8, R3 ;  /* 0x0000000806037824 */ /* 0x000fce00078e0203 */
.L_x_6629:
[----:B---3--:R3:W4:Y:S02]  /*d1f0*/  SYNCS.PHASECHK.TRANS64.TRYWAIT P0, [R3+URZ], R2 ;  /* 0x00000002030075a7 */ /* 0x008724000800017f */
[----:B----4-:R-:W-:Y:S05]  /*d200*/  @!P0 NANOSLEEP.SYNCS 0x989680 ;  /* 0x009896800000895d */ /* 0x010fea0003900000 */
[----:B------:R-:W4:Y:S02]  /*d210*/  @!P0 SYNCS.PHASECHK.TRANS64 P0, [R3+URZ], R2 ;  /* 0x00000002030085a7 */ /* 0x000f24000800007f */
[----:B----4-:R-:W-:Y:S05]  /*d220*/  @!P0 BRA `(.L_x_6629) ;  /* 0xfffffffc00f08947 */ /* 0x010fea000383ffff */
.L_x_6509:
[----:B------:R-:W-:Y:S05]  /*d230*/  BSYNC B6 ;  /* 0x0000000000067941 */ /* 0x000fea0003800000 */
.L_x_6504:
[----:B------:R-:W-:Y:S05]  /*d240*/  EXIT ;  /* 0x000000000000794d */ /* 0x000fea0003800000 */
.L_x_6515:
[----:B------:R-:W-:Y:S02]  /*d250*/  IMAD.MOV.U32 R12, RZ, RZ, RZ ;  /* 0x000000ffff0c7224 */ /* 0x000fe400078e00ff */
[----:B------:R-:W-:Y:S02]  /*d260*/  IMAD.MOV.U32 R11, RZ, RZ, 0x1f ;  /* 0x0000001fff0b7424 */ /* 0x000fe400078e00ff */
[----:B------:R-:W-:-:S07]  /*d270*/  IMAD.MOV.U32 R15, RZ, RZ, -0x1 ;  /* 0xffffffffff0f7424 */ /* 0x000fce00078e00ff */
[----:B------:R-:W-:Y:S05]  /*d280*/  WARPSYNC.COLLECTIVE R15, `(.L_x_6630) ;  /* 0x000000000f087348 */ /* 0x000fea0003c00000 */
[----:B------:R1:W2:Y:S02]  /*d290*/  SHFL.IDX P6, R14, R13, R12, R11 ;  /* 0x0000000c0d0e7389 */ /* 0x0002a400000c000b */
[----:B-12---:R-:W-:Y:S01]  /*d2a0*/  ENDCOLLECTIVE ;  /* 0x000000000000791b */ /* 0x006fe20003800000 */
.L_x_6630:
[----:B------:R-:W-:Y:S05]  /*d2b0*/  BRA `(.L_x_6631) ;  /* 0xffffff3c00947947 */ /* 0x000fea000383ffff */
.L_x_6517:
[----:B---3--:R3:W4:Y:S02]  /*d2c0*/  SYNCS.PHASECHK.TRANS64.TRYWAIT P0, [R236+URZ+0x30c00], R11 ;  /* 0x030c000bec0075a7 */ /* 0x008724000800017f */
[----:B----4-:R-:W-:Y:S05]  /*d2d0*/  @!P0 NANOSLEEP.SYNCS 0x989680 ;  /* 0x009896800000895d */ /* 0x010fea0003900000 */
[----:B------:R-:W4:Y:S02]  /*d2e0*/  @!P0 SYNCS.PHASECHK.TRANS64 P0, [R236+URZ+0x30c00], R11 ;  /* 0x030c000bec0085a7 */ /* 0x000f24000800007f */
[----:B----4-:R-:W-:Y:S05]  /*d2f0*/  @!P0 BRA `(.L_x_6517) ;  /* 0xfffffffc00f08947 */ /* 0x010fea000383ffff */
[----:B------:R-:W-:Y:S05]  /*d300*/  BRA `(.L_x_6516) ;  /* 0xffffff3c00c87947 */ /* 0x000fea000383ffff */
.L_x_6522:
[----:B--2---:R2:W3:Y:S02]  /*d310*/  SYNCS.PHASECHK.TRANS64.TRYWAIT P1, [R6+URZ+0x30c10], R17 ;  /* 0x030c1011060075a7 */ /* 0x0044e4000802017f */
[----:B---3--:R-:W-:Y:S05]  /*d320*/  @!P1 NANOSLEEP.SYNCS 0x989680 ;  /* 0x009896800000995d */ /* 0x008fea0003900000 */
[----:B------:R-:W3:Y:S02]  /*d330*/  @!P1 SYNCS.PHASECHK.TRANS64 P1, [R6+URZ+0x30c10], R17 ;  /* 0x030c1011060095a7 */ /* 0x000ee4000802007f */
[----:B---3--:R-:W-:Y:S05]  /*d340*/  @!P1 BRA `(.L_x_6522) ;  /* 0xfffffffc00f09947 */ /* 0x008fea000383ffff */
[----:B------:R-:W-:Y:S05]  /*d350*/  BRA `(.L_x_6521) ;  /* 0xffffff4800887947 */ /* 0x000fea000383ffff */
.L_x_6526:
[----:B------:R1:W1:Y:S02]  /*d360*/  SYNCS.PHASECHK.TRANS64.TRYWAIT P1, [R6+URZ+0x30c30], R17 ;  /* 0x030c3011060075a7 */ /* 0x000264000802017f */
[----:B-1----:R-:W-:Y:S05]  /*d370*/  @!P1 NANOSLEEP.SYNCS 0x989680 ;  /* 0x009896800000995d */ /* 0x002fea0003900000 */
[----:B------:R-:W1:Y:S02]  /*d380*/  @!P1 SYNCS.PHASECHK.TRANS64 P1, [R6+URZ+0x30c30], R17 ;  /* 0x030c3011060095a7 */ /* 0x000e64000802007f */
[----:B-1----:R-:W-:Y:S05]  /*d390*/  @!P1 BRA `(.L_x_6526) ;  /* 0xfffffffc00f09947 */ /* 0x002fea000383ffff */
[----:B------:R-:W-:Y:S05]  /*d3a0*/  BRA `(.L_x_6525) ;  /* 0xffffff4c00a47947 */ /* 0x000fea000383ffff */
.L_x_6534:
[----:B--2---:R2:W3:Y:S02]  /*d3b0*/  SYNCS.PHASECHK.TRANS64.TRYWAIT P1, [R7+URZ+0x30c10], R20 ;  /* 0x030c1014070075a7 */ /* 0x0044e4000802017f */
[----:B---3--:R-:W-:Y:S05]  /*d3c0*/  @!P1 NANOSLEEP.SYNCS 0x989680 ;  /* 0x009896800000995d */ /* 0x008fea0003900000 */
[----:B------:R-:W3:Y:S02]  /*d3d0*/  @!P1 SYNCS.PHASECHK.TRANS64 P1, [R7+URZ+0x30c10], R20 ;  /* 0x030c1014070095a7 */ /* 0x000ee4000802007f */
[----:B---3--:R-:W-:Y:S05]  /*d3e0*/  @!P1 BRA `(.L_x_6534) ;  /* 0xfffffffc00f09947 */ /* 0x008fea000383ffff */
[----:B------:R-:W-:Y:S05]  /*d3f0*/  BRA `(.L_x_6533) ;  /* 0xffffff8400c47947 */ /* 0x000fea000383ffff */
.L_x_6538:
[----:B------:R1:W1:Y:S02]  /*d400*/  SYNCS.PHASECHK.TRANS64.TRYWAIT P1, [R7+URZ+0x30c30], R20 ;  /* 0x030c3014070075a7 */ /* 0x000264000802017f */
[----:B-1----:R-:W-:Y:S05]  /*d410*/  @!P1 NANOSLEEP.SYNCS 0x989680 ;  /* 0x009896800000995d */ /* 0x002fea0003900000 */
[----:B------:R-:W1:Y:S02]  /*d420*/  @!P1 SYNCS.PHASECHK.TRANS64 P1, [R7+URZ+0x30c30], R20 ;  /* 0x030c3014070095a7 */ /* 0x000e64000802007f */
[----:B-1----:R-:W-:Y:S05]  /*d430*/  @!P1 BRA `(.L_x_6538) ;  /* 0xfffffffc00f09947 */ /* 0x002fea000383ffff */
[----:B------:R-:W-:Y:S05]  /*d440*/  BRA `(.L_x_6537) ;  /* 0xffffff8800d87947 */ /* 0x000fea000383ffff */
.L_x_6545:
[----:B------:R-:W-:Y:S01]  /*d450*/  BSSY B0, `(.L_x_6632) ;  /* 0x0000005000007945 */ /* 0x000fe20003800000 */
[----:B------:R-:W-:-:S07]  /*d460*/  IMAD.MOV.U32 R15, RZ, RZ, -0x1 ;  /* 0xffffffffff0f7424 */ /* 0x000fce00078e00ff */
[----:B---3--:R-:W-:Y:S05]  /*d470*/  WARPSYNC.COLLECTIVE R15, `(.L_x_6633) ;  /* 0x000000000f087348 */ /* 0x008fea0003c00000 */
[----:B------:R-:W-:Y:S01]  /*d480*/  NOP ;  /* 0x0000000000007918 */ /* 0x000fe20000000000 */
[----:B---3--:R-:W-:Y:S01]  /*d490*/  ENDCOLLECTIVE ;  /* 0x000000000000791b */ /* 0x008fe20003800000 */
.L_x_6633:
[----:B------:R-:W-:Y:S05]  /*d4a0*/  BSYNC B0 ;  /* 0x0000000000007941 */ /* 0x000fea0003800000 */
.L_x_6632:
[----:B------:R-:W-:Y:S05]  /*d4b0*/  BRA `(.L_x_6634) ;  /* 0xffffffbc00d07947 */ /* 0x000fea000383ffff */
.L_x_6554:
[----:B------:R-:W-:Y:S01]  /*d4c0*/  BSSY B0, `(.L_x_6635) ;  /* 0x0000005000007945 */ /* 0x000fe20003800000 */
[----:B------:R-:W-:-:S07]  /*d4d0*/  IMAD.MOV.U32 R15, RZ, RZ, -0x1 ;  /* 0xffffffffff0f7424 */ /* 0x000fce00078e00ff */
[----:B-1-3--:R-:W-:Y:S05]  /*d4e0*/  WARPSYNC.COLLECTIVE R15, `(.L_x_6636) ;  /* 0x000000000f087348 */ /* 0x00afea0003c00000 */
[----:B------:R-:W-:Y:S01]  /*d4f0*/  NOP ;  /* 0x0000000000007918 */ /* 0x000fe20000000000 */
[----:B-1-3--:R-:W-:Y:S01]  /*d500*/  ENDCOLLECTIVE ;  /* 0x000000000000791b */ /* 0x00afe20003800000 */
.L_x_6636:
[----:B------:R-:W-:Y:S05]  /*d510*/  BSYNC B0 ;  /* 0x0000000000007941 */ /* 0x000fea0003800000 */
.L_x_6635:
[----:B------:R-:W-:Y:S05]  /*d520*/  BRA `(.L_x_6637) ;  /* 0xffffffc000b07947 */ /* 0x000fea000383ffff */
.L_x_6565:
[----:B------:R-:W-:Y:S01]  /*d530*/  BSSY B0, `(.L_x_6638) ;  /* 0x0000005000007945 */ /* 0x000fe20003800000 */
[----:B------:R-:W-:-:S07]  /*d540*/  IMAD.MOV.U32 R15, RZ, RZ, -0x1 ;  /* 0xffffffffff0f7424 */ /* 0x000fce00078e00ff */
[----:B------:R-:W-:Y:S05]  /*d550*/  WARPSYNC.COLLECTIVE R15, `(.L_x_6639) ;  /* 0x000000000f087348 */ /* 0x000fea0003c00000 */
[----:B------:R-:W-:Y:S01]  /*d560*/  NOP ;  /* 0x0000000000007918 */ /* 0x000fe20000000000 */
[----:B------:R-:W-:Y:S01]  /*d570*/  ENDCOLLECTIVE ;  /* 0x000000000000791b */ /* 0x000fe20003800000 */
.L_x_6639:
[----:B------:R-:W-:Y:S05]  /*d580*/  BSYNC B0 ;  /* 0x0000000000007941 */ /* 0x000fea0003800000 */
.L_x_6638:
[----:B------:R-:W-:Y:S05]  /*d590*/  BRA `(.L_x_6640) ;  /* 0xffffffcc00347947 */ /* 0x000fea000383ffff */
.L_x_6578:
[----:B------:R-:W-:Y:S01]  /*d5a0*/  BSSY B0, `(.L_x_6641) ;  /* 0x0000005000007945 */ /* 0x000fe20003800000 */
[----:B------:R-:W-:-:S07]  /*d5b0*/  IMAD.MOV.U32 R15, RZ, RZ, -0x1 ;  /* 0xffffffffff0f7424 */ /* 0x000fce00078e00ff */
[----:B------:R-:W-:Y:S05]  /*d5c0*/  WARPSYNC.COLLECTIVE R15, `(.L_x_6642) ;  /* 0x000000000f087348 */ /* 0x000fea0003c00000 */
[----:B------:R-:W-:Y:S01]  /*d5d0*/  NOP ;  /* 0x0000000000007918 */ /* 0x000fe20000000000 */
[----:B------:R-:W-:Y:S01]  /*d5e0*/  ENDCOLLECTIVE ;  /* 0x000000000000791b */ /* 0x000fe20003800000 */
.L_x_6642:
[----:B------:R-:W-:Y:S05]  /*d5f0*/  BSYNC B0 ;  /* 0x0000000000007941 */ /* 0x000fea0003800000 */
.L_x_6641:
[----:B------:R-:W-:Y:S05]  /*d600*/  BRA `(.L_x_6643) ;  /* 0xffffffd000d47947 */ /* 0x000fea000383ffff */
.L_x_6590:
[----:B------:R-:W-:Y:S01]  /*d610*/  BSSY B0, `(.L_x_6644) ;  /* 0x0000005000007945 */ /* 0x000fe20003800000 */
[----:B------:R-:W-:-:S07]  /*d620*/  IMAD.MOV.U32 R15, RZ, RZ, -0x1 ;  /* 0xffffffffff0f7424 */ /* 0x000fce00078e00ff */
[----:B------:R-:W-:Y:S05]  /*d630*/  WARPSYNC.COLLECTIVE R15, `(.L_x_6645) ;  /* 0x000000000f087348 */ /* 0x000fea0003c00000 */
[----:B------:R-:W-:Y:S01]  /*d640*/  NOP ;  /* 0x0000000000007918 */ /* 0x000fe20000000000 */
[----:B------:R-:W-:Y:S01]  /*d650*/  ENDCOLLECTIVE ;  /* 0x000000000000791b */ /* 0x000fe20003800000 */
.L_x_6645:
[----:B------:R-:W-:Y:S05]  /*d660*/  BSYNC B0 ;  /* 0x0000000000007941 */ /* 0x000fea0003800000 */
.L_x_6644:
[----:B------:R-:W-:Y:S05]  /*d670*/  BRA `(.L_x_6646) ;  /* 0xffffffd800147947 */ /* 0x000fea000383ffff */
.L_x_6604:
[----:B-1----:R1:W2:Y:S02]  /*d680*/  SYNCS.PHASECHK.TRANS64.TRYWAIT P1, [R0+URZ+0x30c20], R11 ;  /* 0x030c200b000075a7 */ /* 0x0022a4000802017f */
[----:B--2---:R-:W-:Y:S05]  /*d690*/  @!P1 NANOSLEEP.SYNCS 0x989680 ;  /* 0x009896800000995d */ /* 0x004fea0003900000 */
[----:B------:R-:W2:Y:S02]  /*d6a0*/  @!P1 SYNCS.PHASECHK.TRANS64 P1, [R0+URZ+0x30c20], R11 ;  /* 0x030c200b000095a7 */ /* 0x000ea4000802007f */
[----:B--2---:R-:W-:Y:S05]  /*d6b0*/  @!P1 BRA `(.L_x_6604) ;  /* 0xfffffffc00f09947 */ /* 0x004fea000383ffff */
[----:B------:R-:W-:Y:S05]  /*d6c0*/  BRA `(.L_x_6647) ;  /* 0xffffffe000a47947 */ /* 0x000fea000383ffff */
.L_x_6608:
[----:B--2---:R2:W3:Y:S02]  /*d6d0*/  SYNCS.PHASECHK.TRANS64.TRYWAIT P1, [R0+URZ+0x30c40], R19 ;  /* 0x030c4013000075a7 */ /* 0x0044e4000802017f */
[----:B---3--:R-:W-:Y:S05]  /*d6e0*/  @!P1 NANOSLEEP.SYNCS 0x989680 ;  /* 0x009896800000995d */ /* 0x008fea0003900000 */
[----:B------:R-:W3:Y:S02]  /*d6f0*/  @!P1 SYNCS.PHASECHK.TRANS64 P1, [R0+URZ+0x30c40], R19 ;  /* 0x030c4013000095a7 */ /* 0x000ee4000802007f */
[----:B---3--:R-:W-:Y:S05]  /*d700*/  @!P1 BRA `(.L_x_6608) ;  /* 0xfffffffc00f09947 */ /* 0x008fea000383ffff */
[----:B------:R-:W-:Y:S05]  /*d710*/  BRA `(.L_x_6648) ;  /* 0xffffffe400e47947 */ /* 0x000fea000383ffff */
.L_x_6610:
[----:B-1----:R1:W3:Y:S02]  /*d720*/  SYNCS.PHASECHK.TRANS64.TRYWAIT P1, [R0+URZ+0x30c28], R19 ;  /* 0x030c2813000075a7 */ /* 0x0022e4000802017f */
[----:B---3--:R-:W-:Y:S05]  /*d730*/  @!P1 NANOSLEEP.SYNCS 0x989680 ;  /* 0x009896800000995d */ /* 0x008fea0003900000 */
[----:B------:R-:W3:Y:S02]  /*d740*/  @!P1 SYNCS.PHASECHK.TRANS64 P1, [R0+URZ+0x30c28], R19 ;  /* 0x030c2813000095a7 */ /* 0x000ee4000802007f */
[----:B---3--:R-:W-:Y:S05]  /*d750*/  @!P1 BRA `(.L_x_6610) ;  /* 0xfffffffc00f09947 */ /* 0x008fea000383ffff */
[----:B------:R-:W-:Y:S05]  /*d760*/  BRA `(.L_x_6649) ;  /* 0xffffffe800687947 */ /* 0x000fea000383ffff */
.L_x_6612:
[----:B---3--:R3:W4:Y:S02]  /*d770*/  SYNCS.PHASECHK.TRANS64.TRYWAIT P1, [R0+URZ+0x30c48], R19 ;  /* 0x030c4813000075a7 */ /* 0x008724000802017f */
[----:B----4-:R-:W-:Y:S05]  /*d780*/  @!P1 NANOSLEEP.SYNCS 0x989680 ;  /* 0x009896800000995d */ /* 0x010fea0003900000 */
[----:B------:R-:W4:Y:S02]  /*d790*/  @!P1 SYNCS.PHASECHK.TRANS64 P1, [R0+URZ+0x30c48], R19 ;  /* 0x030c4813000095a7 */ /* 0x000f24000802007f */
[----:B----4-:R-:W-:Y:S05]  /*d7a0*/  @!P1 BRA `(.L_x_6612) ;  /* 0xfffffffc00f09947 */ /* 0x010fea000383ffff */
[----:B------:R-:W-:Y:S05]  /*d7b0*/  BRA `(.L_x_6650) ;  /* 0xffffffe800ec7947 */ /* 0x000fea000383ffff */
.L_x_6614:
[----:B------:R-:W-:-:S07]  /*d7c0*/  SHF.L.U32 R4, R10, 0x1f, RZ ;  /* 0x0000001f0a047819 */ /* 0x000fce00000006ff */
.L_x_6651:
[----:B-1----:R1:W2:Y:S02]  /*d7d0*/  SYNCS.PHASECHK.TRANS64.TRYWAIT P1, [R0+URZ+0x30c20], R4 ;  /* 0x030c2004000075a7 */ /* 0x0022a4000802017f */
[----:B--2---:R-:W-:Y:S05]  /*d7e0*/  @!P1 NANOSLEEP.SYNCS 0x989680 ;  /* 0x009896800000995d */ /* 0x004fea0003900000 */
[----:B------:R-:W2:Y:S02]  /*d7f0*/  @!P1 SYNCS.PHASECHK.TRANS64 P1, [R0+URZ+0x30c20], R4 ;  /* 0x030c2004000095a7 */ /* 0x000ea4000802007f */
[----:B--2---:R-:W-:Y:S05]  /*d800*/  @!P1 BRA `(.L_x_6651) ;  /* 0xfffffffc00f09947 */ /* 0x004fea000383ffff */
[----:B------:R-:W-:Y:S05]  /*d810*/  BRA `(.L_x_6652) ;  /* 0xffffffec00587947 */ /* 0x000fea000383ffff */
.L_x_6617:
[----:B-1----:R1:W2:Y:S02]  /*d820*/  SYNCS.PHASECHK.TRANS64.TRYWAIT P1, [R0+URZ+0x30c40], R14 ;  /* 0x030c400e000075a7 */ /* 0x0022a4000802017f */
[----:B--2---:R-:W-:Y:S05]  /*d830*/  @!P1 NANOSLEEP.SYNCS 0x989680 ;  /* 0x009896800000995d */ /* 0x004fea0003900000 */
[----:B------:R-:W2:Y:S02]  /*d840*/  @!P1 SYNCS.PHASECHK.TRANS64 P1, [R0+URZ+0x30c40], R14 ;  /* 0x030c400e000095a7 */ /* 0x000ea4000802007f */
[----:B--2---:R-:W-:Y:S05]  /*d850*/  @!P1 BRA `(.L_x_6617) ;  /* 0xfffffffc00f09947 */ /* 0x004fea000383ffff */
[----:B------:R-:W-:Y:S05]  /*d860*/  BRA `(.L_x_6653) ;  /* 0xffffffec00f07947 */ /* 0x000fea000383ffff */
.L_x_6619:
[----:B--2---:R2:W3:Y:S02]  /*d870*/  SYNCS.PHASECHK.TRANS64.TRYWAIT P1, [R0+URZ+0x30c28], R14 ;  /* 0x030c280e000075a7 */ /* 0x0044e4000802017f */
[----:B---3--:R-:W-:Y:S05]  /*d880*/  @!P1 NANOSLEEP.SYNCS 0x989680 ;  /* 0x009896800000995d */ /* 0x008fea0003900000 */
[----:B------:R-:W3:Y:S02]  /*d890*/  @!P1 SYNCS.PHASECHK.TRANS64 P1, [R0+URZ+0x30c28], R14 ;  /* 0x030c280e000095a7 */ /* 0x000ee4000802007f */
[----:B---3--:R-:W-:Y:S05]  /*d8a0*/  @!P1 BRA `(.L_x_6619) ;  /* 0xfffffffc00f09947 */ /* 0x008fea000383ffff */
[----:B------:R-:W-:Y:S05]  /*d8b0*/  BRA `(.L_x_6654) ;  /* 0xfffffff000687947 */ /* 0x000fea000383ffff */
.L_x_6621:
[----:B---3--:R3:W4:Y:S02]  /*d8c0*/  SYNCS.PHASECHK.TRANS64.TRYWAIT P0, [R4+URZ+0x30c40], R3 ;  /* 0x030c4003040075a7 */ /* 0x008724000800017f */
[----:B----4-:R-:W-:Y:S05]  /*d8d0*/  @!P0 NANOSLEEP.SYNCS 0x989680 ;  /* 0x009896800000895d */ /* 0x010fea0003900000 */
[----:B------:R-:W4:Y:S02]  /*d8e0*/  @!P0 SYNCS.PHASECHK.TRANS64 P0, [R4+URZ+0x30c40], R3 ;  /* 0x030c4003040085a7 */ /* 0x000f24000800007f */
[----:B----4-:R-:W-:Y:S05]  /*d8f0*/  @!P0 BRA `(.L_x_6621) ;  /* 0xfffffffc00f08947 */ /* 0x010fea000383ffff */
[----:B------:R-:W-:Y:S05]  /*d900*/  BRA `(.L_x_6655) ;  /* 0xfffffff400007947 */ /* 0x000fea000383ffff */
.L_x_6623:
[----:B------:R-:W-:Y:S01]  /*d910*/  BSSY B0, `(.L_x_6656) ;  /* 0x0000006000007945 */ /* 0x000fe20003800000 */
[----:B------:R-:W-:-:S07]  /*d920*/  IMAD.MOV.U32 R15, RZ, RZ, -0x1 ;  /* 0xffffffffff0f7424 */ /* 0x000fce00078e00ff */
[----:B------:R-:W-:Y:S05]  /*d930*/  WARPSYNC.COLLECTIVE R15, `(.L_x_6657) ;  /* 0x000000000f0c7348 */ /* 0x000fea0003c00000 */
[----:B------:R-:W-:Y:S02]  /*d940*/  ELECT P6, UR62, PT ;  /* 0x00000000003e782f */ /* 0x000fe400038c0000 */
[----:B------:R-:W-:Y:S01]  /*d950*/  MOV R14, UR62 ;  /* 0x0000003e000e7c02 */ /* 0x000fe20008000f00 */
[----:B------:R-:W-:Y:S10]  /*d960*/  ENDCOLLECTIVE ;  /* 0x000000000000791b */ /* 0x000ff40003800000 */
.L_x_6657:
[----:B------:R-:W-:Y:S05]  /*d970*/  BSYNC B0 ;  /* 0x0000000000007941 */ /* 0x000fea0003800000 */
.L_x_6656:
[----:B------:R-:W-:Y:S05]  /*d980*/  BRA `(.L_x_6658) ;  /* 0xfffffff400a07947 */ /* 0x000fea000383ffff */
.L_x_6625:
[----:B-1----:R1:W2:Y:S02]  /*d990*/  SYNCS.PHASECHK.TRANS64.TRYWAIT P0, [R7+URZ], R4 ;  /* 0x00000004070075a7 */ /* 0x0022a4000800017f */
[----:B--2---:R-:W-:Y:S05]  /*d9a0*/  @!P0 NANOSLEEP.SYNCS 0x989680 ;  /* 0x009896800000895d */ /* 0x004fea0003900000 */
[----:B------:R-:W2:Y:S02]  /*d9b0*/  @!P0 SYNCS.PHASECHK.TRANS64 P0, [R7+URZ], R4 ;  /* 0x00000004070085a7 */ /* 0x000ea4000800007f */
[----:B--2---:R-:W-:Y:S05]  /*d9c0*/  @!P0 BRA `(.L_x_6625) ;  /* 0xfffffffc00f08947 */ /* 0x004fea000383ffff */
[----:B------:R-:W-:Y:S05]  /*d9d0*/  BRA `(.L_x_6659) ;  /* 0xfffffff400e07947 */ /* 0x000fea000383ffff */
.L_x_6626:
[----:B--2---:R2:W3:Y:S02]  /*d9e0*/  SYNCS.PHASECHK.TRANS64.TRYWAIT P0, [R3+URZ], R2 ;  /* 0x00000002030075a7 */ /* 0x0044e4000800017f */
[----:B---3--:R-:W-:Y:S05]  /*d9f0*/  @!P0 NANOSLEEP.SYNCS 0x989680 ;  /* 0x009896800000895d */ /* 0x008fea0003900000 */
[----:B------:R-:W3:Y:S02]  /*da00*/  @!P0 SYNCS.PHASECHK.TRANS64 P0, [R3+URZ], R2 ;  /* 0x00000002030085a7 */ /* 0x000ee4000800007f */
[----:B---3--:R-:W-:Y:S05]  /*da10*/  @!P0 BRA `(.L_x_6626) ;  /* 0xfffffffc00f08947 */ /* 0x008fea000383ffff */
[----:B------:R-:W-:Y:S05]  /*da20*/  BRA `(.L_x_6660) ;  /* 0xfffffff400d47947 */ /* 0x000fea000383ffff */
.L_x_6628:
[----:B--2---:R2:W3:Y:S02]  /*da30*/  SYNCS.PHASECHK.TRANS64.TRYWAIT P0, [R5+URZ], R4 ;  /* 0x00000004050075a7 */ /* 0x0044e4000800017f */
[----:B---3--:R-:W-:Y:S05]  /*da40*/  @!P0 NANOSLEEP.SYNCS 0x989680 ;  /* 0x009896800000895d */ /* 0x008fea0003900000 */
[----:B------:R-:W3:Y:S02]  /*da50*/  @!P0 SYNCS.PHASECHK.TRANS64 P0, [R5+URZ], R4 ;  /* 0x00000004050085a7 */ /* 0x000ee4000800007f */
[----:B---3--:R-:W-:Y:S05]  /*da60*/  @!P0 BRA `(.L_x_6628) ;  /* 0xfffffffc00f08947 */ /* 0x008fea000383ffff */
[----:B------:R-:W-:Y:S05]  /*da70*/  BRA `(.L_x_6661) ;  /* 0xfffffff400d87947 */ /* 0x000fea000383ffff */
.L_x_6662:
        /* <DEDUP_REMOVED lines=16> */
.L_x_7420:


//--------------------- .text._ZN7cutlass13device_kernelIN5flash22FlashAttnBwdPreprocessIN4cute5tupleIJNS3_1CILi128EEENS5_ILi64EEEEEENS_10bfloat16_tEfNS_4arch4Sm90ELb1ELb0EEEEEvNT_6ParamsE --------------------------
	.section	.text._ZN7cutlass13device_kernelIN5flash22FlashAttnBwdPreprocessIN4cute5tupleIJNS3_1CILi128EEENS5_ILi64EEEEEENS_10bfloat16_tEfNS_4arch4Sm90ELb1ELb0EEEEEvNT_6ParamsE,"ax",@progbits
	.align	128
.text._ZN7cutlass13device_kernelIN5flash22FlashAttnBwdPreprocessIN4cute5tupleIJNS3_1CILi128EEENS5_ILi64EEEEEENS_10bfloat16_tEfNS_4arch4Sm90ELb1ELb0EEEEEvNT_6ParamsE:
        .type           _ZN7cutlass13device_kernelIN5flash22FlashAttnBwdPreprocessIN4cute5tupleIJNS3_1CILi128EEENS5_ILi64EEEEEENS_10bfloat16_tEfNS_4arch4Sm90ELb1ELb0EEEEEvNT_6ParamsE,@function
        .size           _ZN7cutlass13device_kernelIN5flash22FlashAttnBwdPreprocessIN4cute5tupleIJNS3_1CILi128EEENS5_ILi64EEEEEENS_10bfloat16_tEfNS_4arch4Sm90ELb1ELb0EEEEEvNT_6ParamsE,(.L_x_7421 - _ZN7cutlass13device_kernelIN5flash22FlashAttnBwdPreprocessIN4cute5tupleIJNS3_1CILi128EEENS5_ILi64EEEEEENS_10bfloat16_tEfNS_4arch4Sm90ELb1ELb0EEEEEvNT_6ParamsE)
        .other          _ZN7cutlass13device_kernelIN5flash22FlashAttnBwdPreprocessIN4cute5tupleIJNS3_1CILi128EEENS5_ILi64EEEEEENS_10bfloat16_tEfNS_4arch4Sm90ELb1ELb0EEEEEvNT_6ParamsE,@"STO_CUDA_ENTRY STV_DEFAULT"
_ZN7cutlass13device_kernelIN5flash22FlashAttnBwdPreprocessIN4cute5tupleIJNS3_1CILi128EEENS5_ILi64EEEEEENS_10bfloat16_tEfNS_4arch4Sm90ELb1ELb0EEEEEvNT_6ParamsE:
[----:B------:R-:W-:Y:S01]  /*0000*/  LDC R1, c[0x0][0x28] ;  /* 0x00000a00ff017b82 */ /* 0x000fe20000000800 */
[----:B------:R-:W0:Y:S01]  /*0010*/  S2R R0, SR_TID.X ;  /* 0x0000000000007919 */ /* 0x000e220000002100 */
[----:B------:R-:W-:-:S06]  /*0020*/  ULDC UR4, c[0x0][0x218] ;  /* 0x0000860000047ab9 */ /* 0x000fcc0000000800 */
[----:B------:R-:W1:Y:S01]  /*0030*/  S2UR UR8, SR_CTAID.Y ;  /* 0x00000000000879c3 */ /* 0x000e620000002600 */
[----:B------:R-:W-:Y:S01]  /*0040*/  ULDC UR5, c[0x0][0x21c] ;  /* 0x0000870000057ab9 */ /* 0x000fe20000000800 */
[----:B------:R-:W2:Y:S01]  /*0050*/  S2R R2, SR_CTAID.X ;  /* 0x0000000000027919 */ /* 0x000ea20000002500 */
[----:B------:R-:W-:-:S05]  /*0060*/  ULDC.64 UR6, c[0x0][0x208] ;  /* 0x0000820000067ab9 */ /* 0x000fca0000000a00 */
[----:B------:R-:W3:Y:S08]  /*0070*/  LDC.64 R12, c[0x0][0x230] ;  /* 0x00008c00ff0c7b82 */ /* 0x000ef00000000a00 */
[----:B------:R-:W4:Y:S08]  /*0080*/  S2UR UR9, SR_CTAID.Z ;  /* 0x00000000000979c3 */ /* 0x000f300000002700 */
[----:B------:R-:W4:Y:S01]  /*0090*/  LDC.64 R14, c[0x0][0x238] ;  /* 0x00008e00ff0e7b82 */ /* 0x000f220000000a00 */
[----:B-1----:R-:W-:Y:S01]  /*00a0*/  USHF.R.S32.HI UR10, URZ, 0x1f, UR8 ;  /* 0x0000001f3f0a7899 */ /* 0x002fe20008011408 */
[----:B0-----:R-:W-:-:S05]  /*00b0*/  SHF.R.S32.HI R3, RZ, 0x1f, R0 ;  /* 0x0000001fff037819 */ /* 0x001fca0000011400 */
[----:B---3--:R-:W-:Y:S01]  /*00c0*/  IMAD R4, R12, UR10, RZ ;  /* 0x0000000a0c047c24 */ /* 0x008fe2000f8e02ff */
[----:B------:R-:W0:Y:S01]  /*00d0*/  LDC.64 R20, c[0x0][0x250] ;  /* 0x00009400ff147b82 */ /* 0x000e220000000a00 */
[----:B------:R-:W-:Y:S01]  /*00e0*/  LEA.HI R44, R3, R0, RZ, 0x3 ;  /* 0x00000000032c7211 */ /* 0x000fe200078f18ff */
[----:B--2---:R-:W-:Y:S02]  /*00f0*/  IMAD.SHL.U32 R10, R2, 0x80, RZ ;  /* 0x00000080020a7824 */ /* 0x004fe400078e00ff */
[----:B------:R-:W-:Y:S01]  /*0100*/  IMAD R13, R13, UR8, R4 ;  /* 0x000000080d0d7c24 */ /* 0x000fe2000f8e0204 */
[----:B------:R-:W-:Y:S02]  /*0110*/  LOP3.LUT R5, R44, 0xfffffff8, RZ, 0xc0, !PT ;  /* 0xfffffff82c057812 */ /* 0x000fe400078ec0ff */
[----:B------:R-:W-:Y:S01]  /*0120*/  IADD3 R3, -R10, UR4, RZ ;  /* 0x000000040a037c10 */ /* 0x000fe2000fffe1ff */
[----:B----4-:R-:W-:Y:S01]  /*0130*/  USHF.R.S32.HI UR11, URZ, 0x1f, UR9 ;  /* 0x0000001f3f0b7899 */ /* 0x010fe20008011409 */
[----:B------:R-:W-:Y:S01]  /*0140*/  SHF.R.S32.HI R44, RZ, 0x3, R44 ;  /* 0x00000003ff2c7819 */ /* 0x000fe2000001142c */
[----:B------:R-:W-:Y:S01]  /*0150*/  IMAD.IADD R5, R0, 0x1, -R5 ;  /* 0x0000000100057824 */ /* 0x000fe200078e0a05 */
[----:B------:R-:W1:Y:S02]  /*0160*/  LDC.64 R42, c[0x0][0x258] ;  /* 0x00009600ff2a7b82 */ /* 0x000e640000000a00 */
[----:B------:R-:W-:-:S02]  /*0170*/  ISETP.GE.AND P1, PT, R44, R3, PT ;  /* 0x000000032c00720c */ /* 0x000fc40003f26270 */
[----:B------:R-:W-:Y:S01]  /*0180*/  SHF.L.U32 R8, R5, 0x3, RZ ;  /* 0x0000000305087819 */ /* 0x000fe200000006ff */
[----:B------:R-:W-:Y:S01]  /*0190*/  IMAD R4, R14, UR11, RZ ;  /* 0x0000000b0e047c24 */ /* 0x000fe2000f8e02ff */
[----:B------:R-:W-:Y:S02]  /*01a0*/  SHF.R.S32.HI R45, RZ, 0x1f, R44 ;  /* 0x0000001fff2d7819 */ /* 0x000fe4000001142c */
[C---:B------:R-:W-:Y:S01]  /*01b0*/  ISETP.LT.AND P4, PT, R8.reuse, UR5, !P1 ;  /* 0x0000000508007c0c */ /* 0x040fe2000cf81270 */
[----:B------:R-:W-:Y:S01]  /*01c0*/  IMAD R15, R15, UR9, R4 ;  /* 0x000000090f0f7c24 */ /* 0x000fe2000f8e0204 */
[--C-:B------:R-:W-:Y:S02]  /*01d0*/  SHF.R.S32.HI R9, RZ, 0x1f, R8.reuse ;  /* 0x0000001fff097819 */ /* 0x100fe40000011408 */
[----:B------:R-:W-:Y:S01]  /*01e0*/  ISETP.GE.AND P0, PT, R8, UR5, PT ;  /* 0x0000000508007c0c */ /* 0x000fe2000bf06270 */
[----:B0-----:R-:W-:Y:S02]  /*01f0*/  IMAD R16, R20, UR10, RZ ;  /* 0x0000000a14107c24 */ /* 0x001fe4000f8e02ff */
[----:B------:R-:W-:-:S04]  /*0200*/  IMAD.WIDE.U32 R6, R12, UR8, R8 ;  /* 0x000000080c067c25 */ /* 0x000fc8000f8e0008 */
[----:B------:R-:W-:Y:S02]  /*0210*/  IMAD.IADD R7, R7, 0x1, R13 ;  /* 0x0000000107077824 */ /* 0x000fe400078e020d */
[----:B------:R-:W0:Y:S01]  /*0220*/  @P4 LDC.64 R18, c[0x0][0x228] ;  /* 0x00008a00ff124b82 */ /* 0x000e220000000a00 */
[----:B------:R-:W-:-:S04]  /*0230*/  IMAD.WIDE R12, R2, 0x80, R44 ;  /* 0x00000080020c7825 */ /* 0x000fc800078e022c */
[----:B------:R-:W-:-:S03]  /*0240*/  IMAD.WIDE.U32 R30, R14, UR9, R6 ;  /* 0x000000090e1e7c25 */ /* 0x000fc6000f8e0006 */
[----:B------:R-:W2:Y:S01]  /*0250*/  @P4 LDC.64 R32, c[0x0][0x210] ;  /* 0x00008400ff204b82 */ /* 0x000ea20000000a00 */
[----:B------:R-:W-:Y:S02]  /*0260*/  IMAD.IADD R31, R31, 0x1, R15 ;  /* 0x000000011f1f7824 */ /* 0x000fe400078e020f */
[----:B------:R-:W-:-:S05]  /*0270*/  IMAD.WIDE.U32 R8, R20, UR8, R8 ;  /* 0x0000000814087c25 */ /* 0x000fca000f8e0008 */
[----:B------:R-:W3:Y:S01]  /*0280*/  @P4 LDC.64 R14, c[0x0][0x248] ;  /* 0x00009200ff0e4b82 */ /* 0x000ee20000000a00 */
[----:B0-----:R-:W-:-:S07]  /*0290*/  @P4 IMAD R4, R13, R18, RZ ;  /* 0x000000120d044224 */ /* 0x001fce00078e02ff */
[----:B------:R-:W0:Y:S01]  /*02a0*/  @P4 LDC.64 R26, c[0x0][0x240] ;  /* 0x00009000ff1a4b82 */ /* 0x000e220000000a00 */
[----:B------:R-:W-:-:S04]  /*02b0*/  @P4 IMAD.WIDE.U32 R6, R12, R18, R30 ;  /* 0x000000120c064225 */ /* 0x000fc800078e001e */
[----:B------:R-:W-:Y:S01]  /*02c0*/  @P4 IMAD R17, R12, R19, R4 ;  /* 0x000000130c114224 */ /* 0x000fe200078e0204 */
[----:B------:R-:W-:Y:S01]  /*02d0*/  IADD3 R4, R44, 0x20, RZ ;  /* 0x000000202c047810 */ /* 0x000fe20007ffe0ff */
[----:B------:R-:W-:Y:S01]  /*02e0*/  IMAD R19, R21, UR8, R16 ;  /* 0x0000000815137c24 */ /* 0x000fe2000f8e0210 */
[----:B--2---:R-:W-:Y:S01]  /*02f0*/  @P4 LEA R32, P2, R6, R32, 0x1 ;  /* 0x0000002006204211 */ /* 0x004fe200078408ff */
[----:B------:R-:W-:Y:S01]  /*0300*/  @P4 IMAD.IADD R7, R7, 0x1, R17 ;  /* 0x0000000107074824 */ /* 0x000fe200078e0211 */
[----:B------:R-:W-:Y:S01]  /*0310*/  ISETP.LT.AND P3, PT, R4, R3, !P0 ;  /* 0x000000030400720c */ /* 0x000fe20004761270 */
[----:B------:R-:W-:Y:S02]  /*0320*/  IMAD.MOV.U32 R16, RZ, RZ, R8 ;  /* 0x000000ffff107224 */ /* 0x000fe400078e0008 */
[----:B------:R-:W-:Y:S01]  /*0330*/  VIADD R8, R44, 0x60 ;  /* 0x000000602c087836 */ /* 0x000fe20000000000 */
[----:B------:R-:W-:Y:S01]  /*0340*/  @P4 LEA.HI.X R33, R6, R33, R7, 0x1, P2 ;  /* 0x0000002106214211 */ /* 0x000fe200010f0c07 */
[----:B-1----:R-:W-:Y:S01]  /*0350*/  IMAD R18, R42, UR11, RZ ;  /* 0x0000000b2a127c24 */ /* 0x002fe2000f8e02ff */
[----:B------:R-:W-:Y:S01]  /*0360*/  IADD3 R6, R44, 0x40, RZ ;  /* 0x000000402c067810 */ /* 0x000fe20007ffe0ff */
[----:B------:R-:W-:-:S02]  /*0370*/  IMAD.IADD R17, R9, 0x1, R19 ;  /* 0x0000000109117824 */ /* 0x000fc400078e0213 */
[----:B------:R-:W-:Y:S01]  /*0380*/  IMAD R7, R43, UR9, R18 ;  /* 0x000000092b077c24 */ /* 0x000fe2000f8e0212 */
[-C--:B------:R-:W-:Y:S01]  /*0390*/  ISETP.LT.AND P2, PT, R6, R3.reuse, !P0 ;  /* 0x000000030600720c */ /* 0x080fe20004741270 */
[----:B------:R-:W-:Y:S01]  /*03a0*/  IMAD.WIDE.U32 R42, R42, UR9, R16 ;  /* 0x000000092a2a7c25 */ /* 0x000fe2000f8e0010 */
[----:B------:R-:W-:Y:S01]  /*03b0*/  ISETP.LT.AND P0, PT, R8, R3, !P0 ;  /* 0x000000030800720c */ /* 0x000fe20004701270 */
[----:B------:R-:W1:Y:S01]  /*03c0*/  @P3 LDC.64 R24, c[0x0][0x228] ;  /* 0x00008a00ff183b82 */ /* 0x000e620000000a00 */
[C---:B------:R-:W-:Y:S01]  /*03d0*/  @P3 IADD3 R17, P6, R12.reuse, 0x20, RZ ;  /* 0x000000200c113810 */ /* 0x040fe20007fde0ff */
[----:B---3--:R-:W-:Y:S01]  /*03e0*/  @P4 IMAD R9, R13, R14, RZ ;  /* 0x0000000e0d094224 */ /* 0x008fe200078e02ff */
[----:B------:R-:W-:Y:S02]  /*03f0*/  @P3 IADD3 R16, P5, R12, 0x20, RZ ;  /* 0x000000200c103810 */ /* 0x000fe40007fbe0ff */
[----:B------:R-:W-:Y:S01]  /*0400*/  IADD3 R43, R43, R7, RZ ;  /* 0x000000072b2b7210 */ /* 0x000fe20007ffe0ff */
[----:B------:R-:W-:-:S02]  /*0410*/  @P3 IMAD.X R7, RZ, RZ, R13, P6 ;  /* 0x000000ffff073224 */ /* 0x000fc400030e060d */
[----:B------:R-:W2:Y:S01]  /*0420*/  @P3 LDC.64 R22, c[0x0][0x248] ;  /* 0x00009200ff163b82 */ /* 0x000ea20000000a00 */
[----:B------:R-:W-:Y:S01]  /*0430*/  @P3 IMAD.X R41, RZ, RZ, R13, P5 ;  /* 0x000000ffff293224 */ /* 0x000fe200028e060d */
[C---:B------:R-:W-:Y:S01]  /*0440*/  @P2 IADD3 R59, P6, R12.reuse, 0x40, RZ ;  /* 0x000000400c3b2810 */ /* 0x040fe20007fde0ff */
[C---:B------:R-:W-:Y:S01]  /*0450*/  @P4 IMAD R19, R12.reuse, R15, R9 ;  /* 0x0000000f0c134224 */ /* 0x040fe200078e0209 */
[C---:B------:R-:W-:Y:S01]  /*0460*/  @P2 IADD3 R54, P5, R12.reuse, 0x40, RZ ;  /* 0x000000400c362810 */ /* 0x040fe20007fbe0ff */
[C---:B------:R-:W-:Y:S01]  /*0470*/  @P4 IMAD.WIDE.U32 R14, R12.reuse, R14, R42 ;  /* 0x0000000e0c0e4225 */ /* 0x040fe200078e002a */
[----:B------:R-:W-:Y:S02]  /*0480*/  @P2 IADD3.X R35, RZ, R13, RZ, P6, !PT ;  /* 0x0000000dff232210 */ /* 0x000fe400037fe4ff */
[C---:B------:R-:W-:Y:S01]  /*0490*/  @P0 IADD3 R9, P6, R12.reuse, 0x60, RZ ;  /* 0x000000600c090810 */ /* 0x040fe20007fde0ff */
[----:B------:R-:W3:Y:S01]  /*04a0*/  @P3 LDC.64 R48, c[0x0][0x240] ;  /* 0x00009000ff303b82 */ /* 0x000ee20000000a00 */
[----:B------:R-:W-:Y:S01]  /*04b0*/  @P2 IMAD.X R57, RZ, RZ, R13, P5 ;  /* 0x000000ffff392224 */ /* 0x000fe200028e060d */
[----:B------:R-:W-:-:S02]  /*04c0*/  @P0 IADD3 R52, P5, R12, 0x60, RZ ;  /* 0x000000600c340810 */ /* 0x000fc40007fbe0ff */
[--C-:B------:R-:W-:Y:S01]  /*04d0*/  @P0 IMAD.X R55, RZ, RZ, R13.reuse, P6 ;  /* 0x000000ffff370224 */ /* 0x100fe200030e060d */
[----:B------:R-:W-:Y:S02]  /*04e0*/  @P4 IADD3 R12, R15, R19, RZ ;  /* 0x000000130f0c4210 */ /* 0x000fe40007ffe0ff */
[C---:B0-----:R-:W-:Y:S01]  /*04f0*/  @P4 LEA R26, P6, R14.reuse, R26, 0x1 ;  /* 0x0000001a0e1a4211 */ /* 0x041fe200078c08ff */
[----:B------:R-:W0:Y:S01]  /*0500*/  @P2 LDC.64 R36, c[0x0][0x228] ;  /* 0x00008a00ff242b82 */ /* 0x000e220000000a00 */
[----:B-1----:R-:W-:Y:S02]  /*0510*/  @P3 IMAD R18, R7, R24, RZ ;  /* 0x0000001807123224 */ /* 0x002fe400078e02ff */
[----:B------:R-:W-:Y:S01]  /*0520*/  @P0 IMAD.X R7, RZ, RZ, R13, P5 ;  /* 0x000000ffff070224 */ /* 0x000fe200028e060d */
[----:B------:R-:W-:Y:S01]  /*0530*/  @P4 LEA.HI.X R27, R14, R27, R12, 0x1, P6 ;  /* 0x0000001b0e1b4211 */ /* 0x000fe200030f0c0c */
[----:B------:R-:W-:Y:S01]  /*0540*/  @P3 IMAD.MOV.U32 R12, RZ, RZ, R30 ;  /* 0x000000ffff0c3224 */ /* 0x000fe200078e001e */
[----:B------:R-:W-:Y:S01]  /*0550*/  @P3 MOV R13, R31 ;  /* 0x0000001f000d3202 */ /* 0x000fe20000000f00 */
[----:B------:R-:W-:Y:S01]  /*0560*/  @P3 IMAD R39, R17, R25, R18 ;  /* 0x0000001911273224 */ /* 0x000fe200078e0212 */
[----:B------:R-:W1:Y:S01]  /*0570*/  @P2 LDC.64 R46, c[0x0][0x248] ;  /* 0x00009200ff2e2b82 */ /* 0x000e620000000a00 */
[----:B--2---:R-:W-:Y:S01]  /*0580*/  @P3 IMAD R41, R41, R22, RZ ;  /* 0x0000001629293224 */ /* 0x004fe200078e02ff */
[----:B------:R-:W-:Y:S01]  /*0590*/  CS2R R14, SRZ ;  /* 0x00000000000e7805 */ /* 0x000fe2000001ff00 */
[----:B------:R-:W-:Y:S01]  /*05a0*/  @P3 IMAD.WIDE.U32 R24, R17, R24, R12 ;  /* 0x0000001811183225 */ /* 0x000fe200078e000c */
[----:B------:R-:W-:-:S03]  /*05b0*/  CS2R R18, SRZ ;  /* 0x0000000000127805 */ /* 0x000fc6000001ff00 */
[----:B------:R-:W-:Y:S01]  /*05c0*/  @P3 IMAD.MOV.U32 R12, RZ, RZ, R42 ;  /* 0x000000ffff0c3224 */ /* 0x000fe200078e002a */
[----:B------:R-:W2:Y:S01]  /*05d0*/  @P3 LDC.64 R20, c[0x0][0x210] ;  /* 0x00008400ff143b82 */ /* 0x000ea20000000a00 */
[----:B------:R-:W-:Y:S02]  /*05e0*/  @P3 IMAD.MOV.U32 R13, RZ, RZ, R43 ;  /* 0x000000ffff0d3224 */ /* 0x000fe400078e002b */
[C---:B------:R-:W-:Y:S02]  /*05f0*/  @P3 IMAD R41, R16.reuse, R23, R41 ;  /* 0x0000001710293224 */ /* 0x040fe400078e0229 */
[----:B------:R-:W-:Y:S01]  /*0600*/  @P3 IMAD.WIDE.U32 R22, R16, R22, R12 ;  /* 0x0000001610163225 */ /* 0x000fe200078e000c */
[----:B------:R-:W-:Y:S02]  /*0610*/  CS2R R12, SRZ ;  /* 0x00000000000c7805 */ /* 0x000fe4000001ff00 */
[----:B------:R-:W-:Y:S01]  /*0620*/  CS2R R16, SRZ ;  /* 0x0000000000107805 */ /* 0x000fe2000001ff00 */
[----:B------:R-:W4:Y:S01]  /*0630*/  @P0 LDC.64 R28, c[0x0][0x228] ;  /* 0x00008a00ff1c0b82 */ /* 0x000f220000000a00 */
[----:B------:R-:W-:Y:S01]  /*0640*/  @P3 IMAD.IADD R41, R23, 0x1, R41 ;  /* 0x0000000117293824 */ /* 0x000fe200078e0229 */
[C---:B---3--:R-:W-:Y:S01]  /*0650*/  @P3 LEA R48, P5, R22.reuse, R48, 0x1 ;  /* 0x0000003016303211 */ /* 0x048fe200078a08ff */
[-C--:B0-----:R-:W-:Y:S01]  /*0660*/  @P2 IMAD R34, R35, R36.reuse, RZ ;  /* 0x0000002423222224 */ /* 0x081fe200078e02ff */
[----:B------:R-:W-:Y:S01]  /*0670*/  @P2 MOV R51, R31 ;  /* 0x0000001f00332202 */ /* 0x000fe20000000f00 */
[----:B------:R-:W-:Y:S01]  /*0680*/  @P2 IMAD.MOV.U32 R50, RZ, RZ, R30 ;  /* 0x000000ffff322224 */ /* 0x000fe200078e001e */
[----:B------:R-:W-:Y:S01]  /*0690*/  @P3 LEA.HI.X R49, R22, R49, R41, 0x1, P5 ;  /* 0x0000003116313211 */ /* 0x000fe200028f0c29 */
[----:B------:R0:W3:Y:S01]  /*06a0*/  @P4 LDG.E.128 R12, desc[UR6][R32.64] ;  /* 0x00000006200c4981 */ /* 0x0000e2000c1e1d00 */
[----:B------:R-:W4:Y:S01]  /*06b0*/  @P0 LDC.64 R40, c[0x0][0x248] ;  /* 0x00009200ff280b82 */ /* 0x000f220000000a00 */
[----:B------:R-:W-:Y:S01]  /*06c0*/  @P2 IMAD R53, R59, R37, R34 ;  /* 0x000000253b352224 */ /* 0x000fe200078e0222 */
[----:B------:R-:W-:Y:S01]  /*06d0*/  @P3 IADD3 R39, R25, R39, RZ ;  /* 0x0000002719273210 */ /* 0x000fe20007ffe0ff */
[----:B------:R-:W-:Y:S01]  /*06e0*/  @P2 IMAD.WIDE.U32 R50, R59, R36, R50 ;  /* 0x000000243b322225 */ /* 0x000fe200078e0032 */
[----:B------:R0:W3:Y:S01]  /*06f0*/  @P4 LDG.E.128 R16, desc[UR6][R26.64] ;  /* 0x000000061a104981 */ /* 0x0000e2000c1e1d00 */
[----:B------:R-:W-:-:S02]  /*0700*/  @P2 MOV R37, R43 ;  /* 0x0000002b00252202 */ /* 0x000fc40000000f00 */
[----:B------:R-:W-:Y:S01]  /*0710*/  CS2R R22, SRZ ;  /* 0x0000000000167805 */ /* 0x000fe2000001ff00 */
[----:B-1----:R-:W-:Y:S01]  /*0720*/  @P2 IMAD R57, R57, R46, RZ ;  /* 0x0000002e39392224 */ /* 0x002fe200078e02ff */
[----:B--2---:R-:W-:Y:S01]  /*0730*/  @P3 LEA R60, P4, R24, R20, 0x1 ;  /* 0x00000014183c3211 */ /* 0x004fe200078808ff */
[----:B------:R-:W-:Y:S01]  /*0740*/  @P2 IMAD.MOV.U32 R36, RZ, RZ, R42 ;  /* 0x000000ffff242224 */ /* 0x000fe200078e002a */
[----:B0-----:R-:W0:Y:S01]  /*0750*/  @P2 LDC.64 R32, c[0x0][0x210] ;  /* 0x00008400ff202b82 */ /* 0x001e220000000a00 */
[----:B------:R-:W-:Y:S01]  /*0760*/  @P2 IMAD R47, R54, R47, R57 ;  /* 0x0000002f362f2224 */ /* 0x000fe200078e0239 */
[----:B------:R-:W-:Y:S02]  /*0770*/  @P3 LEA.HI.X R61, R24, R21, R39, 0x1, P4 ;  /* 0x00000015183d3211 */ /* 0x000fe400020f0c27 */
[----:B------:R-:W-:Y:S02]  /*0780*/  CS2R R20, SRZ ;  /* 0x0000000000147805 */ /* 0x000fe4000001ff00 */
[----:B------:R-:W-:-:S02]  /*0790*/  CS2R R24, SRZ ;  /* 0x0000000000187805 */ /* 0x000fc4000001ff00 */
[----:B------:R-:W-:Y:S01]  /*07a0*/  CS2R R26, SRZ ;  /* 0x00000000001a7805 */ /* 0x000fe2000001ff00 */
[----:B----4-:R-:W-:Y:S01]  /*07b0*/  @P0 IMAD R56, R55, R28, RZ ;  /* 0x0000001c37380224 */ /* 0x010fe200078e02ff */
[----:B------:R-:W1:Y:S01]  /*07c0*/  @P0 LDC.64 R34, c[0x0][0x210] ;  /* 0x00008400ff220b82 */ /* 0x000e620000000a00 */
[----:B------:R-:W-:Y:S01]  /*07d0*/  @P2 IMAD.WIDE.U32 R54, R54, R46, R36 ;  /* 0x0000002e36362225 */ /* 0x000fe200078e0024 */
[----:B------:R-:W2:Y:S04]  /*07e0*/  @P3 LDG.E.128 R20, desc[UR6][R60.64] ;  /* 0x000000063c143981 */ /* 0x000ea8000c1e1d00 */
[----:B------:R4:W2:Y:S02]  /*07f0*/  @P3 LDG.E.128 R24, desc[UR6][R48.64] ;  /* 0x0000000630183981 */ /* 0x0008a4000c1e1d00 */
[----:B------:R-:W4:Y:S08]  /*0800*/  @P2 LDC.64 R38, c[0x0][0x240] ;  /* 0x00009000ff262b82 */ /* 0x000f300000000a00 */
[----:B------:R-:W4:Y:S01]  /*0810*/  @P0 LDC.64 R36, c[0x0][0x240] ;  /* 0x00009000ff240b82 */ /* 0x000f220000000a00 */
[----:B------:R-:W-:-:S02]  /*0820*/  @P0 IMAD R7, R7, R40, RZ ;  /* 0x0000002807070224 */ /* 0x000fc400078e02ff */
[C---:B------:R-:W-:Y:S02]  /*0830*/  @P0 IMAD R29, R9.reuse, R29, R56 ;  /* 0x0000001d091d0224 */ /* 0x040fe400078e0238 */
[----:B------:R-:W-:Y:S01]  /*0840*/  @P0 IMAD.WIDE.U32 R30, R9, R28, R30 ;  /* 0x0000001c091e0225 */ /* 0x000fe200078e001e */
[----:B0-----:R-:W-:-:S03]  /*0850*/  @P2 LEA R56, P3, R50, R32, 0x1 ;  /* 0x0000002032382211 */ /* 0x001fc600078608ff */
[----:B------:R-:W-:Y:S02]  /*0860*/  @P2 IMAD.IADD R53, R51, 0x1, R53 ;  /* 0x0000000133352824 */ /* 0x000fe400078e0235 */
[C---:B------:R-:W-:Y:S02]  /*0870*/  @P0 IMAD R7, R52.reuse, R41, R7 ;  /* 0x0000002934070224 */ /* 0x040fe400078e0207 */
[----:B------:R-:W-:Y:S01]  /*0880*/  @P0 IMAD.WIDE.U32 R42, R52, R40, R42 ;  /* 0x00000028342a0225 */ /* 0x000fe200078e002a */
[----:B-1----:R-:W-:-:S03]  /*0890*/  @P0 LEA R46, P4, R30, R34, 0x1 ;  /* 0x000000221e2e0211 */ /* 0x002fc600078808ff */
[----:B------:R-:W-:Y:S01]  /*08a0*/  @P0 IMAD.IADD R29, R31, 0x1, R29 ;  /* 0x000000011f1d0824 */ /* 0x000fe200078e021d */
[----:B------:R-:W-:Y:S02]  /*08b0*/  @P2 LEA.HI.X R57, R50, R33, R53, 0x1, P3 ;  /* 0x0000002132392211 */ /* 0x000fe400018f0c35 */
[----:B------:R-:W-:Y:S02]  /*08c0*/  @P2 IADD3 R9, R55, R47, RZ ;  /* 0x0000002f37092210 */ /* 0x000fe40007ffe0ff */
[----:B----4-:R-:W-:Y:S02]  /*08d0*/  @P2 LEA R48, P5, R54, R38, 0x1 ;  /* 0x0000002636302211 */ /* 0x010fe400078a08ff */
[----:B------:R-:W-:Y:S02]  /*08e0*/  @P0 IADD3 R7, R43, R7, RZ ;  /* 0x000000072b070210 */ /* 0x000fe40007ffe0ff */
[----:B------:R-:W-:Y:S02]  /*08f0*/  @P0 LEA R50, P3, R42, R36, 0x1 ;  /* 0x000000242a320211 */ /* 0x000fe400078608ff */
[----:B------:R-:W-:-:S02]  /*0900*/  @P0 LEA.HI.X R47, R30, R35, R29, 0x1, P4 ;  /* 0x000000231e2f0211 */ /* 0x000fc400020f0c1d */
[----:B------:R-:W-:Y:S02]  /*0910*/  CS2R R28, SRZ ;  /* 0x00000000001c7805 */ /* 0x000fe4000001ff00 */
[----:B------:R-:W-:Y:S02]  /*0920*/  CS2R R30, SRZ ;  /* 0x00000000001e7805 */ /* 0x000fe4000001ff00 */
[----:B------:R-:W-:Y:S02]  /*0930*/  CS2R R32, SRZ ;  /* 0x0000000000207805 */ /* 0x000fe4000001ff00 */
[----:B------:R-:W-:Y:S02]  /*0940*/  CS2R R34, SRZ ;  /* 0x0000000000227805 */ /* 0x000fe4000001ff00 */
[----:B------:R-:W-:Y:S02]  /*0950*/  @P2 LEA.HI.X R49, R54, R39, R9, 0x1, P5 ;  /* 0x0000002736312211 */ /* 0x000fe400028f0c09 */
[----:B------:R-:W-:-:S02]  /*0960*/  CS2R R38, SRZ ;  /* 0x0000000000267805 */ /* 0x000fc4000001ff00 */
[----:B------:R-:W-:Y:S02]  /*0970*/  @P0 LEA.HI.X R51, R42, R37, R7, 0x1, P3 ;  /* 0x000000252a330211 */ /* 0x000fe400018f0c07 */
[----:B------:R-:W-:Y:S02]  /*0980*/  CS2R R36, SRZ ;  /* 0x0000000000247805 */ /* 0x000fe4000001ff00 */
[----:B------:R-:W-:Y:S02]  /*0990*/  CS2R R40, SRZ ;  /* 0x0000000000287805 */ /* 0x000fe4000001ff00 */
[----:B------:R-:W-:Y:S01]  /*09a0*/  CS2R R42, SRZ ;  /* 0x00000000002a7805 */ /* 0x000fe2000001ff00 */
[----:B------:R-:W4:Y:S04]  /*09b0*/  @P2 LDG.E.128 R28, desc[UR6][R56.64] ;  /* 0x00000006381c2981 */ /* 0x000f28000c1e1d00 */
[----:B------:R0:W4:Y:S04]  /*09c0*/  @P2 LDG.E.128 R32, desc[UR6][R48.64] ;  /* 0x0000000630202981 */ /* 0x000128000c1e1d00 */
[----:B------:R1:W4:Y:S04]  /*09d0*/  @P0 LDG.E.128 R36, desc[UR6][R46.64] ;  /* 0x000000062e240981 */ /* 0x000328000c1e1d00 */
[----:B------:R3:W4:Y:S01]  /*09e0*/  @P0 LDG.E.128 R40, desc[UR6][R50.64] ;  /* 0x0000000632280981 */ /* 0x000722000c1e1d00 */
[----:B------:R-:W-:-:S04]  /*09f0*/  ISETP.GT.AND P0, PT, R0, 0x7f, PT ;  /* 0x0000007f0000780c */ /* 0x000fc80003f04270 */
[----:B------:R-:W-:-:S13]  /*0a00*/  ISETP.GE.OR P2, PT, R0, R3, P0 ;  /* 0x000000030000720c */ /* 0x000fda0000746670 */
[----:B------:R-:W1:Y:S08]  /*0a10*/  @!P2 LDC.64 R54, c[0x0][0x290] ;  /* 0x0000a400ff36ab82 */ /* 0x000e700000000a00 */
[----:B0-----:R-:W0:Y:S01]  /*0a20*/  @!P2 LDC.64 R48, c[0x0][0x298] ;  /* 0x0000a600ff30ab82 */ /* 0x001e220000000a00 */
[----:B------:R-:W-:Y:S02]  /*0a30*/  @!P2 SHF.R.S32.HI R7, RZ, 0x1f, R0 ;  /* 0x0000001fff07a819 */ /* 0x000fe40000011400 */
[----:B------:R-:W-:-:S05]  /*0a40*/  @!P2 IADD3 R52, P3, R10, R0, RZ ;  /* 0x000000000a34a210 */ /* 0x000fca0007f7e0ff */
[----:B-1----:R-:W1:Y:S01]  /*0a50*/  @!P2 LDC.64 R46, c[0x0][0x288] ;  /* 0x0000a200ff2eab82 */ /* 0x002e620000000a00 */
[----:B------:R-:W-:Y:S01]  /*0a60*/  @!P2 LEA.HI.X.SX32 R53, R10, R7, 0x1, P3 ;  /* 0x000000070a35a211 */ /* 0x000fe200018f0eff */
[C---:B------:R-:W-:Y:S02]  /*0a70*/  @!P2 IMAD R56, R54.reuse, UR10, RZ ;  /* 0x0000000a3638ac24 */ /* 0x040fe4000f8e02ff */
[----:B------:R-:W-:-:S04]  /*0a80*/  @!P2 IMAD.WIDE.U32 R52, R54, UR8, R52 ;  /* 0x000000083634ac25 */ /* 0x000fc8000f8e0034 */
[----:B------:R-:W-:Y:S02]  /*0a90*/  @!P2 IMAD R55, R55, UR8, R56 ;  /* 0x000000083737ac24 */ /* 0x000fe4000f8e0238 */
[C---:B0-----:R-:W-:Y:S02]  /*0aa0*/  @!P2 IMAD R54, R48.reuse, UR11, RZ ;  /* 0x0000000b3036ac24 */ /* 0x041fe4000f8e02ff */
[----:B------:R-:W-:Y:S02]  /*0ab0*/  @!P2 IMAD.IADD R53, R53, 0x1, R55 ;  /* 0x000000013535a824 */ /* 0x000fe400078e0237 */
[----:B------:R-:W-:Y:S02]  /*0ac0*/  @!P2 IMAD R55, R49, UR9, R54 ;  /* 0x000000093137ac24 */ /* 0x000fe4000f8e0236 */
[----:B------:R-:W-:-:S04]  /*0ad0*/  @!P2 IMAD.WIDE.U32 R48, R48, UR9, R52 ;  /* 0x000000093030ac25 */ /* 0x000fc8000f8e0034 */
[----:B------:R-:W-:Y:S01]  /*0ae0*/  @!P2 IMAD.IADD R53, R49, 0x1, R55 ;  /* 0x000000013135a824 */ /* 0x000fe200078e0237 */
[----:B-1----:R-:W-:-:S04]  /*0af0*/  @!P2 LEA R46, P3, R48, R46, 0x2 ;  /* 0x0000002e302ea211 */ /* 0x002fc800078610ff */
[----:B------:R-:W-:Y:S02]  /*0b00*/  @!P2 LEA.HI.X R47, R48, R47, R53, 0x2, P3 ;  /* 0x0000002f302fa211 */ /* 0x000fe400018f1435 */
[----:B---3--:R-:W-:Y:S02]  /*0b10*/  LOP3.LUT R50, R12, 0xffff0000, RZ, 0xc0, !PT ;  /* 0xffff00000c327812 */ /* 0x008fe400078ec0ff */
[----:B------:R-:W-:Y:S02]  /*0b20*/  LOP3.LUT R7, R16, 0xffff0000, RZ, 0xc0, !PT ;  /* 0xffff000010077812 */ /* 0x000fe400078ec0ff */
[----:B------:R-:W-:Y:S02]  /*0b30*/  SHF.L.U32 R51, R12, 0x10, RZ ;  /* 0x000000100c337819 */ /* 0x000fe400000006ff */
[----:B------:R-:W-:Y:S01]  /*0b40*/  SHF.L.U32 R16, R16, 0x10, RZ ;  /* 0x0000001010107819 */ /* 0x000fe200000006ff */
[----:B------:R-:W-:Y:S01]  /*0b50*/  FMUL.FTZ R50, R50, R7 ;  /* 0x0000000732327220 */ /* 0x000fe20000410000 */
[----:B------:R-:W-:-:S03]  /*0b60*/  LOP3.LUT R49, R18, 0xffff0000, RZ, 0xc0, !PT ;  /* 0xffff000012317812 */ /* 0x000fc600078ec0ff */
[----:B------:R-:W-:Y:S01]  /*0b70*/  FFMA.FTZ R56, R51, R16, R50 ;  /* 0x0000001033387223 */ /* 0x000fe20000010032 */
[----:B------:R-:W-:Y:S01]  /*0b80*/  IMAD.U32 R50, R18, 0x10000, RZ ;  /* 0x0001000012327824 */ /* 0x000fe200078e00ff */
[----:B------:R-:W-:Y:S01]  /*0b90*/  SHF.L.U32 R54, R17, 0x10, RZ ;  /* 0x0000001011367819 */ /* 0x000fe200000006ff */
[----:B------:R-:W-:Y:S01]  /*0ba0*/  IMAD.U32 R9, R13, 0x10000, RZ ;  /* 0x000100000d097824 */ /* 0x000fe200078e00ff */
[----:B--2---:R-:W-:Y:S02]  /*0bb0*/  LOP3.LUT R18, R20, 0xffff0000, RZ, 0xc0, !PT ;  /* 0xffff000014127812 */ /* 0x004fe400078ec0ff */
[----:B------:R-:W-:Y:S02]  /*0bc0*/  LOP3.LUT R51, R24, 0xffff0000, RZ, 0xc0, !PT ;  /* 0xffff000018337812 */ /* 0x000fe400078ec0ff */
[----:B------:R-:W-:Y:S01]  /*0bd0*/  SHF.L.U32 R20, R20, 0x10, RZ ;  /* 0x0000001014147819 */ /* 0x000fe200000006ff */
[----:B------:R-:W-:Y:S01]  /*0be0*/  FFMA.FTZ R54, R9, R54, R56 ;  /* 0x0000003609367223 */ /* 0x000fe20000010038 */
[----:B------:R-:W-:Y:S01]  /*0bf0*/  LOP3.LUT R13, R13, 0xffff0000, RZ, 0xc0, !PT ;  /* 0xffff00000d0d7812 */ /* 0x000fe200078ec0ff */
[----:B------:R-:W-:Y:S01]  /*0c00*/  FMUL.FTZ R53, R18, R51 ;  /* 0x0000003312357220 */ /* 0x000fe20000410000 */
[----:B------:R-:W-:Y:S01]  /*0c10*/  LOP3.LUT R52, R17, 0xffff0000, RZ, 0xc0, !PT ;  /* 0xffff000011347812 */ /* 0x000fe200078ec0ff */
[----:B------:R-:W-:Y:S01]  /*0c20*/  IMAD.U32 R51, R24, 0x10000, RZ ;  /* 0x0001000018337824 */ /* 0x000fe200078e00ff */
[----:B------:R-:W-:Y:S01]  /*0c30*/  SHF.L.U32 R9, R21, 0x10, RZ ;  /* 0x0000001015097819 */ /* 0x000fe200000006ff */
[----:B------:R-:W-:-:S02]  /*0c40*/  IMAD.U32 R18, R25, 0x10000, RZ ;  /* 0x0001000019127824 */ /* 0x000fc400078e00ff */
[----:B------:R-:W-:Y:S01]  /*0c50*/  FFMA.FTZ R24, R20, R51, R53 ;  /* 0x0000003314187223 */ /* 0x000fe20000010035 */
[C---:B------:R-:W-:Y:S02]  /*0c60*/  IMAD.U32 R7, R14.reuse, 0x10000, RZ ;  /* 0x000100000e077824 */ /* 0x040fe400078e00ff */
[----:B------:R-:W-:Y:S01]  /*0c70*/  FFMA.FTZ R52, R13, R52, R54 ;  /* 0x000000340d347223 */ /* 0x000fe20000010036 */
[----:B------:R-:W-:Y:S01]  /*0c80*/  LOP3.LUT R14, R14, 0xffff0000, RZ, 0xc0, !PT ;  /* 0xffff00000e0e7812 */ /* 0x000fe200078ec0ff */
[----:B------:R-:W-:Y:S02]  /*0c90*/  FFMA.FTZ R24, R9, R18, R24 ;  /* 0x0000001209187223 */ /* 0x000fe40000010018 */
[----:B------:R-:W-:Y:S01]  /*0ca0*/  FFMA.FTZ R9, R7, R50, R52 ;  /* 0x0000003207097223 */ /* 0x000fe20000010034 */
[----:B------:R-:W-:Y:S02]  /*0cb0*/  LOP3.LUT R21, R21, 0xffff0000, RZ, 0xc0, !PT ;  /* 0xffff000015157812 */ /* 0x000fe400078ec0ff */
[----:B------:R-:W-:Y:S01]  /*0cc0*/  LOP3.LUT R20, R25, 0xffff0000, RZ, 0xc0, !PT ;  /* 0xffff000019147812 */ /* 0x000fe200078ec0ff */
[----:B------:R-:W-:Y:S01]  /*0cd0*/  FFMA.FTZ R49, R14, R49, R9 ;  /* 0x000000310e317223 */ /* 0x000fe20000010009 */
[----:B------:R-:W-:-:S02]  /*0ce0*/  SHF.L.U32 R12, R15, 0x10, RZ ;  /* 0x000000100f0c7819 */ /* 0x000fc400000006ff */
        /* <DEDUP_REMOVED lines=8> */
[----:B------:R-:W-:Y:S02]  /*0d70*/  LOP3.LUT R22, R22, 0xffff0000, RZ, 0xc0, !PT ;  /* 0xffff000016167812 */ /* 0x000fe400078ec0ff */
[----:B------:R-:W-:Y:S01]  /*0d80*/  LOP3.LUT R9, R26, 0xffff0000, RZ, 0xc0, !PT ;  /* 0xffff00001a097812 */ /* 0x000fe200078ec0ff */
[----:B------:R-:W-:Y:S01]  /*0d90*/  FFMA.FTZ R15, R15, R16, R12 ;  /* 0x000000100f0f7223 */ /* 0x000fe2000001000c */
[C---:B------:R-:W-:Y:S01]  /*0da0*/  IMAD.U32 R7, R27.reuse, 0x10000, RZ ;  /* 0x000100001b077824 */ /* 0x040fe200078e00ff */
[----:B------:R-:W-:-:S02]  /*0db0*/  LOP3.LUT R12, R27, 0xffff0000, RZ, 0xc0, !PT ;  /* 0xffff00001b0c7812 */ /* 0x000fc400078ec0ff */
[----:B------:R-:W-:Y:S01]  /*0dc0*/  FFMA.FTZ R9, R22, R9, R13 ;  /* 0x0000000916097223 */ /* 0x000fe2000001000d */
[C---:B----4-:R-:W-:Y:S02]  /*0dd0*/  SHF.L.U32 R17, R28.reuse, 0x10, RZ ;  /* 0x000000101c117819 */ /* 0x050fe400000006ff */
[----:B------:R-:W-:Y:S02]  /*0de0*/  LOP3.LUT R28, R28, 0xffff0000, RZ, 0xc0, !PT ;  /* 0xffff00001c1c7812 */ /* 0x000fe400078ec0ff */
[C---:B------:R-:W-:Y:S02]  /*0df0*/  LOP3.LUT R25, R32.reuse, 0xffff0000, RZ, 0xc0, !PT ;  /* 0xffff000020197812 */ /* 0x040fe400078ec0ff */
[----:B------:R-:W-:Y:S02]  /*0e00*/  SHF.L.U32 R22, R32, 0x10, RZ ;  /* 0x0000001020167819 */ /* 0x000fe400000006ff */
[----:B------:R-:W-:Y:S01]  /*0e10*/  LOP3.LUT R20, R36, 0xffff0000, RZ, 0xc0, !PT ;  /* 0xffff000024147812 */ /* 0x000fe200078ec0ff */
[----:B------:R-:W-:Y:S01]  /*0e20*/  FMUL.FTZ R28, R28, R25 ;  /* 0x000000191c1c7220 */ /* 0x000fe20000410000 */
[C---:B------:R-:W-:Y:S01]  /*0e30*/  LOP3.LUT R27, R40.reuse, 0xffff0000, RZ, 0xc0, !PT ;  /* 0xffff0000281b7812 */ /* 0x040fe200078ec0ff */
[----:B------:R-:W-:Y:S01]  /*0e40*/  IMAD.U32 R25, R40, 0x10000, RZ ;  /* 0x0001000028197824 */ /* 0x000fe200078e00ff */
[----:B------:R-:W-:Y:S01]  /*0e50*/  SHF.L.U32 R36, R36, 0x10, RZ ;  /* 0x0000001024247819 */ /* 0x000fe200000006ff */
[----:B------:R-:W-:-:S02]  /*0e60*/  IMAD.U32 R21, R29, 0x10000, RZ ;  /* 0x000100001d157824 */ /* 0x000fc400078e00ff */
[----:B------:R-:W-:Y:S01]  /*0e70*/  FMUL.FTZ R27, R20, R27 ;  /* 0x0000001b141b7220 */ /* 0x000fe20000410000 */
[----:B------:R-:W-:Y:S02]  /*0e80*/  IMAD.U32 R24, R33, 0x10000, RZ ;  /* 0x0001000021187824 */ /* 0x000fe400078e00ff */
        /* <DEDUP_REMOVED lines=10> */
[----:B------:R-:W-:Y:S01]  /*0f30*/  FFMA.FTZ R36, R17, R20, R36 ;  /* 0x0000001411247223 */ /* 0x000fe20000010024 */
        /* <DEDUP_REMOVED lines=13> */
[----:B------:R-:W-:-:S02]  /*1010*/  IMAD.U32 R7, R31, 0x10000, RZ ;  /* 0x000100001f077824 */ /* 0x000fc400078e00ff */
[----:B------:R-:W-:Y:S01]  /*1020*/  FFMA.FTZ R30, R30, R13, R9 ;  /* 0x0000000d1e1e7223 */ /* 0x000fe20000010009 */
[----:B------:R-:W-:Y:S01]  /*1030*/  IMAD.U32 R18, R35, 0x10000, RZ ;  /* 0x0001000023127824 */ /* 0x000fe200078e00ff */
[----:B------:R-:W-:Y:S01]  /*1040*/  SHF.L.U32 R9, R39, 0x10, RZ ;  /* 0x0000001027097819 */ /* 0x000fe200000006ff */
[----:B------:R-:W-:Y:S02]  /*1050*/  IMAD.U32 R20, R43, 0x10000, RZ ;  /* 0x000100002b147824 */ /* 0x000fe400078e00ff */
[----:B------:R-:W-:Y:S01]  /*1060*/  FFMA.FTZ R38, R38, R21, R17 ;  /* 0x0000001526267223 */ /* 0x000fe20000010011 */
[----:B------:R-:W-:Y:S01]  /*1070*/  LOP3.LUT R23, R23, 0xffff0000, RZ, 0xc0, !PT ;  /* 0xffff000017177812 */ /* 0x000fe200078ec0ff */
        /* <DEDUP_REMOVED lines=11> */
[----:B------:R-:W2:Y:S04]  /*1130*/  SHFL.BFLY PT, R12, R15, 0x4, 0x1f ;  /* 0x0c801f000f0c7f89 */ /* 0x000ea800000e0000 */
[----:B------:R-:W3:Y:S01]  /*1140*/  SHFL.BFLY PT, R17, R20, 0x4, 0x1f ;  /* 0x0c801f0014117f89 */ /* 0x000ee200000e0000 */
[----:B0-----:R-:W-:Y:S01]  /*1150*/  FADD.FTZ R9, R14, R7 ;  /* 0x000000070e097221 */ /* 0x001fe20000010000 */
[----:B-1----:R-:W-:Y:S01]  /*1160*/  FADD.FTZ R13, R30, R13 ;  /* 0x0000000d1e0d7221 */ /* 0x002fe20000010000 */
[----:B--2---:R-:W-:Y:S01]  /*1170*/  FADD.FTZ R12, R15, R12 ;  /* 0x0000000c0f0c7221 */ /* 0x004fe20000010000 */
[----:B---3--:R-:W-:-:S02]  /*1180*/  FADD.FTZ R22, R20, R17 ;  /* 0x0000001114167221 */ /* 0x008fc40000010000 */
[----:B------:R-:W0:Y:S04]  /*1190*/  SHFL.BFLY PT, R16, R9, 0x2, 0x1f ;  /* 0x0c401f0009107f89 */ /* 0x000e2800000e0000 */
[----:B------:R-:W1:Y:S04]  /*11a0*/  SHFL.BFLY PT, R18, R13, 0x2, 0x1f ;  /* 0x0c401f000d127f89 */ /* 0x000e6800000e0000 */
[----:B------:R-:W2:Y:S04]  /*11b0*/  SHFL.BFLY PT, R7, R12, 0x2, 0x1f ;  /* 0x0c401f000c077f89 */ /* 0x000ea800000e0000 */
[----:B------:R-:W3:Y:S01]  /*11c0*/  SHFL.BFLY PT, R15, R22, 0x2, 0x1f ;  /* 0x0c401f00160f7f89 */ /* 0x000ee200000e0000 */
[----:B------:R-:W-:-:S06]  /*11d0*/  IMAD.MOV.U32 R19, RZ, RZ, 0x7f800000 ;  /* 0x7f800000ff137424 */ /* 0x000fcc00078e00ff */
[----:B------:R4:W5:Y:S01]  /*11e0*/  @!P2 LDG.E R19, desc[UR6][R46.64] ;  /* 0x000000062e13a981 */ /* 0x000962000c1e1900 */
[----:B0-----:R-:W-:Y:S01]  /*11f0*/  FADD.FTZ R17, R9, R16 ;  /* 0x0000001009117221 */ /* 0x001fe20000010000 */
[----:B-1----:R-:W-:Y:S01]  /*1200*/  FADD.FTZ R20, R13, R18 ;  /* 0x000000120d147221 */ /* 0x002fe20000010000 */
[----:B--2---:R-:W-:Y:S01]  /*1210*/  FADD.FTZ R7, R12, R7 ;  /* 0x000000070c077221 */ /* 0x004fe20000010000 */
[----:B---3--:R-:W-:Y:S02]  /*1220*/  FADD.FTZ R23, R22, R15 ;  /* 0x0000000f16177221 */ /* 0x008fe40000010000 */
[----:B------:R-:W0:Y:S01]  /*1230*/  SHFL.BFLY PT, R18, R17, 0x1, 0x1f ;  /* 0x0c201f0011127f89 */ /* 0x000e2200000e0000 */
[----:B------:R-:W1:Y:S03]  /*1240*/  LDC.64 R14, c[0x0][0x2d0] ;  /* 0x0000b400ff0e7b82 */ /* 0x000e660000000a00 */
[----:B------:R-:W2:Y:S04]  /*1250*/  SHFL.BFLY PT, R21, R20, 0x1, 0x1f ;  /* 0x0c201f0014157f89 */ /* 0x000ea800000e0000 */
[----:B------:R-:W3:Y:S01]  /*1260*/  SHFL.BFLY PT, R16, R7, 0x1, 0x1f ;  /* 0x0c201f0007107f89 */ /* 0x000ee200000e0000 */
[----:B------:R-:W1:Y:S03]  /*1270*/  LDC.64 R12, c[0x0][0x2d8] ;  /* 0x0000b600ff0c7b82 */ /* 0x000e660000000a00 */
[----:B------:R-:W4:Y:S01]  /*1280*/  SHFL.BFLY PT, R24, R23, 0x1, 0x1f ;  /* 0x0c201f0017187f89 */ /* 0x000f2200000e0000 */
[----:B------:R-:W-:Y:S01]  /*1290*/  ISETP.NE.AND P2, PT, R5, RZ, PT ;  /* 0x000000ff0500720c */ /* 0x000fe20003f45270 */
[----:B------:R-:W-:Y:S01]  /*12a0*/  BSSY B0, `(.L_x_6663) ;  /* 0x0000022000007945 */ /* 0x000fe20003800000 */
[----:B0-----:R-:W-:Y:S01]  /*12b0*/  FADD.FTZ R26, R17, R18 ;  /* 0x00000012111a7221 */ /* 0x001fe20000010000 */
[----:B------:R-:W-:-:S02]  /*12c0*/  IMAD.SHL.U32 R18, R2, 0x2000, RZ ;  /* 0x0000200002127824 */ /* 0x000fc400078e00ff */
[----:B--2---:R-:W-:Y:S01]  /*12d0*/  FADD.FTZ R27, R20, R21 ;  /* 0x00000015141b7221 */ /* 0x004fe20000010000 */
[----:B------:R-:W-:Y:S01]  /*12e0*/  SHF.L.U32 R21, R0, 0x2, RZ ;  /* 0x0000000200157819 */ /* 0x000fe200000006ff */
[----:B---3--:R-:W-:Y:S01]  /*12f0*/  FADD.FTZ R9, R7, R16 ;  /* 0x0000001007097221 */ /* 0x008fe20000010000 */
[----:B----4-:R-:W-:-:S05]  /*1300*/  FADD.FTZ R28, R23, R24 ;  /* 0x00000018171c7221 */ /* 0x010fca0000010000 */
[----:B------:R-:W-:Y:S05]  /*1310*/  @P2 BRA `(.L_x_6664) ;  /* 0x0000000000682947 */ /* 0x000fea0003800000 */
[----:B------:R-:W0:Y:S01]  /*1320*/  LDC.64 R22, c[0x0][0x278] ;  /* 0x00009e00ff167b82 */ /* 0x000e220000000a00 */
[----:B------:R-:W-:Y:S01]  /*1330*/  SHF.R.S32.HI R11, RZ, 0x1f, R10 ;  /* 0x0000001fff0b7819 */ /* 0x000fe2000001140a */
[----:B------:R-:W-:Y:S01]  /*1340*/  ULDC.64 UR12, c[0x0][0x260] ;  /* 0x00009800000c7ab9 */ /* 0x000fe20000000a00 */
[-C--:B------:R-:W-:Y:S02]  /*1350*/  ISETP.GE.AND P4, PT, R4, R3.reuse, PT ;  /* 0x000000030400720c */ /* 0x080fe40003f86270 */
[----:B------:R-:W-:-:S03]  /*1360*/  ISETP.GE.AND P3, PT, R6, R3, PT ;  /* 0x000000030600720c */ /* 0x000fc60003f66270 */
[----:B------:R-:W2:Y:S01]  /*1370*/  LDC.64 R24, c[0x0][0x280] ;  /* 0x0000a000ff187b82 */ /* 0x000ea20000000a00 */
[C---:B0-----:R-:W-:Y:S02]  /*1380*/  IMAD R20, R22.reuse, UR10, RZ ;  /* 0x0000000a16147c24 */ /* 0x041fe4000f8e02ff */
[----:B------:R-:W-:-:S04]  /*1390*/  IMAD.WIDE.U32 R16, R22, UR8, R10 ;  /* 0x0000000816107c25 */ /* 0x000fc8000f8e000a */
[----:B------:R-:W-:Y:S02]  /*13a0*/  IMAD R5, R23, UR8, R20 ;  /* 0x0000000817057c24 */ /* 0x000fe4000f8e0214 */
[----:B--2---:R-:W-:-:S03]  /*13b0*/  IMAD R20, R24, UR11, RZ ;  /* 0x0000000b18147c24 */ /* 0x004fc6000f8e02ff */
[----:B------:R-:W-:Y:S01]  /*13c0*/  IADD3 R17, R17, R5, RZ ;  /* 0x0000000511117210 */ /* 0x000fe20007ffe0ff */
        /* <DEDUP_REMOVED lines=10> */
[----:B------:R0:W-:Y:S01]  /*1470*/  STG.E desc[UR6][R16.64], R3 ;  /* 0x0000000310007986 */ /* 0x0001e2000c101906 */
[----:B------:R-:W-:-:S03]  /*1480*/  FSEL R9, R28, RZ, !P2 ;  /* 0x000000ff1c097208 */ /* 0x000fc60005000000 */
[----:B------:R0:W-:Y:S04]  /*1490*/  STG.E desc[UR6][R16.64+0x80], R5 ;  /* 0x0000800510007986 */ /* 0x0001e8000c101906 */
[----:B------:R0:W-:Y:S04]  /*14a0*/  STG.E desc[UR6][R16.64+0x100], R7 ;  /* 0x0001000710007986 */ /* 0x0001e8000c101906 */
[----:B------:R0:W-:Y:S02]  /*14b0*/  STG.E desc[UR6][R16.64+0x180], R9 ;  /* 0x0001800910007986 */ /* 0x0001e4000c101906 */
.L_x_6664:
[----:B------:R-:W-:Y:S05]  /*14c0*/  BSYNC B0 ;  /* 0x0000000000007941 */ /* 0x000fea0003800000 */
.L_x_6663:
[----:B------:R-:W-:Y:S01]  /*14d0*/  UIADD3 UR4, UR4, 0x7f, URZ ;  /* 0x0000007f04047890 */ /* 0x000fe2000fffe03f */
[----:B0-----:R-:W-:Y:S01]  /*14e0*/  SHF.R.S32.HI R3, RZ, 0x1f, R21 ;  /* 0x0000001fff037819 */ /* 0x001fe20000011415 */
[----:B-1----:R-:W-:Y:S01]  /*14f0*/  IMAD R6, R14, UR10, RZ ;  /* 0x0000000a0e067c24 */ /* 0x002fe2000f8e02ff */
[C---:B------:R-:W-:Y:S01]  /*1500*/  IADD3 R4, P1, R18.reuse, R21, RZ ;  /* 0x0000001512047210 */ /* 0x040fe20007f3e0ff */
[----:B------:R-:W-:Y:S01]  /*1510*/  USHF.R.S32.HI UR5, URZ, 0x1f, UR4 ;  /* 0x0000001f3f057899 */ /* 0x000fe20008011404 */
[----:B------:R-:W-:Y:S02]  /*1520*/  BSSY B0, `(.L_x_6665) ;  /* 0x0000022000007945 */ /* 0x000fe40003800000 */
[----:B------:R-:W-:Y:S01]  /*1530*/  LEA.HI.X.SX32 R5, R18, R3, 0x1, P1 ;  /* 0x0000000312057211 */ /* 0x000fe200008f0eff */
[----:B------:R-:W-:Y:S01]  /*1540*/  ULEA.HI UR5, UR5, UR4, URZ, 0x7 ;  /* 0x0000000405057291 */ /* 0x000fe2000f8f383f */
[----:B------:R-:W-:-:S03]  /*1550*/  IMAD R3, R15, UR8, R6 ;  /* 0x000000080f037c24 */ /* 0x000fc6000f8e0206 */
[----:B------:R-:W-:Y:S01]  /*1560*/  ULOP3.LUT UR5, UR5, 0xffffff80, URZ, 0xc0, !UPT ;  /* 0xffffff8005057892 */ /* 0x000fe2000f8ec03f */
[----:B------:R-:W-:-:S04]  /*1570*/  IMAD.WIDE.U32 R14, R14, UR8, R4 ;  /* 0x000000080e0e7c25 */ /* 0x000fc8000f8e0004 */
[----:B------:R-:W-:Y:S01]  /*1580*/  IMAD.IADD R15, R15, 0x1, R3 ;  /* 0x000000010f0f7824 */ /* 0x000fe200078e0203 */
[----:B------:R-:W-:Y:S01]  /*1590*/  IADD3 R3, -R10, UR5, RZ ;  /* 0x000000050a037c10 */ /* 0x000fe2000fffe1ff */
[----:B------:R-:W-:-:S03]  /*15a0*/  IMAD R4, R12, UR11, RZ ;  /* 0x0000000b0c047c24 */ /* 0x000fc6000f8e02ff */
[----:B------:R-:W-:Y:S01]  /*15b0*/  ISETP.GE.OR P0, PT, R0, R3, P0 ;  /* 0x000000030000720c */ /* 0x000fe20000706670 */
[----:B------:R-:W-:Y:S02]  /*15c0*/  IMAD R9, R13, UR9, R4 ;  /* 0x000000090d097c24 */ /* 0x000fe4000f8e0204 */
[----:B------:R-:W-:-:S05]  /*15d0*/  IMAD.WIDE.U32 R12, R12, UR9, R14 ;  /* 0x000000090c0c7c25 */ /* 0x000fca000f8e000e */
[----:B------:R-:W-:-:S05]  /*15e0*/  IADD3 R9, R13, R9, RZ ;  /* 0x000000090d097210 */ /* 0x000fca0007ffe0ff */
[----:B------:R-:W-:Y:S05]  /*15f0*/  @P0 BRA `(.L_x_6666) ;  /* 0x0000000000500947 */ /* 0x000fea0003800000 */
[----:B------:R-:W0:Y:S01]  /*1600*/  LDC.64 R14, c[0x0][0x2a8] ;  /* 0x0000aa00ff0e7b82 */ /* 0x000e220000000a00 */
[----:B------:R-:W-:Y:S01]  /*1610*/  SHF.R.S32.HI R3, RZ, 0x1f, R0 ;  /* 0x0000001fff037819 */ /* 0x000fe20000011400 */
[----:B------:R-:W-:Y:S01]  /*1620*/  ULDC.64 UR4, c[0x0][0x2a0] ;  /* 0x0000a80000047ab9 */ /* 0x000fe20000000a00 */
[----:B------:R-:W-:-:S04]  /*1630*/  IADD3 R4, P0, R10, R0, RZ ;  /* 0x000000000a047210 */ /* 0x000fc80007f1e0ff */
[----:B------:R-:W-:Y:S01]  /*1640*/  LEA.HI.X.SX32 R5, R10, R3, 0x1, P0 ;  /* 0x000000030a057211 */ /* 0x000fe200000f0eff */
[----:B------:R-:W1:Y:S01]  /*1650*/  LDC.64 R16, c[0x0][0x2b0] ;  /* 0x0000ac00ff107b82 */ /* 0x000e620000000a00 */
[----:B-----5:R-:W-:Y:S01]  /*1660*/  FSETP.NEU.FTZ.AND P0, PT, R19, -INF , PT ;  /* 0xff8000001300780b */ /* 0x020fe20003f1d000 */
[C---:B0-----:R-:W-:Y:S02]  /*1670*/  IMAD R6, R14.reuse, UR10, RZ ;  /* 0x0000000a0e067c24 */ /* 0x041fe4000f8e02ff */
[----:B------:R-:W-:-:S04]  /*1680*/  IMAD.WIDE.U32 R4, R14, UR8, R4 ;  /* 0x000000080e047c25 */ /* 0x000fc8000f8e0004 */
[----:B------:R-:W-:Y:S02]  /*1690*/  IMAD R3, R15, UR8, R6 ;  /* 0x000000080f037c24 */ /* 0x000fe4000f8e0206 */
[C---:B-1----:R-:W-:Y:S02]  /*16a0*/  IMAD R6, R16.reuse, UR11, RZ ;  /* 0x0000000b10067c24 */ /* 0x042fe4000f8e02ff */
[----:B------:R-:W-:Y:S02]  /*16b0*/  IMAD.IADD R5, R5, 0x1, R3 ;  /* 0x0000000105057824 */ /* 0x000fe400078e0203 */
[----:B------:R-:W-:Y:S01]  /*16c0*/  FMUL.FTZ R3, R19, 1.4426950216293334961 ;  /* 0x3fb8aa3b13037820 */ /* 0x000fe20000410000 */
[----:B------:R-:W-:Y:S02]  /*16d0*/  IMAD R7, R17, UR9, R6 ;  /* 0x0000000911077c24 */ /* 0x000fe4000f8e0206 */
[----:B------:R-:W-:Y:S02]  /*16e0*/  IMAD.WIDE.U32 R4, R16, UR9, R4 ;  /* 0x0000000910047c25 */ /* 0x000fe4000f8e0004 */
[----:B------:R-:W-:-:S03]  /*16f0*/  FSEL R3, R3, RZ, P0 ;  /* 0x000000ff03037208 */ /* 0x000fc60000000000 */
[----:B------:R-:W-:Y:S02]  /*1700*/  IADD3 R5, R5, R7, RZ ;  /* 0x0000000705057210 */ /* 0x000fe40007ffe0ff */
[----:B------:R-:W-:-:S04]  /*1710*/  LEA R6, P1, R4, UR4, 0x2 ;  /* 0x0000000404067c11 */ /* 0x000fc8000f8210ff */
[----:B------:R-:W-:-:S05]  /*1720*/  LEA.HI.X R7, R4, UR5, R5, 0x2, P1 ;  /* 0x0000000504077c11 */ /* 0x000fca00088f1405 */
[----:B------:R0:W-:Y:S04]  /*1730*/  STG.E desc[UR6][R6.64], R3 ;  /* 0x0000000306007986 */ /* 0x0001e8000c101906 */
.L_x_6666:
[----:B------:R-:W-:Y:S05]  /*1740*/  BSYNC B0 ;  /* 0x0000000000007941 */ /* 0x000fea0003800000 */
.L_x_6665:
[----:B------:R-:W-:Y:S01]  /*1750*/  ULDC.64 UR12, c[0x0][0x2e8] ;  /* 0x0000ba00000c7ab9 */ /* 0x000fe20000000a00 */
[----:B------:R-:W-:Y:S01]  /*1760*/  ULDC.64 UR4, c[0x0][0x2b8] ;  /* 0x0000ae0000047ab9 */ /* 0x000fe20000000a00 */
[----:B------:R-:W-:Y:S02]  /*1770*/  ISETP.NE.U32.AND P0, PT, RZ, UR12, PT ;  /* 0x0000000cff007c0c */ /* 0x000fe4000bf05070 */
[C---:B------:R-:W-:Y:S02]  /*1780*/  LEA R4, P1, R12.reuse, UR4, 0x2 ;  /* 0x000000040c047c11 */ /* 0x040fe4000f8210ff */
        /* <DEDUP_REMOVED lines=8> */
[----:B------:R1:W-:Y:S04]  /*1810*/  STG.E.128 desc[UR6][R4.64+0x5000], RZ ;  /* 0x005000ff04007986 */ /* 0x0003e8000c101d06 */
[----:B------:R1:W-:Y:S04]  /*1820*/  STG.E.128 desc[UR6][R4.64+0x6000], RZ ;  /* 0x006000ff04007986 */ /* 0x0003e8000c101d06 */
[----:B------:R1:W-:Y:S01]  /*1830*/  STG.E.128 desc[UR6][R4.64+0x7000], RZ ;  /* 0x007000ff04007986 */ /* 0x0003e2000c101d06 */
[----:B------:R-:W-:Y:S05]  /*1840*/  @P0 EXIT ;  /* 0x000000000000094d */ /* 0x000fea0003800000 */
[----:B0-----:R-:W0:Y:S08]  /*1850*/  LDC R3, c[0x0][0x2e0] ;  /* 0x0000b800ff037b82 */ /* 0x001e300000000800 */
[----:B------:R-:W2:Y:S08]  /*1860*/  LDC R7, c[0x0][0x220] ;  /* 0x00008800ff077b82 */ /* 0x000eb00000000800 */
[----:B-1----:R-:W1:Y:S01]  /*1870*/  LDC.64 R4, c[0x0][0x2e8] ;  /* 0x0000ba00ff047b82 */ /* 0x002e620000000a00 */
[----:B0-----:R-:W-:-:S04]  /*1880*/  IMAD R2, R2, R3, UR9 ;  /* 0x0000000902027e24 */ /* 0x001fc8000f8e0203 */
[----:B--2---:R-:W-:-:S04]  /*1890*/  IMAD R3, R2, R7, UR8 ;  /* 0x0000000802037e24 */ /* 0x004fc8000f8e0207 */
[----:B-1----:R-:W-:-:S05]  /*18a0*/  IMAD.WIDE R2, R3, 0x4, R4 ;  /* 0x0000000403027825 */ /* 0x002fca00078e0204 */
[----:B------:R-:W-:Y:S01]  /*18b0*/  STG.E desc[UR6][R2.64], RZ ;  /* 0x000000ff02007986 */ /* 0x000fe2000c101906 */
[----:B------:R-:W-:Y:S05]  /*18c0*/  EXIT ;  /* 0x000000000000794d */ /* 0x000fea0003800000 */
.L_x_6667:
        /* <DEDUP_REMOVED lines=11> */
.L_x_7421:


//--------------------- .text._ZN7cutlass13device_kernelIN5flash11enable_sm90INS1_16FlashAttnBwdSm90INS1_25CollectiveMainloopBwdSm90ILi2ELi2ELi2EN4cute5tupleIJNS5_1CILi1EEES8_S8_EEENS6_IJNS7_ILi128EEESA_NS7_ILi64EEEEEENS_10bfloat16_tEfNS_4arch4Sm90ELb1ELb0ELb0ELb1ELb0ELb1ELb0ELb0ELi2ELi1ELi2ELi2ELb0EEENS1_21CollectiveEpilogueBwdISC_SD_SF_Li256ELb1ELb0ELi1EEENS1_25SingleTileBwdLPTSchedulerILb1ELi128ELb0EEEEEEEEEvNT_6ParamsE --------------------------
	.section	.text._ZN7cutlass13device_kernelIN5flash11enable_sm90INS1_16FlashAttnBwdSm90INS1_25CollectiveMainloopBwdSm90ILi2ELi2ELi2EN4cute5tupleIJNS5_1CILi1EEES8_S8_EEENS6_IJNS7_ILi128EEESA_NS7_ILi64EEEEEENS_10bfloat16_tEfNS_4arch4Sm90ELb1ELb0ELb0ELb1ELb0ELb1ELb0ELb0ELi2ELi1ELi2ELi2ELb0EEENS1_21CollectiveEpilogueBwdISC_SD_SF_Li256ELb1ELb0ELi1EEENS1_25SingleTileBwdLPTSchedulerILb1ELi128ELb0EEEEEEEEEvNT_6ParamsE,"ax",@progbits
	.align	128
.text._ZN7cutlass13device_kernelIN5flash11enable_sm90INS1_16FlashAttnBwdSm90INS1_25CollectiveMainloopBwdSm90ILi2ELi2ELi2EN4cute5tupleIJNS5_1CILi1EEES8_S8_EEENS6_IJNS7_ILi128EEESA_NS7_ILi64EEEEEENS_10bfloat16_tEfNS_4arch4Sm90ELb1ELb0ELb0ELb1ELb0ELb1ELb0ELb0ELi2ELi1ELi2ELi2ELb0EEENS1_21CollectiveEpilogueBwdISC_SD_SF_Li256ELb1ELb0ELi1EEENS1_25SingleTileBwdLPTSchedulerILb1ELi128ELb0EEEEEEEEEvNT_6ParamsE:
        .type           _ZN7cutlass13device_kernelIN5flash11enable_sm90INS1_16FlashAttnBwdSm90INS1_25CollectiveMainloopBwdSm90ILi2ELi2ELi2EN4cute5tupleIJNS5_1CILi1EEES8_S8_EEENS6_IJNS7_ILi128EEESA_NS7_ILi64EEEEEENS_10bfloat16_tEfNS_4arch4Sm90ELb1ELb0ELb0ELb1ELb0ELb1ELb0ELb0ELi2ELi1ELi2ELi2ELb0EEENS1_21CollectiveEpilogueBwdISC_SD_SF_Li256ELb1ELb0ELi1EEENS1_25SingleTileBwdLPTSchedulerILb1ELi128ELb0EEEEEEEEEvNT_6ParamsE,@function
        .size           _ZN7cutlass13device_kernelIN5flash11enable_sm90INS1_16FlashAttnBwdSm90INS1_25CollectiveMainloopBwdSm90ILi2ELi2ELi2EN4cute5tupleIJNS5_1CILi1EEES8_S8_EEENS6_IJNS7_ILi128EEESA_NS7_ILi64EEEEEENS_10bfloat16_tEfNS_4arch4Sm90ELb1ELb0ELb0ELb1ELb0ELb1ELb0ELb0ELi2ELi1ELi2ELi2ELb0EEENS1_21CollectiveEpilogueBwdISC_SD_SF_Li256ELb1ELb0ELi1EEENS1_25SingleTileBwdLPTSchedulerILb1ELi128ELb0EEEEEEEEEvNT_6ParamsE,(.L_x_7422 - _ZN7cutlass13device_kernelIN5flash11enable_sm90INS1_16FlashAttnBwdSm90INS1_25CollectiveMainloopBwdSm90ILi2ELi2ELi2EN4cute5tupleIJNS5_1CILi1EEES8_S8_EEENS6_IJNS7_ILi128EEESA_NS7_ILi64EEEEEENS_10bfloat16_tEfNS_4arch4Sm90ELb1ELb0ELb0ELb1ELb0ELb1ELb0ELb0ELi2ELi1ELi2ELi2ELb0EEENS1_21CollectiveEpilogueBwdISC_SD_SF_Li256ELb1ELb0ELi1EEENS1_25SingleTileBwdLPTSchedulerILb1ELi128ELb0EEEEEEEEEvNT_6ParamsE)
        .other          _ZN7cutlass13device_kernelIN5flash11enable_sm90INS1_16FlashAttnBwdSm90INS1_25CollectiveMainloopBwdSm90ILi2ELi2ELi2EN4cute5tupleIJNS5_1CILi1EEES8_S8_EEENS6_IJNS7_ILi128EEESA_NS7_ILi64EEEEEENS_10bfloat16_tEfNS_4arch4Sm90ELb1ELb0ELb0ELb1ELb0ELb1ELb0ELb0ELi2ELi1ELi2ELi2ELb0EEENS1_21CollectiveEpilogueBwdISC_SD_SF_Li256ELb1ELb0ELi1EEENS1_25SingleTileBwdLPTSchedulerILb1ELi128ELb0EEEEEEEEEvNT_6ParamsE,@"STO_CUDA_ENTRY STV_DEFAULT"
_ZN7cutlass13device_kernelIN5flash11enable_sm90INS1_16FlashAttnBwdSm90INS1_25CollectiveMainloopBwdSm90ILi2ELi2ELi2EN4cute5tupleIJNS5_1CILi1EEES8_S8_EEENS6_IJNS7_ILi128EEESA_NS7_ILi64EEEEEENS_10bfloat16_tEfNS_4arch4Sm90ELb1ELb0ELb0ELb1ELb0ELb1ELb0ELb0ELi2ELi1ELi2ELi2ELb0EEENS1_21CollectiveEpilogueBwdISC_SD_SF_Li256ELb1ELb0ELi1EEENS1_25SingleTileBwdLPTSchedulerILb1ELi128ELb0EEEEEEEEEvNT_6ParamsE:
        /* <DEDUP_REMOVED lines=24> */
.L_x_6669:
[----:B------:R-:W-:Y:S05]  /*0180*/  BSYNC B0 ;  /* 0x0000000000007941 */ /* 0x000fea0003800000 */
.L_x_6668:
        /* <DEDUP_REMOVED lines=37> */
.L_x_6670:
        /* <DEDUP_REMOVED lines=22> */
.L_x_6671:
[----:B------:R-:W-:Y:S01]  /*0540*/  PLOP3.LUT P0, PT, PT, PT, UP0, 0x80, 0x0 ;  /* 0x000000000000781c */ /* 0x000fe20003f0f008 */
[----:B------:R-:W-:Y:S01]  /*0550*/  NOP ;  /* 0x0000000000007918 */ /* 0x000fe20000000000 */
[----:B------:R-:W-:Y:S01]  /*0560*/  ULDC.64 UR38, c[0x0][0x208] ;  /* 0x0000820000267ab9 */ /* 0x000fe20000000a00 */
[----:B------:R-:W-:Y:S01]  /*0570*/  BSSY B6, `(.L_x_6672) ;  /* 0x0000e58000067945 */ /* 0x000fe20003800000 */
[----:B-12-4-:R-:W-:Y:S09]  /*0580*/  BAR.SYNC.DEFER_BLOCKING 0x0 ;  /* 0x0000000000007b1d */ /* 0x016ff20000010000 */
[----:B------:R-:W-:Y:S05]  /*0590*/  @!P0 BRA `(.L_x_6673) ;  /* 0x000000a800b08947 */ /* 0x000fea0003800000 */
.L_x_6674:
        /* <DEDUP_REMOVED lines=32> */
.L_x_6675:
[----:B------:R-:W-:Y:S01]  /*07a0*/  ULDC UR7, c[0x0][0x8c4] ;  /* 0x0002310000077ab9 */ /* 0x000fe20000000800 */
[----:B------:R-:W-:Y:S01]  /*07b0*/  UMOV UR37, UR10 ;  /* 0x0000000a00257c82 */ /* 0x000fe20008000000 */
[----:B------:R-:W-:-:S11]  /*07c0*/  UISETP.NE.AND UP0, UPT, UR7, 0x1, UPT ;  /* 0x000000010700788c */ /* 0x000fd6000bf05270 */
[----:B------:R-:W-:Y:S02]  /*07d0*/  @UP0 ULDC.64 UR8, c[0x0][0x8c8] ;  /* 0x0002320000080ab9 */ /* 0x000fe40000000a00 */
[----:B------:R-:W-:-:S04]  /*07e0*/  UIMAD.WIDE.U32 UR4, UR10, UR8, URZ ;  /* 0x000000080a0472a5 */ /* 0x000fc8000f8e003f */
[----:B------:R-:W-:-:S04]  /*07f0*/  @UP0 USHF.R.U32.HI UR37, URZ, UR9, UR5 ;  /* 0x000000093f250299 */ /* 0x000fc80008011605 */
[----:B------:R-:W-:-:S12]  /*0800*/  UIMAD UR4, UR37, UR7, URZ ;  /* 0x00000007250472a4 */ /* 0x000fd8000f8e023f */
.L_x_6676:
        /* <DEDUP_REMOVED lines=23> */
.L_x_6677:
        /* <DEDUP_REMOVED lines=14> */
.L_x_6679:
[----:B------:R-:W-:-:S05]  /*0a60*/  ULDC UR4, c[0x0][0x8ec] ;  /* 0x00023b0000047ab9 */ /* 0x000fca0000000800 */
.L_x_6678:
        /* <DEDUP_REMOVED lines=23> */
.L_x_6681:
        /* <DEDUP_REMOVED lines=14> */
.L_x_6682:
        /* <DEDUP_REMOVED lines=11> */
.L_x_6683:
        /* <DEDUP_REMOVED lines=13> */
.L_x_6684:
        /* <DEDUP_REMOVED lines=68> */
.L_x_6687:
        /* <DEDUP_REMOVED lines=15> */
.L_x_6686:
        /* <DEDUP_REMOVED lines=22> */
.L_x_6689:
        /* <DEDUP_REMOVED lines=15> */
.L_x_6688:
[----:B------:R-:W-:Y:S01]  /*15c0*/  SHF.R.S32.HI R5, RZ, 0x1f, R16 ;  /* 0x0000001fff057819 */ /* 0x000fe20000011410 */
[----:B------:R-:W-:-:S03]  /*15d0*/  UMOV UR4, 0xffffffff ;  /* 0xffffffff00047882 */ /* 0x000fc60000000000 */
[----:B------:R-:W-:-:S04]  /*15e0*/  LEA.HI R0, R5, R16, RZ, 0x7 ;  /* 0x0000001005007211 */ /* 0x000fc800078f38ff */
[----:B------:R-:W-:Y:S01]  /*15f0*/  SHF.R.S32.HI R13, RZ, 0x7, R0 ;  /* 0x00000007ff0d7819 */ /* 0x000fe20000011400 */
[----:B------:R-:W-:Y:S06]  /*1600*/  BRA.DIV UR4, `(.L_x_6690) ;  /* 0x000000d604407947 */ /* 0x000fec000b800000 */
[----:B------:R1:W2:Y:S02]  /*1610*/  SHFL.IDX PT, R14, R13, RZ, 0x1f ;  /* 0x00001fff0d0e7589 */ /* 0x0002a400000e0000 */
.L_x_6815:
        /* <DEDUP_REMOVED lines=24> */
.L_x_6691:
[----:B------:R-:W-:Y:S01]  /*17a0*/  UIADD3 UR4, UR47, -UR42, URZ ;  /* 0x8000002a2f047290 */ /* 0x000fe2000fffe03f */
[----:B------:R-:W-:Y:S01]  /*17b0*/  IMAD.U32 R2, R8, 0x200, R3 ;  /* 0x0000020008027824 */ /* 0x000fe200078e0003 */
[----:B------:R-:W-:Y:S01]  /*17c0*/  ULDC UR5, c[0x0][0x74c] ;  /* 0x0001d30000057ab9 */ /* 0x000fe20000000800 */
[----:B------:R-:W-:Y:S01]  /*17d0*/  LOP3.LUT R3, R0, 0xffffff80, RZ, 0xc0, !PT ;  /* 0xffffff8000037812 */ /* 0x000fe200078ec0ff */
[----:B------:R-:W-:Y:S01]  /*17e0*/  ULEA UR4, UR37, UR4, 0x7 ;  /* 0x0000000425047291 */ /* 0x000fe2000f8e383f */
[----:B------:R-:W-:Y:S01]  /*17f0*/  IMAD.MOV.U32 R0, RZ, RZ, RZ ;  /* 0x000000ffff007224 */ /* 0x000fe200078e00ff */
[----:B------:R3:W-:Y:S01]  /*1800*/  STL [R1+0x28], R2 ;  /* 0x0000280201007387 */ /* 0x0007e20000100800 */
[----:B------:R-:W-:Y:S01]  /*1810*/  IMAD.MOV.U32 R4, RZ, RZ, RZ ;  /* 0x000000ffff047224 */ /* 0x000fe200078e00ff */
[----:B------:R-:W-:Y:S01]  /*1820*/  UIADD3 UR4, UR4, -UR5, URZ ;  /* 0x8000000504047290 */ /* 0x000fe2000fffe03f */
[----:B------:R-:W-:Y:S01]  /*1830*/  IMAD.IADD R6, R16, 0x1, -R3 ;  /* 0x0000000110067824 */ /* 0x000fe200078e0a03 */
[----:B------:R-:W-:-:S02]  /*1840*/  CS2R R182, SRZ ;  /* 0x0000000000b67805 */ /* 0x000fc4000001ff00 */
[----:B------:R-:W-:Y:S01]  /*1850*/  CS2R R180, SRZ ;  /* 0x0000000000b47805 */ /* 0x000fe2000001ff00 */
[----:B------:R-:W-:Y:S01]  /*1860*/  USHF.R.S32.HI UR5, URZ, 0x1f, UR4 ;  /* 0x0000001f3f057899 */ /* 0x000fe20008011404 */
[--C-:B------:R-:W-:Y:S01]  /*1870*/  IMAD R9, R13, 0x400, R6.reuse ;  /* 0x000004000d097824 */ /* 0x100fe200078e0206 */
[----:B------:R-:W-:Y:S02]  /*1880*/  SHF.R.S32.HI R11, RZ, 0x1f, R6 ;  /* 0x0000001fff0b7819 */ /* 0x000fe40000011406 */
[----:B------:R-:W-:Y:S01]  /*1890*/  CS2R R178, SRZ ;  /* 0x0000000000b27805 */ /* 0x000fe2000001ff00 */
[----:B------:R-:W-:Y:S01]  /*18a0*/  ULEA.HI UR5, UR5, UR4, URZ, 0x7 ;  /* 0x0000000405057291 */ /* 0x000fe2000f8f383f */
[----:B------:R-:W-:Y:S01]  /*18b0*/  IMAD.SHL.U32 R9, R9, 0x4, RZ ;  /* 0x0000000409097824 */ /* 0x000fe200078e00ff */
[----:B------:R-:W-:Y:S01]  /*18c0*/  LEA.HI R10, R11, R6, RZ, 0x2 ;  /* 0x000000060b0a7211 */ /* 0x000fe200078f10ff */
[----:B------:R4:W-:Y:S01]  /*18d0*/  STL [R1+0x20], R11 ;  /* 0x0000200b01007387 */ /* 0x0009e20000100800 */
[----:B------:R-:W-:Y:S01]  /*18e0*/  ULEA.HI.SX32 UR5, UR5, 0x1, 0x19 ;  /* 0x0000000105057891 */ /* 0x000fe2000f8fca3f */
[----:B------:R-:W-:-:S02]  /*18f0*/  CS2R R176, SRZ ;  /* 0x0000000000b07805 */ /* 0x000fc4000001ff00 */
[----:B------:R-:W-:Y:S02]  /*1900*/  LOP3.LUT R3, R10, 0xfffffffc, RZ, 0xc0, !PT ;  /* 0xfffffffc0a037812 */ /* 0x000fe400078ec0ff */
        /* <DEDUP_REMOVED lines=35> */
[----:B----4-:R-:W-:Y:S06]  /*1b40*/  @P0 BRA `(.L_x_6693) ;  /* 0x0000003800840947 */ /* 0x010fec0003800000 */
[----:B------:R-:W-:Y:S01]  /*1b50*/  UIMAD UR4, UR37, -0x80, UR42 ;  /* 0xffffff80250478a4 */ /* 0x000fe2000f8e022a */
[----:B------:R-:W-:Y:S01]  /*1b60*/  LOP3.LUT R7, R7, 0xffffffe0, RZ, 0xc0, !PT ;  /* 0xffffffe007077812 */ /* 0x000fe200078ec0ff */
[----:B------:R-:W-:Y:S01]  /*1b70*/  IMAD.MOV.U32 R183, RZ, RZ, RZ ;  /* 0x000000ffffb77224 */ /* 0x000fe200078e00ff */
[----:B------:R-:W-:Y:S02]  /*1b80*/  LEA.HI R6, R11, R6, RZ, 0x5 ;  /* 0x000000060b067211 */ /* 0x000fe400078f28ff */
[C---:B------:R-:W-:Y:S01]  /*1b90*/  LEA.HI R0, R13.reuse, R13, RZ, 0x1 ;  /* 0x0000000d0d007211 */ /* 0x040fe200078f08ff */
[----:B------:R-:W-:Y:S01]  /*1ba0*/  IMAD.IADD R7, R16, 0x1, -R7 ;  /* 0x0000000110077824 */ /* 0x000fe200078e0a07 */
[----:B------:R-:W-:Y:S01]  /*1bb0*/  SHF.R.S32.HI R6, RZ, 0x5, R6 ;  /* 0x00000005ff067819 */ /* 0x000fe20000011406 */
[----:B------:R-:W-:Y:S01]  /*1bc0*/  IMAD.U32 R9, RZ, RZ, UR4 ;  /* 0x00000004ff097e24 */ /* 0x000fe2000f8e00ff */
        /* <DEDUP_REMOVED lines=9> */
[----:B------:R-:W-:Y:S02]  /*1c60*/  LEA.HI R10, R5, R16, RZ, 0x2 ;  /* 0x00000010050a7211 */ /* 0x000fe400078f10ff */
[--C-:B------:R-:W-:Y:S02]  /*1c70*/  SHF.R.S32.HI R0, RZ, 0x3, R4.reuse ;  /* 0x00000003ff007819 */ /* 0x100fe40000011404 */
[----:B------:R-:W-:-:S02]  /*1c80*/  SHF.R.S32.HI R5, RZ, 0x1f, R4 ;  /* 0x0000001fff057819 */ /* 0x000fc40000011404 */
[----:B------:R-:W-:Y:S02]  /*1c90*/  LOP3.LUT R9, R9, 0xfffffff8, RZ, 0xc0, !PT ;  /* 0xfffffff809097812 */ /* 0x000fe400078ec0ff */
[----:B------:R-:W-:Y:S02]  /*1ca0*/  SHF.R.S32.HI R4, RZ, 0x2, R7 ;  /* 0x00000002ff047819 */ /* 0x000fe40000011407 */
[----:B------:R-:W-:Y:S02]  /*1cb0*/  LEA.HI R5, R5, R0, RZ, 0x4 ;  /* 0x0000000005057211 */ /* 0x000fe400078f20ff */
[----:B------:R-:W-:Y:S01]  /*1cc0*/  IADD3 R12, R8, R9, -R6 ;  /* 0x00000009080c7210 */ /* 0x000fe20007ffe806 */
[C---:B------:R-:W-:Y:S01]  /*1cd0*/  VIADD R6, R4.reuse, 0x8 ;  /* 0x0000000804067836 */ /* 0x040fe20000000000 */
[----:B------:R-:W-:Y:S01]  /*1ce0*/  LOP3.LUT R9, R5, 0x1ffffff0, RZ, 0xc0, !PT ;  /* 0x1ffffff005097812 */ /* 0x000fe200078ec0ff */
[----:B------:R-:W-:Y:S01]  /*1cf0*/  VIADD R14, R4, 0x18 ;  /* 0x00000018040e7836 */ /* 0x000fe20000000000 */
[----:B------:R-:W-:-:S02]  /*1d00*/  LOP3.LUT R11, R10, 0xfffffffc, RZ, 0xc0, !PT ;  /* 0xfffffffc0a0b7812 */ /* 0x000fc400078ec0ff */
        /* <DEDUP_REMOVED lines=13> */
[----:B------:R-:W-:Y:S01]  /*1de0*/  SHF.R.S32.HI R11, RZ, 0x1f, R10 ;  /* 0x0000001fff0b7819 */ /* 0x000fe2000001140a */
[----:B------:R-:W-:Y:S01]  /*1df0*/  IMAD R5, R0, 0x8, R5 ;  /* 0x0000000800057824 */ /* 0x000fe200078e0205 */
[----:B------:R-:W-:Y:S02]  /*1e00*/  LOP3.LUT R13, R6, 0xfffffffe, RZ, 0xc0, !PT ;  /* 0xfffffffe060d7812 */ /* 0x000fe400078ec0ff */
[--C-:B------:R-:W-:Y:S02]  /*1e10*/  SHF.R.S32.HI R10, RZ, 0x1, R6.reuse ;  /* 0x00000001ff0a7819 */ /* 0x100fe40000011406 */
[----:B--2---:R-:W-:Y:S01]  /*1e20*/  SHF.R.S32.HI R15, RZ, 0x1f, R6 ;  /* 0x0000001fff0f7819 */ /* 0x004fe20000011406 */
[----:B------:R-:W-:Y:S01]  /*1e30*/  IMAD.IADD R13, R12, 0x1, -R13 ;  /* 0x000000010c0d7824 */ /* 0x000fe200078e0a0d */
[--C-:B------:R-:W-:Y:S01]  /*1e40*/  SHF.R.S32.HI R6, RZ, 0x1, R16.reuse ;  /* 0x00000001ff067819 */ /* 0x100fe20000011410 */
[----:B------:R1:W-:Y:S01]  /*1e50*/  STL [R1+0x10], R5 ;  /* 0x0000100501007387 */ /* 0x0003e20000100800 */
[----:B------:R-:W-:-:S02]  /*1e60*/  SHF.R.S32.HI R17, RZ, 0x1f, R16 ;  /* 0x0000001fff117819 */ /* 0x000fc40000011410 */
[----:B------:R-:W-:Y:S02]  /*1e70*/  LEA.HI R11, R11, R4, RZ, 0x4 ;  /* 0x000000040b0b7211 */ /* 0x000fe400078f20ff */
[----:B------:R-:W-:Y:S02]  /*1e80*/  LEA.HI R15, R15, R10, RZ, 0x4 ;  /* 0x0000000a0f0f7211 */ /* 0x000fe400078f20ff */
[----:B------:R-:W-:Y:S02]  /*1e90*/  LEA.HI R12, R17, R6, RZ, 0x4 ;  /* 0x00000006110c7211 */ /* 0x000fe400078f20ff */
[----:B------:R-:W-:Y:S02]  /*1ea0*/  LOP3.LUT R11, R11, 0x1ffffff0, RZ, 0xc0, !PT ;  /* 0x1ffffff00b0b7812 */ /* 0x000fe400078ec0ff */
[----:B------:R-:W-:Y:S02]  /*1eb0*/  LOP3.LUT R15, R15, 0x1ffffff0, RZ, 0xc0, !PT ;  /* 0x1ffffff00f0f7812 */ /* 0x000fe400078ec0ff */
[----:B------:R-:W-:Y:S01]  /*1ec0*/  LOP3.LUT R17, R16, 0xfffffffe, RZ, 0xc0, !PT ;  /* 0xfffffffe10117812 */ /* 0x000fe200078ec0ff */
[----:B------:R-:W-:Y:S01]  /*1ed0*/  IMAD.IADD R4, R4, 0x1, -R11 ;  /* 0x0000000104047824 */ /* 0x000fe200078e0a0b */
[----:B------:R-:W-:Y:S01]  /*1ee0*/  LOP3.LUT R19, R12, 0x1ffffff0, RZ, 0xc0, !PT ;  /* 0x1ffffff00c137812 */ /* 0x000fe200078ec0ff */
[----:B------:R-:W-:-:S02]  /*1ef0*/  IMAD.IADD R10, R10, 0x1, -R15 ;  /* 0x000000010a0a7824 */ /* 0x000fc400078e0a0f */
[----:B------:R-:W-:Y:S02]  /*1f00*/  IMAD.IADD R17, R14, 0x1, -R17 ;  /* 0x000000010e117824 */ /* 0x000fe400078e0a11 */
[----:B------:R-:W-:Y:S02]  /*1f10*/  IMAD.IADD R6, R6, 0x1, -R19 ;  /* 0x0000000106067824 */ /* 0x000fe400078e0a13 */
        /* <DEDUP_REMOVED lines=8> */
.L_x_6704:
[----:B------:R-:W-:-:S06]  /*1fa0*/  ULOP3.LUT UR4, UR36, 0x1, URZ, 0xfc, !UPT ;  /* 0x0000000124047892 */ /* 0x000fcc000f8efc3f */
[----:B---3--:R-:W-:-:S05]  /*1fb0*/  IMAD.U32 R5, RZ, RZ, UR4 ;  /* 0x00000004ff057e24 */ /* 0x008fca000f8e00ff */
[----:B------:R-:W-:-:S13]  /*1fc0*/  ISETP.NE.AND P0, PT, R5, 0x3, PT ;  /* 0x000000030500780c */ /* 0x000fda0003f05270 */
[----:B------:R-:W-:Y:S05]  /*1fd0*/  @!P0 BRA `(.L_x_6694) ;  /* 0x0000000000048947 */ /* 0x000fea0003800000 */
[----:B------:R-:W-:Y:S01]  /*1fe0*/  BPT.TRAP 0x1 ;  /* 0x000000040000795c */ /* 0x000fe20000300000 */
.L_x_6694:
[----:B------:R-:W-:Y:S01]  /*1ff0*/  IMAD R6, R0, 0x8, R236 ;  /* 0x0000000800067824 */ /* 0x000fe200078e02ec */
[----:B------:R-:W-:-:S04]  /*2000*/  SHF.L.U32 R21, R4, 0x1f, RZ ;  /* 0x0000001f04157819 */ /* 0x000fc800000006ff */
[----:B------:R1:W2:Y:S01]  /*2010*/  SYNCS.PHASECHK.TRANS64.TRYWAIT P1, [R6+URZ+0x30c10], R21 ;  /* 0x030c1015060075a7 */ /* 0x0002a2000802017f */
[----:B------:R-:W-:Y:S05]  /*2020*/  @!P0 BRA `(.L_x_6695) ;  /* 0x0000000000048947 */ /* 0x000fea0003800000 */
[----:B------:R-:W-:Y:S01]  /*2030*/  BPT.TRAP 0x1 ;  /* 0x000000040000795c */ /* 0x000fe20000300000 */
.L_x_6695:
[----:B------:R-:W-:-:S05]  /*2040*/  VIADD R5, R236, 0x10000 ;  /* 0x00010000ec057836 */ /* 0x000fca0000000000 */
[----:B------:R-:W-:-:S04]  /*2050*/  SHF.R.U32.HI R5, RZ, 0x4, R5 ;  /* 0x00000004ff057819 */ /* 0x000fc80000011605 */
[----:B------:R-:W-:Y:S01]  /*2060*/  LOP3.LUT R5, R5, 0x3fff, RZ, 0xc0, !PT ;  /* 0x00003fff05057812 */ /* 0x000fe200078ec0ff */
[----:B--2---:R-:W-:Y:S06]  /*2070*/  @P1 BRA `(.L_x_6696) ;  /* 0x0000000000081947 */ /* 0x004fec0003800000 */
[----:B------:R-:W2:Y:S02]  /*2080*/  SYNCS.PHASECHK.TRANS64.TRYWAIT P1, [R6+URZ+0x30c10], R21 ;  /* 0x030c1015060075a7 */ /* 0x000ea4000802017f */
[----:B--2---:R-:W-:Y:S05]  /*2090*/  @!P1 BRA `(.L_x_6697) ;  /* 0x000000c800cc9947 */ /* 0x004fea0003800000 */
.L_x_6696:
        /* <DEDUP_REMOVED lines=12> */
[----:B------:R-:W-:Y:S01]  /*2160*/  VIADD R18, R236, 0x20000 ;  /* 0x00020000ec127836 */ /* 0x000fe20000000000 */
[----:B------:R-:W-:Y:S01]  /*2170*/  UMOV UR7, 0x40000040 ;  /* 0x4000004000077882 */ /* 0x000fe20000000000 */
[----:B------:R-:W-:Y:S01]  /*2180*/  UMOV UR5, 0x40000040 ;  /* 0x4000004000057882 */ /* 0x000fe20000000000 */
[----:B------:R-:W-:-:S02]  /*2190*/  ULOP3.LUT UR4, UR4, 0x3fff, URZ, 0xc0, !UPT ;  /* 0x00003fff04047892 */ /* 0x000fc4000f8ec03f */
        /* <DEDUP_REMOVED lines=33> */
[----:B------:R-:W-:Y:S02]  /*23b0*/  IMAD R13, R19, 0x4, R236 ;  /* 0x00000004130d7824 */ /* 0x000fe400078e02ec */
        /* <DEDUP_REMOVED lines=14> */
.L_x_6698:
[----:B------:R1:W1:Y:S01]  /*24a0*/  SYNCS.PHASECHK.TRANS64.TRYWAIT P1, [R6+URZ+0x30c30], R21 ;  /* 0x030c3015060075a7 */ /* 0x000262000802017f */
[----:B------:R-:W-:Y:S05]  /*24b0*/  @!P0 BRA `(.L_x_6699) ;  /* 0x0000000000048947 */ /* 0x000fea0003800000 */
[----:B------:R-:W-:Y:S01]  /*24c0*/  BPT.TRAP 0x1 ;  /* 0x000000040000795c */ /* 0x000fe20000300000 */
.L_x_6699:
[----:B------:R-:W-:-:S05]  /*24d0*/  VIADD R15, R236, 0x18000 ;  /* 0x00018000ec0f7836 */ /* 0x000fca0000000000 */
[----:B------:R-:W-:-:S04]  /*24e0*/  SHF.R.U32.HI R15, RZ, 0x4, R15 ;  /* 0x00000004ff0f7819 */ /* 0x000fc8000001160f */
[----:B------:R-:W-:-:S04]  /*24f0*/  LOP3.LUT R15, R15, 0x3fff, RZ, 0xc0, !PT ;  /* 0x00003fff0f0f7812 */ /* 0x000fc800078ec0ff */
[----:B------:R-:W-:Y:S01]  /*2500*/  LOP3.LUT R17, R15, 0x10000, RZ, 0xfc, !PT ;  /* 0x000100000f117812 */ /* 0x000fe200078efcff */
[----:B-1----:R-:W-:Y:S06]  /*2510*/  @P1 BRA `(.L_x_6700) ;  /* 0x0000000000081947 */ /* 0x002fec0003800000 */
[----:B------:R-:W1:Y:S02]  /*2520*/  SYNCS.PHASECHK.TRANS64.TRYWAIT P1, [R6+URZ+0x30c30], R21 ;  /* 0x030c3015060075a7 */ /* 0x000e64000802017f */
[----:B-1----:R-:W-:Y:S05]  /*2530*/  @!P1 BRA `(.L_x_6701) ;  /* 0x000000c400b89947 */ /* 0x002fea0003800000 */
.L_x_6700:
[----:B------:R-:W-:Y:S01]  /*2540*/  UIADD3 UR9, UR9, 0x4000, URZ ;  /* 0x0000400009097890 */ /* 0x000fe2000fffe03f */
[----:B------:R-:W-:Y:S01]  /*2550*/  IMAD R17, R0, 0x400, R17 ;  /* 0x0000040000117824 */ /* 0x000fe200078e0211 */
[----:B------:R-:W-:Y:S01]  /*2560*/  UIMAD UR4, UR45, -0x80, UR43 ;  /* 0xffffff802d0478a4 */ /* 0x000fe2000f8e022b */
[----:B------:R-:W-:Y:S01]  /*2570*/  IMAD.MOV.U32 R18, RZ, RZ, -0x2 ;  /* 0xfffffffeff127424 */ /* 0x000fe200078e00ff */
[----:B------:R-:W-:Y:S01]  /*2580*/  USHF.R.U32.HI UR9, URZ, 0x4, UR9 ;  /* 0x000000043f097899 */ /* 0x000fe20008011609 */
[----:B------:R-:W-:Y:S01]  /*2590*/  WARPGROUP.ARRIVE ;  /* 0x00000000000079c5 */ /* 0x000fe20000000000 */
[----:B------:R-:W-:Y:S01]  /*25a0*/  R2UR UR8, R17 ;  /* 0x00000000110872ca */ /* 0x000fe200000e0000 */
[----:B------:R-:W-:Y:S01]  /*25b0*/  UMOV UR7, 0x40000040 ;  /* 0x4000004000077882 */ /* 0x000fe20000000000 */
[----:B------:R-:W-:Y:S01]  /*25c0*/  ULOP3.LUT UR9, UR9, 0x3fff, URZ, 0xc0, !UPT ;  /* 0x00003fff09097892 */ /* 0x000fe2000f8ec03f */
[----:B------:R-:W-:Y:S01]  /*25d0*/  IMAD R18, R3, R18, UR4 ;  /* 0x0000000403127e24 */ /* 0x000fe2000f8e0212 */
[----:B------:R-:W-:Y:S01]  /*25e0*/  UMOV UR5, 0x40000040 ;  /* 0x4000004000057882 */ /* 0x000fe20000000000 */
[----:B------:R-:W-:Y:S01]  /*25f0*/  ISETP.GT.AND P1, PT, R7, RZ, PT ;  /* 0x000000ff0700720c */ /* 0x000fe20003f24270 */
[----:B------:R-:W-:Y:S01]  /*2600*/  ULOP3.LUT UR9, UR9, 0x10000, URZ, 0xfc, !UPT ;  /* 0x0001000009097892 */ /* 0x000fe2000f8efc3f */
[----:B------:R-:W-:Y:S01]  /*2610*/  IMAD.IADD R17, R18, 0x1, -R7 ;  /* 0x0000000112117824 */ /* 0x000fe200078e0a07 */
[----:B------:R-:W-:Y:S01]  /*2620*/  ULDC UR10, c[0x0][0x744] ;  /* 0x0001d100000a7ab9 */ /* 0x000fe20000000800 */
[C---:B------:R-:W-:Y:S01]  /*2630*/  VIADD R235, R8.reuse, 0x8 ;  /* 0x0000000808eb7836 */ /* 0x040fe20000000000 */
[----:B----4-:R-:W-:Y:S01]  /*2640*/  SHFL.IDX PT, R224, R11, R8, 0x1f ;  /* 0x00001f080be07589 */ /* 0x010fe200000e0000 */
[----:B------:R-:W-:Y:S01]  /*2650*/  VIADD R233, R8, 0x10 ;  /* 0x0000001008e97836 */ /* 0x000fe20000000000 */
[----:B------:R-:W-:Y:S01]  /*2660*/  SEL R18, R17, 0x80, P1 ;  /* 0x0000008011127807 */ /* 0x000fe20000800000 */
[----:B------:R-:W-:Y:S01]  /*2670*/  UMOV UR6, UR8 ;  /* 0x0000000800067c82 */ /* 0x000fe20008000000 */
[----:B------:R-:W-:Y:S01]  /*2680*/  UMOV UR4, UR9 ;  /* 0x0000000900047c82 */ /* 0x000fe20008000000 */
[----:B--2---:R-:W-:Y:S01]  /*2690*/  SHFL.IDX PT, R21, R10, R235, 0x1f ;  /* 0x00001feb0a157589 */ /* 0x004fe200000e0000 */
[----:B------:R-:W-:Y:S01]  /*26a0*/  HGMMA.64x128x16.F32.BF16 R24, gdesc[UR4], RZ, !UPT, gsb0 ;  /* 0x01e00000041879f0 */ /* 0x000fe2000c0018ff */
[----:B------:R-:W-:Y:S01]  /*26b0*/  UIADD3 UR6, UR8, 0x2, URZ ;  /* 0x0000000208067890 */ /* 0x000fe2000fffe03f */
[C---:B------:R-:W-:Y:S01]  /*26c0*/  ISETP.GT.AND P5, PT, R18.reuse, RZ, PT ;  /* 0x000000ff1200720c */ /* 0x040fe20003fa4270 */
[----:B------:R-:W-:Y:S01]  /*26d0*/  UIADD3 UR4, UR9, 0x2, URZ ;  /* 0x0000000209047890 */ /* 0x000fe2000fffe03f */
[----:B------:R-:W-:Y:S01]  /*26e0*/  ISETP.GT.AND P6, PT, R18, 0x1, PT ;  /* 0x000000011200780c */ /* 0x000fe20003fc4270 */
[----:B------:R-:W-:Y:S01]  /*26f0*/  UMOV UR7, 0x40000040 ;  /* 0x4000004000077882 */ /* 0x000fe20000000000 */
[----:B------:R-:W-:Y:S01]  /*2700*/  FSEL R88, R88, -INF , !P5 ;  /* 0xff80000058587808 */ /* 0x000fe20006800000 */
[----:B------:R-:W-:Y:S01]  /*2710*/  UMOV UR5, 0x40000040 ;  /* 0x4000004000057882 */ /* 0x000fe20000000000 */
[----:B------:R-:W-:Y:S01]  /*2720*/  FSEL R89, R89, -INF , !P6 ;  /* 0xff80000059597808 */ /* 0x000fe20007000000 */
[----:B------:R-:W-:Y:S01]  /*2730*/  SHFL.IDX PT, R222, R10, R233, 0x1f ;  /* 0x00001fe90ade7589 */ /* 0x000fe200000e0000 */
[----:B------:R-:W-:Y:S01]  /*2740*/  ISETP.GT.AND P1, PT, R18, 0x8, PT ;  /* 0x000000081200780c */ /* 0x000fe20003f24270 */
[----:B------:R-:W-:Y:S01]  /*2750*/  VIADD R234, R8, 0xc ;  /* 0x0000000c08ea7836 */ /* 0x000fe20000000000 */
[----:B------:R-:W-:Y:S01]  /*2760*/  ISETP.GT.AND P2, PT, R18, 0x9, PT ;  /* 0x000000091200780c */ /* 0x000fe20003f44270 */
[----:B------:R-:W-:Y:S01]  /*2770*/  VIADD R237, R8, 0x4 ;  /* 0x0000000408ed7836 */ /* 0x000fe20000000000 */
[----:B------:R-:W-:Y:S01]  /*2780*/  ISETP.GT.AND P3, PT, R18, 0x10, PT ;  /* 0x000000101200780c */ /* 0x000fe20003f64270 */
[----:B------:R-:W-:Y:S01]  /*2790*/  VIADD R231, R8, 0x18 ;  /* 0x0000001808e77836 */ /* 0x000fe20000000000 */
[C---:B------:R-:W-:Y:S01]  /*27a0*/  ISETP.GT.AND P4, PT, R18.reuse, 0x11, PT ;  /* 0x000000111200780c */ /* 0x040fe20003f84270 */
[----:B------:R-:W-:Y:S01]  /*27b0*/  SHFL.IDX PT, R221, R10, R234, 0x1f ;  /* 0x00001fea0add7589 */ /* 0x000fe200000e0000 */
[----:B------:R-:W-:Y:S01]  /*27c0*/  ISETP.GT.AND P5, PT, R18, 0x18, PT ;  /* 0x000000181200780c */ /* 0x000fe20003fa4270 */
[----:B------:R-:W-:Y:S01]  /*27d0*/  VIADD R232, R8, 0x14 ;  /* 0x0000001408e87836 */ /* 0x000fe20000000000 */
[----:B------:R-:W-:Y:S01]  /*27e0*/  ISETP.GT.AND P6, PT, R18, 0x19, PT ;  /* 0x000000191200780c */ /* 0x000fe20003fc4270 */
[----:B------:R-:W1:Y:S01]  /*27f0*/  SHFL.IDX PT, R19, R10, R237, 0x1f ;  /* 0x00001fed0a137589 */ /* 0x000e6200000e0000 */
[----:B------:R-:W-:Y:S01]  /*2800*/  FSEL R92, R92, -INF , !P1 ;  /* 0xff8000005c5c7808 */ /* 0x000fe20004800000 */
[----:B------:R-:W-:Y:S01]  /*2810*/  VIADD R230, R8, 0x1c ;  /* 0x0000001c08e67836 */ /* 0x000fe20000000000 */
[----:B------:R-:W-:Y:S01]  /*2820*/  FSEL R93, R93, -INF , !P2 ;  /* 0xff8000005d5d7808 */ /* 0x000fe20005000000 */
[----:B------:R-:W-:Y:S01]  /*2830*/  SHFL.IDX PT, R225, R11, R235, 0x1f ;  /* 0x00001feb0be17589 */ /* 0x000fe200000e0000 */
[----:B------:R-:W-:-:S02]  /*2840*/  FSEL R96, R96, -INF , !P3 ;  /* 0xff80000060607808 */ /* 0x000fc40005800000 */
[----:B------:R-:W-:Y:S01]  /*2850*/  FSEL R97, R97, -INF , !P4 ;  /* 0xff80000061617808 */ /* 0x000fe20006000000 */
[----:B------:R-:W-:Y:S01]  /*2860*/  SHFL.IDX PT, R226, R11, R233, 0x1f ;  /* 0x00001fe90be27589 */ /* 0x000fe200000e0000 */
[----:B------:R-:W-:Y:S02]  /*2870*/  FSEL R100, R100, -INF , !P5 ;  /* 0xff80000064647808 */ /* 0x000fe40006800000 */
[----:B------:R-:W-:Y:S01]  /*2880*/  FSEL R101, R101, -INF , !P6 ;  /* 0xff80000065657808 */ /* 0x000fe20007000000 */
[----:B---3--:R-:W-:Y:S01]  /*2890*/  SHFL.IDX PT, R223, R14, R230, 0x1f ;  /* 0x00001fe60edf7589 */ /* 0x008fe200000e0000 */
[C---:B------:R-:W-:Y:S02]  /*28a0*/  ISETP.GT.AND P1, PT, R18.reuse, 0x20, PT ;  /* 0x000000201200780c */ /* 0x040fe40003f24270 */
[C---:B------:R-:W-:Y:S01]  /*28b0*/  ISETP.GT.AND P2, PT, R18.reuse, 0x21, PT ;  /* 0x000000211200780c */ /* 0x040fe20003f44270 */
[----:B------:R-:W-:Y:S01]  /*28c0*/  SHFL.IDX PT, R227, R13, R231, 0x1f ;  /* 0x00001fe70de37589 */ /* 0x000fe200000e0000 */
[----:B------:R-:W-:-:S02]  /*28d0*/  ISETP.GT.AND P3, PT, R18, 0x28, PT ;  /* 0x000000281200780c */ /* 0x000fc40003f64270 */
[C---:B------:R-:W-:Y:S02]  /*28e0*/  ISETP.GT.AND P4, PT, R18.reuse, 0x29, PT ;  /* 0x000000291200780c */ /* 0x040fe40003f84270 */
[C---:B------:R-:W-:Y:S02]  /*28f0*/  ISETP.GT.AND P5, PT, R18.reuse, 0x30, PT ;  /* 0x000000301200780c */ /* 0x040fe40003fa4270 */
[----:B------:R-:W-:Y:S01]  /*2900*/  ISETP.GT.AND P6, PT, R18, 0x31, PT ;  /* 0x000000311200780c */ /* 0x000fe20003fc4270 */
[----:B-1----:R-:W-:Y:S01]  /*2910*/  FFMA.FTZ R219, R89, UR10, -R19 ;  /* 0x0000000a59db7c23 */ /* 0x002fe20008010813 */
[----:B------:R-:W-:Y:S01]  /*2920*/  FSEL R104, R104, -INF , !P1 ;  /* 0xff80000068687808 */ /* 0x000fe20004800000 */
[----:B------:R-:W-:Y:S01]  /*2930*/  SHFL.IDX PT, R89, R10, R232, 0x1f ;  /* 0x00001fe80a597589 */ /* 0x000fe200000e0000 */
[----:B------:R-:W-:Y:S02]  /*2940*/  FSEL R105, R105, -INF , !P2 ;  /* 0xff80000069697808 */ /* 0x000fe40005000000 */
[----:B------:R-:W-:Y:S01]  /*2950*/  FSEL R108, R108, -INF , !P3 ;  /* 0xff8000006c6c7808 */ /* 0x000fe20005800000 */
[----:B------:R-:W-:Y:S01]  /*2960*/  IMAD R15, R0, 0x400, R15 ;  /* 0x00000400000f7824 */ /* 0x000fe200078e020f */
[----:B------:R-:W-:Y:S01]  /*2970*/  FSEL R109, R109, -INF , !P4 ;  /* 0xff8000006d6d7808 */ /* 0x000fe20006000000 */
[----:B------:R-:W-:Y:S01]  /*2980*/  MUFU.EX2 R219, R219 ;  /* 0x000000db00db7308 */ /* 0x000fe20000000800 */
[----:B------:R-:W-:-:S02]  /*2990*/  FSEL R112, R112, -INF , !P5 ;  /* 0xff80000070707808 */ /* 0x000fc40006800000 */
[----:B------:R-:W-:Y:S02]  /*29a0*/  FSEL R113, R113, -INF , !P6 ;  /* 0xff80000071717808 */ /* 0x000fe40007000000 */
[C---:B------:R-:W-:Y:S02]  /*29b0*/  ISETP.GT.AND P1, PT, R18.reuse, 0x38, PT ;  /* 0x000000381200780c */ /* 0x040fe40003f24270 */
[C---:B------:R-:W-:Y:S02]  /*29c0*/  ISETP.GT.AND P2, PT, R18.reuse, 0x39, PT ;  /* 0x000000391200780c */ /* 0x040fe40003f44270 */
[C---:B------:R-:W-:Y:S02]  /*29d0*/  ISETP.GT.AND P3, PT, R18.reuse, 0x40, PT ;  /* 0x000000401200780c */ /* 0x040fe40003f64270 */
[C---:B------:R-:W-:Y:S02]  /*29e0*/  ISETP.GT.AND P4, PT, R18.reuse, 0x41, PT ;  /* 0x000000411200780c */ /* 0x040fe40003f84270 */
[----:B------:R-:W-:-:S02]  /*29f0*/  ISETP.GT.AND P5, PT, R18, 0x48, PT ;  /* 0x000000481200780c */ /* 0x000fc40003fa4270 */
[----:B------:R-:W-:Y:S02]  /*2a00*/  ISETP.GT.AND P6, PT, R18, 0x49, PT ;  /* 0x000000491200780c */ /* 0x000fe40003fc4270 */
[----:B------:R-:W-:Y:S02]  /*2a10*/  FSEL R116, R116, -INF , !P1 ;  /* 0xff80000074747808 */ /* 0x000fe40004800000 */
[----:B------:R-:W-:Y:S02]  /*2a20*/  FSEL R117, R117, -INF , !P2 ;  /* 0xff80000075757808 */ /* 0x000fe40005000000 */
[----:B------:R-:W-:Y:S02]  /*2a30*/  FSEL R120, R120, -INF , !P3 ;  /* 0xff80000078787808 */ /* 0x000fe40005800000 */
[----:B------:R-:W-:Y:S02]  /*2a40*/  FSEL R121, R121, -INF , !P4 ;  /* 0xff80000079797808 */ /* 0x000fe40006000000 */
        /* <DEDUP_REMOVED lines=19> */
[----:B------:R-:W-:Y:S01]  /*2b80*/  ISETP.GT.AND P6, PT, R18, 0x79, PT ;  /* 0x000000791200780c */ /* 0x000fe20003fc4270 */
[----:B------:R-:W-:Y:S01]  /*2b90*/  VIADD R18, R17, 0x8 ;  /* 0x0000000811127836 */ /* 0x000fe20000000000 */
[----:B------:R-:W-:Y:S01]  /*2ba0*/  FSEL R140, R140, -INF , !P1 ;  /* 0xff8000008c8c7808 */ /* 0x000fe20004800000 */
[----:B------:R-:W1:Y:S01]  /*2bb0*/  SHFL.IDX PT, R17, R10, R8, 0x1f ;  /* 0x00001f080a117589 */ /* 0x000e6200000e0000 */
[----:B------:R-:W-:Y:S02]  /*2bc0*/  ISETP.GT.AND P1, PT, R7, 0x8, PT ;  /* 0x000000080700780c */ /* 0x000fe40003f24270 */
[----:B------:R-:W-:Y:S02]  /*2bd0*/  FSEL R149, R149, -INF , !P6 ;  /* 0xff80000095957808 */ /* 0x000fe40007000000 */
[----:B------:R-:W-:Y:S02]  /*2be0*/  SEL R18, R18, 0x80, P1 ;  /* 0x0000008012127807 */ /* 0x000fe40000800000 */
[----:B------:R-:W-:-:S02]  /*2bf0*/  FSEL R141, R141, -INF , !P2 ;  /* 0xff8000008d8d7808 */ /* 0x000fc40005000000 */
[C---:B------:R-:W-:Y:S02]  /*2c00*/  ISETP.GT.AND P6, PT, R18.reuse, RZ, PT ;  /* 0x000000ff1200720c */ /* 0x040fe40003fc4270 */
[----:B------:R-:W-:Y:S02]  /*2c10*/  ISETP.GT.AND P2, PT, R18, 0x8, PT ;  /* 0x000000081200780c */ /* 0x000fe40003f44270 */
[----:B------:R-:W-:Y:S01]  /*2c20*/  FSEL R217, R90, -INF , !P6 ;  /* 0xff8000005ad97808 */ /* 0x000fe20007000000 */
[----:B------:R-:W-:Y:S02]  /*2c30*/  WARPGROUP.DEPBAR.LE gsb0, 0x0 ;  /* 0x00008000000079c5 */ /* 0x000fe40000010000 */
[----:B------:R-:W-:Y:S01]  /*2c40*/  WARPGROUP.ARRIVE ;  /* 0x00000000000079c5 */ /* 0x000fe20000000000 */
[----:B------:R-:W-:Y:S01]  /*2c50*/  FSEL R220, R94, -INF , !P2 ;  /* 0xff8000005edc7808 */ /* 0x000fe20005000000 */
[----:B------:R-:W-:Y:S01]  /*2c60*/  SHFL.IDX PT, R90, R10, R230, 0x1f ;  /* 0x00001fe60a5a7589 */ /* 0x000fe200000e0000 */
[----:B------:R-:W-:-:S02]  /*2c70*/  FSEL R145, R145, -INF , !P4 ;  /* 0xff80000091917808 */ /* 0x000fc40006000000 */
[----:B------:R-:W-:Y:S01]  /*2c80*/  ISETP.GT.AND P4, PT, R18, 0x10, PT ;  /* 0x000000101200780c */ /* 0x000fe20003f84270 */
[----:B------:R-:W-:Y:S01]  /*2c90*/  HGMMA.64x128x16.F32.BF16 R24, gdesc[UR4], R24, gsb0 ;  /* 0x01e00000041879f0 */ /* 0x000fe20008001818 */
[--C-:B-1----:R-:W-:Y:S01]  /*2ca0*/  FFMA.FTZ R88, R88, UR10, -R17.reuse ;  /* 0x0000000a58587c23 */ /* 0x102fe20008010811 */
[----:B------:R-:W-:Y:S01]  /*2cb0*/  FFMA.FTZ R217, R217, UR10, -R17 ;  /* 0x0000000ad9d97c23 */ /* 0x000fe20008010811 */
[--C-:B------:R-:W-:Y:S01]  /*2cc0*/  FFMA.FTZ R17, R92, UR10, -R21.reuse ;  /* 0x0000000a5c117c23 */ /* 0x100fe20008010815 */
[----:B------:R-:W-:Y:S01]  /*2cd0*/  FFMA.FTZ R220, R220, UR10, -R21 ;  /* 0x0000000adcdc7c23 */ /* 0x000fe20008010815 */
[--C-:B------:R-:W-:Y:S01]  /*2ce0*/  FFMA.FTZ R21, R96, UR10, -R222.reuse ;  /* 0x0000000a60157c23 */ /* 0x100fe200080108de */
[----:B------:R-:W-:Y:S01]  /*2cf0*/  FSEL R98, R98, -INF , !P4 ;  /* 0xff80000062627808 */ /* 0x000fe20006000000 */
[----:B------:R-:W1:Y:S01]  /*2d00*/  SHFL.IDX PT, R96, R14, R235, 0x1f ;  /* 0x00001feb0e607589 */ /* 0x000e6200000e0000 */
[----:B------:R-:W-:Y:S01]  /*2d10*/  ISETP.GT.AND P1, PT, R18, 0x1, PT ;  /* 0x000000011200780c */ /* 0x000fe20003f24270 */
[----:B------:R1:W2:Y:S01]  /*2d20*/  MUFU.EX2 R216, R88 ;  /* 0x0000005800d87308 */ /* 0x0002a20000000800 */
[----:B------:R-:W-:Y:S01]  /*2d30*/  FSEL R144, R144, -INF , !P3 ;  /* 0xff80000090907808 */ /* 0x000fe20005800000 */
[----:B------:R-:W-:Y:S01]  /*2d40*/  FFMA.FTZ R222, R98, UR10, -R222 ;  /* 0x0000000a62de7c23 */ /* 0x000fe200080108de */
[----:B------:R-:W-:Y:S01]  /*2d50*/  FSEL R148, R148, -INF , !P5 ;  /* 0xff80000094947808 */ /* 0x000fe20006800000 */
[----:B------:R-:W-:Y:S01]  /*2d60*/  SHFL.IDX PT, R98, R14, R233, 0x1f ;  /* 0x00001fe90e627589 */ /* 0x000fe200000e0000 */
[----:B------:R-:W-:Y:S01]  /*2d70*/  FSEL R218, R91, -INF , !P1 ;  /* 0xff8000005bda7808 */ /* 0x000fe20004800000 */
[----:B------:R-:W-:Y:S01]  /*2d80*/  UIADD3 UR6, UR8, 0x4, URZ ;  /* 0x0000000408067890 */ /* 0x000fe2000fffe03f */
[C---:B------:R-:W-:Y:S01]  /*2d90*/  ISETP.GT.AND P3, PT, R18.reuse, 0x9, PT ;  /* 0x000000091200780c */ /* 0x040fe20003f64270 */
[----:B------:R3:W4:Y:S01]  /*2da0*/  SHFL.IDX PT, R91, R10, R231, 0x1f ;  /* 0x00001fe70a5b7589 */ /* 0x00072200000e0000 */
[C---:B------:R-:W-:Y:S01]  /*2db0*/  ISETP.GT.AND P5, PT, R18.reuse, 0x11, PT ;  /* 0x000000111200780c */ /* 0x040fe20003fa4270 */
[----:B------:R-:W-:Y:S01]  /*2dc0*/  UIADD3 UR4, UR9, 0x4, URZ ;  /* 0x0000000409047890 */ /* 0x000fe2000fffe03f */
[C---:B------:R-:W-:Y:S01]  /*2dd0*/  ISETP.GT.AND P6, PT, R18.reuse, 0x18, PT ;  /* 0x000000181200780c */ /* 0x040fe20003fc4270 */
[----:B------:R-:W5:Y:S01]  /*2de0*/  SHFL.IDX PT, R94, R14, R237, 0x1f ;  /* 0x00001fed0e5e7589 */ /* 0x000f6200000e0000 */
[----:B------:R-:W-:Y:S01]  /*2df0*/  ISETP.GT.AND P1, PT, R18, 0x19, PT ;  /* 0x000000191200780c */ /* 0x000fe20003f24270 */
[----:B------:R-:W-:Y:S01]  /*2e00*/  UMOV UR7, 0x40000040 ;  /* 0x4000004000077882 */ /* 0x000fe20000000000 */
[----:B------:R-:W-:Y:S01]  /*2e10*/  FSEL R95, R95, -INF , !P3 ;  /* 0xff8000005f5f7808 */ /* 0x000fe20005800000 */
[----:B------:R-:W-:Y:S01]  /*2e20*/  UMOV UR5, 0x40000040 ;  /* 0x4000004000057882 */ /* 0x000fe20000000000 */
[----:B------:R-:W-:Y:S01]  /*2e30*/  FSEL R99, R99, -INF , !P5 ;  /* 0xff80000063637808 */ /* 0x000fe20006800000 */
[----:B------:R-:W-:Y:S01]  /*2e40*/  FFMA.FTZ R218, R218, UR10, -R19 ;  /* 0x0000000adada7c23 */ /* 0x000fe20008010813 */
[----:B------:R-:W-:Y:S01]  /*2e50*/  FSEL R102, R102, -INF , !P6 ;  /* 0xff80000066667808 */ /* 0x000fe20007000000 */
[----:B------:R-:W-:Y:S01]  /*2e60*/  FFMA.FTZ R19, R97, UR10, -R89 ;  /* 0x0000000a61137c23 */ /* 0x000fe20008010859 */
[----:B------:R-:W-:Y:S01]  /*2e70*/  FSEL R103, R103, -INF , !P1 ;  /* 0xff80000067677808 */ /* 0x000fe20004800000 */
[----:B-1----:R-:W-:Y:S01]  /*2e80*/  FFMA.FTZ R88, R108, UR10, -R96 ;  /* 0x0000000a6c587c23 */ /* 0x002fe20008010860 */
[C---:B------:R-:W-:Y:S01]  /*2e90*/  ISETP.GT.AND P2, PT, R18.reuse, 0x20, PT ;  /* 0x000000201200780c */ /* 0x040fe20003f44270 */
[----:B------:R-:W-:Y:S01]  /*2ea0*/  SHFL.IDX PT, R108, R14, R231, 0x1f ;  /* 0x00001fe70e6c7589 */ /* 0x000fe200000e0000 */
[C---:B------:R-:W-:Y:S01]  /*2eb0*/  ISETP.GT.AND P3, PT, R18.reuse, 0x21, PT ;  /* 0x000000211200780c */ /* 0x040fe20003f64270 */
[----:B------:R-:W-:Y:S01]  /*2ec0*/  FFMA.FTZ R101, R101, UR10, -R90 ;  /* 0x0000000a65657c23 */ /* 0x000fe2000801085a */
[C---:B------:R-:W-:Y:S01]  /*2ed0*/  ISETP.GT.AND P4, PT, R18.reuse, 0x28, PT ;  /* 0x000000281200780c */ /* 0x040fe20003f84270 */
[----:B------:R-:W1:Y:S01]  /*2ee0*/  SHFL.IDX PT, R97, R14, R234, 0x1f ;  /* 0x00001fea0e617589 */ /* 0x000e6200000e0000 */
[C---:B------:R-:W-:Y:S01]  /*2ef0*/  ISETP.GT.AND P5, PT, R18.reuse, 0x29, PT ;  /* 0x000000291200780c */ /* 0x040fe20003fa4270 */
[----:B---3--:R-:W-:Y:S01]  /*2f00*/  MUFU.EX2 R10, R21 ;  /* 0x00000015000a7308 */ /* 0x008fe20000000800 */
[----:B------:R-:W-:Y:S01]  /*2f10*/  ISETP.GT.AND P6, PT, R18, 0x30, PT ;  /* 0x000000301200780c */ /* 0x000fe20003fc4270 */
[----:B----4-:R-:W-:Y:S01]  /*2f20*/  FFMA.FTZ R20, R100, UR10, -R91 ;  /* 0x0000000a64147c23 */ /* 0x010fe2000801085b */
[----:B------:R-:W-:Y:S01]  /*2f30*/  ISETP.GT.AND P1, PT, R18, 0x31, PT ;  /* 0x000000311200780c */ /* 0x000fe20003f24270 */
[----:B------:R-:W3:Y:S01]  /*2f40*/  SHFL.IDX PT, R92, R14, R8, 0x1f ;  /* 0x00001f080e5c7589 */ /* 0x000ee200000e0000 */
[----:B------:R-:W-:Y:S01]  /*2f50*/  FSEL R106, R106, -INF , !P2 ;  /* 0xff8000006a6a7808 */ /* 0x000fe20005000000 */
[--C-:B-----5:R-:W-:Y:S01]  /*2f60*/  FFMA.FTZ R23, R105, UR10, -R94.reuse ;  /* 0x0000000a69177c23 */ /* 0x120fe2000801085e */
[----:B------:R-:W-:Y:S01]  /*2f70*/  FSEL R107, R107, -INF , !P3 ;  /* 0xff8000006b6b7808 */ /* 0x000fe20005800000 */
[----:B------:R-:W4:Y:S01]  /*2f80*/  SHFL.IDX PT, R100, R14, R232, 0x1f ;  /* 0x00001fe80e647589 */ /* 0x000f2200000e0000 */
[----:B------:R-:W-:Y:S01]  /*2f90*/  FSEL R110, R110, -INF , !P4 ;  /* 0xff8000006e6e7808 */ /* 0x000fe20006000000 */
[----:B------:R5:W-:Y:S01]  /*2fa0*/  MUFU.EX2 R21, R101 ;  /* 0x0000006500157308 */ /* 0x000be20000000800 */
[----:B------:R-:W-:Y:S01]  /*2fb0*/  FSEL R111, R111, -INF , !P5 ;  /* 0xff8000006f6f7808 */ /* 0x000fe20006800000 */
[----:B------:R-:W-:Y:S01]  /*2fc0*/  FFMA.FTZ R107, R107, UR10, -R94 ;  /* 0x0000000a6b6b7c23 */ /* 0x000fe2000801085e */
[----:B------:R-:W-:Y:S01]  /*2fd0*/  FSEL R114, R114, -INF , !P6 ;  /* 0xff80000072727808 */ /* 0x000fe20007000000 */
[----:B------:R-:W-:Y:S01]  /*2fe0*/  FFMA.FTZ R110, R110, UR10, -R96 ;  /* 0x0000000a6e6e7c23 */ /* 0x000fe20008010860 */
[----:B------:R-:W-:Y:S01]  /*2ff0*/  FSEL R115, R115, -INF , !P1 ;  /* 0xff80000073737808 */ /* 0x000fe20004800000 */
[----:B------:R-:W-:Y:S01]  /*3000*/  FFMA.FTZ R96, R128, UR10, -R226 ;  /* 0x0000000a80607c23 */ /* 0x000fe200080108e2 */
[C---:B------:R-:W-:Y:S01]  /*3010*/  ISETP.GT.AND P2, PT, R18.reuse, 0x38, PT ;  /* 0x000000381200780c */ /* 0x040fe20003f44270 */
[----:B------:R-:W2:Y:S01]  /*3020*/  SHFL.IDX PT, R128, R13, R8, 0x1f ;  /* 0x00001f080d807589 */ /* 0x000ea200000e0000 */
[----:B------:R-:W-:Y:S01]  /*3030*/  ISETP.GT.AND P3, PT, R18, 0x39, PT ;  /* 0x000000391200780c */ /* 0x000fe20003f64270 */
[----:B-----5:R-:W-:Y:S01]  /*3040*/  FFMA.FTZ R101, R120, UR10, -R224 ;  /* 0x0000000a78657c23 */ /* 0x020fe200080108e0 */
[C---:B------:R-:W-:Y:S01]  /*3050*/  ISETP.GT.AND P4, PT, R18.reuse, 0x40, PT ;  /* 0x000000401200780c */ /* 0x040fe20003f84270 */
[----:B------:R-:W5:Y:S01]  /*3060*/  SHFL.IDX PT, R120, R11, R234, 0x1f ;  /* 0x00001fea0b787589 */ /* 0x000f6200000e0000 */
[----:B------:R-:W-:Y:S01]  /*3070*/  ISETP.GT.AND P5, PT, R18, 0x41, PT ;  /* 0x000000411200780c */ /* 0x000fe20003fa4270 */
[----:B------:R-:W-:Y:S01]  /*3080*/  FFMA.FTZ R114, R114, UR10, -R98 ;  /* 0x0000000a72727c23 */ /* 0x000fe20008010862 */
[C---:B------:R-:W-:Y:S01]  /*3090*/  ISETP.GT.AND P6, PT, R18.reuse, 0x48, PT ;  /* 0x000000481200780c */ /* 0x040fe20003fc4270 */
[----:B-1----:R-:W-:Y:S01]  /*30a0*/  FFMA.FTZ R111, R111, UR10, -R97 ;  /* 0x0000000a6f6f7c23 */ /* 0x002fe20008010861 */
[----:B------:R-:W-:Y:S01]  /*30b0*/  ISETP.GT.AND P1, PT, R18, 0x49, PT ;  /* 0x000000491200780c */ /* 0x000fe20003f24270 */
[----:B---3--:R-:W-:Y:S01]  /*30c0*/  FFMA.FTZ R22, R104, UR10, -R92 ;  /* 0x0000000a68167c23 */ /* 0x008fe2000801085c */
[----:B------:R-:W-:Y:S01]  /*30d0*/  FSEL R118, R118, -INF , !P2 ;  /* 0xff80000076767808 */ /* 0x000fe20005000000 */
[----:B------:R-:W-:Y:S01]  /*30e0*/  MUFU.EX2 R17, R17 ;  /* 0x0000001100117308 */ /* 0x000fe20000000800 */
[----:B------:R-:W-:Y:S01]  /*30f0*/  FSEL R119, R119, -INF , !P3 ;  /* 0xff80000077777808 */ /* 0x000fe20005800000 */
[----:B----4-:R-:W-:Y:S01]  /*3100*/  FFMA.FTZ R115, R115, UR10, -R100 ;  /* 0x0000000a73737c23 */ /* 0x010fe20008010864 */
[----:B------:R-:W-:-:S02]  /*3110*/  FSEL R122, R122, -INF , !P4 ;  /* 0xff8000007a7a7808 */ /* 0x000fc40006000000 */
[----:B------:R-:W-:Y:S02]  /*3120*/  FSEL R123, R123, -INF , !P5 ;  /* 0xff8000007b7b7808 */ /* 0x000fe40006800000 */
[----:B------:R-:W-:Y:S01]  /*3130*/  FSEL R126, R126, -INF , !P6 ;  /* 0xff8000007e7e7808 */ /* 0x000fe20007000000 */
[----:B------:R-:W-:Y:S02]  /*3140*/  WARPGROUP.DEPBAR.LE gsb0, 0x0 ;  /* 0x00008000000079c5 */ /* 0x000fe40000010000 */
[----:B------:R-:W-:Y:S01]  /*3150*/  FSEL R127, R127, -INF , !P1 ;  /* 0xff8000007f7f7808 */ /* 0x000fe20004800000 */
[----:B------:R-:W-:Y:S01]  /*3160*/  WARPGROUP.ARRIVE ;  /* 0x00000000000079c5 */ /* 0x000fe20000000000 */
[C---:B------:R-:W-:Y:S01]  /*3170*/  ISETP.GT.AND P2, PT, R18.reuse, 0x50, PT ;  /* 0x000000501200780c */ /* 0x040fe20003f44270 */
[----:B------:R-:W-:Y:S01]  /*3180*/  MUFU.EX2 R217, R217 ;  /* 0x000000d900d97308 */ /* 0x000fe20000000800 */
[C---:B------:R-:W-:Y:S02]  /*3190*/  ISETP.GT.AND P3, PT, R18.reuse, 0x51, PT ;  /* 0x000000511200780c */ /* 0x040fe40003f64270 */
[C---:B------:R-:W-:Y:S01]  /*31a0*/  ISETP.GT.AND P4, PT, R18.reuse, 0x58, PT ;  /* 0x000000581200780c */ /* 0x040fe20003f84270 */
[----:B------:R-:W-:Y:S01]  /*31b0*/  HGMMA.64x128x16.F32.BF16 R24, gdesc[UR4], R24, gsb0 ;  /* 0x01e00000041879f0 */ /* 0x000fe20008001818 */
[C---:B------:R-:W-:Y:S01]  /*31c0*/  ISETP.GT.AND P5, PT, R18.reuse, 0x59, PT ;  /* 0x000000591200780c */ /* 0x040fe20003fa4270 */
[----:B------:R-:W-:Y:S01]  /*31d0*/  UIADD3 UR6, UR8, 0x6, URZ ;  /* 0x0000000608067890 */ /* 0x000fe2000fffe03f */
[C---:B------:R-:W-:Y:S01]  /*31e0*/  ISETP.GT.AND P6, PT, R18.reuse, 0x60, PT ;  /* 0x000000601200780c */ /* 0x040fe20003fc4270 */
[----:B------:R-:W-:Y:S01]  /*31f0*/  UIADD3 UR4, UR9, 0x6, URZ ;  /* 0x0000000609047890 */ /* 0x000fe2000fffe03f */
[----:B------:R-:W-:Y:S01]  /*3200*/  ISETP.GT.AND P1, PT, R18, 0x61, PT ;  /* 0x000000611200780c */ /* 0x000fe20003f24270 */
[----:B------:R-:W-:Y:S01]  /*3210*/  UMOV UR7, 0x40000040 ;  /* 0x4000004000077882 */ /* 0x000fe20000000000 */
[----:B------:R-:W-:Y:S01]  /*3220*/  FSEL R130, R130, -INF , !P2 ;  /* 0xff80000082827808 */ /* 0x000fe20005000000 */
[----:B------:R-:W-:Y:S01]  /*3230*/  UMOV UR5, 0x40000040 ;  /* 0x4000004000057882 */ /* 0x000fe20000000000 */
[----:B------:R-:W-:Y:S01]  /*3240*/  FSEL R131, R131, -INF , !P3 ;  /* 0xff80000083837808 */ /* 0x000fe20005800000 */
[----:B------:R-:W-:Y:S01]  /*3250*/  MUFU.EX2 R218, R218 ;  /* 0x000000da00da7308 */ /* 0x000fe20000000800 */
[----:B------:R-:W-:-:S02]  /*3260*/  FSEL R134, R134, -INF , !P4 ;  /* 0xff80000086867808 */ /* 0x000fc40006000000 */
[----:B------:R-:W-:Y:S02]  /*3270*/  FSEL R135, R135, -INF , !P5 ;  /* 0xff80000087877808 */ /* 0x000fe40006800000 */
[----:B------:R-:W-:Y:S02]  /*3280*/  FSEL R138, R138, -INF , !P6 ;  /* 0xff8000008a8a7808 */ /* 0x000fe40007000000 */
[----:B------:R-:W-:Y:S01]  /*3290*/  FSEL R139, R139, -INF , !P1 ;  /* 0xff8000008b8b7808 */ /* 0x000fe20004800000 */
[----:B------:R-:W-:Y:S01]  /*32a0*/  MUFU.EX2 R96, R96 ;  /* 0x0000006000607308 */ /* 0x000fe20000000800 */
[C---:B------:R-:W-:Y:S02]  /*32b0*/  ISETP.GT.AND P2, PT, R18.reuse, 0x68, PT ;  /* 0x000000681200780c */ /* 0x040fe40003f44270 */
[C---:B------:R-:W-:Y:S02]  /*32c0*/  ISETP.GT.AND P3, PT, R18.reuse, 0x69, PT ;  /* 0x000000691200780c */ /* 0x040fe40003f64270 */
[----:B------:R-:W-:-:S02]  /*32d0*/  ISETP.GT.AND P4, PT, R18, 0x70, PT ;  /* 0x000000701200780c */ /* 0x000fc40003f84270 */
[C---:B------:R-:W-:Y:S01]  /*32e0*/  ISETP.GT.AND P5, PT, R18.reuse, 0x71, PT ;  /* 0x000000711200780c */ /* 0x040fe20003fa4270 */
[----:B------:R-:W-:Y:S01]  /*32f0*/  MUFU.EX2 R220, R220 ;  /* 0x000000dc00dc7308 */ /* 0x000fe20000000800 */
[C---:B------:R-:W-:Y:S02]  /*3300*/  ISETP.GT.AND P6, PT, R18.reuse, 0x78, PT ;  /* 0x000000781200780c */ /* 0x040fe40003fc4270 */
[----:B------:R-:W-:Y:S01]  /*3310*/  ISETP.GT.AND P1, PT, R18, 0x79, PT ;  /* 0x000000791200780c */ /* 0x000fe20003f24270 */
[--C-:B------:R-:W-:Y:S01]  /*3320*/  FFMA.FTZ R18, R93, UR10, -R221.reuse ;  /* 0x0000000a5d127c23 */ /* 0x100fe200080108dd */
[----:B------:R-:W-:Y:S01]  /*3330*/  FFMA.FTZ R221, R95, UR10, -R221 ;  /* 0x0000000a5fdd7c23 */ /* 0x000fe200080108dd */
[----:B------:R-:W-:Y:S01]  /*3340*/  FFMA.FTZ R95, R112, UR10, -R98 ;  /* 0x0000000a705f7c23 */ /* 0x000fe20008010862 */
[----:B------:R-:W-:Y:S01]  /*3350*/  FFMA.FTZ R112, R102, UR10, -R91 ;  /* 0x0000000a66707c23 */ /* 0x000fe2000801085b */
[----:B------:R-:W-:Y:S01]  /*3360*/  FFMA.FTZ R91, R116, UR10, -R108 ;  /* 0x0000000a745b7c23 */ /* 0x000fe2000801086c */
[----:B------:R-:W-:Y:S01]  /*3370*/  FFMA.FTZ R93, R109, UR10, -R97 ;  /* 0x0000000a6d5d7c23 */ /* 0x000fe20008010861 */
[----:B------:R-:W1:Y:S01]  /*3380*/  SHFL.IDX PT, R116, R11, R237, 0x1f ;  /* 0x00001fed0b747589 */ /* 0x000e6200000e0000 */
[----:B------:R3:W-:Y:S01]  /*3390*/  MUFU.EX2 R14, R95 ;  /* 0x0000005f000e7308 */ /* 0x0007e20000000800 */
[----:B------:R-:W-:Y:S01]  /*33a0*/  FFMA.FTZ R109, R99, UR10, -R89 ;  /* 0x0000000a636d7c23 */ /* 0x000fe20008010859 */
[----:B------:R-:W-:Y:S01]  /*33b0*/  FFMA.FTZ R99, R113, UR10, -R100 ;  /* 0x0000000a71637c23 */ /* 0x000fe20008010864 */
[----:B------:R-:W-:Y:S01]  /*33c0*/  FFMA.FTZ R113, R103, UR10, -R90 ;  /* 0x0000000a67717c23 */ /* 0x000fe2000801085a */
[----:B--2---:R-:W-:-:S02]  /*33d0*/  FFMA.FTZ R100, R136, UR10, -R128 ;  /* 0x0000000a88647c23 */ /* 0x004fc40008010880 */
[----:B------:R-:W-:Y:S02]  /*33e0*/  SHFL.IDX PT, R136, R13, R234, 0x1f ;  /* 0x00001fea0d887589 */ /* 0x000fe400000e0000 */
[----:B------:R5:W-:Y:S01]  /*33f0*/  MUFU.EX2 R90, R99 ;  /* 0x00000063005a7308 */ /* 0x000be20000000800 */
[----:B---3--:R-:W-:Y:S02]  /*3400*/  FFMA.FTZ R95, R124, UR10, -R225 ;  /* 0x0000000a7c5f7c23 */ /* 0x008fe400080108e1 */
[----:B------:R-:W2:Y:S05]  /*3410*/  SHFL.IDX PT, R124, R11, R231, 0x1f ;  /* 0x00001fe70b7c7589 */ /* 0x000eaa00000e0000 */
[----:B------:R3:W-:Y:S01]  /*3420*/  MUFU.EX2 R89, R93 ;  /* 0x0000005d00597308 */ /* 0x0007e20000000800 */
[----:B-----5:R-:W-:-:S02]  /*3430*/  FFMA.FTZ R99, R125, UR10, -R120 ;  /* 0x0000000a7d637c23 */ /* 0x020fc40008010878 */
[----:B------:R-:W-:Y:S01]  /*3440*/  SHFL.IDX PT, R125, R11, R230, 0x1f ;  /* 0x00001fe60b7d7589 */ /* 0x000fe200000e0000 */
[----:B-1----:R-:W-:-:S04]  /*3450*/  FFMA.FTZ R121, R121, UR10, -R116 ;  /* 0x0000000a79797c23 */ /* 0x002fc80008010874 */
[----:B------:R-:W-:Y:S01]  /*3460*/  MUFU.EX2 R19, R19 ;  /* 0x0000001300137308 */ /* 0x000fe20000000800 */
[----:B---3--:R-:W-:Y:S01]  /*3470*/  FFMA.FTZ R93, R117, UR10, -R223 ;  /* 0x0000000a755d7c23 */ /* 0x008fe200080108df */
[----:B------:R-:W-:-:S06]  /*3480*/  FFMA.FTZ R117, R106, UR10, -R92 ;  /* 0x0000000a6a757c23 */ /* 0x000fcc000801085c */
[----:B------:R1:W-:Y:S01]  /*3490*/  MUFU.EX2 R94, R121 ;  /* 0x00000079005e7308 */ /* 0x0003e20000000800 */
[----:B--2---:R-:W-:Y:S02]  /*34a0*/  FFMA.FTZ R98, R132, UR10, -R124 ;  /* 0x0000000a84627c23 */ /* 0x004fe4000801087c */
[----:B------:R-:W2:Y:S05]  /*34b0*/  SHFL.IDX PT, R132, R13, R235, 0x1f ;  /* 0x00001feb0d847589 */ /* 0x000eaa00000e0000 */
[----:B------:R-:W-:Y:S01]  /*34c0*/  MUFU.EX2 R92, R93 ;  /* 0x0000005d005c7308 */ /* 0x000fe20000000800 */
[----:B-1----:R1:W3:Y:S07]  /*34d0*/  SHFL.IDX PT, R121, R11, R232, 0x1f ;  /* 0x00001fe80b797589 */ /* 0x0022ee00000e0000 */
[----:B------:R-:W-:Y:S08]  /*34e0*/  MUFU.EX2 R93, R101 ;  /* 0x00000065005d7308 */ /* 0x000ff00000000800 */
[----:B-1----:R1:W-:Y:S01]  /*34f0*/  MUFU.EX2 R11, R99 ;  /* 0x00000063000b7308 */ /* 0x0023e20000000800 */
[----:B--2---:R-:W-:-:S02]  /*3500*/  FFMA.FTZ R102, R140, UR10, -R132 ;  /* 0x0000000a8c667c23 */ /* 0x004fc40008010884 */
[----:B------:R-:W-:Y:S05]  /*3510*/  SHFL.IDX PT, R140, R13, R230, 0x1f ;  /* 0x00001fe60d8c7589 */ /* 0x000fea00000e0000 */
[----:B------:R-:W-:Y:S01]  /*3520*/  MUFU.EX2 R20, R20 ;  /* 0x0000001400147308 */ /* 0x000fe20000000800 */
[----:B---3--:R-:W-:Y:S01]  /*3530*/  FFMA.FTZ R97, R129, UR10, -R121 ;  /* 0x0000000a81617c23 */ /* 0x008fe20008010879 */
[----:B-1----:R-:W-:Y:S01]  /*3540*/  FFMA.FTZ R99, R133, UR10, -R125 ;  /* 0x0000000a85637c23 */ /* 0x002fe2000801087d */
[----:B------:R-:W1:Y:S04]  /*3550*/  SHFL.IDX PT, R129, R13, R237, 0x1f ;  /* 0x00001fed0d817589 */ /* 0x000e6800000e0000 */
[----:B------:R-:W-:Y:S01]  /*3560*/  SHFL.IDX PT, R133, R13, R233, 0x1f ;  /* 0x00001fe90d857589 */ /* 0x000fe200000e0000 */
[----:B------:R-:W-:Y:S01]  /*3570*/  FFMA.FTZ R105, R148, UR10, -R227 ;  /* 0x0000000a94697c23 */ /* 0x000fe200080108e3 */
[----:B------:R-:W-:Y:S08]  /*3580*/  MUFU.EX2 R222, R222 ;  /* 0x000000de00de7308 */ /* 0x000ff00000000800 */
[----:B------:R-:W-:Y:S08]  /*3590*/  MUFU.EX2 R22, R22 ;  /* 0x0000001600167308 */ /* 0x000ff00000000800 */
[----:B------:R-:W-:Y:S01]  /*35a0*/  MUFU.EX2 R23, R23 ;  /* 0x0000001700177308 */ /* 0x000fe20000000800 */
[----:B-1----:R-:W-:-:S02]  /*35b0*/  FFMA.FTZ R101, R137, UR10, -R129 ;  /* 0x0000000a89657c23 */ /* 0x002fc40008010881 */
[----:B------:R1:W2:Y:S01]  /*35c0*/  SHFL.IDX PT, R137, R13, R232, 0x1f ;  /* 0x00001fe80d897589 */ /* 0x0002a200000e0000 */
[----:B------:R-:W-:Y:S02]  /*35d0*/  WARPGROUP.DEPBAR.LE gsb0, 0x0 ;  /* 0x00008000000079c5 */ /* 0x000fe40000010000 */
[----:B------:R-:W-:Y:S01]  /*35e0*/  WARPGROUP.ARRIVE ;  /* 0x00000000000079c5 */ /* 0x000fe20000000000 */
[----:B------:R-:W-:Y:S01]  /*35f0*/  FFMA.FTZ R118, R118, UR10, -R108 ;  /* 0x0000000a76767c23 */ /* 0x000fe2000801086c */
[----:B------:R-:W-:Y:S01]  /*3600*/  FFMA.FTZ R135, R135, UR10, -R125 ;  /* 0x0000000a87877c23 */ /* 0x000fe2000801087d */
[----:B------:R-:W-:Y:S01]  /*3610*/  FFMA.FTZ R123, R123, UR10, -R116 ;  /* 0x0000000a7b7b7c23 */ /* 0x000fe20008010874 */
[----:B-1----:R1:W-:Y:S02]  /*3620*/  MUFU.EX2 R13, R102 ;  /* 0x00000066000d7308 */ /* 0x0023e40000000800 */
[----:B------:R-:W-:Y:S01]  /*3630*/  HGMMA.64x128x16.F32.BF16 R24, gdesc[UR4], R24, gsb0 ;  /* 0x01e00000041879f0 */ /* 0x000fe20008001818 */
[----:B------:R-:W-:Y:S01]  /*3640*/  FFMA.FTZ R131, R131, UR10, -R121 ;  /* 0x0000000a83837c23 */ /* 0x000fe20008010879 */
[----:B------:R-:W-:Y:S01]  /*3650*/  FFMA.FTZ R134, R134, UR10, -R124 ;  /* 0x0000000a86867c23 */ /* 0x000fe2000801087c */
[----:B------:R-:W-:Y:S01]  /*3660*/  FFMA.FTZ R127, R127, UR10, -R120 ;  /* 0x0000000a7f7f7c23 */ /* 0x000fe20008010878 */
[----:B------:R-:W-:Y:S01]  /*3670*/  FFMA.FTZ R130, R130, UR10, -R226 ;  /* 0x0000000a82827c23 */ /* 0x000fe200080108e2 */
[----:B------:R-:W-:Y:S01]  /*3680*/  FFMA.FTZ R126, R126, UR10, -R225 ;  /* 0x0000000a7e7e7c23 */ /* 0x000fe200080108e1 */
[----:B------:R-:W3:Y:S01]  /*3690*/  MUFU.EX2 R97, R97 ;  /* 0x0000006100617308 */ /* 0x000ee20000000800 */
[----:B-1----:R-:W-:-:S02]  /*36a0*/  FFMA.FTZ R102, R141, UR10, -R136 ;  /* 0x0000000a8d667c23 */ /* 0x002fc40008010888 */
[----:B------:R-:W4:Y:S01]  /*36b0*/  LDL R141, [R1+0x28] ;  /* 0x00002800018d7983 */ /* 0x000f220000100800 */
[----:B------:R-:W-:Y:S02]  /*36c0*/  R2UR UR4, R15 ;  /* 0x000000000f0472ca */ /* 0x000fe400000e0000 */
[----:B------:R-:W-:Y:S02]  /*36d0*/  FSEL R108, R147, -INF , !P5 ;  /* 0xff800000936c7808 */ /* 0x000fe40006800000 */
[----:B------:R-:W-:Y:S01]  /*36e0*/  FSEL R15, R142, -INF , !P2 ;  /* 0xff8000008e0f7808 */ /* 0x000fe20005000000 */
[--C-:B--2---:R-:W-:Y:S01]  /*36f0*/  FFMA.FTZ R104, R145, UR10, -R137.reuse ;  /* 0x0000000a91687c23 */ /* 0x104fe20008010889 */
[----:B------:R-:W-:Y:S01]  /*3700*/  MUFU.EX2 R18, R18 ;  /* 0x0000001200127308 */ /* 0x000fe20000000800 */
[----:B------:R-:W-:Y:S02]  /*3710*/  FFMA.FTZ R137, R108, UR10, -R137 ;  /* 0x0000000a6c897c23 */ /* 0x000fe40008010889 */
[----:B------:R-:W-:-:S05]  /*3720*/  FFMA.FTZ R132, R15, UR10, -R132 ;  /* 0x0000000a0f847c23 */ /* 0x000fca0008010884 */
[----:B------:R-:W1:Y:S01]  /*3730*/  MUFU.EX2 R130, R130 ;  /* 0x0000008200827308 */ /* 0x000e620000000800 */
[----:B------:R-:W-:-:S07]  /*3740*/  FFMA.FTZ R138, R138, UR10, -R128 ;  /* 0x0000000a8a8a7c23 */ /* 0x000fce0008010880 */
[----:B------:R-:W2:Y:S08]  /*3750*/  MUFU.EX2 R98, R98 ;  /* 0x0000006200627308 */ /* 0x000eb00000000800 */
[----:B------:R-:W5:Y:S01]  /*3760*/  MUFU.EX2 R99, R99 ;  /* 0x0000006300637308 */ /* 0x000f620000000800 */
[----:B------:R-:W-:Y:S01]  /*3770*/  FFMA.FTZ R122, R122, UR10, -R224 ;  /* 0x0000000a7a7a7c23 */ /* 0x000fe200080108e0 */
[----:B------:R-:W-:-:S06]  /*3780*/  FSEL R143, R143, -INF , !P3 ;  /* 0xff8000008f8f7808 */ /* 0x000fcc0005800000 */
[----:B------:R-:W5:Y:S01]  /*3790*/  MUFU.EX2 R95, R95 ;  /* 0x0000005f005f7308 */ /* 0x000f620000000800 */
[----:B------:R-:W-:Y:S01]  /*37a0*/  FSEL R146, R146, -INF , !P4 ;  /* 0xff80000092927808 */ /* 0x000fe20006000000 */
[----:B------:R-:W-:Y:S01]  /*37b0*/  FFMA.FTZ R119, R119, UR10, -R223 ;  /* 0x0000000a77777c23 */ /* 0x000fe200080108df */
[----:B------:R-:W-:Y:S02]  /*37c0*/  FSEL R150, R150, -INF , !P6 ;  /* 0xff80000096967808 */ /* 0x000fe40007000000 */
[----:B------:R-:W-:-:S03]  /*37d0*/  FSEL R151, R151, -INF , !P1 ;  /* 0xff80000097977808 */ /* 0x000fc60004800000 */
[----:B------:R-:W-:Y:S01]  /*37e0*/  MUFU.EX2 R100, R100 ;  /* 0x0000006400647308 */ /* 0x000fe20000000800 */
[----:B------:R-:W-:Y:S01]  /*37f0*/  FFMA.FTZ R103, R144, UR10, -R133 ;  /* 0x0000000a90677c23 */ /* 0x000fe20008010885 */
[----:B------:R-:W-:-:S06]  /*3800*/  FFMA.FTZ R139, R139, UR10, -R129 ;  /* 0x0000000a8b8b7c23 */ /* 0x000fcc0008010881 */
        /* <DEDUP_REMOVED lines=16> */
[----:B------:R-:W5:Y:S04]  /*3910*/  SHFL.IDX PT, R121, R16, R235, 0x1f ;  /* 0x00001feb10797589 */ /* 0x000f6800000e0000 */
[----:B------:R-:W5:Y:S04]  /*3920*/  SHFL.IDX PT, R116, R16, R233, 0x1f ;  /* 0x00001fe910747589 */ /* 0x000f6800000e0000 */
[----:B------:R-:W5:Y:S04]  /*3930*/  SHFL.IDX PT, R15, R16, R231, 0x1f ;  /* 0x00001fe7100f7589 */ /* 0x000f6800000e0000 */
[----:B------:R-:W5:Y:S01]  /*3940*/  SHFL.IDX PT, R120, R16, R234, 0x1f ;  /* 0x00001fea10787589 */ /* 0x000f6200000e0000 */
[--C-:B---3--:R-:W-:Y:S01]  /*3950*/  FADD.FTZ R24, R24, -R125.reuse ;  /* 0x8000007d18187221 */ /* 0x108fe20000010000 */
[----:B------:R-:W-:-:S02]  /*3960*/  FADD.FTZ R26, R26, -R125 ;  /* 0x8000007d1a1a7221 */ /* 0x000fc40000010000 */
[----:B------:R-:W-:Y:S01]  /*3970*/  SHFL.IDX PT, R125, R16, R230, 0x1f ;  /* 0x00001fe6107d7589 */ /* 0x000fe200000e0000 */
[----:B-1----:R-:W-:-:S03]  /*3980*/  FADD.FTZ R33, R33, -R108 ;  /* 0x8000006c21217221 */ /* 0x002fc60000010000 */
[----:B------:R-:W1:Y:S01]  /*3990*/  SHFL.IDX PT, R16, R228, R232, 0x1f ;  /* 0x00001fe8e4107589 */ /* 0x000e6200000e0000 */
[----:B------:R-:W-:Y:S01]  /*39a0*/  FADD.FTZ R35, R35, -R108 ;  /* 0x8000006c23237221 */ /* 0x000fe20000010000 */
[--C-:B--2---:R-:W-:Y:S01]  /*39b0*/  FADD.FTZ R25, R25, -R124.reuse ;  /* 0x8000007c19197221 */ /* 0x104fe20000010000 */
[----:B------:R-:W-:Y:S01]  /*39c0*/  FADD.FTZ R27, R27, -R124 ;  /* 0x8000007c1b1b7221 */ /* 0x000fe20000010000 */
[--C-:B-----5:R-:W-:Y:S01]  /*39d0*/  FADD.FTZ R28, R28, -R121.reuse ;  /* 0x800000791c1c7221 */ /* 0x120fe20000010000 */
[----:B------:R-:W-:Y:S01]  /*39e0*/  FADD.FTZ R30, R30, -R121 ;  /* 0x800000791e1e7221 */ /* 0x000fe20000010000 */
[----:B------:R-:W2:Y:S01]  /*39f0*/  SHFL.IDX PT, R108, R228, R233, 0x1f ;  /* 0x00001fe9e46c7589 */ /* 0x000ea200000e0000 */
[--C-:B------:R-:W-:Y:S01]  /*3a00*/  FADD.FTZ R32, R32, -R116.reuse ;  /* 0x8000007420207221 */ /* 0x100fe20000010000 */
[----:B------:R-:W-:Y:S02]  /*3a10*/  FADD.FTZ R34, R34, -R116 ;  /* 0x8000007422227221 */ /* 0x000fe40000010000 */
[----:B------:R-:W3:Y:S01]  /*3a20*/  SHFL.IDX PT, R124, R228, R8, 0x1f ;  /* 0x00001f08e47c7589 */ /* 0x000ee200000e0000 */
[--C-:B------:R-:W-:Y:S01]  /*3a30*/  FADD.FTZ R36, R36, -R15.reuse ;  /* 0x8000000f24247221 */ /* 0x100fe20000010000 */
[----:B------:R-:W-:-:S02]  /*3a40*/  FADD.FTZ R38, R38, -R15 ;  /* 0x8000000f26267221 */ /* 0x000fc40000010000 */
[----:B------:R-:W5:Y:S04]  /*3a50*/  SHFL.IDX PT, R121, R228, R235, 0x1f ;  /* 0x00001febe4797589 */ /* 0x000f6800000e0000 */
[----:B------:R-:W5:Y:S04]  /*3a60*/  SHFL.IDX PT, R116, R228, R234, 0x1f ;  /* 0x00001feae4747589 */ /* 0x000f6800000e0000 */
[----:B------:R-:W5:Y:S01]  /*3a70*/  SHFL.IDX PT, R15, R228, R231, 0x1f ;  /* 0x00001fe7e40f7589 */ /* 0x000f6200000e0000 */
[--C-:B------:R-:W-:Y:S01]  /*3a80*/  FADD.FTZ R29, R29, -R120.reuse ;  /* 0x800000781d1d7221 */ /* 0x100fe20000010000 */
[----:B------:R-:W-:-:S02]  /*3a90*/  FADD.FTZ R31, R31, -R120 ;  /* 0x800000781f1f7221 */ /* 0x000fc40000010000 */
[----:B------:R-:W5:Y:S01]  /*3aa0*/  SHFL.IDX PT, R120, R228, R237, 0x1f ;  /* 0x00001fede4787589 */ /* 0x000f6200000e0000 */
[--C-:B-1----:R-:W-:Y:S01]  /*3ab0*/  FADD.FTZ R49, R49, -R16.reuse ;  /* 0x8000001031317221 */ /* 0x102fe20000010000 */
[----:B------:R-:W-:Y:S02]  /*3ac0*/  FADD.FTZ R51, R51, -R16 ;  /* 0x8000001033337221 */ /* 0x000fe40000010000 */
[----:B------:R-:W-:Y:S01]  /*3ad0*/  SHFL.IDX PT, R16, R12, R231, 0x1f ;  /* 0x00001fe70c107589 */ /* 0x000fe200000e0000 */
[--C-:B--2---:R-:W-:Y:S01]  /*3ae0*/  FADD.FTZ R48, R48, -R108.reuse ;  /* 0x8000006c30307221 */ /* 0x104fe20000010000 */
[----:B------:R-:W-:Y:S02]  /*3af0*/  FADD.FTZ R50, R50, -R108 ;  /* 0x8000006c32327221 */ /* 0x000fe40000010000 */
[----:B------:R-:W1:Y:S01]  /*3b00*/  SHFL.IDX PT, R231, R9, R231, 0x1f ;  /* 0x00001fe709e77589 */ /* 0x000e6200000e0000 */
[--C-:B------:R-:W-:Y:S01]  /*3b10*/  FADD.FTZ R37, R37, -R125.reuse ;  /* 0x8000007d25257221 */ /* 0x100fe20000010000 */
[----:B------:R-:W-:Y:S01]  /*3b20*/  FADD.FTZ R39, R39, -R125 ;  /* 0x8000007d27277221 */ /* 0x000fe20000010000 */
[--C-:B---3--:R-:W-:Y:S01]  /*3b30*/  FADD.FTZ R40, R40, -R124.reuse ;  /* 0x8000007c28287221 */ /* 0x108fe20000010000 */
[----:B------:R-:W-:Y:S01]  /*3b40*/  FADD.FTZ R42, R42, -R124 ;  /* 0x8000007c2a2a7221 */ /* 0x000fe20000010000 */
[--C-:B-----5:R-:W-:Y:S01]  /*3b50*/  FADD.FTZ R44, R44, -R121.reuse ;  /* 0x800000792c2c7221 */ /* 0x120fe20000010000 */
[----:B------:R-:W-:Y:S01]  /*3b60*/  FADD.FTZ R46, R46, -R121 ;  /* 0x800000792e2e7221 */ /* 0x000fe20000010000 */
[----:B------:R-:W2:Y:S01]  /*3b70*/  SHFL.IDX PT, R108, R12, R232, 0x1f ;  /* 0x00001fe80c6c7589 */ /* 0x000ea200000e0000 */
[--C-:B------:R-:W-:Y:S01]  /*3b80*/  FADD.FTZ R45, R45, -R116.reuse ;  /* 0x800000742d2d7221 */ /* 0x100fe20000010000 */
[----:B------:R-:W-:-:S02]  /*3b90*/  FADD.FTZ R47, R47, -R116 ;  /* 0x800000742f2f7221 */ /* 0x000fc40000010000 */
[----:B------:R-:W-:Y:S01]  /*3ba0*/  SHFL.IDX PT, R124, R12, R8, 0x1f ;  /* 0x00001f080c7c7589 */ /* 0x000fe200000e0000 */
[--C-:B------:R-:W-:Y:S01]  /*3bb0*/  FADD.FTZ R52, R52, -R15.reuse ;  /* 0x8000000f34347221 */ /* 0x100fe20000010000 */
[----:B------:R-:W-:Y:S02]  /*3bc0*/  FADD.FTZ R54, R54, -R15 ;  /* 0x8000000f36367221 */ /* 0x000fe40000010000 */
[----:B------:R-:W-:Y:S04]  /*3bd0*/  SHFL.IDX PT, R125, R12, R237, 0x1f ;  /* 0x00001fed0c7d7589 */ /* 0x000fe800000e0000 */
[----:B------:R-:W-:Y:S04]  /*3be0*/  SHFL.IDX PT, R121, R12, R235, 0x1f ;  /* 0x00001feb0c797589 */ /* 0x000fe800000e0000 */
[----:B------:R-:W-:Y:S04]  /*3bf0*/  SHFL.IDX PT, R15, R12, R234, 0x1f ;  /* 0x00001fea0c0f7589 */ /* 0x000fe800000e0000 */
[----:B------:R-:W3:Y:S04]  /*3c00*/  SHFL.IDX PT, R116, R12, R233, 0x1f ;  /* 0x00001fe90c747589 */ /* 0x000ee800000e0000 */
[----:B------:R-:W5:Y:S01]  /*3c10*/  SHFL.IDX PT, R12, R12, R230, 0x1f ;  /* 0x00001fe60c0c7589 */ /* 0x000f6200000e0000 */
[--C-:B------:R-:W-:Y:S01]  /*3c20*/  FADD.FTZ R41, R41, -R120.reuse ;  /* 0x8000007829297221 */ /* 0x100fe20000010000 */
[----:B------:R-:W-:-:S02]  /*3c30*/  FADD.FTZ R43, R43, -R120 ;  /* 0x800000782b2b7221 */ /* 0x000fc40000010000 */
[----:B------:R-:W-:Y:S04]  /*3c40*/  SHFL.IDX PT, R237, R9, R237, 0x1f ;  /* 0x00001fed09ed7589 */ /* 0x000fe800000e0000 */
[----:B------:R-:W4:Y:S01]  /*3c50*/  SHFL.IDX PT, R120, R9, R8, 0x1f ;  /* 0x00001f0809787589 */ /* 0x000f2200000e0000 */
[----:B------:R-:W4:Y:S01]  /*3c60*/  MUFU.EX2 R126, R126 ;  /* 0x0000007e007e7308 */ /* 0x000f220000000800 */
[----:B-1----:R-:W-:Y:S01]  /*3c70*/  FADD.FTZ R128, R84, -R231 ;  /* 0x800000e754807221 */ /* 0x002fe20000010000 */
[----:B------:R-:W-:Y:S01]  /*3c80*/  FMUL.FTZ R84, R216, R24 ;  /* 0x00000018d8547220 */ /* 0x000fe20000410000 */
[----:B------:R-:W1:Y:S01]  /*3c90*/  SHFL.IDX PT, R228, R228, R230, 0x1f ;  /* 0x00001fe6e4e47589 */ /* 0x000e6200000e0000 */
[----:B------:R-:W-:-:S04]  /*3ca0*/  FMUL.FTZ R25, R219, R25 ;  /* 0x00000019db197220 */ /* 0x000fc80000410000 */
[----:B------:R-:W4:Y:S01]  /*3cb0*/  MUFU.EX2 R127, R127 ;  /* 0x0000007f007f7308 */ /* 0x000f220000000800 */
[----:B------:R-:W1:Y:S01]  /*3cc0*/  SHFL.IDX PT, R235, R9, R235, 0x1f ;  /* 0x00001feb09eb7589 */ /* 0x000e6200000e0000 */
[----:B--2---:R-:W-:Y:S01]  /*3cd0*/  FADD.FTZ R65, R65, -R108 ;  /* 0x8000006c41417221 */ /* 0x004fe20000010000 */
[----:B---3--:R-:W-:Y:S02]  /*3ce0*/  FADD.FTZ R66, R66, -R116 ;  /* 0x8000007442427221 */ /* 0x008fe40000010000 */
[----:B------:R-:W2:Y:S04]  /*3cf0*/  SHFL.IDX PT, R234, R9, R234, 0x1f ;  /* 0x00001fea09ea7589 */ /* 0x000ea800000e0000 */
[----:B------:R-:W3:Y:S04]  /*3d00*/  SHFL.IDX PT, R233, R9, R233, 0x1f ;  /* 0x00001fe909e97589 */ /* 0x000ee800000e0000 */
[----:B------:R-:W3:Y:S04]  /*3d10*/  SHFL.IDX PT, R232, R9, R232, 0x1f ;  /* 0x00001fe809e87589 */ /* 0x000ee800000e0000 */
[----:B------:R5:W3:Y:S01]  /*3d20*/  SHFL.IDX PT, R230, R9, R230, 0x1f ;  /* 0x00001fe609e67589 */ /* 0x000ae200000e0000 */
[----:B------:R-:W-:Y:S01]  /*3d30*/  F2FP.BF16.F32.PACK_AB R84, R25, R84 ;  /* 0x000000541954723e */ /* 0x000fe200000010ff */
[----:B------:R-:W-:Y:S01]  /*3d40*/  FMUL.FTZ R25, R97, R65 ;  /* 0x0000004161197220 */ /* 0x000fe20000410000 */
[----:B------:R-:W-:Y:S01]  /*3d50*/  FFMA.FTZ R136, R143, UR10, -R136 ;  /* 0x0000000a8f887c23 */ /* 0x000fe20008010888 */
[----:B------:R-:W-:Y:S01]  /*3d60*/  FMUL.FTZ R65, R130, R66 ;  /* 0x0000004282417220 */ /* 0x000fe20000410000 */
[--C-:B-----5:R-:W-:Y:S01]  /*3d70*/  FADD.FTZ R9, R68, -R16.reuse ;  /* 0x8000001044097221 */ /* 0x120fe20000010000 */
[----:B------:R-:W-:Y:S01]  /*3d80*/  FADD.FTZ R16, R70, -R16 ;  /* 0x8000001046107221 */ /* 0x000fe20000010000 */
[----:B------:R-:W-:Y:S01]  /*3d90*/  FADD.FTZ R70, R69, -R12 ;  /* 0x8000000c45467221 */ /* 0x000fe20000010000 */
[--C-:B------:R-:W-:Y:S01]  /*3da0*/  FFMA.FTZ R106, R149, UR10, -R140.reuse ;  /* 0x0000000a956a7c23 */ /* 0x100fe2000801088c */
[----:B------:R-:W5:Y:S01]  /*3db0*/  MUFU.EX2 R109, R109 ;  /* 0x0000006d006d7308 */ /* 0x000f620000000800 */
[----:B------:R-:W-:Y:S01]  /*3dc0*/  FFMA.FTZ R133, R146, UR10, -R133 ;  /* 0x0000000a92857c23 */ /* 0x000fe20008010885 */
[----:B------:R-:W-:Y:S01]  /*3dd0*/  FADD.FTZ R61, R61, -R15 ;  /* 0x8000000f3d3d7221 */ /* 0x000fe20000010000 */
[----:B------:R-:W-:Y:S01]  /*3de0*/  FMUL.FTZ R28, R17, R28 ;  /* 0x0000001c111c7220 */ /* 0x000fe20000410000 */
[----:B------:R-:W-:Y:S01]  /*3df0*/  FMUL.FTZ R29, R18, R29 ;  /* 0x0000001d121d7220 */ /* 0x000fe20000410000 */
[----:B------:R-:W-:Y:S01]  /*3e00*/  FMUL.FTZ R9, R98, R9 ;  /* 0x0000000962097220 */ /* 0x000fe20000410000 */
[----:B------:R-:W-:Y:S01]  /*3e10*/  FMUL.FTZ R66, R99, R70 ;  /* 0x0000004663427220 */ /* 0x000fe20000410000 */
[--C-:B------:R-:W-:Y:S01]  /*3e20*/  FADD.FTZ R60, R60, -R121.reuse ;  /* 0x800000793c3c7221 */ /* 0x100fe20000010000 */
[----:B------:R-:W3:Y:S01]  /*3e30*/  MUFU.EX2 R113, R113 ;  /* 0x0000007100717308 */ /* 0x000ee20000000800 */
[----:B------:R-:W-:Y:S01]  /*3e40*/  FADD.FTZ R62, R62, -R121 ;  /* 0x800000793e3e7221 */ /* 0x000fe20000010000 */
[----:B------:R-:W-:Y:S01]  /*3e50*/  FADD.FTZ R15, R63, -R15 ;  /* 0x8000000f3f0f7221 */ /* 0x000fe20000010000 */
[----:B------:R-:W-:Y:S01]  /*3e60*/  FFMA.FTZ R227, R150, UR10, -R227 ;  /* 0x0000000a96e37c23 */ /* 0x000fe200080108e3 */
[----:B------:R-:W-:-:S04]  /*3e70*/  FFMA.FTZ R140, R151, UR10, -R140 ;  /* 0x0000000a978c7c23 */ /* 0x000fc8000801088c */
[----:B------:R-:W3:Y:S01]  /*3e80*/  MUFU.EX2 R122, R122 ;  /* 0x0000007a007a7308 */ /* 0x000ee20000000800 */
[----:B------:R-:W-:Y:S01]  /*3e90*/  FADD.FTZ R231, R86, -R231 ;  /* 0x800000e756e77221 */ /* 0x000fe20000010000 */
[----:B------:R-:W-:Y:S01]  /*3ea0*/  F2FP.BF16.F32.PACK_AB R86, R29, R28 ;  /* 0x0000001c1d56723e */ /* 0x000fe200000010ff */
[----:B------:R-:W-:-:S05]  /*3eb0*/  FMUL.FTZ R60, R95, R60 ;  /* 0x0000003c5f3c7220 */ /* 0x000fca0000410000 */
[----:B------:R-:W3:Y:S01]  /*3ec0*/  MUFU.EX2 R123, R123 ;  /* 0x0000007b007b7308 */ /* 0x000ee20000000800 */
[----:B------:R-:W-:Y:S01]  /*3ed0*/  FMUL.FTZ R61, R11, R61 ;  /* 0x0000003d0b3d7220 */ /* 0x000fe20000410000 */
[----:B----4-:R-:W-:Y:S01]  /*3ee0*/  FMUL.FTZ R62, R126, R62 ;  /* 0x0000003e7e3e7220 */ /* 0x010fe20000410000 */
[----:B------:R-:W-:Y:S01]  /*3ef0*/  FMUL.FTZ R15, R127, R15 ;  /* 0x0000000f7f0f7220 */ /* 0x000fe20000410000 */
[----:B------:R-:W-:-:S04]  /*3f00*/  F2FP.BF16.F32.PACK_AB R66, R66, R9 ;  /* 0x000000094242723e */ /* 0x000fc800000010ff */
[----:B------:R-:W4:Y:S01]  /*3f10*/  MUFU.EX2 R117, R117 ;  /* 0x0000007500757308 */ /* 0x000f220000000800 */
[----:B------:R-:W-:Y:S01]  /*3f20*/  FADD.FTZ R67, R67, -R108 ;  /* 0x8000006c43437221 */ /* 0x000fe20000010000 */
[----:B------:R-:W-:Y:S01]  /*3f30*/  FADD.FTZ R63, R72, -R120 ;  /* 0x80000078483f7221 */ /* 0x000fe20000010000 */
[----:B------:R-:W-:-:S05]  /*3f40*/  FADD.FTZ R108, R73, -R237 ;  /* 0x800000ed496c7221 */ /* 0x000fca0000010000 */
[----:B------:R-:W4:Y:S01]  /*3f50*/  MUFU.EX2 R114, R114 ;  /* 0x0000007200727308 */ /* 0x000f220000000800 */
[----:B------:R-:W-:-:S07]  /*3f60*/  FADD.FTZ R12, R71, -R12 ;  /* 0x8000000c470c7221 */ /* 0x000fce0000010000 */
[----:B------:R-:W4:Y:S08]  /*3f70*/  MUFU.EX2 R115, R115 ;  /* 0x0000007300737308 */ /* 0x000f300000000800 */
[----:B------:R-:W4:Y:S08]  /*3f80*/  MUFU.EX2 R118, R118 ;  /* 0x0000007600767308 */ /* 0x000f300000000800 */
[----:B------:R-:W4:Y:S01]  /*3f90*/  MUFU.EX2 R119, R119 ;  /* 0x0000007700777308 */ /* 0x000f220000000800 */
[----:B------:R-:W-:-:S07]  /*3fa0*/  F2FP.BF16.F32.PACK_AB R70, R61, R60 ;  /* 0x0000003c3d46723e */ /* 0x000fce00000010ff */
[----:B------:R-:W4:Y:S01]  /*3fb0*/  MUFU.EX2 R131, R131 ;  /* 0x0000008300837308 */ /* 0x000f220000000800 */
[----:B------:R-:W-:-:S07]  /*3fc0*/  F2FP.BF16.F32.PACK_AB R71, R15, R62 ;  /* 0x0000003e0f47723e */ /* 0x000fce00000010ff */
[----:B------:R-:W4:Y:S01]  /*3fd0*/  MUFU.EX2 R134, R134 ;  /* 0x0000008600867308 */ /* 0x000f220000000800 */
[----:B------:R-:W-:-:S07]  /*3fe0*/  FMUL.FTZ R60, R100, R63 ;  /* 0x0000003f643c7220 */ /* 0x000fce0000410000 */
[----:B------:R-:W4:Y:S01]  /*3ff0*/  MUFU.EX2 R135, R135 ;  /* 0x0000008700877308 */ /* 0x000f220000000800 */
[----:B------:R-:W-:-:S07]  /*4000*/  FMUL.FTZ R15, R101, R108 ;  /* 0x0000006c650f7220 */ /* 0x000fce0000410000 */
[----:B------:R-:W-:Y:S01]  /*4010*/  MUFU.EX2 R102, R102 ;  /* 0x0000006600667308 */ /* 0x000fe20000000800 */
[----:B------:R-:W-:-:S07]  /*4020*/  FADD.FTZ R64, R64, -R116 ;  /* 0x8000007440407221 */ /* 0x000fce0000010000 */
[----:B------:R-:W4:Y:S08]  /*4030*/  MUFU.EX2 R138, R138 ;  /* 0x0000008a008a7308 */ /* 0x000f300000000800 */
[----:B------:R-:W4:Y:S08]  /*4040*/  MUFU.EX2 R139, R139 ;  /* 0x0000008b008b7308 */ /* 0x000f300000000800 */
        /* <DEDUP_REMOVED lines=14> */
[----:B------:R-:W-:Y:S01]  /*4130*/  FMUL.FTZ R26, R217, R26 ;  /* 0x0000001ad91a7220 */ /* 0x000fe20000410000 */
[----:B------:R-:W-:Y:S01]  /*4140*/  FMUL.FTZ R27, R218, R27 ;  /* 0x0000001bda1b7220 */ /* 0x000fe20000410000 */
[--C-:B-1----:R-:W-:Y:S01]  /*4150*/  FADD.FTZ R53, R53, -R228.reuse ;  /* 0x800000e435357221 */ /* 0x102fe20000010000 */
[----:B------:R-:W-:Y:S01]  /*4160*/  FADD.FTZ R55, R55, -R228 ;  /* 0x800000e437377221 */ /* 0x000fe20000010000 */
[----:B------:R-:W-:Y:S01]  /*4170*/  FMUL.FTZ R30, R220, R30 ;  /* 0x0000001edc1e7220 */ /* 0x000fe20000410000 */
[----:B------:R-:W-:Y:S01]  /*4180*/  FMUL.FTZ R31, R221, R31 ;  /* 0x0000001fdd1f7220 */ /* 0x000fe20000410000 */
[----:B------:R-:W-:Y:S01]  /*4190*/  FMUL.FTZ R64, R96, R64 ;  /* 0x0000004060407220 */ /* 0x000fe20000410000 */
[----:B------:R-:W-:Y:S01]  /*41a0*/  F2FP.BF16.F32.PACK_AB R60, R15, R60 ;  /* 0x0000003c0f3c723e */ /* 0x000fe200000010ff */
[----:B------:R-:W-:Y:S01]  /*41b0*/  FADD.FTZ R116, R76, -R235 ;  /* 0x800000eb4c747221 */ /* 0x000fe20000010000 */
[----:B--2---:R-:W-:Y:S01]  /*41c0*/  FADD.FTZ R124, R77, -R234 ;  /* 0x800000ea4d7c7221 */ /* 0x004fe20000010000 */
[----:B------:R-:W-:Y:S01]  /*41d0*/  FMUL.FTZ R32, R10, R32 ;  /* 0x000000200a207220 */ /* 0x000fe20000410000 */
[----:B------:R-:W-:Y:S01]  /*41e0*/  FMUL.FTZ R33, R19, R33 ;  /* 0x0000002113217220 */ /* 0x000fe20000410000 */
[----:B------:R-:W-:Y:S01]  /*41f0*/  FMUL.FTZ R34, R222, R34 ;  /* 0x00000022de227220 */ /* 0x000fe20000410000 */
[----:B-----5:R-:W-:Y:S01]  /*4200*/  FMUL.FTZ R35, R109, R35 ;  /* 0x000000236d237220 */ /* 0x020fe20000410000 */
        /* <DEDUP_REMOVED lines=14> */
[----:B------:R-:W-:Y:S01]  /*42f0*/  FADD.FTZ R125, R81, -R232 ;  /* 0x800000e8517d7221 */ /* 0x000fe20000010000 */
[----:B------:R-:W-:Y:S01]  /*4300*/  FADD.FTZ R129, R85, -R230 ;  /* 0x800000e655817221 */ /* 0x000fe20000010000 */
        /* <DEDUP_REMOVED lines=145> */
[----:B------:R-:W-:Y:S02]  /*4c20*/  SHF.R.U32.HI R10, RZ, 0x4, R10 ;  /* 0x00000004ff0a7819 */ /* 0x000fe4000001160a */
[----:B------:R-:W-:Y:S02]  /*4c30*/  R2UR UR5, R236 ;  /* 0x00000000ec0572ca */ /* 0x000fe400000e0000 */
[----:B------:R-:W-:-:S04]  /*4c40*/  LOP3.LUT R10, R10, 0x3fff, RZ, 0xc0, !PT ;  /* 0x00003fff0a0a7812 */ /* 0x000fc800078ec0ff */
[----:B------:R-:W-:-:S05]  /*4c50*/  LOP3.LUT R11, R10, 0x10000, RZ, 0xfc, !PT ;  /* 0x000100000a0b7812 */ /* 0x000fca00078efcff */
[----:B------:R-:W-:Y:S02]  /*4c60*/  IMAD R11, R0, 0x800, R11 ;  /* 0x00000800000b7824 */ /* 0x000fe400078e020b */
[----:B------:R-:W-:-:S03]  /*4c70*/  USHF.R.U32.HI UR5, URZ, 0x4, UR5 ;  /* 0x000000043f057899 */ /* 0x000fc60008011605 */
[----:B------:R-:W-:Y:S01]  /*4c80*/  R2UR UR8, R11 ;  /* 0x000000000b0872ca */ /* 0x000fe200000e0000 */
[----:B------:R-:W-:Y:S01]  /*4c90*/  ULOP3.LUT UR10, UR5, 0x3fff, URZ, 0xc0, !UPT ;  /* 0x00003fff050a7892 */ /* 0x000fe2000f8ec03f */
[----:B------:R-:W-:Y:S02]  /*4ca0*/  WARPGROUP.DEPBAR.LE gsb0, 0x0 ;  /* 0x00008000000079c5 */ /* 0x000fe40000010000 */
[----:B------:R2:W-:Y:S06]  /*4cb0*/  MEMBAR.ALL.CTA ;  /* 0x0000000000007992 */ /* 0x0005ec0000008000 */
[----:B--2---:R-:W2:Y:S02]  /*4cc0*/  FENCE.VIEW.ASYNC.S ;  /* 0x00000000000073c6 */ /* 0x004ea40000000000 */
[----:B--2---:R-:W-:Y:S06]  /*4cd0*/  BAR.SYNC.DEFER_BLOCKING 0x9, 0x100 ;  /* 0x0244000000007b1d */ /* 0x004fec0000010000 */
[----:B------:R-:W-:Y:S01]  /*4ce0*/  UMOV UR9, 0x40000040 ;  /* 0x4000004000097882 */ /* 0x000fe20000000000 */
        /* <DEDUP_REMOVED lines=55> */
.L_x_6702:
        /* <DEDUP_REMOVED lines=68> */
.L_x_6703:
        /* <DEDUP_REMOVED lines=12> */
.L_x_6693:
[----:B------:R-:W-:-:S06]  /*5560*/  UISETP.GE.AND UP0, UPT, UR45, UR44, UPT ;  /* 0x0000002c2d00728c */ /* 0x000fcc000bf06270 */
[----:B------:R-:W-:-:S13]  /*5570*/  PLOP3.LUT P0, PT, PT, PT, UP0, 0x80, 0x0 ;  /* 0x000000000000781c */ /* 0x000fda0003f0f008 */
[----:B------:R-:W-:Y:S05]  /*5580*/  @P0 BRA `(.L_x_6705) ;  /* 0x0000003800440947 */ /* 0x000fea0003800000 */
[----:B------:R-:W1:Y:S04]  /*5590*/  LDL.LU R9, [R1+0x20] ;  /* 0x0000200001097983 */ /* 0x000e680000300800 */
        /* <DEDUP_REMOVED lines=9> */
[CC--:B------:R-:W-:Y:S02]  /*5630*/  LEA.HI R7, R6.reuse, R5.reuse, RZ, 0x7 ;  /* 0x0000000506077211 */ /* 0x0c0fe400078f38ff */
[----:B------:R-:W-:Y:S02]  /*5640*/  LEA.HI R8, R6, R5, RZ, 0x5 ;  /* 0x0000000506087211 */ /* 0x000fe400078f28ff */
[----:B------:R-:W-:Y:S02]  /*5650*/  LOP3.LUT R10, R7, 0xffffff80, RZ, 0xc0, !PT ;  /* 0xffffff80070a7812 */ /* 0x000fe400078ec0ff */
[----:B------:R-:W-:Y:S02]  /*5660*/  SHF.R.S32.HI R7, RZ, 0x7, R7 ;  /* 0x00000007ff077819 */ /* 0x000fe40000011407 */
[----:B------:R-:W-:Y:S01]  /*5670*/  LOP3.LUT R8, R8, 0xffffffe0, RZ, 0xc0, !PT ;  /* 0xffffffe008087812 */ /* 0x000fe200078ec0ff */
[----:B------:R-:W-:-:S04]  /*5680*/  IMAD.IADD R10, R5, 0x1, -R10 ;  /* 0x00000001050a7824 */ /* 0x000fc800078e0a0a */
[----:B------:R-:W-:Y:S01]  /*5690*/  IMAD.IADD R8, R5, 0x1, -R8 ;  /* 0x0000000105087824 */ /* 0x000fe200078e0a08 */
[----:B-1----:R-:W-:Y:S02]  /*56a0*/  LEA.HI R13, R9, R10, RZ, 0x5 ;  /* 0x0000000a090d7211 */ /* 0x002fe400078f28ff */
[----:B------:R-:W-:Y:S02]  /*56b0*/  LEA.HI R9, R7, R7, RZ, 0x1 ;  /* 0x0000000707097211 */ /* 0x000fe400078f08ff */
[--C-:B---3--:R-:W-:Y:S02]  /*56c0*/  SHF.R.S32.HI R11, RZ, 0x2, R12.reuse ;  /* 0x00000002ff0b7819 */ /* 0x108fe4000001140c */
[----:B------:R-:W-:Y:S02]  /*56d0*/  SHF.R.S32.HI R10, RZ, 0x1f, R12 ;  /* 0x0000001fff0a7819 */ /* 0x000fe4000001140c */
[----:B------:R-:W-:Y:S02]  /*56e0*/  LOP3.LUT R12, R9, 0xfffffffe, RZ, 0xc0, !PT ;  /* 0xfffffffe090c7812 */ /* 0x000fe400078ec0ff */
        /* <DEDUP_REMOVED lines=91> */
.L_x_6716:
[----:B------:R-:W-:-:S05]  /*5ca0*/  IMAD.U32 R7, RZ, RZ, UR36 ;  /* 0x00000024ff077e24 */ /* 0x000fca000f8e00ff */
[----:B------:R-:W-:-:S04]  /*5cb0*/  LOP3.LUT R7, R7, 0x1, RZ, 0xfc, !PT ;  /* 0x0000000107077812 */ /* 0x000fc800078efcff */
[----:B------:R-:W-:-:S13]  /*5cc0*/  ISETP.NE.AND P0, PT, R7, 0x3, PT ;  /* 0x000000030700780c */ /* 0x000fda0003f05270 */
[----:B--2---:R-:W-:Y:S05]  /*5cd0*/  @!P0 BRA `(.L_x_6706) ;  /* 0x0000000000048947 */ /* 0x004fea0003800000 */
[----:B------:R-:W-:Y:S01]  /*5ce0*/  BPT.TRAP 0x1 ;  /* 0x000000040000795c */ /* 0x000fe20000300000 */
.L_x_6706:
[----:B------:R-:W-:Y:S01]  /*5cf0*/  IMAD R7, R0, 0x8, R236 ;  /* 0x0000000800077824 */ /* 0x000fe200078e02ec */
[----:B------:R-:W-:-:S04]  /*5d00*/  SHF.L.U32 R18, R4, 0x1f, RZ ;  /* 0x0000001f04127819 */ /* 0x000fc800000006ff */
[----:B------:R1:W2:Y:S01]  /*5d10*/  SYNCS.PHASECHK.TRANS64.TRYWAIT P1, [R7+URZ+0x30c10], R18 ;  /* 0x030c1012070075a7 */ /* 0x0002a2000802017f */
[----:B------:R-:W-:Y:S05]  /*5d20*/  @!P0 BRA `(.L_x_6707) ;  /* 0x0000000000048947 */ /* 0x000fea0003800000 */
[----:B------:R-:W-:Y:S01]  /*5d30*/  BPT.TRAP 0x1 ;  /* 0x000000040000795c */ /* 0x000fe20000300000 */
.L_x_6707:
[----:B---3--:R-:W-:-:S05]  /*5d40*/  VIADD R8, R236, 0x10000 ;  /* 0x00010000ec087836 */ /* 0x008fca0000000000 */
[----:B------:R-:W-:-:S04]  /*5d50*/  SHF.R.U32.HI R8, RZ, 0x4, R8 ;  /* 0x00000004ff087819 */ /* 0x000fc80000011608 */
[----:B------:R-:W-:-:S04]  /*5d60*/  LOP3.LUT R8, R8, 0x3fff, RZ, 0xc0, !PT ;  /* 0x00003fff08087812 */ /* 0x000fc800078ec0ff */
[----:B------:R-:W-:Y:S01]  /*5d70*/  LOP3.LUT R9, R8, 0x10000, RZ, 0xfc, !PT ;  /* 0x0001000008097812 */ /* 0x000fe200078efcff */
[----:B--2---:R-:W-:Y:S06]  /*5d80*/  @P1 BRA `(.L_x_6708) ;  /* 0x0000000000081947 */ /* 0x004fec0003800000 */
[----:B------:R-:W2:Y:S02]  /*5d90*/  SYNCS.PHASECHK.TRANS64.TRYWAIT P1, [R7+URZ+0x30c10], R18 ;  /* 0x030c1012070075a7 */ /* 0x000ea4000802017f */
[----:B--2---:R-:W-:Y:S05]  /*5da0*/  @!P1 BRA `(.L_x_6709) ;  /* 0x0000008c00b09947 */ /* 0x004fea0003800000 */
.L_x_6708:
        /* <DEDUP_REMOVED lines=29> */
[----:B------:R-:W-:-:S04]  /*5f80*/  IMAD R9, R3, 0x2, R12 ;  /* 0x0000000203097824 */ /* 0x000fc800078e020c */
        /* <DEDUP_REMOVED lines=18> */
[----:B------:R-:W-:-:S02]  /*60b0*/  IMAD R217, R217, 0x4, R216 ;  /* 0x00000004d9d97824 */ /* 0x000fc400078e02d8 */
        /* <DEDUP_REMOVED lines=14> */
.L_x_6710:
[----:B------:R1:W1:Y:S01]  /*61a0*/  SYNCS.PHASECHK.TRANS64.TRYWAIT P1, [R7+URZ+0x30c30], R18 ;  /* 0x030c3012070075a7 */ /* 0x000262000802017f */
[----:B------:R-:W-:Y:S05]  /*61b0*/  @!P0 BRA `(.L_x_6711) ;  /* 0x0000000000048947 */ /* 0x000fea0003800000 */
[----:B------:R-:W-:Y:S01]  /*61c0*/  BPT.TRAP 0x1 ;  /* 0x000000040000795c */ /* 0x000fe20000300000 */
.L_x_6711:
        /* <DEDUP_REMOVED lines=8> */
.L_x_6712:
        /* <DEDUP_REMOVED lines=8> */
[----:B--2---:R-:W-:Y:S01]  /*62d0*/  SHFL.IDX PT, R9, R16, R5, 0x1f ;  /* 0x00001f0510097589 */ /* 0x004fe200000e0000 */
[C---:B------:R-:W-:Y:S01]  /*62e0*/  VIADD R13, R5.reuse, 0x10 ;  /* 0x00000010050d7836 */ /* 0x040fe20000000000 */
[C---:B------:R-:W-:Y:S01]  /*62f0*/  ISETP.GT.AND P2, PT, R6.reuse, RZ, PT ;  /* 0x000000ff0600720c */ /* 0x040fe20003f44270 */
[C---:B------:R-:W-:Y:S01]  /*6300*/  VIADD R14, R5.reuse, 0x14 ;  /* 0x00000014050e7836 */ /* 0x040fe20000000000 */
[----:B---3--:R-:W-:Y:S01]  /*6310*/  SHFL.IDX PT, R18, R231, R5, 0x1f ;  /* 0x00001f05e7127589 */ /* 0x008fe200000e0000 */
[C---:B------:R-:W-:Y:S01]  /*6320*/  VIADD R15, R5.reuse, 0x18 ;  /* 0x00000018050f7836 */ /* 0x040fe20000000000 */
[----:B------:R-:W-:Y:S01]  /*6330*/  ISETP.GT.AND P1, PT, R6, 0x8, PT ;  /* 0x000000080600780c */ /* 0x000fe20003f24270 */
[C---:B------:R-:W-:Y:S01]  /*6340*/  VIADD R19, R5.reuse, 0x4 ;  /* 0x0000000405137836 */ /* 0x040fe20000000000 */
[----:B------:R-:W-:Y:S01]  /*6350*/  HGMMA.64x128x16.F32.BF16 R24, gdesc[UR4], RZ, !UPT, gsb0 ;  /* 0x01e00000041879f0 */ /* 0x000fe2000c0018ff */
[----:B------:R-:W-:Y:S01]  /*6360*/  UIADD3 UR4, UR6, 0x2, URZ ;  /* 0x0000000206047890 */ /* 0x000fe2000fffe03f */
[C---:B------:R-:W-:Y:S01]  /*6370*/  VIADD R17, R5.reuse, 0x8 ;  /* 0x0000000805117836 */ /* 0x040fe20000000000 */
[----:B------:R-:W1:Y:S01]  /*6380*/  SHFL.IDX PT, R12, R16, R12, 0x1f ;  /* 0x00001f0c100c7589 */ /* 0x000e6200000e0000 */
[----:B------:R-:W-:Y:S01]  /*6390*/  VIADD R20, R5, 0x1c ;  /* 0x0000001c05147836 */ /* 0x000fe20000000000 */
[----:B------:R-:W-:Y:S01]  /*63a0*/  FSEL R101, R101, -INF , P2 ;  /* 0xff80000065657808 */ /* 0x000fe20001000000 */
[----:B------:R-:W-:Y:S01]  /*63b0*/  ULDC UR12, c[0x0][0x744] ;  /* 0x0001d100000c7ab9 */ /* 0x000fe20000000800 */
[----:B------:R-:W2:Y:S01]  /*63c0*/  SHFL.IDX PT, R13, R16, R13, 0x1f ;  /* 0x00001f0d100d7589 */ /* 0x000ea200000e0000 */
[----:B------:R-:W-:Y:S01]  /*63d0*/  UMOV UR10, UR4 ;  /* 0x00000004000a7c82 */ /* 0x000fe20008000000 */
[----:B------:R-:W-:Y:S01]  /*63e0*/  UIADD3 UR4, UR6, 0x4, URZ ;  /* 0x0000000406047890 */ /* 0x000fe2000fffe03f */
[----:B------:R-:W-:Y:S01]  /*63f0*/  FSEL R93, R93, -INF , P2 ;  /* 0xff8000005d5d7808 */ /* 0x000fe20001000000 */
[----:B------:R-:W3:Y:S01]  /*6400*/  SHFL.IDX PT, R14, R16, R14, 0x1f ;  /* 0x00001f0e100e7589 */ /* 0x000ee200000e0000 */
[----:B------:R-:W-:Y:S01]  /*6410*/  FSEL R96, R96, -INF , P2 ;  /* 0xff80000060607808 */ /* 0x000fe20001000000 */
[----:B------:R-:W-:Y:S01]  /*6420*/  UIADD3 UR6, UR6, 0x6, URZ ;  /* 0x0000000606067890 */ /* 0x000fe2000fffe03f */
[----:B------:R-:W-:Y:S01]  /*6430*/  FSEL R104, R104, -INF , P2 ;  /* 0xff80000068687808 */ /* 0x000fe20001000000 */
[----:B------:R-:W-:Y:S01]  /*6440*/  SHFL.IDX PT, R15, R16, R15, 0x1f ;  /* 0x00001f0f100f7589 */ /* 0x000fe200000e0000 */
[----:B------:R-:W-:Y:S01]  /*6450*/  FSEL R98, R98, -INF , P1 ;  /* 0xff80000062627808 */ /* 0x000fe20000800000 */
[----:B------:R-:W-:Y:S01]  /*6460*/  UMOV UR7, 0x40000040 ;  /* 0x4000004000077882 */ /* 0x000fe20000000000 */
[----:B------:R-:W-:Y:S01]  /*6470*/  FSEL R103, R103, -INF , P1 ;  /* 0xff80000067677808 */ /* 0x000fe20000800000 */
[----:B------:R-:W-:Y:S01]  /*6480*/  SHFL.IDX PT, R22, R231, R17, 0x1f ;  /* 0x00001f11e7167589 */ /* 0x000fe200000e0000 */
[----:B------:R-:W-:Y:S01]  /*6490*/  FSEL R106, R106, -INF , P1 ;  /* 0xff8000006a6a7808 */ /* 0x000fe20000800000 */
[----:B------:R-:W-:Y:S01]  /*64a0*/  IMAD R220, R0, 0x400, R220 ;  /* 0x0000040000dc7824 */ /* 0x000fe200078e02dc */
[----:B------:R-:W-:-:S02]  /*64b0*/  FSEL R222, R88, -INF , P2 ;  /* 0xff80000058de7808 */ /* 0x000fc40001000000 */
[----:B------:R-:W-:Y:S02]  /*64c0*/  FSEL R230, R92, -INF , P2 ;  /* 0xff8000005ce67808 */ /* 0x000fe40001000000 */
[----:B------:R-:W-:Y:S01]  /*64d0*/  FSEL R90, R90, -INF , P1 ;  /* 0xff8000005a5a7808 */ /* 0x000fe20000800000 */
[----:B-1----:R-:W-:Y:S01]  /*64e0*/  FFMA.FTZ R93, R93, UR12, -R12 ;  /* 0x0000000c5d5d7c23 */ /* 0x002fe2000801080c */
[----:B------:R-:W-:Y:S01]  /*64f0*/  FSEL R94, R94, -INF , P1 ;  /* 0xff8000005e5e7808 */ /* 0x000fe20000800000 */
[----:B------:R-:W-:Y:S01]  /*6500*/  FFMA.FTZ R222, R222, UR12, -R9 ;  /* 0x0000000cdede7c23 */ /* 0x000fe20008010809 */
[----:B------:R-:W-:Y:S01]  /*6510*/  FSEL R97, R97, -INF , P2 ;  /* 0xff80000061617808 */ /* 0x000fe20001000000 */
[--C-:B--2---:R-:W-:Y:S01]  /*6520*/  FFMA.FTZ R96, R96, UR12, -R13.reuse ;  /* 0x0000000c60607c23 */ /* 0x104fe2000801080d */
[----:B------:R-:W-:Y:S01]  /*6530*/  FFMA.FTZ R13, R98, UR12, -R13 ;  /* 0x0000000c620d7c23 */ /* 0x000fe2000801080d */
[----:B------:R1:W-:Y:S01]  /*6540*/  MUFU.EX2 R227, R93 ;  /* 0x0000005d00e37308 */ /* 0x0003e20000000800 */
[----:B----4-:R-:W2:Y:S01]  /*6550*/  SHFL.IDX PT, R98, R223, R5, 0x1f ;  /* 0x00001f05df627589 */ /* 0x010ea200000e0000 */
[----:B------:R-:W-:Y:S01]  /*6560*/  FFMA.FTZ R9, R90, UR12, -R9 ;  /* 0x0000000c5a097c23 */ /* 0x000fe20008010809 */
[----:B---3--:R-:W-:Y:S01]  /*6570*/  FFMA.FTZ R97, R97, UR12, -R14 ;  /* 0x0000000c61617c23 */ /* 0x008fe2000801080e */
[----:B------:R-:W-:-:S02]  /*6580*/  FSEL R120, R120, -INF , P2 ;  /* 0xff80000078787808 */ /* 0x000fc40001000000 */
[----:B------:R-:W-:Y:S02]  /*6590*/  FSEL R95, R95, -INF , P1 ;  /* 0xff8000005f5f7808 */ /* 0x000fe40000800000 */
[----:B------:R2:W-:Y:S01]  /*65a0*/  MUFU.EX2 R226, R97 ;  /* 0x0000006100e27308 */ /* 0x0005e20000000800 */
[----:B-1----:R-:W-:Y:S01]  /*65b0*/  VIADD R93, R5, 0x1c ;  /* 0x0000001c055d7836 */ /* 0x002fe20000000000 */
[----:B------:R-:W-:Y:S01]  /*65c0*/  FSEL R117, R117, -INF , P2 ;  /* 0xff80000075757808 */ /* 0x000fe20001000000 */
[----:B------:R-:W-:Y:S01]  /*65d0*/  FFMA.FTZ R12, R95, UR12, -R12 ;  /* 0x0000000c5f0c7c23 */ /* 0x000fe2000801080c */
[----:B------:R-:W-:Y:S02]  /*65e0*/  FSEL R116, R116, -INF , P2 ;  /* 0xff80000074747808 */ /* 0x000fe40001000000 */
[----:B------:R-:W-:Y:S02]  /*65f0*/  FSEL R118, R118, -INF , P1 ;  /* 0xff80000076767808 */ /* 0x000fe40000800000 */
[----:B------:R-:W-:Y:S01]  /*6600*/  FSEL R147, R147, -INF , P1 ;  /* 0xff80000093937808 */ /* 0x000fe20000800000 */
[----:B------:R-:W-:Y:S01]  /*6610*/  MUFU.EX2 R229, R96 ;  /* 0x0000006000e57308 */ /* 0x000fe20000000800 */
[----:B------:R-:W-:-:S02]  /*6620*/  R2UR UR5, R233 ;  /* 0x00000000e90572ca */ /* 0x000fc400000e0000 */
[----:B------:R-:W-:Y:S02]  /*6630*/  FSEL R89, R89, -INF , P2 ;  /* 0xff80000059597808 */ /* 0x000fe40001000000 */
[----:B------:R-:W-:Y:S02]  /*6640*/  FSEL R91, R91, -INF , P1 ;  /* 0xff8000005b5b7808 */ /* 0x000fe40000800000 */
[----:B------:R-:W-:Y:S01]  /*6650*/  FSEL R100, R100, -INF , P2 ;  /* 0xff80000064647808 */ /* 0x000fe20001000000 */
[----:B--2---:R-:W-:Y:S01]  /*6660*/  FFMA.FTZ R97, R120, UR12, -R98 ;  /* 0x0000000c78617c23 */ /* 0x004fe20008010862 */
[----:B------:R-:W-:Y:S01]  /*6670*/  FSEL R120, R144, -INF , P2 ;  /* 0xff80000090787808 */ /* 0x000fe20001000000 */
[----:B------:R-:W-:Y:S01]  /*6680*/  VIADD R144, R5, 0x14 ;  /* 0x0000001405907836 */ /* 0x000fe20000000000 */
[----:B------:R-:W-:Y:S01]  /*6690*/  FSEL R113, R113, -INF , P2 ;  /* 0xff80000071717808 */ /* 0x000fe20001000000 */
[----:B------:R-:W-:Y:S01]  /*66a0*/  FFMA.FTZ R100, R100, UR12, -R15 ;  /* 0x0000000c64647c23 */ /* 0x000fe2000801080f */
[----:B------:R-:W-:Y:S01]  /*66b0*/  FSEL R108, R108, -INF , P2 ;  /* 0xff8000006c6c7808 */ /* 0x000fe20001000000 */
[----:B------:R-:W1:Y:S01]  /*66c0*/  MUFU.EX2 R9, R9 ;  /* 0x0000000900097308 */ /* 0x000e620000000800 */
[----:B------:R-:W-:-:S02]  /*66d0*/  FSEL R110, R110, -INF , P1 ;  /* 0xff8000006e6e7808 */ /* 0x000fc40000800000 */
[----:B------:R-:W-:Y:S01]  /*66e0*/  FSEL R112, R112, -INF , P2 ;  /* 0xff80000070707808 */ /* 0x000fe20001000000 */
[--C-:B------:R-:W-:Y:S01]  /*66f0*/  FFMA.FTZ R21, R108, UR12, -R22.reuse ;  /* 0x0000000c6c157c23 */ /* 0x100fe20008010816 */
[----:B------:R-:W-:Y:S01]  /*6700*/  FSEL R114, R114, -INF , P1 ;  /* 0xff80000072727808 */ /* 0x000fe20000800000 */
[----:B------:R-:W-:Y:S01]  /*6710*/  FFMA.FTZ R22, R110, UR12, -R22 ;  /* 0x0000000c6e167c23 */ /* 0x000fe20008010816 */
[----:B------:R-:W-:Y:S01]  /*6720*/  FSEL R102, R102, -INF , P1 ;  /* 0xff80000066667808 */ /* 0x000fe20000800000 */
[----:B------:R-:W-:Y:S01]  /*6730*/  MUFU.EX2 R228, R100 ;  /* 0x0000006400e47308 */ /* 0x000fe20000000800 */
[----:B------:R-:W-:Y:S02]  /*6740*/  FSEL R109, R109, -INF , P2 ;  /* 0xff8000006d6d7808 */ /* 0x000fe40001000000 */
[----:B------:R-:W-:Y:S01]  /*6750*/  FSEL R99, R99, -INF , P1 ;  /* 0xff80000063637808 */ /* 0x000fe20000800000 */
[----:B------:R-:W-:Y:S01]  /*6760*/  FFMA.FTZ R15, R102, UR12, -R15 ;  /* 0x0000000c660f7c23 */ /* 0x000fe2000801080f */
[----:B------:R-:W-:-:S02]  /*6770*/  FSEL R119, R119, -INF , P1 ;  /* 0xff80000077777808 */ /* 0x000fc40000800000 */
[----:B------:R-:W-:Y:S01]  /*6780*/  FSEL R105, R105, -INF , P2 ;  /* 0xff80000069697808 */ /* 0x000fe20001000000 */
[----:B------:R-:W-:Y:S01]  /*6790*/  FFMA.FTZ R14, R99, UR12, -R14 ;  /* 0x0000000c630e7c23 */ /* 0x000fe2000801080e */
        /* <DEDUP_REMOVED lines=8> */
[----:B------:R-:W-:Y:S02]  /*6820*/  FSEL R126, R126, -INF , P1 ;  /* 0xff8000007e7e7808 */ /* 0x000fe40000800000 */
[----:B------:R-:W-:Y:S02]  /*6830*/  FSEL R130, R130, -INF , P1 ;  /* 0xff80000082827808 */ /* 0x000fe40000800000 */
[----:B------:R-:W-:Y:S01]  /*6840*/  FSEL R135, R135, -INF , P1 ;  /* 0xff80000087877808 */ /* 0x000fe20000800000 */
[----:B------:R-:W-:Y:S01]  /*6850*/  MUFU.EX2 R222, R222 ;  /* 0x000000de00de7308 */ /* 0x000fe20000000800 */
[----:B------:R-:W-:Y:S02]  /*6860*/  FSEL R122, R122, -INF , P1 ;  /* 0xff8000007a7a7808 */ /* 0x000fe40000800000 */
[----:B------:R-:W-:Y:S02]  /*6870*/  FSEL R139, R139, -INF , P1 ;  /* 0xff8000008b8b7808 */ /* 0x000fe40000800000 */
[----:B------:R-:W-:Y:S01]  /*6880*/  FSEL R138, R138, -INF , P1 ;  /* 0xff8000008a8a7808 */ /* 0x000fe20000800000 */
[----:B------:R-:W-:Y:S01]  /*6890*/  FFMA.FTZ R98, R122, UR12, -R98 ;  /* 0x0000000c7a627c23 */ /* 0x000fe20008010862 */
[----:B------:R-:W-:Y:S01]  /*68a0*/  FSEL R122, R141, -INF , P2 ;  /* 0xff8000008d7a7808 */ /* 0x000fe20001000000 */
[----:B------:R-:W-:Y:S01]  /*68b0*/  MUFU.EX2 R13, R13 ;  /* 0x0000000d000d7308 */ /* 0x000fe20000000800 */
[----:B------:R-:W-:-:S02]  /*68c0*/  FSEL R143, R143, -INF , P1 ;  /* 0xff8000008f8f7808 */ /* 0x000fc40000800000 */
[----:B------:R-:W-:Y:S02]  /*68d0*/  FSEL R142, R142, -INF , P1 ;  /* 0xff8000008e8e7808 */ /* 0x000fe40000800000 */
[----:B------:R-:W-:Y:S02]  /*68e0*/  FSEL R115, R115, -INF , P1 ;  /* 0xff80000073737808 */ /* 0x000fe40000800000 */
[----:B------:R-:W-:Y:S01]  /*68f0*/  FSEL R146, R146, -INF , P1 ;  /* 0xff80000092927808 */ /* 0x000fe20000800000 */
[----:B------:R-:W-:Y:S01]  /*6900*/  MUFU.EX2 R14, R14 ;  /* 0x0000000e000e7308 */ /* 0x000fe20000000800 */
[----:B------:R-:W-:-:S07]  /*6910*/  FSEL R150, R150, -INF , P1 ;  /* 0xff80000096967808 */ /* 0x000fce0000800000 */
[----:B------:R-:W-:Y:S08]  /*6920*/  MUFU.EX2 R97, R97 ;  /* 0x0000006100617308 */ /* 0x000ff00000000800 */
[----:B------:R-:W-:Y:S01]  /*6930*/  MUFU.EX2 R98, R98 ;  /* 0x0000006200627308 */ /* 0x000fe20000000800 */
[----:B------:R-:W-:Y:S02]  /*6940*/  WARPGROUP.DEPBAR.LE gsb0, 0x0 ;  /* 0x00008000000079c5 */ /* 0x000fe40000010000 */
[----:B------:R-:W-:-:S05]  /*6950*/  WARPGROUP.ARRIVE ;  /* 0x00000000000079c5 */ /* 0x000fca0000000000 */
[----:B------:R-:W-:Y:S08]  /*6960*/  MUFU.EX2 R21, R21 ;  /* 0x0000001500157308 */ /* 0x000ff00000000800 */
[----:B------:R-:W-:Y:S01]  /*6970*/  MUFU.EX2 R22, R22 ;  /* 0x0000001600167308 */ /* 0x000fe20000000800 */
[----:B-----5:R-:W-:Y:S02]  /*6980*/  R2UR UR8, R10 ;  /* 0x000000000a0872ca */ /* 0x020fe400000e0000 */
[----:B------:R-:W-:Y:S01]  /*6990*/  R2UR UR9, R11 ;  /* 0x000000000b0972ca */ /* 0x000fe200000e0000 */
[----:B------:R-:W2:Y:S04]  /*69a0*/  SHFL.IDX PT, R10, R16, R19, 0x1f ;  /* 0x00001f13100a7589 */ /* 0x000ea800000e0000 */
[----:B------:R3:W4:Y:S04]  /*69b0*/  SHFL.IDX PT, R11, R16, R17, 0x1f ;  /* 0x00001f11100b7589 */ /* 0x00072800000e0000 */
[----:B------:R-:W5:Y:S04]  /*69c0*/  SHFL.IDX PT, R16, R16, R20, 0x1f ;  /* 0x00001f1410107589 */ /* 0x000f6800000e0000 */
[----:B------:R-:W-:Y:S01]  /*69d0*/  HGMMA.64x128x16.F32.BF16 R24, gdesc[UR8], R24, gsb0 ;  /* 0x01e00000081879f0 */ /* 0x000fe20008001818 */
[----:B------:R-:W-:Y:S01]  /*69e0*/  R2UR UR8, R234 ;  /* 0x00000000ea0872ca */ /* 0x000fe200000e0000 */
[----:B------:R-:W-:Y:S01]  /*69f0*/  UMOV UR10, UR4 ;  /* 0x00000004000a7c82 */ /* 0x000fe20008000000 */
[----:B------:R-:W-:Y:S01]  /*6a00*/  R2UR UR9, R235 ;  /* 0x00000000eb0972ca */ /* 0x000fe200000e0000 */
[----:B------:R-:W-:Y:S01]  /*6a10*/  UMOV UR11, 0x40000040 ;  /* 0x40000040000b7882 */ /* 0x000fe20000000000 */
[--C-:B---3--:R-:W-:Y:S01]  /*6a20*/  FFMA.FTZ R17, R104, UR12, -R18.reuse ;  /* 0x0000000c68117c23 */ /* 0x108fe20008010812 */
[----:B------:R-:W-:Y:S01]  /*6a30*/  FFMA.FTZ R18, R106, UR12, -R18 ;  /* 0x0000000c6a127c23 */ /* 0x000fe20008010812 */
[C---:B------:R-:W-:Y:S01]  /*6a40*/  VIADD R106, R5.reuse, 0x10 ;  /* 0x00000010056a7836 */ /* 0x040fe20000000000 */
[----:B------:R-:W3:Y:S01]  /*6a50*/  SHFL.IDX PT, R20, R231, R19, 0x1f ;  /* 0x00001f13e7147589 */ /* 0x000ee200000e0000 */
[----:B------:R-:W-:Y:S01]  /*6a60*/  VIADD R104, R5, 0x18 ;  /* 0x0000001805687836 */ /* 0x000fe20000000000 */
[----:B------:R-:W-:Y:S01]  /*6a70*/  R2UR UR4, R232 ;  /* 0x00000000e80472ca */ /* 0x000fe200000e0000 */
[----:B------:R-:W-:Y:S01]  /*6a80*/  MUFU.EX2 R17, R17 ;  /* 0x0000001100117308 */ /* 0x000fe20000000800 */
[----:B------:R-:W1:Y:S01]  /*6a90*/  SHFL.IDX PT, R90, R231, R106, 0x1f ;  /* 0x00001f6ae75a7589 */ /* 0x000e6200000e0000 */
[--C-:B--2---:R-:W-:Y:S01]  /*6aa0*/  FFMA.FTZ R89, R89, UR12, -R10.reuse ;  /* 0x0000000c59597c23 */ /* 0x104fe2000801080a */
[----:B------:R-:W-:Y:S01]  /*6ab0*/  FFMA.FTZ R10, R91, UR12, -R10 ;  /* 0x0000000c5b0a7c23 */ /* 0x000fe2000801080a */
[--C-:B----4-:R-:W-:Y:S01]  /*6ac0*/  FFMA.FTZ R230, R230, UR12, -R11.reuse ;  /* 0x0000000ce6e67c23 */ /* 0x110fe2000801080b */
[----:B------:R-:W-:Y:S01]  /*6ad0*/  FFMA.FTZ R11, R94, UR12, -R11 ;  /* 0x0000000c5e0b7c23 */ /* 0x000fe2000801080b */
[----:B------:R-:W-:Y:S02]  /*6ae0*/  SHFL.IDX PT, R110, R223, R104, 0x1f ;  /* 0x00001f68df6e7589 */ /* 0x000fe400000e0000 */
[----:B------:R-:W-:Y:S01]  /*6af0*/  MUFU.EX2 R224, R89 ;  /* 0x0000005900e07308 */ /* 0x000fe20000000800 */
[--C-:B-----5:R-:W-:Y:S01]  /*6b00*/  FFMA.FTZ R101, R101, UR12, -R16.reuse ;  /* 0x0000000c65657c23 */ /* 0x120fe20008010810 */
[----:B------:R-:W-:Y:S01]  /*6b10*/  FFMA.FTZ R16, R103, UR12, -R16 ;  /* 0x0000000c67107c23 */ /* 0x000fe20008010810 */
[----:B------:R-:W-:Y:S01]  /*6b20*/  VIADD R103, R5, 0xc ;  /* 0x0000000c05677836 */ /* 0x000fe20000000000 */
[----:B------:R2:W-:Y:S04]  /*6b30*/  SHFL.IDX PT, R94, R231, R104, 0x1f ;  /* 0x00001f68e75e7589 */ /* 0x0005e800000e0000 */
[----:B------:R4:W-:Y:S01]  /*6b40*/  MUFU.EX2 R225, R101 ;  /* 0x0000006500e17308 */ /* 0x0009e20000000800 */
[----:B------:R-:W5:Y:S04]  /*6b50*/  SHFL.IDX PT, R88, R231, R103, 0x1f ;  /* 0x00001f67e7587589 */ /* 0x000f6800000e0000 */
[----:B------:R-:W5:Y:S01]  /*6b60*/  SHFL.IDX PT, R103, R223, R103, 0x1f ;  /* 0x00001f67df677589 */ /* 0x000f6200000e0000 */
[----:B--2---:R-:W-:Y:S01]  /*6b70*/  FSEL R104, R127, -INF , P1 ;  /* 0xff8000007f687808 */ /* 0x004fe20000800000 */
[--C-:B---3--:R-:W-:Y:S01]  /*6b80*/  FFMA.FTZ R19, R105, UR12, -R20.reuse ;  /* 0x0000000c69137c23 */ /* 0x108fe20008010814 */
[----:B------:R-:W-:Y:S01]  /*6b90*/  FFMA.FTZ R20, R107, UR12, -R20 ;  /* 0x0000000c6b147c23 */ /* 0x000fe20008010814 */
[----:B----4-:R-:W-:-:S02]  /*6ba0*/  VIADD R101, R5, 0x14 ;  /* 0x0000001405657836 */ /* 0x010fc40000000000 */
[--C-:B-1----:R-:W-:Y:S01]  /*6bb0*/  FFMA.FTZ R89, R112, UR12, -R90.reuse ;  /* 0x0000000c70597c23 */ /* 0x102fe2000801085a */
[----:B------:R-:W-:Y:S01]  /*6bc0*/  FFMA.FTZ R90, R114, UR12, -R90 ;  /* 0x0000000c725a7c23 */ /* 0x000fe2000801085a */
[----:B------:R-:W-:Y:S01]  /*6bd0*/  VIADD R114, R5, 0x8 ;  /* 0x0000000805727836 */ /* 0x000fe20000000000 */
[----:B------:R-:W-:Y:S01]  /*6be0*/  SHFL.IDX PT, R106, R223, R106, 0x1f ;  /* 0x00001f6adf6a7589 */ /* 0x000fe200000e0000 */
[----:B------:R-:W-:Y:S01]  /*6bf0*/  FSEL R107, R129, -INF , P2 ;  /* 0xff800000816b7808 */ /* 0x000fe20001000000 */
[----:B------:R-:W-:Y:S01]  /*6c00*/  MUFU.EX2 R10, R10 ;  /* 0x0000000a000a7308 */ /* 0x000fe20000000800 */
[----:B------:R-:W-:Y:S01]  /*6c10*/  FSEL R105, R128, -INF , P2 ;  /* 0xff80000080697808 */ /* 0x000fe20001000000 */
[----:B------:R-:W1:Y:S04]  /*6c20*/  SHFL.IDX PT, R92, R231, R101, 0x1f ;  /* 0x00001f65e75c7589 */ /* 0x000e6800000e0000 */
[----:B------:R2:W3:Y:S02]  /*6c30*/  SHFL.IDX PT, R231, R231, R93, 0x1f ;  /* 0x00001f5de7e77589 */ /* 0x0004e400000e0000 */
[----:B------:R-:W4:Y:S02]  /*6c40*/  MUFU.EX2 R11, R11 ;  /* 0x0000000b000b7308 */ /* 0x000f240000000800 */
[----:B------:R2:W4:Y:S01]  /*6c50*/  SHFL.IDX PT, R108, R223, R101, 0x1f ;  /* 0x00001f65df6c7589 */ /* 0x00052200000e0000 */
[--C-:B-----5:R-:W-:Y:S01]  /*6c60*/  FFMA.FTZ R23, R109, UR12, -R88.reuse ;  /* 0x0000000c6d177c23 */ /* 0x120fe20008010858 */
[----:B------:R-:W-:Y:S01]  /*6c70*/  FSEL R109, R125, -INF , P2 ;  /* 0xff8000007d6d7808 */ /* 0x000fe20001000000 */
[----:B------:R-:W-:Y:S01]  /*6c80*/  FFMA.FTZ R88, R111, UR12, -R88 ;  /* 0x0000000c6f587c23 */ /* 0x000fe20008010858 */
[----:B------:R-:W5:Y:S01]  /*6c90*/  SHFL.IDX PT, R102, R223, R114, 0x1f ;  /* 0x00001f72df667589 */ /* 0x000f6200000e0000 */
[--C-:B------:R-:W-:Y:S01]  /*6ca0*/  FFMA.FTZ R104, R104, UR12, -R103.reuse ;  /* 0x0000000c68687c23 */ /* 0x100fe20008010867 */
[--C-:B--2---:R-:W-:Y:S01]  /*6cb0*/  FFMA.FTZ R93, R116, UR12, -R94.reuse ;  /* 0x0000000c745d7c23 */ /* 0x104fe2000801085e */
[----:B------:R-:W-:Y:S01]  /*6cc0*/  FFMA.FTZ R94, R118, UR12, -R94 ;  /* 0x0000000c765e7c23 */ /* 0x000fe2000801085e */
[----:B------:R-:W-:Y:S01]  /*6cd0*/  FSEL R118, R145, -INF , P2 ;  /* 0xff80000091767808 */ /* 0x000fe20001000000 */
[----:B------:R-:W-:Y:S01]  /*6ce0*/  FFMA.FTZ R109, R109, UR12, -R103 ;  /* 0x0000000c6d6d7c23 */ /* 0x000fe20008010867 */
[----:B------:R-:W-:Y:S01]  /*6cf0*/  FSEL R101, R124, -INF , P2 ;  /* 0xff8000007c657808 */ /* 0x000fe20001000000 */
[C---:B------:R-:W-:Y:S01]  /*6d00*/  VIADD R145, R5.reuse, 0x10 ;  /* 0x0000001005917836 */ /* 0x040fe20000000000 */
[----:B------:R-:W-:Y:S01]  /*6d10*/  FSEL R116, R148, -INF , P2 ;  /* 0xff80000094747808 */ /* 0x000fe20001000000 */
[----:B------:R2:W-:Y:S01]  /*6d20*/  MUFU.EX2 R103, R109 ;  /* 0x0000006d00677308 */ /* 0x0005e20000000800 */
[----:B------:R-:W-:Y:S01]  /*6d30*/  VIADD R148, R5, 0xc ;  /* 0x0000000c05947836 */ /* 0x000fe20000000000 */
[----:B------:R-:W-:Y:S01]  /*6d40*/  FSEL R111, R133, -INF , P2 ;  /* 0xff800000856f7808 */ /* 0x000fe20001000000 */
[----:B-1----:R-:W-:Y:S01]  /*6d50*/  FFMA.FTZ R91, R113, UR12, -R92 ;  /* 0x0000000c715b7c23 */ /* 0x002fe2000801085c */
[----:B------:R-:W-:-:S02]  /*6d60*/  VIADD R113, R5, 0x4 ;  /* 0x0000000405717836 */ /* 0x000fc40000000000 */
[----:B------:R-:W-:Y:S01]  /*6d70*/  FFMA.FTZ R105, R105, UR12, -R106 ;  /* 0x0000000c69697c23 */ /* 0x000fe2000801086a */
[----:B------:R-:W1:Y:S01]  /*6d80*/  SHFL.IDX PT, R121, R219, R148, 0x1f ;  /* 0x00001f94db797589 */ /* 0x000e6200000e0000 */
[--C-:B---3--:R-:W-:Y:S01]  /*6d90*/  FFMA.FTZ R95, R117, UR12, -R231.reuse ;  /* 0x0000000c755f7c23 */ /* 0x108fe200080108e7 */
[----:B------:R-:W-:Y:S01]  /*6da0*/  FFMA.FTZ R96, R119, UR12, -R231 ;  /* 0x0000000c77607c23 */ /* 0x000fe200080108e7 */
[----:B--2---:R-:W-:Y:S01]  /*6db0*/  FSEL R109, R132, -INF , P2 ;  /* 0xff800000846d7808 */ /* 0x004fe20001000000 */
[----:B------:R-:W2:Y:S01]  /*6dc0*/  SHFL.IDX PT, R117, R219, R144, 0x1f ;  /* 0x00001f90db757589 */ /* 0x000ea200000e0000 */
[----:B------:R-:W-:Y:S02]  /*6dd0*/  VIADD R231, R5, 0x1c ;  /* 0x0000001c05e77836 */ /* 0x000fe40000000000 */
[--C-:B----4-:R-:W-:Y:S01]  /*6de0*/  FFMA.FTZ R107, R107, UR12, -R108.reuse ;  /* 0x0000000c6b6b7c23 */ /* 0x110fe2000801086c */
[----:B------:R-:W-:Y:S01]  /*6df0*/  FFMA.FTZ R108, R131, UR12, -R108 ;  /* 0x0000000c836c7c23 */ /* 0x000fe2000801086c */
[----:B------:R-:W3:Y:S01]  /*6e00*/  SHFL.IDX PT, R100, R223, R113, 0x1f ;  /* 0x00001f71df647589 */ /* 0x000ee200000e0000 */
[--C-:B------:R-:W-:Y:S01]  /*6e10*/  FFMA.FTZ R109, R109, UR12, -R110.reuse ;  /* 0x0000000c6d6d7c23 */ /* 0x100fe2000801086e */
[----:B------:R-:W-:Y:S01]  /*6e20*/  FFMA.FTZ R110, R134, UR12, -R110 ;  /* 0x0000000c866e7c23 */ /* 0x000fe2000801086e */
[--C-:B-----5:R-:W-:Y:S01]  /*6e30*/  FFMA.FTZ R101, R101, UR12, -R102.reuse ;  /* 0x0000000c65657c23 */ /* 0x120fe20008010866 */
[----:B------:R4:W5:Y:S01]  /*6e40*/  SHFL.IDX PT, R112, R223, R231, 0x1f ;  /* 0x00001fe7df707589 */ /* 0x00096200000e0000 */
[----:B------:R-:W-:Y:S01]  /*6e50*/  FFMA.FTZ R102, R126, UR12, -R102 ;  /* 0x0000000c7e667c23 */ /* 0x000fe20008010866 */
[----:B------:R-:W-:Y:S01]  /*6e60*/  FFMA.FTZ R106, R130, UR12, -R106 ;  /* 0x0000000c826a7c23 */ /* 0x000fe2000801086a */
[----:B------:R-:W-:Y:S01]  /*6e70*/  FSEL R130, R136, -INF , P2 ;  /* 0xff80000088827808 */ /* 0x000fe20001000000 */
[----:B------:R2:W-:Y:S01]  /*6e80*/  SHFL.IDX PT, R134, R219, R113, 0x1f ;  /* 0x00001f71db867589 */ /* 0x0005e200000e0000 */
[----:B------:R-:W-:Y:S01]  /*6e90*/  FSEL R125, R140, -INF , P2 ;  /* 0xff8000008c7d7808 */ /* 0x000fe20001000000 */
[----:B------:R-:W-:Y:S01]  /*6ea0*/  FFMA.FTZ R92, R115, UR12, -R92 ;  /* 0x0000000c735c7c23 */ /* 0x000fe2000801085c */
[----:B------:R-:W5:Y:S01]  /*6eb0*/  MUFU.EX2 R107, R107 ;  /* 0x0000006b006b7308 */ /* 0x000f620000000800 */
[----:B------:R-:W5:Y:S01]  /*6ec0*/  SHFL.IDX PT, R131, R219, R5, 0x1f ;  /* 0x00001f05db837589 */ /* 0x000f6200000e0000 */
[----:B----4-:R-:W-:-:S02]  /*6ed0*/  VIADD R223, R5, 0x18 ;  /* 0x0000001805df7836 */ /* 0x010fc40000000000 */
[--C-:B-1----:R-:W-:Y:S01]  /*6ee0*/  FFMA.FTZ R122, R122, UR12, -R121.reuse ;  /* 0x0000000c7a7a7c23 */ /* 0x102fe20008010879 */
[----:B------:R-:W-:Y:S01]  /*6ef0*/  FFMA.FTZ R121, R143, UR12, -R121 ;  /* 0x0000000c8f797c23 */ /* 0x000fe20008010879 */
[----:B--2---:R-:W-:Y:S01]  /*6f00*/  FSEL R113, R151, -INF , P1 ;  /* 0xff80000097717808 */ /* 0x004fe20000800000 */
[----:B------:R-:W-:Y:S02]  /*6f10*/  VIADD R151, R5, 0x4 ;  /* 0x0000000405977836 */ /* 0x000fe40000000000 */
[--C-:B------:R-:W-:Y:S01]  /*6f20*/  FFMA.FTZ R118, R118, UR12, -R117.reuse ;  /* 0x0000000c76767c23 */ /* 0x100fe20008010875 */
[----:B------:R-:W-:Y:S01]  /*6f30*/  FFMA.FTZ R117, R147, UR12, -R117 ;  /* 0x0000000c93757c23 */ /* 0x000fe20008010875 */
[----:B------:R-:W1:Y:S01]  /*6f40*/  SHFL.IDX PT, R119, R219, R145, 0x1f ;  /* 0x00001f91db777589 */ /* 0x000e6200000e0000 */
[----:B------:R-:W2:Y:S01]  /*6f50*/  MUFU.EX2 R230, R230 ;  /* 0x000000e600e67308 */ /* 0x000ea20000000800 */
[--C-:B---3--:R-:W-:Y:S01]  /*6f60*/  FFMA.FTZ R99, R99, UR12, -R100.reuse ;  /* 0x0000000c63637c23 */ /* 0x108fe20008010864 */
[----:B------:R-:W-:Y:S01]  /*6f70*/  FFMA.FTZ R100, R123, UR12, -R100 ;  /* 0x0000000c7b647c23 */ /* 0x000fe20008010864 */
[----:B------:R-:W3:Y:S01]  /*6f80*/  LDL R147, [R1+0x28] ;  /* 0x0000280001937983 */ /* 0x000ee20000100800 */
[--C-:B-----5:R-:W-:Y:S01]  /*6f90*/  FFMA.FTZ R111, R111, UR12, -R112.reuse ;  /* 0x0000000c6f6f7c23 */ /* 0x120fe20008010870 */
[----:B------:R-:W-:-:S02]  /*6fa0*/  FFMA.FTZ R112, R135, UR12, -R112 ;  /* 0x0000000c87707c23 */ /* 0x000fc40008010870 */
[----:B------:R4:W5:Y:S01]  /*6fb0*/  SHFL.IDX PT, R123, R219, R114, 0x1f ;  /* 0x00001f72db7b7589 */ /* 0x00096200000e0000 */
[----:B------:R-:W-:Y:S01]  /*6fc0*/  FSEL R135, R137, -INF , P2 ;  /* 0xff80000089877808 */ /* 0x000fe20001000000 */
[----:B------:R-:W2:Y:S02]  /*6fd0*/  MUFU.EX2 R106, R106 ;  /* 0x0000006a006a7308 */ /* 0x000ea40000000800 */
[----:B------:R-:W2:Y:S01]  /*6fe0*/  SHFL.IDX PT, R115, R219, R223, 0x1f ;  /* 0x00001fdfdb737589 */ /* 0x000ea200000e0000 */
[--C-:B------:R-:W-:Y:S01]  /*6ff0*/  FFMA.FTZ R130, R130, UR12, -R131.reuse ;  /* 0x0000000c82827c23 */ /* 0x100fe20008010883 */
[--C-:B------:R-:W-:Y:S01]  /*7000*/  FFMA.FTZ R135, R135, UR12, -R134.reuse ;  /* 0x0000000c87877c23 */ /* 0x100fe20008010886 */
[----:B------:R-:W-:Y:S01]  /*7010*/  FFMA.FTZ R134, R139, UR12, -R134 ;  /* 0x0000000c8b867c23 */ /* 0x000fe20008010886 */
[----:B------:R-:W-:Y:S01]  /*7020*/  FFMA.FTZ R131, R138, UR12, -R131 ;  /* 0x0000000c8a837c23 */ /* 0x000fe20008010883 */
[----:B----4-:R-:W-:Y:S01]  /*7030*/  FSEL R114, R149, -INF , P2 ;  /* 0xff80000095727808 */ /* 0x010fe20001000000 */
[----:B------:R-:W-:Y:S01]  /*7040*/  VIADD R149, R5, 0x8 ;  /* 0x0000000805957836 */ /* 0x000fe20000000000 */
[----:B------:R-:W4:Y:S01]  /*7050*/  SHFL.IDX PT, R219, R219, R231, 0x1f ;  /* 0x00001fe7dbdb7589 */ /* 0x000f2200000e0000 */
[----:B------:R-:W3:Y:S01]  /*7060*/  MUFU.EX2 R16, R16 ;  /* 0x0000001000107308 */ /* 0x000ee20000000800 */
[--C-:B-1----:R-:W-:Y:S01]  /*7070*/  FFMA.FTZ R120, R120, UR12, -R119.reuse ;  /* 0x0000000c78787c23 */ /* 0x102fe20008010877 */
[----:B------:R-:W-:-:S06]  /*7080*/  FFMA.FTZ R119, R146, UR12, -R119 ;  /* 0x0000000c92777c23 */ /* 0x000fcc0008010877 */
[----:B------:R-:W1:Y:S01]  /*7090*/  MUFU.EX2 R101, R101 ;  /* 0x0000006500657308 */ /* 0x000e620000000800 */
[--C-:B-----5:R-:W-:Y:S01]  /*70a0*/  FFMA.FTZ R125, R125, UR12, -R123.reuse ;  /* 0x0000000c7d7d7c23 */ /* 0x120fe2000801087b */
[----:B------:R-:W-:Y:S02]  /*70b0*/  WARPGROUP.DEPBAR.LE gsb0, 0x0 ;  /* 0x00008000000079c5 */ /* 0x000fe40000010000 */
[----:B------:R-:W-:Y:S01]  /*70c0*/  WARPGROUP.ARRIVE ;  /* 0x00000000000079c5 */ /* 0x000fe20000000000 */
[----:B------:R-:W-:-:S03]  /*70d0*/  FFMA.FTZ R123, R142, UR12, -R123 ;  /* 0x0000000c8e7b7c23 */ /* 0x000fc6000801087b */
[----:B------:R-:W5:Y:S01]  /*70e0*/  MUFU.EX2 R102, R102 ;  /* 0x0000006600667308 */ /* 0x000f620000000800 */
[--C-:B--2---:R-:W-:Y:S01]  /*70f0*/  FFMA.FTZ R116, R116, UR12, -R115.reuse ;  /* 0x0000000c74747c23 */ /* 0x104fe20008010873 */
[----:B------:R-:W-:Y:S01]  /*7100*/  FFMA.FTZ R115, R150, UR12, -R115 ;  /* 0x0000000c96737c23 */ /* 0x000fe20008010873 */
[----:B------:R-:W-:Y:S01]  /*7110*/  HGMMA.64x128x16.F32.BF16 R24, gdesc[UR8], R24, gsb0 ;  /* 0x01e00000081879f0 */ /* 0x000fe20008001818 */
[----:B----4-:R-:W-:-:S04]  /*7120*/  FFMA.FTZ R114, R114, UR12, -R219 ;  /* 0x0000000c72727c23 */ /* 0x010fc800080108db */
[----:B------:R-:W2:Y:S01]  /*7130*/  MUFU.EX2 R104, R104 ;  /* 0x0000006800687308 */ /* 0x000ea20000000800 */
[----:B------:R-:W-:-:S07]  /*7140*/  FFMA.FTZ R113, R113, UR12, -R219 ;  /* 0x0000000c71717c23 */ /* 0x000fce00080108db */
        /* <DEDUP_REMOVED lines=20> */
[----:B------:R-:W-:-:S06]  /*7290*/  R2UR UR4, R220 ;  /* 0x00000000dc0472ca */ /* 0x000fcc00000e0000 */
[----:B------:R-:W-:Y:S08]  /*72a0*/  MUFU.EX2 R95, R95 ;  /* 0x0000005f005f7308 */ /* 0x000ff00000000800 */
[----:B------:R-:W-:Y:S08]  /*72b0*/  MUFU.EX2 R96, R96 ;  /* 0x0000006000607308 */ /* 0x000ff00000000800 */
[----:B------:R-:W-:Y:S08]  /*72c0*/  MUFU.EX2 R110, R110 ;  /* 0x0000006e006e7308 */ /* 0x000ff00000000800 */
[----:B------:R-:W-:Y:S01]  /*72d0*/  MUFU.EX2 R112, R112 ;  /* 0x0000007000707308 */ /* 0x000fe20000000800 */
[----:B------:R-:W-:-:S02]  /*72e0*/  WARPGROUP.DEPBAR.LE gsb0, 0x0 ;  /* 0x00008000000079c5 */ /* 0x000fc40000010000 */
[----:B------:R-:W1:Y:S04]  /*72f0*/  LDS R221, [R221+0x400] ;  /* 0x00040000dddd7984 */ /* 0x000e680000000800 */
[----:B------:R-:W5:Y:S04]  /*7300*/  LDS R218, [R218+0x400] ;  /* 0x00040000dada7984 */ /* 0x000f680000000800 */
[----:B------:R-:W-:Y:S04]  /*7310*/  LDS R217, [R217+0x400] ;  /* 0x00040000d9d97984 */ /* 0x000fe80000000800 */
[----:B------:R-:W-:Y:S04]  /*7320*/  LDS R216, [R216+0x400] ;  /* 0x00040000d8d87984 */ /* 0x000fe80000000800 */
[----:B-1----:R-:W1:Y:S04]  /*7330*/  SHFL.IDX PT, R124, R221, R5, 0x1f ;  /* 0x00001f05dd7c7589 */ /* 0x002e6800000e0000 */
[----:B------:R-:W2:Y:S04]  /*7340*/  SHFL.IDX PT, R126, R221, R151, 0x1f ;  /* 0x00001f97dd7e7589 */ /* 0x000ea800000e0000 */
[----:B------:R-:W4:Y:S04]  /*7350*/  SHFL.IDX PT, R133, R221, R149, 0x1f ;  /* 0x00001f95dd857589 */ /* 0x000f2800000e0000 */
[----:B------:R-:W4:Y:S04]  /*7360*/  SHFL.IDX PT, R128, R221, R148, 0x1f ;  /* 0x00001f94dd807589 */ /* 0x000f2800000e0000 */
[----:B------:R-:W3:Y:S04]  /*7370*/  SHFL.IDX PT, R129, R221, R145, 0x1f ;  /* 0x00001f91dd817589 */ /* 0x000ee800000e0000 */
[----:B-----5:R-:W5:Y:S01]  /*7380*/  SHFL.IDX PT, R139, R218, R149, 0x1f ;  /* 0x00001f95da8b7589 */ /* 0x020f6200000e0000 */
[--C-:B-1----:R-:W-:Y:S01]  /*7390*/  FADD.FTZ R24, R24, -R124.reuse ;  /* 0x8000007c18187221 */ /* 0x102fe20000010000 */
[----:B------:R-:W-:-:S02]  /*73a0*/  FADD.FTZ R26, R26, -R124 ;  /* 0x8000007c1a1a7221 */ /* 0x000fc40000010000 */
[----:B------:R-:W1:Y:S01]  /*73b0*/  SHFL.IDX PT, R136, R218, R223, 0x1f ;  /* 0x00001fdfda887589 */ /* 0x000e6200000e0000 */
[--C-:B--2---:R-:W-:Y:S01]  /*73c0*/  FADD.FTZ R124, R25, -R126.reuse ;  /* 0x8000007e197c7221 */ /* 0x104fe20000010000 */
[----:B------:R-:W-:Y:S02]  /*73d0*/  FADD.FTZ R126, R27, -R126 ;  /* 0x8000007e1b7e7221 */ /* 0x000fe40000010000 */
[----:B------:R-:W2:Y:S01]  /*73e0*/  SHFL.IDX PT, R143, R221, R223, 0x1f ;  /* 0x00001fdfdd8f7589 */ /* 0x000ea200000e0000 */
[--C-:B----4-:R-:W-:Y:S01]  /*73f0*/  FADD.FTZ R127, R28, -R133.reuse ;  /* 0x800000851c7f7221 */ /* 0x110fe20000010000 */
[----:B------:R-:W-:Y:S01]  /*7400*/  FADD.FTZ R25, R30, -R133 ;  /* 0x800000851e197221 */ /* 0x000fe20000010000 */
[----:B------:R4:W2:Y:S01]  /*7410*/  MUFU.EX2 R28, R130 ;  /* 0x00000082001c7308 */ /* 0x0008a20000000800 */
[----:B------:R-:W2:Y:S01]  /*7420*/  SHFL.IDX PT, R141, R218, R5, 0x1f ;  /* 0x00001f05da8d7589 */ /* 0x000ea200000e0000 */
[----:B------:R-:W-:-:S03]  /*7430*/  FADD.FTZ R27, R31, -R128 ;  /* 0x800000801f1b7221 */ /* 0x000fc60000010000 */
[----:B------:R-:W2:Y:S03]  /*7440*/  SHFL.IDX PT, R138, R218, R145, 0x1f ;  /* 0x00001f91da8a7589 */ /* 0x000ea600000e0000 */
[----:B------:R1:W2:Y:S01]  /*7450*/  MUFU.EX2 R30, R135 ;  /* 0x00000087001e7308 */ /* 0x0002a20000000800 */
[----:B----4-:R-:W-:Y:S01]  /*7460*/  FADD.FTZ R130, R29, -R128 ;  /* 0x800000801d827221 */ /* 0x010fe20000010000 */
[----:B---3--:R-:W-:Y:S01]  /*7470*/  FADD.FTZ R128, R32, -R129 ;  /* 0x8000008120807221 */ /* 0x008fe20000010000 */
[----:B------:R-:W3:Y:S01]  /*7480*/  SHFL.IDX PT, R137, R218, R148, 0x1f ;  /* 0x00001f94da897589 */ /* 0x000ee200000e0000 */
[--C-:B-----5:R-:W-:Y:S01]  /*7490*/  FADD.FTZ R44, R44, -R139.reuse ;  /* 0x8000008b2c2c7221 */ /* 0x120fe20000010000 */
[----:B------:R-:W-:Y:S01]  /*74a0*/  FADD.FTZ R46, R46, -R139 ;  /* 0x8000008b2e2e7221 */ /* 0x000fe20000010000 */
[----:B------:R-:W-:Y:S01]  /*74b0*/  FADD.FTZ R129, R34, -R129 ;  /* 0x8000008122817221 */ /* 0x000fe20000010000 */
[----:B------:R-:W4:Y:S01]  /*74c0*/  SHFL.IDX PT, R32, R218, R144, 0x1f ;  /* 0x00001f90da207589 */ /* 0x000f2200000e0000 */
[--C-:B-1----:R-:W-:Y:S01]  /*74d0*/  FADD.FTZ R52, R52, -R136.reuse ;  /* 0x8000008834347221 */ /* 0x102fe20000010000 */
[----:B------:R-:W-:Y:S01]  /*74e0*/  FADD.FTZ R54, R54, -R136 ;  /* 0x8000008836367221 */ /* 0x000fe20000010000 */
[----:B------:R1:W5:Y:S01]  /*74f0*/  MUFU.EX2 R29, R131 ;  /* 0x00000083001d7308 */ /* 0x0003620000000800 */
[----:B------:R-:W1:Y:S01]  /*7500*/  SHFL.IDX PT, R135, R217, R5, 0x1f ;  /* 0x00001f05d9877589 */ /* 0x000e6200000e0000 */
[--C-:B--2---:R-:W-:Y:S01]  /*7510*/  FADD.FTZ R133, R36, -R143.reuse ;  /* 0x8000008f24857221 */ /* 0x104fe20000010000 */
[----:B------:R-:W-:-:S02]  /*7520*/  FADD.FTZ R38, R38, -R143 ;  /* 0x8000008f26267221 */ /* 0x000fc40000010000 */
[----:B------:R-:W2:Y:S01]  /*7530*/  SHFL.IDX PT, R132, R221, R144, 0x1f ;  /* 0x00001f90dd847589 */ /* 0x000ea200000e0000 */
[--C-:B------:R-:W-:Y:S01]  /*7540*/  FADD.FTZ R40, R40, -R141.reuse ;  /* 0x8000008d28287221 */ /* 0x100fe20000010000 */
[----:B------:R-:W-:Y:S02]  /*7550*/  FADD.FTZ R42, R42, -R141 ;  /* 0x8000008d2a2a7221 */ /* 0x000fe40000010000 */
[----:B------:R-:W5:Y:S01]  /*7560*/  SHFL.IDX PT, R136, R217, R145, 0x1f ;  /* 0x00001f91d9887589 */ /* 0x000f6200000e0000 */
[----:B------:R-:W5:Y:S01]  /*7570*/  MUFU.EX2 R31, R134 ;  /* 0x00000086001f7308 */ /* 0x000f620000000800 */
[--C-:B------:R-:W-:Y:S01]  /*7580*/  FADD.FTZ R48, R48, -R138.reuse ;  /* 0x8000008a30307221 */ /* 0x100fe20000010000 */
[----:B------:R-:W-:Y:S01]  /*7590*/  FADD.FTZ R50, R50, -R138 ;  /* 0x8000008a32327221 */ /* 0x000fe20000010000 */
[----:B------:R-:W-:Y:S04]  /*75a0*/  SHFL.IDX PT, R139, R216, R145, 0x1f ;  /* 0x00001f91d88b7589 */ /* 0x000fe800000e0000 */
[----:B------:R-:W-:Y:S01]  /*75b0*/  SHFL.IDX PT, R138, R216, R149, 0x1f ;  /* 0x00001f95d88a7589 */ /* 0x000fe200000e0000 */
[--C-:B---3--:R-:W-:Y:S01]  /*75c0*/  FADD.FTZ R45, R45, -R137.reuse ;  /* 0x800000892d2d7221 */ /* 0x108fe20000010000 */
[----:B------:R-:W-:Y:S01]  /*75d0*/  FADD.FTZ R47, R47, -R137 ;  /* 0x800000892f2f7221 */ /* 0x000fe20000010000 */
[--C-:B----4-:R-:W-:Y:S01]  /*75e0*/  FADD.FTZ R49, R49, -R32.reuse ;  /* 0x8000002031317221 */ /* 0x110fe20000010000 */
[----:B------:R-:W-:Y:S01]  /*75f0*/  FADD.FTZ R51, R51, -R32 ;  /* 0x8000002033337221 */ /* 0x000fe20000010000 */
[----:B------:R-:W-:Y:S01]  /*7600*/  SHFL.IDX PT, R143, R216, R148, 0x1f ;  /* 0x00001f94d88f7589 */ /* 0x000fe200000e0000 */
[----:B------:R3:W4:Y:S01]  /*7610*/  MUFU.EX2 R32, R125 ;  /* 0x0000007d00207308 */ /* 0x0007220000000800 */
[--C-:B-1----:R-:W-:Y:S01]  /*7620*/  FADD.FTZ R56, R56, -R135.reuse ;  /* 0x8000008738387221 */ /* 0x102fe20000010000 */
[----:B------:R-:W-:Y:S01]  /*7630*/  FADD.FTZ R58, R58, -R135 ;  /* 0x800000873a3a7221 */ /* 0x000fe20000010000 */
[----:B------:R-:W-:Y:S01]  /*7640*/  SHFL.IDX PT, R141, R216, R144, 0x1f ;  /* 0x00001f90d88d7589 */ /* 0x000fe200000e0000 */
[--C-:B--2---:R-:W-:Y:S01]  /*7650*/  FADD.FTZ R131, R33, -R132.reuse ;  /* 0x8000008421837221 */ /* 0x104fe20000010000 */
[----:B------:R-:W-:-:S02]  /*7660*/  FADD.FTZ R132, R35, -R132 ;  /* 0x8000008423847221 */ /* 0x000fc40000010000 */
[----:B------:R-:W-:Y:S04]  /*7670*/  SHFL.IDX PT, R135, R216, R151, 0x1f ;  /* 0x00001f97d8877589 */ /* 0x000fe800000e0000 */
[----:B------:R-:W1:Y:S04]  /*7680*/  SHFL.IDX PT, R142, R221, R231, 0x1f ;  /* 0x00001fe7dd8e7589 */ /* 0x000e6800000e0000 */
[----:B------:R-:W2:Y:S01]  /*7690*/  SHFL.IDX PT, R140, R218, R151, 0x1f ;  /* 0x00001f97da8c7589 */ /* 0x000ea200000e0000 */
[----:B------:R-:W-:Y:S01]  /*76a0*/  FMUL.FTZ R26, R9, R26 ;  /* 0x0000001a091a7220 */ /* 0x000fe20000410000 */
[----:B------:R-:W-:Y:S01]  /*76b0*/  FMUL.FTZ R25, R11, R25 ;  /* 0x000000190b197220 */ /* 0x000fe20000410000 */
[--C-:B-----5:R-:W-:Y:S01]  /*76c0*/  FADD.FTZ R66, R66, -R136.reuse ;  /* 0x8000008842427221 */ /* 0x120fe20000010000 */
[----:B---3--:R-:W-:Y:S01]  /*76d0*/  SHFL.IDX PT, R125, R216, R5, 0x1f ;  /* 0x00001f05d87d7589 */ /* 0x008fe200000e0000 */
[----:B------:R-:W-:Y:S01]  /*76e0*/  MUFU.EX2 R119, R119 ;  /* 0x0000007700777308 */ /* 0x000fe20000000800 */
[----:B------:R-:W-:-:S02]  /*76f0*/  FADD.FTZ R64, R64, -R136 ;  /* 0x8000008840407221 */ /* 0x000fc40000010000 */
[----:B------:R-:W-:Y:S04]  /*7700*/  SHFL.IDX PT, R145, R216, R223, 0x1f ;  /* 0x00001fdfd8917589 */ /* 0x000fe800000e0000 */
[----:B------:R-:W3:Y:S04]  /*7710*/  SHFL.IDX PT, R216, R216, R231, 0x1f ;  /* 0x00001fe7d8d87589 */ /* 0x000ee800000e0000 */
[----:B------:R-:W5:Y:S04]  /*7720*/  SHFL.IDX PT, R137, R217, R149, 0x1f ;  /* 0x00001f95d9897589 */ /* 0x000f6800000e0000 */
[----:B------:R-:W4:Y:S01]  /*7730*/  SHFL.IDX PT, R34, R217, R151, 0x1f ;  /* 0x00001f97d9227589 */ /* 0x000f2200000e0000 */
[--C-:B-1----:R-:W-:Y:S01]  /*7740*/  FADD.FTZ R37, R37, -R142.reuse ;  /* 0x8000008e25257221 */ /* 0x102fe20000010000 */
[----:B------:R-:W-:Y:S01]  /*7750*/  MUFU.EX2 R118, R118 ;  /* 0x0000007600767308 */ /* 0x000fe20000000800 */
[----:B------:R-:W-:Y:S01]  /*7760*/  FADD.FTZ R39, R39, -R142 ;  /* 0x8000008e27277221 */ /* 0x000fe20000010000 */
[----:B------:R-:W1:Y:S04]  /*7770*/  SHFL.IDX PT, R35, R217, R148, 0x1f ;  /* 0x00001f94d9237589 */ /* 0x000e6800000e0000 */
[----:B------:R-:W1:Y:S04]  /*7780*/  SHFL.IDX PT, R33, R218, R231, 0x1f ;  /* 0x00001fe7da217589 */ /* 0x000e6800000e0000 */
[----:B------:R-:W1:Y:S04]  /*7790*/  SHFL.IDX PT, R134, R217, R144, 0x1f ;  /* 0x00001f90d9867589 */ /* 0x000e6800000e0000 */
[----:B------:R-:W1:Y:S01]  /*77a0*/  SHFL.IDX PT, R36, R217, R223, 0x1f ;  /* 0x00001fdfd9247589 */ /* 0x000e6200000e0000 */
[----:B------:R-:W-:Y:S01]  /*77b0*/  MUFU.EX2 R117, R117 ;  /* 0x0000007500757308 */ /* 0x000fe20000000800 */
[----:B------:R-:W-:Y:S01]  /*77c0*/  FMUL.FTZ R38, R15, R38 ;  /* 0x000000260f267220 */ /* 0x000fe20000410000 */
[----:B--2---:R-:W-:Y:S01]  /*77d0*/  FADD.FTZ R41, R41, -R140 ;  /* 0x8000008c29297221 */ /* 0x004fe20000010000 */
[----:B------:R-:W2:Y:S01]  /*77e0*/  SHFL.IDX PT, R217, R217, R231, 0x1f ;  /* 0x00001fe7d9d97589 */ /* 0x000ea200000e0000 */
[----:B---3--:R-:W-:Y:S01]  /*77f0*/  FADD.FTZ R146, R85, -R216 ;  /* 0x800000d855927221 */ /* 0x008fe20000010000 */
[--C-:B-----5:R-:W-:Y:S01]  /*7800*/  FADD.FTZ R60, R60, -R137.reuse ;  /* 0x800000893c3c7221 */ /* 0x120fe20000010000 */
[----:B------:R-:W-:Y:S01]  /*7810*/  FADD.FTZ R62, R62, -R137 ;  /* 0x800000893e3e7221 */ /* 0x000fe20000010000 */
[----:B------:R-:W-:Y:S01]  /*7820*/  FMUL.FTZ R85, R10, R126 ;  /* 0x0000007e0a557220 */ /* 0x000fe20000410000 */
[--C-:B------:R-:W-:Y:S01]  /*7830*/  FADD.FTZ R137, R80, -R139.reuse ;  /* 0x8000008b50897221 */ /* 0x100fe20000010000 */
[--C-:B----4-:R-:W-:Y:S01]  /*7840*/  FADD.FTZ R57, R57, -R34.reuse ;  /* 0x8000002239397221 */ /* 0x110fe20000010000 */
[----:B------:R-:W-:Y:S01]  /*7850*/  FADD.FTZ R59, R59, -R34 ;  /* 0x800000223b3b7221 */ /* 0x000fe20000010000 */
[----:B------:R-:W-:Y:S01]  /*7860*/  FADD.FTZ R139, R82, -R139 ;  /* 0x8000008b528b7221 */ /* 0x000fe20000010000 */
[----:B------:R3:W4:Y:S01]  /*7870*/  MUFU.EX2 R34, R122 ;  /* 0x0000007a00227308 */ /* 0x0007220000000800 */
[----:B------:R-:W-:Y:S01]  /*7880*/  FMUL.FTZ R82, R228, R133 ;  /* 0x00000085e4527220 */ /* 0x000fe20000410000 */
[----:B------:R-:W-:Y:S01]  /*7890*/  FMUL.FTZ R37, R225, R37 ;  /* 0x00000025e1257220 */ /* 0x000fe20000410000 */
[--C-:B-1----:R-:W-:Y:S01]  /*78a0*/  FADD.FTZ R61, R61, -R35.reuse ;  /* 0x800000233d3d7221 */ /* 0x102fe20000010000 */
[----:B------:R-:W-:Y:S01]  /*78b0*/  FADD.FTZ R63, R63, -R35 ;  /* 0x800000233f3f7221 */ /* 0x000fe20000010000 */
[----:B------:R-:W-:Y:S01]  /*78c0*/  F2FP.BF16.F32.PACK_AB R85, R85, R26 ;  /* 0x0000001a5555723e */ /* 0x000fe200000010ff */
[----:B------:R-:W-:Y:S01]  /*78d0*/  FMUL.FTZ R26, R12, R27 ;  /* 0x0000001b0c1a7220 */ /* 0x000fe20000410000 */
[--C-:B------:R-:W-:Y:S01]  /*78e0*/  FADD.FTZ R53, R53, -R33.reuse ;  /* 0x8000002135357221 */ /* 0x100fe20000010000 */
[----:B------:R1:W-:Y:S01]  /*78f0*/  MUFU.EX2 R35, R121 ;  /* 0x0000007900237308 */ /* 0x0003e20000000800 */
[----:B------:R-:W-:Y:S01]  /*7900*/  FADD.FTZ R55, R55, -R33 ;  /* 0x8000002137377221 */ /* 0x000fe20000010000 */
[----:B------:R-:W-:Y:S01]  /*7910*/  FADD.FTZ R65, R65, -R134 ;  /* 0x8000008641417221 */ /* 0x000fe20000010000 */
[----:B---3--:R-:W-:Y:S01]  /*7920*/  FADD.FTZ R122, R68, -R36 ;  /* 0x80000024447a7221 */ /* 0x008fe20000010000 */
[----:B------:R-:W-:Y:S01]  /*7930*/  F2FP.BF16.F32.PACK_AB R82, R37, R82 ;  /* 0x000000522552723e */ /* 0x000fe200000010ff */
[----:B------:R-:W-:Y:S01]  /*7940*/  FADD.FTZ R216, R87, -R216 ;  /* 0x800000d857d87221 */ /* 0x000fe20000010000 */
[----:B------:R-:W-:-:S02]  /*7950*/  FADD.FTZ R43, R43, -R140 ;  /* 0x8000008c2b2b7221 */ /* 0x000fc40000010000 */
[----:B------:R-:W3:Y:S01]  /*7960*/  MUFU.EX2 R33, R123 ;  /* 0x0000007b00217308 */ /* 0x000ee20000000800 */
[----:B-1----:R-:W-:Y:S01]  /*7970*/  FADD.FTZ R121, R67, -R134 ;  /* 0x8000008643797221 */ /* 0x002fe20000010000 */
[----:B------:R-:W-:Y:S01]  /*7980*/  FADD.FTZ R67, R70, -R36 ;  /* 0x8000002446437221 */ /* 0x000fe20000010000 */
[----:B--2---:R-:W-:Y:S01]  /*7990*/  FADD.FTZ R70, R69, -R217 ;  /* 0x800000d945467221 */ /* 0x004fe20000010000 */
[----:B------:R-:W-:Y:S01]  /*79a0*/  FADD.FTZ R144, R84, -R145 ;  /* 0x8000009154907221 */ /* 0x000fe20000010000 */
[----:B------:R-:W-:-:S03]  /*79b0*/  F2FP.BF16.F32.PACK_AB R87, R26, R25 ;  /* 0x000000191a57723e */ /* 0x000fc600000010ff */
[----:B------:R1:W2:Y:S01]  /*79c0*/  MUFU.EX2 R36, R120 ;  /* 0x0000007800247308 */ /* 0x0002a20000000800 */
[----:B------:R-:W-:Y:S01]  /*79d0*/  FADD.FTZ R145, R86, -R145 ;  /* 0x8000009156917221 */ /* 0x000fe20000010000 */
[----:B------:R-:W-:Y:S01]  /*79e0*/  FMUL.FTZ R25, R107, R65 ;  /* 0x000000416b197220 */ /* 0x000fe20000410000 */
[----:B------:R-:W-:Y:S01]  /*79f0*/  FMUL.FTZ R86, R230, R127 ;  /* 0x0000007fe6567220 */ /* 0x000fe20000410000 */
[----:B------:R-:W-:-:S04]  /*7a00*/  FMUL.FTZ R65, R106, R66 ;  /* 0x000000426a417220 */ /* 0x000fc80000410000 */
[----:B------:R-:W5:Y:S01]  /*7a10*/  MUFU.EX2 R116, R116 ;  /* 0x0000007400747308 */ /* 0x000f620000000800 */
[----:B-1----:R-:W-:Y:S01]  /*7a20*/  FADD.FTZ R120, R71, -R217 ;  /* 0x800000d947787221 */ /* 0x002fe20000010000 */
[----:B------:R-:W-:Y:S01]  /*7a30*/  FMUL.FTZ R71, R227, R130 ;  /* 0x00000082e3477220 */ /* 0x000fe20000410000 */
[----:B------:R-:W-:-:S05]  /*7a40*/  FMUL.FTZ R39, R16, R39 ;  /* 0x0000002710277220 */ /* 0x000fca0000410000 */
[----:B------:R-:W1:Y:S01]  /*7a50*/  MUFU.EX2 R115, R115 ;  /* 0x0000007300737308 */ /* 0x000e620000000800 */
[----:B------:R-:W-:Y:S01]  /*7a60*/  FMUL.FTZ R60, R101, R60 ;  /* 0x0000003c653c7220 */ /* 0x000fe20000410000 */
        /* <DEDUP_REMOVED lines=9> */
[----:B------:R-:W-:Y:S01]  /*7b00*/  FADD.FTZ R123, R72, -R125 ;  /* 0x8000007d487b7221 */ /* 0x000fe20000010000 */
[----:B------:R-:W-:Y:S01]  /*7b10*/  FADD.FTZ R134, R73, -R135 ;  /* 0x8000008749867221 */ /* 0x000fe20000010000 */
[----:B------:R-:W-:Y:S01]  /*7b20*/  FADD.FTZ R125, R74, -R125 ;  /* 0x8000007d4a7d7221 */ /* 0x000fe20000010000 */
        /* <DEDUP_REMOVED lines=27> */
[----:B----4-:R-:W-:Y:S01]  /*7ce0*/  FMUL.FTZ R27, R34, R142 ;  /* 0x0000008e221b7220 */ /* 0x010fe20000410000 */
        /* <DEDUP_REMOVED lines=22> */
[----:B------:R-:W-:Y:S01]  /*7e50*/  IMAD R39, R39, 0x2, R236 ;  /* 0x0000000227277824 */ /* 0x000fe200078e02ec */
[----:B------:R-:W-:Y:S01]  /*7e60*/  F2FP.BF16.F32.PACK_AB R80, R131, R80 ;  /* 0x000000508350723e */ /* 0x000fe200000010ff */
[----:B---3--:R-:W-:Y:S01]  /*7e70*/  FMUL.FTZ R63, R33, R138 ;  /* 0x0000008a213f7220 */ /* 0x008fe20000410000 */
        /* <DEDUP_REMOVED lines=13> */
[----:B-1----:R-:W-:Y:S01]  /*7f50*/  FMUL.FTZ R59, R115, R145 ;  /* 0x00000091733b7220 */ /* 0x002fe20000410000 */
        /* <DEDUP_REMOVED lines=162> */
.L_x_6714:
        /* <DEDUP_REMOVED lines=70> */
.L_x_6715:
        /* <DEDUP_REMOVED lines=12> */
.L_x_6705:
        /* <DEDUP_REMOVED lines=34> */
.L_x_6685:
        /* <DEDUP_REMOVED lines=75> */
[----:B------:R-:W-:Y:S01]  /*9570*/  STSM.16.M88.4 [R8], R200 ;  /* 0x000000c808007844 */ /* 0x000fe20000000200 */
[----:B------:R-:W-:Y:S02]  /*9580*/  PLOP3.LUT P1, PT, PT, PT, UP0, 0x80, 0x0 ;  /* 0x000000000000781c */ /* 0x000fe40003f2f008 */
[----:B------:R-:W-:Y:S01]  /*9590*/  ISETP.NE.AND.EX P4, PT, RZ, UR5, PT, P4 ;  /* 0x00000005ff007c0c */ /* 0x000fe2000bf85340 */
[----:B------:R-:W-:Y:S01]  /*95a0*/  STSM.16.M88.4 [R3], R208 ;  /* 0x000000d003007844 */ /* 0x000fe20000000200 */
[----:B------:R-:W-:Y:S02]  /*95b0*/  ULDC.64 UR4, c[0x0][0x870] ;  /* 0x00021c0000047ab9 */ /* 0x000fe40000000a00 */
[----:B------:R-:W-:Y:S01]  /*95c0*/  UIMAD.WIDE UR4, UR41, 0x4, UR4 ;  /* 0x00000004290478a5 */ /* 0x000fe2000f8e0204 */
[----:B------:R1:W-:Y:S04]  /*95d0*/  STSM.16.M88.4 [R0], R152 ;  /* 0x0000009800007844 */ /* 0x0003e80000000200 */
[----:B------:R2:W-:Y:S01]  /*95e0*/  STSM.16.M88.4 [R2+-0x4000], R160 ;  /* 0xffc000a002007844 */ /* 0x0005e20000000200 */
[----:B------:R-:W-:-:S02]  /*95f0*/  IMAD.U32 R4, RZ, RZ, UR4 ;  /* 0x00000004ff047e24 */ /* 0x000fc4000f8e00ff */
[----:B------:R-:W-:Y:S01]  /*9600*/  IMAD.U32 R5, RZ, RZ, UR5 ;  /* 0x00000005ff057e24 */ /* 0x000fe2000f8e00ff */
[----:B------:R-:W-:Y:S01]  /*9610*/  STSM.16.M88.4 [R8+-0x4000], R168 ;  /* 0xffc000a808007844 */ /* 0x000fe20000000200 */
[----:B------:R-:W-:-:S03]  /*9620*/  @UP0 ULDC.64 UR4, c[0x0][0x878] ;  /* 0x00021e0000040ab9 */ /* 0x000fc60000000a00 */
[----:B------:R3:W-:Y:S01]  /*9630*/  STSM.16.M88.4 [R3+-0x4000], R176 ;  /* 0xffc000b003007844 */ /* 0x0007e20000000200 */
[----:B------:R-:W-:Y:S01]  /*9640*/  BAR.SYNC.DEFER_BLOCKING 0x1, 0x100 ;  /* 0x0044000000007b1d */ /* 0x000fe20000010000 */
[----:B------:R-:W-:-:S06]  /*9650*/  @UP0 UIMAD.WIDE UR4, UR41, 0x4, UR4 ;  /* 0x00000004290408a5 */ /* 0x000fcc000f8e0204 */
[----:B------:R-:W-:Y:S02]  /*9660*/  IMAD.U32 R6, RZ, RZ, UR4 ;  /* 0x00000004ff067e24 */ /* 0x000fe4000f8e00ff */
        /* <DEDUP_REMOVED lines=9> */
[----:B--2---:R-:W-:Y:S02]  /*9700*/  IMAD.SHL.U32 R2, R19, 0x40, RZ ;  /* 0x0000004013027824 */ /* 0x004fe400078e00ff */
[----:B------:R-:W-:Y:S02]  /*9710*/  IMAD.SHL.U32 R20, R0, 0x8, RZ ;  /* 0x0000000800147824 */ /* 0x000fe400078e00ff */
[----:B------:R-:W-:Y:S01]  /*9720*/  IMAD.SHL.U32 R7, R7, 0x8, RZ ;  /* 0x0000000807077824 */ /* 0x000fe200078e00ff */
[----:B------:R-:W-:Y:S02]  /*9730*/  LOP3.LUT R11, R2, 0x1c0, RZ, 0xc0, !PT ;  /* 0x000001c0020b7812 */ /* 0x000fe400078ec0ff */
[----:B---3--:R-:W-:Y:S02]  /*9740*/  CS2R R2, SRZ ;  /* 0x0000000000027805 */ /* 0x008fe4000001ff00 */
[----:B------:R-:W-:-:S02]  /*9750*/  LOP3.LUT R0, R11, 0x38, R20, 0xf8, !PT ;  /* 0x000000380b007812 */ /* 0x000fc400078ef814 */
        /* <DEDUP_REMOVED lines=14> */
.L_x_6718:
        /* <DEDUP_REMOVED lines=17> */
[----:B------:R-:W-:Y:S01]  /*9950*/  IMAD.U32 R30, RZ, RZ, UR5 ;  /* 0x00000005ff1e7e24 */ /* 0x000fe2000f8e00ff */
[CC--:B------:R-:W-:Y:S01]  /*9960*/  ISETP.GE.AND P3, PT, R19.reuse, R22.reuse, PT ;  /* 0x000000161300720c */ /* 0x0c0fe20003f66270 */
[----:B------:R-:W-:Y:S01]  /*9970*/  VIADD R18, R19, 0x40 ;  /* 0x0000004013127836 */ /* 0x000fe20000000000 */
[-C--:B------:R-:W-:Y:S01]  /*9980*/  ISETP.GE.AND P2, PT, R2, R22.reuse, PT ;  /* 0x000000160200720c */ /* 0x080fe20003f46270 */
[----:B------:R-:W-:Y:S01]  /*9990*/  IMAD.WIDE.U32 R2, R3, UR40, R20 ;  /* 0x0000002803027c25 */ /* 0x000fe2000f8e0014 */
[----:B------:R-:W-:Y:S01]  /*99a0*/  SEL R30, R30, RZ, !P4 ;  /* 0x000000ff1e1e7207 */ /* 0x000fe20006000000 */
[----:B------:R-:W-:Y:S01]  /*99b0*/  BSSY B0, `(.L_x_6719) ;  /* 0x000001c000007945 */ /* 0x000fe20003800000 */
[----:B------:R-:W-:Y:S01]  /*99c0*/  ISETP.GE.AND P1, PT, R18, R22, PT ;  /* 0x000000161200720c */ /* 0x000fe20003f26270 */
[----:B------:R-:W-:Y:S01]  /*99d0*/  VIADD R3, R3, UR4 ;  /* 0x0000000403037c36 */ /* 0x000fe20008000000 */
[-C--:B-1----:R-:W-:Y:S01]  /*99e0*/  ISETP.GE.OR P6, PT, R20, R31.reuse, P3 ;  /* 0x0000001f1400720c */ /* 0x082fe20001fc6670 */
[----:B------:R-:W-:Y:S01]  /*99f0*/  ULDC.64 UR4, c[0x0][0x858] ;  /* 0x0002160000047ab9 */ /* 0x000fe20000000a00 */
[----:B------:R-:W-:Y:S01]  /*9a00*/  SEL R35, RZ, UR41, P4 ;  /* 0x00000029ff237c07 */ /* 0x000fe2000a000000 */
[----:B------:R-:W-:Y:S01]  /*9a10*/  IMAD R18, R30, UR4, RZ ;  /* 0x000000041e127c24 */ /* 0x000fe2000f8e02ff */
[CC--:B------:R-:W-:Y:S01]  /*9a20*/  ISETP.GE.OR P5, PT, R20.reuse, R31.reuse, P2 ;  /* 0x0000001f1400720c */ /* 0x0c0fe200017a6670 */
[----:B------:R-:W-:Y:S01]  /*9a30*/  VIADD R19, R19, 0x60 ;  /* 0x0000006013137836 */ /* 0x000fe20000000000 */
[----:B------:R-:W-:Y:S01]  /*9a40*/  ISETP.GE.OR P4, PT, R20, R31, P1 ;  /* 0x0000001f1400720c */ /* 0x000fe20000f86670 */
[----:B------:R-:W-:-:S02]  /*9a50*/  IMAD.U32 R27, RZ, RZ, UR37 ;  /* 0x00000025ff1b7e24 */ /* 0x000fc4000f8e00ff */
[----:B------:R-:W-:Y:S01]  /*9a60*/  IMAD R23, R35, UR5, R18 ;  /* 0x0000000523177c24 */ /* 0x000fe2000f8e0212 */
[----:B------:R-:W-:Y:S01]  /*9a70*/  ISETP.GE.AND P0, PT, R19, R22, PT ;  /* 0x000000161300720c */ /* 0x000fe20003f06270 */
[----:B------:R-:W-:-:S04]  /*9a80*/  IMAD.WIDE.U32 R28, R35, UR4, R2 ;  /* 0x00000004231c7c25 */ /* 0x000fc8000f8e0002 */
[----:B------:R-:W-:-:S04]  /*9a90*/  IMAD.WIDE R26, R27, 0x80, R16 ;  /* 0x000000801b1a7825 */ /* 0x000fc800078e0210 */
[----:B------:R-:W-:Y:S01]  /*9aa0*/  IMAD.IADD R23, R29, 0x1, R23 ;  /* 0x000000011d177824 */ /* 0x000fe200078e0217 */
[----:B--234-:R-:W-:Y:S06]  /*9ab0*/  @P6 BRA `(.L_x_6720) ;  /* 0x00000000002c6947 */ /* 0x01cfec0003800000 */
        /* <DEDUP_REMOVED lines=11> */
.L_x_6720:
[----:B------:R-:W-:Y:S05]  /*9b70*/  BSYNC B0 ;  /* 0x0000000000007941 */ /* 0x000fea0003800000 */
.L_x_6719:
        /* <DEDUP_REMOVED lines=17> */
.L_x_6722:
[----:B------:R-:W-:Y:S05]  /*9c90*/  BSYNC B0 ;  /* 0x0000000000007941 */ /* 0x000fea0003800000 */
.L_x_6721:
[----:B--23--:R2:W3:Y:S01]  /*9ca0*/  LDS.128 R16, [R0+0x6000] ;  /* 0x0060000000107984 */ /* 0x00c4e20000000c00 */
[----:B------:R-:W-:Y:S04]  /*9cb0*/  BSSY B0, `(.L_x_6723) ;  /* 0x000000f000007945 */ /* 0x000fe80003800000 */
[----:B------:R-:W-:Y:S05]  /*9cc0*/  @P4 BRA `(.L_x_6724) ;  /* 0x0000000000344947 */ /* 0x000fea0003800000 */
        /* <DEDUP_REMOVED lines=13> */
.L_x_6724:
[----:B------:R-:W-:Y:S05]  /*9da0*/  BSYNC B0 ;  /* 0x0000000000007941 */ /* 0x000fea0003800000 */
.L_x_6723:
[----:B---34-:R3:W4:Y:S01]  /*9db0*/  LDS.128 R16, [R0+0x7000] ;  /* 0x0070000000107984 */ /* 0x0187220000000c00 */
        /* <DEDUP_REMOVED lines=15> */
.L_x_6726:
[----:B------:R-:W-:Y:S05]  /*9eb0*/  BSYNC B0 ;  /* 0x0000000000007941 */ /* 0x000fea0003800000 */
.L_x_6725:
        /* <DEDUP_REMOVED lines=28> */
.L_x_6728:
[----:B------:R-:W-:Y:S05]  /*a080*/  BSYNC B0 ;  /* 0x0000000000007941 */ /* 0x000fea0003800000 */
.L_x_6727:
[----:B------:R-:W-:Y:S04]  /*a090*/  BSSY B0, `(.L_x_6729) ;  /* 0x000000f000007945 */ /* 0x000fe80003800000 */
[----:B------:R-:W-:Y:S05]  /*a0a0*/  @P2 BRA `(.L_x_6730) ;  /* 0x0000000000342947 */ /* 0x000fea0003800000 */
[----:B-1--4-:R-:W-:Y:S01]  /*a0b0*/  IADD3 R17, P2, R26, 0x20, RZ ;  /* 0x000000201a117810 */ /* 0x012fe20007f5e0ff */
[----:B------:R-:W-:Y:S01]  /*a0c0*/  ULDC.64 UR4, c[0x0][0x818] ;  /* 0x0002060000047ab9 */ /* 0x000fe20000000a00 */
[----:B------:R-:W-:Y:S02]  /*a0d0*/  IMAD.MOV.U32 R2, RZ, RZ, R24 ;  /* 0x000000ffff027224 */ /* 0x000fe400078e0018 */
        /* <DEDUP_REMOVED lines=10> */
.L_x_6730:
[----:B------:R-:W-:Y:S05]  /*a180*/  BSYNC B0 ;  /* 0x0000000000007941 */ /* 0x000fea0003800000 */
.L_x_6729:
[----:B------:R-:W-:Y:S04]  /*a190*/  BSSY B0, `(.L_x_6731) ;  /* 0x000000f000007945 */ /* 0x000fe80003800000 */
[----:B------:R-:W-:Y:S05]  /*a1a0*/  @P1 BRA `(.L_x_6732) ;  /* 0x0000000000341947 */ /* 0x000fea0003800000 */
[----:B-1----:R-:W-:Y:S01]  /*a1b0*/  IADD3 R13, P1, R26, 0x40, RZ ;  /* 0x000000401a0d7810 */ /* 0x002fe20007f3e0ff */
        /* <DEDUP_REMOVED lines=12> */
.L_x_6732:
[----:B------:R-:W-:Y:S05]  /*a280*/  BSYNC B0 ;  /* 0x0000000000007941 */ /* 0x000fea0003800000 */
.L_x_6731:
        /* <DEDUP_REMOVED lines=15> */
.L_x_6717:
        /* <DEDUP_REMOVED lines=20> */
[----:B----4-:R-:W-:Y:S01]  /*a4c0*/  VIADD R8, R2, 0xffffff80 ;  /* 0xffffff8002087836 */ /* 0x010fe20000000000 */
[----:B------:R-:W-:-:S04]  /*a4d0*/  CS2R R2, SRZ ;  /* 0x0000000000027805 */ /* 0x000fc8000001ff00 */
        /* <DEDUP_REMOVED lines=14> */
[----:B--2---:R-:W-:-:S07]  /*a5c0*/  IMAD.IADD R0, R0, 0x1, -R7 ;  /* 0x0000000100007824 */ /* 0x004fce00078e0a07 */
.L_x_6733:
        /* <DEDUP_REMOVED lines=18> */
[----:B------:R-:W-:-:S02]  /*a6f0*/  VIADD R7, R13, 0x40 ;  /* 0x000000400d077836 */ /* 0x000fc40000000000 */
[----:B------:R-:W-:Y:S02]  /*a700*/  VIADD R13, R13, 0x60 ;  /* 0x000000600d0d7836 */ /* 0x000fe40000000000 */
[----:B------:R-:W-:Y:S01]  /*a710*/  VIADD R5, R5, UR4 ;  /* 0x0000000405057c36 */ /* 0x000fe20008000000 */
[----:B------:R-:W-:Y:S01]  /*a720*/  ULDC.64 UR4, c[0x0][0x828] ;  /* 0x00020a0000047ab9 */ /* 0x000fe20000000a00 */
[-C--:B-1----:R-:W-:Y:S02]  /*a730*/  ISETP.GE.OR P6, PT, R10, R17.reuse, P3 ;  /* 0x000000110a00720c */ /* 0x082fe40001fc6670 */
[-C--:B------:R-:W-:Y:S01]  /*a740*/  ISETP.GE.AND P1, PT, R7, R0.reuse, PT ;  /* 0x000000000700720c */ /* 0x080fe20003f26270 */
[----:B------:R-:W-:Y:S01]  /*a750*/  IMAD.U32 R7, RZ, RZ, UR37 ;  /* 0x00000025ff077e24 */ /* 0x000fe2000f8e00ff */
[----:B------:R-:W-:Y:S01]  /*a760*/  ISETP.GE.AND P0, PT, R13, R0, PT ;  /* 0x000000000d00720c */ /* 0x000fe20003f06270 */
[----:B------:R-:W-:Y:S01]  /*a770*/  IMAD R0, R12, UR4, RZ ;  /* 0x000000040c007c24 */ /* 0x000fe2000f8e02ff */
[CC--:B------:R-:W-:Y:S01]  /*a780*/  ISETP.GE.OR P5, PT, R10.reuse, R17.reuse, P2 ;  /* 0x000000110a00720c */ /* 0x0c0fe200017a6670 */
[----:B------:R-:W-:Y:S01]  /*a790*/  IMAD.WIDE.U32 R8, R15, UR4, R4 ;  /* 0x000000040f087c25 */ /* 0x000fe2000f8e0004 */
[----:B------:R-:W-:-:S03]  /*a7a0*/  ISETP.GE.OR P4, PT, R10, R17, P1 ;  /* 0x000000110a00720c */ /* 0x000fc60000f86670 */
        /* <DEDUP_REMOVED lines=14> */
.L_x_6735:
[----:B------:R-:W-:Y:S05]  /*a890*/  BSYNC B0 ;  /* 0x0000000000007941 */ /* 0x000fea0003800000 */
.L_x_6734:
        /* <DEDUP_REMOVED lines=16> */
.L_x_6737:
[----:B------:R-:W-:Y:S05]  /*a9a0*/  BSYNC B0 ;  /* 0x0000000000007941 */ /* 0x000fea0003800000 */
.L_x_6736:
        /* <DEDUP_REMOVED lines=15> */
.L_x_6739:
[----:B------:R-:W-:Y:S05]  /*aaa0*/  BSYNC B0 ;  /* 0x0000000000007941 */ /* 0x000fea0003800000 */
.L_x_6738:
        /* <DEDUP_REMOVED lines=15> */
.L_x_6741:
[----:B------:R-:W-:Y:S05]  /*aba0*/  BSYNC B0 ;  /* 0x0000000000007941 */ /* 0x000fea0003800000 */
.L_x_6740:
        /* <DEDUP_REMOVED lines=27> */
.L_x_6743:
[----:B------:R-:W-:Y:S05]  /*ad60*/  BSYNC B0 ;  /* 0x0000000000007941 */ /* 0x000fea0003800000 */
.L_x_6742:
        /* <DEDUP_REMOVED lines=15> */
.L_x_6745:
[----:B------:R-:W-:Y:S05]  /*ae60*/  BSYNC B0 ;  /* 0x0000000000007941 */ /* 0x000fea0003800000 */
.L_x_6744:
        /* <DEDUP_REMOVED lines=15> */
.L_x_6747:
[----:B------:R-:W-:Y:S05]  /*af60*/  BSYNC B0 ;  /* 0x0000000000007941 */ /* 0x000fea0003800000 */
.L_x_6746:
        /* <DEDUP_REMOVED lines=15> */
.L_x_6673:
        /* <DEDUP_REMOVED lines=29> */
.L_x_6749:
[----:B------:R-:W-:Y:S01]  /*b230*/  ULDC UR9, c[0x0][0x8c4] ;  /* 0x0002310000097ab9 */ /* 0x000fe20000000800 */
[----:B------:R-:W-:Y:S01]  /*b240*/  UMOV UR7, UR8 ;  /* 0x0000000800077c82 */ /* 0x000fe20008000000 */
[----:B------:R-:W-:-:S11]  /*b250*/  UISETP.NE.AND UP0, UPT, UR9, 0x1, UPT ;  /* 0x000000010900788c */ /* 0x000fd6000bf05270 */
[----:B------:R-:W-:Y:S02]  /*b260*/  @UP0 ULDC.64 UR10, c[0x0][0x8c8] ;  /* 0x00023200000a0ab9 */ /* 0x000fe40000000a00 */
[----:B------:R-:W-:-:S04]  /*b270*/  UIMAD.WIDE.U32 UR4, UR8, UR10, URZ ;  /* 0x0000000a080472a5 */ /* 0x000fc8000f8e003f */
[----:B------:R-:W-:-:S04]  /*b280*/  @UP0 USHF.R.U32.HI UR7, URZ, UR11, UR5 ;  /* 0x0000000b3f070299 */ /* 0x000fc80008011605 */
[----:B------:R-:W-:-:S12]  /*b290*/  UIMAD UR4, UR7, UR9, URZ ;  /* 0x00000009070472a4 */ /* 0x000fd8000f8e023f */
.L_x_6750:
        /* <DEDUP_REMOVED lines=23> */
.L_x_6751:
        /* <DEDUP_REMOVED lines=11> */
[----:B------:R-:W-:Y:S01]  /*b4c0*/  R2UR UR4, R0 ;  /* 0x00000000000472ca */ /* 0x000fe200000e0000 */
[----:B------:R-:W-:-:S14]  /*b4d0*/  BRA `(.L_x_6752) ;  /* 0x0000000000047947 */ /* 0x000fdc0003800000 */
.L_x_6753:
[----:B------:R-:W-:-:S05]  /*b4e0*/  ULDC UR4, c[0x0][0x8ec] ;  /* 0x00023b0000047ab9 */ /* 0x000fca0000000800 */
.L_x_6752:
        /* <DEDUP_REMOVED lines=46> */
.L_x_6754:
        /* <DEDUP_REMOVED lines=13> */
.L_x_6755:
        /* <DEDUP_REMOVED lines=12> */
.L_x_6756:
[----:B------:R-:W-:Y:S01]  /*b960*/  ULEA UR7, UR7, UR10, 0x7 ;  /* 0x0000000a07077291 */ /* 0x000fe2000f8e383f */
[----:B------:R-:W-:Y:S01]  /*b970*/  ULDC UR9, c[0x0][0x74c] ;  /* 0x0001d30000097ab9 */ /* 0x000fe20000000800 */
[----:B------:R-:W-:Y:S02]  /*b980*/  UIADD3 UR10, UR10, 0x7f, URZ ;  /* 0x0000007f0a0a7890 */ /* 0x000fe4000fffe03f */
[----:B------:R-:W-:-:S04]  /*b990*/  UIADD3 UR7, UR7, -UR9, -UR8 ;  /* 0x8000000907077290 */ /* 0x000fc8000fffe808 */
        /* <DEDUP_REMOVED lines=11> */
[----:B------:R-:W-:Y:S01]  /*ba50*/  ULDC.64 UR14, c[0x0][0x2d8] ;  /* 0x0000b600000e7ab9 */ /* 0x000fe20000000a00 */
[----:B------:R-:W-:Y:S01]  /*ba60*/  ULDC.64 UR28, c[0x0][0x2e0] ;  /* 0x0000b800001c7ab9 */ /* 0x000fe20000000a00 */
[----:B------:R-:W-:Y:S02]  /*ba70*/  UIMAD UR10, UR11, UR14, URZ ;  /* 0x0000000e0b0a72a4 */ /* 0x000fe4000f8e023f */
[----:B------:R-:W-:Y:S02]  /*ba80*/  UIMAD.WIDE.U32 UR8, UR6, UR14, URZ ;  /* 0x0000000e060872a5 */ /* 0x000fe4000f8e003f */
[----:B------:R-:W-:Y:S02]  /*ba90*/  UIMAD UR15, UR6, UR15, UR10 ;  /* 0x0000000f060f72a4 */ /* 0x000fe4000f8e020a */
[----:B------:R-:W-:Y:S02]  /*baa0*/  UIADD3 UR6, UR7, -UR12, URZ ;  /* 0x8000000c07067290 */ /* 0x000fe4000fffe03f */
[----:B------:R-:W-:-:S02]  /*bab0*/  USHF.R.S32.HI UR11, URZ, 0x1f, UR13 ;  /* 0x0000001f3f0b7899 */ /* 0x000fc4000801140d */
[----:B------:R-:W-:Y:S02]  /*bac0*/  ULOP3.LUT UR6, UR6, 0x1, URZ, 0xc0, !UPT ;  /* 0x0000000106067892 */ /* 0x000fe4000f8ec03f */
[----:B------:R-:W-:Y:S02]  /*bad0*/  USEL UR13, UR13, URZ, !UP0 ;  /* 0x0000003f0d0d7287 */ /* 0x000fe4000c000000 */
[----:B------:R-:W-:Y:S02]  /*bae0*/  USEL UR14, UR11, URZ, !UP0 ;  /* 0x0000003f0b0e7287 */ /* 0x000fe4000c000000 */
[----:B------:R-:W-:Y:S02]  /*baf0*/  UISETP.NE.U32.AND UP0, UPT, UR6, 0x1, UPT ;  /* 0x000000010600788c */ /* 0x000fe4000bf05070 */
[----:B------:R-:W-:Y:S02]  /*bb00*/  UIADD3 UR10, UP1, UR4, UR8, URZ ;  /* 0x00000008040a7290 */ /* 0x000fe4000ff3e03f */
[----:B------:R-:W-:-:S02]  /*bb10*/  UIADD3 UR15, UR9, UR15, URZ ;  /* 0x0000000f090f7290 */ /* 0x000fc4000fffe03f */
[----:B------:R-:W-:Y:S01]  /*bb20*/  PLOP3.LUT P1, PT, PT, PT, UP0, 0x80, 0x0 ;  /* 0x000000000000781c */ /* 0x000fe20003f2f008 */
[----:B------:R-:W-:Y:S02]  /*bb30*/  UIMAD UR14, UR14, UR28, URZ ;  /* 0x0000001c0e0e72a4 */ /* 0x000fe4000f8e023f */
[----:B------:R-:W-:Y:S02]  /*bb40*/  UIADD3.X UR11, UR5, UR15, URZ, UP1, !UPT ;  /* 0x0000000f050b7290 */ /* 0x000fe40008ffe43f */
[----:B------:R-:W-:Y:S02]  /*bb50*/  UIMAD UR14, UR13, UR29, UR14 ;  /* 0x0000001d0d0e72a4 */ /* 0x000fe4000f8e020e */
[----:B------:R-:W-:Y:S01]  /*bb60*/  UIMAD.WIDE.U32 UR10, UR13, UR28, UR10 ;  /* 0x0000001c0d0a72a5 */ /* 0x000fe2000f8e000a */
[----:B------:R-:W-:-:S03]  /*bb70*/  ELECT P0, URZ, PT ;  /* 0x00000000003f782f */ /* 0x000fc60003800000 */
[----:B------:R-:W-:Y:S02]  /*bb80*/  UIADD3 UR27, UR11, UR14, URZ ;  /* 0x0000000e0b1b7290 */ /* 0x000fe4000fffe03f */
[----:B------:R-:W-:Y:S10]  /*bb90*/  @P1 BRA `(.L_x_6757) ;  /* 0x0000000000bc1947 */ /* 0x000ff40003800000 */
        /* <DEDUP_REMOVED lines=18> */
.L_x_6759:
[----:B------:R-:W-:Y:S05]  /*bcc0*/  BSYNC B0 ;  /* 0x0000000000007941 */ /* 0x000fea0003800000 */
.L_x_6758:
        /* <DEDUP_REMOVED lines=19> */
.L_x_6761:
[----:B------:R-:W-:Y:S05]  /*be00*/  BSYNC B0 ;  /* 0x0000000000007941 */ /* 0x000fea0003800000 */
.L_x_6760:
[----:B------:R-:W-:Y:S06]  /*be10*/  BAR.ARV 0xa, 0xa0 ;  /* 0x0282800000007b1d */ /* 0x000fec0000002000 */
[----:B------:R-:W-:Y:S04]  /*be20*/  BSSY B0, `(.L_x_6762) ;  /* 0x0000003000007945 */ /* 0x000fe80003800000 */
[----:B------:R-:W-:Y:S05]  /*be30*/  @!P0 BRA `(.L_x_6763) ;  /* 0x0000000000048947 */ /* 0x000fea0003800000 */
[----:B------:R-:W-:-:S04]  /*be40*/  DEPBAR.LE SB0, 0x0 ;  /* 0x000080000000791a */ /* 0x000fc80000000000 */
.L_x_6763:
[----:B------:R-:W-:Y:S05]  /*be50*/  BSYNC B0 ;  /* 0x0000000000007941 */ /* 0x000fea0003800000 */
.L_x_6762:
[----:B------:R-:W-:Y:S06]  /*be60*/  BAR.ARV 0xb, 0xa0 ;  /* 0x02c2800000007b1d */ /* 0x000fec0000002000 */
[----:B------:R-:W-:Y:S01]  /*be70*/  UIADD3 UR18, UR12, 0x1, URZ ;  /* 0x000000010c127890 */ /* 0x000fe2000fffe03f */
[----:B------:R-:W-:Y:S11]  /*be80*/  BRA `(.L_x_6764) ;  /* 0x0000000000047947 */ /* 0x000ff60003800000 */
.L_x_6757:
[----:B------:R-:W-:-:S05]  /*be90*/  UMOV UR18, UR12 ;  /* 0x0000000c00127c82 */ /* 0x000fca0008000000 */
.L_x_6764:
        /* <DEDUP_REMOVED lines=8> */
[----:B------:R-:W-:Y:S02]  /*bf20*/  USHF.L.U32 UR19, UR18, 0xd, URZ ;  /* 0x0000000d12137899 */ /* 0x000fe4000800063f */
        /* <DEDUP_REMOVED lines=13> */
.L_x_6777:
        /* <DEDUP_REMOVED lines=20> */
.L_x_6766:
[----:B------:R-:W-:Y:S05]  /*c140*/  BSYNC B0 ;  /* 0x0000000000007941 */ /* 0x000fea0003800000 */
.L_x_6765:
        /* <DEDUP_REMOVED lines=13> */
.L_x_6768:
[----:B------:R-:W-:Y:S05]  /*c220*/  BSYNC B0 ;  /* 0x0000000000007941 */ /* 0x000fea0003800000 */
.L_x_6767:
[----:B------:R-:W-:Y:S06]  /*c230*/  BAR.ARV 0xa, 0xa0 ;  /* 0x0282800000007b1d */ /* 0x000fec0000002000 */
[----:B------:R-:W-:Y:S04]  /*c240*/  BSSY B0, `(.L_x_6769) ;  /* 0x0000003000007945 */ /* 0x000fe80003800000 */
[----:B------:R-:W-:Y:S05]  /*c250*/  @!P0 BRA `(.L_x_6770) ;  /* 0x0000000000048947 */ /* 0x000fea0003800000 */
[----:B------:R-:W-:-:S04]  /*c260*/  DEPBAR.LE SB0, 0x0 ;  /* 0x000080000000791a */ /* 0x000fc80000000000 */
.L_x_6770:
[----:B------:R-:W-:Y:S05]  /*c270*/  BSYNC B0 ;  /* 0x0000000000007941 */ /* 0x000fea0003800000 */
.L_x_6769:
        /* <DEDUP_REMOVED lines=13> */
.L_x_6772:
[----:B------:R-:W-:Y:S05]  /*c350*/  BSYNC B0 ;  /* 0x0000000000007941 */ /* 0x000fea0003800000 */
.L_x_6771:
        /* <DEDUP_REMOVED lines=13> */
.L_x_6774:
[----:B------:R-:W-:Y:S05]  /*c430*/  BSYNC B0 ;  /* 0x0000000000007941 */ /* 0x000fea0003800000 */
.L_x_6773:
[----:B------:R-:W-:Y:S01]  /*c440*/  UIADD3 UR18, UR18, 0x2, URZ ;  /* 0x0000000212127890 */ /* 0x000fe2000fffe03f */
[----:B------:R-:W-:Y:S06]  /*c450*/  BAR.ARV 0xa, 0xa0 ;  /* 0x0282800000007b1d */ /* 0x000fec0000002000 */
[----:B------:R-:W-:Y:S01]  /*c460*/  UISETP.GE.AND UP0, UPT, UR18, UR7, UPT ;  /* 0x000000071200728c */ /* 0x000fe2000bf06270 */
[----:B------:R-:W-:Y:S04]  /*c470*/  BSSY B0, `(.L_x_6775) ;  /* 0x0000003000007945 */ /* 0x000fe80003800000 */
[----:B------:R-:W-:Y:S06]  /*c480*/  @!P0 BRA `(.L_x_6776) ;  /* 0x0000000000048947 */ /* 0x000fec0003800000 */
[----:B------:R-:W-:-:S04]  /*c490*/  DEPBAR.LE SB0, 0x0 ;  /* 0x000080000000791a */ /* 0x000fc80000000000 */
.L_x_6776:
[----:B------:R-:W-:Y:S05]  /*c4a0*/  BSYNC B0 ;  /* 0x0000000000007941 */ /* 0x000fea0003800000 */
.L_x_6775:
[----:B------:R-:W-:Y:S06]  /*c4b0*/  BAR.ARV 0xb, 0xa0 ;  /* 0x02c2800000007b1d */ /* 0x000fec0000002000 */
[----:B------:R-:W-:Y:S01]  /*c4c0*/  PLOP3.LUT P1, PT, PT, PT, UP0, 0x80, 0x0 ;  /* 0x000000000000781c */ /* 0x000fe20003f2f008 */
[----:B------:R-:W-:Y:S02]  /*c4d0*/  UIADD3 UR26, UR26, 0x4000, URZ ;  /* 0x000040001a1a7890 */ /* 0x000fe4000fffe03f */
[----:B------:R-:W-:-:S10]  /*c4e0*/  UIADD3 UR6, UR6, 0x4000, URZ ;  /* 0x0000400006067890 */ /* 0x000fd4000fffe03f */
[----:B------:R-:W-:Y:S05]  /*c4f0*/  @!P1 BRA `(.L_x_6777) ;  /* 0xfffffff800c09947 */ /* 0x000fea000383ffff */
[----:B------:R-:W-:Y:S05]  /*c500*/  BRA `(.L_x_6680) ;  /* 0x0000002400787947 */ /* 0x000fea0003800000 */
.L_x_6748:
        /* <DEDUP_REMOVED lines=22> */
.L_x_6778:
[----:B------:R-:W-:Y:S01]  /*c670*/  ULDC UR9, c[0x0][0x8c4] ;  /* 0x0002310000097ab9 */ /* 0x000fe20000000800 */
[----:B------:R-:W-:Y:S01]  /*c680*/  UMOV UR7, UR8 ;  /* 0x0000000800077c82 */ /* 0x000fe20008000000 */
[----:B------:R-:W-:-:S11]  /*c690*/  UISETP.NE.AND UP0, UPT, UR9, 0x1, UPT ;  /* 0x000000010900788c */ /* 0x000fd6000bf05270 */
[----:B------:R-:W-:Y:S02]  /*c6a0*/  @UP0 ULDC.64 UR10, c[0x0][0x8c8] ;  /* 0x00023200000a0ab9 */ /* 0x000fe40000000a00 */
[----:B------:R-:W-:-:S04]  /*c6b0*/  UIMAD.WIDE.U32 UR4, UR8, UR10, URZ ;  /* 0x0000000a080472a5 */ /* 0x000fc8000f8e003f */
[----:B------:R-:W-:-:S04]  /*c6c0*/  @UP0 USHF.R.U32.HI UR7, URZ, UR11, UR5 ;  /* 0x0000000b3f070299 */ /* 0x000fc80008011605 */
[----:B------:R-:W-:-:S12]  /*c6d0*/  UIMAD UR4, UR7, UR9, URZ ;  /* 0x00000009070472a4 */ /* 0x000fd8000f8e023f */
.L_x_6779:
        /* <DEDUP_REMOVED lines=23> */
.L_x_6780:
        /* <DEDUP_REMOVED lines=14> */
.L_x_6782:
[----:B------:R-:W-:-:S05]  /*c930*/  ULDC UR4, c[0x0][0x8ec] ;  /* 0x00023b0000047ab9 */ /* 0x000fca0000000800 */
.L_x_6781:
        /* <DEDUP_REMOVED lines=17> */
[----:B------:R-:W-:Y:S01]  /*ca50*/  IMAD.U32 R2, RZ, RZ, UR8 ;  /* 0x00000008ff027e24 */ /* 0x000fe2000f8e00ff */
[----:B------:R-:W-:Y:S01]  /*ca60*/  UISETP.NE.U32.AND UP0, UPT, UR4, URZ, UPT ;  /* 0x0000003f0400728c */ /* 0x000fe2000bf05070 */
[----:B------:R-:W-:Y:S01]  /*ca70*/  PLOP3.LUT P1, PT, PT, PT, UP1, 0x80, 0x0 ;  /* 0x000000000000781c */ /* 0x000fe20003f2f018 */
[----:B------:R-:W-:Y:S01]  /*ca80*/  IMAD.U32 R3, RZ, RZ, UR9 ;  /* 0x00000009ff037e24 */ /* 0x000fe2000f8e00ff */
[----:B------:R-:W-:Y:S01]  /*ca90*/  ULDC.64 UR14, c[0x0][0x778] ;  /* 0x0001de00000e7ab9 */ /* 0x000fe20000000a00 */
[----:B------:R-:W-:Y:S01]  /*caa0*/  UISETP.NE.AND.EX UP0, UPT, UR5, URZ, UPT, UP0 ;  /* 0x0000003f0500728c */ /* 0x000fe2000bf05300 */
[----:B------:R-:W-:-:S02]  /*cab0*/  ULDC.64 UR18, c[0x0][0x788] ;  /* 0x0001e20000127ab9 */ /* 0x000fc40000000a00 */
[----:B------:R-:W-:-:S07]  /*cac0*/  ULDC.64 UR4, c[0x0][0x780] ;  /* 0x0001e00000047ab9 */ /* 0x000fce0000000a00 */
[----:B------:R-:W2:Y:S01]  /*cad0*/  @P1 LDG.E R6, desc[UR38][R2.64] ;  /* 0x0000002602061981 */ /* 0x000ea2000c1e1900 */
[----:B------:R-:W-:Y:S01]  /*cae0*/  UISETP.NE.U32.AND UP2, UPT, UR4, URZ, UPT ;  /* 0x0000003f0400728c */ /* 0x000fe2000bf45070 */
[----:B------:R-:W-:Y:S01]  /*caf0*/  PLOP3.LUT P2, PT, PT, PT, UP0, 0x80, 0x0 ;  /* 0x000000000000781c */ /* 0x000fe20003f4f008 */
[----:B------:R-:W-:Y:S01]  /*cb00*/  UIMAD.WIDE UR14, UR13, 0x4, UR14 ;  /* 0x000000040d0e78a5 */ /* 0x000fe2000f8e020e */
[----:B------:R3:W4:Y:S01]  /*cb10*/  @P1 LDG.E R4, desc[UR38][R2.64] ;  /* 0x0000002602041981 */ /* 0x000722000c1e1900 */
[----:B------:R-:W-:-:S06]  /*cb20*/  UISETP.NE.AND.EX UP2, UPT, UR5, URZ, UPT, UP2 ;  /* 0x0000003f0500728c */ /* 0x000fcc000bf45320 */
[----:B------:R-:W-:Y:S01]  /*cb30*/  PLOP3.LUT P3, PT, PT, PT, UP2, 0x80, 0x0 ;  /* 0x000000000000781c */ /* 0x000fe20003f6f028 */
[----:B---3--:R-:W-:-:S04]  /*cb40*/  IMAD.U32 R2, RZ, RZ, UR14 ;  /* 0x0000000eff027e24 */ /* 0x008fc8000f8e00ff */
[----:B------:R-:W-:Y:S01]  /*cb50*/  @UP2 ULDC.64 UR4, c[0x0][0x780] ;  /* 0x0001e00000042ab9 */ /* 0x000fe20000000a00 */
[----:B------:R-:W-:Y:S01]  /*cb60*/  IMAD.U32 R3, RZ, RZ, UR15 ;  /* 0x0000000fff037e24 */ /* 0x000fe2000f8e00ff */
[----:B------:R-:W-:-:S04]  /*cb70*/  @UP2 UIMAD.WIDE UR4, UR13, 0x4, UR4 ;  /* 0x000000040d0428a5 */ /* 0x000fc8000f8e0204 */
[----:B------:R3:W4:Y:S02]  /*cb80*/  @P2 LDG.E R5, desc[UR38][R2.64] ;  /* 0x0000002602052981 */ /* 0x000724000c1e1900 */
        /* <DEDUP_REMOVED lines=13> */
[----:B------:R-:W-:-:S03]  /*cc60*/  @P2 R2UR UR11, R5 ;  /* 0x00000000050b22ca */ /* 0x000fc600000e0000 */
[----:B------:R-:W-:-:S04]  /*cc70*/  @UP1 ULOP3.LUT UR10, UR5, 0xffffff80, URZ, 0xc0, !UPT ;  /* 0xffffff80050a1892 */ /* 0x000fc8000f8ec03f */
[----:B------:R-:W-:Y:S01]  /*cc80*/  @UP1 USHF.R.S32.HI UR12, URZ, 0x1f, UR10 ;  /* 0x0000001f3f0c1899 */ /* 0x000fe2000801140a */
[----:B-1----:R-:W-:Y:S11]  /*cc90*/  @P3 BRA `(.L_x_6784) ;  /* 0x0000000000183947 */ /* 0x002ff60003800000 */
[----:B------:R-:W-:Y:S05]  /*cca0*/  @!P1 BRA `(.L_x_6784) ;  /* 0x0000000000149947 */ /* 0x000fea0003800000 */
[----:B------:R-:W-:Y:S02]  /*ccb0*/  IMAD.U32 R2, RZ, RZ, UR8 ;  /* 0x00000008ff027e24 */ /* 0x000fe4000f8e00ff */
[----:B------:R-:W-:-:S05]  /*ccc0*/  IMAD.U32 R3, RZ, RZ, UR9 ;  /* 0x00000009ff037e24 */ /* 0x000fca000f8e00ff */
[----:B------:R-:W2:Y:S04]  /*ccd0*/  LDG.E R5, desc[UR38][R2.64] ;  /* 0x0000002602057981 */ /* 0x000ea8000c1e1900 */
[----:B-----5:R-:W2:Y:S02]  /*cce0*/  LDG.E R0, desc[UR38][R2.64+0x4] ;  /* 0x0000042602007981 */ /* 0x020ea4000c1e1900 */
[----:B--2---:R-:W-:-:S07]  /*ccf0*/  IMAD.IADD R0, R0, 0x1, -R5 ;  /* 0x0000000100007824 */ /* 0x004fce00078e0a05 */
.L_x_6784:
[----:B------:R-:W-:Y:S01]  /*cd00*/  UMOV UR4, URZ ;  /* 0x0000003f00047c82 */ /* 0x000fe20008000000 */
[----:B------:R-:W-:Y:S01]  /*cd10*/  UMOV UR5, URZ ;  /* 0x0000003f00057c82 */ /* 0x000fe20008000000 */
[----:B------:R-:W-:Y:S01]  /*cd20*/  IMAD.U32 R4, RZ, RZ, UR18 ;  /* 0x00000012ff047e24 */ /* 0x000fe2000f8e00ff */
        /* <DEDUP_REMOVED lines=9> */
.L_x_6785:
[----:B------:R-:W-:Y:S05]  /*cdc0*/  @!P2 BRA `(.L_x_6786) ;  /* 0x000000000014a947 */ /* 0x000fea0003800000 */
[----:B------:R-:W-:Y:S02]  /*cdd0*/  IMAD.U32 R2, RZ, RZ, UR14 ;  /* 0x0000000eff027e24 */ /* 0x000fe4000f8e00ff */
[----:B------:R-:W-:-:S05]  /*cde0*/  IMAD.U32 R3, RZ, RZ, UR15 ;  /* 0x0000000fff037e24 */ /* 0x000fca000f8e00ff */
[----:B------:R-:W2:Y:S04]  /*cdf0*/  LDG.E R5, desc[UR38][R2.64] ;  /* 0x0000002602057981 */ /* 0x000ea8000c1e1900 */
[----:B------:R-:W2:Y:S02]  /*ce00*/  LDG.E R4, desc[UR38][R2.64+0x4] ;  /* 0x0000042602047981 */ /* 0x000ea4000c1e1900 */
[----:B--2---:R-:W-:-:S07]  /*ce10*/  IMAD.IADD R4, R4, 0x1, -R5 ;  /* 0x0000000104047824 */ /* 0x004fce00078e0a05 */
.L_x_6786:
[----:B-1----:R-:W-:Y:S01]  /*ce20*/  IMAD.U32 R3, RZ, RZ, UR7 ;  /* 0x00000007ff037e24 */ /* 0x002fe2000f8e00ff */
[----:B------:R-:W-:-:S03]  /*ce30*/  ULDC UR8, c[0x0][0x74c] ;  /* 0x0001d30000087ab9 */ /* 0x000fc60000000800 */
[----:B-----5:R-:W-:Y:S02]  /*ce40*/  IMAD R3, R3, 0x80, R0 ;  /* 0x0000008003037824 */ /* 0x020fe400078e0200 */
[----:B------:R-:W-:-:S03]  /*ce50*/  VIADD R0, R0, 0x7f ;  /* 0x0000007f00007836 */ /* 0x000fc60000000000 */
[----:B------:R-:W-:-:S04]  /*ce60*/  IADD3 R3, R3, -UR8, -R4 ;  /* 0x8000000803037c10 */ /* 0x000fc8000fffe804 */
[----:B------:R-:W-:-:S04]  /*ce70*/  SHF.R.S32.HI R2, RZ, 0x1f, R3 ;  /* 0x0000001fff027819 */ /* 0x000fc80000011403 */
[----:B------:R-:W-:Y:S02]  /*ce80*/  LEA.HI R2, R2, R3, RZ, 0x7 ;  /* 0x0000000302027211 */ /* 0x000fe400078f38ff */
[----:B------:R-:W-:Y:S02]  /*ce90*/  SHF.R.S32.HI R3, RZ, 0x1f, R0 ;  /* 0x0000001fff037819 */ /* 0x000fe40000011400 */
[----:B------:R-:W-:Y:S02]  /*cea0*/  SHF.R.S32.HI R2, RZ, 0x7, R2 ;  /* 0x00000007ff027819 */ /* 0x000fe40000011402 */
[----:B------:R-:W-:Y:S02]  /*ceb0*/  LEA.HI R0, R3, R0, RZ, 0x7 ;  /* 0x0000000003007211 */ /* 0x000fe400078f38ff */
[----:B------:R-:W-:Y:S01]  /*cec0*/  VIMNMX R4, RZ, R2, !PT ;  /* 0x00000002ff047248 */ /* 0x000fe20007fe0100 */
[----:B------:R-:W-:Y:S01]  /*ced0*/  IMAD.MOV.U32 R2, RZ, RZ, RZ ;  /* 0x000000ffff027224 */ /* 0x000fe200078e00ff */
[----:B------:R-:W-:-:S04]  /*cee0*/  SHF.R.S32.HI R0, RZ, 0x7, R0 ;  /* 0x00000007ff007819 */ /* 0x000fc80000011400 */
        /* <DEDUP_REMOVED lines=49> */
.L_x_6816:
        /* <DEDUP_REMOVED lines=15> */
.L_x_6789:
        /* <DEDUP_REMOVED lines=30> */
[----:B------:R-:W-:Y:S01]  /*d4d0*/  IMAD.MOV.U32 R12, RZ, RZ, 0x8000 ;  /* 0x00008000ff0c7424 */ /* 0x000fe200078e00ff */
[----:B------:R-:W-:Y:S01]  /*d4e0*/  LEA.HI.X R2, R2, R8, R3, 0x2, P1 ;  /* 0x0000000802027211 */ /* 0x000fe200008f1403 */
[----:B------:R-:W-:Y:S01]  /*d4f0*/  UIADD3 UR9, UR8, 0x30c00, URZ ;  /* 0x00030c0008097890 */ /* 0x000fe2000fffe03f */
[----:B------:R-:W-:Y:S01]  /*d500*/  R2UR UR30, R5 ;  /* 0x00000000051e72ca */ /* 0x000fe200000e0000 */
[----:B------:R1:W-:Y:S01]  /*d510*/  STL [R1+0x4], R13 ;  /* 0x0000040d01007387 */ /* 0x0003e20000100800 */
[----:B------:R-:W-:Y:S01]  /*d520*/  R2UR UR31, R2 ;  /* 0x00000000021f72ca */ /* 0x000fe200000e0000 */
[----:B------:R-:W-:Y:S01]  /*d530*/  UIADD3 UR24, UR8, 0x4000, URZ ;  /* 0x0000400008187890 */ /* 0x000fe2000fffe03f */
        /* <DEDUP_REMOVED lines=8> */
[--C-:B------:R-:W-:Y:S02]  /*d5c0*/  IMAD.X R2, RZ, RZ, R6.reuse, P1 ;  /* 0x000000ffff027224 */ /* 0x100fe400008e0606 */
[----:B------:R-:W-:-:S03]  /*d5d0*/  IMAD.X R5, RZ, RZ, R6, P2 ;  /* 0x000000ffff057224 */ /* 0x000fc600010e0606 */
        /* <DEDUP_REMOVED lines=13> */
[-C--:B------:R-:W-:Y:S01]  /*d6b0*/  LOP3.LUT R17, RZ, R4.reuse, RZ, 0x33, !PT ;  /* 0x00000004ff117212 */ /* 0x080fe200078e33ff */
[C---:B------:R-:W-:Y:S02]  /*d6c0*/  VIADD R5, R0.reuse, 0xfffffffe ;  /* 0xfffffffe00057836 */ /* 0x040fe40000000000 */
[----:B------:R-:W-:Y:S02]  /*d6d0*/  IMAD.MOV.U32 R10, RZ, RZ, 0x1 ;  /* 0x00000001ff0a7424 */ /* 0x000fe400078e00ff */
[----:B------:R-:W-:Y:S01]  /*d6e0*/  IMAD.IADD R17, R0, 0x1, R17 ;  /* 0x0000000100117824 */ /* 0x000fe200078e0211 */
[----:B------:R-:W-:Y:S01]  /*d6f0*/  ISETP.NE.AND P1, PT, R5, R4, PT ;  /* 0x000000040500720c */ /* 0x000fe20003f25270 */
[----:B------:R-:W-:-:S03]  /*d700*/  IMAD.MOV.U32 R0, RZ, RZ, R4 ;  /* 0x000000ffff007224 */ /* 0x000fc600078e0004 */
[----:B------:R-:W-:-:S05]  /*d710*/  LOP3.LUT R5, R17, 0x1, RZ, 0xc0, !PT ;  /* 0x0000000111057812 */ /* 0x000fca00078ec0ff */
[----:B------:R2:W-:Y:S04]  /*d720*/  STL [R1+0x8], R5 ;  /* 0x0000080501007387 */ /* 0x0005e80000100800 */
[----:B------:R-:W-:Y:S05]  /*d730*/  @!P1 BRA `(.L_x_6791) ;  /* 0x0000000800609947 */ /* 0x000fea0003800000 */
[----:B------:R-:W-:Y:S02]  /*d740*/  IMAD.IADD R17, R17, 0x1, -R5 ;  /* 0x0000000111117824 */ /* 0x000fe400078e0a05 */
[----:B------:R-:W-:Y:S02]  /*d750*/  IMAD.MOV.U32 R0, RZ, RZ, R4 ;  /* 0x000000ffff007224 */ /* 0x000fe400078e0004 */
[----:B------:R-:W-:-:S07]  /*d760*/  IMAD.MOV.U32 R10, RZ, RZ, 0x1 ;  /* 0x00000001ff0a7424 */ /* 0x000fce00078e00ff */
.L_x_6800:
[----:B-123--:R-:W-:-:S04]  /*d770*/  SHF.L.U32 R18, R10, 0x1f, RZ ;  /* 0x0000001f0a127819 */ /* 0x00efc800000006ff */
[----:B------:R-:W3:Y:S02]  /*d780*/  SYNCS.PHASECHK.TRANS64.TRYWAIT P1, [R15+URZ+0x30c40], R18 ;  /* 0x030c40120f0075a7 */ /* 0x000ee4000802017f */
[----:B---3--:R-:W-:Y:S05]  /*d790*/  @!P1 BRA `(.L_x_6792) ;  /* 0x0000001400709947 */ /* 0x008fea0003800000 */
.L_x_6817:
        /* <DEDUP_REMOVED lines=8> */
.L_x_6793:
[----:B-1----:R-:W1:Y:S01]  /*d820*/  LDC.64 R12, c[0x0][0x728] ;  /* 0x0001ca00ff0c7b82 */ /* 0x002e620000000a00 */
[----:B------:R-:W-:Y:S01]  /*d830*/  IMAD.SHL.U32 R19, R0, 0x80, RZ ;  /* 0x0000008000137824 */ /* 0x000fe200078e00ff */
        /* <DEDUP_REMOVED lines=28> */
.L_x_6818:
        /* <DEDUP_REMOVED lines=8> */
.L_x_6795:
        /* <DEDUP_REMOVED lines=30> */
.L_x_6819:
        /* <DEDUP_REMOVED lines=8> */
.L_x_6797:
        /* <DEDUP_REMOVED lines=24> */
.L_x_6821:
        /* <DEDUP_REMOVED lines=8> */
.L_x_6799:
        /* <DEDUP_REMOVED lines=30> */
.L_x_6791:
[----:B------:R-:W4:Y:S02]  /*e0c0*/  LDL.LU R4, [R1+0x8] ;  /* 0x0000080001047983 */ /* 0x000f240000300800 */
[----:B----4-:R-:W-:Y:S02]  /*e0d0*/  ISETP.NE.AND P1, PT, R4, RZ, PT ;  /* 0x000000ff0400720c */ /* 0x010fe40003f25270 */
[----:B------:R4:W5:Y:S11]  /*e0e0*/  LDL R4, [R1+0x4] ;  /* 0x0000040001047983 */ /* 0x0009760000100800 */
[----:B----4-:R-:W-:Y:S05]  /*e0f0*/  @!P1 BRA `(.L_x_6790) ;  /* 0x0000000400249947 */ /* 0x010fea0003800000 */
[----:B-1----:R-:W-:-:S04]  /*e100*/  SHF.L.U32 R12, R10, 0x1f, RZ ;  /* 0x0000001f0a0c7819 */ /* 0x002fc800000006ff */
[----:B------:R-:W1:Y:S02]  /*e110*/  SYNCS.PHASECHK.TRANS64.TRYWAIT P1, [R15+URZ+0x30c40], R12 ;  /* 0x030c400c0f0075a7 */ /* 0x000e64000802017f */
[----:B-1----:R-:W-:Y:S05]  /*e120*/  @!P1 BRA `(.L_x_6801) ;  /* 0x0000000c00609947 */ /* 0x002fea0003800000 */
.L_x_6822:
        /* <DEDUP_REMOVED lines=8> */
.L_x_6802:
        /* <DEDUP_REMOVED lines=27> */
.L_x_6823:
        /* <DEDUP_REMOVED lines=8> */
.L_x_6804:
[----:B------:R4:W5:Y:S01]  /*e3e0*/  LDL.LU R4, [R1+0x4] ;  /* 0x0000040001047983 */ /* 0x0009620000300800 */
        /* <DEDUP_REMOVED lines=23> */
[----:B------:R-:W-:-:S13]  /*e560*/  R2UR UR29, R8 ;  /* 0x00000000081d72ca */ /* 0x000fda00000e0000 */
[----:B------:R4:W-:Y:S02]  /*e570*/  UBLKCP.S.G [UR26], [UR28], UR7 ;  /* 0x0000001a1c0073ba */ /* 0x0009e40008000207 */
[----:B----4-:R-:W-:-:S07]  /*e580*/  IMAD.MOV.U32 R16, RZ, RZ, 0x1 ;  /* 0x00000001ff107424 */ /* 0x010fce00078e00ff */
.L_x_6790:
[----:B------:R-:W4:Y:S01]  /*e590*/  S2R R0, SR_TID.X ;  /* 0x0000000000007919 */ /* 0x000f220000002100 */
[----:B------:R-:W-:Y:S01]  /*e5a0*/  IMAD R3, R16, 0x8, R15 ;  /* 0x0000000810037824 */ /* 0x000fe200078e020f */
[----:B----4-:R-:W-:Y:S02]  /*e5b0*/  LOP3.LUT R2, R0, 0x7f, RZ, 0xc0, !PT ;  /* 0x0000007f00027812 */ /* 0x010fe400078ec0ff */
[----:B------:R-:W-:Y:S02]  /*e5c0*/  SHF.L.U32 R0, R10, 0x1f, RZ ;  /* 0x0000001f0a007819 */ /* 0x000fe400000006ff */
[----:B------:R-:W-:Y:S02]  /*e5d0*/  ISETP.NE.AND P1, PT, R2, RZ, PT ;  /* 0x000000ff0200720c */ /* 0x000fe40003f25270 */
[----:B------:R-:W4:Y:S02]  /*e5e0*/  SYNCS.PHASECHK.TRANS64.TRYWAIT P0, [R3+URZ+0x30c40], R0 ;  /* 0x030c4000030075a7 */ /* 0x000f24000800017f */
[----:B----4-:R-:W-:Y:S09]  /*e5f0*/  @!P0 BRA `(.L_x_6805) ;  /* 0x0000000800548947 */ /* 0x010ff20003800000 */
.L_x_6824:
[----:B------:R-:W-:Y:S05]  /*e600*/  @P1 BRA `(.L_x_6806) ;  /* 0x0000000000181947 */ /* 0x000fea0003800000 */
[----:B------:R-:W1:Y:S01]  /*e610*/  S2R R2, SR_TID.X ;  /* 0x0000000000027919 */ /* 0x000e620000002100 */
[----:B----4-:R-:W-:-:S04]  /*e620*/  IMAD.MOV.U32 R0, RZ, RZ, 0x4200 ;  /* 0x00004200ff007424 */ /* 0x010fc800078e00ff */
[----:B------:R4:W-:Y:S01]  /*e630*/  SYNCS.ARRIVE.TRANS64 RZ, [R3+URZ+0x30c30], R0 ;  /* 0x030c300003ff79a7 */ /* 0x0009e2000800003f */
[----:B-1----:R-:W-:-:S13]  /*e640*/  LOP3.LUT P0, RZ, R2, 0x1f, RZ, 0xc0, !PT ;  /* 0x0000001f02ff7812 */ /* 0x002fda000780c0ff */
[----:B----4-:R-:W-:Y:S05]  /*e650*/  @!P0 BRA `(.L_x_6806) ;  /* 0x0000000000048947 */ /* 0x010fea0003800000 */
[----:B------:R-:W-:Y:S01]  /*e660*/  BPT.TRAP 0x1 ;  /* 0x000000040000795c */ /* 0x000fe20000300000 */
.L_x_6806:
[----:B-1---5:R-:W-:Y:S01]  /*e670*/  R2UR UR19, R4 ;  /* 0x00000000041372ca */ /* 0x022fe200000e0000 */
[C-C-:B----4-:R-:W-:Y:S01]  /*e680*/  IMAD R0, R16.reuse, 0x4000, R15.reuse ;  /* 0x0000400010007824 */ /* 0x150fe200078e020f */
[----:B------:R-:W-:Y:S01]  /*e690*/  R2UR UR9, R11 ;  /* 0x000000000b0972ca */ /* 0x000fe200000e0000 */
[----:B--23--:R-:W-:Y:S01]  /*e6a0*/  IMAD R15, R16, 0x200, R15 ;  /* 0x00000200100f7824 */ /* 0x00cfe200078e020f */
        /* <DEDUP_REMOVED lines=30> */
.L_x_6787:
[----:B------:R-:W-:Y:S05]  /*e890*/  BSYNC B0 ;  /* 0x0000000000007941 */ /* 0x000fea0003800000 */
.L_x_6783:
[----:B------:R-:W-:-:S03]  /*e8a0*/  UMOV UR7, 0xffffffff ;  /* 0xffffffff00077882 */ /* 0x000fc60000000000 */
[----:B------:R-:W-:Y:S05]  /*e8b0*/  BRA.DIV UR7, `(.L_x_6807) ;  /* 0x0000000607b87947 */ /* 0x000fea000b800000 */
[----:B------:R-:W-:-:S13]  /*e8c0*/  ELECT P6, URZ, PT ;  /* 0x00000000003f782f */ /* 0x000fda00038c0000 */
.L_x_6827:
[----:B------:R-:W-:Y:S05]  /*e8d0*/  @!P6 BRA `(.L_x_6680) ;  /* 0x000000000084e947 */ /* 0x000fea0003800000 */
[----:B------:R-:W-:-:S06]  /*e8e0*/  ULOP3.LUT UR7, UR36, 0x2, URZ, 0xfc, !UPT ;  /* 0x0000000224077892 */ /* 0x000fcc000f8efc3f */
[----:B------:R-:W-:-:S05]  /*e8f0*/  IMAD.U32 R0, RZ, RZ, UR7 ;  /* 0x00000007ff007e24 */ /* 0x000fca000f8e00ff */
[----:B------:R-:W-:-:S13]  /*e900*/  ISETP.NE.AND P2, PT, R0, 0x3, PT ;  /* 0x000000030000780c */ /* 0x000fda0003f45270 */
[----:B------:R-:W-:Y:S05]  /*e910*/  @!P2 BRA `(.L_x_6808) ;  /* 0x000000000004a947 */ /* 0x000fea0003800000 */
[----:B------:R-:W-:Y:S01]  /*e920*/  BPT.TRAP 0x1 ;  /* 0x000000040000795c */ /* 0x000fe20000300000 */
.L_x_6808:
        /* <DEDUP_REMOVED lines=15> */
.L_x_6828:
[----:B------:R-:W2:Y:S02]  /*ea20*/  SYNCS.PHASECHK.TRANS64.TRYWAIT P0, [R3+URZ], R0 ;  /* 0x00000000030075a7 */ /* 0x000ea4000800017f */
[----:B--2---:R-:W-:Y:S05]  /*ea30*/  @!P0 BRA `(.L_x_6810) ;  /* 0x00000004008c8947 */ /* 0x004fea0003800000 */
.L_x_6829:
[----:B------:R-:W-:Y:S05]  /*ea40*/  @!P2 BRA `(.L_x_6811) ;  /* 0x000000000004a947 */ /* 0x000fea0003800000 */
[----:B------:R-:W-:Y:S01]  /*ea50*/  BPT.TRAP 0x1 ;  /* 0x000000040000795c */ /* 0x000fe20000300000 */
.L_x_6811:
[----:B--2---:R-:W-:-:S04]  /*ea60*/  VIADD R3, R8, 0x30c40 ;  /* 0x00030c4008037836 */ /* 0x004fc80000000000 */
[----:B------:R-:W-:-:S04]  /*ea70*/  IMAD R5, R2, 0x8, R3 ;  /* 0x0000000802057824 */ /* 0x000fc800078e0203 */
[----:B------:R-:W2:Y:S02]  /*ea80*/  SYNCS.PHASECHK.TRANS64.TRYWAIT P0, [R5+URZ], R4 ;  /* 0x00000004050075a7 */ /* 0x000ea4000800017f */
[----:B--2---:R-:W-:Y:S05]  /*ea90*/  @!P0 BRA `(.L_x_6812) ;  /* 0x0000000400888947 */ /* 0x004fea0003800000 */
.L_x_6830:
[----:B------:R-:W-:-:S07]  /*eaa0*/  IMAD R3, R6, 0x8, R3 ;  /* 0x0000000806037824 */ /* 0x000fce00078e0203 */
.L_x_6813:
[----:B---3--:R3:W4:Y:S02]  /*eab0*/  SYNCS.PHASECHK.TRANS64.TRYWAIT P0, [R3+URZ], R0 ;  /* 0x00000000030075a7 */ /* 0x008724000800017f */
[----:B----4-:R-:W-:Y:S05]  /*eac0*/  @!P0 NANOSLEEP.SYNCS 0x989680 ;  /* 0x009896800000895d */ /* 0x010fea0003900000 */
[----:B------:R-:W4:Y:S02]  /*ead0*/  @!P0 SYNCS.PHASECHK.TRANS64 P0, [R3+URZ], R0 ;  /* 0x00000000030085a7 */ /* 0x000f24000800007f */
[----:B----4-:R-:W-:Y:S05]  /*eae0*/  @!P0 BRA `(.L_x_6813) ;  /* 0xfffffffc00f08947 */ /* 0x010fea000383ffff */
.L_x_6680:
[----:B------:R-:W-:Y:S05]  /*eaf0*/  BSYNC B6 ;  /* 0x0000000000067941 */ /* 0x000fea0003800000 */
.L_x_6672:
[----:B------:R-:W-:Y:S05]  /*eb00*/  EXIT ;  /* 0x000000000000794d */ /* 0x000fea0003800000 */
.L_x_6690:
[----:B------:R-:W-:Y:S02]  /*eb10*/  IMAD.MOV.U32 R12, RZ, RZ, RZ ;  /* 0x000000ffff0c7224 */ /* 0x000fe400078e00ff */
[----:B------:R-:W-:Y:S02]  /*eb20*/  IMAD.MOV.U32 R11, RZ, RZ, 0x1f ;  /* 0x0000001fff0b7424 */ /* 0x000fe400078e00ff */
[----:B------:R-:W-:-:S07]  /*eb30*/  IMAD.MOV.U32 R15, RZ, RZ, -0x1 ;  /* 0xffffffffff0f7424 */ /* 0x000fce00078e00ff */
[----:B------:R-:W-:Y:S05]  /*eb40*/  WARPSYNC.COLLECTIVE R15, `(.L_x_6814) ;  /* 0x000000000f087348 */ /* 0x000fea0003c00000 */
[----:B------:R1:W2:Y:S02]  /*eb50*/  SHFL.IDX P6, R14, R13, R12, R11 ;  /* 0x0000000c0d0e7389 */ /* 0x0002a400000c000b */
[----:B-12---:R-:W-:Y:S01]  /*eb60*/  ENDCOLLECTIVE ;  /* 0x000000000000791b */ /* 0x006fe20003800000 */
.L_x_6814:
[----:B------:R-:W-:Y:S05]  /*eb70*/  BRA `(.L_x_6815) ;  /* 0xffffff2800a87947 */ /* 0x000fea000383ffff */
.L_x_6692:
[----:B--2---:R2:W3:Y:S02]  /*eb80*/  SYNCS.PHASECHK.TRANS64.TRYWAIT P0, [R236+URZ+0x30c00], R15 ;  /* 0x030c000fec0075a7 */ /* 0x0044e4000800017f */
[----:B---3--:R-:W-:Y:S05]  /*eb90*/  @!P0 NANOSLEEP.SYNCS 0x989680 ;  /* 0x009896800000895d */ /* 0x008fea0003900000 */
[----:B------:R-:W3:Y:S02]  /*eba0*/  @!P0 SYNCS.PHASECHK.TRANS64 P0, [R236+URZ+0x30c00], R15 ;  /* 0x030c000fec0085a7 */ /* 0x000ee4000800007f */
[----:B---3--:R-:W-:Y:S05]  /*ebb0*/  @!P0 BRA `(.L_x_6692) ;  /* 0xfffffffc00f08947 */ /* 0x008fea000383ffff */
[----:B------:R-:W-:Y:S05]  /*ebc0*/  BRA `(.L_x_6691) ;  /* 0xffffff2800f47947 */ /* 0x000fea000383ffff */
.L_x_6697:
[----:B--2---:R2:W3:Y:S02]  /*ebd0*/  SYNCS.PHASECHK.TRANS64.TRYWAIT P1, [R6+URZ+0x30c10], R21 ;  /* 0x030c1015060075a7 */ /* 0x0044e4000802017f */
[----:B---3--:R-:W-:Y:S05]  /*ebe0*/  @!P1 NANOSLEEP.SYNCS 0x989680 ;  /* 0x009896800000995d */ /* 0x008fea0003900000 */
[----:B------:R-:W3:Y:S02]  /*ebf0*/  @!P1 SYNCS.PHASECHK.TRANS64 P1, [R6+URZ+0x30c10], R21 ;  /* 0x030c1015060095a7 */ /* 0x000ee4000802007f */
[----:B---3--:R-:W-:Y:S05]  /*ec00*/  @!P1 BRA `(.L_x_6697) ;  /* 0xfffffffc00f09947 */ /* 0x008fea000383ffff */
[----:B------:R-:W-:Y:S05]  /*ec10*/  BRA `(.L_x_6696) ;  /* 0xffffff3400207947 */ /* 0x000fea000383ffff */
.L_x_6701:
[----:B------:R1:W1:Y:S02]  /*ec20*/  SYNCS.PHASECHK.TRANS64.TRYWAIT P1, [R6+URZ+0x30c30], R21 ;  /* 0x030c3015060075a7 */ /* 0x000264000802017f */
[----:B-1----:R-:W-:Y:S05]  /*ec30*/  @!P1 NANOSLEEP.SYNCS 0x989680 ;  /* 0x009896800000995d */ /* 0x002fea0003900000 */
[----:B------:R-:W1:Y:S02]  /*ec40*/  @!P1 SYNCS.PHASECHK.TRANS64 P1, [R6+URZ+0x30c30], R21 ;  /* 0x030c3015060095a7 */ /* 0x000e64000802007f */
[----:B-1----:R-:W-:Y:S05]  /*ec50*/  @!P1 BRA `(.L_x_6701) ;  /* 0xfffffffc00f09947 */ /* 0x002fea000383ffff */
[----:B------:R-:W-:Y:S05]  /*ec60*/  BRA `(.L_x_6700) ;  /* 0xffffff3800347947 */ /* 0x000fea000383ffff */
.L_x_6709:
[----:B--2---:R2:W3:Y:S02]  /*ec70*/  SYNCS.PHASECHK.TRANS64.TRYWAIT P1, [R7+URZ+0x30c10], R18 ;  /* 0x030c1012070075a7 */ /* 0x0044e4000802017f */
[----:B---3--:R-:W-:Y:S05]  /*ec80*/  @!P1 NANOSLEEP.SYNCS 0x989680 ;  /* 0x009896800000995d */ /* 0x008fea0003900000 */
[----:B------:R-:W3:Y:S02]  /*ec90*/  @!P1 SYNCS.PHASECHK.TRANS64 P1, [R7+URZ+0x30c10], R18 ;  /* 0x030c1012070095a7 */ /* 0x000ee4000802007f */
[----:B---3--:R-:W-:Y:S05]  /*eca0*/  @!P1 BRA `(.L_x_6709) ;  /* 0xfffffffc00f09947 */ /* 0x008fea000383ffff */
[----:B------:R-:W-:Y:S05]  /*ecb0*/  BRA `(.L_x_6708) ;  /* 0xffffff70003c7947 */ /* 0x000fea000383ffff */
.L_x_6713:
[----:B------:R1:W1:Y:S02]  /*ecc0*/  SYNCS.PHASECHK.TRANS64.TRYWAIT P1, [R7+URZ+0x30c30], R18 ;  /* 0x030c3012070075a7 */ /* 0x000264000802017f */
[----:B-1----:R-:W-:Y:S05]  /*ecd0*/  @!P1 NANOSLEEP.SYNCS 0x989680 ;  /* 0x009896800000995d */ /* 0x002fea0003900000 */
[----:B------:R-:W1:Y:S02]  /*ece0*/  @!P1 SYNCS.PHASECHK.TRANS64 P1, [R7+URZ+0x30c30], R18 ;  /* 0x030c3012070095a7 */ /* 0x000e64000802007f */
[----:B-1----:R-:W-:Y:S05]  /*ecf0*/  @!P1 BRA `(.L_x_6713) ;  /* 0xfffffffc00f09947 */ /* 0x002fea000383ffff */
[----:B------:R-:W-:Y:S05]  /*ed00*/  BRA `(.L_x_6712) ;  /* 0xffffff7400507947 */ /* 0x000fea000383ffff */
.L_x_6788:
[----:B-1----:R1:W2:Y:S02]  /*ed10*/  SYNCS.PHASECHK.TRANS64.TRYWAIT P0, [R15+URZ+0x30c20], R2 ;  /* 0x030c20020f0075a7 */ /* 0x0022a4000800017f */
[----:B--2---:R-:W-:Y:S05]  /*ed20*/  @!P0 NANOSLEEP.SYNCS 0x989680 ;  /* 0x009896800000895d */ /* 0x004fea0003900000 */
[----:B------:R-:W2:Y:S02]  /*ed30*/  @!P0 SYNCS.PHASECHK.TRANS64 P0, [R15+URZ+0x30c20], R2 ;  /* 0x030c20020f0085a7 */ /* 0x000ea4000800007f */
[----:B--2---:R-:W-:Y:S05]  /*ed40*/  @!P0 BRA `(.L_x_6788) ;  /* 0xfffffffc00f08947 */ /* 0x004fea000383ffff */
[----:B------:R-:W-:Y:S05]  /*ed50*/  BRA `(.L_x_6816) ;  /* 0xffffffe400287947 */ /* 0x000fea000383ffff */
.L_x_6792:
[----:B---3--:R3:W4:Y:S02]  /*ed60*/  SYNCS.PHASECHK.TRANS64.TRYWAIT P1, [R15+URZ+0x30c40], R18 ;  /* 0x030c40120f0075a7 */ /* 0x008724000802017f */
[----:B----4-:R-:W-:Y:S05]  /*ed70*/  @!P1 NANOSLEEP.SYNCS 0x989680 ;  /* 0x009896800000995d */ /* 0x010fea0003900000 */
[----:B------:R-:W4:Y:S02]  /*ed80*/  @!P1 SYNCS.PHASECHK.TRANS64 P1, [R15+URZ+0x30c40], R18 ;  /* 0x030c40120f0095a7 */ /* 0x000f24000802007f */
[----:B----4-:R-:W-:Y:S05]  /*ed90*/  @!P1 BRA `(.L_x_6792) ;  /* 0xfffffffc00f09947 */ /* 0x010fea000383ffff */
[----:B------:R-:W-:Y:S05]  /*eda0*/  BRA `(.L_x_6817) ;  /* 0xffffffe8007c7947 */ /* 0x000fea000383ffff */
.L_x_6794:
[----:B-1----:R1:W2:Y:S02]  /*edb0*/  SYNCS.PHASECHK.TRANS64.TRYWAIT P1, [R15+URZ+0x30c28], R18 ;  /* 0x030c28120f0075a7 */ /* 0x0022a4000802017f */
[----:B--2---:R-:W-:Y:S05]  /*edc0*/  @!P1 NANOSLEEP.SYNCS 0x989680 ;  /* 0x009896800000995d */ /* 0x004fea0003900000 */
[----:B------:R-:W2:Y:S02]  /*edd0*/  @!P1 SYNCS.PHASECHK.TRANS64 P1, [R15+URZ+0x30c28], R18 ;  /* 0x030c28120f0095a7 */ /* 0x000ea4000802007f */
[----:B--2---:R-:W-:Y:S05]  /*ede0*/  @!P1 BRA `(.L_x_6794) ;  /* 0xfffffffc00f09947 */ /* 0x004fea000383ffff */
[----:B------:R-:W-:Y:S05]  /*edf0*/  BRA `(.L_x_6818) ;  /* 0xffffffec00007947 */ /* 0x000fea000383ffff */
.L_x_6796:
[----:B--2---:R2:W4:Y:S02]  /*ee00*/  SYNCS.PHASECHK.TRANS64.TRYWAIT P1, [R15+URZ+0x30c48], R18 ;  /* 0x030c48120f0075a7 */ /* 0x004524000802017f */
[----:B----4-:R-:W-:Y:S05]  /*ee10*/  @!P1 NANOSLEEP.SYNCS 0x989680 ;  /* 0x009896800000995d */ /* 0x010fea0003900000 */
[----:B------:R-:W4:Y:S02]  /*ee20*/  @!P1 SYNCS.PHASECHK.TRANS64 P1, [R15+URZ+0x30c48], R18 ;  /* 0x030c48120f0095a7 */ /* 0x000f24000802007f */
[----:B----4-:R-:W-:Y:S05]  /*ee30*/  @!P1 BRA `(.L_x_6796) ;  /* 0xfffffffc00f09947 */ /* 0x010fea000383ffff */
[----:B------:R-:W-:Y:S05]  /*ee40*/  BRA `(.L_x_6819) ;  /* 0xffffffec00847947 */ /* 0x000fea000383ffff */
.L_x_6798:
[----:B------:R-:W-:-:S07]  /*ee50*/  SHF.L.U32 R4, R10, 0x1f, RZ ;  /* 0x0000001f0a047819 */ /* 0x000fce00000006ff */
.L_x_6820:
[----:B----4-:R4:W1:Y:S02]  /*ee60*/  SYNCS.PHASECHK.TRANS64.TRYWAIT P1, [R15+URZ+0x30c20], R4 ;  /* 0x030c20040f0075a7 */ /* 0x010864000802017f */
[----:B-1----:R-:W-:Y:S05]  /*ee70*/  @!P1 NANOSLEEP.SYNCS 0x989680 ;  /* 0x009896800000995d */ /* 0x002fea0003900000 */
[----:B------:R-:W1:Y:S02]  /*ee80*/  @!P1 SYNCS.PHASECHK.TRANS64 P1, [R15+URZ+0x30c20], R4 ;  /* 0x030c20040f0095a7 */ /* 0x000e64000802007f */
[----:B-1----:R-:W-:Y:S05]  /*ee90*/  @!P1 BRA `(.L_x_6820) ;  /* 0xfffffffc00f09947 */ /* 0x002fea000383ffff */
[----:B------:R-:W-:Y:S05]  /*eea0*/  BRA `(.L_x_6821) ;  /* 0xffffffec00ec7947 */ /* 0x000fea000383ffff */
.L_x_6801:
[----:B-1----:R1:W4:Y:S02]  /*eeb0*/  SYNCS.PHASECHK.TRANS64.TRYWAIT P1, [R15+URZ+0x30c40], R12 ;  /* 0x030c400c0f0075a7 */ /* 0x002324000802017f */
[----:B----4-:R-:W-:Y:S05]  /*eec0*/  @!P1 NANOSLEEP.SYNCS 0x989680 ;  /* 0x009896800000995d */ /* 0x010fea0003900000 */
[----:B------:R-:W4:Y:S02]  /*eed0*/  @!P1 SYNCS.PHASECHK.TRANS64 P1, [R15+URZ+0x30c40], R12 ;  /* 0x030c400c0f0095a7 */ /* 0x000f24000802007f */
[----:B----4-:R-:W-:Y:S05]  /*eee0*/  @!P1 BRA `(.L_x_6801) ;  /* 0xfffffffc00f09947 */ /* 0x010fea000383ffff */
[----:B------:R-:W-:Y:S05]  /*eef0*/  BRA `(.L_x_6822) ;  /* 0xfffffff0008c7947 */ /* 0x000fea000383ffff */
.L_x_6803:
[----:B--2---:R2:W4:Y:S02]  /*ef00*/  SYNCS.PHASECHK.TRANS64.TRYWAIT P1, [R15+URZ+0x30c28], R12 ;  /* 0x030c280c0f0075a7 */ /* 0x004524000802017f */
[----:B----4-:R-:W-:Y:S05]  /*ef10*/  @!P1 NANOSLEEP.SYNCS 0x989680 ;  /* 0x009896800000995d */ /* 0x010fea0003900000 */
[----:B------:R-:W4:Y:S02]  /*ef20*/  @!P1 SYNCS.PHASECHK.TRANS64 P1, [R15+URZ+0x30c28], R12 ;  /* 0x030c280c0f0095a7 */ /* 0x000f24000802007f */
[----:B----4-:R-:W-:Y:S05]  /*ef30*/  @!P1 BRA `(.L_x_6803) ;  /* 0xfffffffc00f09947 */ /* 0x010fea000383ffff */
[----:B------:R-:W-:Y:S05]  /*ef40*/  BRA `(.L_x_6823) ;  /* 0xfffffff400047947 */ /* 0x000fea000383ffff */
.L_x_6805:
[----:B----4-:R4:W1:Y:S02]  /*ef50*/  SYNCS.PHASECHK.TRANS64.TRYWAIT P0, [R3+URZ+0x30c40], R0 ;  /* 0x030c4000030075a7 */ /* 0x010864000800017f */
[----:B-1----:R-:W-:Y:S05]  /*ef60*/  @!P0 NANOSLEEP.SYNCS 0x989680 ;  /* 0x009896800000895d */ /* 0x002fea0003900000 */
[----:B------:R-:W1:Y:S02]  /*ef70*/  @!P0 SYNCS.PHASECHK.TRANS64 P0, [R3+URZ+0x30c40], R0 ;  /* 0x030c4000030085a7 */ /* 0x000e64000800007f */
[----:B-1----:R-:W-:Y:S05]  /*ef80*/  @!P0 BRA `(.L_x_6805) ;  /* 0xfffffffc00f08947 */ /* 0x002fea000383ffff */
[----:B------:R-:W-:Y:S05]  /*ef90*/  BRA `(.L_x_6824) ;  /* 0xfffffff400987947 */ /* 0x000fea000383ffff */
.L_x_6807:
[----:B------:R-:W-:Y:S01]  /*efa0*/  BSSY B0, `(.L_x_6825) ;  /* 0x0000006000007945 */ /* 0x000fe20003800000 */
[----:B------:R-:W-:-:S07]  /*efb0*/  IMAD.MOV.U32 R15, RZ, RZ, -0x1 ;  /* 0xffffffffff0f7424 */ /* 0x000fce00078e00ff */
[----:B------:R-:W-:Y:S05]  /*efc0*/  WARPSYNC.COLLECTIVE R15, `(.L_x_6826) ;  /* 0x000000000f0c7348 */ /* 0x000fea0003c00000 */
[----:B------:R-:W-:Y:S02]  /*efd0*/  ELECT P6, UR62, PT ;  /* 0x00000000003e782f */ /* 0x000fe400038c0000 */
[----:B------:R-:W-:Y:S01]  /*efe0*/  MOV R14, UR62 ;  /* 0x0000003e000e7c02 */ /* 0x000fe20008000f00 */
[----:B------:R-:W-:Y:S10]  /*eff0*/  ENDCOLLECTIVE ;  /* 0x000000000000791b */ /* 0x000ff40003800000 */
.L_x_6826:
[----:B------:R-:W-:Y:S05]  /*f000*/  BSYNC B0 ;  /* 0x0000000000007941 */ /* 0x000fea0003800000 */
.L_x_6825:
[----:B------:R-:W-:Y:S05]  /*f010*/  BRA `(.L_x_6827) ;  /* 0xfffffff8002c7947 */ /* 0x000fea000383ffff */
.L_x_6809:
[----:B-1----:R1:W2:Y:S02]  /*f020*/  SYNCS.PHASECHK.TRANS64.TRYWAIT P0, [R7+URZ], R4 ;  /* 0x00000004070075a7 */ /* 0x0022a4000800017f */
[----:B--2---:R-:W-:Y:S05]  /*f030*/  @!P0 NANOSLEEP.SYNCS 0x989680 ;  /* 0x009896800000895d */ /* 0x004fea0003900000 */
[----:B------:R-:W2:Y:S02]  /*f040*/  @!P0 SYNCS.PHASECHK.TRANS64 P0, [R7+URZ], R4 ;  /* 0x00000004070085a7 */ /* 0x000ea4000800007f */
[----:B--2---:R-:W-:Y:S05]  /*f050*/  @!P0 BRA `(.L_x_6809) ;  /* 0xfffffffc00f08947 */ /* 0x004fea000383ffff */
[----:B------:R-:W-:Y:S05]  /*f060*/  BRA `(.L_x_6828) ;  /* 0xfffffff8006c7947 */ /* 0x000fea000383ffff */
.L_x_6810:
[----:B--2---:R2:W3:Y:S02]  /*f070*/  SYNCS.PHASECHK.TRANS64.TRYWAIT P0, [R3+URZ], R0 ;  /* 0x00000000030075a7 */ /* 0x0044e4000800017f */
[----:B---3--:R-:W-:Y:S05]  /*f080*/  @!P0 NANOSLEEP.SYNCS 0x989680 ;  /* 0x009896800000895d */ /* 0x008fea0003900000 */
[----:B------:R-:W3:Y:S02]  /*f090*/  @!P0 SYNCS.PHASECHK.TRANS64 P0, [R3+URZ], R0 ;  /* 0x00000000030085a7 */ /* 0x000ee4000800007f */
[----:B---3--:R-:W-:Y:S05]  /*f0a0*/  @!P0 BRA `(.L_x_6810) ;  /* 0xfffffffc00f08947 */ /* 0x008fea000383ffff */
[----:B------:R-:W-:Y:S05]  /*f0b0*/  BRA `(.L_x_6829) ;  /* 0xfffffff800607947 */ /* 0x000fea000383ffff */
.L_x_6812:
[----:B--2---:R2:W3:Y:S02]  /*f0c0*/  SYNCS.PHASECHK.TRANS64.TRYWAIT P0, [R5+URZ], R4 ;  /* 0x00000004050075a7 */ /* 0x0044e4000800017f */
[----:B---3--:R-:W-:Y:S05]  /*f0d0*/  @!P0 NANOSLEEP.SYNCS 0x989680 ;  /* 0x009896800000895d */ /* 0x008fea0003900000 */
[----:B------:R-:W3:Y:S02]  /*f0e0*/  @!P0 SYNCS.PHASECHK.TRANS64 P0, [R5+URZ], R4 ;  /* 0x00000004050085a7 */ /* 0x000ee4000800007f */
[----:B---3--:R-:W-:Y:S05]  /*f0f0*/  @!P0 BRA `(.L_x_6812) ;  /* 0xfffffffc00f08947 */ /* 0x008fea000383ffff */
[----:B------:R-:W-:Y:S05]  /*f100*/  BRA `(.L_x_6830) ;  /* 0xfffffff800647947 */ /* 0x000fea000383ffff */
.L_x_6831:
        /* <DEDUP_REMOVED lines=15> */
.L_x_7422:


//--------------------- .text._ZN7cutlass13device_kernelIN5flash11enable_sm90INS1_16FlashAttnBwdSm90INS1_25CollectiveMainloopBwdSm90ILi2ELi2ELi2EN4cute5tupleIJNS5_1CILi1EEES8_S8_EEENS6_IJNS7_ILi128EEESA_NS7_ILi64EEEEEENS_10bfloat16_tEfNS_4arch4Sm90ELb1ELb0ELb0ELb1ELb1ELb1ELb0ELb0ELi2ELi1ELi2ELi2ELb0EEENS1_21CollectiveEpilogueBwdISC_SD_SF_Li256ELb1ELb0ELi1EEENS1_25SingleTileBwdLPTSchedulerILb1ELi128ELb1EEEEEEEEEvNT_6ParamsE --------------------------
	.section	.text._ZN7cutlass13device_kernelIN5flash11enable_sm90INS1_16FlashAttnBwdSm90INS1_25CollectiveMainloopBwdSm90ILi2ELi2ELi2EN4cute5tupleIJNS5_1CILi1EEES8_S8_EEENS6_IJNS7_ILi128EEESA_NS7_ILi64EEEEEENS_10bfloat16_tEfNS_4arch4Sm90ELb1ELb0ELb0ELb1ELb1ELb1ELb0ELb0ELi2ELi1ELi2ELi2ELb0EEENS1_21CollectiveEpilogueBwdISC_SD_SF_Li256ELb1ELb0ELi1EEENS1_25SingleTileBwdLPTSchedulerILb1ELi128ELb1EEEEEEEEEvNT_6ParamsE,"ax",@progbits
	.align	128
.text._ZN7cutlass13device_kernelIN5flash11enable_sm90INS1_16FlashAttnBwdSm90INS1_25CollectiveMainloopBwdSm90ILi2ELi2ELi2EN4cute5tupleIJNS5_1CILi1EEES8_S8_EEENS6_IJNS7_ILi128EEESA_NS7_ILi64EEEEEENS_10bfloat16_tEfNS_4arch4Sm90ELb1ELb0ELb0ELb1ELb1ELb1ELb0ELb0ELi2ELi1ELi2ELi2ELb0EEENS1_21CollectiveEpilogueBwdISC_SD_SF_Li256ELb1ELb0ELi1EEENS1_25SingleTileBwdLPTSchedulerILb1ELi128ELb1EEEEEEEEEvNT_6ParamsE:
        .type           _ZN7cutlass13device_kernelIN5flash11enable_sm90INS1_16FlashAttnBwdSm90INS1_25CollectiveMainloopBwdSm90ILi2ELi2ELi2EN4cute5tupleIJNS5_1CILi1EEES8_S8_EEENS6_IJNS7_ILi128EEESA_NS7_ILi64EEEEEENS_10bfloat16_tEfNS_4arch4Sm90ELb1ELb0ELb0ELb1ELb1ELb1ELb0ELb0ELi2ELi1ELi2ELi2ELb0EEENS1_21CollectiveEpilogueBwdISC_SD_SF_Li256ELb1ELb0ELi1EEENS1_25SingleTileBwdLPTSchedulerILb1ELi128ELb1EEEEEEEEEvNT_6ParamsE,@function
        .size           _ZN7cutlass13device_kernelIN5flash11enable_sm90INS1_16FlashAttnBwdSm90INS1_25CollectiveMainloopBwdSm90ILi2ELi2ELi2EN4cute5tupleIJNS5_1CILi1EEES8_S8_EEENS6_IJNS7_ILi128EEESA_NS7_ILi64EEEEEENS_10bfloat16_tEfNS_4arch4Sm90ELb1ELb0ELb0ELb1ELb1ELb1ELb0ELb0ELi2ELi1ELi2ELi2ELb0EEENS1_21CollectiveEpilogueBwdISC_SD_SF_Li256ELb1ELb0ELi1EEENS1_25SingleTileBwdLPTSchedulerILb1ELi128ELb1EEEEEEEEEvNT_6ParamsE,(.L_x_7423 - _ZN7cutlass13device_kernelIN5flash11enable_sm90INS1_16FlashAttnBwdSm90INS1_25CollectiveMainloopBwdSm90ILi2ELi2ELi2EN4cute5tupleIJNS5_1CILi1EEES8_S8_EEENS6_IJNS7_ILi128EEESA_NS7_ILi64EEEEEENS_10bfloat16_tEfNS_4arch4Sm90ELb1ELb0ELb0ELb1ELb1ELb1ELb0ELb0ELi2ELi1ELi2ELi2ELb0EEENS1_21CollectiveEpilogueBwdISC_SD_SF_Li256ELb1ELb0ELi1EEENS1_25SingleTileBwdLPTSchedulerILb1ELi128ELb1EEEEEEEEEvNT_6ParamsE)
        .other          _ZN7cutlass13device_kernelIN5flash11enable_sm90INS1_16FlashAttnBwdSm90INS1_25CollectiveMainloopBwdSm90ILi2ELi2ELi2EN4cute5tupleIJNS5_1CILi1EEES8_S8_EEENS6_IJNS7_ILi128EEESA_NS7_ILi64EEEEEENS_10bfloat16_tEfNS_4arch4Sm90ELb1ELb0ELb0ELb1ELb1ELb1ELb0ELb0ELi2ELi1ELi2ELi2ELb0EEENS1_21CollectiveEpilogueBwdISC_SD_SF_Li256ELb1ELb0ELi1EEENS1_25SingleTileBwdLPTSchedulerILb1ELi128ELb1EEEEEEEEEvNT_6ParamsE,@"STO_CUDA_ENTRY STV_DEFAULT"
_ZN7cutlass13device_kernelIN5flash11enable_sm90INS1_16FlashAttnBwdSm90INS1_25CollectiveMainloopBwdSm90ILi2ELi2ELi2EN4cute5tupleIJNS5_1CILi1EEES8_S8_EEENS6_IJNS7_ILi128EEESA_NS7_ILi64EEEEEENS_10bfloat16_tEfNS_4arch4Sm90ELb1ELb0ELb0ELb1ELb1ELb1ELb0ELb0ELi2ELi1ELi2ELi2ELb0EEENS1_21CollectiveEpilogueBwdISC_SD_SF_Li256ELb1ELb0ELi1EEENS1_25SingleTileBwdLPTSchedulerILb1ELi128ELb1EEEEEEEEEvNT_6ParamsE:
        /* <DEDUP_REMOVED lines=24> */
.L_x_6833:
[----:B------:R-:W-:Y:S05]  /*0180*/  BSYNC B0 ;  /* 0x0000000000007941 */ /* 0x000fea0003800000 */
.L_x_6832:
        /* <DEDUP_REMOVED lines=37> */
.L_x_6834:
        /* <DEDUP_REMOVED lines=22> */
.L_x_6835:
[----:B------:R-:W-:Y:S01]  /*0540*/  PLOP3.LUT P0, PT, PT, PT, UP0, 0x80, 0x0 ;  /* 0x000000000000781c */ /* 0x000fe20003f0f008 */
[----:B------:R-:W-:Y:S01]  /*0550*/  NOP ;  /* 0x0000000000007918 */ /* 0x000fe20000000000 */
[----:B------:R-:W-:Y:S01]  /*0560*/  ULDC.64 UR38, c[0x0][0x208] ;  /* 0x0000820000267ab9 */ /* 0x000fe20000000a00 */
[----:B------:R-:W-:Y:S01]  /*0570*/  BSSY B6, `(.L_x_6836) ;  /* 0x0000eea000067945 */ /* 0x000fe20003800000 */
[----:B-12-4-:R-:W-:Y:S09]  /*0580*/  BAR.SYNC.DEFER_BLOCKING 0x0 ;  /* 0x0000000000007b1d */ /* 0x016ff20000010000 */
[----:B------:R-:W-:Y:S05]  /*0590*/  @!P0 BRA `(.L_x_6837) ;  /* 0x000000a800b88947 */ /* 0x000fea0003800000 */
.L_x_6838:
        /* <DEDUP_REMOVED lines=32> */
.L_x_6839:
[----:B------:R-:W-:Y:S01]  /*07a0*/  ULDC UR8, c[0x0][0x8c4] ;  /* 0x0002310000087ab9 */ /* 0x000fe20000000800 */
[----:B------:R-:W-:Y:S01]  /*07b0*/  UMOV UR7, UR9 ;  /* 0x0000000900077c82 */ /* 0x000fe20008000000 */
[----:B------:R-:W-:-:S11]  /*07c0*/  UISETP.NE.AND UP0, UPT, UR8, 0x1, UPT ;  /* 0x000000010800788c */ /* 0x000fd6000bf05270 */
[----:B------:R-:W-:Y:S02]  /*07d0*/  @UP0 ULDC.64 UR10, c[0x0][0x8c8] ;  /* 0x00023200000a0ab9 */ /* 0x000fe40000000a00 */
[----:B------:R-:W-:-:S04]  /*07e0*/  UIMAD.WIDE.U32 UR4, UR9, UR10, URZ ;  /* 0x0000000a090472a5 */ /* 0x000fc8000f8e003f */
[----:B------:R-:W-:-:S04]  /*07f0*/  @UP0 USHF.R.U32.HI UR7, URZ, UR11, UR5 ;  /* 0x0000000b3f070299 */ /* 0x000fc80008011605 */
[----:B------:R-:W-:-:S12]  /*0800*/  UIMAD UR4, UR7, UR8, URZ ;  /* 0x00000008070472a4 */ /* 0x000fd8000f8e023f */
.L_x_6840:
        /* <DEDUP_REMOVED lines=23> */
.L_x_6841:
        /* <DEDUP_REMOVED lines=14> */
.L_x_6843:
[----:B------:R-:W-:-:S05]  /*0a60*/  ULDC UR4, c[0x0][0x8ec] ;  /* 0x00023b0000047ab9 */ /* 0x000fca0000000800 */
.L_x_6842:
        /* <DEDUP_REMOVED lines=25> */
.L_x_6845:
        /* <DEDUP_REMOVED lines=14> */
.L_x_6846:
        /* <DEDUP_REMOVED lines=11> */
.L_x_6847:
        /* <DEDUP_REMOVED lines=13> */
.L_x_6848:
        /* <DEDUP_REMOVED lines=68> */
.L_x_6851:
        /* <DEDUP_REMOVED lines=15> */
.L_x_6850:
        /* <DEDUP_REMOVED lines=22> */
.L_x_6853:
        /* <DEDUP_REMOVED lines=15> */
.L_x_6852:
[----:B------:R-:W-:Y:S01]  /*15e0*/  SHF.R.S32.HI R5, RZ, 0x1f, R16 ;  /* 0x0000001fff057819 */ /* 0x000fe20000011410 */
[----:B------:R-:W-:-:S03]  /*15f0*/  UMOV UR4, 0xffffffff ;  /* 0xffffffff00047882 */ /* 0x000fc60000000000 */
[----:B------:R-:W-:-:S04]  /*1600*/  LEA.HI R0, R5, R16, RZ, 0x7 ;  /* 0x0000001005007211 */ /* 0x000fc800078f38ff */
[----:B------:R-:W-:Y:S01]  /*1610*/  SHF.R.S32.HI R13, RZ, 0x7, R0 ;  /* 0x00000007ff0d7819 */ /* 0x000fe20000011400 */
[----:B------:R-:W-:Y:S06]  /*1620*/  BRA.DIV UR4, `(.L_x_6854) ;  /* 0x000000de04807947 */ /* 0x000fec000b800000 */
[----:B------:R1:W2:Y:S02]  /*1630*/  SHFL.IDX PT, R14, R13, RZ, 0x1f ;  /* 0x00001fff0d0e7589 */ /* 0x0002a400000e0000 */
.L_x_6997:
        /* <DEDUP_REMOVED lines=24> */
.L_x_6855:
        /* <DEDUP_REMOVED lines=128> */
.L_x_6868:
[----:B------:R-:W-:-:S06]  /*1fc0*/  ULOP3.LUT UR4, UR36, 0x1, URZ, 0xfc, !UPT ;  /* 0x0000000124047892 */ /* 0x000fcc000f8efc3f */
[----:B---3--:R-:W-:-:S05]  /*1fd0*/  IMAD.U32 R5, RZ, RZ, UR4 ;  /* 0x00000004ff057e24 */ /* 0x008fca000f8e00ff */
[----:B------:R-:W-:-:S13]  /*1fe0*/  ISETP.NE.AND P0, PT, R5, 0x3, PT ;  /* 0x000000030500780c */ /* 0x000fda0003f05270 */
[----:B------:R-:W-:Y:S05]  /*1ff0*/  @!P0 BRA `(.L_x_6858) ;  /* 0x0000000000048947 */ /* 0x000fea0003800000 */
[----:B------:R-:W-:Y:S01]  /*2000*/  BPT.TRAP 0x1 ;  /* 0x000000040000795c */ /* 0x000fe20000300000 */
.L_x_6858:
[----:B------:R-:W-:Y:S01]  /*2010*/  IMAD R6, R0, 0x8, R236 ;  /* 0x0000000800067824 */ /* 0x000fe200078e02ec */
[----:B------:R-:W-:-:S04]  /*2020*/  SHF.L.U32 R21, R4, 0x1f, RZ ;  /* 0x0000001f04157819 */ /* 0x000fc800000006ff */
[----:B------:R1:W2:Y:S01]  /*2030*/  SYNCS.PHASECHK.TRANS64.TRYWAIT P1, [R6+URZ+0x30c10], R21 ;  /* 0x030c1015060075a7 */ /* 0x0002a2000802017f */
[----:B------:R-:W-:Y:S05]  /*2040*/  @!P0 BRA `(.L_x_6859) ;  /* 0x0000000000048947 */ /* 0x000fea0003800000 */
[----:B------:R-:W-:Y:S01]  /*2050*/  BPT.TRAP 0x1 ;  /* 0x000000040000795c */ /* 0x000fe20000300000 */
.L_x_6859:
[----:B------:R-:W-:-:S05]  /*2060*/  VIADD R5, R236, 0x10000 ;  /* 0x00010000ec057836 */ /* 0x000fca0000000000 */
[----:B------:R-:W-:-:S04]  /*2070*/  SHF.R.U32.HI R5, RZ, 0x4, R5 ;  /* 0x00000004ff057819 */ /* 0x000fc80000011605 */
[----:B------:R-:W-:Y:S01]  /*2080*/  LOP3.LUT R5, R5, 0x3fff, RZ, 0xc0, !PT ;  /* 0x00003fff05057812 */ /* 0x000fe200078ec0ff */
[----:B--2---:R-:W-:Y:S06]  /*2090*/  @P1 BRA `(.L_x_6860) ;  /* 0x0000000000081947 */ /* 0x004fec0003800000 */
[----:B------:R-:W2:Y:S02]  /*20a0*/  SYNCS.PHASECHK.TRANS64.TRYWAIT P1, [R6+URZ+0x30c10], R21 ;  /* 0x030c1015060075a7 */ /* 0x000ea4000802017f */
[----:B--2---:R-:W-:Y:S05]  /*20b0*/  @!P1 BRA `(.L_x_6861) ;  /* 0x000000d4000c9947 */ /* 0x004fea0003800000 */
.L_x_6860:
        /* <DEDUP_REMOVED lines=64> */
.L_x_6862:
[----:B------:R1:W1:Y:S01]  /*24c0*/  SYNCS.PHASECHK.TRANS64.TRYWAIT P1, [R6+URZ+0x30c30], R21 ;  /* 0x030c3015060075a7 */ /* 0x000262000802017f */
[----:B------:R-:W-:Y:S05]  /*24d0*/  @!P0 BRA `(.L_x_6863) ;  /* 0x0000000000048947 */ /* 0x000fea0003800000 */
[----:B------:R-:W-:Y:S01]  /*24e0*/  BPT.TRAP 0x1 ;  /* 0x000000040000795c */ /* 0x000fe20000300000 */
.L_x_6863:
[----:B------:R-:W-:-:S05]  /*24f0*/  VIADD R15, R236, 0x18000 ;  /* 0x00018000ec0f7836 */ /* 0x000fca0000000000 */
[----:B------:R-:W-:-:S04]  /*2500*/  SHF.R.U32.HI R15, RZ, 0x4, R15 ;  /* 0x00000004ff0f7819 */ /* 0x000fc8000001160f */
[----:B------:R-:W-:-:S04]  /*2510*/  LOP3.LUT R15, R15, 0x3fff, RZ, 0xc0, !PT ;  /* 0x00003fff0f0f7812 */ /* 0x000fc800078ec0ff */
[----:B------:R-:W-:Y:S01]  /*2520*/  LOP3.LUT R17, R15, 0x10000, RZ, 0xfc, !PT ;  /* 0x000100000f117812 */ /* 0x000fe200078efcff */
[----:B-1----:R-:W-:Y:S06]  /*2530*/  @P1 BRA `(.L_x_6864) ;  /* 0x0000000000081947 */ /* 0x002fec0003800000 */
[----:B------:R-:W1:Y:S02]  /*2540*/  SYNCS.PHASECHK.TRANS64.TRYWAIT P1, [R6+URZ+0x30c30], R21 ;  /* 0x030c3015060075a7 */ /* 0x000e64000802017f */
[----:B-1----:R-:W-:Y:S05]  /*2550*/  @!P1 BRA `(.L_x_6865) ;  /* 0x000000cc00f89947 */ /* 0x002fea0003800000 */
.L_x_6864:
        /* <DEDUP_REMOVED lines=690> */
.L_x_6866:
        /* <DEDUP_REMOVED lines=68> */
.L_x_6867:
        /* <DEDUP_REMOVED lines=12> */
.L_x_6857:
        /* <DEDUP_REMOVED lines=116> */
.L_x_6880:
[----:B------:R-:W-:-:S05]  /*5cc0*/  IMAD.U32 R7, RZ, RZ, UR36 ;  /* 0x00000024ff077e24 */ /* 0x000fca000f8e00ff */
[----:B------:R-:W-:-:S04]  /*5cd0*/  LOP3.LUT R7, R7, 0x1, RZ, 0xfc, !PT ;  /* 0x0000000107077812 */ /* 0x000fc800078efcff */
[----:B------:R-:W-:-:S13]  /*5ce0*/  ISETP.NE.AND P0, PT, R7, 0x3, PT ;  /* 0x000000030700780c */ /* 0x000fda0003f05270 */
[----:B--2---:R-:W-:Y:S05]  /*5cf0*/  @!P0 BRA `(.L_x_6870) ;  /* 0x0000000000048947 */ /* 0x004fea0003800000 */
[----:B------:R-:W-:Y:S01]  /*5d00*/  BPT.TRAP 0x1 ;  /* 0x000000040000795c */ /* 0x000fe20000300000 */
.L_x_6870:
[----:B------:R-:W-:Y:S01]  /*5d10*/  IMAD R7, R0, 0x8, R236 ;  /* 0x0000000800077824 */ /* 0x000fe200078e02ec */
[----:B------:R-:W-:-:S04]  /*5d20*/  SHF.L.U32 R18, R4, 0x1f, RZ ;  /* 0x0000001f04127819 */ /* 0x000fc800000006ff */
[----:B------:R1:W2:Y:S01]  /*5d30*/  SYNCS.PHASECHK.TRANS64.TRYWAIT P1, [R7+URZ+0x30c10], R18 ;  /* 0x030c1012070075a7 */ /* 0x0002a2000802017f */
[----:B------:R-:W-:Y:S05]  /*5d40*/  @!P0 BRA `(.L_x_6871) ;  /* 0x0000000000048947 */ /* 0x000fea0003800000 */
[----:B------:R-:W-:Y:S01]  /*5d50*/  BPT.TRAP 0x1 ;  /* 0x000000040000795c */ /* 0x000fe20000300000 */
.L_x_6871:
[----:B---3--:R-:W-:-:S05]  /*5d60*/  VIADD R8, R236, 0x10000 ;  /* 0x00010000ec087836 */ /* 0x008fca0000000000 */
[----:B------:R-:W-:-:S04]  /*5d70*/  SHF.R.U32.HI R8, RZ, 0x4, R8 ;  /* 0x00000004ff087819 */ /* 0x000fc80000011608 */
[----:B------:R-:W-:-:S04]  /*5d80*/  LOP3.LUT R8, R8, 0x3fff, RZ, 0xc0, !PT ;  /* 0x00003fff08087812 */ /* 0x000fc800078ec0ff */
[----:B------:R-:W-:Y:S01]  /*5d90*/  LOP3.LUT R9, R8, 0x10000, RZ, 0xfc, !PT ;  /* 0x0001000008097812 */ /* 0x000fe200078efcff */
[----:B--2---:R-:W-:Y:S06]  /*5da0*/  @P1 BRA `(.L_x_6872) ;  /* 0x0000000000081947 */ /* 0x004fec0003800000 */
[----:B------:R-:W2:Y:S02]  /*5db0*/  SYNCS.PHASECHK.TRANS64.TRYWAIT P1, [R7+URZ+0x30c10], R18 ;  /* 0x030c1012070075a7 */ /* 0x000ea4000802017f */
[----:B--2---:R-:W-:Y:S05]  /*5dc0*/  @!P1 BRA `(.L_x_6873) ;  /* 0x0000009400f09947 */ /* 0x004fea0003800000 */
.L_x_6872:
        /* <DEDUP_REMOVED lines=63> */
.L_x_6874:
[----:B------:R1:W1:Y:S01]  /*61c0*/  SYNCS.PHASECHK.TRANS64.TRYWAIT P1, [R7+URZ+0x30c30], R18 ;  /* 0x030c3012070075a7 */ /* 0x000262000802017f */
[----:B------:R-:W-:Y:S05]  /*61d0*/  @!P0 BRA `(.L_x_6875) ;  /* 0x0000000000048947 */ /* 0x000fea0003800000 */
[----:B------:R-:W-:Y:S01]  /*61e0*/  BPT.TRAP 0x1 ;  /* 0x000000040000795c */ /* 0x000fe20000300000 */
.L_x_6875:
        /* <DEDUP_REMOVED lines=8> */
.L_x_6876:
        /* <DEDUP_REMOVED lines=627> */
.L_x_6878:
        /* <DEDUP_REMOVED lines=70> */
.L_x_6879:
        /* <DEDUP_REMOVED lines=12> */
.L_x_6869:
        /* <DEDUP_REMOVED lines=34> */
.L_x_6849:
        /* <DEDUP_REMOVED lines=120> */
.L_x_6882:
        /* <DEDUP_REMOVED lines=51> */
.L_x_6884:
[----:B------:R-:W-:Y:S05]  /*9b90*/  BSYNC B0 ;  /* 0x0000000000007941 */ /* 0x000fea0003800000 */
.L_x_6883:
        /* <DEDUP_REMOVED lines=17> */
.L_x_6886:
[----:B------:R-:W-:Y:S05]  /*9cb0*/  BSYNC B0 ;  /* 0x0000000000007941 */ /* 0x000fea0003800000 */
.L_x_6885:
        /* <DEDUP_REMOVED lines=16> */
.L_x_6888:
[----:B------:R-:W-:Y:S05]  /*9dc0*/  BSYNC B0 ;  /* 0x0000000000007941 */ /* 0x000fea0003800000 */
.L_x_6887:
        /* <DEDUP_REMOVED lines=16> */
.L_x_6890:
[----:B------:R-:W-:Y:S05]  /*9ed0*/  BSYNC B0 ;  /* 0x0000000000007941 */ /* 0x000fea0003800000 */
.L_x_6889:
        /* <DEDUP_REMOVED lines=28> */
.L_x_6892:
[----:B------:R-:W-:Y:S05]  /*a0a0*/  BSYNC B0 ;  /* 0x0000000000007941 */ /* 0x000fea0003800000 */
.L_x_6891:
        /* <DEDUP_REMOVED lines=15> */
.L_x_6894:
[----:B------:R-:W-:Y:S05]  /*a1a0*/  BSYNC B0 ;  /* 0x0000000000007941 */ /* 0x000fea0003800000 */
.L_x_6893:
        /* <DEDUP_REMOVED lines=15> */
.L_x_6896:
[----:B------:R-:W-:Y:S05]  /*a2a0*/  BSYNC B0 ;  /* 0x0000000000007941 */ /* 0x000fea0003800000 */
.L_x_6895:
        /* <DEDUP_REMOVED lines=15> */
.L_x_6881:
        /* <DEDUP_REMOVED lines=37> */
.L_x_6897:
        /* <DEDUP_REMOVED lines=44> */
.L_x_6899:
[----:B------:R-:W-:Y:S05]  /*a8b0*/  BSYNC B0 ;  /* 0x0000000000007941 */ /* 0x000fea0003800000 */
.L_x_6898:
        /* <DEDUP_REMOVED lines=16> */
.L_x_6901:
[----:B------:R-:W-:Y:S05]  /*a9c0*/  BSYNC B0 ;  /* 0x0000000000007941 */ /* 0x000fea0003800000 */
.L_x_6900:
        /* <DEDUP_REMOVED lines=15> */
.L_x_6903:
[----:B------:R-:W-:Y:S05]  /*aac0*/  BSYNC B0 ;  /* 0x0000000000007941 */ /* 0x000fea0003800000 */
.L_x_6902:
        /* <DEDUP_REMOVED lines=15> */
.L_x_6905:
[----:B------:R-:W-:Y:S05]  /*abc0*/  BSYNC B0 ;  /* 0x0000000000007941 */ /* 0x000fea0003800000 */
.L_x_6904:
        /* <DEDUP_REMOVED lines=27> */
.L_x_6907:
[----:B------:R-:W-:Y:S05]  /*ad80*/  BSYNC B0 ;  /* 0x0000000000007941 */ /* 0x000fea0003800000 */
.L_x_6906:
        /* <DEDUP_REMOVED lines=15> */
.L_x_6909:
[----:B------:R-:W-:Y:S05]  /*ae80*/  BSYNC B0 ;  /* 0x0000000000007941 */ /* 0x000fea0003800000 */
.L_x_6908:
        /* <DEDUP_REMOVED lines=15> */
.L_x_6911:
[----:B------:R-:W-:Y:S05]  /*af80*/  BSYNC B0 ;  /* 0x0000000000007941 */ /* 0x000fea0003800000 */
.L_x_6910:
        /* <DEDUP_REMOVED lines=15> */
.L_x_6837:
        /* <DEDUP_REMOVED lines=29> */
.L_x_6913:
[----:B------:R-:W-:Y:S01]  /*b250*/  ULDC UR9, c[0x0][0x8c4] ;  /* 0x0002310000097ab9 */ /* 0x000fe20000000800 */
[----:B------:R-:W-:Y:S01]  /*b260*/  UMOV UR7, UR8 ;  /* 0x0000000800077c82 */ /* 0x000fe20008000000 */
[----:B------:R-:W-:-:S11]  /*b270*/  UISETP.NE.AND UP0, UPT, UR9, 0x1, UPT ;  /* 0x000000010900788c */ /* 0x000fd6000bf05270 */
[----:B------:R-:W-:Y:S02]  /*b280*/  @UP0 ULDC.64 UR10, c[0x0][0x8c8] ;  /* 0x00023200000a0ab9 */ /* 0x000fe40000000a00 */
[----:B------:R-:W-:-:S04]  /*b290*/  UIMAD.WIDE.U32 UR4, UR8, UR10, URZ ;  /* 0x0000000a080472a5 */ /* 0x000fc8000f8e003f */
[----:B------:R-:W-:-:S04]  /*b2a0*/  @UP0 USHF.R.U32.HI UR7, URZ, UR11, UR5 ;  /* 0x0000000b3f070299 */ /* 0x000fc80008011605 */
[----:B------:R-:W-:-:S12]  /*b2b0*/  UIMAD UR4, UR7, UR9, URZ ;  /* 0x00000009070472a4 */ /* 0x000fd8000f8e023f */
.L_x_6914:
        /* <DEDUP_REMOVED lines=23> */
.L_x_6915:
        /* <DEDUP_REMOVED lines=13> */
.L_x_6917:
[----:B------:R-:W-:-:S05]  /*b500*/  ULDC UR4, c[0x0][0x8ec] ;  /* 0x00023b0000047ab9 */ /* 0x000fca0000000800 */
.L_x_6916:
        /* <DEDUP_REMOVED lines=48> */
.L_x_6918:
        /* <DEDUP_REMOVED lines=13> */
.L_x_6919:
        /* <DEDUP_REMOVED lines=12> */
.L_x_6920:
[----:B------:R-:W-:Y:S01]  /*b9a0*/  ULEA UR8, UR7, UR14, 0x7 ;  /* 0x0000000e07087291 */ /* 0x000fe2000f8e383f */
[----:B------:R-:W-:-:S03]  /*b9b0*/  ULDC UR9, c[0x0][0x74c] ;  /* 0x0001d30000097ab9 */ /* 0x000fc60000000800 */
[----:B------:R-:W-:Y:S02]  /*b9c0*/  UIADD3 UR9, UR8, -UR9, -UR11 ;  /* 0x8000000908097290 */ /* 0x000fe4000fffe80b */
        /* <DEDUP_REMOVED lines=65> */
.L_x_6924:
[----:B------:R-:W2:Y:S04]  /*bde0*/  LDG.E.STRONG.GPU R4, desc[UR38][R2.64] ;  /* 0x0000002602047981 */ /* 0x000ea8000c1ef900 */
[----:B--2---:R-:W-:Y:S01]  /*bdf0*/  CCTL.IVALL ;  /* 0x00000000ff00798f */ /* 0x004fe20002000000 */
[----:B------:R-:W-:Y:S05]  /*be00*/  YIELD ;  /* 0x0000000000007946 */ /* 0x000fea0003800000 */
[----:B------:R-:W-:-:S13]  /*be10*/  ISETP.NE.AND P1, PT, R4, R5, PT ;  /* 0x000000050400720c */ /* 0x000fda0003f25270 */
[----:B------:R-:W-:Y:S05]  /*be20*/  @P1 BRA `(.L_x_6924) ;  /* 0xfffffffc00ec1947 */ /* 0x000fea000383ffff */
.L_x_6923:
[----:B------:R-:W-:Y:S05]  /*be30*/  BSYNC B0 ;  /* 0x0000000000007941 */ /* 0x000fea0003800000 */
.L_x_6922:
[----:B------:R-:W-:-:S03]  /*be40*/  UMOV UR6, 0xffffffff ;  /* 0xffffffff00067882 */ /* 0x000fc60000000000 */
[----:B------:R-:W-:Y:S05]  /*be50*/  BRA.DIV UR6, `(.L_x_6925) ;  /* 0x0000003606f47947 */ /* 0x000fea000b800000 */
[----:B------:R-:W-:Y:S01]  /*be60*/  NOP ;  /* 0x0000000000007918 */ /* 0x000fe20000000000 */
.L_x_7000:
        /* <DEDUP_REMOVED lines=22> */
.L_x_6927:
[----:B------:R-:W-:Y:S05]  /*bfd0*/  BSYNC B0 ;  /* 0x0000000000007941 */ /* 0x000fea0003800000 */
.L_x_6926:
        /* <DEDUP_REMOVED lines=20> */
.L_x_6929:
[----:B------:R-:W-:Y:S05]  /*c120*/  BSYNC B0 ;  /* 0x0000000000007941 */ /* 0x000fea0003800000 */
.L_x_6928:
[----:B------:R-:W-:Y:S06]  /*c130*/  BAR.ARV 0xa, 0xa0 ;  /* 0x0282800000007b1d */ /* 0x000fec0000002000 */
[----:B------:R-:W-:Y:S04]  /*c140*/  BSSY B0, `(.L_x_6930) ;  /* 0x0000003000007945 */ /* 0x000fe80003800000 */
[----:B------:R-:W-:Y:S05]  /*c150*/  @!P0 BRA `(.L_x_6931) ;  /* 0x0000000000048947 */ /* 0x000fea0003800000 */
[----:B------:R-:W-:-:S04]  /*c160*/  DEPBAR.LE SB0, 0x0 ;  /* 0x000080000000791a */ /* 0x000fc80000000000 */
.L_x_6931:
[----:B------:R-:W-:Y:S05]  /*c170*/  BSYNC B0 ;  /* 0x0000000000007941 */ /* 0x000fea0003800000 */
.L_x_6930:
        /* <DEDUP_REMOVED lines=19> */
.L_x_6933:
[----:B------:R-:W-:Y:S05]  /*c2b0*/  BSYNC B0 ;  /* 0x0000000000007941 */ /* 0x000fea0003800000 */
.L_x_6932:
[----:B------:R-:W-:Y:S01]  /*c2c0*/  UIADD3 UR7, UR13, 0x1, URZ ;  /* 0x000000010d077890 */ /* 0x000fe2000fffe03f */
[----:B------:R-:W-:Y:S11]  /*c2d0*/  BRA `(.L_x_6934) ;  /* 0x0000000000047947 */ /* 0x000ff60003800000 */
.L_x_6921:
[----:B------:R-:W-:-:S05]  /*c2e0*/  UMOV UR7, UR13 ;  /* 0x0000000d00077c82 */ /* 0x000fca0008000000 */
.L_x_6934:
        /* <DEDUP_REMOVED lines=16> */
.L_x_6959:
        /* <DEDUP_REMOVED lines=18> */
.L_x_6937:
[----:B------:R-:W2:Y:S04]  /*c510*/  LDG.E.STRONG.GPU R4, desc[UR38][R2.64] ;  /* 0x0000002602047981 */ /* 0x000ea8000c1ef900 */
[----:B--2---:R-:W-:Y:S01]  /*c520*/  CCTL.IVALL ;  /* 0x00000000ff00798f */ /* 0x004fe20002000000 */
[----:B------:R-:W-:Y:S05]  /*c530*/  YIELD ;  /* 0x0000000000007946 */ /* 0x000fea0003800000 */
[----:B------:R-:W-:-:S13]  /*c540*/  ISETP.NE.AND P1, PT, R4, R5, PT ;  /* 0x000000050400720c */ /* 0x000fda0003f25270 */
[----:B------:R-:W-:Y:S05]  /*c550*/  @P1 BRA `(.L_x_6937) ;  /* 0xfffffffc00ec1947 */ /* 0x000fea000383ffff */
.L_x_6936:
[----:B------:R-:W-:Y:S05]  /*c560*/  BSYNC B0 ;  /* 0x0000000000007941 */ /* 0x000fea0003800000 */
.L_x_6935:
[----:B------:R-:W-:-:S03]  /*c570*/  UMOV UR24, 0xffffffff ;  /* 0xffffffff00187882 */ /* 0x000fc60000000000 */
[----:B------:R-:W-:Y:S05]  /*c580*/  BRA.DIV UR24, `(.L_x_6938) ;  /* 0x0000003218447947 */ /* 0x000fea000b800000 */
[----:B------:R-:W-:Y:S01]  /*c590*/  NOP ;  /* 0x0000000000007918 */ /* 0x000fe20000000000 */
.L_x_7003:
        /* <DEDUP_REMOVED lines=19> */
.L_x_6940:
[----:B------:R-:W-:Y:S05]  /*c6d0*/  BSYNC B0 ;  /* 0x0000000000007941 */ /* 0x000fea0003800000 */
.L_x_6939:
        /* <DEDUP_REMOVED lines=15> */
.L_x_6942:
[----:B------:R-:W-:Y:S05]  /*c7d0*/  BSYNC B0 ;  /* 0x0000000000007941 */ /* 0x000fea0003800000 */
.L_x_6941:
[----:B------:R-:W-:Y:S06]  /*c7e0*/  BAR.ARV 0xa, 0xa0 ;  /* 0x0282800000007b1d */ /* 0x000fec0000002000 */
[----:B------:R-:W-:Y:S04]  /*c7f0*/  BSSY B0, `(.L_x_6943) ;  /* 0x0000003000007945 */ /* 0x000fe80003800000 */
[----:B------:R-:W-:Y:S05]  /*c800*/  @!P0 BRA `(.L_x_6944) ;  /* 0x0000000000048947 */ /* 0x000fea0003800000 */
[----:B------:R-:W-:-:S04]  /*c810*/  DEPBAR.LE SB0, 0x0 ;  /* 0x000080000000791a */ /* 0x000fc80000000000 */
.L_x_6944:
[----:B------:R-:W-:Y:S05]  /*c820*/  BSYNC B0 ;  /* 0x0000000000007941 */ /* 0x000fea0003800000 */
.L_x_6943:
        /* <DEDUP_REMOVED lines=19> */
.L_x_6946:
[----:B------:R-:W-:Y:S05]  /*c960*/  BSYNC B0 ;  /* 0x0000000000007941 */ /* 0x000fea0003800000 */
.L_x_6945:
        /* <DEDUP_REMOVED lines=17> */
.L_x_6949:
[----:B------:R-:W2:Y:S04]  /*ca80*/  LDG.E.STRONG.GPU R4, desc[UR38][R2.64] ;  /* 0x0000002602047981 */ /* 0x000ea8000c1ef900 */
[----:B--2---:R-:W-:Y:S01]  /*ca90*/  CCTL.IVALL ;  /* 0x00000000ff00798f */ /* 0x004fe20002000000 */
[----:B------:R-:W-:Y:S05]  /*caa0*/  YIELD ;  /* 0x0000000000007946 */ /* 0x000fea0003800000 */
[----:B------:R-:W-:-:S13]  /*cab0*/  ISETP.NE.AND P1, PT, R4, R5, PT ;  /* 0x000000050400720c */ /* 0x000fda0003f25270 */
[----:B------:R-:W-:Y:S05]  /*cac0*/  @P1 BRA `(.L_x_6949) ;  /* 0xfffffffc00ec1947 */ /* 0x000fea000383ffff */
.L_x_6948:
[----:B------:R-:W-:Y:S05]  /*cad0*/  BSYNC B0 ;  /* 0x0000000000007941 */ /* 0x000fea0003800000 */
.L_x_6947:
[----:B------:R-:W-:-:S03]  /*cae0*/  UMOV UR18, 0xffffffff ;  /* 0xffffffff00127882 */ /* 0x000fc60000000000 */
[----:B------:R-:W-:Y:S05]  /*caf0*/  BRA.DIV UR18, `(.L_x_6950) ;  /* 0x0000002e12047947 */ /* 0x000fea000b800000 */
[----:B------:R-:W-:Y:S01]  /*cb00*/  NOP ;  /* 0x0000000000007918 */ /* 0x000fe20000000000 */
.L_x_7006:
        /* <DEDUP_REMOVED lines=15> */
.L_x_6952:
[----:B------:R-:W-:Y:S05]  /*cc00*/  BSYNC B0 ;  /* 0x0000000000007941 */ /* 0x000fea0003800000 */
.L_x_6951:
        /* <DEDUP_REMOVED lines=15> */
.L_x_6954:
[----:B------:R-:W-:Y:S05]  /*cd00*/  BSYNC B0 ;  /* 0x0000000000007941 */ /* 0x000fea0003800000 */
.L_x_6953:
[----:B------:R-:W-:Y:S06]  /*cd10*/  BAR.ARV 0xa, 0xa0 ;  /* 0x0282800000007b1d */ /* 0x000fec0000002000 */
[----:B------:R-:W-:Y:S04]  /*cd20*/  BSSY B0, `(.L_x_6955) ;  /* 0x0000003000007945 */ /* 0x000fe80003800000 */
[----:B------:R-:W-:Y:S05]  /*cd30*/  @!P0 BRA `(.L_x_6956) ;  /* 0x0000000000048947 */ /* 0x000fea0003800000 */
[----:B------:R-:W-:-:S04]  /*cd40*/  DEPBAR.LE SB0, 0x0 ;  /* 0x000080000000791a */ /* 0x000fc80000000000 */
.L_x_6956:
[----:B------:R-:W-:Y:S05]  /*cd50*/  BSYNC B0 ;  /* 0x0000000000007941 */ /* 0x000fea0003800000 */
.L_x_6955:
        /* <DEDUP_REMOVED lines=19> */
.L_x_6958:
[----:B------:R-:W-:Y:S05]  /*ce90*/  BSYNC B0 ;  /* 0x0000000000007941 */ /* 0x000fea0003800000 */
.L_x_6957:
[----:B------:R-:W-:Y:S02]  /*cea0*/  UIADD3 UR7, UR7, 0x2, URZ ;  /* 0x0000000207077890 */ /* 0x000fe4000fffe03f */
[----:B------:R-:W-:Y:S02]  /*ceb0*/  UIADD3 UR6, UR6, 0x4000, URZ ;  /* 0x0000400006067890 */ /* 0x000fe4000fffe03f */
[----:B------:R-:W-:-:S06]  /*cec0*/  UISETP.GE.AND UP0, UPT, UR7, UR12, UPT ;  /* 0x0000000c0700728c */ /* 0x000fcc000bf06270 */
[----:B------:R-:W-:-:S13]  /*ced0*/  PLOP3.LUT P1, PT, PT, PT, UP0, 0x80, 0x0 ;  /* 0x000000000000781c */ /* 0x000fda0003f2f008 */
[----:B------:R-:W-:Y:S05]  /*cee0*/  @!P1 BRA `(.L_x_6959) ;  /* 0xfffffff400409947 */ /* 0x000fea000383ffff */
[----:B------:R-:W-:Y:S05]  /*cef0*/  BRA `(.L_x_6844) ;  /* 0x0000002400447947 */ /* 0x000fea0003800000 */
.L_x_6912:
        /* <DEDUP_REMOVED lines=21> */
.L_x_6960:
[----:B------:R-:W1:Y:S01]  /*d050*/  LDC R3, c[0x0][0x8c4] ;  /* 0x00023100ff037b82 */ /* 0x000e620000000800 */
[----:B------:R-:W-:Y:S01]  /*d060*/  IMAD.MOV.U32 R0, RZ, RZ, R5 ;  /* 0x000000ffff007224 */ /* 0x000fe200078e0005 */
[----:B-1----:R-:W-:-:S13]  /*d070*/  ISETP.NE.AND P0, PT, R3, 0x1, PT ;  /* 0x000000010300780c */ /* 0x002fda0003f05270 */
[----:B------:R-:W1:Y:S02]  /*d080*/  @P0 LDC.64 R6, c[0x0][0x8c8] ;  /* 0x00023200ff060b82 */ /* 0x000e640000000a00 */
[----:B-1----:R-:W-:-:S05]  /*d090*/  @P0 IMAD.HI.U32 R4, R5, R6, RZ ;  /* 0x0000000605040227 */ /* 0x002fca00078e00ff */
[----:B------:R-:W-:-:S05]  /*d0a0*/  @P0 SHF.R.U32.HI R0, RZ, R7, R4 ;  /* 0x00000007ff000219 */ /* 0x000fca0000011604 */
[----:B------:R-:W-:-:S07]  /*d0b0*/  IMAD R3, R0, R3, RZ ;  /* 0x0000000300037224 */ /* 0x000fce00078e02ff */
.L_x_6961:
        /* <DEDUP_REMOVED lines=23> */
.L_x_6962:
        /* <DEDUP_REMOVED lines=10> */
.L_x_6964:
[----:B------:R-:W1:Y:S02]  /*d2d0*/  LDC R4, c[0x0][0x8ec] ;  /* 0x00023b00ff047b82 */ /* 0x000e640000000800 */
.L_x_6963:
[----:B-1---5:R-:W-:Y:S01]  /*d2e0*/  VIADD R4, R4, 0x7f ;  /* 0x0000007f04047836 */ /* 0x022fe20000000000 */
[----:B------:R-:W-:Y:S01]  /*d2f0*/  LOP3.LUT R12, R0, 0x1ffffff, RZ, 0x3c, !PT ;  /* 0x01ffffff000c7812 */ /* 0x000fe200078e3cff */
[----:B------:R-:W-:Y:S02]  /*d300*/  IMAD.MOV.U32 R10, RZ, RZ, 0x1 ;  /* 0x00000001ff0a7424 */ /* 0x000fe400078e00ff */
[----:B--2---:R-:W-:Y:S01]  /*d310*/  IMAD.MOV.U32 R2, RZ, RZ, RZ ;  /* 0x000000ffff027224 */ /* 0x004fe200078e00ff */
[----:B------:R-:W-:-:S04]  /*d320*/  SHF.R.S32.HI R3, RZ, 0x1f, R4 ;  /* 0x0000001fff037819 */ /* 0x000fc80000011404 */
[----:B------:R-:W-:-:S04]  /*d330*/  LEA.HI R3, R3, R4, RZ, 0x7 ;  /* 0x0000000403037211 */ /* 0x000fc800078f38ff */
[----:B------:R-:W-:-:S04]  /*d340*/  SHF.R.S32.HI R3, RZ, 0x7, R3 ;  /* 0x00000007ff037819 */ /* 0x000fc80000011403 */
[C---:B------:R-:W-:Y:S01]  /*d350*/  ISETP.GT.AND P0, PT, R3.reuse, R0, PT ;  /* 0x000000000300720c */ /* 0x040fe20003f04270 */
[----:B------:R-:W-:-:S03]  /*d360*/  IMAD.IADD R12, R3, 0x1, R12 ;  /* 0x00000001030c7824 */ /* 0x000fc600078e020c */
        /* <DEDUP_REMOVED lines=11> */
[----:B------:R-:W-:-:S05]  /*d420*/  ISETP.NE.AND.EX P1, PT, R3, RZ, PT, P1 ;  /* 0x000000ff0300720c */ /* 0x000fca0003f25310 */
[----:B------:R-:W-:Y:S01]  /*d430*/  VOTEU.ANY UP0, P0 ;  /* 0x00000000003f7886 */ /* 0x000fe20000000100 */
[----:B---3--:R-:W-:Y:S02]  /*d440*/  ISETP.NE.U32.AND P0, PT, R6, RZ, PT ;  /* 0x000000ff0600720c */ /* 0x008fe40003f05070 */
[----:B------:R-:W-:Y:S02]  /*d450*/  PLOP3.LUT P2, PT, PT, PT, UP0, 0x80, 0x0 ;  /* 0x000000000000781c */ /* 0x000fe40003f4f008 */
[----:B------:R-:W-:-:S03]  /*d460*/  ISETP.NE.AND.EX P0, PT, R7, RZ, PT, P0 ;  /* 0x000000ff0700720c */ /* 0x000fc60003f05300 */
[----:B------:R-:W3:Y:S01]  /*d470*/  @P1 LDC.64 R6, c[0x0][0x780] ;  /* 0x0001e000ff061b82 */ /* 0x000ee20000000a00 */
[----:B-1----:R-:W-:-:S07]  /*d480*/  IMAD.WIDE R2, R11, 0x4, R14 ;  /* 0x000000040b027825 */ /* 0x002fce00078e020e */
[----:B------:R-:W1:Y:S01]  /*d490*/  LDC R15, c[0x0][0x280] ;  /* 0x0000a000ff0f7b82 */ /* 0x000e620000000800 */
[----:B--2---:R-:W-:-:S05]  /*d4a0*/  IMAD.WIDE R4, R11, 0x4, R4 ;  /* 0x000000040b047825 */ /* 0x004fca00078e0204 */
[----:B------:R-:W2:Y:S01]  /*d4b0*/  @P2 LDG.E R16, desc[UR38][R4.64] ;  /* 0x0000002604102981 */ /* 0x000ea2000c1e1900 */
[----:B------:R-:W-:-:S03]  /*d4c0*/  IMAD.MOV.U32 R13, RZ, RZ, RZ ;  /* 0x000000ffff0d7224 */ /* 0x000fc600078e00ff */
[----:B------:R4:W5:Y:S04]  /*d4d0*/  @P2 LDG.E R0, desc[UR38][R4.64] ;  /* 0x0000002604002981 */ /* 0x000968000c1e1900 */
[----:B------:R4:W5:Y:S01]  /*d4e0*/  @P0 LDG.E R13, desc[UR38][R2.64] ;  /* 0x00000026020d0981 */ /* 0x000962000c1e1900 */
[----:B---3--:R-:W-:-:S05]  /*d4f0*/  @P1 IMAD.WIDE R6, R11, 0x4, R6 ;  /* 0x000000040b061825 */ /* 0x008fca00078e0206 */
[----:B-1----:R4:W5:Y:S01]  /*d500*/  @P1 LDG.E R15, desc[UR38][R6.64] ;  /* 0x00000026060f1981 */ /* 0x002962000c1e1900 */
[----:B--2---:R-:W-:-:S05]  /*d510*/  @P2 IMAD R16, R11, 0x80, R16 ;  /* 0x000000800b102824 */ /* 0x004fca00078e0210 */
[----:B------:R-:W-:Y:S01]  /*d520*/  @P2 R2UR UR4, R16 ;  /* 0x00000000100422ca */ /* 0x000fe200000e0000 */
[----:B----4-:R-:W-:-:S14]  /*d530*/  @P1 BRA `(.L_x_6966) ;  /* 0x0000000000101947 */ /* 0x010fdc0003800000 */
[----:B------:R-:W-:Y:S05]  /*d540*/  @!P2 BRA `(.L_x_6966) ;  /* 0x00000000000ca947 */ /* 0x000fea0003800000 */
[----:B------:R-:W2:Y:S04]  /*d550*/  LDG.E R6, desc[UR38][R4.64] ;  /* 0x0000002604067981 */ /* 0x000ea8000c1e1900 */
[----:B-----5:R-:W2:Y:S02]  /*d560*/  LDG.E R15, desc[UR38][R4.64+0x4] ;  /* 0x00000426040f7981 */ /* 0x020ea4000c1e1900 */
[----:B--2---:R-:W-:-:S07]  /*d570*/  IMAD.IADD R15, R15, 0x1, -R6 ;  /* 0x000000010f0f7824 */ /* 0x004fce00078e0a06 */
.L_x_6966:
[----:B------:R-:W-:Y:S01]  /*d580*/  @UP0 USHF.R.S32.HI UR5, URZ, 0x1f, UR4 ;  /* 0x0000001f3f050899 */ /* 0x000fe20008011404 */
[----:B------:R-:W-:Y:S01]  /*d590*/  ULDC.64 UR8, c[0x0][0x788] ;  /* 0x0001e20000087ab9 */ /* 0x000fe20000000a00 */
[----:B------:R-:W-:Y:S01]  /*d5a0*/  UMOV UR6, URZ ;  /* 0x0000003f00067c82 */ /* 0x000fe20008000000 */
[----:B------:R-:W-:Y:S01]  /*d5b0*/  ISETP.NE.U32.AND P1, PT, RZ, UR8, PT ;  /* 0x00000008ff007c0c */ /* 0x000fe2000bf25070 */
[----:B------:R-:W-:Y:S01]  /*d5c0*/  @UP0 ULEA.HI UR5, UR5, UR4, URZ, 0x7 ;  /* 0x0000000405050291 */ /* 0x000fe2000f8f383f */
[----:B-----5:R-:W-:Y:S02]  /*d5d0*/  @P2 R2UR UR6, R0 ;  /* 0x00000000000622ca */ /* 0x020fe400000e0000 */
[----:B------:R-:W-:Y:S01]  /*d5e0*/  ISETP.NE.AND.EX P1, PT, RZ, UR9, PT, P1 ;  /* 0x00000009ff007c0c */ /* 0x000fe2000bf25310 */
[----:B------:R-:W-:Y:S01]  /*d5f0*/  @UP0 ULOP3.LUT UR7, UR5, 0xffffff80, URZ, 0xc0, !UPT ;  /* 0xffffff8005070892 */ /* 0x000fe2000f8ec03f */
[----:B------:R-:W-:Y:S01]  /*d600*/  ULDC UR9, c[0x0][0x290] ;  /* 0x0000a40000097ab9 */ /* 0x000fe20000000800 */
[----:B------:R-:W-:-:S02]  /*d610*/  UMOV UR4, URZ ;  /* 0x0000003f00047c82 */ /* 0x000fc40008000000 */
        /* <DEDUP_REMOVED lines=10> */
.L_x_6967:
[----:B------:R-:W-:Y:S05]  /*d6c0*/  @!P0 BRA `(.L_x_6968) ;  /* 0x00000000000c8947 */ /* 0x000fea0003800000 */
[----:B------:R-:W2:Y:S04]  /*d6d0*/  LDG.E R5, desc[UR38][R2.64] ;  /* 0x0000002602057981 */ /* 0x000ea8000c1e1900 */
[----:B------:R-:W2:Y:S02]  /*d6e0*/  LDG.E R0, desc[UR38][R2.64+0x4] ;  /* 0x0000042602007981 */ /* 0x000ea4000c1e1900 */
[----:B--2---:R-:W-:-:S07]  /*d6f0*/  IMAD.IADD R0, R0, 0x1, -R5 ;  /* 0x0000000100007824 */ /* 0x004fce00078e0a05 */
.L_x_6968:
[----:B-1----:R-:W-:Y:S01]  /*d700*/  IMAD R3, R12, 0x80, R15 ;  /* 0x000000800c037824 */ /* 0x002fe200078e020f */
[----:B------:R-:W-:Y:S01]  /*d710*/  ULDC UR7, c[0x0][0x74c] ;  /* 0x0001d30000077ab9 */ /* 0x000fe20000000800 */
[----:B------:R-:W-:Y:S02]  /*d720*/  VIADD R15, R15, 0x7f ;  /* 0x0000007f0f0f7836 */ /* 0x000fe40000000000 */
[----:B------:R-:W-:Y:S01]  /*d730*/  IMAD.MOV.U32 R2, RZ, RZ, RZ ;  /* 0x000000ffff027224 */ /* 0x000fe200078e00ff */
[----:B-----5:R-:W-:-:S04]  /*d740*/  IADD3 R0, R3, -UR7, -R0 ;  /* 0x8000000703007c10 */ /* 0x020fc8000fffe800 */
[----:B------:R-:W-:-:S04]  /*d750*/  SHF.R.S32.HI R3, RZ, 0x1f, R0 ;  /* 0x0000001fff037819 */ /* 0x000fc80000011400 */
[----:B------:R-:W-:Y:S02]  /*d760*/  LEA.HI R3, R3, R0, RZ, 0x7 ;  /* 0x0000000003037211 */ /* 0x000fe400078f38ff */
[----:B------:R-:W-:Y:S02]  /*d770*/  SHF.R.S32.HI R0, RZ, 0x1f, R15 ;  /* 0x0000001fff007819 */ /* 0x000fe4000001140f */
[----:B------:R-:W-:Y:S02]  /*d780*/  SHF.R.S32.HI R3, RZ, 0x7, R3 ;  /* 0x00000007ff037819 */ /* 0x000fe40000011403 */
[----:B------:R-:W-:Y:S02]  /*d790*/  LEA.HI R0, R0, R15, RZ, 0x7 ;  /* 0x0000000f00007211 */ /* 0x000fe400078f38ff */
[----:B------:R-:W-:Y:S02]  /*d7a0*/  VIMNMX R4, RZ, R3, !PT ;  /* 0x00000003ff047248 */ /* 0x000fe40007fe0100 */
[----:B------:R-:W-:-:S04]  /*d7b0*/  SHF.R.S32.HI R0, RZ, 0x7, R0 ;  /* 0x00000007ff007819 */ /* 0x000fc80000011400 */
        /* <DEDUP_REMOVED lines=54> */
.L_x_7007:
        /* <DEDUP_REMOVED lines=15> */
.L_x_6971:
        /* <DEDUP_REMOVED lines=72> */
.L_x_6982:
[----:B-123--:R-:W-:-:S04]  /*e090*/  SHF.L.U32 R18, R10, 0x1f, RZ ;  /* 0x0000001f0a127819 */ /* 0x00efc800000006ff */
[----:B------:R-:W3:Y:S02]  /*e0a0*/  SYNCS.PHASECHK.TRANS64.TRYWAIT P1, [R15+URZ+0x30c40], R18 ;  /* 0x030c40120f0075a7 */ /* 0x000ee4000802017f */
[----:B---3--:R-:W-:Y:S05]  /*e0b0*/  @!P1 BRA `(.L_x_6974) ;  /* 0x0000001400c49947 */ /* 0x008fea0003800000 */
.L_x_7008:
        /* <DEDUP_REMOVED lines=8> */
.L_x_6975:
        /* <DEDUP_REMOVED lines=30> */
.L_x_7009:
        /* <DEDUP_REMOVED lines=8> */
.L_x_6977:
        /* <DEDUP_REMOVED lines=30> */
.L_x_7010:
        /* <DEDUP_REMOVED lines=8> */
.L_x_6979:
        /* <DEDUP_REMOVED lines=24> */
.L_x_7012:
        /* <DEDUP_REMOVED lines=8> */
.L_x_6981:
        /* <DEDUP_REMOVED lines=30> */
.L_x_6973:
[----:B------:R-:W4:Y:S02]  /*e9e0*/  LDL.LU R4, [R1+0x8] ;  /* 0x0000080001047983 */ /* 0x000f240000300800 */
[----:B----4-:R-:W-:Y:S02]  /*e9f0*/  ISETP.NE.AND P1, PT, R4, RZ, PT ;  /* 0x000000ff0400720c */ /* 0x010fe40003f25270 */
[----:B------:R4:W5:Y:S11]  /*ea00*/  LDL R4, [R1+0x4] ;  /* 0x0000040001047983 */ /* 0x0009760000100800 */
[----:B----4-:R-:W-:Y:S05]  /*ea10*/  @!P1 BRA `(.L_x_6972) ;  /* 0x0000000400249947 */ /* 0x010fea0003800000 */
[----:B-1----:R-:W-:-:S04]  /*ea20*/  SHF.L.U32 R12, R10, 0x1f, RZ ;  /* 0x0000001f0a0c7819 */ /* 0x002fc800000006ff */
[----:B------:R-:W1:Y:S02]  /*ea30*/  SYNCS.PHASECHK.TRANS64.TRYWAIT P1, [R15+URZ+0x30c40], R12 ;  /* 0x030c400c0f0075a7 */ /* 0x000e64000802017f */
[----:B-1----:R-:W-:Y:S05]  /*ea40*/  @!P1 BRA `(.L_x_6983) ;  /* 0x0000000c00b49947 */ /* 0x002fea0003800000 */
.L_x_7013:
        /* <DEDUP_REMOVED lines=8> */
.L_x_6984:
        /* <DEDUP_REMOVED lines=27> */
.L_x_7014:
        /* <DEDUP_REMOVED lines=8> */
.L_x_6986:
        /* <DEDUP_REMOVED lines=27> */
.L_x_6972:
[----:B------:R-:W4:Y:S01]  /*eeb0*/  S2R R0, SR_TID.X ;  /* 0x0000000000007919 */ /* 0x000f220000002100 */
[----:B------:R-:W-:Y:S01]  /*eec0*/  IMAD R3, R16, 0x8, R15 ;  /* 0x0000000810037824 */ /* 0x000fe200078e020f */
[----:B----4-:R-:W-:Y:S02]  /*eed0*/  LOP3.LUT R2, R0, 0x7f, RZ, 0xc0, !PT ;  /* 0x0000007f00027812 */ /* 0x010fe400078ec0ff */
[----:B------:R-:W-:Y:S02]  /*eee0*/  SHF.L.U32 R0, R10, 0x1f, RZ ;  /* 0x0000001f0a007819 */ /* 0x000fe400000006ff */
[----:B------:R-:W-:Y:S02]  /*eef0*/  ISETP.NE.AND P1, PT, R2, RZ, PT ;  /* 0x000000ff0200720c */ /* 0x000fe40003f25270 */
[----:B------:R-:W4:Y:S02]  /*ef00*/  SYNCS.PHASECHK.TRANS64.TRYWAIT P0, [R3+URZ+0x30c40], R0 ;  /* 0x030c4000030075a7 */ /* 0x000f24000800017f */
[----:B----4-:R-:W-:Y:S09]  /*ef10*/  @!P0 BRA `(.L_x_6987) ;  /* 0x0000000800a88947 */ /* 0x010ff20003800000 */
.L_x_7015:
[----:B------:R-:W-:Y:S05]  /*ef20*/  @P1 BRA `(.L_x_6988) ;  /* 0x0000000000181947 */ /* 0x000fea0003800000 */
[----:B------:R-:W1:Y:S01]  /*ef30*/  S2R R2, SR_TID.X ;  /* 0x0000000000027919 */ /* 0x000e620000002100 */
[----:B----4-:R-:W-:-:S04]  /*ef40*/  IMAD.MOV.U32 R0, RZ, RZ, 0x4200 ;  /* 0x00004200ff007424 */ /* 0x010fc800078e00ff */
[----:B------:R4:W-:Y:S01]  /*ef50*/  SYNCS.ARRIVE.TRANS64 RZ, [R3+URZ+0x30c30], R0 ;  /* 0x030c300003ff79a7 */ /* 0x0009e2000800003f */
[----:B-1----:R-:W-:-:S13]  /*ef60*/  LOP3.LUT P0, RZ, R2, 0x1f, RZ, 0xc0, !PT ;  /* 0x0000001f02ff7812 */ /* 0x002fda000780c0ff */
[----:B----4-:R-:W-:Y:S05]  /*ef70*/  @!P0 BRA `(.L_x_6988) ;  /* 0x0000000000048947 */ /* 0x010fea0003800000 */
[----:B------:R-:W-:Y:S01]  /*ef80*/  BPT.TRAP 0x1 ;  /* 0x000000040000795c */ /* 0x000fe20000300000 */
.L_x_6988:
        /* <DEDUP_REMOVED lines=34> */
.L_x_6969:
[----:B------:R-:W-:Y:S05]  /*f1b0*/  BSYNC B0 ;  /* 0x0000000000007941 */ /* 0x000fea0003800000 */
.L_x_6965:
[----:B------:R-:W-:-:S03]  /*f1c0*/  UMOV UR7, 0xffffffff ;  /* 0xffffffff00077882 */ /* 0x000fc60000000000 */
[----:B------:R-:W-:Y:S05]  /*f1d0*/  BRA.DIV UR7, `(.L_x_6989) ;  /* 0x0000000a070c7947 */ /* 0x000fea000b800000 */
[----:B------:R-:W-:-:S13]  /*f1e0*/  ELECT P6, URZ, PT ;  /* 0x00000000003f782f */ /* 0x000fda00038c0000 */
.L_x_7018:
[----:B------:R-:W-:Y:S05]  /*f1f0*/  @!P6 BRA `(.L_x_6844) ;  /* 0x000000000084e947 */ /* 0x000fea0003800000 */
[----:B------:R-:W-:-:S06]  /*f200*/  ULOP3.LUT UR7, UR36, 0x2, URZ, 0xfc, !UPT ;  /* 0x0000000224077892 */ /* 0x000fcc000f8efc3f */
[----:B------:R-:W-:-:S05]  /*f210*/  IMAD.U32 R0, RZ, RZ, UR7 ;  /* 0x00000007ff007e24 */ /* 0x000fca000f8e00ff */
[----:B------:R-:W-:-:S13]  /*f220*/  ISETP.NE.AND P2, PT, R0, 0x3, PT ;  /* 0x000000030000780c */ /* 0x000fda0003f45270 */
[----:B------:R-:W-:Y:S05]  /*f230*/  @!P2 BRA `(.L_x_6990) ;  /* 0x000000000004a947 */ /* 0x000fea0003800000 */
[----:B------:R-:W-:Y:S01]  /*f240*/  BPT.TRAP 0x1 ;  /* 0x000000040000795c */ /* 0x000fe20000300000 */
.L_x_6990:
        /* <DEDUP_REMOVED lines=15> */
.L_x_7019:
[----:B------:R-:W2:Y:S02]  /*f340*/  SYNCS.PHASECHK.TRANS64.TRYWAIT P0, [R3+URZ], R0 ;  /* 0x00000000030075a7 */ /* 0x000ea4000800017f */
[----:B--2---:R-:W-:Y:S05]  /*f350*/  @!P0 BRA `(.L_x_6992) ;  /* 0x0000000400e08947 */ /* 0x004fea0003800000 */
.L_x_7020:
[----:B------:R-:W-:Y:S05]  /*f360*/  @!P2 BRA `(.L_x_6993) ;  /* 0x000000000004a947 */ /* 0x000fea0003800000 */
[----:B------:R-:W-:Y:S01]  /*f370*/  BPT.TRAP 0x1 ;  /* 0x000000040000795c */ /* 0x000fe20000300000 */
.L_x_6993:
[----:B--2---:R-:W-:-:S04]  /*f380*/  VIADD R3, R8, 0x30c40 ;  /* 0x00030c4008037836 */ /* 0x004fc80000000000 */
[----:B------:R-:W-:-:S04]  /*f390*/  IMAD R5, R2, 0x8, R3 ;  /* 0x0000000802057824 */ /* 0x000fc800078e0203 */
[----:B------:R-:W2:Y:S02]  /*f3a0*/  SYNCS.PHASECHK.TRANS64.TRYWAIT P0, [R5+URZ], R4 ;  /* 0x00000004050075a7 */ /* 0x000ea4000800017f */
[----:B--2---:R-:W-:Y:S05]  /*f3b0*/  @!P0 BRA `(.L_x_6994) ;  /* 0x0000000400dc8947 */ /* 0x004fea0003800000 */
.L_x_7021:
[----:B------:R-:W-:-:S07]  /*f3c0*/  IMAD R3, R6, 0x8, R3 ;  /* 0x0000000806037824 */ /* 0x000fce00078e0203 */
.L_x_6995:
[----:B---3--:R3:W4:Y:S02]  /*f3d0*/  SYNCS.PHASECHK.TRANS64.TRYWAIT P0, [R3+URZ], R0 ;  /* 0x00000000030075a7 */ /* 0x008724000800017f */
[----:B----4-:R-:W-:Y:S05]  /*f3e0*/  @!P0 NANOSLEEP.SYNCS 0x989680 ;  /* 0x009896800000895d */ /* 0x010fea0003900000 */
[----:B------:R-:W4:Y:S02]  /*f3f0*/  @!P0 SYNCS.PHASECHK.TRANS64 P0, [R3+URZ], R0 ;  /* 0x00000000030085a7 */ /* 0x000f24000800007f */
[----:B----4-:R-:W-:Y:S05]  /*f400*/  @!P0 BRA `(.L_x_6995) ;  /* 0xfffffffc00f08947 */ /* 0x010fea000383ffff */
.L_x_6844:
[----:B------:R-:W-:Y:S05]  /*f410*/  BSYNC B6 ;  /* 0x0000000000067941 */ /* 0x000fea0003800000 */
.L_x_6836:
[----:B------:R-:W-:Y:S05]  /*f420*/  EXIT ;  /* 0x000000000000794d */ /* 0x000fea0003800000 */
.L_x_6854:
[----:B------:R-:W-:Y:S02]  /*f430*/  IMAD.MOV.U32 R12, RZ, RZ, RZ ;  /* 0x000000ffff0c7224 */ /* 0x000fe400078e00ff */
[----:B------:R-:W-:Y:S02]  /*f440*/  IMAD.MOV.U32 R11, RZ, RZ, 0x1f ;  /* 0x0000001fff0b7424 */ /* 0x000fe400078e00ff */
[----:B------:R-:W-:-:S07]  /*f450*/  IMAD.MOV.U32 R15, RZ, RZ, -0x1 ;  /* 0xffffffffff0f7424 */ /* 0x000fce00078e00ff */
[----:B------:R-:W-:Y:S05]  /*f460*/  WARPSYNC.COLLECTIVE R15, `(.L_x_6996) ;  /* 0x000000000f087348 */ /* 0x000fea0003c00000 */
[----:B------:R1:W2:Y:S02]  /*f470*/  SHFL.IDX P6, R14, R13, R12, R11 ;  /* 0x0000000c0d0e7389 */ /* 0x0002a400000c000b */
[----:B-12---:R-:W-:Y:S01]  /*f480*/  ENDCOLLECTIVE ;  /* 0x000000000000791b */ /* 0x006fe20003800000 */
.L_x_6996:
[----:B------:R-:W-:Y:S05]  /*f490*/  BRA `(.L_x_6997) ;  /* 0xffffff2000687947 */ /* 0x000fea000383ffff */
.L_x_6856:
[----:B--2---:R2:W3:Y:S02]  /*f4a0*/  SYNCS.PHASECHK.TRANS64.TRYWAIT P0, [R236+URZ+0x30c00], R15 ;  /* 0x030c000fec0075a7 */ /* 0x0044e4000800017f */
[----:B---3--:R-:W-:Y:S05]  /*f4b0*/  @!P0 NANOSLEEP.SYNCS 0x989680 ;  /* 0x009896800000895d */ /* 0x008fea0003900000 */
[----:B------:R-:W3:Y:S02]  /*f4c0*/  @!P0 SYNCS.PHASECHK.TRANS64 P0, [R236+URZ+0x30c00], R15 ;  /* 0x030c000fec0085a7 */ /* 0x000ee4000800007f */
[----:B---3--:R-:W-:Y:S05]  /*f4d0*/  @!P0 BRA `(.L_x_6856) ;  /* 0xfffffffc00f08947 */ /* 0x008fea000383ffff */
[----:B------:R-:W-:Y:S05]  /*f4e0*/  BRA `(.L_x_6855) ;  /* 0xffffff2000b47947 */ /* 0x000fea000383ffff */
.L_x_6861:
[----:B--2---:R2:W3:Y:S02]  /*f4f0*/  SYNCS.PHASECHK.TRANS64.TRYWAIT P1, [R6+URZ+0x30c10], R21 ;  /* 0x030c1015060075a7 */ /* 0x0044e4000802017f */
[----:B---3--:R-:W-:Y:S05]  /*f500*/  @!P1 NANOSLEEP.SYNCS 0x989680 ;  /* 0x009896800000995d */ /* 0x008fea0003900000 */
[----:B------:R-:W3:Y:S02]  /*f510*/  @!P1 SYNCS.PHASECHK.TRANS64 P1, [R6+URZ+0x30c10], R21 ;  /* 0x030c1015060095a7 */ /* 0x000ee4000802007f */
[----:B---3--:R-:W-:Y:S05]  /*f520*/  @!P1 BRA `(.L_x_6861) ;  /* 0xfffffffc00f09947 */ /* 0x008fea000383ffff */
[----:B------:R-:W-:Y:S05]  /*f530*/  BRA `(.L_x_6860) ;  /* 0xffffff2800e07947 */ /* 0x000fea000383ffff */
.L_x_6865:
[----:B------:R1:W1:Y:S02]  /*f540*/  SYNCS.PHASECHK.TRANS64.TRYWAIT P1, [R6+URZ+0x30c30], R21 ;  /* 0x030c3015060075a7 */ /* 0x000264000802017f */
[----:B-1----:R-:W-:Y:S05]  /*f550*/  @!P1 NANOSLEEP.SYNCS 0x989680 ;  /* 0x009896800000995d */ /* 0x002fea0003900000 */
[----:B------:R-:W1:Y:S02]  /*f560*/  @!P1 SYNCS.PHASECHK.TRANS64 P1, [R6+URZ+0x30c30], R21 ;  /* 0x030c3015060095a7 */ /* 0x000e64000802007f */
[----:B-1----:R-:W-:Y:S05]  /*f570*/  @!P1 BRA `(.L_x_6865) ;  /* 0xfffffffc00f09947 */ /* 0x002fea000383ffff */
[----:B------:R-:W-:Y:S05]  /*f580*/  BRA `(.L_x_6864) ;  /* 0xffffff2c00f47947 */ /* 0x000fea000383ffff */
.L_x_6873:
[----:B--2---:R2:W3:Y:S02]  /*f590*/  SYNCS.PHASECHK.TRANS64.TRYWAIT P1, [R7+URZ+0x30c10], R18 ;  /* 0x030c1012070075a7 */ /* 0x0044e4000802017f */
[----:B---3--:R-:W-:Y:S05]  /*f5a0*/  @!P1 NANOSLEEP.SYNCS 0x989680 ;  /* 0x009896800000995d */ /* 0x008fea0003900000 */
[----:B------:R-:W3:Y:S02]  /*f5b0*/  @!P1 SYNCS.PHASECHK.TRANS64 P1, [R7+URZ+0x30c10], R18 ;  /* 0x030c1012070095a7 */ /* 0x000ee4000802007f */
[----:B---3--:R-:W-:Y:S05]  /*f5c0*/  @!P1 BRA `(.L_x_6873) ;  /* 0xfffffffc00f09947 */ /* 0x008fea000383ffff */
[----:B------:R-:W-:Y:S05]  /*f5d0*/  BRA `(.L_x_6872) ;  /* 0xffffff6400fc7947 */ /* 0x000fea000383ffff */
.L_x_6877:
[----:B------:R1:W1:Y:S02]  /*f5e0*/  SYNCS.PHASECHK.TRANS64.TRYWAIT P1, [R7+URZ+0x30c30], R18 ;  /* 0x030c3012070075a7 */ /* 0x000264000802017f */
[----:B-1----:R-:W-:Y:S05]  /*f5f0*/  @!P1 NANOSLEEP.SYNCS 0x989680 ;  /* 0x009896800000995d */ /* 0x002fea0003900000 */
[----:B------:R-:W1:Y:S02]  /*f600*/  @!P1 SYNCS.PHASECHK.TRANS64 P1, [R7+URZ+0x30c30], R18 ;  /* 0x030c3012070095a7 */ /* 0x000e64000802007f */
[----:B-1----:R-:W-:Y:S05]  /*f610*/  @!P1 BRA `(.L_x_6877) ;  /* 0xfffffffc00f09947 */ /* 0x002fea000383ffff */
[----:B------:R-:W-:Y:S05]  /*f620*/  BRA `(.L_x_6876) ;  /* 0xffffff6c00107947 */ /* 0x000fea000383ffff */
.L_x_6925:
[----:B------:R-:W-:Y:S01]  /*f630*/  BSSY B0, `(.L_x_6998) ;  /* 0x0000005000007945 */ /* 0x000fe20003800000 */
[----:B------:R-:W-:-:S07]  /*f640*/  IMAD.MOV.U32 R15, RZ, RZ, -0x1 ;  /* 0xffffffffff0f7424 */ /* 0x000fce00078e00ff */
[----:B------:R-:W-:Y:S05]  /*f650*/  WARPSYNC.COLLECTIVE R15, `(.L_x_6999) ;  /* 0x000000000f087348 */ /* 0x000fea0003c00000 */
[----:B------:R-:W-:Y:S01]  /*f660*/  NOP ;  /* 0x0000000000007918 */ /* 0x000fe20000000000 */
[----:B------:R-:W-:Y:S01]  /*f670*/  ENDCOLLECTIVE ;  /* 0x000000000000791b */ /* 0x000fe20003800000 */
.L_x_6999:
[----:B------:R-:W-:Y:S05]  /*f680*/  BSYNC B0 ;  /* 0x0000000000007941 */ /* 0x000fea0003800000 */
.L_x_6998:
[----:B------:R-:W-:Y:S05]  /*f690*/  BRA `(.L_x_7000) ;  /* 0xffffffc400f47947 */ /* 0x000fea000383ffff */
.L_x_6938:
[----:B------:R-:W-:Y:S01]  /*f6a0*/  BSSY B0, `(.L_x_7001) ;  /* 0x0000005000007945 */ /* 0x000fe20003800000 */
[----:B------:R-:W-:-:S07]  /*f6b0*/  IMAD.MOV.U32 R15, RZ, RZ, -0x1 ;  /* 0xffffffffff0f7424 */ /* 0x000fce00078e00ff */
[----:B------:R-:W-:Y:S05]  /*f6c0*/  WARPSYNC.COLLECTIVE R15, `(.L_x_7002) ;  /* 0x000000000f087348 */ /* 0x000fea0003c00000 */
[----:B------:R-:W-:Y:S01]  /*f6d0*/  NOP ;  /* 0x0000000000007918 */ /* 0x000fe20000000000 */
[----:B------:R-:W-:Y:S01]  /*f6e0*/  ENDCOLLECTIVE ;  /* 0x000000000000791b */ /* 0x000fe20003800000 */
.L_x_7002:
[----:B------:R-:W-:Y:S05]  /*f6f0*/  BSYNC B0 ;  /* 0x0000000000007941 */ /* 0x000fea0003800000 */
.L_x_7001:
[----:B------:R-:W-:Y:S05]  /*f700*/  BRA `(.L_x_7003) ;  /* 0xffffffcc00a47947 */ /* 0x000fea000383ffff */
.L_x_6950:
[----:B------:R-:W-:Y:S01]  /*f710*/  BSSY B0, `(.L_x_7004) ;  /* 0x0000005000007945 */ /* 0x000fe20003800000 */
[----:B------:R-:W-:-:S07]  /*f720*/  IMAD.MOV.U32 R15, RZ, RZ, -0x1 ;  /* 0xffffffffff0f7424 */ /* 0x000fce00078e00ff */
[----:B------:R-:W-:Y:S05]  /*f730*/  WARPSYNC.COLLECTIVE R15, `(.L_x_7005) ;  /* 0x000000000f087348 */ /* 0x000fea0003c00000 */
[----:B------:R-:W-:Y:S01]  /*f740*/  NOP ;  /* 0x0000000000007918 */ /* 0x000fe20000000000 */
[----:B------:R-:W-:Y:S01]  /*f750*/  ENDCOLLECTIVE ;  /* 0x000000000000791b */ /* 0x000fe20003800000 */
.L_x_7005:
[----:B------:R-:W-:Y:S05]  /*f760*/  BSYNC B0 ;  /* 0x0000000000007941 */ /* 0x000fea0003800000 */
.L_x_7004:
[----:B------:R-:W-:Y:S05]  /*f770*/  BRA `(.L_x_7006) ;  /* 0xffffffd000e47947 */ /* 0x000fea000383ffff */
.L_x_6970:
[----:B-1----:R1:W2:Y:S02]  /*f780*/  SYNCS.PHASECHK.TRANS64.TRYWAIT P0, [R15+URZ+0x30c20], R2 ;  /* 0x030c20020f0075a7 */ /* 0x0022a4000800017f */
[----:B--2---:R-:W-:Y:S05]  /*f790*/  @!P0 NANOSLEEP.SYNCS 0x989680 ;  /* 0x009896800000895d */ /* 0x004fea0003900000 */
[----:B------:R-:W2:Y:S02]  /*f7a0*/  @!P0 SYNCS.PHASECHK.TRANS64 P0, [R15+URZ+0x30c20], R2 ;  /* 0x030c20020f0085a7 */ /* 0x000ea4000800007f */
[----:B--2---:R-:W-:Y:S05]  /*f7b0*/  @!P0 BRA `(.L_x_6970) ;  /* 0xfffffffc00f08947 */ /* 0x004fea000383ffff */
[----:B------:R-:W-:Y:S05]  /*f7c0*/  BRA `(.L_x_7007) ;  /* 0xffffffe000d47947 */ /* 0x000fea000383ffff */
.L_x_6974:
[----:B---3--:R3:W4:Y:S02]  /*f7d0*/  SYNCS.PHASECHK.TRANS64.TRYWAIT P1, [R15+URZ+0x30c40], R18 ;  /* 0x030c40120f0075a7 */ /* 0x008724000802017f */
[----:B----4-:R-:W-:Y:S05]  /*f7e0*/  @!P1 NANOSLEEP.SYNCS 0x989680 ;  /* 0x009896800000995d */ /* 0x010fea0003900000 */
[----:B------:R-:W4:Y:S02]  /*f7f0*/  @!P1 SYNCS.PHASECHK.TRANS64 P1, [R15+URZ+0x30c40], R18 ;  /* 0x030c40120f0095a7 */ /* 0x000f24000802007f */
[----:B----4-:R-:W-:Y:S05]  /*f800*/  @!P1 BRA `(.L_x_6974) ;  /* 0xfffffffc00f09947 */ /* 0x010fea000383ffff */
[----:B------:R-:W-:Y:S05]  /*f810*/  BRA `(.L_x_7008) ;  /* 0xffffffe800287947 */ /* 0x000fea000383ffff */
.L_x_6976:
[----:B-1----:R1:W2:Y:S02]  /*f820*/  SYNCS.PHASECHK.TRANS64.TRYWAIT P1, [R15+URZ+0x30c28], R18 ;  /* 0x030c28120f0075a7 */ /* 0x0022a4000802017f */
[----:B--2---:R-:W-:Y:S05]  /*f830*/  @!P1 NANOSLEEP.SYNCS 0x989680 ;  /* 0x009896800000995d */ /* 0x004fea0003900000 */
[----:B------:R-:W2:Y:S02]  /*f840*/  @!P1 SYNCS.PHASECHK.TRANS64 P1, [R15+URZ+0x30c28], R18 ;  /* 0x030c28120f0095a7 */ /* 0x000ea4000802007f */
[----:B--2---:R-:W-:Y:S05]  /*f850*/  @!P1 BRA `(.L_x_6976) ;  /* 0xfffffffc00f09947 */ /* 0x004fea000383ffff */
[----:B------:R-:W-:Y:S05]  /*f860*/  BRA `(.L_x_7009) ;  /* 0xffffffe800ac7947 */ /* 0x000fea000383ffff */
.L_x_6978:
[----:B--2---:R2:W4:Y:S02]  /*f870*/  SYNCS.PHASECHK.TRANS64.TRYWAIT P1, [R15+URZ+0x30c48], R18 ;  /* 0x030c48120f0075a7 */ /* 0x004524000802017f */
[----:B----4-:R-:W-:Y:S05]  /*f880*/  @!P1 NANOSLEEP.SYNCS 0x989680 ;  /* 0x009896800000995d */ /* 0x010fea0003900000 */
[----:B------:R-:W4:Y:S02]  /*f890*/  @!P1 SYNCS.PHASECHK.TRANS64 P1, [R15+URZ+0x30c48], R18 ;  /* 0x030c48120f0095a7 */ /* 0x000f24000802007f */
[----:B----4-:R-:W-:Y:S05]  /*f8a0*/  @!P1 BRA `(.L_x_6978) ;  /* 0xfffffffc00f09947 */ /* 0x010fea000383ffff */
[----:B------:R-:W-:Y:S05]  /*f8b0*/  BRA `(.L_x_7010) ;  /* 0xffffffec00307947 */ /* 0x000fea000383ffff */
.L_x_6980:
[----:B------:R-:W-:-:S07]  /*f8c0*/  SHF.L.U32 R4, R10, 0x1f, RZ ;  /* 0x0000001f0a047819 */ /* 0x000fce00000006ff */
.L_x_7011:
[----:B----4-:R4:W1:Y:S02]  /*f8d0*/  SYNCS.PHASECHK.TRANS64.TRYWAIT P1, [R15+URZ+0x30c20], R4 ;  /* 0x030c20040f0075a7 */ /* 0x010864000802017f */
[----:B-1----:R-:W-:Y:S05]  /*f8e0*/  @!P1 NANOSLEEP.SYNCS 0x989680 ;  /* 0x009896800000995d */ /* 0x002fea0003900000 */
[----:B------:R-:W1:Y:S02]  /*f8f0*/  @!P1 SYNCS.PHASECHK.TRANS64 P1, [R15+URZ+0x30c20], R4 ;  /* 0x030c20040f0095a7 */ /* 0x000e64000802007f */
[----:B-1----:R-:W-:Y:S05]  /*f900*/  @!P1 BRA `(.L_x_7011) ;  /* 0xfffffffc00f09947 */ /* 0x002fea000383ffff */
[----:B------:R-:W-:Y:S05]  /*f910*/  BRA `(.L_x_7012) ;  /* 0xffffffec00987947 */ /* 0x000fea000383ffff */
.L_x_6983:
[----:B-1----:R1:W4:Y:S02]  /*f920*/  SYNCS.PHASECHK.TRANS64.TRYWAIT P1, [R15+URZ+0x30c40], R12 ;  /* 0x030c400c0f0075a7 */ /* 0x002324000802017f */
[----:B----4-:R-:W-:Y:S05]  /*f930*/  @!P1 NANOSLEEP.SYNCS 0x989680 ;  /* 0x009896800000995d */ /* 0x010fea0003900000 */
[----:B------:R-:W4:Y:S02]  /*f940*/  @!P1 SYNCS.PHASECHK.TRANS64 P1, [R15+URZ+0x30c40], R12 ;  /* 0x030c400c0f0095a7 */ /* 0x000f24000802007f */
[----:B----4-:R-:W-:Y:S05]  /*f950*/  @!P1 BRA `(.L_x_6983) ;  /* 0xfffffffc00f09947 */ /* 0x010fea000383ffff */
[----:B------:R-:W-:Y:S05]  /*f960*/  BRA `(.L_x_7013) ;  /* 0xfffffff000387947 */ /* 0x000fea000383ffff */
.L_x_6985:
[----:B--2---:R2:W4:Y:S02]  /*f970*/  SYNCS.PHASECHK.TRANS64.TRYWAIT P1, [R15+URZ+0x30c28], R12 ;  /* 0x030c280c0f0075a7 */ /* 0x004524000802017f */
[----:B----4-:R-:W-:Y:S05]  /*f980*/  @!P1 NANOSLEEP.SYNCS 0x989680 ;  /* 0x009896800000995d */ /* 0x010fea0003900000 */
[----:B------:R-:W4:Y:S02]  /*f990*/  @!P1 SYNCS.PHASECHK.TRANS64 P1, [R15+URZ+0x30c28], R12 ;  /* 0x030c280c0f0095a7 */ /* 0x000f24000802007f */
[----:B----4-:R-:W-:Y:S05]  /*f9a0*/  @!P1 BRA `(.L_x_6985) ;  /* 0xfffffffc00f09947 */ /* 0x010fea000383ffff */
[----:B------:R-:W-:Y:S05]  /*f9b0*/  BRA `(.L_x_7014) ;  /* 0xfffffff000b07947 */ /* 0x000fea000383ffff */
.L_x_6987:
[----:B----4-:R4:W1:Y:S02]  /*f9c0*/  SYNCS.PHASECHK.TRANS64.TRYWAIT P0, [R3+URZ+0x30c40], R0 ;  /* 0x030c4000030075a7 */ /* 0x010864000800017f */
[----:B-1----:R-:W-:Y:S05]  /*f9d0*/  @!P0 NANOSLEEP.SYNCS 0x989680 ;  /* 0x009896800000895d */ /* 0x002fea0003900000 */
[----:B------:R-:W1:Y:S02]  /*f9e0*/  @!P0 SYNCS.PHASECHK.TRANS64 P0, [R3+URZ+0x30c40], R0 ;  /* 0x030c4000030085a7 */ /* 0x000e64000800007f */
[----:B-1----:R-:W-:Y:S05]  /*f9f0*/  @!P0 BRA `(.L_x_6987) ;  /* 0xfffffffc00f08947 */ /* 0x002fea000383ffff */
[----:B------:R-:W-:Y:S05]  /*fa00*/  BRA `(.L_x_7015) ;  /* 0xfffffff400447947 */ /* 0x000fea000383ffff */
.L_x_6989:
[----:B------:R-:W-:Y:S01]  /*fa10*/  BSSY B0, `(.L_x_7016) ;  /* 0x0000006000007945 */ /* 0x000fe20003800000 */
[----:B------:R-:W-:-:S07]  /*fa20*/  IMAD.MOV.U32 R15, RZ, RZ, -0x1 ;  /* 0xffffffffff0f7424 */ /* 0x000fce00078e00ff */
[----:B------:R-:W-:Y:S05]  /*fa30*/  WARPSYNC.COLLECTIVE R15, `(.L_x_7017) ;  /* 0x000000000f0c7348 */ /* 0x000fea0003c00000 */
[----:B------:R-:W-:Y:S02]  /*fa40*/  ELECT P6, UR62, PT ;  /* 0x00000000003e782f */ /* 0x000fe400038c0000 */
[----:B------:R-:W-:Y:S01]  /*fa50*/  MOV R14, UR62 ;  /* 0x0000003e000e7c02 */ /* 0x000fe20008000f00 */
[----:B------:R-:W-:Y:S10]  /*fa60*/  ENDCOLLECTIVE ;  /* 0x000000000000791b */ /* 0x000ff40003800000 */
.L_x_7017:
[----:B------:R-:W-:Y:S05]  /*fa70*/  BSYNC B0 ;  /* 0x0000000000007941 */ /* 0x000fea0003800000 */
.L_x_7016:
[----:B------:R-:W-:Y:S05]  /*fa80*/  BRA `(.L_x_7018) ;  /* 0xfffffff400d87947 */ /* 0x000fea000383ffff */
.L_x_6991:
[----:B-1----:R1:W2:Y:S02]  /*fa90*/  SYNCS.PHASECHK.TRANS64.TRYWAIT P0, [R7+URZ], R4 ;  /* 0x00000004070075a7 */ /* 0x0022a4000800017f */
[----:B--2---:R-:W-:Y:S05]  /*faa0*/  @!P0 NANOSLEEP.SYNCS 0x989680 ;  /* 0x009896800000895d */ /* 0x004fea0003900000 */
[----:B------:R-:W2:Y:S02]  /*fab0*/  @!P0 SYNCS.PHASECHK.TRANS64 P0, [R7+URZ], R4 ;  /* 0x00000004070085a7 */ /* 0x000ea4000800007f */
[----:B--2---:R-:W-:Y:S05]  /*fac0*/  @!P0 BRA `(.L_x_6991) ;  /* 0xfffffffc00f08947 */ /* 0x004fea000383ffff */
[----:B------:R-:W-:Y:S05]  /*fad0*/  BRA `(.L_x_7019) ;  /* 0xfffffff800187947 */ /* 0x000fea000383ffff */
.L_x_6992:
[----:B--2---:R2:W3:Y:S02]  /*fae0*/  SYNCS.PHASECHK.TRANS64.TRYWAIT P0, [R3+URZ], R0 ;  /* 0x00000000030075a7 */ /* 0x0044e4000800017f */
[----:B---3--:R-:W-:Y:S05]  /*faf0*/  @!P0 NANOSLEEP.SYNCS 0x989680 ;  /* 0x009896800000895d */ /* 0x008fea0003900000 */
[----:B------:R-:W3:Y:S02]  /*fb00*/  @!P0 SYNCS.PHASECHK.TRANS64 P0, [R3+URZ], R0 ;  /* 0x00000000030085a7 */ /* 0x000ee4000800007f */
[----:B---3--:R-:W-:Y:S05]  /*fb10*/  @!P0 BRA `(.L_x_6992) ;  /* 0xfffffffc00f08947 */ /* 0x008fea000383ffff */
[----:B------:R-:W-:Y:S05]  /*fb20*/  BRA `(.L_x_7020) ;  /* 0xfffffff8000c7947 */ /* 0x000fea000383ffff */
.L_x_6994:
[----:B--2---:R2:W3:Y:S02]  /*fb30*/  SYNCS.PHASECHK.TRANS64.TRYWAIT P0, [R5+URZ], R4 ;  /* 0x00000004050075a7 */ /* 0x0044e4000800017f */
[----:B---3--:R-:W-:Y:S05]  /*fb40*/  @!P0 NANOSLEEP.SYNCS 0x989680 ;  /* 0x009896800000895d */ /* 0x008fea0003900000 */
[----:B------:R-:W3:Y:S02]  /*fb50*/  @!P0 SYNCS.PHASECHK.TRANS64 P0, [R5+URZ], R4 ;  /* 0x00000004050085a7 */ /* 0x000ee4000800007f */
[----:B---3--:R-:W-:Y:S05]  /*fb60*/  @!P0 BRA `(.L_x_6994) ;  /* 0xfffffffc00f08947 */ /* 0x008fea000383ffff */
[----:B------:R-:W-:Y:S05]  /*fb70*/  BRA `(.L_x_7021) ;  /* 0xfffffff800107947 */ /* 0x000fea000383ffff */
.L_x_7022:
        /* <DEDUP_REMOVED lines=16> */
.L_x_7423:


//--------------------- .text._ZN7cutlass13device_kernelIN5flash11enable_sm90INS1_16FlashAttnBwdSm90INS1_25CollectiveMainloopBwdSm90ILi2ELi2ELi2EN4cute5tupleIJNS5_1CILi1EEES8_S8_EEENS6_IJNS7_ILi128EEESA_NS7_ILi64EEEEEENS_10bfloat16_tEfNS_4arch4Sm90ELb1ELb0ELb0ELb1ELb0ELb1ELb0ELb0ELi2ELi1ELi2ELi2ELb0EEENS1_24CollectiveEpilogueBwdGQAISC_fSF_Li256ELb1ELb0EEENS1_25SingleTileBwdLPTSchedulerILb1ELi128ELb0EEEEEEEEEvNT_6ParamsE --------------------------
	.section	.text._ZN7cutlass13device_kernelIN5flash11enable_sm90INS1_16FlashAttnBwdSm90INS1_25CollectiveMainloopBwdSm90ILi2ELi2ELi2EN4cute5tupleIJNS5_1CILi1EEES8_S8_EEENS6_IJNS7_ILi128EEESA_NS7_ILi64EEEEEENS_10bfloat16_tEfNS_4arch4Sm90ELb1ELb0ELb0ELb1ELb0ELb1ELb0ELb0ELi2ELi1ELi2ELi2ELb0EEENS1_24CollectiveEpilogueBwdGQAISC_fSF_Li256ELb1ELb0EEENS1_25SingleTileBwdLPTSchedulerILb1ELi128ELb0EEEEEEEEEvNT_6ParamsE,"ax",@progbits
	.align	128
.text._ZN7cutlass13device_kernelIN5flash11enable_sm90INS1_16FlashAttnBwdSm90INS1_25CollectiveMainloopBwdSm90ILi2ELi2ELi2EN4cute5tupleIJNS5_1CILi1EEES8_S8_EEENS6_IJNS7_ILi128EEESA_NS7_ILi64EEEEEENS_10bfloat16_tEfNS_4arch4Sm90ELb1ELb0ELb0ELb1ELb0ELb1ELb0ELb0ELi2ELi1ELi2ELi2ELb0EEENS1_24CollectiveEpilogueBwdGQAISC_fSF_Li256ELb1ELb0EEENS1_25SingleTileBwdLPTSchedulerILb1ELi128ELb0EEEEEEEEEvNT_6ParamsE:
        .type           _ZN7cutlass13device_kernelIN5flash11enable_sm90INS1_16FlashAttnBwdSm90INS1_25CollectiveMainloopBwdSm90ILi2ELi2ELi2EN4cute5tupleIJNS5_1CILi1EEES8_S8_EEENS6_IJNS7_ILi128EEESA_NS7_ILi64EEEEEENS_10bfloat16_tEfNS_4arch4Sm90ELb1ELb0ELb0ELb1ELb0ELb1ELb0ELb0ELi2ELi1ELi2ELi2ELb0EEENS1_24CollectiveEpilogueBwdGQAISC_fSF_Li256ELb1ELb0EEENS1_25SingleTileBwdLPTSchedulerILb1ELi128ELb0EEEEEEEEEvNT_6ParamsE,@function
        .size           _ZN7cutlass13device_kernelIN5flash11enable_sm90INS1_16FlashAttnBwdSm90INS1_25CollectiveMainloopBwdSm90ILi2ELi2ELi2EN4cute5tupleIJNS5_1CILi1EEES8_S8_EEENS6_IJNS7_ILi128EEESA_NS7_ILi64EEEEEENS_10bfloat16_tEfNS_4arch4Sm90ELb1ELb0ELb0ELb1ELb0ELb1ELb0ELb0ELi2ELi1ELi2ELi2ELb0EEENS1_24CollectiveEpilogueBwdGQAISC_fSF_Li256ELb1ELb0EEENS1_25SingleTileBwdLPTSchedulerILb1ELi128ELb0EEEEEEEEEvNT_6ParamsE,(.L_x_7424 - _ZN7cutlass13device_kernelIN5flash11enable_sm90INS1_16FlashAttnBwdSm90INS1_25CollectiveMainloopBwdSm90ILi2ELi2ELi2EN4cute5tupleIJNS5_1CILi1EEES8_S8_EEENS6_IJNS7_ILi128EEESA_NS7_ILi64EEEEEENS_10bfloat16_tEfNS_4arch4Sm90ELb1ELb0ELb0ELb1ELb0ELb1ELb0ELb0ELi2ELi1ELi2ELi2ELb0EEENS1_24CollectiveEpilogueBwdGQAISC_fSF_Li256ELb1ELb0EEENS1_25SingleTileBwdLPTSchedulerILb1ELi128ELb0EEEEEEEEEvNT_6ParamsE)
        .other          _ZN7cutlass13device_kernelIN5flash11enable_sm90INS1_16FlashAttnBwdSm90INS1_25CollectiveMainloopBwdSm90ILi2ELi2ELi2EN4cute5tupleIJNS5_1CILi1EEES8_S8_EEENS6_IJNS7_ILi128EEESA_NS7_ILi64EEEEEENS_10bfloat16_tEfNS_4arch4Sm90ELb1ELb0ELb0ELb1ELb0ELb1ELb0ELb0ELi2ELi1ELi2ELi2ELb0EEENS1_24CollectiveEpilogueBwdGQAISC_fSF_Li256ELb1ELb0EEENS1_25SingleTileBwdLPTSchedulerILb1ELi128ELb0EEEEEEEEEvNT_6ParamsE,@"STO_CUDA_ENTRY STV_DEFAULT"
_ZN7cutlass13device_kernelIN5flash11enable_sm90INS1_16FlashAttnBwdSm90INS1_25CollectiveMainloopBwdSm90ILi2ELi2ELi2EN4cute5tupleIJNS5_1CILi1EEES8_S8_EEENS6_IJNS7_ILi128EEESA_NS7_ILi64EEEEEENS_10bfloat16_tEfNS_4arch4Sm90ELb1ELb0ELb0ELb1ELb0ELb1ELb0ELb0ELi2ELi1ELi2ELi2ELb0EEENS1_24CollectiveEpilogueBwdGQAISC_fSF_Li256ELb1ELb0EEENS1_25SingleTileBwdLPTSchedulerILb1ELi128ELb0EEEEEEEEEvNT_6ParamsE:
        /* <DEDUP_REMOVED lines=24> */
.L_x_7024:
[----:B------:R-:W-:Y:S05]  /*0180*/  BSYNC B0 ;  /* 0x0000000000007941 */ /* 0x000fea0003800000 */
.L_x_7023:
        /* <DEDUP_REMOVED lines=37> */
.L_x_7025:
        /* <DEDUP_REMOVED lines=22> */
.L_x_7026:
[----:B------:R-:W-:Y:S01]  /*0540*/  PLOP3.LUT P0, PT, PT, PT, UP0, 0x80, 0x0 ;  /* 0x000000000000781c */ /* 0x000fe20003f0f008 */
[----:B------:R-:W-:Y:S01]  /*0550*/  NOP ;  /* 0x0000000000007918 */ /* 0x000fe20000000000 */
[----:B------:R-:W-:Y:S01]  /*0560*/  ULDC.64 UR38, c[0x0][0x208] ;  /* 0x0000820000267ab9 */ /* 0x000fe20000000a00 */
[----:B------:R-:W-:Y:S01]  /*0570*/  BSSY B6, `(.L_x_7027) ;  /* 0x0000d12000067945 */ /* 0x000fe20003800000 */
[----:B-12-4-:R-:W-:Y:S09]  /*0580*/  BAR.SYNC.DEFER_BLOCKING 0x0 ;  /* 0x0000000000007b1d */ /* 0x016ff20000010000 */
[----:B------:R-:W-:Y:S05]  /*0590*/  @!P0 BRA `(.L_x_7028) ;  /* 0x0000009400988947 */ /* 0x000fea0003800000 */
.L_x_7029:
        /* <DEDUP_REMOVED lines=32> */
.L_x_7030:
[----:B------:R-:W-:Y:S01]  /*07a0*/  ULDC UR7, c[0x0][0x8cc] ;  /* 0x0002330000077ab9 */ /* 0x000fe20000000800 */
[----:B------:R-:W-:Y:S01]  /*07b0*/  UMOV UR37, UR10 ;  /* 0x0000000a00257c82 */ /* 0x000fe20008000000 */
[----:B------:R-:W-:-:S11]  /*07c0*/  UISETP.NE.AND UP0, UPT, UR7, 0x1, UPT ;  /* 0x000000010700788c */ /* 0x000fd6000bf05270 */
[----:B------:R-:W-:Y:S02]  /*07d0*/  @UP0 ULDC.64 UR8, c[0x0][0x8d0] ;  /* 0x0002340000080ab9 */ /* 0x000fe40000000a00 */
[----:B------:R-:W-:-:S04]  /*07e0*/  UIMAD.WIDE.U32 UR4, UR10, UR8, URZ ;  /* 0x000000080a0472a5 */ /* 0x000fc8000f8e003f */
[----:B------:R-:W-:-:S04]  /*07f0*/  @UP0 USHF.R.U32.HI UR37, URZ, UR9, UR5 ;  /* 0x000000093f250299 */ /* 0x000fc80008011605 */
[----:B------:R-:W-:-:S12]  /*0800*/  UIMAD UR4, UR37, UR7, URZ ;  /* 0x00000007250472a4 */ /* 0x000fd8000f8e023f */
.L_x_7031:
        /* <DEDUP_REMOVED lines=14> */
[----:B------:R-:W-:-:S06]  /*08f0*/  UIMAD UR4, UR7, UR4, UR6 ;  /* 0x00000004070472a4 */ /* 0x000fcc000f8e0206 */
[----:B------:R-:W-:-:S05]  /*0900*/  IMAD.U32 R0, RZ, RZ, UR4 ;  /* 0x00000004ff007e24 */ /* 0x000fca000f8e00ff */
[----:B------:R1:W-:Y:S01]  /*0910*/  STL [R1+0x3c], R0 ;  /* 0x00003c0001007387 */ /* 0x0003e20000100800 */
        /* <DEDUP_REMOVED lines=8> */
.L_x_7032:
        /* <DEDUP_REMOVED lines=9> */
[----:B-1----:R-:W3:Y:S01]  /*0a30*/  LDG.E R0, desc[UR38][R2.64+0x4] ;  /* 0x0000042602007981 */ /* 0x002ee2000c1e1900 */
[----:B--2---:R-:W-:Y:S02]  /*0a40*/  R2UR UR4, R4 ;  /* 0x00000000040472ca */ /* 0x004fe400000e0000 */
[----:B---3--:R-:W-:-:S13]  /*0a50*/  R2UR UR5, R0 ;  /* 0x00000000000572ca */ /* 0x008fda00000e0000 */
[----:B------:R-:W-:Y:S01]  /*0a60*/  UIADD3 UR4, -UR4, UR5, URZ ;  /* 0x0000000504047290 */ /* 0x000fe2000fffe13f */
[----:B------:R-:W-:Y:S11]  /*0a70*/  BRA `(.L_x_7033) ;  /* 0x0000000000047947 */ /* 0x000ff60003800000 */
.L_x_7034:
[----:B------:R-:W-:-:S05]  /*0a80*/  ULDC UR4, c[0x0][0x8f4] ;  /* 0x00023d0000047ab9 */ /* 0x000fca0000000800 */
.L_x_7033:
        /* <DEDUP_REMOVED lines=8> */
[----:B-1----:R-:W1:Y:S01]  /*0b10*/  S2R R0, SR_TID.X ;  /* 0x0000000000007919 */ /* 0x002e620000002100 */
        /* <DEDUP_REMOVED lines=13> */
.L_x_7036:
        /* <DEDUP_REMOVED lines=14> */
.L_x_7037:
        /* <DEDUP_REMOVED lines=11> */
.L_x_7038:
        /* <DEDUP_REMOVED lines=13> */
.L_x_7039:
        /* <DEDUP_REMOVED lines=68> */
.L_x_7042:
        /* <DEDUP_REMOVED lines=15> */
.L_x_7041:
        /* <DEDUP_REMOVED lines=22> */
.L_x_7044:
        /* <DEDUP_REMOVED lines=15> */
.L_x_7043:
[----:B------:R-:W-:Y:S01]  /*15d0*/  SHF.R.S32.HI R5, RZ, 0x1f, R16 ;  /* 0x0000001fff057819 */ /* 0x000fe20000011410 */
[----:B------:R-:W-:-:S03]  /*15e0*/  UMOV UR4, 0xffffffff ;  /* 0xffffffff00047882 */ /* 0x000fc60000000000 */
[----:B------:R-:W-:-:S04]  /*15f0*/  LEA.HI R0, R5, R16, RZ, 0x7 ;  /* 0x0000001005007211 */ /* 0x000fc800078f38ff */
[----:B------:R-:W-:Y:S01]  /*1600*/  SHF.R.S32.HI R13, RZ, 0x7, R0 ;  /* 0x00000007ff0d7819 */ /* 0x000fe20000011400 */
[----:B------:R-:W-:Y:S06]  /*1610*/  BRA.DIV UR4, `(.L_x_7045) ;  /* 0x000000c204247947 */ /* 0x000fec000b800000 */
[----:B------:R1:W2:Y:S02]  /*1620*/  SHFL.IDX PT, R14, R13, RZ, 0x1f ;  /* 0x00001fff0d0e7589 */ /* 0x0002a400000e0000 */
.L_x_7143:
        /* <DEDUP_REMOVED lines=24> */
.L_x_7046:
        /* <DEDUP_REMOVED lines=159> */
.L_x_7059:
[----:B------:R-:W-:-:S06]  /*21a0*/  ULOP3.LUT UR4, UR36, 0x1, URZ, 0xfc, !UPT ;  /* 0x0000000124047892 */ /* 0x000fcc000f8efc3f */
[----:B---3--:R-:W-:-:S05]  /*21b0*/  IMAD.U32 R5, RZ, RZ, UR4 ;  /* 0x00000004ff057e24 */ /* 0x008fca000f8e00ff */
[----:B------:R-:W-:-:S13]  /*21c0*/  ISETP.NE.AND P0, PT, R5, 0x3, PT ;  /* 0x000000030500780c */ /* 0x000fda0003f05270 */
[----:B------:R-:W-:Y:S05]  /*21d0*/  @!P0 BRA `(.L_x_7049) ;  /* 0x0000000000048947 */ /* 0x000fea0003800000 */
[----:B------:R-:W-:Y:S01]  /*21e0*/  BPT.TRAP 0x1 ;  /* 0x000000040000795c */ /* 0x000fe20000300000 */
.L_x_7049:
[----:B------:R-:W-:Y:S01]  /*21f0*/  IMAD R6, R0, 0x8, R236 ;  /* 0x0000000800067824 */ /* 0x000fe200078e02ec */
[----:B------:R-:W-:-:S04]  /*2200*/  SHF.L.U32 R21, R4, 0x1f, RZ ;  /* 0x0000001f04157819 */ /* 0x000fc800000006ff */
[----:B------:R1:W2:Y:S01]  /*2210*/  SYNCS.PHASECHK.TRANS64.TRYWAIT P1, [R6+URZ+0x30c10], R21 ;  /* 0x030c1015060075a7 */ /* 0x0002a2000802017f */
[----:B------:R-:W-:Y:S05]  /*2220*/  @!P0 BRA `(.L_x_7050) ;  /* 0x0000000000048947 */ /* 0x000fea0003800000 */
[----:B------:R-:W-:Y:S01]  /*2230*/  BPT.TRAP 0x1 ;  /* 0x000000040000795c */ /* 0x000fe20000300000 */
.L_x_7050:
[----:B------:R-:W-:-:S05]  /*2240*/  VIADD R5, R236, 0x10000 ;  /* 0x00010000ec057836 */ /* 0x000fca0000000000 */
[----:B------:R-:W-:-:S04]  /*2250*/  SHF.R.U32.HI R5, RZ, 0x4, R5 ;  /* 0x00000004ff057819 */ /* 0x000fc80000011605 */
[----:B------:R-:W-:Y:S01]  /*2260*/  LOP3.LUT R5, R5, 0x3fff, RZ, 0xc0, !PT ;  /* 0x00003fff05057812 */ /* 0x000fe200078ec0ff */
[----:B--2---:R-:W-:Y:S06]  /*2270*/  @P1 BRA `(.L_x_7051) ;  /* 0x0000000000081947 */ /* 0x004fec0003800000 */
[----:B------:R-:W2:Y:S02]  /*2280*/  SYNCS.PHASECHK.TRANS64.TRYWAIT P1, [R6+URZ+0x30c10], R21 ;  /* 0x030c1015060075a7 */ /* 0x000ea4000802017f */
[----:B--2---:R-:W-:Y:S05]  /*2290*/  @!P1 BRA `(.L_x_7052) ;  /* 0x000000b400349947 */ /* 0x004fea0003800000 */
.L_x_7051:
        /* <DEDUP_REMOVED lines=64> */
.L_x_7053:
[----:B------:R1:W1:Y:S01]  /*26a0*/  SYNCS.PHASECHK.TRANS64.TRYWAIT P1, [R6+URZ+0x30c30], R21 ;  /* 0x030c3015060075a7 */ /* 0x000262000802017f */
[----:B------:R-:W-:Y:S05]  /*26b0*/  @!P0 BRA `(.L_x_7054) ;  /* 0x0000000000048947 */ /* 0x000fea0003800000 */
[----:B------:R-:W-:Y:S01]  /*26c0*/  BPT.TRAP 0x1 ;  /* 0x000000040000795c */ /* 0x000fe20000300000 */
.L_x_7054:
[----:B------:R-:W-:-:S05]  /*26d0*/  VIADD R15, R236, 0x18000 ;  /* 0x00018000ec0f7836 */ /* 0x000fca0000000000 */
[----:B------:R-:W-:-:S04]  /*26e0*/  SHF.R.U32.HI R15, RZ, 0x4, R15 ;  /* 0x00000004ff0f7819 */ /* 0x000fc8000001160f */
[----:B------:R-:W-:-:S04]  /*26f0*/  LOP3.LUT R15, R15, 0x3fff, RZ, 0xc0, !PT ;  /* 0x00003fff0f0f7812 */ /* 0x000fc800078ec0ff */
[----:B------:R-:W-:Y:S01]  /*2700*/  LOP3.LUT R17, R15, 0x10000, RZ, 0xfc, !PT ;  /* 0x000100000f117812 */ /* 0x000fe200078efcff */
[----:B-1----:R-:W-:Y:S06]  /*2710*/  @P1 BRA `(.L_x_7055) ;  /* 0x0000000000081947 */ /* 0x002fec0003800000 */
[----:B------:R-:W1:Y:S02]  /*2720*/  SYNCS.PHASECHK.TRANS64.TRYWAIT P1, [R6+URZ+0x30c30], R21 ;  /* 0x030c3015060075a7 */ /* 0x000e64000802017f */
[----:B-1----:R-:W-:Y:S05]  /*2730*/  @!P1 BRA `(.L_x_7056) ;  /* 0x000000b000209947 */ /* 0x002fea0003800000 */
.L_x_7055:
        /* <DEDUP_REMOVED lines=21> */
[----:B--2---:R-:W1:Y:S01]  /*2890*/  SHFL.IDX PT, R19, R10, R237, 0x1f ;  /* 0x00001fed0a137589 */ /* 0x004e6200000e0000 */
[----:B------:R-:W-:Y:S01]  /*28a0*/  HGMMA.64x128x16.F32.BF16 R24, gdesc[UR4], RZ, !UPT, gsb0 ;  /* 0x01e00000041879f0 */ /* 0x000fe2000c0018ff */
[----:B------:R-:W-:Y:S01]  /*28b0*/  UIADD3 UR6, UR8, 0x2, URZ ;  /* 0x0000000208067890 */ /* 0x000fe2000fffe03f */
[C---:B------:R-:W-:Y:S01]  /*28c0*/  ISETP.GT.AND P5, PT, R18.reuse, RZ, PT ;  /* 0x000000ff1200720c */ /* 0x040fe20003fa4270 */
[----:B------:R-:W-:Y:S01]  /*28d0*/  UIADD3 UR4, UR9, 0x2, URZ ;  /* 0x0000000209047890 */ /* 0x000fe2000fffe03f */
[----:B------:R-:W-:Y:S01]  /*28e0*/  ISETP.GT.AND P6, PT, R18, 0x1, PT ;  /* 0x000000011200780c */ /* 0x000fe20003fc4270 */
[----:B------:R-:W-:Y:S01]  /*28f0*/  UMOV UR7, 0x40000040 ;  /* 0x4000004000077882 */ /* 0x000fe20000000000 */
[----:B------:R-:W-:Y:S01]  /*2900*/  UMOV UR5, 0x40000040 ;  /* 0x4000004000057882 */ /* 0x000fe20000000000 */
[----:B------:R-:W-:Y:S01]  /*2910*/  FSEL R88, R88, -INF , !P5 ;  /* 0xff80000058587808 */ /* 0x000fe20006800000 */
[----:B------:R-:W2:Y:S01]  /*2920*/  SHFL.IDX PT, R222, R10, R233, 0x1f ;  /* 0x00001fe90ade7589 */ /* 0x000ea200000e0000 */
[----:B------:R-:W-:Y:S01]  /*2930*/  FSEL R89, R89, -INF , !P6 ;  /* 0xff80000059597808 */ /* 0x000fe20007000000 */
[----:B------:R-:W-:Y:S01]  /*2940*/  VIADD R232, R8, 0x14 ;  /* 0x0000001408e87836 */ /* 0x000fe20000000000 */
        /* <DEDUP_REMOVED lines=11> */
[----:B------:R-:W-:Y:S01]  /*2a00*/  SHFL.IDX PT, R221, R10, R234, 0x1f ;  /* 0x00001fea0add7589 */ /* 0x000fe200000e0000 */
[----:B------:R-:W-:Y:S01]  /*2a10*/  FSEL R92, R92, -INF , !P1 ;  /* 0xff8000005c5c7808 */ /* 0x000fe20004800000 */
[----:B-1----:R-:W-:Y:S01]  /*2a20*/  FFMA.FTZ R219, R89, UR10, -R19 ;  /* 0x0000000a59db7c23 */ /* 0x002fe20008010813 */
[----:B------:R-:W-:Y:S01]  /*2a30*/  FSEL R93, R93, -INF , !P2 ;  /* 0xff8000005d5d7808 */ /* 0x000fe20005000000 */
[----:B------:R-:W1:Y:S01]  /*2a40*/  SHFL.IDX PT, R89, R10, R232, 0x1f ;  /* 0x00001fe80a597589 */ /* 0x000e6200000e0000 */
[----:B------:R-:W-:-:S02]  /*2a50*/  FSEL R96, R96, -INF , !P3 ;  /* 0xff80000060607808 */ /* 0x000fc40005800000 */
[----:B------:R-:W-:Y:S01]  /*2a60*/  FSEL R97, R97, -INF , !P4 ;  /* 0xff80000061617808 */ /* 0x000fe20006000000 */
[----:B---3--:R-:W-:Y:S01]  /*2a70*/  SHFL.IDX PT, R223, R14, R230, 0x1f ;  /* 0x00001fe60edf7589 */ /* 0x008fe200000e0000 */
[----:B------:R-:W-:Y:S01]  /*2a80*/  FSEL R100, R100, -INF , !P5 ;  /* 0xff80000064647808 */ /* 0x000fe20006800000 */
[----:B--2---:R-:W-:Y:S01]  /*2a90*/  FFMA.FTZ R21, R96, UR10, -R222 ;  /* 0x0000000a60157c23 */ /* 0x004fe200080108de */
[----:B------:R-:W-:Y:S01]  /*2aa0*/  FSEL R101, R101, -INF , !P6 ;  /* 0xff80000065657808 */ /* 0x000fe20007000000 */
[----:B------:R-:W-:Y:S01]  /*2ab0*/  SHFL.IDX PT, R96, R14, R235, 0x1f ;  /* 0x00001feb0e607589 */ /* 0x000fe200000e0000 */
[----:B------:R-:W-:Y:S01]  /*2ac0*/  ISETP.GT.AND P1, PT, R18, 0x20, PT ;  /* 0x000000201200780c */ /* 0x000fe20003f24270 */
[----:B------:R-:W-:Y:S01]  /*2ad0*/  IMAD R15, R0, 0x400, R15 ;  /* 0x00000400000f7824 */ /* 0x000fe200078e020f */
[C---:B------:R-:W-:Y:S01]  /*2ae0*/  ISETP.GT.AND P2, PT, R18.reuse, 0x21, PT ;  /* 0x000000211200780c */ /* 0x040fe20003f44270 */
[----:B------:R-:W-:Y:S01]  /*2af0*/  SHFL.IDX PT, R225, R11, R235, 0x1f ;  /* 0x00001feb0be17589 */ /* 0x000fe200000e0000 */
[C---:B------:R-:W-:Y:S01]  /*2b00*/  ISETP.GT.AND P3, PT, R18.reuse, 0x28, PT ;  /* 0x000000281200780c */ /* 0x040fe20003f64270 */
[----:B------:R-:W-:Y:S01]  /*2b10*/  MUFU.EX2 R219, R219 ;  /* 0x000000db00db7308 */ /* 0x000fe20000000800 */
[C---:B------:R-:W-:Y:S01]  /*2b20*/  ISETP.GT.AND P4, PT, R18.reuse, 0x29, PT ;  /* 0x000000291200780c */ /* 0x040fe20003f84270 */
[----:B------:R-:W-:Y:S01]  /*2b30*/  SHFL.IDX PT, R226, R11, R234, 0x1f ;  /* 0x00001fea0be27589 */ /* 0x000fe200000e0000 */
[----:B------:R-:W-:-:S02]  /*2b40*/  ISETP.GT.AND P5, PT, R18, 0x30, PT ;  /* 0x000000301200780c */ /* 0x000fc40003fa4270 */
[----:B------:R-:W-:Y:S01]  /*2b50*/  ISETP.GT.AND P6, PT, R18, 0x31, PT ;  /* 0x000000311200780c */ /* 0x000fe20003fc4270 */
[----:B------:R-:W-:Y:S01]  /*2b60*/  SHFL.IDX PT, R227, R13, R231, 0x1f ;  /* 0x00001fe70de37589 */ /* 0x000fe200000e0000 */
        /* <DEDUP_REMOVED lines=38> */
[----:B------:R-:W2:Y:S01]  /*2dd0*/  SHFL.IDX PT, R17, R10, R8, 0x1f ;  /* 0x00001f080a117589 */ /* 0x000ea200000e0000 */
[----:B------:R-:W-:Y:S02]  /*2de0*/  ISETP.GT.AND P1, PT, R7, 0x8, PT ;  /* 0x000000080700780c */ /* 0x000fe40003f24270 */
[----:B------:R-:W-:Y:S02]  /*2df0*/  FSEL R149, R149, -INF , !P6 ;  /* 0xff80000095957808 */ /* 0x000fe40007000000 */
[----:B------:R-:W-:Y:S02]  /*2e00*/  SEL R18, R18, 0x80, P1 ;  /* 0x0000008012127807 */ /* 0x000fe40000800000 */
[----:B------:R-:W-:-:S02]  /*2e10*/  FSEL R141, R141, -INF , !P2 ;  /* 0xff8000008d8d7808 */ /* 0x000fc40005000000 */
[C---:B------:R-:W-:Y:S02]  /*2e20*/  ISETP.GT.AND P1, PT, R18.reuse, 0x1, PT ;  /* 0x000000011200780c */ /* 0x040fe40003f24270 */
[----:B------:R-:W-:Y:S02]  /*2e30*/  ISETP.GT.AND P6, PT, R18, RZ, PT ;  /* 0x000000ff1200720c */ /* 0x000fe40003fc4270 */
[----:B------:R-:W-:Y:S01]  /*2e40*/  FSEL R218, R91, -INF , !P1 ;  /* 0xff8000005bda7808 */ /* 0x000fe20004800000 */
[----:B------:R-:W-:Y:S02]  /*2e50*/  WARPGROUP.DEPBAR.LE gsb0, 0x0 ;  /* 0x00008000000079c5 */ /* 0x000fe40000010000 */
[----:B------:R-:W-:Y:S01]  /*2e60*/  WARPGROUP.ARRIVE ;  /* 0x00000000000079c5 */ /* 0x000fe20000000000 */
[----:B------:R-:W3:Y:S01]  /*2e70*/  SHFL.IDX PT, R91, R10, R231, 0x1f ;  /* 0x00001fe70a5b7589 */ /* 0x000ee200000e0000 */
[----:B------:R-:W-:Y:S01]  /*2e80*/  FFMA.FTZ R218, R218, UR10, -R19 ;  /* 0x0000000adada7c23 */ /* 0x000fe20008010813 */
[----:B-1----:R-:W-:Y:S01]  /*2e90*/  FFMA.FTZ R19, R97, UR10, -R89 ;  /* 0x0000000a61137c23 */ /* 0x002fe20008010859 */
[----:B------:R-:W-:Y:S01]  /*2ea0*/  FSEL R144, R144, -INF , !P3 ;  /* 0xff80000090907808 */ /* 0x000fe20005800000 */
[----:B------:R-:W-:Y:S01]  /*2eb0*/  SHFL.IDX PT, R97, R14, R234, 0x1f ;  /* 0x00001fea0e617589 */ /* 0x000fe200000e0000 */
[----:B------:R-:W-:Y:S01]  /*2ec0*/  HGMMA.64x128x16.F32.BF16 R24, gdesc[UR4], R24, gsb0 ;  /* 0x01e00000041879f0 */ /* 0x000fe20008001818 */
[----:B------:R-:W-:Y:S01]  /*2ed0*/  FSEL R145, R145, -INF , !P4 ;  /* 0xff80000091917808 */ /* 0x000fe20006000000 */
[--C-:B--2---:R-:W-:Y:S01]  /*2ee0*/  FFMA.FTZ R88, R88, UR10, -R17.reuse ;  /* 0x0000000a58587c23 */ /* 0x104fe20008010811 */
[----:B------:R-:W-:Y:S01]  /*2ef0*/  FSEL R148, R148, -INF , !P5 ;  /* 0xff80000094947808 */ /* 0x000fe20006800000 */
[----:B------:R-:W-:Y:S01]  /*2f00*/  UIADD3 UR6, UR8, 0x4, URZ ;  /* 0x0000000408067890 */ /* 0x000fe2000fffe03f */
[----:B------:R-:W-:Y:S01]  /*2f10*/  FSEL R217, R90, -INF , !P6 ;  /* 0xff8000005ad97808 */ /* 0x000fe20007000000 */
[----:B------:R1:W2:Y:S01]  /*2f20*/  MUFU.EX2 R216, R88 ;  /* 0x0000005800d87308 */ /* 0x0002a20000000800 */
[C---:B------:R-:W-:Y:S01]  /*2f30*/  ISETP.GT.AND P2, PT, R18.reuse, 0x8, PT ;  /* 0x000000081200780c */ /* 0x040fe20003f44270 */
[----:B------:R-:W4:Y:S01]  /*2f40*/  SHFL.IDX PT, R90, R10, R230, 0x1f ;  /* 0x00001fe60a5a7589 */ /* 0x000f2200000e0000 */
[C---:B------:R-:W-:Y:S01]  /*2f50*/  ISETP.GT.AND P3, PT, R18.reuse, 0x9, PT ;  /* 0x000000091200780c */ /* 0x040fe20003f64270 */
[----:B------:R-:W-:Y:S01]  /*2f60*/  FFMA.FTZ R217, R217, UR10, -R17 ;  /* 0x0000000ad9d97c23 */ /* 0x000fe20008010811 */
[----:B------:R-:W-:Y:S01]  /*2f70*/  ISETP.GT.AND P4, PT, R18, 0x10, PT ;  /* 0x000000101200780c */ /* 0x000fe20003f84270 */
[----:B------:R-:W-:Y:S01]  /*2f80*/  FFMA.FTZ R17, R92, UR10, -R20 ;  /* 0x0000000a5c117c23 */ /* 0x000fe20008010814 */
[----:B------:R-:W-:Y:S01]  /*2f90*/  ISETP.GT.AND P5, PT, R18, 0x11, PT ;  /* 0x000000111200780c */ /* 0x000fe20003fa4270 */
[----:B------:R-:W5:Y:S01]  /*2fa0*/  SHFL.IDX PT, R92, R14, R8, 0x1f ;  /* 0x00001f080e5c7589 */ /* 0x000f6200000e0000 */
[----:B-1----:R-:W-:Y:S01]  /*2fb0*/  FFMA.FTZ R88, R108, UR10, -R96 ;  /* 0x0000000a6c587c23 */ /* 0x002fe20008010860 */
[C---:B------:R-:W-:Y:S01]  /*2fc0*/  ISETP.GT.AND P6, PT, R18.reuse, 0x18, PT ;  /* 0x000000181200780c */ /* 0x040fe20003fc4270 */
[----:B------:R-:W-:Y:S01]  /*2fd0*/  UIADD3 UR4, UR9, 0x4, URZ ;  /* 0x0000000409047890 */ /* 0x000fe2000fffe03f */
[----:B------:R-:W-:Y:S01]  /*2fe0*/  ISETP.GT.AND P1, PT, R18, 0x19, PT ;  /* 0x000000191200780c */ /* 0x000fe20003f24270 */
[----:B------:R-:W-:Y:S01]  /*2ff0*/  SHFL.IDX PT, R108, R14, R231, 0x1f ;  /* 0x00001fe70e6c7589 */ /* 0x000fe200000e0000 */
[----:B------:R-:W-:Y:S01]  /*3000*/  FSEL R220, R94, -INF , !P2 ;  /* 0xff8000005edc7808 */ /* 0x000fe20005000000 */
[----:B------:R-:W-:Y:S01]  /*3010*/  UMOV UR7, 0x40000040 ;  /* 0x4000004000077882 */ /* 0x000fe20000000000 */
[----:B------:R-:W-:Y:S01]  /*3020*/  FSEL R95, R95, -INF , !P3 ;  /* 0xff8000005f5f7808 */ /* 0x000fe20005800000 */
[----:B------:R-:W1:Y:S01]  /*3030*/  SHFL.IDX PT, R94, R14, R237, 0x1f ;  /* 0x00001fed0e5e7589 */ /* 0x000e6200000e0000 */
[----:B------:R-:W-:Y:S01]  /*3040*/  FSEL R98, R98, -INF , !P4 ;  /* 0xff80000062627808 */ /* 0x000fe20006000000 */
[----:B------:R-:W-:Y:S01]  /*3050*/  FFMA.FTZ R220, R220, UR10, -R20 ;  /* 0x0000000adcdc7c23 */ /* 0x000fe20008010814 */
[----:B------:R-:W-:Y:S01]  /*3060*/  FSEL R99, R99, -INF , !P5 ;  /* 0xff80000063637808 */ /* 0x000fe20006800000 */
[----:B---3--:R-:W-:Y:S01]  /*3070*/  FFMA.FTZ R20, R100, UR10, -R91 ;  /* 0x0000000a64147c23 */ /* 0x008fe2000801085b */
[----:B------:R-:W-:Y:S01]  /*3080*/  FSEL R102, R102, -INF , !P6 ;  /* 0xff80000066667808 */ /* 0x000fe20007000000 */
[----:B------:R-:W-:Y:S01]  /*3090*/  FFMA.FTZ R222, R98, UR10, -R222 ;  /* 0x0000000a62de7c23 */ /* 0x000fe200080108de */
[----:B------:R-:W-:Y:S01]  /*30a0*/  FSEL R103, R103, -INF , !P1 ;  /* 0xff80000067677808 */ /* 0x000fe20004800000 */
[----:B------:R-:W3:Y:S01]  /*30b0*/  SHFL.IDX PT, R98, R14, R233, 0x1f ;  /* 0x00001fe90e627589 */ /* 0x000ee200000e0000 */
[C---:B------:R-:W-:Y:S01]  /*30c0*/  ISETP.GT.AND P2, PT, R18.reuse, 0x20, PT ;  /* 0x000000201200780c */ /* 0x040fe20003f44270 */
[----:B------:R-:W-:Y:S01]  /*30d0*/  UMOV UR5, 0x40000040 ;  /* 0x4000004000057882 */ /* 0x000fe20000000000 */
[C---:B------:R-:W-:Y:S01]  /*30e0*/  ISETP.GT.AND P3, PT, R18.reuse, 0x21, PT ;  /* 0x000000211200780c */ /* 0x040fe20003f64270 */
[----:B------:R3:W2:Y:S01]  /*30f0*/  SHFL.IDX PT, R100, R14, R232, 0x1f ;  /* 0x00001fe80e647589 */ /* 0x0006a200000e0000 */
[C---:B------:R-:W-:Y:S01]  /*3100*/  ISETP.GT.AND P4, PT, R18.reuse, 0x28, PT ;  /* 0x000000281200780c */ /* 0x040fe20003f84270 */
[----:B----4-:R-:W-:Y:S01]  /*3110*/  FFMA.FTZ R101, R101, UR10, -R90 ;  /* 0x0000000a65657c23 */ /* 0x010fe2000801085a */
[----:B------:R-:W-:Y:S01]  /*3120*/  ISETP.GT.AND P5, PT, R18, 0x29, PT ;  /* 0x000000291200780c */ /* 0x000fe20003fa4270 */
[----:B-----5:R-:W-:Y:S01]  /*3130*/  FFMA.FTZ R22, R104, UR10, -R92 ;  /* 0x0000000a68167c23 */ /* 0x020fe2000801085c */
[C---:B------:R-:W-:Y:S01]  /*3140*/  ISETP.GT.AND P6, PT, R18.reuse, 0x30, PT ;  /* 0x000000301200780c */ /* 0x040fe20003fc4270 */
[----:B------:R-:W-:Y:S01]  /*3150*/  MUFU.EX2 R10, R21 ;  /* 0x00000015000a7308 */ /* 0x000fe20000000800 */
[----:B------:R-:W-:-:S02]  /*3160*/  ISETP.GT.AND P1, PT, R18, 0x31, PT ;  /* 0x000000311200780c */ /* 0x000fc40003f24270 */
[----:B------:R-:W-:Y:S02]  /*3170*/  FSEL R106, R106, -INF , !P2 ;  /* 0xff8000006a6a7808 */ /* 0x000fe40005000000 */
[----:B------:R-:W-:Y:S01]  /*3180*/  FSEL R107, R107, -INF , !P3 ;  /* 0xff8000006b6b7808 */ /* 0x000fe20005800000 */
[--C-:B-1----:R-:W-:Y:S01]  /*3190*/  FFMA.FTZ R23, R105, UR10, -R94.reuse ;  /* 0x0000000a69177c23 */ /* 0x102fe2000801085e */
[----:B------:R-:W-:Y:S01]  /*31a0*/  FSEL R110, R110, -INF , !P4 ;  /* 0xff8000006e6e7808 */ /* 0x000fe20006000000 */
[----:B------:R-:W-:Y:S01]  /*31b0*/  MUFU.EX2 R21, R101 ;  /* 0x0000006500157308 */ /* 0x000fe20000000800 */
[----:B------:R-:W-:Y:S01]  /*31c0*/  FSEL R111, R111, -INF , !P5 ;  /* 0xff8000006f6f7808 */ /* 0x000fe20006800000 */
[----:B------:R-:W-:Y:S01]  /*31d0*/  FFMA.FTZ R107, R107, UR10, -R94 ;  /* 0x0000000a6b6b7c23 */ /* 0x000fe2000801085e */
[----:B------:R-:W-:Y:S01]  /*31e0*/  FSEL R114, R114, -INF , !P6 ;  /* 0xff80000072727808 */ /* 0x000fe20007000000 */
[----:B------:R-:W-:Y:S01]  /*31f0*/  FFMA.FTZ R110, R110, UR10, -R96 ;  /* 0x0000000a6e6e7c23 */ /* 0x000fe20008010860 */
[----:B------:R-:W-:Y:S01]  /*3200*/  FSEL R115, R115, -INF , !P1 ;  /* 0xff80000073737808 */ /* 0x000fe20004800000 */
[----:B---3--:R-:W-:Y:S01]  /*3210*/  FFMA.FTZ R14, R112, UR10, -R98 ;  /* 0x0000000a700e7c23 */ /* 0x008fe20008010862 */
[----:B------:R-:W-:Y:S01]  /*3220*/  ISETP.GT.AND P2, PT, R18, 0x38, PT ;  /* 0x000000381200780c */ /* 0x000fe20003f44270 */
[----:B------:R-:W-:Y:S01]  /*3230*/  FFMA.FTZ R112, R102, UR10, -R91 ;  /* 0x0000000a66707c23 */ /* 0x000fe2000801085b */
[C---:B------:R-:W-:Y:S01]  /*3240*/  ISETP.GT.AND P3, PT, R18.reuse, 0x39, PT ;  /* 0x000000391200780c */ /* 0x040fe20003f64270 */
[----:B--2---:R-:W-:Y:S01]  /*3250*/  FFMA.FTZ R91, R113, UR10, -R100 ;  /* 0x0000000a715b7c23 */ /* 0x004fe20008010864 */
[C---:B------:R-:W-:Y:S01]  /*3260*/  ISETP.GT.AND P4, PT, R18.reuse, 0x40, PT ;  /* 0x000000401200780c */ /* 0x040fe20003f84270 */
[----:B------:R-:W-:Y:S01]  /*3270*/  FFMA.FTZ R113, R103, UR10, -R90 ;  /* 0x0000000a67717c23 */ /* 0x000fe2000801085a */
[C---:B------:R-:W-:Y:S01]  /*3280*/  ISETP.GT.AND P5, PT, R18.reuse, 0x41, PT ;  /* 0x000000411200780c */ /* 0x040fe20003fa4270 */
[----:B------:R-:W-:Y:S01]  /*3290*/  MUFU.EX2 R90, R91 ;  /* 0x0000005b005a7308 */ /* 0x000fe20000000800 */
[----:B------:R-:W-:Y:S01]  /*32a0*/  ISETP.GT.AND P6, PT, R18, 0x48, PT ;  /* 0x000000481200780c */ /* 0x000fe20003fc4270 */
[----:B------:R-:W-:Y:S01]  /*32b0*/  FFMA.FTZ R114, R114, UR10, -R98 ;  /* 0x0000000a72727c23 */ /* 0x000fe20008010862 */
[----:B------:R-:W-:Y:S01]  /*32c0*/  ISETP.GT.AND P1, PT, R18, 0x49, PT ;  /* 0x000000491200780c */ /* 0x000fe20003f24270 */
[----:B------:R-:W-:Y:S01]  /*32d0*/  FFMA.FTZ R111, R111, UR10, -R97 ;  /* 0x0000000a6f6f7c23 */ /* 0x000fe20008010861 */
[----:B------:R-:W-:Y:S01]  /*32e0*/  FSEL R118, R118, -INF , !P2 ;  /* 0xff80000076767808 */ /* 0x000fe20005000000 */
[----:B------:R-:W-:Y:S01]  /*32f0*/  FFMA.FTZ R115, R115, UR10, -R100 ;  /* 0x0000000a73737c23 */ /* 0x000fe20008010864 */
        /* <DEDUP_REMOVED lines=13> */
[----:B------:R-:W-:Y:S02]  /*33d0*/  ISETP.GT.AND P1, PT, R18, 0x61, PT ;  /* 0x000000611200780c */ /* 0x000fe40003f24270 */
[----:B------:R-:W-:Y:S02]  /*33e0*/  FSEL R130, R130, -INF , !P2 ;  /* 0xff80000082827808 */ /* 0x000fe40005000000 */
[----:B------:R-:W-:Y:S01]  /*33f0*/  FSEL R131, R131, -INF , !P3 ;  /* 0xff80000083837808 */ /* 0x000fe20005800000 */
[----:B------:R-:W-:Y:S02]  /*3400*/  WARPGROUP.DEPBAR.LE gsb0, 0x0 ;  /* 0x00008000000079c5 */ /* 0x000fe40000010000 */
[----:B------:R-:W-:Y:S01]  /*3410*/  FSEL R134, R134, -INF , !P4 ;  /* 0xff80000086867808 */ /* 0x000fe20006000000 */
[----:B------:R-:W-:Y:S01]  /*3420*/  WARPGROUP.ARRIVE ;  /* 0x00000000000079c5 */ /* 0x000fe20000000000 */
[----:B------:R-:W-:Y:S01]  /*3430*/  FSEL R135, R135, -INF , !P5 ;  /* 0xff80000087877808 */ /* 0x000fe20006800000 */
[----:B------:R-:W-:Y:S01]  /*3440*/  MUFU.EX2 R217, R217 ;  /* 0x000000d900d97308 */ /* 0x000fe20000000800 */
[----:B------:R-:W-:-:S02]  /*3450*/  FSEL R138, R138, -INF , !P6 ;  /* 0xff8000008a8a7808 */ /* 0x000fc40007000000 */
[----:B------:R-:W-:Y:S01]  /*3460*/  FSEL R139, R139, -INF , !P1 ;  /* 0xff8000008b8b7808 */ /* 0x000fe20004800000 */
[----:B------:R-:W-:Y:S01]  /*3470*/  HGMMA.64x128x16.F32.BF16 R24, gdesc[UR4], R24, gsb0 ;  /* 0x01e00000041879f0 */ /* 0x000fe20008001818 */
[C---:B------:R-:W-:Y:S01]  /*3480*/  ISETP.GT.AND P2, PT, R18.reuse, 0x68, PT ;  /* 0x000000681200780c */ /* 0x040fe20003f44270 */
[----:B------:R-:W-:Y:S01]  /*3490*/  UIADD3 UR6, UR8, 0x6, URZ ;  /* 0x0000000608067890 */ /* 0x000fe2000fffe03f */
[C---:B------:R-:W-:Y:S01]  /*34a0*/  ISETP.GT.AND P3, PT, R18.reuse, 0x69, PT ;  /* 0x000000691200780c */ /* 0x040fe20003f64270 */
[----:B------:R-:W-:Y:S01]  /*34b0*/  UIADD3 UR4, UR9, 0x6, URZ ;  /* 0x0000000609047890 */ /* 0x000fe2000fffe03f */
[C---:B------:R-:W-:Y:S01]  /*34c0*/  ISETP.GT.AND P4, PT, R18.reuse, 0x70, PT ;  /* 0x000000701200780c */ /* 0x040fe20003f84270 */
[----:B------:R-:W-:Y:S01]  /*34d0*/  UMOV UR7, 0x40000040 ;  /* 0x4000004000077882 */ /* 0x000fe20000000000 */
[C---:B------:R-:W-:Y:S01]  /*34e0*/  ISETP.GT.AND P5, PT, R18.reuse, 0x71, PT ;  /* 0x000000711200780c */ /* 0x040fe20003fa4270 */
[----:B------:R-:W-:Y:S01]  /*34f0*/  UMOV UR5, 0x40000040 ;  /* 0x4000004000057882 */ /* 0x000fe20000000000 */
[C---:B------:R-:W-:Y:S01]  /*3500*/  ISETP.GT.AND P6, PT, R18.reuse, 0x78, PT ;  /* 0x000000781200780c */ /* 0x040fe20003fc4270 */
[----:B------:R-:W-:Y:S01]  /*3510*/  MUFU.EX2 R220, R220 ;  /* 0x000000dc00dc7308 */ /* 0x000fe20000000800 */
[----:B------:R-:W-:Y:S01]  /*3520*/  ISETP.GT.AND P1, PT, R18, 0x79, PT ;  /* 0x000000791200780c */ /* 0x000fe20003f24270 */
[----:B------:R-:W-:Y:S01]  /*3530*/  FFMA.FTZ R18, R93, UR10, -R221 ;  /* 0x0000000a5d127c23 */ /* 0x000fe200080108dd */
[----:B------:R-:W-:Y:S01]  /*3540*/  FFMA.FTZ R93, R109, UR10, -R97 ;  /* 0x0000000a6d5d7c23 */ /* 0x000fe20008010861 */
[----:B------:R-:W-:Y:S01]  /*3550*/  FFMA.FTZ R221, R95, UR10, -R221 ;  /* 0x0000000a5fdd7c23 */ /* 0x000fe200080108dd */
[----:B------:R-:W-:Y:S01]  /*3560*/  FFMA.FTZ R95, R116, UR10, -R108 ;  /* 0x0000000a745f7c23 */ /* 0x000fe2000801086c */
[----:B------:R-:W-:Y:S01]  /*3570*/  FFMA.FTZ R109, R99, UR10, -R89 ;  /* 0x0000000a636d7c23 */ /* 0x000fe20008010859 */
[----:B------:R-:W1:Y:S01]  /*3580*/  SHFL.IDX PT, R116, R11, R237, 0x1f ;  /* 0x00001fed0b747589 */ /* 0x000e6200000e0000 */
[----:B------:R2:W-:Y:S01]  /*3590*/  MUFU.EX2 R89, R93 ;  /* 0x0000005d00597308 */ /* 0x0005e20000000800 */
[----:B------:R-:W-:-:S02]  /*35a0*/  FFMA.FTZ R99, R125, UR10, -R226 ;  /* 0x0000000a7d637c23 */ /* 0x000fc400080108e2 */
[----:B------:R-:W-:Y:S05]  /*35b0*/  SHFL.IDX PT, R125, R11, R230, 0x1f ;  /* 0x00001fe60b7d7589 */ /* 0x000fea00000e0000 */
[----:B------:R3:W-:Y:S01]  /*35c0*/  MUFU.EX2 R91, R95 ;  /* 0x0000005f005b7308 */ /* 0x0007e20000000800 */
[----:B--2---:R-:W-:Y:S01]  /*35d0*/  FFMA.FTZ R93, R117, UR10, -R223 ;  /* 0x0000000a755d7c23 */ /* 0x004fe200080108df */
[----:B------:R-:W-:-:S06]  /*35e0*/  FFMA.FTZ R117, R106, UR10, -R92 ;  /* 0x0000000a6a757c23 */ /* 0x000fcc000801085c */
[----:B------:R2:W-:Y:S01]  /*35f0*/  MUFU.EX2 R92, R93 ;  /* 0x0000005d005c7308 */ /* 0x0005e20000000800 */
[----:B---3--:R-:W-:Y:S02]  /*3600*/  FFMA.FTZ R95, R124, UR10, -R225 ;  /* 0x0000000a7c5f7c23 */ /* 0x008fe400080108e1 */
[----:B------:R-:W3:Y:S01]  /*3610*/  SHFL.IDX PT, R124, R11, R231, 0x1f ;  /* 0x00001fe70b7c7589 */ /* 0x000ee200000e0000 */
[----:B-1----:R-:W-:-:S04]  /*3620*/  FFMA.FTZ R121, R121, UR10, -R116 ;  /* 0x0000000a79797c23 */ /* 0x002fc80008010874 */
[----:B------:R-:W-:Y:S01]  /*3630*/  MUFU.EX2 R20, R20 ;  /* 0x0000001400147308 */ /* 0x000fe20000000800 */
[----:B--2---:R-:W-:Y:S02]  /*3640*/  FFMA.FTZ R93, R120, UR10, -R224 ;  /* 0x0000000a785d7c23 */ /* 0x004fe400080108e0 */
[----:B------:R-:W1:Y:S05]  /*3650*/  SHFL.IDX PT, R120, R11, R233, 0x1f ;  /* 0x00001fe90b787589 */ /* 0x000e6a00000e0000 */
[----:B------:R2:W-:Y:S01]  /*3660*/  MUFU.EX2 R94, R121 ;  /* 0x00000079005e7308 */ /* 0x0005e20000000800 */
[----:B------:R-:W-:-:S07]  /*3670*/  FFMA.FTZ R105, R148, UR10, -R227 ;  /* 0x0000000a94697c23 */ /* 0x000fce00080108e3 */
[----:B------:R-:W-:Y:S01]  /*3680*/  MUFU.EX2 R222, R222 ;  /* 0x000000de00de7308 */ /* 0x000fe20000000800 */
[----:B--2---:R2:W4:Y:S01]  /*3690*/  SHFL.IDX PT, R121, R11, R232, 0x1f ;  /* 0x00001fe80b797589 */ /* 0x00452200000e0000 */
[----:B---3--:R-:W-:-:S03]  /*36a0*/  FFMA.FTZ R98, R132, UR10, -R124 ;  /* 0x0000000a84627c23 */ /* 0x008fc6000801087c */
[----:B------:R-:W3:Y:S03]  /*36b0*/  SHFL.IDX PT, R132, R13, R235, 0x1f ;  /* 0x00001feb0d847589 */ /* 0x000ee600000e0000 */
[----:B------:R-:W-:Y:S01]  /*36c0*/  MUFU.EX2 R22, R22 ;  /* 0x0000001600167308 */ /* 0x000fe20000000800 */
[----:B-1----:R-:W-:Y:S02]  /*36d0*/  FFMA.FTZ R96, R128, UR10, -R120 ;  /* 0x0000000a80607c23 */ /* 0x002fe40008010878 */
[----:B------:R-:W1:Y:S05]  /*36e0*/  SHFL.IDX PT, R128, R13, R8, 0x1f ;  /* 0x00001f080d807589 */ /* 0x000e6a00000e0000 */
[----:B--2---:R2:W-:Y:S08]  /*36f0*/  MUFU.EX2 R11, R99 ;  /* 0x00000063000b7308 */ /* 0x0045f00000000800 */
[----:B------:R-:W-:Y:S01]  /*3700*/  MUFU.EX2 R23, R23 ;  /* 0x0000001700177308 */ /* 0x000fe20000000800 */
[----:B----4-:R-:W-:Y:S01]  /*3710*/  FFMA.FTZ R97, R129, UR10, -R121 ;  /* 0x0000000a81617c23 */ /* 0x010fe20008010879 */
[----:B--2---:R-:W-:Y:S01]  /*3720*/  FFMA.FTZ R99, R133, UR10, -R125 ;  /* 0x0000000a85637c23 */ /* 0x004fe2000801087d */
[----:B------:R-:W2:Y:S01]  /*3730*/  SHFL.IDX PT, R129, R13, R237, 0x1f ;  /* 0x00001fed0d817589 */ /* 0x000ea200000e0000 */
[----:B---3--:R-:W-:-:S03]  /*3740*/  FFMA.FTZ R102, R140, UR10, -R132 ;  /* 0x0000000a8c667c23 */ /* 0x008fc60008010884 */
[----:B------:R-:W-:Y:S01]  /*3750*/  SHFL.IDX PT, R133, R13, R233, 0x1f ;  /* 0x00001fe90d857589 */ /* 0x000fe200000e0000 */
[----:B------:R-:W-:Y:S03]  /*3760*/  MUFU.EX2 R88, R88 ;  /* 0x0000005800587308 */ /* 0x000fe60000000800 */
[----:B------:R-:W-:Y:S01]  /*3770*/  SHFL.IDX PT, R140, R13, R230, 0x1f ;  /* 0x00001fe60d8c7589 */ /* 0x000fe200000e0000 */
[----:B-1----:R-:W-:-:S03]  /*3780*/  FFMA.FTZ R100, R136, UR10, -R128 ;  /* 0x0000000a88647c23 */ /* 0x002fc60008010880 */
[----:B------:R-:W1:Y:S01]  /*3790*/  SHFL.IDX PT, R136, R13, R234, 0x1f ;  /* 0x00001fea0d887589 */ /* 0x000e6200000e0000 */
[----:B------:R-:W-:Y:S08]  /*37a0*/  MUFU.EX2 R107, R107 ;  /* 0x0000006b006b7308 */ /* 0x000ff00000000800 */
[----:B------:R-:W-:Y:S01]  /*37b0*/  MUFU.EX2 R110, R110 ;  /* 0x0000006e006e7308 */ /* 0x000fe20000000800 */
[----:B--2---:R-:W-:-:S02]  /*37c0*/  FFMA.FTZ R101, R137, UR10, -R129 ;  /* 0x0000000a89657c23 */ /* 0x004fc40008010881 */
[----:B------:R2:W3:Y:S05]  /*37d0*/  SHFL.IDX PT, R137, R13, R232, 0x1f ;  /* 0x00001fe80d897589 */ /* 0x0004ea00000e0000 */
[----:B------:R-:W-:Y:S08]  /*37e0*/  MUFU.EX2 R14, R14 ;  /* 0x0000000e000e7308 */ /* 0x000ff00000000800 */
[----:B--2---:R1:W-:Y:S01]  /*37f0*/  MUFU.EX2 R13, R102 ;  /* 0x00000066000d7308 */ /* 0x0043e20000000800 */
[----:B------:R-:W-:-:S02]  /*3800*/  WARPGROUP.DEPBAR.LE gsb0, 0x0 ;  /* 0x00008000000079c5 */ /* 0x000fc40000010000 */
[----:B-1----:R-:W-:Y:S01]  /*3810*/  FFMA.FTZ R102, R141, UR10, -R136 ;  /* 0x0000000a8d667c23 */ /* 0x002fe20008010888 */
[----:B------:R-:W-:Y:S01]  /*3820*/  WARPGROUP.ARRIVE ;  /* 0x00000000000079c5 */ /* 0x000fe20000000000 */
[----:B------:R-:W2:Y:S01]  /*3830*/  LDL R141, [R1+0x28] ;  /* 0x00002800018d7983 */ /* 0x000ea20000100800 */
[----:B------:R-:W-:Y:S01]  /*3840*/  FFMA.FTZ R118, R118, UR10, -R108 ;  /* 0x0000000a76767c23 */ /* 0x000fe2000801086c */
[----:B------:R-:W-:Y:S01]  /*3850*/  FFMA.FTZ R135, R135, UR10, -R125 ;  /* 0x0000000a87877c23 */ /* 0x000fe2000801087d */
[----:B------:R-:W-:Y:S01]  /*3860*/  FFMA.FTZ R123, R123, UR10, -R116 ;  /* 0x0000000a7b7b7c23 */ /* 0x000fe20008010874 */
[----:B------:R-:W-:Y:S01]  /*3870*/  FFMA.FTZ R131, R131, UR10, -R121 ;  /* 0x0000000a83837c23 */ /* 0x000fe20008010879 */
[----:B------:R-:W-:Y:S01]  /*3880*/  HGMMA.64x128x16.F32.BF16 R24, gdesc[UR4], R24, gsb0 ;  /* 0x01e00000041879f0 */ /* 0x000fe20008001818 */
[----:B------:R-:W-:Y:S01]  /*3890*/  R2UR UR4, R15 ;  /* 0x000000000f0472ca */ /* 0x000fe200000e0000 */
[----:B------:R-:W-:Y:S01]  /*38a0*/  FFMA.FTZ R134, R134, UR10, -R124 ;  /* 0x0000000a86867c23 */ /* 0x000fe2000801087c */
[----:B------:R-:W-:Y:S01]  /*38b0*/  FSEL R108, R147, -INF , !P5 ;  /* 0xff800000936c7808 */ /* 0x000fe20006800000 */
[----:B------:R-:W-:Y:S01]  /*38c0*/  FFMA.FTZ R130, R130, UR10, -R120 ;  /* 0x0000000a82827c23 */ /* 0x000fe20008010878 */
[----:B------:R-:W-:Y:S01]  /*38d0*/  FSEL R15, R142, -INF , !P2 ;  /* 0xff8000008e0f7808 */ /* 0x000fe20005000000 */
[--C-:B---3--:R-:W-:Y:S01]  /*38e0*/  FFMA.FTZ R104, R145, UR10, -R137.reuse ;  /* 0x0000000a91687c23 */ /* 0x108fe20008010889 */
[----:B------:R-:W1:Y:S01]  /*38f0*/  MUFU.EX2 R97, R97 ;  /* 0x0000006100617308 */ /* 0x000e620000000800 */
[----:B------:R-:W-:-:S02]  /*3900*/  FFMA.FTZ R137, R108, UR10, -R137 ;  /* 0x0000000a6c897c23 */ /* 0x000fc40008010889 */
[----:B------:R-:W-:Y:S01]  /*3910*/  FFMA.FTZ R132, R15, UR10, -R132 ;  /* 0x0000000a0f847c23 */ /* 0x000fe20008010884 */
[----:B------:R-:W-:Y:S01]  /*3920*/  FFMA.FTZ R126, R126, UR10, -R225 ;  /* 0x0000000a7e7e7c23 */ /* 0x000fe200080108e1 */
[----:B------:R-:W-:-:S03]  /*3930*/  FFMA.FTZ R127, R127, UR10, -R226 ;  /* 0x0000000a7f7f7c23 */ /* 0x000fc600080108e2 */
[----:B------:R-:W3:Y:S01]  /*3940*/  MUFU.EX2 R130, R130 ;  /* 0x0000008200827308 */ /* 0x000ee20000000800 */
[----:B------:R-:W-:-:S07]  /*3950*/  FFMA.FTZ R138, R138, UR10, -R128 ;  /* 0x0000000a8a8a7c23 */ /* 0x000fce0008010880 */
[----:B------:R-:W4:Y:S08]  /*3960*/  MUFU.EX2 R18, R18 ;  /* 0x0000001200127308 */ /* 0x000f300000000800 */
[----:B------:R-:W5:Y:S08]  /*3970*/  MUFU.EX2 R98, R98 ;  /* 0x0000006200627308 */ /* 0x000f700000000800 */
        /* <DEDUP_REMOVED lines=14> */
[----:B------:R-:W-:Y:S01]  /*3a60*/  MUFU.EX2 R93, R93 ;  /* 0x0000005d005d7308 */ /* 0x000fe20000000800 */
[----:B------:R-:W-:-:S02]  /*3a70*/  WARPGROUP.DEPBAR.LE gsb0, 0x0 ;  /* 0x00008000000079c5 */ /* 0x000fc40000010000 */
[----:B------:R-:W1:Y:S04]  /*3a80*/  LDS R16, [R16+0x400] ;  /* 0x0004000010107984 */ /* 0x000e680000000800 */
[----:B------:R-:W-:Y:S04]  /*3a90*/  LDS R228, [R228+0x400] ;  /* 0x00040000e4e47984 */ /* 0x000fe80000000800 */
[----:B------:R-:W-:Y:S04]  /*3aa0*/  LDS R12, [R12+0x400] ;  /* 0x000400000c0c7984 */ /* 0x000fe80000000800 */
[----:B------:R-:W-:Y:S04]  /*3ab0*/  LDS R9, [R9+0x400] ;  /* 0x0004000009097984 */ /* 0x000fe80000000800 */
[----:B-1----:R-:W1:Y:S04]  /*3ac0*/  SHFL.IDX PT, R125, R16, R8, 0x1f ;  /* 0x00001f08107d7589 */ /* 0x002e6800000e0000 */
[----:B------:R-:W3:Y:S04]  /*3ad0*/  SHFL.IDX PT, R108, R16, R232, 0x1f ;  /* 0x00001fe8106c7589 */ /* 0x000ee800000e0000 */
[----:B------:R-:W4:Y:S04]  /*3ae0*/  SHFL.IDX PT, R124, R16, R237, 0x1f ;  /* 0x00001fed107c7589 */ /* 0x000f2800000e0000 */
[----:B------:R-:W5:Y:S04]  /*3af0*/  SHFL.IDX PT, R121, R16, R235, 0x1f ;  /* 0x00001feb10797589 */ /* 0x000f6800000e0000 */
[----:B------:R-:W5:Y:S04]  /*3b00*/  SHFL.IDX PT, R116, R16, R233, 0x1f ;  /* 0x00001fe910747589 */ /* 0x000f6800000e0000 */
[----:B------:R-:W5:Y:S04]  /*3b10*/  SHFL.IDX PT, R15, R16, R231, 0x1f ;  /* 0x00001fe7100f7589 */ /* 0x000f6800000e0000 */
[----:B------:R-:W5:Y:S01]  /*3b20*/  SHFL.IDX PT, R120, R16, R234, 0x1f ;  /* 0x00001fea10787589 */ /* 0x000f6200000e0000 */
[--C-:B-1----:R-:W-:Y:S01]  /*3b30*/  FADD.FTZ R24, R24, -R125.reuse ;  /* 0x8000007d18187221 */ /* 0x102fe20000010000 */
[----:B------:R-:W-:-:S02]  /*3b40*/  FADD.FTZ R26, R26, -R125 ;  /* 0x8000007d1a1a7221 */ /* 0x000fc40000010000 */
[----:B------:R-:W-:Y:S01]  /*3b50*/  SHFL.IDX PT, R125, R16, R230, 0x1f ;  /* 0x00001fe6107d7589 */ /* 0x000fe200000e0000 */
[----:B---3--:R-:W-:-:S03]  /*3b60*/  FADD.FTZ R33, R33, -R108 ;  /* 0x8000006c21217221 */ /* 0x008fc60000010000 */
[----:B------:R-:W1:Y:S01]  /*3b70*/  SHFL.IDX PT, R16, R228, R232, 0x1f ;  /* 0x00001fe8e4107589 */ /* 0x000e6200000e0000 */
[----:B------:R-:W-:Y:S01]  /*3b80*/  FADD.FTZ R35, R35, -R108 ;  /* 0x8000006c23237221 */ /* 0x000fe20000010000 */
[--C-:B----4-:R-:W-:Y:S01]  /*3b90*/  FADD.FTZ R25, R25, -R124.reuse ;  /* 0x8000007c19197221 */ /* 0x110fe20000010000 */
[----:B------:R-:W-:Y:S01]  /*3ba0*/  FADD.FTZ R27, R27, -R124 ;  /* 0x8000007c1b1b7221 */ /* 0x000fe20000010000 */
[--C-:B-----5:R-:W-:Y:S01]  /*3bb0*/  FADD.FTZ R28, R28, -R121.reuse ;  /* 0x800000791c1c7221 */ /* 0x120fe20000010000 */
[----:B------:R-:W-:Y:S01]  /*3bc0*/  FADD.FTZ R30, R30, -R121 ;  /* 0x800000791e1e7221 */ /* 0x000fe20000010000 */
[----:B------:R-:W3:Y:S01]  /*3bd0*/  SHFL.IDX PT, R108, R228, R233, 0x1f ;  /* 0x00001fe9e46c7589 */ /* 0x000ee200000e0000 */
[--C-:B------:R-:W-:Y:S01]  /*3be0*/  FADD.FTZ R32, R32, -R116.reuse ;  /* 0x8000007420207221 */ /* 0x100fe20000010000 */
[----:B------:R-:W-:Y:S02]  /*3bf0*/  FADD.FTZ R34, R34, -R116 ;  /* 0x8000007422227221 */ /* 0x000fe40000010000 */
[----:B------:R-:W4:Y:S01]  /*3c00*/  SHFL.IDX PT, R124, R228, R8, 0x1f ;  /* 0x00001f08e47c7589 */ /* 0x000f2200000e0000 */
        /* <DEDUP_REMOVED lines=11> */
[--C-:B---3--:R-:W-:Y:S01]  /*3cc0*/  FADD.FTZ R48, R48, -R108.reuse ;  /* 0x8000006c30307221 */ /* 0x108fe20000010000 */
[----:B------:R-:W-:Y:S02]  /*3cd0*/  FADD.FTZ R50, R50, -R108 ;  /* 0x8000006c32327221 */ /* 0x000fe40000010000 */
[----:B------:R-:W1:Y:S01]  /*3ce0*/  SHFL.IDX PT, R231, R9, R231, 0x1f ;  /* 0x00001fe709e77589 */ /* 0x000e6200000e0000 */
[--C-:B------:R-:W-:Y:S01]  /*3cf0*/  FADD.FTZ R37, R37, -R125.reuse ;  /* 0x8000007d25257221 */ /* 0x100fe20000010000 */
[----:B------:R-:W-:Y:S01]  /*3d00*/  FADD.FTZ R39, R39, -R125 ;  /* 0x8000007d27277221 */ /* 0x000fe20000010000 */
[--C-:B----4-:R-:W-:Y:S01]  /*3d10*/  FADD.FTZ R40, R40, -R124.reuse ;  /* 0x8000007c28287221 */ /* 0x110fe20000010000 */
[----:B------:R-:W-:Y:S01]  /*3d20*/  FADD.FTZ R42, R42, -R124 ;  /* 0x8000007c2a2a7221 */ /* 0x000fe20000010000 */
[--C-:B-----5:R-:W-:Y:S01]  /*3d30*/  FADD.FTZ R44, R44, -R121.reuse ;  /* 0x800000792c2c7221 */ /* 0x120fe20000010000 */
[----:B------:R-:W-:Y:S01]  /*3d40*/  FADD.FTZ R46, R46, -R121 ;  /* 0x800000792e2e7221 */ /* 0x000fe20000010000 */
[----:B------:R-:W3:Y:S01]  /*3d50*/  SHFL.IDX PT, R108, R12, R232, 0x1f ;  /* 0x00001fe80c6c7589 */ /* 0x000ee200000e0000 */
        /* <DEDUP_REMOVED lines=8> */
[----:B------:R-:W4:Y:S04]  /*3de0*/  SHFL.IDX PT, R116, R12, R233, 0x1f ;  /* 0x00001fe90c747589 */ /* 0x000f2800000e0000 */
[----:B------:R-:W5:Y:S01]  /*3df0*/  SHFL.IDX PT, R12, R12, R230, 0x1f ;  /* 0x00001fe60c0c7589 */ /* 0x000f6200000e0000 */
[--C-:B------:R-:W-:Y:S01]  /*3e00*/  FADD.FTZ R41, R41, -R120.reuse ;  /* 0x8000007829297221 */ /* 0x100fe20000010000 */
[----:B------:R-:W-:-:S02]  /*3e10*/  FADD.FTZ R43, R43, -R120 ;  /* 0x800000782b2b7221 */ /* 0x000fc40000010000 */
[----:B------:R-:W-:Y:S04]  /*3e20*/  SHFL.IDX PT, R237, R9, R237, 0x1f ;  /* 0x00001fed09ed7589 */ /* 0x000fe800000e0000 */
[----:B------:R-:W2:Y:S01]  /*3e30*/  SHFL.IDX PT, R120, R9, R8, 0x1f ;  /* 0x00001f0809787589 */ /* 0x000ea200000e0000 */
[----:B------:R-:W5:Y:S01]  /*3e40*/  MUFU.EX2 R126, R126 ;  /* 0x0000007e007e7308 */ /* 0x000f620000000800 */
[----:B-1----:R-:W-:Y:S01]  /*3e50*/  FADD.FTZ R128, R84, -R231 ;  /* 0x800000e754807221 */ /* 0x002fe20000010000 */
[----:B------:R-:W-:Y:S01]  /*3e60*/  FMUL.FTZ R84, R216, R24 ;  /* 0x00000018d8547220 */ /* 0x000fe20000410000 */
[----:B------:R-:W1:Y:S01]  /*3e70*/  SHFL.IDX PT, R228, R228, R230, 0x1f ;  /* 0x00001fe6e4e47589 */ /* 0x000e6200000e0000 */
[----:B------:R-:W-:-:S04]  /*3e80*/  FMUL.FTZ R25, R219, R25 ;  /* 0x00000019db197220 */ /* 0x000fc80000410000 */
[----:B------:R-:W1:Y:S01]  /*3e90*/  MUFU.EX2 R127, R127 ;  /* 0x0000007f007f7308 */ /* 0x000e620000000800 */
[----:B------:R-:W2:Y:S01]  /*3ea0*/  SHFL.IDX PT, R235, R9, R235, 0x1f ;  /* 0x00001feb09eb7589 */ /* 0x000ea200000e0000 */
[----:B---3--:R-:W-:Y:S01]  /*3eb0*/  FADD.FTZ R65, R65, -R108 ;  /* 0x8000006c41417221 */ /* 0x008fe20000010000 */
[----:B----4-:R-:W-:Y:S02]  /*3ec0*/  FADD.FTZ R66, R66, -R116 ;  /* 0x8000007442427221 */ /* 0x010fe40000010000 */
[----:B------:R-:W3:Y:S04]  /*3ed0*/  SHFL.IDX PT, R234, R9, R234, 0x1f ;  /* 0x00001fea09ea7589 */ /* 0x000ee800000e0000 */
[----:B------:R-:W4:Y:S04]  /*3ee0*/  SHFL.IDX PT, R233, R9, R233, 0x1f ;  /* 0x00001fe909e97589 */ /* 0x000f2800000e0000 */
[----:B------:R-:W4:Y:S04]  /*3ef0*/  SHFL.IDX PT, R232, R9, R232, 0x1f ;  /* 0x00001fe809e87589 */ /* 0x000f2800000e0000 */
[----:B------:R5:W4:Y:S01]  /*3f00*/  SHFL.IDX PT, R230, R9, R230, 0x1f ;  /* 0x00001fe609e67589 */ /* 0x000b2200000e0000 */
        /* <DEDUP_REMOVED lines=16> */
[----:B------:R-:W4:Y:S01]  /*4010*/  MUFU.EX2 R112, R112 ;  /* 0x0000007000707308 */ /* 0x000f220000000800 */
[----:B------:R-:W-:Y:S01]  /*4020*/  FADD.FTZ R62, R62, -R121 ;  /* 0x800000793e3e7221 */ /* 0x000fe20000010000 */
[----:B------:R-:W-:Y:S01]  /*4030*/  FADD.FTZ R15, R63, -R15 ;  /* 0x8000000f3f0f7221 */ /* 0x000fe20000010000 */
[----:B------:R-:W-:Y:S01]  /*4040*/  FFMA.FTZ R227, R150, UR10, -R227 ;  /* 0x0000000a96e37c23 */ /* 0x000fe200080108e3 */
[----:B------:R-:W-:-:S04]  /*4050*/  FFMA.FTZ R140, R151, UR10, -R140 ;  /* 0x0000000a978c7c23 */ /* 0x000fc8000801088c */
[----:B------:R-:W4:Y:S01]  /*4060*/  MUFU.EX2 R113, R113 ;  /* 0x0000007100717308 */ /* 0x000f220000000800 */
[----:B------:R-:W-:Y:S01]  /*4070*/  FADD.FTZ R231, R86, -R231 ;  /* 0x800000e756e77221 */ /* 0x000fe20000010000 */
[----:B------:R-:W-:Y:S01]  /*4080*/  F2FP.BF16.F32.PACK_AB R86, R29, R28 ;  /* 0x0000001c1d56723e */ /* 0x000fe200000010ff */
[----:B------:R-:W-:-:S05]  /*4090*/  FMUL.FTZ R60, R95, R60 ;  /* 0x0000003c5f3c7220 */ /* 0x000fca0000410000 */
[----:B------:R-:W4:Y:S01]  /*40a0*/  MUFU.EX2 R122, R122 ;  /* 0x0000007a007a7308 */ /* 0x000f220000000800 */
[----:B------:R-:W-:Y:S01]  /*40b0*/  FMUL.FTZ R61, R11, R61 ;  /* 0x0000003d0b3d7220 */ /* 0x000fe20000410000 */
[----:B------:R-:W-:Y:S01]  /*40c0*/  FMUL.FTZ R62, R126, R62 ;  /* 0x0000003e7e3e7220 */ /* 0x000fe20000410000 */
[----:B-1----:R-:W-:-:S05]  /*40d0*/  FMUL.FTZ R15, R127, R15 ;  /* 0x0000000f7f0f7220 */ /* 0x002fca0000410000 */
[----:B------:R-:W1:Y:S01]  /*40e0*/  MUFU.EX2 R123, R123 ;  /* 0x0000007b007b7308 */ /* 0x000e620000000800 */
[----:B------:R-:W-:Y:S01]  /*40f0*/  F2FP.BF16.F32.PACK_AB R66, R66, R9 ;  /* 0x000000094242723e */ /* 0x000fe200000010ff */
[----:B------:R-:W-:-:S06]  /*4100*/  FADD.FTZ R67, R67, -R108 ;  /* 0x8000006c43437221 */ /* 0x000fcc0000010000 */
[----:B------:R-:W1:Y:S01]  /*4110*/  MUFU.EX2 R117, R117 ;  /* 0x0000007500757308 */ /* 0x000e620000000800 */
[----:B--2---:R-:W-:Y:S01]  /*4120*/  FADD.FTZ R63, R72, -R120 ;  /* 0x80000078483f7221 */ /* 0x004fe20000010000 */
[----:B------:R-:W-:-:S06]  /*4130*/  FADD.FTZ R108, R73, -R237 ;  /* 0x800000ed496c7221 */ /* 0x000fcc0000010000 */
[----:B------:R-:W2:Y:S01]  /*4140*/  MUFU.EX2 R111, R111 ;  /* 0x0000006f006f7308 */ /* 0x000ea20000000800 */
[----:B------:R-:W-:-:S07]  /*4150*/  FADD.FTZ R12, R71, -R12 ;  /* 0x8000000c470c7221 */ /* 0x000fce0000010000 */
[----:B------:R-:W2:Y:S08]  /*4160*/  MUFU.EX2 R114, R114 ;  /* 0x0000007200727308 */ /* 0x000eb00000000800 */
[----:B------:R-:W2:Y:S08]  /*4170*/  MUFU.EX2 R115, R115 ;  /* 0x0000007300737308 */ /* 0x000eb00000000800 */
[----:B------:R-:W2:Y:S08]  /*4180*/  MUFU.EX2 R118, R118 ;  /* 0x0000007600767308 */ /* 0x000eb00000000800 */
[----:B------:R-:W2:Y:S01]  /*4190*/  MUFU.EX2 R119, R119 ;  /* 0x0000007700777308 */ /* 0x000ea20000000800 */
[----:B------:R-:W-:-:S07]  /*41a0*/  F2FP.BF16.F32.PACK_AB R70, R61, R60 ;  /* 0x0000003c3d46723e */ /* 0x000fce00000010ff */
[----:B------:R-:W2:Y:S01]  /*41b0*/  MUFU.EX2 R131, R131 ;  /* 0x0000008300837308 */ /* 0x000ea20000000800 */
[----:B------:R-:W-:-:S07]  /*41c0*/  F2FP.BF16.F32.PACK_AB R71, R15, R62 ;  /* 0x0000003e0f47723e */ /* 0x000fce00000010ff */
[----:B------:R-:W2:Y:S01]  /*41d0*/  MUFU.EX2 R134, R134 ;  /* 0x0000008600867308 */ /* 0x000ea20000000800 */
[----:B------:R-:W-:-:S07]  /*41e0*/  FMUL.FTZ R60, R100, R63 ;  /* 0x0000003f643c7220 */ /* 0x000fce0000410000 */
[----:B------:R-:W2:Y:S01]  /*41f0*/  MUFU.EX2 R135, R135 ;  /* 0x0000008700877308 */ /* 0x000ea20000000800 */
[----:B------:R-:W-:-:S07]  /*4200*/  FMUL.FTZ R15, R101, R108 ;  /* 0x0000006c650f7220 */ /* 0x000fce0000410000 */
[----:B------:R-:W-:Y:S01]  /*4210*/  MUFU.EX2 R102, R102 ;  /* 0x0000006600667308 */ /* 0x000fe20000000800 */
[----:B------:R-:W-:-:S07]  /*4220*/  FADD.FTZ R64, R64, -R116 ;  /* 0x8000007440407221 */ /* 0x000fce0000010000 */
[----:B------:R-:W2:Y:S08]  /*4230*/  MUFU.EX2 R138, R138 ;  /* 0x0000008a008a7308 */ /* 0x000eb00000000800 */
[----:B------:R-:W2:Y:S08]  /*4240*/  MUFU.EX2 R139, R139 ;  /* 0x0000008b008b7308 */ /* 0x000eb00000000800 */
[----:B------:R-:W2:Y:S08]  /*4250*/  MUFU.EX2 R132, R132 ;  /* 0x0000008400847308 */ /* 0x000eb00000000800 */
[----:B------:R-:W2:Y:S01]  /*4260*/  MUFU.EX2 R136, R136 ;  /* 0x0000008800887308 */ /* 0x000ea20000000800 */
[----:B------:R-:W-:-:S07]  /*4270*/  FADD.FTZ R56, R56, -R124 ;  /* 0x8000007c38387221 */ /* 0x000fce0000010000 */
[----:B------:R-:W2:Y:S01]  /*4280*/  MUFU.EX2 R103, R103 ;  /* 0x0000006700677308 */ /* 0x000ea20000000800 */
[----:B------:R-:W-:-:S07]  /*4290*/  FADD.FTZ R58, R58, -R124 ;  /* 0x8000007c3a3a7221 */ /* 0x000fce0000010000 */
[----:B------:R-:W-:Y:S01]  /*42a0*/  MUFU.EX2 R104, R104 ;  /* 0x0000006800687308 */ /* 0x000fe20000000800 */
[----:B------:R-:W-:-:S07]  /*42b0*/  FADD.FTZ R57, R57, -R125 ;  /* 0x8000007d39397221 */ /* 0x000fce0000010000 */
[----:B------:R-:W-:Y:S01]  /*42c0*/  MUFU.EX2 R105, R105 ;  /* 0x0000006900697308 */ /* 0x000fe20000000800 */
[----:B------:R-:W-:-:S07]  /*42d0*/  FADD.FTZ R59, R59, -R125 ;  /* 0x8000007d3b3b7221 */ /* 0x000fce0000010000 */
[----:B------:R-:W-:Y:S08]  /*42e0*/  MUFU.EX2 R106, R106 ;  /* 0x0000006a006a7308 */ /* 0x000ff00000000800 */
[----:B------:R-:W2:Y:S08]  /*42f0*/  MUFU.EX2 R133, R133 ;  /* 0x0000008500857308 */ /* 0x000eb00000000800 */
[----:B------:R-:W2:Y:S08]  /*4300*/  MUFU.EX2 R137, R137 ;  /* 0x0000008900897308 */ /* 0x000eb00000000800 */
[----:B------:R-:W2:Y:S08]  /*4310*/  MUFU.EX2 R28, R227 ;  /* 0x000000e3001c7308 */ /* 0x000eb00000000800 */
[----:B------:R-:W2:Y:S01]  /*4320*/  MUFU.EX2 R9, R140 ;  /* 0x0000008c00097308 */ /* 0x000ea20000000800 */
[----:B------:R-:W-:Y:S01]  /*4330*/  FMUL.FTZ R26, R217, R26 ;  /* 0x0000001ad91a7220 */ /* 0x000fe20000410000 */
[----:B------:R-:W-:Y:S01]  /*4340*/  FMUL.FTZ R27, R218, R27 ;  /* 0x0000001bda1b7220 */ /* 0x000fe20000410000 */
[--C-:B------:R-:W-:Y:S01]  /*4350*/  FADD.FTZ R53, R53, -R228.reuse ;  /* 0x800000e435357221 */ /* 0x100fe20000010000 */
[----:B------:R-:W-:Y:S01]  /*4360*/  FADD.FTZ R55, R55, -R228 ;  /* 0x800000e437377221 */ /* 0x000fe20000010000 */
[----:B------:R-:W-:Y:S01]  /*4370*/  FMUL.FTZ R30, R220, R30 ;  /* 0x0000001edc1e7220 */ /* 0x000fe20000410000 */
[----:B------:R-:W-:Y:S01]  /*4380*/  FMUL.FTZ R31, R221, R31 ;  /* 0x0000001fdd1f7220 */ /* 0x000fe20000410000 */
[----:B------:R-:W-:Y:S01]  /*4390*/  FMUL.FTZ R64, R96, R64 ;  /* 0x0000004060407220 */ /* 0x000fe20000410000 */
[----:B------:R-:W-:Y:S01]  /*43a0*/  F2FP.BF16.F32.PACK_AB R60, R15, R60 ;  /* 0x0000003c0f3c723e */ /* 0x000fe200000010ff */
[----:B------:R-:W-:Y:S01]  /*43b0*/  FADD.FTZ R116, R76, -R235 ;  /* 0x800000eb4c747221 */ /* 0x000fe20000010000 */
[----:B---3--:R-:W-:Y:S01]  /*43c0*/  FADD.FTZ R124, R77, -R234 ;  /* 0x800000ea4d7c7221 */ /* 0x008fe20000010000 */
[----:B------:R-:W-:Y:S01]  /*43d0*/  FMUL.FTZ R32, R10, R32 ;  /* 0x000000200a207220 */ /* 0x000fe20000410000 */
[----:B------:R-:W-:Y:S01]  /*43e0*/  FMUL.FTZ R33, R19, R33 ;  /* 0x0000002113217220 */ /* 0x000fe20000410000 */
[----:B------:R-:W-:Y:S01]  /*43f0*/  FMUL.FTZ R34, R222, R34 ;  /* 0x00000022de227220 */ /* 0x000fe20000410000 */
[----:B-----5:R-:W-:Y:S01]  /*4400*/  FMUL.FTZ R35, R109, R35 ;  /* 0x000000236d237220 */ /* 0x020fe20000410000 */
[----:B------:R-:W-:Y:S01]  /*4410*/  FMUL.FTZ R36, R20, R36 ;  /* 0x0000002414247220 */ /* 0x000fe20000410000 */
[----:B------:R-:W-:Y:S01]  /*4420*/  FMUL.FTZ R37, R21, R37 ;  /* 0x0000002515257220 */ /* 0x000fe20000410000 */
[----:B----4-:R-:W-:Y:S01]  /*4430*/  FMUL.FTZ R38, R112, R38 ;  /* 0x0000002670267220 */ /* 0x010fe20000410000 */
[----:B------:R-:W-:Y:S01]  /*4440*/  FMUL.FTZ R39, R113, R39 ;  /* 0x0000002771277220 */ /* 0x000fe20000410000 */
[----:B------:R-:W-:Y:S01]  /*4450*/  FMUL.FTZ R56, R93, R56 ;  /* 0x000000385d387220 */ /* 0x000fe20000410000 */
[----:B------:R-:W-:Y:S01]  /*4460*/  FMUL.FTZ R57, R94, R57 ;  /* 0x000000395e397220 */ /* 0x000fe20000410000 */
[----:B------:R-:W-:Y:S01]  /*4470*/  FMUL.FTZ R58, R122, R58 ;  /* 0x0000003a7a3a7220 */ /* 0x000fe20000410000 */
[----:B-1----:R-:W-:Y:S01]  /*4480*/  FMUL.FTZ R59, R123, R59 ;  /* 0x0000003b7b3b7220 */ /* 0x002fe20000410000 */
        /* <DEDUP_REMOVED lines=15> */
[----:B--2---:R-:W-:Y:S01]  /*4580*/  FMUL.FTZ R47, R111, R47 ;  /* 0x0000002f6f2f7220 */ /* 0x004fe20000410000 */
        /* <DEDUP_REMOVED lines=207> */
.L_x_7057:
        /* <DEDUP_REMOVED lines=68> */
.L_x_7058:
        /* <DEDUP_REMOVED lines=12> */
.L_x_7048:
        /* <DEDUP_REMOVED lines=116> */
.L_x_7071:
[----:B------:R-:W-:-:S05]  /*5ec0*/  IMAD.U32 R7, RZ, RZ, UR36 ;  /* 0x00000024ff077e24 */ /* 0x000fca000f8e00ff */
[----:B------:R-:W-:-:S04]  /*5ed0*/  LOP3.LUT R7, R7, 0x1, RZ, 0xfc, !PT ;  /* 0x0000000107077812 */ /* 0x000fc800078efcff */
[----:B------:R-:W-:-:S13]  /*5ee0*/  ISETP.NE.AND P0, PT, R7, 0x3, PT ;  /* 0x000000030700780c */ /* 0x000fda0003f05270 */
[----:B--2---:R-:W-:Y:S05]  /*5ef0*/  @!P0 BRA `(.L_x_7061) ;  /* 0x0000000000048947 */ /* 0x004fea0003800000 */
[----:B------:R-:W-:Y:S01]  /*5f00*/  BPT.TRAP 0x1 ;  /* 0x000000040000795c */ /* 0x000fe20000300000 */
.L_x_7061:
[----:B------:R-:W-:Y:S01]  /*5f10*/  IMAD R7, R0, 0x8, R236 ;  /* 0x0000000800077824 */ /* 0x000fe200078e02ec */
[----:B------:R-:W-:-:S04]  /*5f20*/  SHF.L.U32 R18, R4, 0x1f, RZ ;  /* 0x0000001f04127819 */ /* 0x000fc800000006ff */
[----:B------:R1:W2:Y:S01]  /*5f30*/  SYNCS.PHASECHK.TRANS64.TRYWAIT P1, [R7+URZ+0x30c10], R18 ;  /* 0x030c1012070075a7 */ /* 0x0002a2000802017f */
[----:B------:R-:W-:Y:S05]  /*5f40*/  @!P0 BRA `(.L_x_7062) ;  /* 0x0000000000048947 */ /* 0x000fea0003800000 */
[----:B------:R-:W-:Y:S01]  /*5f50*/  BPT.TRAP 0x1 ;  /* 0x000000040000795c */ /* 0x000fe20000300000 */
.L_x_7062:
[----:B---3--:R-:W-:-:S05]  /*5f60*/  VIADD R8, R236, 0x10000 ;  /* 0x00010000ec087836 */ /* 0x008fca0000000000 */
[----:B------:R-:W-:-:S04]  /*5f70*/  SHF.R.U32.HI R8, RZ, 0x4, R8 ;  /* 0x00000004ff087819 */ /* 0x000fc80000011608 */
[----:B------:R-:W-:-:S04]  /*5f80*/  LOP3.LUT R8, R8, 0x3fff, RZ, 0xc0, !PT ;  /* 0x00003fff08087812 */ /* 0x000fc800078ec0ff */
[----:B------:R-:W-:Y:S01]  /*5f90*/  LOP3.LUT R9, R8, 0x10000, RZ, 0xfc, !PT ;  /* 0x0001000008097812 */ /* 0x000fe200078efcff */
[----:B--2---:R-:W-:Y:S06]  /*5fa0*/  @P1 BRA `(.L_x_7063) ;  /* 0x0000000000081947 */ /* 0x004fec0003800000 */
[----:B------:R-:W2:Y:S02]  /*5fb0*/  SYNCS.PHASECHK.TRANS64.TRYWAIT P1, [R7+URZ+0x30c10], R18 ;  /* 0x030c1012070075a7 */ /* 0x000ea4000802017f */
[----:B--2---:R-:W-:Y:S05]  /*5fc0*/  @!P1 BRA `(.L_x_7064) ;  /* 0x0000007800109947 */ /* 0x004fea0003800000 */
.L_x_7063:
        /* <DEDUP_REMOVED lines=63> */
.L_x_7065:
[----:B------:R1:W1:Y:S01]  /*63c0*/  SYNCS.PHASECHK.TRANS64.TRYWAIT P1, [R7+URZ+0x30c30], R18 ;  /* 0x030c3012070075a7 */ /* 0x000262000802017f */
[----:B------:R-:W-:Y:S05]  /*63d0*/  @!P0 BRA `(.L_x_7066) ;  /* 0x0000000000048947 */ /* 0x000fea0003800000 */
[----:B------:R-:W-:Y:S01]  /*63e0*/  BPT.TRAP 0x1 ;  /* 0x000000040000795c */ /* 0x000fe20000300000 */
.L_x_7066:
        /* <DEDUP_REMOVED lines=8> */
.L_x_7067:
        /* <DEDUP_REMOVED lines=8> */
[----:B---3--:R-:W-:Y:S01]  /*64f0*/  SHFL.IDX PT, R18, R231, R5, 0x1f ;  /* 0x00001f05e7127589 */ /* 0x008fe200000e0000 */
[C---:B------:R-:W-:Y:S01]  /*6500*/  VIADD R13, R5.reuse, 0x10 ;  /* 0x00000010050d7836 */ /* 0x040fe20000000000 */
[----:B------:R-:W-:Y:S01]  /*6510*/  ISETP.GT.AND P2, PT, R6, RZ, PT ;  /* 0x000000ff0600720c */ /* 0x000fe20003f44270 */
[C---:B------:R-:W-:Y:S01]  /*6520*/  VIADD R14, R5.reuse, 0x14 ;  /* 0x00000014050e7836 */ /* 0x040fe20000000000 */
[----:B--2---:R-:W-:Y:S01]  /*6530*/  SHFL.IDX PT, R9, R16, R5, 0x1f ;  /* 0x00001f0510097589 */ /* 0x004fe200000e0000 */
[C---:B------:R-:W-:Y:S01]  /*6540*/  VIADD R15, R5.reuse, 0x18 ;  /* 0x00000018050f7836 */ /* 0x040fe20000000000 */
[----:B------:R-:W-:Y:S01]  /*6550*/  FSEL R104, R104, -INF , P2 ;  /* 0xff80000068687808 */ /* 0x000fe20001000000 */
[C---:B------:R-:W-:Y:S01]  /*6560*/  VIADD R19, R5.reuse, 0x4 ;  /* 0x0000000405137836 */ /* 0x040fe20000000000 */
[----:B------:R-:W-:Y:S01]  /*6570*/  HGMMA.64x128x16.F32.BF16 R24, gdesc[UR4], RZ, !UPT, gsb0 ;  /* 0x01e00000041879f0 */ /* 0x000fe2000c0018ff */
[----:B------:R-:W-:Y:S01]  /*6580*/  UIADD3 UR4, UR6, 0x2, URZ ;  /* 0x0000000206047890 */ /* 0x000fe2000fffe03f */
[C---:B------:R-:W-:Y:S01]  /*6590*/  VIADD R17, R5.reuse, 0x8 ;  /* 0x0000000805117836 */ /* 0x040fe20000000000 */
[----:B------:R-:W1:Y:S01]  /*65a0*/  SHFL.IDX PT, R12, R16, R12, 0x1f ;  /* 0x00001f0c100c7589 */ /* 0x000e6200000e0000 */
[----:B------:R-:W-:Y:S01]  /*65b0*/  VIADD R20, R5, 0x1c ;  /* 0x0000001c05147836 */ /* 0x000fe20000000000 */
[----:B------:R-:W-:Y:S01]  /*65c0*/  ISETP.GT.AND P1, PT, R6, 0x8, PT ;  /* 0x000000080600780c */ /* 0x000fe20003f24270 */
[----:B------:R-:W-:Y:S01]  /*65d0*/  ULDC UR5, c[0x0][0x744] ;  /* 0x0001d10000057ab9 */ /* 0x000fe20000000800 */
[----:B------:R-:W-:Y:S01]  /*65e0*/  SHFL.IDX PT, R13, R16, R13, 0x1f ;  /* 0x00001f0d100d7589 */ /* 0x000fe200000e0000 */
[----:B------:R-:W-:Y:S01]  /*65f0*/  UMOV UR10, UR4 ;  /* 0x00000004000a7c82 */ /* 0x000fe20008000000 */
[----:B------:R-:W-:Y:S01]  /*6600*/  UIADD3 UR4, UR6, 0x4, URZ ;  /* 0x0000000406047890 */ /* 0x000fe2000fffe03f */
[----:B------:R-:W-:Y:S01]  /*6610*/  FSEL R101, R101, -INF , P2 ;  /* 0xff80000065657808 */ /* 0x000fe20001000000 */
[----:B------:R-:W-:Y:S01]  /*6620*/  SHFL.IDX PT, R14, R16, R14, 0x1f ;  /* 0x00001f0e100e7589 */ /* 0x000fe200000e0000 */
[----:B------:R-:W-:Y:S01]  /*6630*/  FSEL R93, R93, -INF , P2 ;  /* 0xff8000005d5d7808 */ /* 0x000fe20001000000 */
[----:B------:R-:W-:Y:S01]  /*6640*/  UIADD3 UR6, UR6, 0x6, URZ ;  /* 0x0000000606067890 */ /* 0x000fe2000fffe03f */
[----:B------:R-:W-:Y:S01]  /*6650*/  FSEL R230, R92, -INF , P2 ;  /* 0xff8000005ce67808 */ /* 0x000fe20001000000 */
[----:B------:R-:W2:Y:S01]  /*6660*/  SHFL.IDX PT, R15, R16, R15, 0x1f ;  /* 0x00001f0f100f7589 */ /* 0x000ea200000e0000 */
[----:B------:R-:W-:Y:S01]  /*6670*/  FSEL R94, R94, -INF , P1 ;  /* 0xff8000005e5e7808 */ /* 0x000fe20000800000 */
[----:B------:R-:W-:Y:S01]  /*6680*/  IMAD R217, R0, 0x400, R217 ;  /* 0x0000040000d97824 */ /* 0x000fe200078e02d9 */
[----:B------:R-:W-:Y:S01]  /*6690*/  FSEL R103, R103, -INF , P1 ;  /* 0xff80000067677808 */ /* 0x000fe20000800000 */
[----:B------:R-:W3:Y:S01]  /*66a0*/  SHFL.IDX PT, R22, R231, R17, 0x1f ;  /* 0x00001f11e7167589 */ /* 0x000ee200000e0000 */
[----:B------:R-:W-:-:S02]  /*66b0*/  FSEL R106, R106, -INF , P1 ;  /* 0xff8000006a6a7808 */ /* 0x000fc40000800000 */
        /* <DEDUP_REMOVED lines=10> */
[----:B------:R-:W-:Y:S01]  /*6760*/  FSEL R147, R147, -INF , P1 ;  /* 0xff80000093937808 */ /* 0x000fe20000800000 */
[----:B------:R-:W-:Y:S01]  /*6770*/  FFMA.FTZ R12, R95, UR5, -R12 ;  /* 0x000000055f0c7c23 */ /* 0x000fe2000801080c */
[----:B------:R-:W-:Y:S01]  /*6780*/  FSEL R89, R89, -INF , P2 ;  /* 0xff80000059597808 */ /* 0x000fe20001000000 */
[----:B------:R-:W5:Y:S01]  /*6790*/  MUFU.EX2 R9, R9 ;  /* 0x0000000900097308 */ /* 0x000f620000000800 */
[----:B-1----:R-:W-:Y:S01]  /*67a0*/  VIADD R93, R5, 0x1c ;  /* 0x0000001c055d7836 */ /* 0x002fe20000000000 */
[----:B------:R-:W-:Y:S02]  /*67b0*/  FSEL R91, R91, -INF , P1 ;  /* 0xff8000005b5b7808 */ /* 0x000fe40000800000 */
[----:B------:R-:W-:Y:S02]  /*67c0*/  FSEL R100, R100, -INF , P2 ;  /* 0xff80000064647808 */ /* 0x000fe40001000000 */
[----:B------:R-:W-:-:S02]  /*67d0*/  FSEL R113, R113, -INF , P2 ;  /* 0xff80000071717808 */ /* 0x000fc40001000000 */
[----:B------:R-:W-:Y:S01]  /*67e0*/  FSEL R108, R108, -INF , P2 ;  /* 0xff8000006c6c7808 */ /* 0x000fe20001000000 */
[----:B--2---:R-:W-:Y:S01]  /*67f0*/  FFMA.FTZ R100, R100, UR5, -R15 ;  /* 0x0000000564647c23 */ /* 0x004fe2000801080f */
[----:B------:R-:W-:Y:S01]  /*6800*/  FSEL R110, R110, -INF , P1 ;  /* 0xff8000006e6e7808 */ /* 0x000fe20000800000 */
[----:B------:R-:W-:Y:S01]  /*6810*/  MUFU.EX2 R12, R12 ;  /* 0x0000000c000c7308 */ /* 0x000fe20000000800 */
[----:B------:R-:W-:Y:S01]  /*6820*/  FSEL R112, R112, -INF , P2 ;  /* 0xff80000070707808 */ /* 0x000fe20001000000 */
[--C-:B---3--:R-:W-:Y:S01]  /*6830*/  FFMA.FTZ R21, R108, UR5, -R22.reuse ;  /* 0x000000056c157c23 */ /* 0x108fe20008010816 */
[----:B------:R-:W-:Y:S01]  /*6840*/  FSEL R114, R114, -INF , P1 ;  /* 0xff80000072727808 */ /* 0x000fe20000800000 */
[----:B------:R-:W-:Y:S01]  /*6850*/  FFMA.FTZ R22, R110, UR5, -R22 ;  /* 0x000000056e167c23 */ /* 0x000fe20008010816 */
[----:B------:R-:W-:Y:S02]  /*6860*/  FSEL R96, R96, -INF , P2 ;  /* 0xff80000060607808 */ /* 0x000fe40001000000 */
[----:B------:R-:W-:Y:S01]  /*6870*/  FSEL R98, R98, -INF , P1 ;  /* 0xff80000062627808 */ /* 0x000fe20000800000 */
[----:B------:R-:W-:Y:S01]  /*6880*/  MUFU.EX2 R228, R100 ;  /* 0x0000006400e47308 */ /* 0x000fe20000000800 */
[----:B------:R-:W-:Y:S01]  /*6890*/  FSEL R102, R102, -INF , P1 ;  /* 0xff80000066667808 */ /* 0x000fe20000800000 */
[--C-:B------:R-:W-:Y:S01]  /*68a0*/  FFMA.FTZ R96, R96, UR5, -R13.reuse ;  /* 0x0000000560607c23 */ /* 0x100fe2000801080d */
[----:B------:R-:W-:Y:S01]  /*68b0*/  FSEL R109, R109, -INF , P2 ;  /* 0xff8000006d6d7808 */ /* 0x000fe20001000000 */
[----:B------:R-:W-:Y:S01]  /*68c0*/  FFMA.FTZ R13, R98, UR5, -R13 ;  /* 0x00000005620d7c23 */ /* 0x000fe2000801080d */
[----:B------:R-:W-:Y:S01]  /*68d0*/  FSEL R97, R97, -INF , P2 ;  /* 0xff80000061617808 */ /* 0x000fe20001000000 */
[----:B----4-:R-:W1:Y:S01]  /*68e0*/  SHFL.IDX PT, R98, R223, R5, 0x1f ;  /* 0x00001f05df627589 */ /* 0x010e6200000e0000 */
[----:B------:R-:W-:Y:S01]  /*68f0*/  FFMA.FTZ R15, R102, UR5, -R15 ;  /* 0x00000005660f7c23 */ /* 0x000fe2000801080f */
[----:B------:R-:W-:Y:S01]  /*6900*/  FSEL R99, R99, -INF , P1 ;  /* 0xff80000063637808 */ /* 0x000fe20000800000 */
[----:B------:R-:W-:Y:S01]  /*6910*/  MUFU.EX2 R229, R96 ;  /* 0x0000006000e57308 */ /* 0x000fe20000000800 */
[----:B------:R-:W-:Y:S01]  /*6920*/  FSEL R119, R119, -INF , P1 ;  /* 0xff80000077777808 */ /* 0x000fe20000800000 */
[--C-:B------:R-:W-:Y:S01]  /*6930*/  FFMA.FTZ R97, R97, UR5, -R14.reuse ;  /* 0x0000000561617c23 */ /* 0x100fe2000801080e */
[----:B------:R-:W-:Y:S01]  /*6940*/  FSEL R105, R105, -INF , P2 ;  /* 0xff80000069697808 */ /* 0x000fe20001000000 */
[----:B------:R-:W-:Y:S01]  /*6950*/  FFMA.FTZ R14, R99, UR5, -R14 ;  /* 0x00000005630e7c23 */ /* 0x000fe2000801080e */
[----:B------:R-:W-:-:S02]  /*6960*/  FSEL R107, R107, -INF , P1 ;  /* 0xff8000006b6b7808 */ /* 0x000fc40000800000 */
[----:B------:R-:W-:Y:S01]  /*6970*/  FSEL R99, R121, -INF , P2 ;  /* 0xff80000079637808 */ /* 0x000fe20001000000 */
[----:B------:R1:W-:Y:S01]  /*6980*/  MUFU.EX2 R226, R97 ;  /* 0x0000006100e27308 */ /* 0x0003e20000000800 */
[----:B------:R-:W-:Y:S02]  /*6990*/  FSEL R123, R123, -INF , P1 ;  /* 0xff8000007b7b7808 */ /* 0x000fe40000800000 */
[----:B------:R-:W-:Y:S02]  /*69a0*/  FSEL R134, R134, -INF , P1 ;  /* 0xff80000086867808 */ /* 0x000fe40000800000 */
[----:B------:R-:W-:Y:S02]  /*69b0*/  FSEL R120, R120, -INF , P2 ;  /* 0xff80000078787808 */ /* 0x000fe40001000000 */
[----:B------:R-:W-:Y:S01]  /*69c0*/  FSEL R131, R131, -INF , P1 ;  /* 0xff80000083837808 */ /* 0x000fe20000800000 */
[----:B------:R-:W-:Y:S01]  /*69d0*/  MUFU.EX2 R15, R15 ;  /* 0x0000000f000f7308 */ /* 0x000fe20000000800 */
[----:B------:R-:W-:-:S02]  /*69e0*/  FSEL R111, R111, -INF , P1 ;  /* 0xff8000006f6f7808 */ /* 0x000fc40000800000 */
[----:B------:R-:W-:Y:S01]  /*69f0*/  FSEL R126, R126, -INF , P1 ;  /* 0xff8000007e7e7808 */ /* 0x000fe20000800000 */
[----:B-1----:R-:W-:Y:S01]  /*6a00*/  FFMA.FTZ R97, R120, UR5, -R98 ;  /* 0x0000000578617c23 */ /* 0x002fe20008010862 */
[----:B------:R-:W-:Y:S01]  /*6a10*/  FSEL R120, R144, -INF , P2 ;  /* 0xff80000090787808 */ /* 0x000fe20001000000 */
[----:B------:R-:W-:Y:S01]  /*6a20*/  VIADD R144, R5, 0xc ;  /* 0x0000000c05907836 */ /* 0x000fe20000000000 */
[----:B------:R-:W-:Y:S01]  /*6a30*/  FSEL R130, R130, -INF , P1 ;  /* 0xff80000082827808 */ /* 0x000fe20000800000 */
[----:B------:R-:W-:Y:S01]  /*6a40*/  MUFU.EX2 R222, R222 ;  /* 0x000000de00de7308 */ /* 0x000fe20000000800 */
[----:B------:R-:W-:Y:S02]  /*6a50*/  FSEL R135, R135, -INF , P1 ;  /* 0xff80000087877808 */ /* 0x000fe40000800000 */
[----:B------:R-:W1:Y:S01]  /*6a60*/  SHFL.IDX PT, R121, R218, R144, 0x1f ;  /* 0x00001f90da797589 */ /* 0x000e6200000e0000 */
[----:B------:R-:W-:Y:S02]  /*6a70*/  FSEL R142, R142, -INF , P1 ;  /* 0xff8000008e8e7808 */ /* 0x000fe40000800000 */
[----:B------:R-:W-:-:S02]  /*6a80*/  FSEL R139, R139, -INF , P1 ;  /* 0xff8000008b8b7808 */ /* 0x000fc40000800000 */
        /* <DEDUP_REMOVED lines=9> */
[----:B------:R-:W-:-:S05]  /*6b20*/  FSEL R150, R150, -INF , P1 ;  /* 0xff80000096967808 */ /* 0x000fca0000800000 */
[----:B------:R-:W-:Y:S01]  /*6b30*/  MUFU.EX2 R97, R97 ;  /* 0x0000006100617308 */ /* 0x000fe20000000800 */
[--C-:B-1----:R-:W-:Y:S01]  /*6b40*/  FFMA.FTZ R122, R122, UR5, -R121.reuse ;  /* 0x000000057a7a7c23 */ /* 0x102fe20008010879 */
[----:B------:R-:W-:-:S06]  /*6b50*/  FFMA.FTZ R121, R143, UR5, -R121 ;  /* 0x000000058f797c23 */ /* 0x000fcc0008010879 */
[----:B------:R-:W-:Y:S08]  /*6b60*/  MUFU.EX2 R98, R98 ;  /* 0x0000006200627308 */ /* 0x000ff00000000800 */
[----:B------:R-:W-:Y:S01]  /*6b70*/  MUFU.EX2 R21, R21 ;  /* 0x0000001500157308 */ /* 0x000fe20000000800 */
[----:B------:R-:W-:Y:S02]  /*6b80*/  WARPGROUP.DEPBAR.LE gsb0, 0x0 ;  /* 0x00008000000079c5 */ /* 0x000fe40000010000 */
[----:B------:R-:W-:-:S05]  /*6b90*/  WARPGROUP.ARRIVE ;  /* 0x00000000000079c5 */ /* 0x000fca0000000000 */
[----:B------:R-:W-:Y:S01]  /*6ba0*/  MUFU.EX2 R22, R22 ;  /* 0x0000001600167308 */ /* 0x000fe20000000800 */
[----:B-----5:R-:W-:Y:S02]  /*6bb0*/  R2UR UR8, R10 ;  /* 0x000000000a0872ca */ /* 0x020fe400000e0000 */
[----:B------:R-:W-:Y:S01]  /*6bc0*/  R2UR UR9, R11 ;  /* 0x000000000b0972ca */ /* 0x000fe200000e0000 */
[----:B------:R-:W1:Y:S04]  /*6bd0*/  SHFL.IDX PT, R10, R16, R19, 0x1f ;  /* 0x00001f13100a7589 */ /* 0x000e6800000e0000 */
[----:B------:R2:W3:Y:S04]  /*6be0*/  SHFL.IDX PT, R11, R16, R17, 0x1f ;  /* 0x00001f11100b7589 */ /* 0x0004e800000e0000 */
[----:B------:R-:W4:Y:S04]  /*6bf0*/  SHFL.IDX PT, R16, R16, R20, 0x1f ;  /* 0x00001f1410107589 */ /* 0x000f2800000e0000 */
[----:B------:R-:W-:Y:S01]  /*6c00*/  HGMMA.64x128x16.F32.BF16 R24, gdesc[UR8], R24, gsb0 ;  /* 0x01e00000081879f0 */ /* 0x000fe20008001818 */
[----:B------:R-:W-:Y:S01]  /*6c10*/  R2UR UR8, R234 ;  /* 0x00000000ea0872ca */ /* 0x000fe200000e0000 */
[----:B------:R-:W-:Y:S01]  /*6c20*/  UMOV UR10, UR4 ;  /* 0x00000004000a7c82 */ /* 0x000fe20008000000 */
[----:B------:R-:W-:Y:S01]  /*6c30*/  R2UR UR9, R235 ;  /* 0x00000000eb0972ca */ /* 0x000fe200000e0000 */
[----:B------:R-:W-:Y:S01]  /*6c40*/  UMOV UR11, 0x40000040 ;  /* 0x40000040000b7882 */ /* 0x000fe20000000000 */
[----:B--2---:R-:W-:Y:S01]  /*6c50*/  FFMA.FTZ R17, R104, UR5, -R18 ;  /* 0x0000000568117c23 */ /* 0x004fe20008010812 */
[----:B------:R-:W-:-:S02]  /*6c60*/  VIADD R104, R5, 0x18 ;  /* 0x0000001805687836 */ /* 0x000fc40000000000 */
[----:B------:R-:W-:Y:S01]  /*6c70*/  FFMA.FTZ R18, R106, UR5, -R18 ;  /* 0x000000056a127c23 */ /* 0x000fe20008010812 */
[----:B------:R-:W-:Y:S01]  /*6c80*/  VIADD R106, R5, 0x10 ;  /* 0x00000010056a7836 */ /* 0x000fe20000000000 */
[----:B------:R-:W2:Y:S01]  /*6c90*/  SHFL.IDX PT, R20, R231, R19, 0x1f ;  /* 0x00001f13e7147589 */ /* 0x000ea200000e0000 */
[----:B------:R-:W-:Y:S01]  /*6ca0*/  R2UR UR4, R217 ;  /* 0x00000000d90472ca */ /* 0x000fe200000e0000 */
[----:B------:R-:W-:Y:S01]  /*6cb0*/  MUFU.EX2 R17, R17 ;  /* 0x0000001100117308 */ /* 0x000fe20000000800 */
[--C-:B-1----:R-:W-:Y:S01]  /*6cc0*/  FFMA.FTZ R89, R89, UR5, -R10.reuse ;  /* 0x0000000559597c23 */ /* 0x102fe2000801080a */
[----:B------:R-:W1:Y:S01]  /*6cd0*/  SHFL.IDX PT, R90, R231, R106, 0x1f ;  /* 0x00001f6ae75a7589 */ /* 0x000e6200000e0000 */
[----:B------:R-:W-:Y:S01]  /*6ce0*/  FFMA.FTZ R10, R91, UR5, -R10 ;  /* 0x000000055b0a7c23 */ /* 0x000fe2000801080a */
[--C-:B---3--:R-:W-:Y:S01]  /*6cf0*/  FFMA.FTZ R230, R230, UR5, -R11.reuse ;  /* 0x00000005e6e67c23 */ /* 0x108fe2000801080b */
[----:B------:R-:W-:Y:S01]  /*6d00*/  FFMA.FTZ R11, R94, UR5, -R11 ;  /* 0x000000055e0b7c23 */ /* 0x000fe2000801080b */
[----:B------:R-:W-:Y:S02]  /*6d10*/  SHFL.IDX PT, R110, R223, R104, 0x1f ;  /* 0x00001f68df6e7589 */ /* 0x000fe400000e0000 */
[----:B------:R-:W-:Y:S01]  /*6d20*/  MUFU.EX2 R224, R89 ;  /* 0x0000005900e07308 */ /* 0x000fe20000000800 */
[--C-:B----4-:R-:W-:Y:S01]  /*6d30*/  FFMA.FTZ R101, R101, UR5, -R16.reuse ;  /* 0x0000000565657c23 */ /* 0x110fe20008010810 */
[----:B------:R-:W-:Y:S01]  /*6d40*/  FFMA.FTZ R16, R103, UR5, -R16 ;  /* 0x0000000567107c23 */ /* 0x000fe20008010810 */
[----:B------:R3:W-:Y:S01]  /*6d50*/  SHFL.IDX PT, R94, R231, R104, 0x1f ;  /* 0x00001f68e75e7589 */ /* 0x0007e200000e0000 */
[----:B------:R-:W-:-:S03]  /*6d60*/  VIADD R103, R5, 0xc ;  /* 0x0000000c05677836 */ /* 0x000fc60000000000 */
[----:B------:R-:W4:Y:S01]  /*6d70*/  SHFL.IDX PT, R106, R223, R106, 0x1f ;  /* 0x00001f6adf6a7589 */ /* 0x000f2200000e0000 */
[----:B------:R5:W-:Y:S03]  /*6d80*/  MUFU.EX2 R225, R101 ;  /* 0x0000006500e17308 */ /* 0x000be60000000800 */
[----:B------:R-:W4:Y:S01]  /*6d90*/  SHFL.IDX PT, R88, R231, R103, 0x1f ;  /* 0x00001f67e7587589 */ /* 0x000f2200000e0000 */
[----:B---3--:R-:W-:Y:S01]  /*6da0*/  FSEL R104, R127, -INF , P1 ;  /* 0xff8000007f687808 */ /* 0x008fe20000800000 */
[--C-:B--2---:R-:W-:Y:S02]  /*6db0*/  FFMA.FTZ R19, R105, UR5, -R20.reuse ;  /* 0x0000000569137c23 */ /* 0x104fe40008010814 */
[----:B------:R-:W2:Y:S01]  /*6dc0*/  SHFL.IDX PT, R103, R223, R103, 0x1f ;  /* 0x00001f67df677589 */ /* 0x000ea200000e0000 */
[----:B------:R-:W-:Y:S01]  /*6dd0*/  FFMA.FTZ R20, R107, UR5, -R20 ;  /* 0x000000056b147c23 */ /* 0x000fe20008010814 */
[----:B-----5:R-:W-:-:S02]  /*6de0*/  VIADD R101, R5, 0x14 ;  /* 0x0000001405657836 */ /* 0x020fc40000000000 */
[--C-:B-1----:R-:W-:Y:S01]  /*6df0*/  FFMA.FTZ R89, R112, UR5, -R90.reuse ;  /* 0x0000000570597c23 */ /* 0x102fe2000801085a */
[----:B------:R-:W-:Y:S01]  /*6e00*/  FFMA.FTZ R90, R114, UR5, -R90 ;  /* 0x00000005725a7c23 */ /* 0x000fe2000801085a */
[----:B------:R-:W-:Y:S01]  /*6e10*/  VIADD R114, R5, 0x8 ;  /* 0x0000000805727836 */ /* 0x000fe20000000000 */
[----:B------:R-:W-:Y:S01]  /*6e20*/  FSEL R107, R129, -INF , P2 ;  /* 0xff800000816b7808 */ /* 0x000fe20001000000 */
[----:B------:R-:W1:Y:S01]  /*6e30*/  SHFL.IDX PT, R92, R231, R101, 0x1f ;  /* 0x00001f65e75c7589 */ /* 0x000e6200000e0000 */
[----:B------:R-:W-:Y:S01]  /*6e40*/  FSEL R105, R128, -INF , P2 ;  /* 0xff80000080697808 */ /* 0x000fe20001000000 */
[----:B------:R-:W-:Y:S02]  /*6e50*/  MUFU.EX2 R10, R10 ;  /* 0x0000000a000a7308 */ /* 0x000fe40000000800 */
[----:B------:R3:W5:Y:S04]  /*6e60*/  SHFL.IDX PT, R231, R231, R93, 0x1f ;  /* 0x00001f5de7e77589 */ /* 0x00076800000e0000 */
[----:B------:R2:W5:Y:S01]  /*6e70*/  SHFL.IDX PT, R108, R223, R101, 0x1f ;  /* 0x00001f65df6c7589 */ /* 0x00056200000e0000 */
[--C-:B----4-:R-:W-:Y:S01]  /*6e80*/  FFMA.FTZ R105, R105, UR5, -R106.reuse ;  /* 0x0000000569697c23 */ /* 0x110fe2000801086a */
[----:B------:R-:W-:Y:S01]  /*6e90*/  FFMA.FTZ R106, R130, UR5, -R106 ;  /* 0x00000005826a7c23 */ /* 0x000fe2000801086a */
[----:B------:R-:W-:Y:S01]  /*6ea0*/  FSEL R130, R136, -INF , P2 ;  /* 0xff80000088827808 */ /* 0x000fe20001000000 */
[----:B------:R-:W4:Y:S01]  /*6eb0*/  SHFL.IDX PT, R102, R223, R114, 0x1f ;  /* 0x00001f72df667589 */ /* 0x000f2200000e0000 */
[----:B------:R-:W-:Y:S01]  /*6ec0*/  FFMA.FTZ R23, R109, UR5, -R88 ;  /* 0x000000056d177c23 */ /* 0x000fe20008010858 */
[--C-:B---3--:R-:W-:Y:S01]  /*6ed0*/  FFMA.FTZ R93, R116, UR5, -R94.reuse ;  /* 0x00000005745d7c23 */ /* 0x108fe2000801085e */
[----:B------:R-:W-:Y:S01]  /*6ee0*/  FFMA.FTZ R94, R118, UR5, -R94 ;  /* 0x00000005765e7c23 */ /* 0x000fe2000801085e */
[----:B------:R-:W-:Y:S01]  /*6ef0*/  FSEL R118, R145, -INF , P2 ;  /* 0xff80000091767808 */ /* 0x000fe20001000000 */
[----:B------:R-:W-:Y:S01]  /*6f00*/  VIADD R145, R5, 0x14 ;  /* 0x0000001405917836 */ /* 0x000fe20000000000 */
[----:B------:R-:W-:Y:S01]  /*6f10*/  FSEL R109, R125, -INF , P2 ;  /* 0xff8000007d6d7808 */ /* 0x000fe20001000000 */
[--C-:B--2---:R-:W-:Y:S01]  /*6f20*/  FFMA.FTZ R104, R104, UR5, -R103.reuse ;  /* 0x0000000568687c23 */ /* 0x104fe20008010867 */
[----:B------:R-:W-:Y:S01]  /*6f30*/  FSEL R101, R124, -INF , P2 ;  /* 0xff8000007c657808 */ /* 0x000fe20001000000 */
[----:B------:R-:W-:Y:S01]  /*6f40*/  FFMA.FTZ R88, R111, UR5, -R88 ;  /* 0x000000056f587c23 */ /* 0x000fe20008010858 */
[----:B------:R-:W-:Y:S01]  /*6f50*/  FSEL R116, R148, -INF , P2 ;  /* 0xff80000094747808 */ /* 0x000fe20001000000 */
[----:B------:R-:W-:Y:S01]  /*6f60*/  FFMA.FTZ R109, R109, UR5, -R103 ;  /* 0x000000056d6d7c23 */ /* 0x000fe20008010867 */
[----:B-1----:R-:W-:Y:S01]  /*6f70*/  FFMA.FTZ R91, R113, UR5, -R92 ;  /* 0x00000005715b7c23 */ /* 0x002fe2000801085c */
[----:B------:R-:W-:Y:S01]  /*6f80*/  VIADD R113, R5, 0x4 ;  /* 0x0000000405717836 */ /* 0x000fe20000000000 */
[----:B------:R-:W-:Y:S01]  /*6f90*/  FSEL R111, R133, -INF , P2 ;  /* 0xff800000856f7808 */ /* 0x000fe20001000000 */
[----:B------:R1:W-:Y:S01]  /*6fa0*/  MUFU.EX2 R103, R109 ;  /* 0x0000006d00677308 */ /* 0x0003e20000000800 */
[--C-:B-----5:R-:W-:Y:S01]  /*6fb0*/  FFMA.FTZ R95, R117, UR5, -R231.reuse ;  /* 0x00000005755f7c23 */ /* 0x120fe200080108e7 */
[----:B------:R-:W-:Y:S01]  /*6fc0*/  FFMA.FTZ R96, R119, UR5, -R231 ;  /* 0x0000000577607c23 */ /* 0x000fe200080108e7 */
[----:B------:R-:W2:Y:S01]  /*6fd0*/  SHFL.IDX PT, R117, R218, R145, 0x1f ;  /* 0x00001f91da757589 */ /* 0x000ea200000e0000 */
[----:B------:R-:W-:-:S02]  /*6fe0*/  VIADD R231, R5, 0x1c ;  /* 0x0000001c05e77836 */ /* 0x000fc40000000000 */
[--C-:B------:R-:W-:Y:S01]  /*6ff0*/  FFMA.FTZ R107, R107, UR5, -R108.reuse ;  /* 0x000000056b6b7c23 */ /* 0x100fe2000801086c */
[----:B------:R-:W-:Y:S01]  /*7000*/  FFMA.FTZ R108, R131, UR5, -R108 ;  /* 0x00000005836c7c23 */ /* 0x000fe2000801086c */
[----:B------:R-:W3:Y:S01]  /*7010*/  SHFL.IDX PT, R100, R223, R113, 0x1f ;  /* 0x00001f71df647589 */ /* 0x000ee200000e0000 */
[----:B------:R-:W-:Y:S01]  /*7020*/  VIADD R148, R5, 0x10 ;  /* 0x0000001005947836 */ /* 0x000fe20000000000 */
[----:B-1----:R-:W-:Y:S01]  /*7030*/  FSEL R109, R132, -INF , P2 ;  /* 0xff800000846d7808 */ /* 0x002fe20001000000 */
[--C-:B----4-:R-:W-:Y:S01]  /*7040*/  FFMA.FTZ R101, R101, UR5, -R102.reuse ;  /* 0x0000000565657c23 */ /* 0x110fe20008010866 */
[----:B------:R1:W4:Y:S01]  /*7050*/  SHFL.IDX PT, R112, R223, R231, 0x1f ;  /* 0x00001fe7df707589 */ /* 0x00032200000e0000 */
[----:B------:R-:W-:Y:S01]  /*7060*/  FFMA.FTZ R102, R126, UR5, -R102 ;  /* 0x000000057e667c23 */ /* 0x000fe20008010866 */
[----:B------:R-:W-:Y:S01]  /*7070*/  FSEL R125, R140, -INF , P2 ;  /* 0xff8000008c7d7808 */ /* 0x000fe20001000000 */
[--C-:B------:R-:W-:Y:S01]  /*7080*/  FFMA.FTZ R109, R109, UR5, -R110.reuse ;  /* 0x000000056d6d7c23 */ /* 0x100fe2000801086e */
[----:B------:R-:W-:Y:S01]  /*7090*/  FFMA.FTZ R110, R134, UR5, -R110 ;  /* 0x00000005866e7c23 */ /* 0x000fe2000801086e */
[----:B------:R-:W5:Y:S01]  /*70a0*/  SHFL.IDX PT, R131, R218, R5, 0x1f ;  /* 0x00001f05da837589 */ /* 0x000f6200000e0000 */
[----:B------:R-:W-:Y:S01]  /*70b0*/  FFMA.FTZ R92, R115, UR5, -R92 ;  /* 0x00000005735c7c23 */ /* 0x000fe2000801085c */
[----:B------:R-:W5:Y:S02]  /*70c0*/  MUFU.EX2 R11, R11 ;  /* 0x0000000b000b7308 */ /* 0x000f640000000800 */
[----:B------:R3:W5:Y:S01]  /*70d0*/  SHFL.IDX PT, R134, R218, R113, 0x1f ;  /* 0x00001f71da867589 */ /* 0x00076200000e0000 */
[----:B-1----:R-:W-:-:S03]  /*70e0*/  VIADD R223, R5, 0x18 ;  /* 0x0000001805df7836 */ /* 0x002fc60000000000 */
[----:B------:R-:W1:Y:S02]  /*70f0*/  SHFL.IDX PT, R119, R218, R148, 0x1f ;  /* 0x00001f94da777589 */ /* 0x000e6400000e0000 */
[----:B------:R-:W-:Y:S01]  /*7100*/  MUFU.EX2 R107, R107 ;  /* 0x0000006b006b7308 */ /* 0x000fe20000000800 */
[--C-:B--2---:R-:W-:Y:S01]  /*7110*/  FFMA.FTZ R118, R118, UR5, -R117.reuse ;  /* 0x0000000576767c23 */ /* 0x104fe20008010875 */
[----:B------:R-:W-:Y:S01]  /*7120*/  FFMA.FTZ R117, R147, UR5, -R117 ;  /* 0x0000000593757c23 */ /* 0x000fe20008010875 */
[----:B------:R-:W2:Y:S01]  /*7130*/  SHFL.IDX PT, R115, R218, R223, 0x1f ;  /* 0x00001fdfda737589 */ /* 0x000ea200000e0000 */
[----:B---3--:R-:W-:Y:S01]  /*7140*/  FSEL R113, R151, -INF , P1 ;  /* 0xff80000097717808 */ /* 0x008fe20000800000 */
[--C-:B------:R-:W-:Y:S01]  /*7150*/  FFMA.FTZ R99, R99, UR5, -R100.reuse ;  /* 0x0000000563637c23 */ /* 0x100fe20008010864 */
[----:B------:R-:W-:Y:S01]  /*7160*/  FFMA.FTZ R100, R123, UR5, -R100 ;  /* 0x000000057b647c23 */ /* 0x000fe20008010864 */
[----:B------:R-:W3:Y:S01]  /*7170*/  LDL R147, [R1+0x28] ;  /* 0x0000280001937983 */ /* 0x000ee20000100800 */
[----:B------:R-:W-:-:S02]  /*7180*/  VIADD R151, R5, 0x4 ;  /* 0x0000000405977836 */ /* 0x000fc40000000000 */
[--C-:B----4-:R-:W-:Y:S01]  /*7190*/  FFMA.FTZ R111, R111, UR5, -R112.reuse ;  /* 0x000000056f6f7c23 */ /* 0x110fe20008010870 */
[----:B------:R-:W-:Y:S01]  /*71a0*/  FFMA.FTZ R112, R135, UR5, -R112 ;  /* 0x0000000587707c23 */ /* 0x000fe20008010870 */
[----:B------:R4:W2:Y:S01]  /*71b0*/  SHFL.IDX PT, R123, R218, R114, 0x1f ;  /* 0x00001f72da7b7589 */ /* 0x0008a200000e0000 */
[----:B------:R-:W-:Y:S01]  /*71c0*/  FSEL R135, R137, -INF , P2 ;  /* 0xff80000089877808 */ /* 0x000fe20001000000 */
[----:B------:R-:W3:Y:S01]  /*71d0*/  MUFU.EX2 R16, R16 ;  /* 0x0000001000107308 */ /* 0x000ee20000000800 */
[--C-:B-----5:R-:W-:Y:S01]  /*71e0*/  FFMA.FTZ R130, R130, UR5, -R131.reuse ;  /* 0x0000000582827c23 */ /* 0x120fe20008010883 */
[----:B------:R-:W-:Y:S01]  /*71f0*/  FFMA.FTZ R131, R138, UR5, -R131 ;  /* 0x000000058a837c23 */ /* 0x000fe20008010883 */
[----:B------:R-:W5:Y:S01]  /*7200*/  SHFL.IDX PT, R218, R218, R231, 0x1f ;  /* 0x00001fe7dada7589 */ /* 0x000f6200000e0000 */
[--C-:B------:R-:W-:Y:S01]  /*7210*/  FFMA.FTZ R135, R135, UR5, -R134.reuse ;  /* 0x0000000587877c23 */ /* 0x100fe20008010886 */
[----:B------:R-:W-:Y:S01]  /*7220*/  FFMA.FTZ R134, R139, UR5, -R134 ;  /* 0x000000058b867c23 */ /* 0x000fe20008010886 */
[----:B----4-:R-:W-:Y:S01]  /*7230*/  FSEL R114, R149, -INF , P2 ;  /* 0xff80000095727808 */ /* 0x010fe20001000000 */
[----:B------:R-:W-:Y:S01]  /*7240*/  VIADD R149, R5, 0x8 ;  /* 0x0000000805957836 */ /* 0x000fe20000000000 */
[----:B------:R-:W4:Y:S01]  /*7250*/  MUFU.EX2 R101, R101 ;  /* 0x0000006500657308 */ /* 0x000f220000000800 */
[--C-:B-1----:R-:W-:Y:S01]  /*7260*/  FFMA.FTZ R120, R120, UR5, -R119.reuse ;  /* 0x0000000578787c23 */ /* 0x102fe20008010877 */
[----:B------:R-:W-:Y:S01]  /*7270*/  FFMA.FTZ R119, R146, UR5, -R119 ;  /* 0x0000000592777c23 */ /* 0x000fe20008010877 */
[--C-:B--2---:R-:W-:Y:S01]  /*7280*/  FFMA.FTZ R116, R116, UR5, -R115.reuse ;  /* 0x0000000574747c23 */ /* 0x104fe20008010873 */
[----:B------:R-:W-:-:S04]  /*7290*/  FFMA.FTZ R115, R150, UR5, -R115 ;  /* 0x0000000596737c23 */ /* 0x000fc80008010873 */
[----:B------:R-:W1:Y:S01]  /*72a0*/  MUFU.EX2 R105, R105 ;  /* 0x0000006900697308 */ /* 0x000e620000000800 */
[--C-:B------:R-:W-:Y:S01]  /*72b0*/  FFMA.FTZ R125, R125, UR5, -R123.reuse ;  /* 0x000000057d7d7c23 */ /* 0x100fe2000801087b */
[----:B------:R-:W-:-:S06]  /*72c0*/  FFMA.FTZ R123, R142, UR5, -R123 ;  /* 0x000000058e7b7c23 */ /* 0x000fcc000801087b */
        /* <DEDUP_REMOVED lines=44> */
[----:B------:R-:W5:Y:S04]  /*7590*/  SHFL.IDX PT, R127, R216, R144, 0x1f ;  /* 0x00001f90d87f7589 */ /* 0x000f6800000e0000 */
[----:B------:R-:W3:Y:S04]  /*75a0*/  SHFL.IDX PT, R129, R216, R148, 0x1f ;  /* 0x00001f94d8817589 */ /* 0x000ee800000e0000 */
[----:B------:R-:W-:Y:S01]  /*75b0*/  SHFL.IDX PT, R132, R216, R145, 0x1f ;  /* 0x00001f91d8847589 */ /* 0x000fe200000e0000 */
[--C-:B----4-:R-:W-:Y:S01]  /*75c0*/  FADD.FTZ R24, R24, -R124.reuse ;  /* 0x8000007c18187221 */ /* 0x110fe20000010000 */
[----:B------:R-:W-:-:S02]  /*75d0*/  FADD.FTZ R26, R26, -R124 ;  /* 0x8000007c1a1a7221 */ /* 0x000fc40000010000 */
[----:B------:R-:W4:Y:S01]  /*75e0*/  SHFL.IDX PT, R142, R216, R231, 0x1f ;  /* 0x00001fe7d88e7589 */ /* 0x000f2200000e0000 */
[--C-:B-1----:R-:W-:Y:S01]  /*75f0*/  FADD.FTZ R124, R25, -R126.reuse ;  /* 0x8000007e197c7221 */ /* 0x102fe20000010000 */
[----:B------:R-:W-:Y:S02]  /*7600*/  FADD.FTZ R126, R27, -R126 ;  /* 0x8000007e1b7e7221 */ /* 0x000fe40000010000 */
[----:B------:R-:W1:Y:S01]  /*7610*/  SHFL.IDX PT, R139, R220, R149, 0x1f ;  /* 0x00001f95dc8b7589 */ /* 0x000e6200000e0000 */
[--C-:B--2---:R-:W-:Y:S01]  /*7620*/  FADD.FTZ R128, R28, -R133.reuse ;  /* 0x800000851c807221 */ /* 0x104fe20000010000 */
[----:B------:R-:W-:Y:S01]  /*7630*/  FADD.FTZ R25, R30, -R133 ;  /* 0x800000851e197221 */ /* 0x000fe20000010000 */
[----:B------:R2:W1:Y:S01]  /*7640*/  MUFU.EX2 R28, R130 ;  /* 0x00000082001c7308 */ /* 0x0004620000000800 */
[----:B------:R-:W1:Y:S01]  /*7650*/  SHFL.IDX PT, R138, R220, R148, 0x1f ;  /* 0x00001f94dc8a7589 */ /* 0x000e6200000e0000 */
[----:B-----5:R-:W-:-:S03]  /*7660*/  FADD.FTZ R27, R31, -R127 ;  /* 0x8000007f1f1b7221 */ /* 0x020fc60000010000 */
[----:B------:R-:W5:Y:S03]  /*7670*/  SHFL.IDX PT, R137, R220, R144, 0x1f ;  /* 0x00001f90dc897589 */ /* 0x000f6600000e0000 */
[----:B------:R4:W5:Y:S01]  /*7680*/  MUFU.EX2 R30, R135 ;  /* 0x00000087001e7308 */ /* 0x0009620000000800 */
[----:B--2---:R-:W-:Y:S01]  /*7690*/  FADD.FTZ R130, R29, -R127 ;  /* 0x8000007f1d827221 */ /* 0x004fe20000010000 */
[--C-:B---3--:R-:W-:Y:S01]  /*76a0*/  FADD.FTZ R127, R32, -R129.reuse ;  /* 0x80000081207f7221 */ /* 0x108fe20000010000 */
[----:B------:R-:W2:Y:S01]  /*76b0*/  SHFL.IDX PT, R143, R216, R223, 0x1f ;  /* 0x00001fdfd88f7589 */ /* 0x000ea200000e0000 */
[----:B------:R-:W-:-:S03]  /*76c0*/  FADD.FTZ R129, R34, -R129 ;  /* 0x8000008122817221 */ /* 0x000fc60000010000 */
[----:B------:R-:W3:Y:S01]  /*76d0*/  SHFL.IDX PT, R32, R220, R145, 0x1f ;  /* 0x00001f91dc207589 */ /* 0x000ee200000e0000 */
[----:B------:R5:W3:Y:S01]  /*76e0*/  MUFU.EX2 R29, R131 ;  /* 0x00000083001d7308 */ /* 0x000ae20000000800 */
[--C-:B----4-:R-:W-:Y:S01]  /*76f0*/  FADD.FTZ R37, R37, -R142.reuse ;  /* 0x8000008e25257221 */ /* 0x110fe20000010000 */
[----:B------:R-:W-:Y:S01]  /*7700*/  FADD.FTZ R39, R39, -R142 ;  /* 0x8000008e27277221 */ /* 0x000fe20000010000 */
[----:B------:R-:W4:Y:S01]  /*7710*/  SHFL.IDX PT, R135, R219, R5, 0x1f ;  /* 0x00001f05db877589 */ /* 0x000f2200000e0000 */
[--C-:B-1----:R-:W-:Y:S01]  /*7720*/  FADD.FTZ R44, R44, -R139.reuse ;  /* 0x8000008b2c2c7221 */ /* 0x102fe20000010000 */
[----:B------:R-:W-:Y:S02]  /*7730*/  FADD.FTZ R46, R46, -R139 ;  /* 0x8000008b2e2e7221 */ /* 0x000fe40000010000 */
[----:B------:R-:W1:Y:S01]  /*7740*/  SHFL.IDX PT, R136, R220, R223, 0x1f ;  /* 0x00001fdfdc887589 */ /* 0x000e6200000e0000 */
[----:B------:R2:W1:Y:S01]  /*7750*/  MUFU.EX2 R31, R134 ;  /* 0x00000086001f7308 */ /* 0x0004620000000800 */
[--C-:B-----5:R-:W-:Y:S01]  /*7760*/  FADD.FTZ R131, R33, -R132.reuse ;  /* 0x8000008421837221 */ /* 0x120fe20000010000 */
[----:B------:R-:W-:Y:S01]  /*7770*/  FADD.FTZ R132, R35, -R132 ;  /* 0x8000008423847221 */ /* 0x000fe20000010000 */
[--C-:B------:R-:W-:Y:S01]  /*7780*/  FADD.FTZ R48, R48, -R138.reuse ;  /* 0x8000008a30307221 */ /* 0x100fe20000010000 */
[----:B------:R-:W-:Y:S01]  /*7790*/  FADD.FTZ R50, R50, -R138 ;  /* 0x8000008a32327221 */ /* 0x000fe20000010000 */
[----:B------:R-:W5:Y:S01]  /*77a0*/  SHFL.IDX PT, R35, R219, R144, 0x1f ;  /* 0x00001f90db237589 */ /* 0x000f6200000e0000 */
[--C-:B------:R-:W-:Y:S01]  /*77b0*/  FADD.FTZ R45, R45, -R137.reuse ;  /* 0x800000892d2d7221 */ /* 0x100fe20000010000 */
[----:B------:R-:W-:-:S02]  /*77c0*/  FADD.FTZ R47, R47, -R137 ;  /* 0x800000892f2f7221 */ /* 0x000fc40000010000 */
[----:B--2---:R-:W2:Y:S01]  /*77d0*/  SHFL.IDX PT, R134, R219, R145, 0x1f ;  /* 0x00001f91db867589 */ /* 0x004ea200000e0000 */
[----:B------:R-:W-:-:S03]  /*77e0*/  FADD.FTZ R133, R36, -R143 ;  /* 0x8000008f24857221 */ /* 0x000fc60000010000 */
[----:B------:R-:W-:Y:S04]  /*77f0*/  SHFL.IDX PT, R140, R220, R151, 0x1f ;  /* 0x00001f97dc8c7589 */ /* 0x000fe800000e0000 */
[----:B------:R-:W-:Y:S01]  /*7800*/  SHFL.IDX PT, R141, R220, R5, 0x1f ;  /* 0x00001f05dc8d7589 */ /* 0x000fe200000e0000 */
[--C-:B---3--:R-:W-:Y:S01]  /*7810*/  FADD.FTZ R49, R49, -R32.reuse ;  /* 0x8000002031317221 */ /* 0x108fe20000010000 */
[----:B------:R-:W-:Y:S01]  /*7820*/  FADD.FTZ R51, R51, -R32 ;  /* 0x8000002033337221 */ /* 0x000fe20000010000 */
[--C-:B----4-:R-:W-:Y:S01]  /*7830*/  FADD.FTZ R56, R56, -R135.reuse ;  /* 0x8000008738387221 */ /* 0x110fe20000010000 */
[----:B------:R3:W4:Y:S01]  /*7840*/  MUFU.EX2 R32, R125 ;  /* 0x0000007d00207308 */ /* 0x0007220000000800 */
[----:B------:R-:W-:Y:S01]  /*7850*/  FADD.FTZ R58, R58, -R135 ;  /* 0x800000873a3a7221 */ /* 0x000fe20000010000 */
[----:B------:R-:W-:Y:S01]  /*7860*/  SHFL.IDX PT, R142, R221, R145, 0x1f ;  /* 0x00001f91dd8e7589 */ /* 0x000fe200000e0000 */
[--C-:B-1----:R-:W-:Y:S01]  /*7870*/  FADD.FTZ R52, R52, -R136.reuse ;  /* 0x8000008834347221 */ /* 0x102fe20000010000 */
[----:B------:R-:W-:Y:S01]  /*7880*/  FADD.FTZ R54, R54, -R136 ;  /* 0x8000008836367221 */ /* 0x000fe20000010000 */
[----:B------:R-:W-:Y:S01]  /*7890*/  FMUL.FTZ R26, R9, R26 ;  /* 0x0000001a091a7220 */ /* 0x000fe20000410000 */
[----:B------:R-:W-:Y:S01]  /*78a0*/  SHFL.IDX PT, R135, R221, R151, 0x1f ;  /* 0x00001f97dd877589 */ /* 0x000fe200000e0000 */
[----:B------:R-:W-:Y:S01]  /*78b0*/  FMUL.FTZ R25, R11, R25 ;  /* 0x000000190b197220 */ /* 0x000fe20000410000 */
[----:B------:R-:W-:Y:S01]  /*78c0*/  MUFU.EX2 R119, R119 ;  /* 0x0000007700777308 */ /* 0x000fe20000000800 */
[----:B------:R-:W-:Y:S01]  /*78d0*/  FADD.FTZ R38, R38, -R143 ;  /* 0x8000008f26267221 */ /* 0x000fe20000010000 */
[----:B---3--:R-:W-:Y:S04]  /*78e0*/  SHFL.IDX PT, R125, R221, R5, 0x1f ;  /* 0x00001f05dd7d7589 */ /* 0x008fe800000e0000 */
[----:B------:R-:W1:Y:S01]  /*78f0*/  SHFL.IDX PT, R34, R219, R151, 0x1f ;  /* 0x00001f97db227589 */ /* 0x000e6200000e0000 */
[----:B------:R-:W-:Y:S01]  /*7900*/  FMUL.FTZ R37, R225, R37 ;  /* 0x00000025e1257220 */ /* 0x000fe20000410000 */
[--C-:B-----5:R-:W-:Y:S01]  /*7910*/  FADD.FTZ R61, R61, -R35.reuse ;  /* 0x800000233d3d7221 */ /* 0x120fe20000010000 */
[----:B------:R-:W-:Y:S01]  /*7920*/  FADD.FTZ R63, R63, -R35 ;  /* 0x800000233f3f7221 */ /* 0x000fe20000010000 */
[----:B------:R-:W-:Y:S01]  /*7930*/  SHFL.IDX PT, R139, R221, R149, 0x1f ;  /* 0x00001f95dd8b7589 */ /* 0x000fe200000e0000 */
[----:B------:R3:W-:Y:S03]  /*7940*/  MUFU.EX2 R35, R121 ;  /* 0x0000007900237308 */ /* 0x0007e60000000800 */
[----:B------:R-:W-:Y:S04]  /*7950*/  SHFL.IDX PT, R144, R221, R144, 0x1f ;  /* 0x00001f90dd907589 */ /* 0x000fe800000e0000 */
[----:B------:R-:W-:Y:S04]  /*7960*/  SHFL.IDX PT, R138, R221, R148, 0x1f ;  /* 0x00001f94dd8a7589 */ /* 0x000fe800000e0000 */
[----:B------:R-:W5:Y:S04]  /*7970*/  SHFL.IDX PT, R137, R219, R149, 0x1f ;  /* 0x00001f95db897589 */ /* 0x000f6800000e0000 */
[----:B------:R-:W4:Y:S01]  /*7980*/  SHFL.IDX PT, R33, R220, R231, 0x1f ;  /* 0x00001fe7dc217589 */ /* 0x000f2200000e0000 */
[----:B--2---:R-:W-:Y:S01]  /*7990*/  FADD.FTZ R65, R65, -R134 ;  /* 0x8000008641417221 */ /* 0x004fe20000010000 */
[----:B------:R-:W-:Y:S01]  /*79a0*/  MUFU.EX2 R118, R118 ;  /* 0x0000007600767308 */ /* 0x000fe20000000800 */
[----:B------:R-:W-:Y:S01]  /*79b0*/  FMUL.FTZ R39, R16, R39 ;  /* 0x0000002710277220 */ /* 0x000fe20000410000 */
[----:B------:R-:W-:Y:S01]  /*79c0*/  SHFL.IDX PT, R145, R221, R223, 0x1f ;  /* 0x00001fdfdd917589 */ /* 0x000fe200000e0000 */
[--C-:B-1----:R-:W-:Y:S01]  /*79d0*/  FADD.FTZ R57, R57, -R34.reuse ;  /* 0x8000002239397221 */ /* 0x102fe20000010000 */
[----:B------:R-:W-:Y:S01]  /*79e0*/  FADD.FTZ R59, R59, -R34 ;  /* 0x800000223b3b7221 */ /* 0x000fe20000010000 */
[--C-:B------:R-:W-:Y:S01]  /*79f0*/  FADD.FTZ R41, R41, -R140.reuse ;  /* 0x8000008c29297221 */ /* 0x100fe20000010000 */
[----:B------:R-:W1:Y:S01]  /*7a00*/  SHFL.IDX PT, R221, R221, R231, 0x1f ;  /* 0x00001fe7dddd7589 */ /* 0x000e6200000e0000 */
[----:B------:R-:W-:Y:S01]  /*7a10*/  FADD.FTZ R43, R43, -R140 ;  /* 0x8000008c2b2b7221 */ /* 0x000fe20000010000 */
[----:B------:R-:W-:Y:S01]  /*7a20*/  MUFU.EX2 R117, R117 ;  /* 0x0000007500757308 */ /* 0x000fe20000000800 */
[--C-:B------:R-:W-:Y:S01]  /*7a30*/  FADD.FTZ R40, R40, -R141.reuse ;  /* 0x8000008d28287221 */ /* 0x100fe20000010000 */
[----:B------:R-:W2:Y:S01]  /*7a40*/  SHFL.IDX PT, R36, R219, R223, 0x1f ;  /* 0x00001fdfdb247589 */ /* 0x000ea200000e0000 */
[----:B------:R-:W-:-:S03]  /*7a50*/  FADD.FTZ R42, R42, -R141 ;  /* 0x8000008d2a2a7221 */ /* 0x000fc60000010000 */
[----:B------:R-:W2:Y:S01]  /*7a60*/  SHFL.IDX PT, R136, R219, R148, 0x1f ;  /* 0x00001f94db887589 */ /* 0x000ea200000e0000 */
[----:B---3--:R-:W-:Y:S01]  /*7a70*/  FADD.FTZ R121, R67, -R134 ;  /* 0x8000008643797221 */ /* 0x008fe20000010000 */
[----:B------:R-:W-:Y:S02]  /*7a80*/  MUFU.EX2 R34, R122 ;  /* 0x0000007a00227308 */ /* 0x000fe40000000800 */
[----:B------:R-:W3:Y:S01]  /*7a90*/  SHFL.IDX PT, R219, R219, R231, 0x1f ;  /* 0x00001fe7dbdb7589 */ /* 0x000ee200000e0000 */
[--C-:B-----5:R-:W-:Y:S01]  /*7aa0*/  FADD.FTZ R60, R60, -R137.reuse ;  /* 0x800000893c3c7221 */ /* 0x120fe20000010000 */
[----:B------:R-:W-:Y:S01]  /*7ab0*/  FADD.FTZ R62, R62, -R137 ;  /* 0x800000893e3e7221 */ /* 0x000fe20000010000 */
[--C-:B------:R-:W-:Y:S01]  /*7ac0*/  FADD.FTZ R137, R80, -R138.reuse ;  /* 0x8000008a50897221 */ /* 0x100fe20000010000 */
[----:B------:R-:W-:Y:S01]  /*7ad0*/  FADD.FTZ R138, R82, -R138 ;  /* 0x8000008a528a7221 */ /* 0x000fe20000010000 */
[----:B------:R-:W-:Y:S01]  /*7ae0*/  FMUL.FTZ R82, R228, R133 ;  /* 0x00000085e4527220 */ /* 0x000fe20000410000 */
[--C-:B----4-:R-:W-:Y:S01]  /*7af0*/  FADD.FTZ R53, R53, -R33.reuse ;  /* 0x8000002135357221 */ /* 0x110fe20000010000 */
[----:B------:R-:W-:-:S02]  /*7b00*/  FADD.FTZ R55, R55, -R33 ;  /* 0x8000002137377221 */ /* 0x000fc40000010000 */
[----:B------:R4:W5:Y:S01]  /*7b10*/  MUFU.EX2 R33, R123 ;  /* 0x0000007b00217308 */ /* 0x0009620000000800 */
[----:B-1----:R-:W-:Y:S01]  /*7b20*/  FADD.FTZ R146, R85, -R221 ;  /* 0x800000dd55927221 */ /* 0x002fe20000010000 */
[----:B------:R-:W-:Y:S01]  /*7b30*/  FMUL.FTZ R85, R10, R126 ;  /* 0x0000007e0a557220 */ /* 0x000fe20000410000 */
[----:B------:R-:W-:Y:S01]  /*7b40*/  F2FP.BF16.F32.PACK_AB R82, R37, R82 ;  /* 0x000000522552723e */ /* 0x000fe200000010ff */
[----:B--2---:R-:W-:-:S03]  /*7b50*/  FADD.FTZ R67, R70, -R36 ;  /* 0x8000002446437221 */ /* 0x004fc60000010000 */
[----:B------:R-:W-:Y:S01]  /*7b60*/  F2FP.BF16.F32.PACK_AB R85, R85, R26 ;  /* 0x0000001a5555723e */ /* 0x000fe200000010ff */
[----:B------:R-:W-:Y:S01]  /*7b70*/  FMUL.FTZ R26, R12, R27 ;  /* 0x0000001b0c1a7220 */ /* 0x000fe20000410000 */
[----:B----4-:R-:W-:Y:S01]  /*7b80*/  FADD.FTZ R123, R68, -R36 ;  /* 0x80000024447b7221 */ /* 0x010fe20000010000 */
[----:B------:R-:W-:Y:S01]  /*7b90*/  MUFU.EX2 R116, R116 ;  /* 0x0000007400747308 */ /* 0x000fe20000000800 */
[--C-:B------:R-:W-:Y:S01]  /*7ba0*/  FADD.FTZ R64, R64, -R136.reuse ;  /* 0x8000008840407221 */ /* 0x100fe20000010000 */
[----:B------:R-:W-:Y:S01]  /*7bb0*/  FADD.FTZ R66, R66, -R136 ;  /* 0x8000008842427221 */ /* 0x000fe20000010000 */
[----:B------:R-:W-:Y:S01]  /*7bc0*/  FADD.FTZ R221, R87, -R221 ;  /* 0x800000dd57dd7221 */ /* 0x000fe20000010000 */
[----:B------:R-:W-:-:S04]  /*7bd0*/  F2FP.BF16.F32.PACK_AB R87, R26, R25 ;  /* 0x000000191a57723e */ /* 0x000fc800000010ff */
[----:B------:R1:W2:Y:S01]  /*7be0*/  MUFU.EX2 R36, R120 ;  /* 0x0000007800247308 */ /* 0x0002a20000000800 */
[----:B------:R-:W-:Y:S01]  /*7bf0*/  FMUL.FTZ R25, R107, R65 ;  /* 0x000000416b197220 */ /* 0x000fe20000410000 */
[----:B---3--:R-:W-:Y:S01]  /*7c00*/  FADD.FTZ R70, R69, -R219 ;  /* 0x800000db45467221 */ /* 0x008fe20000010000 */
[----:B------:R-:W-:-:S05]  /*7c10*/  FMUL.FTZ R38, R15, R38 ;  /* 0x000000260f267220 */ /* 0x000fca0000410000 */
[----:B------:R-:W3:Y:S01]  /*7c20*/  MUFU.EX2 R115, R115 ;  /* 0x0000007300737308 */ /* 0x000ee20000000800 */
        /* <DEDUP_REMOVED lines=12> */
[----:B-1----:R-:W-:Y:S01]  /*7cf0*/  FADD.FTZ R120, R71, -R219 ;  /* 0x800000db47787221 */ /* 0x002fe20000010000 */
        /* <DEDUP_REMOVED lines=235> */
.L_x_7069:
        /* <DEDUP_REMOVED lines=70> */
.L_x_7070:
        /* <DEDUP_REMOVED lines=12> */
.L_x_7060:
        /* <DEDUP_REMOVED lines=34> */
.L_x_7040:
[----:B------:R-:W-:Y:S05]  /*92f0*/  @P0 BRA `(.L_x_7035) ;  /* 0x0000004000e40947 */ /* 0x000fea0003800000 */
[----:B------:R-:W-:Y:S01]  /*9300*/  ULDC.64 UR4, c[0x0][0x878] ;  /* 0x00021e0000047ab9 */ /* 0x000fe20000000a00 */
[----:B--2---:R-:W2:Y:S01]  /*9310*/  LDL.LU R8, [R1+0x3c] ;  /* 0x00003c0001087983 */ /* 0x004ea20000300800 */
[----:B------:R-:W-:Y:S01]  /*9320*/  UISETP.NE.U32.AND UP0, UPT, UR4, URZ, UPT ;  /* 0x0000003f0400728c */ /* 0x000fe2000bf05070 */
[----:B------:R-:W3:Y:S01]  /*9330*/  LDC R0, c[0x0][0x850] ;  /* 0x00021400ff007b82 */ /* 0x000ee20000000800 */
[----:B------:R-:W1:Y:S02]  /*9340*/  S2R R12, SR_TID.X ;  /* 0x00000000000c7919 */ /* 0x000e640000002100 */
[----:B------:R-:W-:Y:S01]  /*9350*/  UISETP.NE.AND.EX UP0, UPT, UR5, URZ, UPT, UP0 ;  /* 0x0000003f0500728c */ /* 0x000fe2000bf05300 */
[----:B------:R-:W4:Y:S01]  /*9360*/  S2R R7, SR_CgaCtaId ;  /* 0x0000000000077919 */ /* 0x000f220000008800 */
[----:B------:R-:W-:-:S04]  /*9370*/  USHF.L.U32 UR6, UR37, 0xd, URZ ;  /* 0x0000000d25067899 */ /* 0x000fc8000800063f */
[----:B------:R-:W-:Y:S01]  /*9380*/  PLOP3.LUT P1, PT, PT, PT, UP0, 0x80, 0x0 ;  /* 0x000000000000781c */ /* 0x000fe20003f2f008 */
[----:B------:R-:W-:-:S04]  /*9390*/  ULDC.64 UR8, c[0x0][0x818] ;  /* 0x0002060000087ab9 */ /* 0x000fc80000000a00 */
[----:B------:R-:W-:Y:S02]  /*93a0*/  @UP0 ULDC.64 UR4, c[0x0][0x878] ;  /* 0x00021e0000040ab9 */ /* 0x000fe40000000a00 */
[----:B------:R-:W-:-:S06]  /*93b0*/  @UP0 UIMAD.WIDE UR4, UR40, 0x4, UR4 ;  /* 0x00000004280408a5 */ /* 0x000fcc000f8e0204 */
[----:B------:R-:W-:Y:S02]  /*93c0*/  IMAD.U32 R2, RZ, RZ, UR4 ;  /* 0x00000004ff027e24 */ /* 0x000fe4000f8e00ff */
[----:B------:R-:W-:-:S05]  /*93d0*/  IMAD.U32 R3, RZ, RZ, UR5 ;  /* 0x00000005ff037e24 */ /* 0x000fca000f8e00ff */
[----:B------:R-:W5:Y:S01]  /*93e0*/  @P1 LDG.E R2, desc[UR38][R2.64] ;  /* 0x0000002602021981 */ /* 0x000f62000c1e1900 */
[----:B---3--:R-:W-:Y:S01]  /*93f0*/  ISETP.NE.AND P0, PT, R0, 0x1, PT ;  /* 0x000000010000780c */ /* 0x008fe20003f05270 */
[----:B------:R-:W-:Y:S01]  /*9400*/  USEL UR10, UR40, URZ, !UP0 ;  /* 0x0000003f280a7287 */ /* 0x000fe2000c000000 */
[----:B-1----:R-:W-:-:S05]  /*9410*/  VIADD R13, R12, 0xffffff80 ;  /* 0xffffff800c0d7836 */ /* 0x002fca0000000000 */
[----:B------:R-:W-:-:S06]  /*9420*/  SHF.R.S32.HI R6, RZ, 0x1f, R13 ;  /* 0x0000001fff067819 */ /* 0x000fcc000001140d */
[----:B------:R-:W2:Y:S01]  /*9430*/  @P0 LDC R0, c[0x0][0x854] ;  /* 0x00021500ff000b82 */ /* 0x000ea20000000800 */
[----:B------:R-:W-:-:S07]  /*9440*/  LEA.HI R6, R6, R13, RZ, 0x7 ;  /* 0x0000000d06067211 */ /* 0x000fce00078f38ff */
[----:B------:R-:W1:Y:S01]  /*9450*/  @P0 LDC R5, c[0x0][0x858] ;  /* 0x00021600ff050b82 */ /* 0x000e620000000800 */
[----:B--2---:R-:W-:-:S05]  /*9460*/  @P0 IMAD.HI.U32 R0, R8, R0, RZ ;  /* 0x0000000008000227 */ /* 0x004fca00078e00ff */
[----:B-1----:R-:W-:-:S04]  /*9470*/  @P0 SHF.R.U32.HI R8, RZ, R5, R0 ;  /* 0x00000005ff080219 */ /* 0x002fc80000011600 */
[----:B------:R-:W-:Y:S01]  /*9480*/  SHF.R.S32.HI R0, RZ, 0x1f, R8 ;  /* 0x0000001fff007819 */ /* 0x000fe20000011408 */
[----:B------:R1:W-:Y:S01]  /*9490*/  @P0 STL [R1+0x3c], R8 ;  /* 0x00003c0801000387 */ /* 0x0003e20000100800 */
[----:B-----5:R-:W-:Y:S02]  /*94a0*/  @P1 R2UR UR4, R2 ;  /* 0x00000000020412ca */ /* 0x020fe400000e0000 */
[----:B------:R-:W-:-:S04]  /*94b0*/  MOV R2, 0x400 ;  /* 0x0000040000027802 */ /* 0x000fc80000000f00 */
[----:B----4-:R-:W-:Y:S01]  /*94c0*/  LEA R15, R7, R2, 0x18 ;  /* 0x00000002070f7211 */ /* 0x010fe200078ec0ff */
[----:B------:R-:W-:-:S04]  /*94d0*/  IMAD R2, R0, UR8, RZ ;  /* 0x0000000800027c24 */ /* 0x000fc8000f8e02ff */
[----:B------:R-:W-:Y:S02]  /*94e0*/  IMAD R9, R8, UR9, R2 ;  /* 0x0000000908097c24 */ /* 0x000fe4000f8e0202 */
[----:B------:R-:W-:-:S04]  /*94f0*/  @UP0 ULEA UR4, UR40, UR4, 0x7 ;  /* 0x0000000428040291 */ /* 0x000fc8000f8e383f */
        /* <DEDUP_REMOVED lines=9> */
[----:B------:R-:W-:Y:S01]  /*9590*/  IMAD.U32 R4, RZ, RZ, UR7 ;  /* 0x00000007ff047e24 */ /* 0x000fe2000f8e00ff */
[----:B------:R-:W-:-:S03]  /*95a0*/  ULDC.64 UR6, c[0x0][0x820] ;  /* 0x0002080000067ab9 */ /* 0x000fc60000000a00 */
[----:B------:R-:W-:Y:S01]  /*95b0*/  IMAD.U32 R5, RZ, RZ, UR4 ;  /* 0x00000004ff057e24 */ /* 0x000fe2000f8e00ff */
[----:B------:R-:W-:Y:S02]  /*95c0*/  ULDC.64 UR4, c[0x0][0x840] ;  /* 0x0002100000047ab9 */ /* 0x000fe40000000a00 */
[----:B------:R-:W-:Y:S01]  /*95d0*/  IMAD R7, R0, UR4, RZ ;  /* 0x0000000400077c24 */ /* 0x000fe2000f8e02ff */
[----:B------:R-:W-:Y:S01]  /*95e0*/  LOP3.LUT R0, R6, 0xfffff80, RZ, 0xc0, !PT ;  /* 0x0fffff8006007812 */ /* 0x000fe200078ec0ff */
[----:B------:R-:W-:Y:S01]  /*95f0*/  IMAD.WIDE.U32 R2, R8, UR8, R4 ;  /* 0x0000000808027c25 */ /* 0x000fe2000f8e0004 */
[----:B------:R-:W-:-:S03]  /*9600*/  ULDC.64 UR8, c[0x0][0x848] ;  /* 0x0002120000087ab9 */ /* 0x000fc60000000a00 */
[----:B------:R-:W-:Y:S01]  /*9610*/  IMAD.WIDE.U32 R4, R8, UR4, R4 ;  /* 0x0000000408047c25 */ /* 0x000fe2000f8e0004 */
[----:B------:R-:W-:-:S03]  /*9620*/  USHF.R.S32.HI UR4, URZ, 0x1f, UR40 ;  /* 0x0000001f3f047899 */ /* 0x000fc60008011428 */
[----:B------:R-:W-:Y:S01]  /*9630*/  IMAD.SHL.U32 R6, R6, 0x20, RZ ;  /* 0x0000002006067824 */ /* 0x000fe200078e00ff */
[----:B------:R-:W-:Y:S01]  /*9640*/  USEL UR4, UR4, URZ, !UP0 ;  /* 0x0000003f04047287 */ /* 0x000fe2000c000000 */
[----:B------:R-:W-:Y:S02]  /*9650*/  IMAD R11, R8, UR5, R7 ;  /* 0x00000005080b7c24 */ /* 0x000fe4000f8e0207 */
[----:B------:R-:W-:Y:S01]  /*9660*/  IMAD.IADD R0, R13, 0x1, -R0 ;  /* 0x000000010d007824 */ /* 0x000fe200078e0a00 */
[----:B------:R-:W-:Y:S01]  /*9670*/  LOP3.LUT R7, R6, 0x3ffff000, RZ, 0xc0, !PT ;  /* 0x3ffff00006077812 */ /* 0x000fe200078ec0ff */
[----:B------:R-:W-:Y:S01]  /*9680*/  UIMAD UR5, UR4, UR6, URZ ;  /* 0x00000006040572a4 */ /* 0x000fe2000f8e023f */
[----:B------:R-:W-:Y:S01]  /*9690*/  IMAD.IADD R3, R3, 0x1, R9 ;  /* 0x0000000103037824 */ /* 0x000fe200078e0209 */
[----:B------:R-:W-:Y:S01]  /*96a0*/  UIMAD UR4, UR4, UR8, URZ ;  /* 0x00000008040472a4 */ /* 0x000fe2000f8e023f */
[----:B------:R-:W-:Y:S01]  /*96b0*/  IMAD.IADD R5, R5, 0x1, R11 ;  /* 0x0000000105057824 */ /* 0x000fe200078e020b */
[----:B------:R-:W-:Y:S01]  /*96c0*/  UIMAD UR5, UR10, UR7, UR5 ;  /* 0x000000070a0572a4 */ /* 0x000fe2000f8e0205 */
[----:B------:R-:W-:Y:S01]  /*96d0*/  IMAD R0, R0, 0x4, R7 ;  /* 0x0000000400007824 */ /* 0x000fe200078e0207 */
[----:B------:R-:W-:Y:S01]  /*96e0*/  UIMAD UR4, UR10, UR9, UR4 ;  /* 0x000000090a0472a4 */ /* 0x000fe2000f8e0204 */
[----:B------:R-:W-:-:S02]  /*96f0*/  IMAD.U32 R7, RZ, RZ, UR6 ;  /* 0x00000006ff077e24 */ /* 0x000fc4000f8e00ff */
        /* <DEDUP_REMOVED lines=9> */
[----:B-1----:R-:W1:Y:S01]  /*9790*/  LDC.64 R8, c[0x0][0x800] ;  /* 0x00020000ff087b82 */ /* 0x002e620000000a00 */
        /* <DEDUP_REMOVED lines=29> */
.L_x_7074:
[----:B------:R-:W-:Y:S01]  /*9970*/  @P0 ELECT P1, URZ, PT ;  /* 0x00000000003f082f */ /* 0x000fe20003820000 */
[----:B------:R1:W-:-:S12]  /*9980*/  UBLKRED.G.S.ADD.F32.RN [UR4], [UR6], UR7, desc[UR8] ;  /* 0x00000804060073bb */ /* 0x0003d800080a1407 */
[----:B------:R-:W-:Y:S02]  /*9990*/  @P1 PLOP3.LUT P0, PT, P1, PT, PT, 0x8, 0x0 ;  /* 0x000000000000181c */ /* 0x000fe40000f0e170 */
[----:B------:R-:W-:-:S11]  /*99a0*/  PLOP3.LUT P1, PT, PT, PT, PT, 0x8, 0x0 ;  /* 0x000000000000781c */ /* 0x000fd60003f2e170 */
[----:B-1----:R-:W-:Y:S05]  /*99b0*/  @P0 BRA.U.ANY `(.L_x_7074) ;  /* 0xfffffffd00ec0947 */ /* 0x002fea000393ffff */
[----:B------:R0:W-:Y:S01]  /*99c0*/  UTMACMDFLUSH ;  /* 0x00000000000079b7 */ /* 0x0001e20000000000 */
[----:B------:R-:W-:-:S04]  /*99d0*/  DEPBAR.LE SB0, 0x0 ;  /* 0x000080000000791a */ /* 0x000fc80000000000 */
.L_x_7073:
[----:B------:R-:W-:Y:S05]  /*99e0*/  BSYNC B0 ;  /* 0x0000000000007941 */ /* 0x000fea0003800000 */
.L_x_7072:
        /* <DEDUP_REMOVED lines=25> */
.L_x_7075:
        /* <DEDUP_REMOVED lines=8> */
.L_x_7028:
        /* <DEDUP_REMOVED lines=29> */
.L_x_7077:
[----:B------:R-:W-:Y:S01]  /*9dd0*/  ULDC UR9, c[0x0][0x8cc] ;  /* 0x0002330000097ab9 */ /* 0x000fe20000000800 */
[----:B------:R-:W-:Y:S01]  /*9de0*/  UMOV UR7, UR8 ;  /* 0x0000000800077c82 */ /* 0x000fe20008000000 */
[----:B------:R-:W-:-:S11]  /*9df0*/  UISETP.NE.AND UP0, UPT, UR9, 0x1, UPT ;  /* 0x000000010900788c */ /* 0x000fd6000bf05270 */
[----:B------:R-:W-:Y:S02]  /*9e00*/  @UP0 ULDC.64 UR10, c[0x0][0x8d0] ;  /* 0x00023400000a0ab9 */ /* 0x000fe40000000a00 */
[----:B------:R-:W-:-:S04]  /*9e10*/  UIMAD.WIDE.U32 UR4, UR8, UR10, URZ ;  /* 0x0000000a080472a5 */ /* 0x000fc8000f8e003f */
[----:B------:R-:W-:-:S04]  /*9e20*/  @UP0 USHF.R.U32.HI UR7, URZ, UR11, UR5 ;  /* 0x0000000b3f070299 */ /* 0x000fc80008011605 */
[----:B------:R-:W-:-:S12]  /*9e30*/  UIMAD UR4, UR7, UR9, URZ ;  /* 0x00000009070472a4 */ /* 0x000fd8000f8e023f */
.L_x_7078:
        /* <DEDUP_REMOVED lines=23> */
.L_x_7079:
        /* <DEDUP_REMOVED lines=13> */
.L_x_7081:
[----:B------:R-:W-:-:S05]  /*a080*/  ULDC UR4, c[0x0][0x8f4] ;  /* 0x00023d0000047ab9 */ /* 0x000fca0000000800 */
.L_x_7080:
        /* <DEDUP_REMOVED lines=46> */
.L_x_7082:
        /* <DEDUP_REMOVED lines=13> */
.L_x_7083:
        /* <DEDUP_REMOVED lines=12> */
.L_x_7084:
        /* <DEDUP_REMOVED lines=54> */
.L_x_7087:
[----:B------:R-:W-:Y:S05]  /*a860*/  BSYNC B0 ;  /* 0x0000000000007941 */ /* 0x000fea0003800000 */
.L_x_7086:
        /* <DEDUP_REMOVED lines=19> */
.L_x_7089:
[----:B------:R-:W-:Y:S05]  /*a9a0*/  BSYNC B0 ;  /* 0x0000000000007941 */ /* 0x000fea0003800000 */
.L_x_7088:
[----:B------:R-:W-:Y:S06]  /*a9b0*/  BAR.ARV 0xa, 0xa0 ;  /* 0x0282800000007b1d */ /* 0x000fec0000002000 */
[----:B------:R-:W-:Y:S04]  /*a9c0*/  BSSY B0, `(.L_x_7090) ;  /* 0x0000003000007945 */ /* 0x000fe80003800000 */
[----:B------:R-:W-:Y:S05]  /*a9d0*/  @!P0 BRA `(.L_x_7091) ;  /* 0x0000000000048947 */ /* 0x000fea0003800000 */
[----:B------:R-:W-:-:S04]  /*a9e0*/  DEPBAR.LE SB0, 0x0 ;  /* 0x000080000000791a */ /* 0x000fc80000000000 */
.L_x_7091:
[----:B------:R-:W-:Y:S05]  /*a9f0*/  BSYNC B0 ;  /* 0x0000000000007941 */ /* 0x000fea0003800000 */
.L_x_7090:
[----:B------:R-:W-:Y:S06]  /*aa00*/  BAR.ARV 0xb, 0xa0 ;  /* 0x02c2800000007b1d */ /* 0x000fec0000002000 */
[----:B------:R-:W-:Y:S01]  /*aa10*/  UIADD3 UR18, UR12, 0x1, URZ ;  /* 0x000000010c127890 */ /* 0x000fe2000fffe03f */
[----:B------:R-:W-:Y:S11]  /*aa20*/  BRA `(.L_x_7092) ;  /* 0x0000000000047947 */ /* 0x000ff60003800000 */
.L_x_7085:
[----:B------:R-:W-:-:S05]  /*aa30*/  UMOV UR18, UR12 ;  /* 0x0000000c00127c82 */ /* 0x000fca0008000000 */
.L_x_7092:
        /* <DEDUP_REMOVED lines=22> */
.L_x_7105:
        /* <DEDUP_REMOVED lines=20> */
.L_x_7094:
[----:B------:R-:W-:Y:S05]  /*ace0*/  BSYNC B0 ;  /* 0x0000000000007941 */ /* 0x000fea0003800000 */
.L_x_7093:
        /* <DEDUP_REMOVED lines=13> */
.L_x_7096:
[----:B------:R-:W-:Y:S05]  /*adc0*/  BSYNC B0 ;  /* 0x0000000000007941 */ /* 0x000fea0003800000 */
.L_x_7095:
[----:B------:R-:W-:Y:S06]  /*add0*/  BAR.ARV 0xa, 0xa0 ;  /* 0x0282800000007b1d */ /* 0x000fec0000002000 */
[----:B------:R-:W-:Y:S04]  /*ade0*/  BSSY B0, `(.L_x_7097) ;  /* 0x0000003000007945 */ /* 0x000fe80003800000 */
[----:B------:R-:W-:Y:S05]  /*adf0*/  @!P0 BRA `(.L_x_7098) ;  /* 0x0000000000048947 */ /* 0x000fea0003800000 */
[----:B------:R-:W-:-:S04]  /*ae00*/  DEPBAR.LE SB0, 0x0 ;  /* 0x000080000000791a */ /* 0x000fc80000000000 */
.L_x_7098:
[----:B------:R-:W-:Y:S05]  /*ae10*/  BSYNC B0 ;  /* 0x0000000000007941 */ /* 0x000fea0003800000 */
.L_x_7097:
        /* <DEDUP_REMOVED lines=13> */
.L_x_7100:
[----:B------:R-:W-:Y:S05]  /*aef0*/  BSYNC B0 ;  /* 0x0000000000007941 */ /* 0x000fea0003800000 */
.L_x_7099:
        /* <DEDUP_REMOVED lines=13> */
.L_x_7102:
[----:B------:R-:W-:Y:S05]  /*afd0*/  BSYNC B0 ;  /* 0x0000000000007941 */ /* 0x000fea0003800000 */
.L_x_7101:
[----:B------:R-:W-:Y:S01]  /*afe0*/  UIADD3 UR18, UR18, 0x2, URZ ;  /* 0x0000000212127890 */ /* 0x000fe2000fffe03f */
[----:B------:R-:W-:Y:S06]  /*aff0*/  BAR.ARV 0xa, 0xa0 ;  /* 0x0282800000007b1d */ /* 0x000fec0000002000 */
[----:B------:R-:W-:Y:S01]  /*b000*/  UISETP.GE.AND UP0, UPT, UR18, UR7, UPT ;  /* 0x000000071200728c */ /* 0x000fe2000bf06270 */
[----:B------:R-:W-:Y:S04]  /*b010*/  BSSY B0, `(.L_x_7103) ;  /* 0x0000003000007945 */ /* 0x000fe80003800000 */
[----:B------:R-:W-:Y:S06]  /*b020*/  @!P0 BRA `(.L_x_7104) ;  /* 0x0000000000048947 */ /* 0x000fec0003800000 */
[----:B------:R-:W-:-:S04]  /*b030*/  DEPBAR.LE SB0, 0x0 ;  /* 0x000080000000791a */ /* 0x000fc80000000000 */
.L_x_7104:
[----:B------:R-:W-:Y:S05]  /*b040*/  BSYNC B0 ;  /* 0x0000000000007941 */ /* 0x000fea0003800000 */
.L_x_7103:
[----:B------:R-:W-:Y:S06]  /*b050*/  BAR.ARV 0xb, 0xa0 ;  /* 0x02c2800000007b1d */ /* 0x000fec0000002000 */
[----:B------:R-:W-:Y:S01]  /*b060*/  PLOP3.LUT P1, PT, PT, PT, UP0, 0x80, 0x0 ;  /* 0x000000000000781c */ /* 0x000fe20003f2f008 */
[----:B------:R-:W-:Y:S02]  /*b070*/  UIADD3 UR26, UR26, 0x4000, URZ ;  /* 0x000040001a1a7890 */ /* 0x000fe4000fffe03f */
[----:B------:R-:W-:-:S10]  /*b080*/  UIADD3 UR6, UR6, 0x4000, URZ ;  /* 0x0000400006067890 */ /* 0x000fd4000fffe03f */
[----:B------:R-:W-:Y:S05]  /*b090*/  @!P1 BRA `(.L_x_7105) ;  /* 0xfffffff800c09947 */ /* 0x000fea000383ffff */
[----:B------:R-:W-:Y:S05]  /*b0a0*/  BRA `(.L_x_7035) ;  /* 0x0000002400787947 */ /* 0x000fea0003800000 */
.L_x_7076:
        /* <DEDUP_REMOVED lines=22> */
.L_x_7106:
[----:B------:R-:W-:Y:S01]  /*b210*/  ULDC UR9, c[0x0][0x8cc] ;  /* 0x0002330000097ab9 */ /* 0x000fe20000000800 */
[----:B------:R-:W-:Y:S01]  /*b220*/  UMOV UR7, UR8 ;  /* 0x0000000800077c82 */ /* 0x000fe20008000000 */
[----:B------:R-:W-:-:S11]  /*b230*/  UISETP.NE.AND UP0, UPT, UR9, 0x1, UPT ;  /* 0x000000010900788c */ /* 0x000fd6000bf05270 */
[----:B------:R-:W-:Y:S02]  /*b240*/  @UP0 ULDC.64 UR10, c[0x0][0x8d0] ;  /* 0x00023400000a0ab9 */ /* 0x000fe40000000a00 */
[----:B------:R-:W-:-:S04]  /*b250*/  UIMAD.WIDE.U32 UR4, UR8, UR10, URZ ;  /* 0x0000000a080472a5 */ /* 0x000fc8000f8e003f */
[----:B------:R-:W-:-:S04]  /*b260*/  @UP0 USHF.R.U32.HI UR7, URZ, UR11, UR5 ;  /* 0x0000000b3f070299 */ /* 0x000fc80008011605 */
[----:B------:R-:W-:-:S12]  /*b270*/  UIMAD UR4, UR7, UR9, URZ ;  /* 0x00000009070472a4 */ /* 0x000fd8000f8e023f */
.L_x_7107:
        /* <DEDUP_REMOVED lines=23> */
.L_x_7108:
        /* <DEDUP_REMOVED lines=14> */
.L_x_7110:
[----:B------:R-:W-:-:S05]  /*b4d0*/  ULDC UR4, c[0x0][0x8f4] ;  /* 0x00023d0000047ab9 */ /* 0x000fca0000000800 */
.L_x_7109:
        /* <DEDUP_REMOVED lines=60> */
.L_x_7112:
        /* <DEDUP_REMOVED lines=12> */
.L_x_7113:
[----:B------:R-:W-:Y:S05]  /*b960*/  @!P2 BRA `(.L_x_7114) ;  /* 0x000000000014a947 */ /* 0x000fea0003800000 */
[----:B------:R-:W-:Y:S02]  /*b970*/  IMAD.U32 R2, RZ, RZ, UR14 ;  /* 0x0000000eff027e24 */ /* 0x000fe4000f8e00ff */
[----:B------:R-:W-:-:S05]  /*b980*/  IMAD.U32 R3, RZ, RZ, UR15 ;  /* 0x0000000fff037e24 */ /* 0x000fca000f8e00ff */
[----:B------:R-:W2:Y:S04]  /*b990*/  LDG.E R5, desc[UR38][R2.64] ;  /* 0x0000002602057981 */ /* 0x000ea8000c1e1900 */
[----:B------:R-:W2:Y:S02]  /*b9a0*/  LDG.E R4, desc[UR38][R2.64+0x4] ;  /* 0x0000042602047981 */ /* 0x000ea4000c1e1900 */
[----:B--2---:R-:W-:-:S07]  /*b9b0*/  IMAD.IADD R4, R4, 0x1, -R5 ;  /* 0x0000000104047824 */ /* 0x004fce00078e0a05 */
.L_x_7114:
        /* <DEDUP_REMOVED lines=62> */
.L_x_7144:
        /* <DEDUP_REMOVED lines=15> */
.L_x_7117:
        /* <DEDUP_REMOVED lines=72> */
.L_x_7128:
[----:B-123--:R-:W-:-:S04]  /*c310*/  SHF.L.U32 R18, R10, 0x1f, RZ ;  /* 0x0000001f0a127819 */ /* 0x00efc800000006ff */
[----:B------:R-:W3:Y:S02]  /*c320*/  SYNCS.PHASECHK.TRANS64.TRYWAIT P1, [R15+URZ+0x30c40], R18 ;  /* 0x030c40120f0075a7 */ /* 0x000ee4000802017f */
[----:B---3--:R-:W-:Y:S05]  /*c330*/  @!P1 BRA `(.L_x_7120) ;  /* 0x0000001400709947 */ /* 0x008fea0003800000 */
.L_x_7145:
        /* <DEDUP_REMOVED lines=8> */
.L_x_7121:
        /* <DEDUP_REMOVED lines=30> */
.L_x_7146:
        /* <DEDUP_REMOVED lines=8> */
.L_x_7123:
        /* <DEDUP_REMOVED lines=30> */
.L_x_7147:
        /* <DEDUP_REMOVED lines=8> */
.L_x_7125:
        /* <DEDUP_REMOVED lines=24> */
.L_x_7149:
        /* <DEDUP_REMOVED lines=8> */
.L_x_7127:
        /* <DEDUP_REMOVED lines=30> */
.L_x_7119:
[----:B------:R-:W4:Y:S02]  /*cc60*/  LDL.LU R4, [R1+0x8] ;  /* 0x0000080001047983 */ /* 0x000f240000300800 */
[----:B----4-:R-:W-:Y:S02]  /*cc70*/  ISETP.NE.AND P1, PT, R4, RZ, PT ;  /* 0x000000ff0400720c */ /* 0x010fe40003f25270 */
[----:B------:R4:W5:Y:S11]  /*cc80*/  LDL R4, [R1+0x4] ;  /* 0x0000040001047983 */ /* 0x0009760000100800 */
[----:B----4-:R-:W-:Y:S05]  /*cc90*/  @!P1 BRA `(.L_x_7118) ;  /* 0x0000000400249947 */ /* 0x010fea0003800000 */
[----:B-1----:R-:W-:-:S04]  /*cca0*/  SHF.L.U32 R12, R10, 0x1f, RZ ;  /* 0x0000001f0a0c7819 */ /* 0x002fc800000006ff */
[----:B------:R-:W1:Y:S02]  /*ccb0*/  SYNCS.PHASECHK.TRANS64.TRYWAIT P1, [R15+URZ+0x30c40], R12 ;  /* 0x030c400c0f0075a7 */ /* 0x000e64000802017f */
[----:B-1----:R-:W-:Y:S05]  /*ccc0*/  @!P1 BRA `(.L_x_7129) ;  /* 0x0000000c00609947 */ /* 0x002fea0003800000 */
.L_x_7150:
        /* <DEDUP_REMOVED lines=8> */
.L_x_7130:
        /* <DEDUP_REMOVED lines=27> */
.L_x_7151:
        /* <DEDUP_REMOVED lines=8> */
.L_x_7132:
        /* <DEDUP_REMOVED lines=27> */
.L_x_7118:
[----:B------:R-:W4:Y:S01]  /*d130*/  S2R R0, SR_TID.X ;  /* 0x0000000000007919 */ /* 0x000f220000002100 */
[----:B------:R-:W-:Y:S01]  /*d140*/  IMAD R3, R16, 0x8, R15 ;  /* 0x0000000810037824 */ /* 0x000fe200078e020f */
[----:B----4-:R-:W-:Y:S02]  /*d150*/  LOP3.LUT R2, R0, 0x7f, RZ, 0xc0, !PT ;  /* 0x0000007f00027812 */ /* 0x010fe400078ec0ff */
[----:B------:R-:W-:Y:S02]  /*d160*/  SHF.L.U32 R0, R10, 0x1f, RZ ;  /* 0x0000001f0a007819 */ /* 0x000fe400000006ff */
[----:B------:R-:W-:Y:S02]  /*d170*/  ISETP.NE.AND P1, PT, R2, RZ, PT ;  /* 0x000000ff0200720c */ /* 0x000fe40003f25270 */
[----:B------:R-:W4:Y:S02]  /*d180*/  SYNCS.PHASECHK.TRANS64.TRYWAIT P0, [R3+URZ+0x30c40], R0 ;  /* 0x030c4000030075a7 */ /* 0x000f24000800017f */
[----:B----4-:R-:W-:Y:S09]  /*d190*/  @!P0 BRA `(.L_x_7133) ;  /* 0x0000000800548947 */ /* 0x010ff20003800000 */
.L_x_7152:
[----:B------:R-:W-:Y:S05]  /*d1a0*/  @P1 BRA `(.L_x_7134) ;  /* 0x0000000000181947 */ /* 0x000fea0003800000 */
[----:B------:R-:W1:Y:S01]  /*d1b0*/  S2R R2, SR_TID.X ;  /* 0x0000000000027919 */ /* 0x000e620000002100 */
[----:B----4-:R-:W-:-:S04]  /*d1c0*/  IMAD.MOV.U32 R0, RZ, RZ, 0x4200 ;  /* 0x00004200ff007424 */ /* 0x010fc800078e00ff */
[----:B------:R4:W-:Y:S01]  /*d1d0*/  SYNCS.ARRIVE.TRANS64 RZ, [R3+URZ+0x30c30], R0 ;  /* 0x030c300003ff79a7 */ /* 0x0009e2000800003f */
[----:B-1----:R-:W-:-:S13]  /*d1e0*/  LOP3.LUT P0, RZ, R2, 0x1f, RZ, 0xc0, !PT ;  /* 0x0000001f02ff7812 */ /* 0x002fda000780c0ff */
[----:B----4-:R-:W-:Y:S05]  /*d1f0*/  @!P0 BRA `(.L_x_7134) ;  /* 0x0000000000048947 */ /* 0x010fea0003800000 */
[----:B------:R-:W-:Y:S01]  /*d200*/  BPT.TRAP 0x1 ;  /* 0x000000040000795c */ /* 0x000fe20000300000 */
.L_x_7134:
        /* <DEDUP_REMOVED lines=34> */
.L_x_7115:
[----:B------:R-:W-:Y:S05]  /*d430*/  BSYNC B0 ;  /* 0x0000000000007941 */ /* 0x000fea0003800000 */
.L_x_7111:
[----:B------:R-:W-:-:S03]  /*d440*/  UMOV UR7, 0xffffffff ;  /* 0xffffffff00077882 */ /* 0x000fc60000000000 */
[----:B------:R-:W-:Y:S05]  /*d450*/  BRA.DIV UR7, `(.L_x_7135) ;  /* 0x0000000607b87947 */ /* 0x000fea000b800000 */
[----:B------:R-:W-:-:S13]  /*d460*/  ELECT P6, URZ, PT ;  /* 0x00000000003f782f */ /* 0x000fda00038c0000 */
.L_x_7155:
[----:B------:R-:W-:Y:S05]  /*d470*/  @!P6 BRA `(.L_x_7035) ;  /* 0x000000000084e947 */ /* 0x000fea0003800000 */
[----:B------:R-:W-:-:S06]  /*d480*/  ULOP3.LUT UR7, UR36, 0x2, URZ, 0xfc, !UPT ;  /* 0x0000000224077892 */ /* 0x000fcc000f8efc3f */
[----:B------:R-:W-:-:S05]  /*d490*/  IMAD.U32 R0, RZ, RZ, UR7 ;  /* 0x00000007ff007e24 */ /* 0x000fca000f8e00ff */
[----:B------:R-:W-:-:S13]  /*d4a0*/  ISETP.NE.AND P2, PT, R0, 0x3, PT ;  /* 0x000000030000780c */ /* 0x000fda0003f45270 */
[----:B------:R-:W-:Y:S05]  /*d4b0*/  @!P2 BRA `(.L_x_7136) ;  /* 0x000000000004a947 */ /* 0x000fea0003800000 */
[----:B------:R-:W-:Y:S01]  /*d4c0*/  BPT.TRAP 0x1 ;  /* 0x000000040000795c */ /* 0x000fe20000300000 */
.L_x_7136:
        /* <DEDUP_REMOVED lines=15> */
.L_x_7156:
[----:B------:R-:W2:Y:S02]  /*d5c0*/  SYNCS.PHASECHK.TRANS64.TRYWAIT P0, [R3+URZ], R0 ;  /* 0x00000000030075a7 */ /* 0x000ea4000800017f */
[----:B--2---:R-:W-:Y:S05]  /*d5d0*/  @!P0 BRA `(.L_x_7138) ;  /* 0x00000004008c8947 */ /* 0x004fea0003800000 */
.L_x_7157:
[----:B------:R-:W-:Y:S05]  /*d5e0*/  @!P2 BRA `(.L_x_7139) ;  /* 0x000000000004a947 */ /* 0x000fea0003800000 */
[----:B------:R-:W-:Y:S01]  /*d5f0*/  BPT.TRAP 0x1 ;  /* 0x000000040000795c */ /* 0x000fe20000300000 */
.L_x_7139:
[----:B--2---:R-:W-:-:S04]  /*d600*/  VIADD R3, R8, 0x30c40 ;  /* 0x00030c4008037836 */ /* 0x004fc80000000000 */
[----:B------:R-:W-:-:S04]  /*d610*/  IMAD R5, R2, 0x8, R3 ;  /* 0x0000000802057824 */ /* 0x000fc800078e0203 */
[----:B------:R-:W2:Y:S02]  /*d620*/  SYNCS.PHASECHK.TRANS64.TRYWAIT P0, [R5+URZ], R4 ;  /* 0x00000004050075a7 */ /* 0x000ea4000800017f */
[----:B--2---:R-:W-:Y:S05]  /*d630*/  @!P0 BRA `(.L_x_7140) ;  /* 0x0000000400888947 */ /* 0x004fea0003800000 */
.L_x_7158:
[----:B------:R-:W-:-:S07]  /*d640*/  IMAD R3, R6, 0x8, R3 ;  /* 0x0000000806037824 */ /* 0x000fce00078e0203 */
.L_x_7141:
[----:B---3--:R3:W4:Y:S02]  /*d650*/  SYNCS.PHASECHK.TRANS64.TRYWAIT P0, [R3+URZ], R0 ;  /* 0x00000000030075a7 */ /* 0x008724000800017f */
[----:B----4-:R-:W-:Y:S05]  /*d660*/  @!P0 NANOSLEEP.SYNCS 0x989680 ;  /* 0x009896800000895d */ /* 0x010fea0003900000 */
[----:B------:R-:W4:Y:S02]  /*d670*/  @!P0 SYNCS.PHASECHK.TRANS64 P0, [R3+URZ], R0 ;  /* 0x00000000030085a7 */ /* 0x000f24000800007f */
[----:B----4-:R-:W-:Y:S05]  /*d680*/  @!P0 BRA `(.L_x_7141) ;  /* 0xfffffffc00f08947 */ /* 0x010fea000383ffff */
.L_x_7035:
[----:B------:R-:W-:Y:S05]  /*d690*/  BSYNC B6 ;  /* 0x0000000000067941 */ /* 0x000fea0003800000 */
.L_x_7027:
[----:B------:R-:W-:Y:S05]  /*d6a0*/  EXIT ;  /* 0x000000000000794d */ /* 0x000fea0003800000 */
.L_x_7045:
[----:B------:R-:W-:Y:S02]  /*d6b0*/  IMAD.MOV.U32 R12, RZ, RZ, RZ ;  /* 0x000000ffff0c7224 */ /* 0x000fe400078e00ff */
[----:B------:R-:W-:Y:S02]  /*d6c0*/  IMAD.MOV.U32 R11, RZ, RZ, 0x1f ;  /* 0x0000001fff0b7424 */ /* 0x000fe400078e00ff */
[----:B------:R-:W-:-:S07]  /*d6d0*/  IMAD.MOV.U32 R15, RZ, RZ, -0x1 ;  /* 0xffffffffff0f7424 */ /* 0x000fce00078e00ff */
[----:B------:R-:W-:Y:S05]  /*d6e0*/  WARPSYNC.COLLECTIVE R15, `(.L_x_7142) ;  /* 0x000000000f087348 */ /* 0x000fea0003c00000 */
[----:B------:R1:W2:Y:S02]  /*d6f0*/  SHFL.IDX P6, R14, R13, R12, R11 ;  /* 0x0000000c0d0e7389 */ /* 0x0002a400000c000b */
[----:B-12---:R-:W-:Y:S01]  /*d700*/  ENDCOLLECTIVE ;  /* 0x000000000000791b */ /* 0x006fe20003800000 */
.L_x_7142:
[----:B------:R-:W-:Y:S05]  /*d710*/  BRA `(.L_x_7143) ;  /* 0xffffff3c00c47947 */ /* 0x000fea000383ffff */
.L_x_7047:
[----:B--2---:R2:W3:Y:S02]  /*d720*/  SYNCS.PHASECHK.TRANS64.TRYWAIT P0, [R236+URZ+0x30c00], R15 ;  /* 0x030c000fec0075a7 */ /* 0x0044e4000800017f */
[----:B---3--:R-:W-:Y:S05]  /*d730*/  @!P0 NANOSLEEP.SYNCS 0x989680 ;  /* 0x009896800000895d */ /* 0x008fea0003900000 */
[----:B------:R-:W3:Y:S02]  /*d740*/  @!P0 SYNCS.PHASECHK.TRANS64 P0, [R236+URZ+0x30c00], R15 ;  /* 0x030c000fec0085a7 */ /* 0x000ee4000800007f */
[----:B---3--:R-:W-:Y:S05]  /*d750*/  @!P0 BRA `(.L_x_7047) ;  /* 0xfffffffc00f08947 */ /* 0x008fea000383ffff */
[----:B------:R-:W-:Y:S05]  /*d760*/  BRA `(.L_x_7046) ;  /* 0xffffff4000107947 */ /* 0x000fea000383ffff */
.L_x_7052:
[----:B--2---:R2:W3:Y:S02]  /*d770*/  SYNCS.PHASECHK.TRANS64.TRYWAIT P1, [R6+URZ+0x30c10], R21 ;  /* 0x030c1015060075a7 */ /* 0x0044e4000802017f */
[----:B---3--:R-:W-:Y:S05]  /*d780*/  @!P1 NANOSLEEP.SYNCS 0x989680 ;  /* 0x009896800000995d */ /* 0x008fea0003900000 */
[----:B------:R-:W3:Y:S02]  /*d790*/  @!P1 SYNCS.PHASECHK.TRANS64 P1, [R6+URZ+0x30c10], R21 ;  /* 0x030c1015060095a7 */ /* 0x000ee4000802007f */
[----:B---3--:R-:W-:Y:S05]  /*d7a0*/  @!P1 BRA `(.L_x_7052) ;  /* 0xfffffffc00f09947 */ /* 0x008fea000383ffff */
[----:B------:R-:W-:Y:S05]  /*d7b0*/  BRA `(.L_x_7051) ;  /* 0xffffff4800b87947 */ /* 0x000fea000383ffff */
.L_x_7056:
[----:B------:R1:W1:Y:S02]  /*d7c0*/  SYNCS.PHASECHK.TRANS64.TRYWAIT P1, [R6+URZ+0x30c30], R21 ;  /* 0x030c3015060075a7 */ /* 0x000264000802017f */
[----:B-1----:R-:W-:Y:S05]  /*d7d0*/  @!P1 NANOSLEEP.SYNCS 0x989680 ;  /* 0x009896800000995d */ /* 0x002fea0003900000 */
[----:B------:R-:W1:Y:S02]  /*d7e0*/  @!P1 SYNCS.PHASECHK.TRANS64 P1, [R6+URZ+0x30c30], R21 ;  /* 0x030c3015060095a7 */ /* 0x000e64000802007f */
[----:B-1----:R-:W-:Y:S05]  /*d7f0*/  @!P1 BRA `(.L_x_7056) ;  /* 0xfffffffc00f09947 */ /* 0x002fea000383ffff */
[----:B------:R-:W-:Y:S05]  /*d800*/  BRA `(.L_x_7055) ;  /* 0xffffff4c00cc7947 */ /* 0x000fea000383ffff */
.L_x_7064:
[----:B--2---:R2:W3:Y:S02]  /*d810*/  SYNCS.PHASECHK.TRANS64.TRYWAIT P1, [R7+URZ+0x30c10], R18 ;  /* 0x030c1012070075a7 */ /* 0x0044e4000802017f */
[----:B---3--:R-:W-:Y:S05]  /*d820*/  @!P1 NANOSLEEP.SYNCS 0x989680 ;  /* 0x009896800000995d */ /* 0x008fea0003900000 */
[----:B------:R-:W3:Y:S02]  /*d830*/  @!P1 SYNCS.PHASECHK.TRANS64 P1, [R7+URZ+0x30c10], R18 ;  /* 0x030c1012070095a7 */ /* 0x000ee4000802007f */
[----:B---3--:R-:W-:Y:S05]  /*d840*/  @!P1 BRA `(.L_x_7064) ;  /* 0xfffffffc00f09947 */ /* 0x008fea000383ffff */
[----:B------:R-:W-:Y:S05]  /*d850*/  BRA `(.L_x_7063) ;  /* 0xffffff8400dc7947 */ /* 0x000fea000383ffff */
.L_x_7068:
[----:B------:R1:W1:Y:S02]  /*d860*/  SYNCS.PHASECHK.TRANS64.TRYWAIT P1, [R7+URZ+0x30c30], R18 ;  /* 0x030c3012070075a7 */ /* 0x000264000802017f */
[----:B-1----:R-:W-:Y:S05]  /*d870*/  @!P1 NANOSLEEP.SYNCS 0x989680 ;  /* 0x009896800000995d */ /* 0x002fea0003900000 */
[----:B------:R-:W1:Y:S02]  /*d880*/  @!P1 SYNCS.PHASECHK.TRANS64 P1, [R7+URZ+0x30c30], R18 ;  /* 0x030c3012070095a7 */ /* 0x000e64000802007f */
[----:B-1----:R-:W-:Y:S05]  /*d890*/  @!P1 BRA `(.L_x_7068) ;  /* 0xfffffffc00f09947 */ /* 0x002fea000383ffff */
[----:B------:R-:W-:Y:S05]  /*d8a0*/  BRA `(.L_x_7067) ;  /* 0xffffff8800f07947 */ /* 0x000fea000383ffff */
.L_x_7116:
[----:B-1----:R1:W2:Y:S02]  /*d8b0*/  SYNCS.PHASECHK.TRANS64.TRYWAIT P0, [R15+URZ+0x30c20], R2 ;  /* 0x030c20020f0075a7 */ /* 0x0022a4000800017f */
[----:B--2---:R-:W-:Y:S05]  /*d8c0*/  @!P0 NANOSLEEP.SYNCS 0x989680 ;  /* 0x009896800000895d */ /* 0x004fea0003900000 */
[----:B------:R-:W2:Y:S02]  /*d8d0*/  @!P0 SYNCS.PHASECHK.TRANS64 P0, [R15+URZ+0x30c20], R2 ;  /* 0x030c20020f0085a7 */ /* 0x000ea4000800007f */
[----:B--2---:R-:W-:Y:S05]  /*d8e0*/  @!P0 BRA `(.L_x_7116) ;  /* 0xfffffffc00f08947 */ /* 0x004fea000383ffff */
[----:B------:R-:W-:Y:S05]  /*d8f0*/  BRA `(.L_x_7144) ;  /* 0xffffffe400287947 */ /* 0x000fea000383ffff */
.L_x_7120:
[----:B---3--:R3:W4:Y:S02]  /*d900*/  SYNCS.PHASECHK.TRANS64.TRYWAIT P1, [R15+URZ+0x30c40], R18 ;  /* 0x030c40120f0075a7 */ /* 0x008724000802017f */
[----:B----4-:R-:W-:Y:S05]  /*d910*/  @!P1 NANOSLEEP.SYNCS 0x989680 ;  /* 0x009896800000995d */ /* 0x010fea0003900000 */
[----:B------:R-:W4:Y:S02]  /*d920*/  @!P1 SYNCS.PHASECHK.TRANS64 P1, [R15+URZ+0x30c40], R18 ;  /* 0x030c40120f0095a7 */ /* 0x000f24000802007f */
[----:B----4-:R-:W-:Y:S05]  /*d930*/  @!P1 BRA `(.L_x_7120) ;  /* 0xfffffffc00f09947 */ /* 0x010fea000383ffff */
[----:B------:R-:W-:Y:S05]  /*d940*/  BRA `(.L_x_7145) ;  /* 0xffffffe8007c7947 */ /* 0x000fea000383ffff */
.L_x_7122:
[----:B-1----:R1:W2:Y:S02]  /*d950*/  SYNCS.PHASECHK.TRANS64.TRYWAIT P1, [R15+URZ+0x30c28], R18 ;  /* 0x030c28120f0075a7 */ /* 0x0022a4000802017f */
[----:B--2---:R-:W-:Y:S05]  /*d960*/  @!P1 NANOSLEEP.SYNCS 0x989680 ;  /* 0x009896800000995d */ /* 0x004fea0003900000 */
[----:B------:R-:W2:Y:S02]  /*d970*/  @!P1 SYNCS.PHASECHK.TRANS64 P1, [R15+URZ+0x30c28], R18 ;  /* 0x030c28120f0095a7 */ /* 0x000ea4000802007f */
[----:B--2---:R-:W-:Y:S05]  /*d980*/  @!P1 BRA `(.L_x_7122) ;  /* 0xfffffffc00f09947 */ /* 0x004fea000383ffff */
[----:B------:R-:W-:Y:S05]  /*d990*/  BRA `(.L_x_7146) ;  /* 0xffffffec00007947 */ /* 0x000fea000383ffff */
.L_x_7124:
[----:B--2---:R2:W4:Y:S02]  /*d9a0*/  SYNCS.PHASECHK.TRANS64.TRYWAIT P1, [R15+URZ+0x30c48], R18 ;  /* 0x030c48120f0075a7 */ /* 0x004524000802017f */
[----:B----4-:R-:W-:Y:S05]  /*d9b0*/  @!P1 NANOSLEEP.SYNCS 0x989680 ;  /* 0x009896800000995d */ /* 0x010fea0003900000 */
[----:B------:R-:W4:Y:S02]  /*d9c0*/  @!P1 SYNCS.PHASECHK.TRANS64 P1, [R15+URZ+0x30c48], R18 ;  /* 0x030c48120f0095a7 */ /* 0x000f24000802007f */
[----:B----4-:R-:W-:Y:S05]  /*d9d0*/  @!P1 BRA `(.L_x_7124) ;  /* 0xfffffffc00f09947 */ /* 0x010fea000383ffff */
[----:B------:R-:W-:Y:S05]  /*d9e0*/  BRA `(.L_x_7147) ;  /* 0xffffffec00847947 */ /* 0x000fea000383ffff */
.L_x_7126:
[----:B------:R-:W-:-:S07]  /*d9f0*/  SHF.L.U32 R4, R10, 0x1f, RZ ;  /* 0x0000001f0a047819 */ /* 0x000fce00000006ff */
.L_x_7148:
[----:B----4-:R4:W1:Y:S02]  /*da00*/  SYNCS.PHASECHK.TRANS64.TRYWAIT P1, [R15+URZ+0x30c20], R4 ;  /* 0x030c20040f0075a7 */ /* 0x010864000802017f */
[----:B-1----:R-:W-:Y:S05]  /*da10*/  @!P1 NANOSLEEP.SYNCS 0x989680 ;  /* 0x009896800000995d */ /* 0x002fea0003900000 */
[----:B------:R-:W1:Y:S02]  /*da20*/  @!P1 SYNCS.PHASECHK.TRANS64 P1, [R15+URZ+0x30c20], R4 ;  /* 0x030c20040f0095a7 */ /* 0x000e64000802007f */
[----:B-1----:R-:W-:Y:S05]  /*da30*/  @!P1 BRA `(.L_x_7148) ;  /* 0xfffffffc00f09947 */ /* 0x002fea000383ffff */
[----:B------:R-:W-:Y:S05]  /*da40*/  BRA `(.L_x_7149) ;  /* 0xffffffec00ec7947 */ /* 0x000fea000383ffff */
.L_x_7129:
[----:B-1----:R1:W4:Y:S02]  /*da50*/  SYNCS.PHASECHK.TRANS64.TRYWAIT P1, [R15+URZ+0x30c40], R12 ;  /* 0x030c400c0f0075a7 */ /* 0x002324000802017f */
[----:B----4-:R-:W-:Y:S05]  /*da60*/  @!P1 NANOSLEEP.SYNCS 0x989680 ;  /* 0x009896800000995d */ /* 0x010fea0003900000 */
[----:B------:R-:W4:Y:S02]  /*da70*/  @!P1 SYNCS.PHASECHK.TRANS64 P1, [R15+URZ+0x30c40], R12 ;  /* 0x030c400c0f0095a7 */ /* 0x000f24000802007f */
[----:B----4-:R-:W-:Y:S05]  /*da80*/  @!P1 BRA `(.L_x_7129) ;  /* 0xfffffffc00f09947 */ /* 0x010fea000383ffff */
[----:B------:R-:W-:Y:S05]  /*da90*/  BRA `(.L_x_7150) ;  /* 0xfffffff0008c7947 */ /* 0x000fea000383ffff */
.L_x_7131:
[----:B--2---:R2:W4:Y:S02]  /*daa0*/  SYNCS.PHASECHK.TRANS64.TRYWAIT P1, [R15+URZ+0x30c28], R12 ;  /* 0x030c280c0f0075a7 */ /* 0x004524000802017f */
[----:B----4-:R-:W-:Y:S05]  /*dab0*/  @!P1 NANOSLEEP.SYNCS 0x989680 ;  /* 0x009896800000995d */ /* 0x010fea0003900000 */
[----:B------:R-:W4:Y:S02]  /*dac0*/  @!P1 SYNCS.PHASECHK.TRANS64 P1, [R15+URZ+0x30c28], R12 ;  /* 0x030c280c0f0095a7 */ /* 0x000f24000802007f */
[----:B----4-:R-:W-:Y:S05]  /*dad0*/  @!P1 BRA `(.L_x_7131) ;  /* 0xfffffffc00f09947 */ /* 0x010fea000383ffff */
[----:B------:R-:W-:Y:S05]  /*dae0*/  BRA `(.L_x_7151) ;  /* 0xfffffff400047947 */ /* 0x000fea000383ffff */
.L_x_7133:
[----:B----4-:R4:W1:Y:S02]  /*daf0*/  SYNCS.PHASECHK.TRANS64.TRYWAIT P0, [R3+URZ+0x30c40], R0 ;  /* 0x030c4000030075a7 */ /* 0x010864000800017f */
[----:B-1----:R-:W-:Y:S05]  /*db00*/  @!P0 NANOSLEEP.SYNCS 0x989680 ;  /* 0x009896800000895d */ /* 0x002fea0003900000 */
[----:B------:R-:W1:Y:S02]  /*db10*/  @!P0 SYNCS.PHASECHK.TRANS64 P0, [R3+URZ+0x30c40], R0 ;  /* 0x030c4000030085a7 */ /* 0x000e64000800007f */
[----:B-1----:R-:W-:Y:S05]  /*db20*/  @!P0 BRA `(.L_x_7133) ;  /* 0xfffffffc00f08947 */ /* 0x002fea000383ffff */
[----:B------:R-:W-:Y:S05]  /*db30*/  BRA `(.L_x_7152) ;  /* 0xfffffff400987947 */ /* 0x000fea000383ffff */
.L_x_7135:
[----:B------:R-:W-:Y:S01]  /*db40*/  BSSY B0, `(.L_x_7153) ;  /* 0x0000006000007945 */ /* 0x000fe20003800000 */
[----:B------:R-:W-:-:S07]  /*db50*/  IMAD.MOV.U32 R15, RZ, RZ, -0x1 ;  /* 0xffffffffff0f7424 */ /* 0x000fce00078e00ff */
[----:B------:R-:W-:Y:S05]  /*db60*/  WARPSYNC.COLLECTIVE R15, `(.L_x_7154) ;  /* 0x000000000f0c7348 */ /* 0x000fea0003c00000 */
[----:B------:R-:W-:Y:S02]  /*db70*/  ELECT P6, UR62, PT ;  /* 0x00000000003e782f */ /* 0x000fe400038c0000 */
[----:B------:R-:W-:Y:S01]  /*db80*/  MOV R14, UR62 ;  /* 0x0000003e000e7c02 */ /* 0x000fe20008000f00 */
[----:B------:R-:W-:Y:S10]  /*db90*/  ENDCOLLECTIVE ;  /* 0x000000000000791b */ /* 0x000ff40003800000 */
.L_x_7154:
[----:B------:R-:W-:Y:S05]  /*dba0*/  BSYNC B0 ;  /* 0x0000000000007941 */ /* 0x000fea0003800000 */
.L_x_7153:
[----:B------:R-:W-:Y:S05]  /*dbb0*/  BRA `(.L_x_7155) ;  /* 0xfffffff8002c7947 */ /* 0x000fea000383ffff */
.L_x_7137:
[----:B-1----:R1:W2:Y:S02]  /*dbc0*/  SYNCS.PHASECHK.TRANS64.TRYWAIT P0, [R7+URZ], R4 ;  /* 0x00000004070075a7 */ /* 0x0022a4000800017f */
[----:B--2---:R-:W-:Y:S05]  /*dbd0*/  @!P0 NANOSLEEP.SYNCS 0x989680 ;  /* 0x009896800000895d */ /* 0x004fea0003900000 */
[----:B------:R-:W2:Y:S02]  /*dbe0*/  @!P0 SYNCS.PHASECHK.TRANS64 P0, [R7+URZ], R4 ;  /* 0x00000004070085a7 */ /* 0x000ea4000800007f */
[----:B--2---:R-:W-:Y:S05]  /*dbf0*/  @!P0 BRA `(.L_x_7137) ;  /* 0xfffffffc00f08947 */ /* 0x004fea000383ffff */
[----:B------:R-:W-:Y:S05]  /*dc00*/  BRA `(.L_x_7156) ;  /* 0xfffffff8006c7947 */ /* 0x000fea000383ffff */
.L_x_7138:
[----:B--2---:R2:W3:Y:S02]  /*dc10*/  SYNCS.PHASECHK.TRANS64.TRYWAIT P0, [R3+URZ], R0 ;  /* 0x00000000030075a7 */ /* 0x0044e4000800017f */
[----:B---3--:R-:W-:Y:S05]  /*dc20*/  @!P0 NANOSLEEP.SYNCS 0x989680 ;  /* 0x009896800000895d */ /* 0x008fea0003900000 */
[----:B------:R-:W3:Y:S02]  /*dc30*/  @!P0 SYNCS.PHASECHK.TRANS64 P0, [R3+URZ], R0 ;  /* 0x00000000030085a7 */ /* 0x000ee4000800007f */
[----:B---3--:R-:W-:Y:S05]  /*dc40*/  @!P0 BRA `(.L_x_7138) ;  /* 0xfffffffc00f08947 */ /* 0x008fea000383ffff */
[----:B------:R-:W-:Y:S05]  /*dc50*/  BRA `(.L_x_7157) ;  /* 0xfffffff800607947 */ /* 0x000fea000383ffff */
.L_x_7140:
[----:B--2---:R2:W3:Y:S02]  /*dc60*/  SYNCS.PHASECHK.TRANS64.TRYWAIT P0, [R5+URZ], R4 ;  /* 0x00000004050075a7 */ /* 0x0044e4000800017f */
[----:B---3--:R-:W-:Y:S05]  /*dc70*/  @!P0 NANOSLEEP.SYNCS 0x989680 ;  /* 0x009896800000895d */ /* 0x008fea0003900000 */
[----:B------:R-:W3:Y:S02]  /*dc80*/  @!P0 SYNCS.PHASECHK.TRANS64 P0, [R5+URZ], R4 ;  /* 0x00000004050085a7 */ /* 0x000ee4000800007f */
[----:B---3--:R-:W-:Y:S05]  /*dc90*/  @!P0 BRA `(.L_x_7140) ;  /* 0xfffffffc00f08947 */ /* 0x008fea000383ffff */
[----:B------:R-:W-:Y:S05]  /*dca0*/  BRA `(.L_x_7158) ;  /* 0xfffffff800647947 */ /* 0x000fea000383ffff */
.L_x_7159:
        /* <DEDUP_REMOVED lines=13> */
.L_x_7424:


//--------------------- .text._ZN7cutlass13device_kernelIN5flash32FlashAttnBwdPostprocessConvertdQIN4cute5tupleIJNS3_1CILi128EEENS5_ILi64EEEEEENS_10bfloat16_tEfNS_4arch4Sm90ELi256ENS3_8TiledMMAINS3_8MMA_AtomIJNS3_4SM904GMMA27MMA_64x64x16_F32BF16BF16_RSILNSF_5MajorE0ELSH_1ELNSF_7ScaleInE1ELSI_1EEEEEENS3_6LayoutINS4_IJNS5_ILi2EEENS5_ILi1EEESN_EEENS4_IJSN_NS5_ILi0EEESP_EEEEENS4_IJNS3_10UnderscoreESS_SS_EEEEELb0EEEEEvNT_6ParamsE --------------------------
	.section	.text._ZN7cutlass13device_kernelIN5flash32FlashAttnBwdPostprocessConvertdQIN4cute5tupleIJNS3_1CILi128EEENS5_ILi64EEEEEENS_10bfloat16_tEfNS_4arch4Sm90ELi256ENS3_8TiledMMAINS3_8MMA_AtomIJNS3_4SM904GMMA27MMA_64x64x16_F32BF16BF16_RSILNSF_5MajorE0ELSH_1ELNSF_7ScaleInE1ELSI_1EEEEEENS3_6LayoutINS4_IJNS5_ILi2EEENS5_ILi1EEESN_EEENS4_IJSN_NS5_ILi0EEESP_EEEEENS4_IJNS3_10UnderscoreESS_SS_EEEEELb0EEEEEvNT_6ParamsE,"ax",@progbits
	.align	128
.text._ZN7cutlass13device_kernelIN5flash32FlashAttnBwdPostprocessConvertdQIN4cute5tupleIJNS3_1CILi128EEENS5_ILi64EEEEEENS_10bfloat16_tEfNS_4arch4Sm90ELi256ENS3_8TiledMMAINS3_8MMA_AtomIJNS3_4SM904GMMA27MMA_64x64x16_F32BF16BF16_RSILNSF_5MajorE0ELSH_1ELNSF_7ScaleInE1ELSI_1EEEEEENS3_6LayoutINS4_IJNS5_ILi2EEENS5_ILi1EEESN_EEENS4_IJSN_NS5_ILi0EEESP_EEEEENS4_IJNS3_10UnderscoreESS_SS_EEEEELb0EEEEEvNT_6ParamsE:
        .type           _ZN7cutlass13device_kernelIN5flash32FlashAttnBwdPostprocessConvertdQIN4cute5tupleIJNS3_1CILi128EEENS5_ILi64EEEEEENS_10bfloat16_tEfNS_4arch4Sm90ELi256ENS3_8TiledMMAINS3_8MMA_AtomIJNS3_4SM904GMMA27MMA_64x64x16_F32BF16BF16_RSILNSF_5MajorE0ELSH_1ELNSF_7ScaleInE1ELSI_1EEEEEENS3_6LayoutINS4_IJNS5_ILi2EEENS5_ILi1EEESN_EEENS4_IJSN_NS5_ILi0EEESP_EEEEENS4_IJNS3_10UnderscoreESS_SS_EEEEELb0EEEEEvNT_6ParamsE,@function
        .size           _ZN7cutlass13device_kernelIN5flash32FlashAttnBwdPostprocessConvertdQIN4cute5tupleIJNS3_1CILi128EEENS5_ILi64EEEEEENS_10bfloat16_tEfNS_4arch4Sm90ELi256ENS3_8TiledMMAINS3_8MMA_AtomIJNS3_4SM904GMMA27MMA_64x64x16_F32BF16BF16_RSILNSF_5MajorE0ELSH_1ELNSF_7ScaleInE1ELSI_1EEEEEENS3_6LayoutINS4_IJNS5_ILi2EEENS5_ILi1EEESN_EEENS4_IJSN_NS5_ILi0EEESP_EEEEENS4_IJNS3_10UnderscoreESS_SS_EEEEELb0EEEEEvNT_6ParamsE,(.L_x_7425 - _ZN7cutlass13device_kernelIN5flash32FlashAttnBwdPostprocessConvertdQIN4cute5tupleIJNS3_1CILi128EEENS5_ILi64EEEEEENS_10bfloat16_tEfNS_4arch4Sm90ELi256ENS3_8TiledMMAINS3_8MMA_AtomIJNS3_4SM904GMMA27MMA_64x64x16_F32BF16BF16_RSILNSF_5MajorE0ELSH_1ELNSF_7ScaleInE1ELSI_1EEEEEENS3_6LayoutINS4_IJNS5_ILi2EEENS5_ILi1EEESN_EEENS4_IJSN_NS5_ILi0EEESP_EEEEENS4_IJNS3_10UnderscoreESS_SS_EEEEELb0EEEEEvNT_6ParamsE)
        .other          _ZN7cutlass13device_kernelIN5flash32FlashAttnBwdPostprocessConvertdQIN4cute5tupleIJNS3_1CILi128EEENS5_ILi64EEEEEENS_10bfloat16_tEfNS_4arch4Sm90ELi256ENS3_8TiledMMAINS3_8MMA_AtomIJNS3_4SM904GMMA27MMA_64x64x16_F32BF16BF16_RSILNSF_5MajorE0ELSH_1ELNSF_7ScaleInE1ELSI_1EEEEEENS3_6LayoutINS4_IJNS5_ILi2EEENS5_ILi1EEESN_EEENS4_IJSN_NS5_ILi0EEESP_EEEEENS4_IJNS3_10UnderscoreESS_SS_EEEEELb0EEEEEvNT_6ParamsE,@"STO_CUDA_ENTRY STV_DEFAULT"
_ZN7cutlass13device_kernelIN5flash32FlashAttnBwdPostprocessConvertdQIN4cute5tupleIJNS3_1CILi128EEENS5_ILi64EEEEEENS_10bfloat16_tEfNS_4arch4Sm90ELi256ENS3_8TiledMMAINS3_8MMA_AtomIJNS3_4SM904GMMA27MMA_64x64x16_F32BF16BF16_RSILNSF_5MajorE0ELSH_1ELNSF_7ScaleInE1ELSI_1EEEEEENS3_6LayoutINS4_IJNS5_ILi2EEENS5_ILi1EEESN_EEENS4_IJSN_NS5_ILi0EEESP_EEEEENS4_IJNS3_10UnderscoreESS_SS_EEEEELb0EEEEEvNT_6ParamsE:
[----:B------:R-:W-:Y:S08]  /*0000*/  LDC R1, c[0x0][0x28] ;  /* 0x00000a00ff017b82 */ /* 0x000ff00000000800 */
[----:B------:R-:W0:Y:S01]  /*0010*/  LDC.64 R2, c[0x0][0x278] ;  /* 0x00009e00ff027b82 */ /* 0x000e220000000a00 */
[----:B------:R-:W1:Y:S01]  /*0020*/  S2R R13, SR_CTAID.Z ;  /* 0x00000000000d7919 */ /* 0x000e620000002700 */
[----:B------:R-:W-:-:S06]  /*0030*/  ULDC.64 UR8, c[0x0][0x208] ;  /* 0x0000820000087ab9 */ /* 0x000fcc0000000a00 */
[----:B------:R-:W2:Y:S08]  /*0040*/  LDC.64 R10, c[0x0][0x270] ;  /* 0x00009c00ff0a7b82 */ /* 0x000eb00000000a00 */
[----:B------:R-:W1:Y:S01]  /*0050*/  LDC.64 R4, c[0x0][0x270] ;  /* 0x00009c00ff047b82 */ /* 0x000e620000000a00 */
[----:B0-----:R-:W-:-:S04]  /*0060*/  ISETP.NE.U32.AND P2, PT, R2, RZ, PT ;  /* 0x000000ff0200720c */ /* 0x001fc80003f45070 */
[----:B------:R-:W-:Y:S02]  /*0070*/  ISETP.NE.AND.EX P2, PT, R3, RZ, PT, P2 ;  /* 0x000000ff0300720c */ /* 0x000fe40003f45320 */
[----:B--2---:R-:W-:-:S04]  /*0080*/  ISETP.NE.U32.AND P1, PT, R10, RZ, PT ;  /* 0x000000ff0a00720c */ /* 0x004fc80003f25070 */
[----:B------:R-:W-:Y:S01]  /*0090*/  ISETP.NE.AND.EX P1, PT, R11, RZ, PT, P1 ;  /* 0x000000ff0b00720c */ /* 0x000fe20003f25310 */
[----:B------:R-:W-:Y:S01]  /*00a0*/  ULDC UR4, c[0x0][0x240] ;  /* 0x0000900000047ab9 */ /* 0x000fe20000000800 */
[----:B-1----:R-:W-:-:S05]  /*00b0*/  IMAD.WIDE R4, R13, 0x4, R4 ;  /* 0x000000040d047825 */ /* 0x002fca00078e0204 */
[----:B------:R-:W0:Y:S01]  /*00c0*/  @P2 LDC.64 R6, c[0x0][0x278] ;  /* 0x00009e00ff062b82 */ /* 0x000e220000000a00 */
[----:B------:R-:W-:-:S05]  /*00d0*/  IMAD.U32 R43, RZ, RZ, UR4 ;  /* 0x00000004ff2b7e24 */ /* 0x000fca000f8e00ff */
[----:B------:R1:W5:Y:S01]  /*00e0*/  @P1 LDG.E R9, desc[UR8][R4.64] ;  /* 0x0000000804091981 */ /* 0x000362000c1e1900 */
[----:B0-----:R-:W-:-:S05]  /*00f0*/  @P2 IMAD.WIDE R6, R13, 0x4, R6 ;  /* 0x000000040d062825 */ /* 0x001fca00078e0206 */
[----:B------:R1:W5:Y:S01]  /*0100*/  @P2 LDG.E R43, desc[UR8][R6.64] ;  /* 0x00000008062b2981 */ /* 0x000362000c1e1900 */
[----:B------:R-:W-:Y:S01]  /*0110*/  ISETP.NE.U32.AND P0, PT, R10, RZ, PT ;  /* 0x000000ff0a00720c */ /* 0x000fe20003f05070 */
[----:B------:R-:W0:Y:S03]  /*0120*/  S2R R3, SR_CTAID.X ;  /* 0x0000000000037919 */ /* 0x000e260000002500 */
[----:B------:R-:W-:Y:S01]  /*0130*/  ISETP.NE.AND.EX P0, PT, R11, RZ, PT, P0 ;  /* 0x000000ff0b00720c */ /* 0x000fe20003f05300 */
[----:B0-----:R-:W-:Y:S01]  /*0140*/  IMAD.SHL.U32 R40, R3, 0x80, RZ ;  /* 0x0000008003287824 */ /* 0x001fe200078e00ff */
[----:B-1----:R-:W-:Y:S11]  /*0150*/  @P2 BRA `(.L_x_7160) ;  /* 0x0000000000102947 */ /* 0x002ff60003800000 */
[----:B------:R-:W-:Y:S05]  /*0160*/  @!P1 BRA `(.L_x_7160) ;  /* 0x00000000000c9947 */ /* 0x000fea0003800000 */
[----:B------:R-:W2:Y:S04]  /*0170*/  LDG.E R0, desc[UR8][R4.64] ;  /* 0x0000000804007981 */ /* 0x000ea8000c1e1900 */
[----:B-----5:R-:W2:Y:S02]  /*0180*/  LDG.E R43, desc[UR8][R4.64+0x4] ;  /* 0x00000408042b7981 */ /* 0x020ea4000c1e1900 */
[----:B--2---:R-:W-:-:S07]  /*0190*/  IMAD.IADD R43, R43, 0x1, -R0 ;  /* 0x000000012b2b7824 */ /* 0x004fce00078e0a00 */
.L_x_7160:
[----:B-----5:R-:W-:-:S13]  /*01a0*/  ISETP.LE.AND P2, PT, R43, R40, PT ;  /* 0x000000282b00720c */ /* 0x020fda0003f43270 */
[----:B------:R-:W-:Y:S05]  /*01b0*/  @P0 EXIT P2 ;  /* 0x000000000000094d */ /* 0x000fea0001000000 */
[----:B------:R-:W0:Y:S01]  /*01c0*/  S2R R6, SR_CTAID.Y ;  /* 0x0000000000067919 */ /* 0x000e220000002600 */
[----:B------:R-:W-:Y:S01]  /*01d0*/  @P1 IMAD R0, R13, 0x80, R9 ;  /* 0x000000800d001824 */ /* 0x000fe200078e0209 */
[----:B------:R-:W1:Y:S01]  /*01e0*/  LDC.64 R14, c[0x0][0x228] ;  /* 0x00008a00ff0e7b82 */ /* 0x000e620000000a00 */
[----:B------:R-:W-:Y:S01]  /*01f0*/  CS2R R10, SRZ ;  /* 0x00000000000a7805 */ /* 0x000fe2000001ff00 */
[----:B------:R-:W2:Y:S01]  /*0200*/  S2R R46, SR_TID.X ;  /* 0x00000000002e7919 */ /* 0x000ea20000002100 */
[----:B------:R-:W-:Y:S01]  /*0210*/  IMAD.SHL.U32 R7, R3, 0x2000, RZ ;  /* 0x0000200003077824 */ /* 0x000fe200078e00ff */
[----:B------:R-:W-:Y:S01]  /*0220*/  @P1 SHF.R.S32.HI R5, RZ, 0x1f, R0 ;  /* 0x0000001fff051819 */ /* 0x000fe20000011400 */
[----:B------:R-:W-:Y:S01]  /*0230*/  BSSY B0, `(.L_x_7161) ;  /* 0x0000030000007945 */ /* 0x000fe20003800000 */
[----:B------:R-:W3:Y:S01]  /*0240*/  S2R R2, SR_CgaCtaId ;  /* 0x0000000000027919 */ /* 0x000ee20000008800 */
[----:B------:R-:W-:Y:S01]  /*0250*/  SEL R4, R13, RZ, !P0 ;  /* 0x000000ff0d047207 */ /* 0x000fe20004000000 */
[----:B------:R-:W4:Y:S01]  /*0260*/  LDC.64 R16, c[0x0][0x230] ;  /* 0x00008c00ff107b82 */ /* 0x000f220000000a00 */
[----:B------:R-:W-:-:S05]  /*0270*/  @P1 LEA.HI R5, R5, R0, RZ, 0x7 ;  /* 0x0000000005051211 */ /* 0x000fca00078f38ff */
[----:B------:R-:W-:Y:S02]  /*0280*/  @P1 IMAD.SHL.U32 R5, R5, 0x40, RZ ;  /* 0x0000004005051824 */ /* 0x000fe400078e00ff */
[----:B------:R-:W5:Y:S03]  /*0290*/  LDC.64 R18, c[0x0][0x210] ;  /* 0x00008400ff127b82 */ /* 0x000f660000000a00 */
[----:B------:R-:W-:-:S04]  /*02a0*/  @P1 LOP3.LUT R5, R5, 0xffffe000, RZ, 0xc0, !PT ;  /* 0xffffe00005051812 */ /* 0x000fc800078ec0ff */
[----:B------:R-:W-:Y:S02]  /*02b0*/  @P1 MOV R10, R5 ;  /* 0x00000005000a1202 */ /* 0x000fe40000000f00 */
[----:B------:R-:W-:Y:S02]  /*02c0*/  @P1 SHF.R.S32.HI R11, RZ, 0x1f, R5 ;  /* 0x0000001fff0b1819 */ /* 0x000fe40000011405 */
[C---:B------:R-:W-:Y:S02]  /*02d0*/  IADD3 R10, P2, R7.reuse, R10, RZ ;  /* 0x0000000a070a7210 */ /* 0x040fe40007f5e0ff */
[----:B0-----:R-:W-:Y:S02]  /*02e0*/  SHF.R.S32.HI R5, RZ, 0x1f, R6 ;  /* 0x0000001fff057819 */ /* 0x001fe40000011406 */
[----:B------:R-:W-:Y:S02]  /*02f0*/  LEA.HI.X.SX32 R11, R7, R11, 0x1, P2 ;  /* 0x0000000b070b7211 */ /* 0x000fe400010f0eff */
[----:B------:R-:W-:Y:S01]  /*0300*/  SHF.R.S32.HI R7, RZ, 0x1f, R13 ;  /* 0x0000001fff077819 */ /* 0x000fe2000001140d */
[----:B-1----:R-:W-:-:S02]  /*0310*/  IMAD R0, R5, R14, RZ ;  /* 0x0000000e05007224 */ /* 0x002fc400078e02ff */
[----:B------:R-:W-:Y:S01]  /*0320*/  IMAD.WIDE.U32 R10, R6, R14, R10 ;  /* 0x0000000e060a7225 */ /* 0x000fe200078e000a */
[----:B------:R-:W-:Y:S02]  /*0330*/  SEL R7, R7, RZ, !P0 ;  /* 0x000000ff07077207 */ /* 0x000fe40004000000 */
[----:B--2---:R-:W-:Y:S01]  /*0340*/  ISETP.NE.AND P0, PT, R46, RZ, PT ;  /* 0x000000ff2e00720c */ /* 0x004fe20003f05270 */
[----:B------:R-:W-:Y:S02]  /*0350*/  IMAD R15, R6, R15, R0 ;  /* 0x0000000f060f7224 */ /* 0x000fe400078e0200 */
[----:B----4-:R-:W-:Y:S02]  /*0360*/  IMAD R0, R7, R16, RZ ;  /* 0x0000001007007224 */ /* 0x010fe400078e02ff */
[----:B------:R-:W-:Y:S02]  /*0370*/  IMAD.IADD R11, R11, 0x1, R15 ;  /* 0x000000010b0b7824 */ /* 0x000fe400078e020f */
[----:B------:R-:W-:-:S02]  /*0380*/  IMAD R13, R4, R17, R0 ;  /* 0x00000011040d7224 */ /* 0x000fc400078e0200 */
[----:B------:R-:W-:-:S04]  /*0390*/  IMAD.WIDE.U32 R10, R4, R16, R10 ;  /* 0x00000010040a7225 */ /* 0x000fc800078e000a */
[----:B------:R-:W-:Y:S01]  /*03a0*/  IMAD.IADD R0, R11, 0x1, R13 ;  /* 0x000000010b007824 */ /* 0x000fe200078e020d */
[----:B-----5:R-:W-:-:S04]  /*03b0*/  LEA R18, P2, R10, R18, 0x2 ;  /* 0x000000120a127211 */ /* 0x020fc800078410ff */
[----:B------:R-:W-:Y:S01]  /*03c0*/  LEA.HI.X R0, R10, R19, R0, 0x2, P2 ;  /* 0x000000130a007211 */ /* 0x000fe200010f1400 */
[----:B---3--:R-:W-:Y:S08]  /*03d0*/  @P0 BRA `(.L_x_7162) ;  /* 0x0000000000540947 */ /* 0x008ff00003800000 */
        /* <DEDUP_REMOVED lines=16> */
.L_x_7163:
[----:B------:R-:W-:Y:S01]  /*04e0*/  @P0 ELECT P2, URZ, PT ;  /* 0x00000000003f082f */ /* 0x000fe20003840000 */
[----:B------:R1:W-:-:S12]  /*04f0*/  UBLKCP.S.G [UR6], [UR4], UR10 ;  /* 0x00000006040073ba */ /* 0x0003d8000800020a */
[----:B------:R-:W-:Y:S02]  /*0500*/  @P2 PLOP3.LUT P0, PT, P2, PT, PT, 0x8, 0x0 ;  /* 0x000000000000281c */ /* 0x000fe4000170e170 */
[----:B------:R-:W-:-:S11]  /*0510*/  PLOP3.LUT P2, PT, PT, PT, PT, 0x8, 0x0 ;  /* 0x000000000000781c */ /* 0x000fd60003f4e170 */
[----:B-1----:R-:W-:Y:S05]  /*0520*/  @P0 BRA.U.ANY `(.L_x_7163) ;  /* 0xfffffffd00ec0947 */ /* 0x002fea000393ffff */
.L_x_7162:
[----:B------:R-:W-:Y:S05]  /*0530*/  BSYNC B0 ;  /* 0x0000000000007941 */ /* 0x000fea0003800000 */
.L_x_7161:
[----:B------:R-:W-:Y:S01]  /*0540*/  BAR.SYNC.DEFER_BLOCKING 0x0 ;  /* 0x0000000000007b1d */ /* 0x000fe20000010000 */
[----:B------:R-:W-:Y:S02]  /*0550*/  MOV R41, 0x400 ;  /* 0x0000040000297802 */ /* 0x000fe40000000f00 */
[----:B------:R-:W-:Y:S02]  /*0560*/  CS2R R50, SRZ ;  /* 0x0000000000327805 */ /* 0x000fe4000001ff00 */
[----:B------:R-:W-:Y:S01]  /*0570*/  SHF.L.U32 R0, RZ, 0x1f, RZ ;  /* 0x0000001fff007819 */ /* 0x000fe200000006ff */
[--C-:B------:R-:W-:Y:S01]  /*0580*/  @P1 IMAD.MOV.U32 R50, RZ, RZ, R9.reuse ;  /* 0x000000ffff321224 */ /* 0x100fe200078e0009 */
[----:B------:R-:W-:Y:S02]  /*0590*/  LEA R41, R2, R41, 0x18 ;  /* 0x0000002902297211 */ /* 0x000fe400078ec0ff */
[----:B------:R-:W-:-:S07]  /*05a0*/  @P1 SHF.R.S32.HI R51, RZ, 0x1f, R9 ;  /* 0x0000001fff331819 */ /* 0x000fce0000011409 */
.L_x_7164:
[----:B-1----:R1:W2:Y:S02]  /*05b0*/  SYNCS.PHASECHK.TRANS64.TRYWAIT P0, [R41+URZ+0xc000], R0 ;  /* 0x00c00000290075a7 */ /* 0x0022a4000800017f */
[----:B--2---:R-:W-:Y:S05]  /*05c0*/  @!P0 NANOSLEEP.SYNCS 0x989680 ;  /* 0x009896800000895d */ /* 0x004fea0003900000 */
[----:B------:R-:W2:Y:S02]  /*05d0*/  @!P0 SYNCS.PHASECHK.TRANS64 P0, [R41+URZ+0xc000], R0 ;  /* 0x00c00000290085a7 */ /* 0x000ea4000800007f */
[----:B--2---:R-:W-:Y:S05]  /*05e0*/  @!P0 BRA `(.L_x_7164) ;  /* 0xfffffffc00f08947 */ /* 0x004fea000383ffff */
[----:B------:R-:W-:Y:S01]  /*05f0*/  SHF.R.S32.HI R37, RZ, 0x1f, R46 ;  /* 0x0000001fff257819 */ /* 0x000fe2000001142e */
[----:B------:R-:W-:Y:S01]  /*0600*/  ULDC UR4, c[0x0][0x268] ;  /* 0x00009a0000047ab9 */ /* 0x000fe20000000800 */
[----:B------:R-:W-:Y:S01]  /*0610*/  ULDC.64 UR6, c[0x0][0x258] ;  /* 0x0000960000067ab9 */ /* 0x000fe20000000a00 */
[----:B------:R-:W-:Y:S01]  /*0620*/  VIADDMNMX R43, R43, -R40, 0x80, PT ;  /* 0x000000802b2b7446 */ /* 0x000fe20003800928 */
[----:B------:R-:W-:Y:S01]  /*0630*/  IMAD R5, R5, UR6, RZ ;  /* 0x0000000605057c24 */ /* 0x000fe2000f8e02ff */
[CC--:B-1----:R-:W-:Y:S01]  /*0640*/  LEA.HI R0, R37.reuse, R46.reuse, RZ, 0x7 ;  /* 0x0000002e25007211 */ /* 0x0c2fe200078f38ff */
[----:B------:R-:W-:Y:S01]  /*0650*/  BSSY B0, `(.L_x_7165) ;  /* 0x0000092000007945 */ /* 0x000fe20003800000 */
[----:B------:R-:W-:Y:S02]  /*0660*/  LEA.HI R48, R37, R46, RZ, 0x4 ;  /* 0x0000002e25307211 */ /* 0x000fe400078f20ff */
[C---:B------:R-:W-:Y:S01]  /*0670*/  LOP3.LUT R9, R0.reuse, 0xfffff80, RZ, 0xc0, !PT ;  /* 0x0fffff8000097812 */ /* 0x040fe200078ec0ff */
[----:B------:R-:W-:Y:S01]  /*0680*/  IMAD.SHL.U32 R0, R0, 0x20, RZ ;  /* 0x0000002000007824 */ /* 0x000fe200078e00ff */
[----:B------:R-:W-:-:S02]  /*0690*/  LOP3.LUT R11, R48, 0xfffffff0, RZ, 0xc0, !PT ;  /* 0xfffffff0300b7812 */ /* 0x000fc400078ec0ff */
[-C--:B------:R-:W-:Y:S02]  /*06a0*/  IADD3 R9, -R9, R46.reuse, RZ ;  /* 0x0000002e09097210 */ /* 0x080fe40007ffe1ff */
[----:B------:R-:W-:Y:S01]  /*06b0*/  LOP3.LUT R0, R0, 0x3ffff000, RZ, 0xc0, !PT ;  /* 0x3ffff00000007812 */ /* 0x000fe200078ec0ff */
[----:B------:R-:W-:Y:S01]  /*06c0*/  IMAD.IADD R42, R46, 0x1, -R11 ;  /* 0x000000012e2a7824 */ /* 0x000fe200078e0a0b */
[-C--:B------:R-:W-:Y:S02]  /*06d0*/  LEA.HI R2, R37, R46.reuse, RZ, 0x5 ;  /* 0x0000002e25027211 */ /* 0x080fe400078f28ff */
[----:B------:R-:W-:Y:S01]  /*06e0*/  SHF.R.U32.HI R48, RZ, 0x1, R48 ;  /* 0x00000001ff307819 */ /* 0x000fe20000011630 */
[----:B------:R-:W-:Y:S01]  /*06f0*/  IMAD R0, R9, 0x4, R0 ;  /* 0x0000000409007824 */ /* 0x000fe200078e0200 */
[----:B------:R-:W-:Y:S01]  /*0700*/  SHF.R.S32.HI R45, RZ, 0x1f, R42 ;  /* 0x0000001fff2d7819 */ /* 0x000fe2000001142a */
[----:B------:R-:W-:Y:S02]  /*0710*/  IMAD.SHL.U32 R2, R2, 0x20, RZ ;  /* 0x0000002002027824 */ /* 0x000fe400078e00ff */
[----:B------:R-:W-:Y:S01]  /*0720*/  IMAD R52, R0, 0x4, R41 ;  /* 0x0000000400347824 */ /* 0x000fe200078e0229 */
[----:B------:R-:W-:-:S02]  /*0730*/  LEA.HI R0, R37, R46, RZ, 0x3 ;  /* 0x0000002e25007211 */ /* 0x000fc400078f18ff */
[----:B------:R-:W-:Y:S02]  /*0740*/  LEA.HI R45, R45, R42, RZ, 0x3 ;  /* 0x0000002a2d2d7211 */ /* 0x000fe400078f18ff */
[----:B------:R-:W-:Y:S01]  /*0750*/  LOP3.LUT R23, R0, 0x1ffffff8, RZ, 0xc0, !PT ;  /* 0x1ffffff800177812 */ /* 0x000fe200078ec0ff */
[----:B------:R-:W1:Y:S01]  /*0760*/  LDS.128 R12, [R52+0x800] ;  /* 0x00080000340c7984 */ /* 0x000e620000000c00 */
[----:B------:R-:W-:Y:S02]  /*0770*/  SHF.R.S32.HI R0, RZ, 0x3, R0 ;  /* 0x00000003ff007819 */ /* 0x000fe40000011400 */
[----:B------:R-:W-:Y:S01]  /*0780*/  LOP3.LUT R21, R45, 0xfffffff8, RZ, 0xc0, !PT ;  /* 0xfffffff82d157812 */ /* 0x000fe200078ec0ff */
[----:B------:R-:W-:Y:S01]  /*0790*/  IMAD.IADD R44, R46, 0x1, -R23 ;  /* 0x000000012e2c7824 */ /* 0x000fe200078e0a17 */
[----:B------:R-:W-:Y:S01]  /*07a0*/  SHF.L.U32 R28, R0, 0x6, RZ ;  /* 0x00000006001c7819 */ /* 0x000fe200000006ff */
[----:B0-----:R-:W0:Y:S01]  /*07b0*/  LDS.128 R8, [R52] ;  /* 0x0000000034087984 */ /* 0x001e220000000c00 */
[----:B------:R-:W-:Y:S01]  /*07c0*/  LEA.HI R46, R37, R46, RZ, 0x6 ;  /* 0x0000002e252e7211 */ /* 0x000fe200078f30ff */
[----:B------:R-:W-:Y:S01]  /*07d0*/  IMAD.SHL.U32 R44, R44, 0x8, RZ ;  /* 0x000000082c2c7824 */ /* 0x000fe200078e00ff */
[----:B------:R-:W-:Y:S01]  /*07e0*/  LOP3.LUT R33, R28, 0x1c0, RZ, 0xc0, !PT ;  /* 0x000001c01c217812 */ /* 0x000fe200078ec0ff */
[----:B------:R-:W-:Y:S01]  /*07f0*/  IMAD.IADD R42, R42, 0x1, -R21 ;  /* 0x000000012a2a7824 */ /* 0x000fe200078e0a15 */
[----:B------:R-:W2:Y:S01]  /*0800*/  LDS.128 R24, [R52+0x2000] ;  /* 0x0020000034187984 */ /* 0x000ea20000000c00 */
[----:B------:R-:W-:Y:S01]  /*0810*/  IMAD.SHL.U32 R45, R45, 0x40, RZ ;  /* 0x000000402d2d7824 */ /* 0x000fe200078e00ff */
[----:B------:R-:W-:Y:S01]  /*0820*/  SHF.R.U32.HI R36, RZ, 0x3, R33 ;  /* 0x00000003ff247819 */ /* 0x000fe20000011621 */
[----:B------:R-:W-:Y:S01]  /*0830*/  IMAD.SHL.U32 R49, R42, 0x40, RZ ;  /* 0x000000402a317824 */ /* 0x000fe200078e00ff */
[----:B------:R-:W3:Y:S01]  /*0840*/  LDS.128 R20, [R52+0x1800] ;  /* 0x0018000034147984 */ /* 0x000ee20000000c00 */
[----:B------:R-:W-:Y:S01]  /*0850*/  LOP3.LUT R47, R33, 0x38, R44, 0xf8, !PT ;  /* 0x00000038212f7812 */ /* 0x000fe200078ef82c */
[----:B------:R-:W-:Y:S01]  /*0860*/  IMAD.SHL.U32 R46, R46, 0x8, RZ ;  /* 0x000000082e2e7824 */ /* 0x000fe200078e00ff */
[----:B------:R-:W-:Y:S01]  /*0870*/  LOP3.LUT R45, R45, 0x7ffffe00, RZ, 0xc0, !PT ;  /* 0x7ffffe002d2d7812 */ /* 0x000fe200078ec0ff */
[----:B------:R-:W4:Y:S01]  /*0880*/  LDS.128 R16, [R52+0x1000] ;  /* 0x0010000034107984 */ /* 0x000f220000000c00 */
[----:B------:R-:W-:-:S02]  /*0890*/  LOP3.LUT R47, R47, R36, RZ, 0x3c, !PT ;  /* 0x000000242f2f7212 */ /* 0x000fc400078e3cff */
[----:B------:R-:W-:Y:S01]  /*08a0*/  LOP3.LUT R49, R49, 0x1c0, RZ, 0xc0, !PT ;  /* 0x000001c031317812 */ /* 0x000fe200078ec0ff */
[----:B------:R-:W5:Y:S01]  /*08b0*/  LDS.128 R32, [R52+0x3000] ;  /* 0x0030000034207984 */ /* 0x000f620000000c00 */
[----:B------:R-:W-:Y:S02]  /*08c0*/  R2P PR, R42, 0x6 ;  /* 0x000000062a007804 */ /* 0x000fe40000000000 */
[----:B------:R-:W-:Y:S01]  /*08d0*/  LOP3.LUT R48, R49, 0x8, R48, 0xf8, !PT ;  /* 0x0000000831307812 */ /* 0x000fe200078ef830 */
[----:B------:R-:W5:Y:S01]  /*08e0*/  LDS.128 R28, [R52+0x2800] ;  /* 0x00280000341c7984 */ /* 0x000f620000000c00 */
[----:B------:R-:W-:-:S03]  /*08f0*/  SHF.R.U32.HI R49, RZ, 0x3, R49 ;  /* 0x00000003ff317819 */ /* 0x000fc60000011631 */
[----:B------:R-:W5:Y:S01]  /*0900*/  LDS.128 R36, [R52+0x3800] ;  /* 0x0038000034247984 */ /* 0x000f620000000c00 */
[----:B------:R-:W-:Y:S02]  /*0910*/  LOP3.LUT R48, R48, R49, RZ, 0x3c, !PT ;  /* 0x0000003130307212 */ /* 0x000fe400078e3cff */
[----:B------:R-:W-:Y:S02]  /*0920*/  LOP3.LUT R49, R2, 0x7ffffc00, RZ, 0xc0, !PT ;  /* 0x7ffffc0002317812 */ /* 0x000fe400078ec0ff */
[----:B------:R-:W-:Y:S02]  /*0930*/  LOP3.LUT R2, R47, 0x7ffffe00, R46, 0xf8, !PT ;  /* 0x7ffffe002f027812 */ /* 0x000fe400078ef82e */
[----:B------:R-:W-:Y:S01]  /*0940*/  IADD3 R42, R48, R45, R49 ;  /* 0x0000002d302a7210 */ /* 0x000fe20007ffe031 */
[----:B-1----:R-:W-:Y:S01]  /*0950*/  FMUL.FTZ R48, R15, UR4 ;  /* 0x000000040f307c20 */ /* 0x002fe20008410000 */
[----:B------:R-:W-:Y:S01]  /*0960*/  FMUL.FTZ R13, R13, UR4 ;  /* 0x000000040d0d7c20 */ /* 0x000fe20008410000 */
[----:B0-----:R-:W-:Y:S01]  /*0970*/  FMUL.FTZ R45, R9, UR4 ;  /* 0x00000004092d7c20 */ /* 0x001fe20008410000 */
[----:B------:R-:W-:Y:S01]  /*0980*/  FMUL.FTZ R46, R11, UR4 ;  /* 0x000000040b2e7c20 */ /* 0x000fe20008410000 */
[----:B------:R-:W-:Y:S01]  /*0990*/  FMUL.FTZ R9, R10, UR4 ;  /* 0x000000040a097c20 */ /* 0x000fe20008410000 */
[----:B------:R-:W-:Y:S01]  /*09a0*/  FMUL.FTZ R11, R14, UR4 ;  /* 0x000000040e0b7c20 */ /* 0x000fe20008410000 */
[----:B------:R-:W-:Y:S01]  /*09b0*/  FMUL.FTZ R10, R12, UR4 ;  /* 0x000000040c0a7c20 */ /* 0x000fe20008410000 */
[----:B--2---:R-:W-:Y:S01]  /*09c0*/  FMUL.FTZ R25, R25, UR4 ;  /* 0x0000000419197c20 */ /* 0x004fe20008410000 */
[----:B------:R-:W-:Y:S01]  /*09d0*/  FMUL.FTZ R8, R8, UR4 ;  /* 0x0000000408087c20 */ /* 0x000fe20008410000 */
[----:B------:R-:W-:Y:S01]  /*09e0*/  F2FP.BF16.F32.PACK_AB R9, R46, R9 ;  /* 0x000000092e09723e */ /* 0x000fe200000010ff */
        /* <DEDUP_REMOVED lines=12> */
[----:B------:R-:W-:Y:S01]  /*0ab0*/  FMUL.FTZ R24, R30, UR4 ;  /* 0x000000041e187c20 */ /* 0x000fe20008410000 */
[----:B------:R-:W-:Y:S01]  /*0ac0*/  FMUL.FTZ R31, R31, UR4 ;  /* 0x000000041f1f7c20 */ /* 0x000fe20008410000 */
[----:B------:R-:W-:Y:S01]  /*0ad0*/  F2FP.BF16.F32.PACK_AB R10, R13, R10 ;  /* 0x0000000a0d0a723e */ /* 0x000fe200000010ff */
[----:B------:R-:W-:Y:S01]  /*0ae0*/  FMUL.FTZ R22, R28, UR4 ;  /* 0x000000041c167c20 */ /* 0x000fe20008410000 */
[----:B------:R-:W-:Y:S01]  /*0af0*/  FMUL.FTZ R33, R38, UR4 ;  /* 0x0000000426217c20 */ /* 0x000fe20008410000 */
[----:B------:R-:W-:Y:S01]  /*0b00*/  FMUL.FTZ R38, R39, UR4 ;  /* 0x0000000427267c20 */ /* 0x000fe20008410000 */
[----:B------:R-:W-:Y:S01]  /*0b10*/  IADD3 R39, R41, 0x8000, RZ ;  /* 0x0000800029277810 */ /* 0x000fe20007ffe0ff */
[----:B------:R-:W-:Y:S01]  /*0b20*/  FMUL.FTZ R29, R29, UR4 ;  /* 0x000000041d1d7c20 */ /* 0x000fe20008410000 */
[----:B------:R-:W-:Y:S01]  /*0b30*/  F2FP.BF16.F32.PACK_AB R13, R19, R14 ;  /* 0x0000000e130d723e */ /* 0x000fe200000010ff */
[----:B------:R-:W-:Y:S01]  /*0b40*/  FMUL.FTZ R30, R36, UR4 ;  /* 0x00000004241e7c20 */ /* 0x000fe20008410000 */
[----:B------:R-:W-:Y:S01]  /*0b50*/  F2FP.BF16.F32.PACK_AB R19, R31, R24 ;  /* 0x000000181f13723e */ /* 0x000fe200000010ff */
[----:B------:R-:W-:Y:S01]  /*0b60*/  IMAD.MOV.U32 R24, RZ, RZ, 0x20 ;  /* 0x00000020ff187424 */ /* 0x000fe200078e00ff */
[----:B------:R-:W-:Y:S01]  /*0b70*/  F2FP.BF16.F32.PACK_AB R14, R20, R15 ;  /* 0x0000000f140e723e */ /* 0x000fe200000010ff */
[----:B------:R-:W-:Y:S01]  /*0b80*/  FMUL.FTZ R37, R37, UR4 ;  /* 0x0000000425257c20 */ /* 0x000fe20008410000 */
[----:B------:R-:W-:Y:S01]  /*0b90*/  F2FP.BF16.F32.PACK_AB R15, R23, R16 ;  /* 0x00000010170f723e */ /* 0x000fe200000010ff */
[----:B------:R-:W-:-:S02]  /*0ba0*/  IMAD R23, R42, 0x2, R39 ;  /* 0x000000022a177824 */ /* 0x000fc400078e0227 */
[----:B------:R-:W-:Y:S01]  /*0bb0*/  FMUL.FTZ R17, R17, UR4 ;  /* 0x0000000411117c20 */ /* 0x000fe20008410000 */
[----:B------:R-:W-:Y:S01]  /*0bc0*/  SEL R24, R24, 0xffffffe0, !P1 ;  /* 0xffffffe018187807 */ /* 0x000fe20004800000 */
[----:B------:R-:W-:Y:S01]  /*0bd0*/  FMUL.FTZ R28, R34, UR4 ;  /* 0x00000004221c7c20 */ /* 0x000fe20008410000 */
[----:B------:R-:W-:Y:S01]  /*0be0*/  FMUL.FTZ R35, R35, UR4 ;  /* 0x0000000423237c20 */ /* 0x000fe20008410000 */
[----:B------:R-:W-:Y:S01]  /*0bf0*/  F2FP.BF16.F32.PACK_AB R16, R25, R18 ;  /* 0x000000121910723e */ /* 0x000fe200000010ff */
[----:B------:R-:W-:Y:S01]  /*0c00*/  VIADD R31, R23, 0x40 ;  /* 0x00000040171f7836 */ /* 0x000fe20000000000 */
[----:B------:R-:W-:Y:S01]  /*0c10*/  F2FP.BF16.F32.PACK_AB R18, R29, R22 ;  /* 0x000000161d12723e */ /* 0x000fe200000010ff */
[----:B------:R-:W-:Y:S01]  /*0c20*/  @P2 VIADD R31, R23, 0xffffffc0 ;  /* 0xffffffc0171f2836 */ /* 0x000fe20000000000 */
[----:B------:R-:W-:Y:S01]  /*0c30*/  F2FP.BF16.F32.PACK_AB R8, R45, R8 ;  /* 0x000000082d08723e */ /* 0x000fe200000010ff */
[--C-:B------:R-:W-:Y:S01]  /*0c40*/  IMAD R42, R42, 0x2, R41.reuse ;  /* 0x000000022a2a7824 */ /* 0x100fe200078e0229 */
[----:B------:R-:W-:Y:S01]  /*0c50*/  F2FP.BF16.F32.PACK_AB R11, R48, R11 ;  /* 0x0000000b300b723e */ /* 0x000fe200000010ff */
[----:B------:R-:W-:Y:S01]  /*0c60*/  IMAD R41, R2, 0x2, R41 ;  /* 0x0000000202297824 */ /* 0x000fe200078e0229 */
[----:B------:R-:W-:Y:S01]  /*0c70*/  F2FP.BF16.F32.PACK_AB R22, R37, R30 ;  /* 0x0000001e2516723e */ /* 0x000fe200000010ff */
[----:B------:R-:W-:Y:S01]  /*0c80*/  ULDC UR4, c[0x0][0x244] ;  /* 0x0000910000047ab9 */ /* 0x000fe20000000800 */
[----:B------:R-:W-:Y:S01]  /*0c90*/  F2FP.BF16.F32.PACK_AB R12, R17, R12 ;  /* 0x0000000c110c723e */ /* 0x000fe200000010ff */
[----:B------:R0:W-:Y:S01]  /*0ca0*/  STSM.16.M88.4 [R42+0x8000], R8 ;  /* 0x008000082a007844 */ /* 0x0001e20000000200 */
[----:B------:R-:W-:-:S02]  /*0cb0*/  IADD3 R30, R23, R24, RZ ;  /* 0x00000018171e7210 */ /* 0x000fc40007ffe0ff */
[----:B------:R-:W-:Y:S02]  /*0cc0*/  F2FP.BF16.F32.PACK_AB R17, R26, R21 ;  /* 0x000000151a11723e */ /* 0x000fe400000010ff */
[----:B------:R-:W-:Y:S01]  /*0cd0*/  F2FP.BF16.F32.PACK_AB R20, R32, R27 ;  /* 0x0000001b2014723e */ /* 0x000fe200000010ff */
[----:B------:R-:W-:Y:S01]  /*0ce0*/  IMAD.IADD R32, R24, 0x1, R31 ;  /* 0x0000000118207824 */ /* 0x000fe200078e021f */
[----:B------:R-:W-:Y:S01]  /*0cf0*/  F2FP.BF16.F32.PACK_AB R21, R35, R28 ;  /* 0x0000001c2315723e */ /* 0x000fe200000010ff */
[----:B------:R1:W-:Y:S01]  /*0d00*/  STSM.16.M88.4 [R30], R12 ;  /* 0x0000000c1e007844 */ /* 0x0003e20000000200 */
[----:B------:R-:W-:Y:S02]  /*0d10*/  F2FP.BF16.F32.PACK_AB R23, R38, R33 ;  /* 0x000000212617723e */ /* 0x000fe400000010ff */
[----:B------:R-:W-:Y:S01]  /*0d20*/  IADD3 R28, P0, R0, R50, RZ ;  /* 0x00000032001c7210 */ /* 0x000fe20007f1e0ff */
[----:B------:R1:W-:Y:S01]  /*0d30*/  STSM.16.M88.4 [R31], R16 ;  /* 0x000000101f007844 */ /* 0x0003e20000000200 */
[----:B------:R-:W-:-:S02]  /*0d40*/  SHF.R.S32.HI R45, RZ, 0x1f, R44 ;  /* 0x0000001fff2d7819 */ /* 0x000fc4000001142c */
[----:B------:R-:W-:Y:S01]  /*0d50*/  LEA.HI.X.SX32 R29, R0, R51, 0x1, P0 ;  /* 0x00000033001d7211 */ /* 0x000fe200000f0eff */
[----:B------:R1:W-:Y:S01]  /*0d60*/  STSM.16.M88.4 [R32], R20 ;  /* 0x0000001420007844 */ /* 0x0003e20000000200 */
[----:B------:R-:W-:Y:S01]  /*0d70*/  BAR.SYNC.DEFER_BLOCKING 0x0 ;  /* 0x0000000000007b1d */ /* 0x000fe20000010000 */
[----:B------:R-:W-:Y:S01]  /*0d80*/  ISETP.GE.AND P0, PT, R44, UR4, PT ;  /* 0x000000042c007c0c */ /* 0x000fe2000bf06270 */
[C---:B0-----:R-:W-:Y:S02]  /*0d90*/  IMAD R9, R6.reuse, UR7, R5 ;  /* 0x0000000706097c24 */ /* 0x041fe4000f8e0205 */
[----:B------:R-:W-:Y:S01]  /*0da0*/  IMAD.WIDE.U32 R44, R6, UR6, R44 ;  /* 0x00000006062c7c25 */ /* 0x000fe2000f8e002c */
[C---:B------:R-:W-:Y:S01]  /*0db0*/  ISETP.GE.OR P3, PT, R0.reuse, R43, P0 ;  /* 0x0000002b0000720c */ /* 0x040fe20000766670 */
[----:B------:R-:W-:Y:S02]  /*0dc0*/  ULDC.64 UR4, c[0x0][0x260] ;  /* 0x0000980000047ab9 */ /* 0x000fe40000000a00 */
[----:B------:R-:W-:Y:S01]  /*0dd0*/  VIADD R5, R0, 0x20 ;  /* 0x0000002000057836 */ /* 0x000fe20000000000 */
[----:B------:R-:W-:Y:S01]  /*0de0*/  IADD3 R45, R45, R9, RZ ;  /* 0x000000092d2d7210 */ /* 0x000fe20007ffe0ff */
[----:B------:R-:W-:-:S02]  /*0df0*/  IMAD R7, R7, UR4, RZ ;  /* 0x0000000407077c24 */ /* 0x000fc4000f8e02ff */
[C---:B------:R-:W-:Y:S01]  /*0e00*/  VIADD R6, R0.reuse, 0x40 ;  /* 0x0000004000067836 */ /* 0x040fe20000000000 */
[-C--:B------:R-:W-:Y:S01]  /*0e10*/  ISETP.GE.OR P2, PT, R5, R43.reuse, P0 ;  /* 0x0000002b0500720c */ /* 0x080fe20000746670 */
[----:B------:R-:W-:Y:S02]  /*0e20*/  VIADD R0, R0, 0x60 ;  /* 0x0000006000007836 */ /* 0x000fe40000000000 */
[----:B------:R-:W-:Y:S01]  /*0e30*/  IMAD R9, R4, UR5, R7 ;  /* 0x0000000504097c24 */ /* 0x000fe2000f8e0207 */
[-C--:B------:R-:W-:Y:S01]  /*0e40*/  ISETP.GE.OR P1, PT, R6, R43.reuse, P0 ;  /* 0x0000002b0600720c */ /* 0x080fe20000726670 */
[----:B------:R-:W-:Y:S01]  /*0e50*/  IMAD.WIDE.U32 R4, R4, UR4, R44 ;  /* 0x0000000404047c25 */ /* 0x000fe2000f8e002c */
[----:B------:R-:W-:-:S03]  /*0e60*/  ISETP.GE.OR P0, PT, R0, R43, P0 ;  /* 0x0000002b0000720c */ /* 0x000fc60000706670 */
[----:B------:R-:W-:Y:S01]  /*0e70*/  IMAD.WIDE R6, R3, 0x80, R28 ;  /* 0x0000008003067825 */ /* 0x000fe200078e021c */
[----:B------:R1:W0:Y:S03]  /*0e80*/  LDS.128 R24, [R41+0xb000] ;  /* 0x00b0000029187984 */ /* 0x0002260000000c00 */
[----:B------:R-:W-:Y:S02]  /*0e90*/  IMAD R8, R2, 0x2, R39 ;  /* 0x0000000202087824 */ /* 0x000fe400078e0227 */
        /* <DEDUP_REMOVED lines=13> */
.L_x_7166:
[----:B------:R-:W-:Y:S05]  /*0f70*/  BSYNC B0 ;  /* 0x0000000000007941 */ /* 0x000fea0003800000 */
.L_x_7165:
[----:B--2---:R2:W3:Y:S01]  /*0f80*/  LDS.128 R8, [R41+0x9000] ;  /* 0x0090000029087984 */ /* 0x0044e20000000c00 */
        /* <DEDUP_REMOVED lines=15> */
.L_x_7168:
[----:B------:R-:W-:Y:S05]  /*1080*/  BSYNC B0 ;  /* 0x0000000000007941 */ /* 0x000fea0003800000 */
.L_x_7167:
[----:B---34-:R3:W4:Y:S01]  /*1090*/  LDS.128 R8, [R41+0xa000] ;  /* 0x00a0000029087984 */ /* 0x0187220000000c00 */
        /* <DEDUP_REMOVED lines=14> */
[----:B----4-:R1:W-:Y:S02]  /*1180*/  STG.E.128 desc[UR8][R14.64], R8 ;  /* 0x000000080e007986 */ /* 0x0103e4000c101d08 */
.L_x_7170:
[----:B------:R-:W-:Y:S05]  /*1190*/  BSYNC B0 ;  /* 0x0000000000007941 */ /* 0x000fea0003800000 */
.L_x_7169:
[----:B------:R-:W-:Y:S05]  /*11a0*/  @P0 EXIT ;  /* 0x000000000000094d */ /* 0x000fea0003800000 */
        /* <DEDUP_REMOVED lines=11> */
[----:B0-----:R-:W-:Y:S01]  /*1260*/  STG.E.128 desc[UR8][R4.64], R24 ;  /* 0x0000001804007986 */ /* 0x001fe2000c101d08 */
[----:B------:R-:W-:Y:S05]  /*1270*/  EXIT ;  /* 0x000000000000794d */ /* 0x000fea0003800000 */
.L_x_7171:
        /* <DEDUP_REMOVED lines=16> */
.L_x_7425:


//--------------------- .text._ZN7cutlass13device_kernelIN5flash32FlashAttnBwdPostprocessConvertdQIN4cute5tupleIJNS3_1CILi128EEENS5_ILi64EEEEEENS_10bfloat16_tEfNS_4arch4Sm90ELi256ENS3_8TiledMMAINS3_8MMA_AtomIJNS3_4SM904GMMA27MMA_64x64x16_F32BF16BF16_SSILNSF_5MajorE0ELSH_1ELNSF_7ScaleInE1ELSI_1EEEEEENS3_6LayoutINS4_IJNS5_ILi2EEENS5_ILi1EEESN_EEENS4_IJSN_NS5_ILi0EEESP_EEEEENS4_IJNS3_10UnderscoreESS_SS_EEEEELb0EEEEEvNT_6ParamsE --------------------------
	.section	.text._ZN7cutlass13device_kernelIN5flash32FlashAttnBwdPostprocessConvertdQIN4cute5tupleIJNS3_1CILi128EEENS5_ILi64EEEEEENS_10bfloat16_tEfNS_4arch4Sm90ELi256ENS3_8TiledMMAINS3_8MMA_AtomIJNS3_4SM904GMMA27MMA_64x64x16_F32BF16BF16_SSILNSF_5MajorE0ELSH_1ELNSF_7ScaleInE1ELSI_1EEEEEENS3_6LayoutINS4_IJNS5_ILi2EEENS5_ILi1EEESN_EEENS4_IJSN_NS5_ILi0EEESP_EEEEENS4_IJNS3_10UnderscoreESS_SS_EEEEELb0EEEEEvNT_6ParamsE,"ax",@progbits
	.align	128
.text._ZN7cutlass13device_kernelIN5flash32FlashAttnBwdPostprocessConvertdQIN4cute5tupleIJNS3_1CILi128EEENS5_ILi64EEEEEENS_10bfloat16_tEfNS_4arch4Sm90ELi256ENS3_8TiledMMAINS3_8MMA_AtomIJNS3_4SM904GMMA27MMA_64x64x16_F32BF16BF16_SSILNSF_5MajorE0ELSH_1ELNSF_7ScaleInE1ELSI_1EEEEEENS3_6LayoutINS4_IJNS5_ILi2EEENS5_ILi1EEESN_EEENS4_IJSN_NS5_ILi0EEESP_EEEEENS4_IJNS3_10UnderscoreESS_SS_EEEEELb0EEEEEvNT_6ParamsE:
        .type           _ZN7cutlass13device_kernelIN5flash32FlashAttnBwdPostprocessConvertdQIN4cute5tupleIJNS3_1CILi128EEENS5_ILi64EEEEEENS_10bfloat16_tEfNS_4arch4Sm90ELi256ENS3_8TiledMMAINS3_8MMA_AtomIJNS3_4SM904GMMA27MMA_64x64x16_F32BF16BF16_SSILNSF_5MajorE0ELSH_1ELNSF_7ScaleInE1ELSI_1EEEEEENS3_6LayoutINS4_IJNS5_ILi2EEENS5_ILi1EEESN_EEENS4_IJSN_NS5_ILi0EEESP_EEEEENS4_IJNS3_10UnderscoreESS_SS_EEEEELb0EEEEEvNT_6ParamsE,@function
        .size           _ZN7cutlass13device_kernelIN5flash32FlashAttnBwdPostprocessConvertdQIN4cute5tupleIJNS3_1CILi128EEENS5_ILi64EEEEEENS_10bfloat16_tEfNS_4arch4Sm90ELi256ENS3_8TiledMMAINS3_8MMA_AtomIJNS3_4SM904GMMA27MMA_64x64x16_F32BF16BF16_SSILNSF_5MajorE0ELSH_1ELNSF_7ScaleInE1ELSI_1EEEEEENS3_6LayoutINS4_IJNS5_ILi2EEENS5_ILi1EEESN_EEENS4_IJSN_NS5_ILi0EEESP_EEEEENS4_IJNS3_10UnderscoreESS_SS_EEEEELb0EEEEEvNT_6ParamsE,(.L_x_7426 - _ZN7cutlass13device_kernelIN5flash32FlashAttnBwdPostprocessConvertdQIN4cute5tupleIJNS3_1CILi128EEENS5_ILi64EEEEEENS_10bfloat16_tEfNS_4arch4Sm90ELi256ENS3_8TiledMMAINS3_8MMA_AtomIJNS3_4SM904GMMA27MMA_64x64x16_F32BF16BF16_SSILNSF_5MajorE0ELSH_1ELNSF_7ScaleInE1ELSI_1EEEEEENS3_6LayoutINS4_IJNS5_ILi2EEENS5_ILi1EEESN_EEENS4_IJSN_NS5_ILi0EEESP_EEEEENS4_IJNS3_10UnderscoreESS_SS_EEEEELb0EEEEEvNT_6ParamsE)
        .other          _ZN7cutlass13device_kernelIN5flash32FlashAttnBwdPostprocessConvertdQIN4cute5tupleIJNS3_1CILi128EEENS5_ILi64EEEEEENS_10bfloat16_tEfNS_4arch4Sm90ELi256ENS3_8TiledMMAINS3_8MMA_AtomIJNS3_4SM904GMMA27MMA_64x64x16_F32BF16BF16_SSILNSF_5MajorE0ELSH_1ELNSF_7ScaleInE1ELSI_1EEEEEENS3_6LayoutINS4_IJNS5_ILi2EEENS5_ILi1EEESN_EEENS4_IJSN_NS5_ILi0EEESP_EEEEENS4_IJNS3_10UnderscoreESS_SS_EEEEELb0EEEEEvNT_6ParamsE,@"STO_CUDA_ENTRY STV_DEFAULT"
_ZN7cutlass13device_kernelIN5flash32FlashAttnBwdPostprocessConvertdQIN4cute5tupleIJNS3_1CILi128EEENS5_ILi64EEEEEENS_10bfloat16_tEfNS_4arch4Sm90ELi256ENS3_8TiledMMAINS3_8MMA_AtomIJNS3_4SM904GMMA27MMA_64x64x16_F32BF16BF16_SSILNSF_5MajorE0ELSH_1ELNSF_7ScaleInE1ELSI_1EEEEEENS3_6LayoutINS4_IJNS5_ILi2EEENS5_ILi1EEESN_EEENS4_IJSN_NS5_ILi0EEESP_EEEEENS4_IJNS3_10UnderscoreESS_SS_EEEEELb0EEEEEvNT_6ParamsE:
        /* <DEDUP_REMOVED lines=26> */
.L_x_7172:
        /* <DEDUP_REMOVED lines=52> */
.L_x_7175:
[----:B------:R-:W-:Y:S01]  /*04e0*/  @P0 ELECT P2, URZ, PT ;  /* 0x00000000003f082f */ /* 0x000fe20003840000 */
[----:B------:R1:W-:-:S12]  /*04f0*/  UBLKCP.S.G [UR6], [UR4], UR10 ;  /* 0x00000006040073ba */ /* 0x0003d8000800020a */
[----:B------:R-:W-:Y:S02]  /*0500*/  @P2 PLOP3.LUT P0, PT, P2, PT, PT, 0x8, 0x0 ;  /* 0x000000000000281c */ /* 0x000fe4000170e170 */
[----:B------:R-:W-:-:S11]  /*0510*/  PLOP3.LUT P2, PT, PT, PT, PT, 0x8, 0x0 ;  /* 0x000000000000781c */ /* 0x000fd60003f4e170 */
[----:B-1----:R-:W-:Y:S05]  /*0520*/  @P0 BRA.U.ANY `(.L_x_7175) ;  /* 0xfffffffd00ec0947 */ /* 0x002fea000393ffff */
.L_x_7174:
[----:B------:R-:W-:Y:S05]  /*0530*/  BSYNC B0 ;  /* 0x0000000000007941 */ /* 0x000fea0003800000 */
.L_x_7173:
[----:B------:R-:W-:Y:S01]  /*0540*/  BAR.SYNC.DEFER_BLOCKING 0x0 ;  /* 0x0000000000007b1d */ /* 0x000fe20000010000 */
[----:B------:R-:W-:Y:S02]  /*0550*/  MOV R41, 0x400 ;  /* 0x0000040000297802 */ /* 0x000fe40000000f00 */
[----:B------:R-:W-:Y:S02]  /*0560*/  CS2R R50, SRZ ;  /* 0x0000000000327805 */ /* 0x000fe4000001ff00 */
[----:B------:R-:W-:Y:S01]  /*0570*/  SHF.L.U32 R0, RZ, 0x1f, RZ ;  /* 0x0000001fff007819 */ /* 0x000fe200000006ff */
[--C-:B------:R-:W-:Y:S01]  /*0580*/  @P1 IMAD.MOV.U32 R50, RZ, RZ, R9.reuse ;  /* 0x000000ffff321224 */ /* 0x100fe200078e0009 */
[----:B------:R-:W-:Y:S02]  /*0590*/  LEA R41, R2, R41, 0x18 ;  /* 0x0000002902297211 */ /* 0x000fe400078ec0ff */
[----:B------:R-:W-:-:S07]  /*05a0*/  @P1 SHF.R.S32.HI R51, RZ, 0x1f, R9 ;  /* 0x0000001fff331819 */ /* 0x000fce0000011409 */
.L_x_7176:
        /* <DEDUP_REMOVED lines=156> */
.L_x_7178:
[----:B------:R-:W-:Y:S05]  /*0f70*/  BSYNC B0 ;  /* 0x0000000000007941 */ /* 0x000fea0003800000 */
.L_x_7177:
        /* <DEDUP_REMOVED lines=16> */
.L_x_7180:
[----:B------:R-:W-:Y:S05]  /*1080*/  BSYNC B0 ;  /* 0x0000000000007941 */ /* 0x000fea0003800000 */
.L_x_7179:
        /* <DEDUP_REMOVED lines=16> */
.L_x_7182:
[----:B------:R-:W-:Y:S05]  /*1190*/  BSYNC B0 ;  /* 0x0000000000007941 */ /* 0x000fea0003800000 */
.L_x_7181:
        /* <DEDUP_REMOVED lines=14> */
.L_x_7183:
        /* <DEDUP_REMOVED lines=16> */
.L_x_7426:


//--------------------- .text._ZN7cutlass13device_kernelIN5flash11enable_sm90INS1_16FlashAttnBwdSm90INS1_25CollectiveMainloopBwdSm90ILi2ELi2ELi2EN4cute5tupleIJNS5_1CILi1EEES8_S8_EEENS6_IJNS7_ILi128EEESA_NS7_ILi64EEEEEENS_10bfloat16_tEfNS_4arch4Sm90ELb1ELb0ELb0ELb1ELb1ELb1ELb0ELb0ELi2ELi1ELi2ELi2ELb0EEENS1_24CollectiveEpilogueBwdGQAISC_fSF_Li256ELb1ELb1EEENS1_25SingleTileBwdLPTSchedulerILb1ELi128ELb1EEEEEEEEEvNT_6ParamsE --------------------------
	.section	.text._ZN7cutlass13device_kernelIN5flash11enable_sm90INS1_16FlashAttnBwdSm90INS1_25CollectiveMainloopBwdSm90ILi2ELi2ELi2EN4cute5tupleIJNS5_1CILi1EEES8_S8_EEENS6_IJNS7_ILi128EEESA_NS7_ILi64EEEEEENS_10bfloat16_tEfNS_4arch4Sm90ELb1ELb0ELb0ELb1ELb1ELb1ELb0ELb0ELi2ELi1ELi2ELi2ELb0EEENS1_24CollectiveEpilogueBwdGQAISC_fSF_Li256ELb1ELb1EEENS1_25SingleTileBwdLPTSchedulerILb1ELi128ELb1EEEEEEEEEvNT_6ParamsE,"ax",@progbits
	.align	128
.text._ZN7cutlass13device_kernelIN5flash11enable_sm90INS1_16FlashAttnBwdSm90INS1_25CollectiveMainloopBwdSm90ILi2ELi2ELi2EN4cute5tupleIJNS5_1CILi1EEES8_S8_EEENS6_IJNS7_ILi128EEESA_NS7_ILi64EEEEEENS_10bfloat16_tEfNS_4arch4Sm90ELb1ELb0ELb0ELb1ELb1ELb1ELb0ELb0ELi2ELi1ELi2ELi2ELb0EEENS1_24CollectiveEpilogueBwdGQAISC_fSF_Li256ELb1ELb1EEENS1_25SingleTileBwdLPTSchedulerILb1ELi128ELb1EEEEEEEEEvNT_6ParamsE:
        .type           _ZN7cutlass13device_kernelIN5flash11enable_sm90INS1_16FlashAttnBwdSm90INS1_25CollectiveMainloopBwdSm90ILi2ELi2ELi2EN4cute5tupleIJNS5_1CILi1EEES8_S8_EEENS6_IJNS7_ILi128EEESA_NS7_ILi64EEEEEENS_10bfloat16_tEfNS_4arch4Sm90ELb1ELb0ELb0ELb1ELb1ELb1ELb0ELb0ELi2ELi1ELi2ELi2ELb0EEENS1_24CollectiveEpilogueBwdGQAISC_fSF_Li256ELb1ELb1EEENS1_25SingleTileBwdLPTSchedulerILb1ELi128ELb1EEEEEEEEEvNT_6ParamsE,@function
        .size           _ZN7cutlass13device_kernelIN5flash11enable_sm90INS1_16FlashAttnBwdSm90INS1_25CollectiveMainloopBwdSm90ILi2ELi2ELi2EN4cute5tupleIJNS5_1CILi1EEES8_S8_EEENS6_IJNS7_ILi128EEESA_NS7_ILi64EEEEEENS_10bfloat16_tEfNS_4arch4Sm90ELb1ELb0ELb0ELb1ELb1ELb1ELb0ELb0ELi2ELi1ELi2ELi2ELb0EEENS1_24CollectiveEpilogueBwdGQAISC_fSF_Li256ELb1ELb1EEENS1_25SingleTileBwdLPTSchedulerILb1ELi128ELb1EEEEEEEEEvNT_6ParamsE,(.L_x_7427 - _ZN7cutlass13device_kernelIN5flash11enable_sm90INS1_16FlashAttnBwdSm90INS1_25CollectiveMainloopBwdSm90ILi2ELi2ELi2EN4cute5tupleIJNS5_1CILi1EEES8_S8_EEENS6_IJNS7_ILi128EEESA_NS7_ILi64EEEEEENS_10bfloat16_tEfNS_4arch4Sm90ELb1ELb0ELb0ELb1ELb1ELb1ELb0ELb0ELi2ELi1ELi2ELi2ELb0EEENS1_24CollectiveEpilogueBwdGQAISC_fSF_Li256ELb1ELb1EEENS1_25SingleTileBwdLPTSchedulerILb1ELi128ELb1EEEEEEEEEvNT_6ParamsE)
        .other          _ZN7cutlass13device_kernelIN5flash11enable_sm90INS1_16FlashAttnBwdSm90INS1_25CollectiveMainloopBwdSm90ILi2ELi2ELi2EN4cute5tupleIJNS5_1CILi1EEES8_S8_EEENS6_IJNS7_ILi128EEESA_NS7_ILi64EEEEEENS_10bfloat16_tEfNS_4arch4Sm90ELb1ELb0ELb0ELb1ELb1ELb1ELb0ELb0ELi2ELi1ELi2ELi2ELb0EEENS1_24CollectiveEpilogueBwdGQAISC_fSF_Li256ELb1ELb1EEENS1_25SingleTileBwdLPTSchedulerILb1ELi128ELb1EEEEEEEEEvNT_6ParamsE,@"STO_CUDA_ENTRY STV_DEFAULT"
_ZN7cutlass13device_kernelIN5flash11enable_sm90INS1_16FlashAttnBwdSm90INS1_25CollectiveMainloopBwdSm90ILi2ELi2ELi2EN4cute5tupleIJNS5_1CILi1EEES8_S8_EEENS6_IJNS7_ILi128EEESA_NS7_ILi64EEEEEENS_10bfloat16_tEfNS_4arch4Sm90ELb1ELb0ELb0ELb1ELb1ELb1ELb0ELb0ELi2ELi1ELi2ELi2ELb0EEENS1_24CollectiveEpilogueBwdGQAISC_fSF_Li256ELb1ELb1EEENS1_25SingleTileBwdLPTSchedulerILb1ELi128ELb1EEEEEEEEEvNT_6ParamsE:
        /* <DEDUP_REMOVED lines=24> */
.L_x_7185:
[----:B------:R-:W-:Y:S05]  /*0180*/  BSYNC B0 ;  /* 0x0000000000007941 */ /* 0x000fea0003800000 */
.L_x_7184:
        /* <DEDUP_REMOVED lines=37> */
.L_x_7186:
        /* <DEDUP_REMOVED lines=22> */
.L_x_7187:
[----:B------:R-:W-:Y:S01]  /*0540*/  PLOP3.LUT P0, PT, PT, PT, UP0, 0x80, 0x0 ;  /* 0x000000000000781c */ /* 0x000fe20003f0f008 */
[----:B------:R-:W-:Y:S01]  /*0550*/  NOP ;  /* 0x0000000000007918 */ /* 0x000fe20000000000 */
[----:B------:R-:W-:Y:S01]  /*0560*/  ULDC.64 UR38, c[0x0][0x208] ;  /* 0x0000820000267ab9 */ /* 0x000fe20000000a00 */
[----:B------:R-:W-:Y:S01]  /*0570*/  BSSY B6, `(.L_x_7188) ;  /* 0x0000df3000067945 */ /* 0x000fe20003800000 */
[----:B-12-4-:R-:W-:Y:S09]  /*0580*/  BAR.SYNC.DEFER_BLOCKING 0x0 ;  /* 0x0000000000007b1d */ /* 0x016ff20000010000 */
[----:B------:R-:W-:Y:S05]  /*0590*/  @!P0 BRA `(.L_x_7189) ;  /* 0x0000009800dc8947 */ /* 0x000fea0003800000 */
.L_x_7190:
        /* <DEDUP_REMOVED lines=32> */
.L_x_7191:
[----:B------:R-:W-:Y:S01]  /*07a0*/  ULDC UR8, c[0x0][0x8cc] ;  /* 0x0002330000087ab9 */ /* 0x000fe20000000800 */
[----:B------:R-:W-:Y:S01]  /*07b0*/  UMOV UR7, UR9 ;  /* 0x0000000900077c82 */ /* 0x000fe20008000000 */
[----:B------:R-:W-:-:S11]  /*07c0*/  UISETP.NE.AND UP0, UPT, UR8, 0x1, UPT ;  /* 0x000000010800788c */ /* 0x000fd6000bf05270 */
[----:B------:R-:W-:Y:S02]  /*07d0*/  @UP0 ULDC.64 UR10, c[0x0][0x8d0] ;  /* 0x00023400000a0ab9 */ /* 0x000fe40000000a00 */
[----:B------:R-:W-:-:S04]  /*07e0*/  UIMAD.WIDE.U32 UR4, UR9, UR10, URZ ;  /* 0x0000000a090472a5 */ /* 0x000fc8000f8e003f */
[----:B------:R-:W-:-:S04]  /*07f0*/  @UP0 USHF.R.U32.HI UR7, URZ, UR11, UR5 ;  /* 0x0000000b3f070299 */ /* 0x000fc80008011605 */
[----:B------:R-:W-:-:S12]  /*0800*/  UIMAD UR4, UR7, UR8, URZ ;  /* 0x00000008070472a4 */ /* 0x000fd8000f8e023f */
.L_x_7192:
        /* <DEDUP_REMOVED lines=23> */
.L_x_7193:
        /* <DEDUP_REMOVED lines=14> */
.L_x_7195:
[----:B------:R-:W-:-:S05]  /*0a60*/  ULDC UR4, c[0x0][0x8f4] ;  /* 0x00023d0000047ab9 */ /* 0x000fca0000000800 */
.L_x_7194:
        /* <DEDUP_REMOVED lines=24> */
.L_x_7197:
        /* <DEDUP_REMOVED lines=14> */
.L_x_7198:
        /* <DEDUP_REMOVED lines=11> */
.L_x_7199:
        /* <DEDUP_REMOVED lines=13> */
.L_x_7200:
        /* <DEDUP_REMOVED lines=68> */
.L_x_7203:
        /* <DEDUP_REMOVED lines=15> */
.L_x_7202:
        /* <DEDUP_REMOVED lines=22> */
.L_x_7205:
        /* <DEDUP_REMOVED lines=15> */
.L_x_7204:
[----:B------:R-:W-:Y:S01]  /*15d0*/  SHF.R.S32.HI R5, RZ, 0x1f, R16 ;  /* 0x0000001fff057819 */ /* 0x000fe20000011410 */
[----:B------:R-:W-:-:S03]  /*15e0*/  UMOV UR4, 0xffffffff ;  /* 0xffffffff00047882 */ /* 0x000fc60000000000 */
[----:B------:R-:W-:-:S04]  /*15f0*/  LEA.HI R0, R5, R16, RZ, 0x7 ;  /* 0x0000001005007211 */ /* 0x000fc800078f38ff */
[----:B------:R-:W-:Y:S01]  /*1600*/  SHF.R.S32.HI R13, RZ, 0x7, R0 ;  /* 0x00000007ff0d7819 */ /* 0x000fe20000011400 */
[----:B------:R-:W-:Y:S06]  /*1610*/  BRA.DIV UR4, `(.L_x_7206) ;  /* 0x000000ce04a87947 */ /* 0x000fec000b800000 */
[----:B------:R1:W2:Y:S02]  /*1620*/  SHFL.IDX PT, R14, R13, RZ, 0x1f ;  /* 0x00001fff0d0e7589 */ /* 0x0002a400000e0000 */
.L_x_7334:
        /* <DEDUP_REMOVED lines=24> */
.L_x_7207:
        /* <DEDUP_REMOVED lines=159> */
.L_x_7220:
[----:B------:R-:W-:-:S06]  /*21a0*/  ULOP3.LUT UR4, UR36, 0x1, URZ, 0xfc, !UPT ;  /* 0x0000000124047892 */ /* 0x000fcc000f8efc3f */
[----:B---3--:R-:W-:-:S05]  /*21b0*/  IMAD.U32 R5, RZ, RZ, UR4 ;  /* 0x00000004ff057e24 */ /* 0x008fca000f8e00ff */
[----:B------:R-:W-:-:S13]  /*21c0*/  ISETP.NE.AND P0, PT, R5, 0x3, PT ;  /* 0x000000030500780c */ /* 0x000fda0003f05270 */
[----:B------:R-:W-:Y:S05]  /*21d0*/  @!P0 BRA `(.L_x_7210) ;  /* 0x0000000000048947 */ /* 0x000fea0003800000 */
[----:B------:R-:W-:Y:S01]  /*21e0*/  BPT.TRAP 0x1 ;  /* 0x000000040000795c */ /* 0x000fe20000300000 */
.L_x_7210:
[----:B------:R-:W-:Y:S01]  /*21f0*/  IMAD R6, R0, 0x8, R236 ;  /* 0x0000000800067824 */ /* 0x000fe200078e02ec */
[----:B------:R-:W-:-:S04]  /*2200*/  SHF.L.U32 R21, R4, 0x1f, RZ ;  /* 0x0000001f04157819 */ /* 0x000fc800000006ff */
[----:B------:R1:W2:Y:S01]  /*2210*/  SYNCS.PHASECHK.TRANS64.TRYWAIT P1, [R6+URZ+0x30c10], R21 ;  /* 0x030c1015060075a7 */ /* 0x0002a2000802017f */
[----:B------:R-:W-:Y:S05]  /*2220*/  @!P0 BRA `(.L_x_7211) ;  /* 0x0000000000048947 */ /* 0x000fea0003800000 */
[----:B------:R-:W-:Y:S01]  /*2230*/  BPT.TRAP 0x1 ;  /* 0x000000040000795c */ /* 0x000fe20000300000 */
.L_x_7211:
[----:B------:R-:W-:-:S05]  /*2240*/  VIADD R5, R236, 0x10000 ;  /* 0x00010000ec057836 */ /* 0x000fca0000000000 */
[----:B------:R-:W-:-:S04]  /*2250*/  SHF.R.U32.HI R5, RZ, 0x4, R5 ;  /* 0x00000004ff057819 */ /* 0x000fc80000011605 */
[----:B------:R-:W-:Y:S01]  /*2260*/  LOP3.LUT R5, R5, 0x3fff, RZ, 0xc0, !PT ;  /* 0x00003fff05057812 */ /* 0x000fe200078ec0ff */
[----:B--2---:R-:W-:Y:S06]  /*2270*/  @P1 BRA `(.L_x_7212) ;  /* 0x0000000000081947 */ /* 0x004fec0003800000 */
[----:B------:R-:W2:Y:S02]  /*2280*/  SYNCS.PHASECHK.TRANS64.TRYWAIT P1, [R6+URZ+0x30c10], R21 ;  /* 0x030c1015060075a7 */ /* 0x000ea4000802017f */
[----:B--2---:R-:W-:Y:S05]  /*2290*/  @!P1 BRA `(.L_x_7213) ;  /* 0x000000c000b89947 */ /* 0x004fea0003800000 */
.L_x_7212:
        /* <DEDUP_REMOVED lines=64> */
.L_x_7214:
[----:B------:R1:W1:Y:S01]  /*26a0*/  SYNCS.PHASECHK.TRANS64.TRYWAIT P1, [R6+URZ+0x30c30], R21 ;  /* 0x030c3015060075a7 */ /* 0x000262000802017f */
[----:B------:R-:W-:Y:S05]  /*26b0*/  @!P0 BRA `(.L_x_7215) ;  /* 0x0000000000048947 */ /* 0x000fea0003800000 */
[----:B------:R-:W-:Y:S01]  /*26c0*/  BPT.TRAP 0x1 ;  /* 0x000000040000795c */ /* 0x000fe20000300000 */
.L_x_7215:
[----:B------:R-:W-:-:S05]  /*26d0*/  VIADD R15, R236, 0x18000 ;  /* 0x00018000ec0f7836 */ /* 0x000fca0000000000 */
[----:B------:R-:W-:-:S04]  /*26e0*/  SHF.R.U32.HI R15, RZ, 0x4, R15 ;  /* 0x00000004ff0f7819 */ /* 0x000fc8000001160f */
[----:B------:R-:W-:-:S04]  /*26f0*/  LOP3.LUT R15, R15, 0x3fff, RZ, 0xc0, !PT ;  /* 0x00003fff0f0f7812 */ /* 0x000fc800078ec0ff */
[----:B------:R-:W-:Y:S01]  /*2700*/  LOP3.LUT R17, R15, 0x10000, RZ, 0xfc, !PT ;  /* 0x000100000f117812 */ /* 0x000fe200078efcff */
[----:B-1----:R-:W-:Y:S06]  /*2710*/  @P1 BRA `(.L_x_7216) ;  /* 0x0000000000081947 */ /* 0x002fec0003800000 */
[----:B------:R-:W1:Y:S02]  /*2720*/  SYNCS.PHASECHK.TRANS64.TRYWAIT P1, [R6+URZ+0x30c30], R21 ;  /* 0x030c3015060075a7 */ /* 0x000e64000802017f */
[----:B-1----:R-:W-:Y:S05]  /*2730*/  @!P1 BRA `(.L_x_7217) ;  /* 0x000000bc00a49947 */ /* 0x002fea0003800000 */
.L_x_7216:
        /* <DEDUP_REMOVED lines=50> */
[----:B---3--:R-:W-:Y:S01]  /*2a60*/  SHFL.IDX PT, R223, R14, R230, 0x1f ;  /* 0x00001fe60edf7589 */ /* 0x008fe200000e0000 */
[----:B------:R-:W-:Y:S02]  /*2a70*/  FSEL R100, R100, -INF , !P5 ;  /* 0xff80000064647808 */ /* 0x000fe40006800000 */
[----:B------:R-:W-:Y:S01]  /*2a80*/  FSEL R101, R101, -INF , !P6 ;  /* 0xff80000065657808 */ /* 0x000fe20007000000 */
[----:B------:R-:W-:Y:S01]  /*2a90*/  SHFL.IDX PT, R226, R11, R234, 0x1f ;  /* 0x00001fea0be27589 */ /* 0x000fe200000e0000 */
        /* <DEDUP_REMOVED lines=60> */
[----:B------:R-:W2:Y:S01]  /*2e60*/  SHFL.IDX PT, R90, R10, R230, 0x1f ;  /* 0x00001fe60a5a7589 */ /* 0x000ea200000e0000 */
        /* <DEDUP_REMOVED lines=11> */
[----:B------:R1:W3:Y:S01]  /*2f20*/  MUFU.EX2 R216, R88 ;  /* 0x0000005800d87308 */ /* 0x0002e20000000800 */
[----:B------:R-:W-:Y:S01]  /*2f30*/  FSEL R144, R144, -INF , !P3 ;  /* 0xff80000090907808 */ /* 0x000fe20005800000 */
[----:B------:R-:W-:Y:S01]  /*2f40*/  FFMA.FTZ R222, R98, UR10, -R222 ;  /* 0x0000000a62de7c23 */ /* 0x000fe200080108de */
[----:B------:R-:W-:Y:S01]  /*2f50*/  FSEL R148, R148, -INF , !P5 ;  /* 0xff80000094947808 */ /* 0x000fe20006800000 */
[----:B------:R-:W-:Y:S01]  /*2f60*/  SHFL.IDX PT, R98, R14, R233, 0x1f ;  /* 0x00001fe90e627589 */ /* 0x000fe200000e0000 */
[----:B------:R-:W-:Y:S01]  /*2f70*/  FSEL R218, R91, -INF , !P1 ;  /* 0xff8000005bda7808 */ /* 0x000fe20004800000 */
[----:B------:R-:W-:Y:S01]  /*2f80*/  UIADD3 UR6, UR8, 0x4, URZ ;  /* 0x0000000408067890 */ /* 0x000fe2000fffe03f */
[C---:B------:R-:W-:Y:S01]  /*2f90*/  ISETP.GT.AND P3, PT, R18.reuse, 0x9, PT ;  /* 0x000000091200780c */ /* 0x040fe20003f64270 */
[----:B------:R4:W5:Y:S01]  /*2fa0*/  SHFL.IDX PT, R91, R10, R231, 0x1f ;  /* 0x00001fe70a5b7589 */ /* 0x00096200000e0000 */
[C---:B------:R-:W-:Y:S01]  /*2fb0*/  ISETP.GT.AND P5, PT, R18.reuse, 0x11, PT ;  /* 0x000000111200780c */ /* 0x040fe20003fa4270 */
[----:B------:R-:W-:Y:S01]  /*2fc0*/  UIADD3 UR4, UR9, 0x4, URZ ;  /* 0x0000000409047890 */ /* 0x000fe2000fffe03f */
[C---:B------:R-:W-:Y:S01]  /*2fd0*/  ISETP.GT.AND P6, PT, R18.reuse, 0x18, PT ;  /* 0x000000181200780c */ /* 0x040fe20003fc4270 */
[----:B--2---:R-:W-:Y:S01]  /*2fe0*/  FFMA.FTZ R101, R101, UR10, -R90 ;  /* 0x0000000a65657c23 */ /* 0x004fe2000801085a */
[----:B------:R-:W-:Y:S01]  /*2ff0*/  ISETP.GT.AND P1, PT, R18, 0x19, PT ;  /* 0x000000191200780c */ /* 0x000fe20003f24270 */
[----:B------:R-:W2:Y:S01]  /*3000*/  SHFL.IDX PT, R94, R14, R237, 0x1f ;  /* 0x00001fed0e5e7589 */ /* 0x000ea200000e0000 */
[----:B------:R-:W-:Y:S01]  /*3010*/  FSEL R95, R95, -INF , !P3 ;  /* 0xff8000005f5f7808 */ /* 0x000fe20005800000 */
[----:B------:R-:W-:Y:S01]  /*3020*/  UMOV UR7, 0x40000040 ;  /* 0x4000004000077882 */ /* 0x000fe20000000000 */
[----:B------:R-:W-:Y:S01]  /*3030*/  FSEL R99, R99, -INF , !P5 ;  /* 0xff80000063637808 */ /* 0x000fe20006800000 */
[----:B----4-:R-:W-:Y:S01]  /*3040*/  MUFU.EX2 R10, R21 ;  /* 0x00000015000a7308 */ /* 0x010fe20000000800 */
[----:B------:R-:W-:Y:S01]  /*3050*/  FSEL R102, R102, -INF , !P6 ;  /* 0xff80000066667808 */ /* 0x000fe20007000000 */
[----:B------:R-:W-:Y:S01]  /*3060*/  UMOV UR5, 0x40000040 ;  /* 0x4000004000057882 */ /* 0x000fe20000000000 */
[----:B------:R-:W-:Y:S01]  /*3070*/  FSEL R103, R103, -INF , !P1 ;  /* 0xff80000067677808 */ /* 0x000fe20004800000 */
[----:B-1----:R-:W-:Y:S01]  /*3080*/  FFMA.FTZ R88, R108, UR10, -R96 ;  /* 0x0000000a6c587c23 */ /* 0x002fe20008010860 */
[C---:B------:R-:W-:Y:S01]  /*3090*/  ISETP.GT.AND P2, PT, R18.reuse, 0x20, PT ;  /* 0x000000201200780c */ /* 0x040fe20003f44270 */
[----:B------:R-:W-:Y:S01]  /*30a0*/  SHFL.IDX PT, R108, R14, R231, 0x1f ;  /* 0x00001fe70e6c7589 */ /* 0x000fe200000e0000 */
[C---:B------:R-:W-:Y:S01]  /*30b0*/  ISETP.GT.AND P3, PT, R18.reuse, 0x21, PT ;  /* 0x000000211200780c */ /* 0x040fe20003f64270 */
[----:B------:R1:W-:Y:S01]  /*30c0*/  MUFU.EX2 R21, R101 ;  /* 0x0000006500157308 */ /* 0x0003e20000000800 */
[----:B------:R-:W-:Y:S01]  /*30d0*/  ISETP.GT.AND P4, PT, R18, 0x28, PT ;  /* 0x000000281200780c */ /* 0x000fe20003f84270 */
[----:B------:R-:W-:Y:S01]  /*30e0*/  FFMA.FTZ R218, R218, UR10, -R19 ;  /* 0x0000000adada7c23 */ /* 0x000fe20008010813 */
[C---:B------:R-:W-:Y:S01]  /*30f0*/  ISETP.GT.AND P5, PT, R18.reuse, 0x29, PT ;  /* 0x000000291200780c */ /* 0x040fe20003fa4270 */
[----:B------:R-:W-:Y:S01]  /*3100*/  FFMA.FTZ R19, R97, UR10, -R89 ;  /* 0x0000000a61137c23 */ /* 0x000fe20008010859 */
[----:B------:R-:W-:Y:S01]  /*3110*/  ISETP.GT.AND P6, PT, R18, 0x30, PT ;  /* 0x000000301200780c */ /* 0x000fe20003fc4270 */
[----:B-----5:R-:W-:Y:S01]  /*3120*/  FFMA.FTZ R20, R100, UR10, -R91 ;  /* 0x0000000a64147c23 */ /* 0x020fe2000801085b */
[----:B------:R-:W-:Y:S01]  /*3130*/  ISETP.GT.AND P1, PT, R18, 0x31, PT ;  /* 0x000000311200780c */ /* 0x000fe20003f24270 */
[----:B------:R-:W4:Y:S01]  /*3140*/  SHFL.IDX PT, R97, R14, R234, 0x1f ;  /* 0x00001fea0e617589 */ /* 0x000f2200000e0000 */
[----:B------:R-:W-:Y:S01]  /*3150*/  FSEL R106, R106, -INF , !P2 ;  /* 0xff8000006a6a7808 */ /* 0x000fe20005000000 */
[----:B-1----:R-:W-:Y:S01]  /*3160*/  FFMA.FTZ R101, R120, UR10, -R224 ;  /* 0x0000000a78657c23 */ /* 0x002fe200080108e0 */
[----:B------:R-:W-:Y:S01]  /*3170*/  FSEL R107, R107, -INF , !P3 ;  /* 0xff8000006b6b7808 */ /* 0x000fe20005800000 */
[----:B------:R-:W1:Y:S01]  /*3180*/  SHFL.IDX PT, R120, R11, R233, 0x1f ;  /* 0x00001fe90b787589 */ /* 0x000e6200000e0000 */
[----:B------:R-:W-:Y:S01]  /*3190*/  FSEL R110, R110, -INF , !P4 ;  /* 0xff8000006e6e7808 */ /* 0x000fe20006000000 */
[--C-:B--2---:R-:W-:Y:S01]  /*31a0*/  FFMA.FTZ R23, R105, UR10, -R94.reuse ;  /* 0x0000000a69177c23 */ /* 0x104fe2000801085e */
[----:B------:R-:W-:Y:S01]  /*31b0*/  FSEL R111, R111, -INF , !P5 ;  /* 0xff8000006f6f7808 */ /* 0x000fe20006800000 */
[----:B------:R-:W-:Y:S01]  /*31c0*/  SHFL.IDX PT, R92, R14, R8, 0x1f ;  /* 0x00001f080e5c7589 */ /* 0x000fe200000e0000 */
[----:B------:R-:W-:Y:S01]  /*31d0*/  FSEL R114, R114, -INF , !P6 ;  /* 0xff80000072727808 */ /* 0x000fe20007000000 */
[----:B------:R-:W-:Y:S01]  /*31e0*/  FFMA.FTZ R107, R107, UR10, -R94 ;  /* 0x0000000a6b6b7c23 */ /* 0x000fe2000801085e */
[----:B------:R-:W-:Y:S01]  /*31f0*/  FSEL R115, R115, -INF , !P1 ;  /* 0xff80000073737808 */ /* 0x000fe20004800000 */
[----:B------:R-:W2:Y:S01]  /*3200*/  SHFL.IDX PT, R100, R14, R232, 0x1f ;  /* 0x00001fe80e647589 */ /* 0x000ea200000e0000 */
[----:B------:R-:W-:Y:S01]  /*3210*/  ISETP.GT.AND P2, PT, R18, 0x38, PT ;  /* 0x000000381200780c */ /* 0x000fe20003f44270 */
[----:B------:R-:W-:Y:S01]  /*3220*/  FFMA.FTZ R110, R110, UR10, -R96 ;  /* 0x0000000a6e6e7c23 */ /* 0x000fe20008010860 */
[----:B------:R-:W-:Y:S01]  /*3230*/  ISETP.GT.AND P3, PT, R18, 0x39, PT ;  /* 0x000000391200780c */ /* 0x000fe20003f64270 */
[----:B------:R-:W-:Y:S01]  /*3240*/  FFMA.FTZ R114, R114, UR10, -R98 ;  /* 0x0000000a72727c23 */ /* 0x000fe20008010862 */
[C---:B------:R-:W-:Y:S01]  /*3250*/  ISETP.GT.AND P4, PT, R18.reuse, 0x40, PT ;  /* 0x000000401200780c */ /* 0x040fe20003f84270 */
[----:B------:R-:W-:Y:S01]  /*3260*/  MUFU.EX2 R17, R17 ;  /* 0x0000001100117308 */ /* 0x000fe20000000800 */
[----:B------:R-:W-:-:S02]  /*3270*/  ISETP.GT.AND P5, PT, R18, 0x41, PT ;  /* 0x000000411200780c */ /* 0x000fc40003fa4270 */
[C---:B------:R-:W-:Y:S02]  /*3280*/  ISETP.GT.AND P6, PT, R18.reuse, 0x48, PT ;  /* 0x000000481200780c */ /* 0x040fe40003fc4270 */
[----:B------:R-:W-:Y:S01]  /*3290*/  ISETP.GT.AND P1, PT, R18, 0x49, PT ;  /* 0x000000491200780c */ /* 0x000fe20003f24270 */
[----:B----4-:R-:W-:Y:S01]  /*32a0*/  FFMA.FTZ R111, R111, UR10, -R97 ;  /* 0x0000000a6f6f7c23 */ /* 0x010fe20008010861 */
[----:B------:R-:W-:Y:S01]  /*32b0*/  FSEL R118, R118, -INF , !P2 ;  /* 0xff80000076767808 */ /* 0x000fe20005000000 */
[----:B------:R-:W-:Y:S02]  /*32c0*/  WARPGROUP.DEPBAR.LE gsb0, 0x0 ;  /* 0x00008000000079c5 */ /* 0x000fe40000010000 */
[----:B------:R-:W-:Y:S01]  /*32d0*/  FSEL R119, R119, -INF , !P3 ;  /* 0xff80000077777808 */ /* 0x000fe20005800000 */
[----:B------:R-:W-:Y:S01]  /*32e0*/  WARPGROUP.ARRIVE ;  /* 0x00000000000079c5 */ /* 0x000fe20000000000 */
[----:B------:R-:W-:Y:S01]  /*32f0*/  FSEL R122, R122, -INF , !P4 ;  /* 0xff8000007a7a7808 */ /* 0x000fe20006000000 */
[----:B-1----:R-:W-:Y:S01]  /*3300*/  FFMA.FTZ R96, R128, UR10, -R120 ;  /* 0x0000000a80607c23 */ /* 0x002fe20008010878 */
[----:B------:R-:W-:Y:S01]  /*3310*/  FSEL R123, R123, -INF , !P5 ;  /* 0xff8000007b7b7808 */ /* 0x000fe20006800000 */
[----:B------:R-:W1:Y:S01]  /*3320*/  SHFL.IDX PT, R128, R13, R8, 0x1f ;  /* 0x00001f080d807589 */ /* 0x000e6200000e0000 */
[----:B------:R-:W-:Y:S01]  /*3330*/  FSEL R126, R126, -INF , !P6 ;  /* 0xff8000007e7e7808 */ /* 0x000fe20007000000 */
[----:B------:R-:W-:Y:S01]  /*3340*/  HGMMA.64x128x16.F32.BF16 R24, gdesc[UR4], R24, gsb0 ;  /* 0x01e00000041879f0 */ /* 0x000fe20008001818 */
[----:B------:R-:W-:Y:S01]  /*3350*/  FSEL R127, R127, -INF , !P1 ;  /* 0xff8000007f7f7808 */ /* 0x000fe20004800000 */
[----:B--2---:R-:W-:Y:S01]  /*3360*/  FFMA.FTZ R115, R115, UR10, -R100 ;  /* 0x0000000a73737c23 */ /* 0x004fe20008010864 */
[----:B------:R-:W-:Y:S01]  /*3370*/  ISETP.GT.AND P2, PT, R18, 0x50, PT ;  /* 0x000000501200780c */ /* 0x000fe20003f44270 */
[----:B------:R-:W-:Y:S01]  /*3380*/  FFMA.FTZ R22, R104, UR10, -R92 ;  /* 0x0000000a68167c23 */ /* 0x000fe2000801085c */
        /* <DEDUP_REMOVED lines=8> */
[----:B------:R-:W-:Y:S01]  /*3410*/  ISETP.GT.AND P1, PT, R18, 0x61, PT ;  /* 0x000000611200780c */ /* 0x000fe20003f24270 */
[----:B------:R-:W-:Y:S01]  /*3420*/  FFMA.FTZ R118, R118, UR10, -R108 ;  /* 0x0000000a76767c23 */ /* 0x000fe2000801086c */
[----:B------:R-:W-:Y:S01]  /*3430*/  FSEL R130, R130, -INF , !P2 ;  /* 0xff80000082827808 */ /* 0x000fe20005000000 */
        /* <DEDUP_REMOVED lines=8> */
[C---:B------:R-:W-:Y:S01]  /*34c0*/  ISETP.GT.AND P2, PT, R18.reuse, 0x68, PT ;  /* 0x000000681200780c */ /* 0x040fe20003f44270 */
[----:B------:R-:W-:Y:S01]  /*34d0*/  MUFU.EX2 R218, R218 ;  /* 0x000000da00da7308 */ /* 0x000fe20000000800 */
[C---:B------:R-:W-:Y:S02]  /*34e0*/  ISETP.GT.AND P3, PT, R18.reuse, 0x69, PT ;  /* 0x000000691200780c */ /* 0x040fe40003f64270 */
[C---:B------:R-:W-:Y:S02]  /*34f0*/  ISETP.GT.AND P4, PT, R18.reuse, 0x70, PT ;  /* 0x000000701200780c */ /* 0x040fe40003f84270 */
[----:B------:R-:W-:-:S02]  /*3500*/  ISETP.GT.AND P5, PT, R18, 0x71, PT ;  /* 0x000000711200780c */ /* 0x000fc40003fa4270 */
[C---:B------:R-:W-:Y:S01]  /*3510*/  ISETP.GT.AND P6, PT, R18.reuse, 0x78, PT ;  /* 0x000000781200780c */ /* 0x040fe20003fc4270 */
[----:B------:R-:W-:Y:S01]  /*3520*/  MUFU.EX2 R96, R96 ;  /* 0x0000006000607308 */ /* 0x000fe20000000800 */
[----:B------:R-:W-:Y:S01]  /*3530*/  ISETP.GT.AND P1, PT, R18, 0x79, PT ;  /* 0x000000791200780c */ /* 0x000fe20003f24270 */
[--C-:B------:R-:W-:Y:S01]  /*3540*/  FFMA.FTZ R18, R93, UR10, -R221.reuse ;  /* 0x0000000a5d127c23 */ /* 0x100fe200080108dd */
[----:B------:R-:W-:Y:S01]  /*3550*/  FFMA.FTZ R221, R95, UR10, -R221 ;  /* 0x0000000a5fdd7c23 */ /* 0x000fe200080108dd */
[----:B------:R-:W-:Y:S01]  /*3560*/  FFMA.FTZ R95, R112, UR10, -R98 ;  /* 0x0000000a705f7c23 */ /* 0x000fe20008010862 */
[----:B------:R-:W-:Y:S01]  /*3570*/  FFMA.FTZ R112, R102, UR10, -R91 ;  /* 0x0000000a66707c23 */ /* 0x000fe2000801085b */
[----:B------:R-:W-:Y:S01]  /*3580*/  FFMA.FTZ R91, R116, UR10, -R108 ;  /* 0x0000000a745b7c23 */ /* 0x000fe2000801086c */
[----:B------:R-:W-:Y:S01]  /*3590*/  FFMA.FTZ R93, R109, UR10, -R97 ;  /* 0x0000000a6d5d7c23 */ /* 0x000fe20008010861 */
[----:B------:R-:W2:Y:S01]  /*35a0*/  SHFL.IDX PT, R116, R11, R237, 0x1f ;  /* 0x00001fed0b747589 */ /* 0x000ea200000e0000 */
[----:B------:R4:W-:Y:S01]  /*35b0*/  MUFU.EX2 R14, R95 ;  /* 0x0000005f000e7308 */ /* 0x0009e20000000800 */
[----:B------:R-:W-:Y:S01]  /*35c0*/  FFMA.FTZ R109, R99, UR10, -R89 ;  /* 0x0000000a636d7c23 */ /* 0x000fe20008010859 */
[----:B------:R-:W-:Y:S01]  /*35d0*/  FFMA.FTZ R99, R113, UR10, -R100 ;  /* 0x0000000a71637c23 */ /* 0x000fe20008010864 */
[----:B------:R-:W-:Y:S01]  /*35e0*/  FFMA.FTZ R113, R103, UR10, -R90 ;  /* 0x0000000a67717c23 */ /* 0x000fe2000801085a */
[----:B-1----:R-:W-:-:S02]  /*35f0*/  FFMA.FTZ R100, R136, UR10, -R128 ;  /* 0x0000000a88647c23 */ /* 0x002fc40008010880 */
[----:B------:R-:W-:Y:S02]  /*3600*/  SHFL.IDX PT, R136, R13, R234, 0x1f ;  /* 0x00001fea0d887589 */ /* 0x000fe400000e0000 */
[----:B------:R1:W-:Y:S01]  /*3610*/  MUFU.EX2 R90, R99 ;  /* 0x00000063005a7308 */ /* 0x0003e20000000800 */
[----:B----4-:R-:W-:Y:S02]  /*3620*/  FFMA.FTZ R95, R124, UR10, -R225 ;  /* 0x0000000a7c5f7c23 */ /* 0x010fe400080108e1 */
[----:B------:R-:W4:Y:S05]  /*3630*/  SHFL.IDX PT, R124, R11, R231, 0x1f ;  /* 0x00001fe70b7c7589 */ /* 0x000f2a00000e0000 */
[----:B------:R5:W-:Y:S01]  /*3640*/  MUFU.EX2 R89, R93 ;  /* 0x0000005d00597308 */ /* 0x000be20000000800 */
[----:B-1----:R-:W-:-:S02]  /*3650*/  FFMA.FTZ R99, R125, UR10, -R226 ;  /* 0x0000000a7d637c23 */ /* 0x002fc400080108e2 */
[----:B------:R-:W-:Y:S01]  /*3660*/  SHFL.IDX PT, R125, R11, R230, 0x1f ;  /* 0x00001fe60b7d7589 */ /* 0x000fe200000e0000 */
[----:B--2---:R-:W-:-:S04]  /*3670*/  FFMA.FTZ R121, R121, UR10, -R116 ;  /* 0x0000000a79797c23 */ /* 0x004fc80008010874 */
[----:B------:R-:W-:Y:S01]  /*3680*/  MUFU.EX2 R220, R220 ;  /* 0x000000dc00dc7308 */ /* 0x000fe20000000800 */
[----:B-----5:R-:W-:Y:S01]  /*3690*/  FFMA.FTZ R93, R117, UR10, -R223 ;  /* 0x0000000a755d7c23 */ /* 0x020fe200080108df */
[----:B------:R-:W-:-:S06]  /*36a0*/  FFMA.FTZ R117, R106, UR10, -R92 ;  /* 0x0000000a6a757c23 */ /* 0x000fcc000801085c */
[----:B------:R1:W-:Y:S01]  /*36b0*/  MUFU.EX2 R94, R121 ;  /* 0x00000079005e7308 */ /* 0x0003e20000000800 */
[----:B----4-:R-:W-:Y:S02]  /*36c0*/  FFMA.FTZ R98, R132, UR10, -R124 ;  /* 0x0000000a84627c23 */ /* 0x010fe4000801087c */
[----:B------:R-:W2:Y:S05]  /*36d0*/  SHFL.IDX PT, R132, R13, R235, 0x1f ;  /* 0x00001feb0d847589 */ /* 0x000eaa00000e0000 */
[----:B------:R-:W-:Y:S01]  /*36e0*/  MUFU.EX2 R92, R93 ;  /* 0x0000005d005c7308 */ /* 0x000fe20000000800 */
[----:B-1----:R1:W4:Y:S07]  /*36f0*/  SHFL.IDX PT, R121, R11, R232, 0x1f ;  /* 0x00001fe80b797589 */ /* 0x00232e00000e0000 */
[----:B------:R-:W-:Y:S08]  /*3700*/  MUFU.EX2 R93, R101 ;  /* 0x00000065005d7308 */ /* 0x000ff00000000800 */
[----:B-1----:R1:W-:Y:S01]  /*3710*/  MUFU.EX2 R11, R99 ;  /* 0x00000063000b7308 */ /* 0x0023e20000000800 */
[----:B--2---:R-:W-:-:S02]  /*3720*/  FFMA.FTZ R102, R140, UR10, -R132 ;  /* 0x0000000a8c667c23 */ /* 0x004fc40008010884 */
[----:B------:R-:W-:Y:S05]  /*3730*/  SHFL.IDX PT, R140, R13, R230, 0x1f ;  /* 0x00001fe60d8c7589 */ /* 0x000fea00000e0000 */
[----:B------:R-:W-:Y:S01]  /*3740*/  MUFU.EX2 R19, R19 ;  /* 0x0000001300137308 */ /* 0x000fe20000000800 */
[----:B----4-:R-:W-:Y:S01]  /*3750*/  FFMA.FTZ R97, R129, UR10, -R121 ;  /* 0x0000000a81617c23 */ /* 0x010fe20008010879 */
[----:B-1----:R-:W-:Y:S01]  /*3760*/  FFMA.FTZ R99, R133, UR10, -R125 ;  /* 0x0000000a85637c23 */ /* 0x002fe2000801087d */
[----:B------:R-:W1:Y:S04]  /*3770*/  SHFL.IDX PT, R129, R13, R237, 0x1f ;  /* 0x00001fed0d817589 */ /* 0x000e6800000e0000 */
[----:B------:R-:W-:Y:S01]  /*3780*/  SHFL.IDX PT, R133, R13, R233, 0x1f ;  /* 0x00001fe90d857589 */ /* 0x000fe200000e0000 */
[----:B------:R-:W-:Y:S01]  /*3790*/  MUFU.EX2 R20, R20 ;  /* 0x0000001400147308 */ /* 0x000fe20000000800 */
[----:B------:R-:W-:-:S07]  /*37a0*/  FFMA.FTZ R105, R148, UR10, -R227 ;  /* 0x0000000a94697c23 */ /* 0x000fce00080108e3 */
[----:B------:R-:W-:Y:S08]  /*37b0*/  MUFU.EX2 R222, R222 ;  /* 0x000000de00de7308 */ /* 0x000ff00000000800 */
[----:B------:R-:W-:Y:S01]  /*37c0*/  MUFU.EX2 R23, R23 ;  /* 0x0000001700177308 */ /* 0x000fe20000000800 */
[----:B------:R-:W-:Y:S02]  /*37d0*/  WARPGROUP.DEPBAR.LE gsb0, 0x0 ;  /* 0x00008000000079c5 */ /* 0x000fe40000010000 */
[----:B-1----:R-:W-:Y:S01]  /*37e0*/  FFMA.FTZ R101, R137, UR10, -R129 ;  /* 0x0000000a89657c23 */ /* 0x002fe20008010881 */
[----:B------:R-:W-:Y:S01]  /*37f0*/  WARPGROUP.ARRIVE ;  /* 0x00000000000079c5 */ /* 0x000fe20000000000 */
[----:B------:R1:W2:Y:S01]  /*3800*/  SHFL.IDX PT, R137, R13, R232, 0x1f ;  /* 0x00001fe80d897589 */ /* 0x0002a200000e0000 */
[----:B------:R-:W-:Y:S01]  /*3810*/  FFMA.FTZ R135, R135, UR10, -R125 ;  /* 0x0000000a87877c23 */ /* 0x000fe2000801087d */
[----:B------:R-:W-:Y:S01]  /*3820*/  FSEL R108, R147, -INF , !P5 ;  /* 0xff800000936c7808 */ /* 0x000fe20006800000 */
[----:B------:R-:W-:Y:S01]  /*3830*/  FFMA.FTZ R123, R123, UR10, -R116 ;  /* 0x0000000a7b7b7c23 */ /* 0x000fe20008010874 */
[----:B------:R-:W-:Y:S01]  /*3840*/  FFMA.FTZ R131, R131, UR10, -R121 ;  /* 0x0000000a83837c23 */ /* 0x000fe20008010879 */
[----:B------:R-:W-:Y:S01]  /*3850*/  HGMMA.64x128x16.F32.BF16 R24, gdesc[UR4], R24, gsb0 ;  /* 0x01e00000041879f0 */ /* 0x000fe20008001818 */
[----:B------:R-:W-:Y:S01]  /*3860*/  FFMA.FTZ R134, R134, UR10, -R124 ;  /* 0x0000000a86867c23 */ /* 0x000fe2000801087c */
[----:B------:R-:W-:Y:S01]  /*3870*/  FFMA.FTZ R130, R130, UR10, -R120 ;  /* 0x0000000a82827c23 */ /* 0x000fe20008010878 */
[----:B------:R-:W4:Y:S08]  /*3880*/  MUFU.EX2 R97, R97 ;  /* 0x0000006100617308 */ /* 0x000f300000000800 */
[----:B-1----:R1:W-:Y:S01]  /*3890*/  MUFU.EX2 R13, R102 ;  /* 0x00000066000d7308 */ /* 0x0023e20000000800 */
[----:B------:R-:W-:Y:S01]  /*38a0*/  FFMA.FTZ R126, R126, UR10, -R225 ;  /* 0x0000000a7e7e7c23 */ /* 0x000fe200080108e1 */
[----:B------:R-:W-:-:S06]  /*38b0*/  FFMA.FTZ R127, R127, UR10, -R226 ;  /* 0x0000000a7f7f7c23 */ /* 0x000fcc00080108e2 */
[----:B------:R-:W-:Y:S01]  /*38c0*/  MUFU.EX2 R18, R18 ;  /* 0x0000001200127308 */ /* 0x000fe20000000800 */
[----:B-1----:R-:W-:Y:S02]  /*38d0*/  FFMA.FTZ R102, R141, UR10, -R136 ;  /* 0x0000000a8d667c23 */ /* 0x002fe40008010888 */
[----:B------:R-:W5:Y:S01]  /*38e0*/  LDL R141, [R1+0x28] ;  /* 0x00002800018d7983 */ /* 0x000f620000100800 */
[----:B------:R-:W-:Y:S02]  /*38f0*/  R2UR UR6, R15 ;  /* 0x000000000f0672ca */ /* 0x000fe400000e0000 */
[----:B------:R-:W-:Y:S01]  /*3900*/  FSEL R15, R142, -INF , !P2 ;  /* 0xff8000008e0f7808 */ /* 0x000fe20005000000 */
[--C-:B--2---:R-:W-:Y:S01]  /*3910*/  FFMA.FTZ R104, R145, UR10, -R137.reuse ;  /* 0x0000000a91687c23 */ /* 0x104fe20008010889 */
[----:B------:R-:W-:Y:S01]  /*3920*/  FFMA.FTZ R137, R108, UR10, -R137 ;  /* 0x0000000a6c897c23 */ /* 0x000fe20008010889 */
[----:B------:R-:W-:Y:S02]  /*3930*/  MUFU.EX2 R98, R98 ;  /* 0x0000006200627308 */ /* 0x000fe40000000800 */
[----:B------:R-:W-:-:S06]  /*3940*/  FFMA.FTZ R132, R15, UR10, -R132 ;  /* 0x0000000a0f847c23 */ /* 0x000fcc0008010884 */
[----:B------:R-:W-:Y:S01]  /*3950*/  MUFU.EX2 R99, R99 ;  /* 0x0000006300637308 */ /* 0x000fe20000000800 */
[----:B------:R-:W-:Y:S01]  /*3960*/  FFMA.FTZ R138, R138, UR10, -R128 ;  /* 0x0000000a8a8a7c23 */ /* 0x000fe20008010880 */
[----:B------:R-:W-:-:S06]  /*3970*/  FSEL R143, R143, -INF , !P3 ;  /* 0xff8000008f8f7808 */ /* 0x000fcc0005800000 */
[----:B------:R-:W-:Y:S01]  /*3980*/  MUFU.EX2 R95, R95 ;  /* 0x0000005f005f7308 */ /* 0x000fe20000000800 */
[----:B------:R-:W-:Y:S02]  /*3990*/  FSEL R146, R146, -INF , !P4 ;  /* 0xff80000092927808 */ /* 0x000fe40006000000 */
        /* <DEDUP_REMOVED lines=21> */
[----:B------:R-:W2:Y:S04]  /*3af0*/  SHFL.IDX PT, R108, R16, R232, 0x1f ;  /* 0x00001fe8106c7589 */ /* 0x000ea800000e0000 */
[----:B------:R-:W3:Y:S04]  /*3b00*/  SHFL.IDX PT, R124, R16, R237, 0x1f ;  /* 0x00001fed107c7589 */ /* 0x000ee800000e0000 */
[----:B------:R-:W4:Y:S04]  /*3b10*/  SHFL.IDX PT, R121, R16, R235, 0x1f ;  /* 0x00001feb10797589 */ /* 0x000f2800000e0000 */
[----:B------:R-:W4:Y:S04]  /*3b20*/  SHFL.IDX PT, R116, R16, R233, 0x1f ;  /* 0x00001fe910747589 */ /* 0x000f2800000e0000 */
[----:B------:R-:W4:Y:S04]  /*3b30*/  SHFL.IDX PT, R15, R16, R231, 0x1f ;  /* 0x00001fe7100f7589 */ /* 0x000f2800000e0000 */
[----:B------:R-:W4:Y:S01]  /*3b40*/  SHFL.IDX PT, R120, R16, R234, 0x1f ;  /* 0x00001fea10787589 */ /* 0x000f2200000e0000 */
[--C-:B-1----:R-:W-:Y:S01]  /*3b50*/  FADD.FTZ R24, R24, -R125.reuse ;  /* 0x8000007d18187221 */ /* 0x102fe20000010000 */
[----:B------:R-:W-:-:S02]  /*3b60*/  FADD.FTZ R26, R26, -R125 ;  /* 0x8000007d1a1a7221 */ /* 0x000fc40000010000 */
[----:B------:R-:W-:Y:S01]  /*3b70*/  SHFL.IDX PT, R125, R16, R230, 0x1f ;  /* 0x00001fe6107d7589 */ /* 0x000fe200000e0000 */
[----:B--2---:R-:W-:-:S03]  /*3b80*/  FADD.FTZ R33, R33, -R108 ;  /* 0x8000006c21217221 */ /* 0x004fc60000010000 */
[----:B------:R-:W1:Y:S01]  /*3b90*/  SHFL.IDX PT, R16, R228, R232, 0x1f ;  /* 0x00001fe8e4107589 */ /* 0x000e6200000e0000 */
[----:B------:R-:W-:Y:S01]  /*3ba0*/  FADD.FTZ R35, R35, -R108 ;  /* 0x8000006c23237221 */ /* 0x000fe20000010000 */
[--C-:B---3--:R-:W-:Y:S01]  /*3bb0*/  FADD.FTZ R25, R25, -R124.reuse ;  /* 0x8000007c19197221 */ /* 0x108fe20000010000 */
[----:B------:R-:W-:Y:S01]  /*3bc0*/  FADD.FTZ R27, R27, -R124 ;  /* 0x8000007c1b1b7221 */ /* 0x000fe20000010000 */
[--C-:B----4-:R-:W-:Y:S01]  /*3bd0*/  FADD.FTZ R28, R28, -R121.reuse ;  /* 0x800000791c1c7221 */ /* 0x110fe20000010000 */
[----:B------:R-:W-:Y:S01]  /*3be0*/  FADD.FTZ R30, R30, -R121 ;  /* 0x800000791e1e7221 */ /* 0x000fe20000010000 */
[----:B------:R-:W2:Y:S01]  /*3bf0*/  SHFL.IDX PT, R108, R228, R233, 0x1f ;  /* 0x00001fe9e46c7589 */ /* 0x000ea200000e0000 */
[--C-:B------:R-:W-:Y:S01]  /*3c00*/  FADD.FTZ R32, R32, -R116.reuse ;  /* 0x8000007420207221 */ /* 0x100fe20000010000 */
[----:B------:R-:W-:Y:S02]  /*3c10*/  FADD.FTZ R34, R34, -R116 ;  /* 0x8000007422227221 */ /* 0x000fe40000010000 */
[----:B------:R-:W3:Y:S01]  /*3c20*/  SHFL.IDX PT, R124, R228, R8, 0x1f ;  /* 0x00001f08e47c7589 */ /* 0x000ee200000e0000 */
[--C-:B------:R-:W-:Y:S01]  /*3c30*/  FADD.FTZ R36, R36, -R15.reuse ;  /* 0x8000000f24247221 */ /* 0x100fe20000010000 */
[----:B------:R-:W-:-:S02]  /*3c40*/  FADD.FTZ R38, R38, -R15 ;  /* 0x8000000f26267221 */ /* 0x000fc40000010000 */
[----:B------:R-:W4:Y:S04]  /*3c50*/  SHFL.IDX PT, R121, R228, R235, 0x1f ;  /* 0x00001febe4797589 */ /* 0x000f2800000e0000 */
[----:B------:R-:W4:Y:S04]  /*3c60*/  SHFL.IDX PT, R116, R228, R234, 0x1f ;  /* 0x00001feae4747589 */ /* 0x000f2800000e0000 */
[----:B------:R-:W4:Y:S01]  /*3c70*/  SHFL.IDX PT, R15, R228, R231, 0x1f ;  /* 0x00001fe7e40f7589 */ /* 0x000f2200000e0000 */
[--C-:B------:R-:W-:Y:S01]  /*3c80*/  FADD.FTZ R29, R29, -R120.reuse ;  /* 0x800000781d1d7221 */ /* 0x100fe20000010000 */
[----:B------:R-:W-:-:S02]  /*3c90*/  FADD.FTZ R31, R31, -R120 ;  /* 0x800000781f1f7221 */ /* 0x000fc40000010000 */
[----:B------:R-:W4:Y:S01]  /*3ca0*/  SHFL.IDX PT, R120, R228, R237, 0x1f ;  /* 0x00001fede4787589 */ /* 0x000f2200000e0000 */
        /* <DEDUP_REMOVED lines=10> */
[--C-:B----4-:R-:W-:Y:S01]  /*3d50*/  FADD.FTZ R44, R44, -R121.reuse ;  /* 0x800000792c2c7221 */ /* 0x110fe20000010000 */
        /* <DEDUP_REMOVED lines=11> */
[----:B------:R-:W4:Y:S01]  /*3e10*/  SHFL.IDX PT, R12, R12, R230, 0x1f ;  /* 0x00001fe60c0c7589 */ /* 0x000f2200000e0000 */
[--C-:B------:R-:W-:Y:S01]  /*3e20*/  FADD.FTZ R41, R41, -R120.reuse ;  /* 0x8000007829297221 */ /* 0x100fe20000010000 */
[----:B------:R-:W-:Y:S01]  /*3e30*/  FADD.FTZ R43, R43, -R120 ;  /* 0x800000782b2b7221 */ /* 0x000fe20000010000 */
[----:B------:R-:W4:Y:S01]  /*3e40*/  MUFU.EX2 R130, R130 ;  /* 0x0000008200827308 */ /* 0x000f220000000800 */
[----:B------:R-:W-:Y:S04]  /*3e50*/  SHFL.IDX PT, R237, R9, R237, 0x1f ;  /* 0x00001fed09ed7589 */ /* 0x000fe800000e0000 */
[----:B------:R-:W5:Y:S03]  /*3e60*/  SHFL.IDX PT, R120, R9, R8, 0x1f ;  /* 0x00001f0809787589 */ /* 0x000f6600000e0000 */
[----:B------:R-:W5:Y:S01]  /*3e70*/  MUFU.EX2 R126, R126 ;  /* 0x0000007e007e7308 */ /* 0x000f620000000800 */
[----:B------:R-:W5:Y:S01]  /*3e80*/  SHFL.IDX PT, R228, R228, R230, 0x1f ;  /* 0x00001fe6e4e47589 */ /* 0x000f6200000e0000 */
[----:B-1----:R-:W-:Y:S01]  /*3e90*/  FADD.FTZ R128, R84, -R231 ;  /* 0x800000e754807221 */ /* 0x002fe20000010000 */
[----:B------:R-:W-:Y:S01]  /*3ea0*/  FMUL.FTZ R84, R216, R24 ;  /* 0x00000018d8547220 */ /* 0x000fe20000410000 */
[----:B------:R-:W-:-:S04]  /*3eb0*/  FMUL.FTZ R25, R219, R25 ;  /* 0x00000019db197220 */ /* 0x000fc80000410000 */
[----:B------:R-:W1:Y:S01]  /*3ec0*/  MUFU.EX2 R127, R127 ;  /* 0x0000007f007f7308 */ /* 0x000e620000000800 */
        /* <DEDUP_REMOVED lines=10> */
[----:B----4-:R-:W-:Y:S01]  /*3f70*/  FMUL.FTZ R65, R130, R66 ;  /* 0x0000004282417220 */ /* 0x010fe20000410000 */
[--C-:B-1----:R-:W-:Y:S01]  /*3f80*/  FADD.FTZ R9, R68, -R16.reuse ;  /* 0x8000001044097221 */ /* 0x102fe20000010000 */
[----:B------:R-:W-:Y:S01]  /*3f90*/  FADD.FTZ R16, R70, -R16 ;  /* 0x8000001046107221 */ /* 0x000fe20000010000 */
[----:B------:R-:W-:Y:S01]  /*3fa0*/  FADD.FTZ R70, R69, -R12 ;  /* 0x8000000c45467221 */ /* 0x000fe20000010000 */
[--C-:B------:R-:W-:Y:S01]  /*3fb0*/  FFMA.FTZ R106, R149, UR10, -R140.reuse ;  /* 0x0000000a956a7c23 */ /* 0x100fe2000801088c */
[----:B------:R-:W1:Y:S01]  /*3fc0*/  MUFU.EX2 R109, R109 ;  /* 0x0000006d006d7308 */ /* 0x000e620000000800 */
        /* <DEDUP_REMOVED lines=12> */
[----:B------:R-:W3:Y:S01]  /*4090*/  MUFU.EX2 R123, R123 ;  /* 0x0000007b007b7308 */ /* 0x000ee20000000800 */
[----:B------:R-:W-:Y:S01]  /*40a0*/  FADD.FTZ R231, R86, -R231 ;  /* 0x800000e756e77221 */ /* 0x000fe20000010000 */
[----:B------:R-:W-:Y:S01]  /*40b0*/  F2FP.BF16.F32.PACK_AB R86, R29, R28 ;  /* 0x0000001c1d56723e */ /* 0x000fe200000010ff */
[----:B------:R-:W-:Y:S01]  /*40c0*/  FMUL.FTZ R60, R95, R60 ;  /* 0x0000003c5f3c7220 */ /* 0x000fe20000410000 */
[----:B------:R-:W-:-:S04]  /*40d0*/  FMUL.FTZ R61, R11, R61 ;  /* 0x0000003d0b3d7220 */ /* 0x000fc80000410000 */
[----:B------:R-:W3:Y:S01]  /*40e0*/  MUFU.EX2 R117, R117 ;  /* 0x0000007500757308 */ /* 0x000ee20000000800 */
[----:B-----5:R-:W-:Y:S01]  /*40f0*/  FMUL.FTZ R62, R126, R62 ;  /* 0x0000003e7e3e7220 */ /* 0x020fe20000410000 */
[----:B------:R-:W-:Y:S01]  /*4100*/  FMUL.FTZ R15, R127, R15 ;  /* 0x0000000f7f0f7220 */ /* 0x000fe20000410000 */
[----:B------:R-:W-:Y:S01]  /*4110*/  F2FP.BF16.F32.PACK_AB R66, R66, R9 ;  /* 0x000000094242723e */ /* 0x000fe200000010ff */
[----:B------:R-:W-:-:S04]  /*4120*/  FADD.FTZ R67, R67, -R108 ;  /* 0x8000006c43437221 */ /* 0x000fc80000010000 */
[----:B------:R-:W5:Y:S01]  /*4130*/  MUFU.EX2 R114, R114 ;  /* 0x0000007200727308 */ /* 0x000f620000000800 */
[----:B------:R-:W-:Y:S01]  /*4140*/  FADD.FTZ R63, R72, -R120 ;  /* 0x80000078483f7221 */ /* 0x000fe20000010000 */
[----:B------:R-:W-:-:S06]  /*4150*/  FADD.FTZ R108, R73, -R237 ;  /* 0x800000ed496c7221 */ /* 0x000fcc0000010000 */
[----:B------:R-:W5:Y:S01]  /*4160*/  MUFU.EX2 R115, R115 ;  /* 0x0000007300737308 */ /* 0x000f620000000800 */
[----:B------:R-:W-:-:S07]  /*4170*/  FADD.FTZ R12, R71, -R12 ;  /* 0x8000000c470c7221 */ /* 0x000fce0000010000 */
[----:B------:R-:W5:Y:S08]  /*4180*/  MUFU.EX2 R118, R118 ;  /* 0x0000007600767308 */ /* 0x000f700000000800 */
[----:B------:R-:W5:Y:S01]  /*4190*/  MUFU.EX2 R119, R119 ;  /* 0x0000007700777308 */ /* 0x000f620000000800 */
[----:B------:R-:W-:-:S07]  /*41a0*/  F2FP.BF16.F32.PACK_AB R70, R61, R60 ;  /* 0x0000003c3d46723e */ /* 0x000fce00000010ff */
[----:B------:R-:W5:Y:S01]  /*41b0*/  MUFU.EX2 R131, R131 ;  /* 0x0000008300837308 */ /* 0x000f620000000800 */
[----:B------:R-:W-:-:S07]  /*41c0*/  F2FP.BF16.F32.PACK_AB R71, R15, R62 ;  /* 0x0000003e0f47723e */ /* 0x000fce00000010ff */
[----:B------:R-:W5:Y:S01]  /*41d0*/  MUFU.EX2 R134, R134 ;  /* 0x0000008600867308 */ /* 0x000f620000000800 */
[----:B------:R-:W-:-:S07]  /*41e0*/  FMUL.FTZ R60, R100, R63 ;  /* 0x0000003f643c7220 */ /* 0x000fce0000410000 */
[----:B------:R-:W5:Y:S01]  /*41f0*/  MUFU.EX2 R135, R135 ;  /* 0x0000008700877308 */ /* 0x000f620000000800 */
[----:B------:R-:W-:-:S07]  /*4200*/  FMUL.FTZ R15, R101, R108 ;  /* 0x0000006c650f7220 */ /* 0x000fce0000410000 */
[----:B------:R-:W-:Y:S01]  /*4210*/  MUFU.EX2 R102, R102 ;  /* 0x0000006600667308 */ /* 0x000fe20000000800 */
[----:B------:R-:W-:-:S07]  /*4220*/  FADD.FTZ R64, R64, -R116 ;  /* 0x8000007440407221 */ /* 0x000fce0000010000 */
[----:B------:R-:W5:Y:S08]  /*4230*/  MUFU.EX2 R138, R138 ;  /* 0x0000008a008a7308 */ /* 0x000f700000000800 */
[----:B------:R-:W5:Y:S08]  /*4240*/  MUFU.EX2 R139, R139 ;  /* 0x0000008b008b7308 */ /* 0x000f700000000800 */
[----:B------:R-:W5:Y:S08]  /*4250*/  MUFU.EX2 R132, R132 ;  /* 0x0000008400847308 */ /* 0x000f700000000800 */
[----:B------:R-:W5:Y:S01]  /*4260*/  MUFU.EX2 R136, R136 ;  /* 0x0000008800887308 */ /* 0x000f620000000800 */
[----:B------:R-:W-:-:S07]  /*4270*/  FADD.FTZ R56, R56, -R124 ;  /* 0x8000007c38387221 */ /* 0x000fce0000010000 */
[----:B------:R-:W5:Y:S01]  /*4280*/  MUFU.EX2 R103, R103 ;  /* 0x0000006700677308 */ /* 0x000f620000000800 */
[----:B------:R-:W-:-:S07]  /*4290*/  FADD.FTZ R58, R58, -R124 ;  /* 0x8000007c3a3a7221 */ /* 0x000fce0000010000 */
[----:B------:R-:W-:Y:S01]  /*42a0*/  MUFU.EX2 R104, R104 ;  /* 0x0000006800687308 */ /* 0x000fe20000000800 */
[----:B------:R-:W-:-:S07]  /*42b0*/  FADD.FTZ R57, R57, -R125 ;  /* 0x8000007d39397221 */ /* 0x000fce0000010000 */
[----:B------:R-:W-:Y:S01]  /*42c0*/  MUFU.EX2 R105, R105 ;  /* 0x0000006900697308 */ /* 0x000fe20000000800 */
[----:B------:R-:W-:-:S07]  /*42d0*/  FADD.FTZ R59, R59, -R125 ;  /* 0x8000007d3b3b7221 */ /* 0x000fce0000010000 */
[----:B------:R-:W-:Y:S08]  /*42e0*/  MUFU.EX2 R106, R106 ;  /* 0x0000006a006a7308 */ /* 0x000ff00000000800 */
[----:B------:R-:W5:Y:S08]  /*42f0*/  MUFU.EX2 R133, R133 ;  /* 0x0000008500857308 */ /* 0x000f700000000800 */
[----:B------:R-:W5:Y:S08]  /*4300*/  MUFU.EX2 R137, R137 ;  /* 0x0000008900897308 */ /* 0x000f700000000800 */
[----:B------:R-:W5:Y:S08]  /*4310*/  MUFU.EX2 R28, R227 ;  /* 0x000000e3001c7308 */ /* 0x000f700000000800 */
[----:B------:R-:W5:Y:S01]  /*4320*/  MUFU.EX2 R9, R140 ;  /* 0x0000008c00097308 */ /* 0x000f620000000800 */
        /* <DEDUP_REMOVED lines=13> */
[----:B-1----:R-:W-:Y:S01]  /*4400*/  FMUL.FTZ R35, R109, R35 ;  /* 0x000000236d237220 */ /* 0x002fe20000410000 */
[----:B------:R-:W-:Y:S01]  /*4410*/  FMUL.FTZ R36, R20, R36 ;  /* 0x0000002414247220 */ /* 0x000fe20000410000 */
[----:B------:R-:W-:Y:S01]  /*4420*/  FMUL.FTZ R37, R21, R37 ;  /* 0x0000002515257220 */ /* 0x000fe20000410000 */
[----:B------:R-:W-:Y:S01]  /*4430*/  FMUL.FTZ R38, R112, R38 ;  /* 0x0000002670267220 */ /* 0x000fe20000410000 */
[----:B----4-:R-:W-:Y:S01]  /*4440*/  FMUL.FTZ R39, R113, R39 ;  /* 0x0000002771277220 */ /* 0x010fe20000410000 */
[----:B------:R-:W-:Y:S01]  /*4450*/  FMUL.FTZ R56, R93, R56 ;  /* 0x000000385d387220 */ /* 0x000fe20000410000 */
[----:B------:R-:W-:Y:S01]  /*4460*/  FMUL.FTZ R57, R94, R57 ;  /* 0x000000395e397220 */ /* 0x000fe20000410000 */
[----:B------:R-:W-:Y:S01]  /*4470*/  FMUL.FTZ R58, R122, R58 ;  /* 0x0000003a7a3a7220 */ /* 0x000fe20000410000 */
[----:B---3--:R-:W-:Y:S01]  /*4480*/  FMUL.FTZ R59, R123, R59 ;  /* 0x0000003b7b3b7220 */ /* 0x008fe20000410000 */
        /* <DEDUP_REMOVED lines=22> */
[----:B-----5:R-:W-:Y:S01]  /*45f0*/  FMUL.FTZ R50, R114, R50 ;  /* 0x0000003272327220 */ /* 0x020fe20000410000 */
        /* <DEDUP_REMOVED lines=61> */
[----:B------:R-:W-:-:S05]  /*49d0*/  UMOV UR7, 0x40000040 ;  /* 0x4000004000077882 */ /* 0x000fca0000000000 */
        /* <DEDUP_REMOVED lines=141> */
.L_x_7218:
        /* <DEDUP_REMOVED lines=68> */
.L_x_7219:
        /* <DEDUP_REMOVED lines=12> */
.L_x_7209:
        /* <DEDUP_REMOVED lines=116> */
.L_x_7232:
[----:B------:R-:W-:-:S05]  /*5ef0*/  IMAD.U32 R7, RZ, RZ, UR36 ;  /* 0x00000024ff077e24 */ /* 0x000fca000f8e00ff */
[----:B------:R-:W-:-:S04]  /*5f00*/  LOP3.LUT R7, R7, 0x1, RZ, 0xfc, !PT ;  /* 0x0000000107077812 */ /* 0x000fc800078efcff */
[----:B------:R-:W-:-:S13]  /*5f10*/  ISETP.NE.AND P0, PT, R7, 0x3, PT ;  /* 0x000000030700780c */ /* 0x000fda0003f05270 */
[----:B--2---:R-:W-:Y:S05]  /*5f20*/  @!P0 BRA `(.L_x_7222) ;  /* 0x0000000000048947 */ /* 0x004fea0003800000 */
[----:B------:R-:W-:Y:S01]  /*5f30*/  BPT.TRAP 0x1 ;  /* 0x000000040000795c */ /* 0x000fe20000300000 */
.L_x_7222:
[----:B------:R-:W-:Y:S01]  /*5f40*/  IMAD R7, R0, 0x8, R236 ;  /* 0x0000000800077824 */ /* 0x000fe200078e02ec */
[----:B------:R-:W-:-:S04]  /*5f50*/  SHF.L.U32 R18, R4, 0x1f, RZ ;  /* 0x0000001f04127819 */ /* 0x000fc800000006ff */
[----:B------:R1:W2:Y:S01]  /*5f60*/  SYNCS.PHASECHK.TRANS64.TRYWAIT P1, [R7+URZ+0x30c10], R18 ;  /* 0x030c1012070075a7 */ /* 0x0002a2000802017f */
[----:B------:R-:W-:Y:S05]  /*5f70*/  @!P0 BRA `(.L_x_7223) ;  /* 0x0000000000048947 */ /* 0x000fea0003800000 */
[----:B------:R-:W-:Y:S01]  /*5f80*/  BPT.TRAP 0x1 ;  /* 0x000000040000795c */ /* 0x000fe20000300000 */
.L_x_7223:
[----:B---3--:R-:W-:-:S05]  /*5f90*/  VIADD R8, R236, 0x10000 ;  /* 0x00010000ec087836 */ /* 0x008fca0000000000 */
[----:B------:R-:W-:-:S04]  /*5fa0*/  SHF.R.U32.HI R8, RZ, 0x4, R8 ;  /* 0x00000004ff087819 */ /* 0x000fc80000011608 */
[----:B------:R-:W-:-:S04]  /*5fb0*/  LOP3.LUT R8, R8, 0x3fff, RZ, 0xc0, !PT ;  /* 0x00003fff08087812 */ /* 0x000fc800078ec0ff */
[----:B------:R-:W-:Y:S01]  /*5fc0*/  LOP3.LUT R9, R8, 0x10000, RZ, 0xfc, !PT ;  /* 0x0001000008097812 */ /* 0x000fe200078efcff */
[----:B--2---:R-:W-:Y:S06]  /*5fd0*/  @P1 BRA `(.L_x_7224) ;  /* 0x0000000000081947 */ /* 0x004fec0003800000 */
[----:B------:R-:W2:Y:S02]  /*5fe0*/  SYNCS.PHASECHK.TRANS64.TRYWAIT P1, [R7+URZ+0x30c10], R18 ;  /* 0x030c1012070075a7 */ /* 0x000ea4000802017f */
[----:B--2---:R-:W-:Y:S05]  /*5ff0*/  @!P1 BRA `(.L_x_7225) ;  /* 0x0000008400889947 */ /* 0x004fea0003800000 */
.L_x_7224:
        /* <DEDUP_REMOVED lines=63> */
.L_x_7226:
[----:B------:R1:W1:Y:S01]  /*63f0*/  SYNCS.PHASECHK.TRANS64.TRYWAIT P1, [R7+URZ+0x30c30], R18 ;  /* 0x030c3012070075a7 */ /* 0x000262000802017f */
[----:B------:R-:W-:Y:S05]  /*6400*/  @!P0 BRA `(.L_x_7227) ;  /* 0x0000000000048947 */ /* 0x000fea0003800000 */
[----:B------:R-:W-:Y:S01]  /*6410*/  BPT.TRAP 0x1 ;  /* 0x000000040000795c */ /* 0x000fe20000300000 */
.L_x_7227:
        /* <DEDUP_REMOVED lines=8> */
.L_x_7228:
        /* <DEDUP_REMOVED lines=131> */
[----:B------:R-:W-:Y:S01]  /*6cd0*/  MUFU.EX2 R17, R17 ;  /* 0x0000001100117308 */ /* 0x000fe20000000800 */
[--C-:B-1----:R-:W-:Y:S02]  /*6ce0*/  FFMA.FTZ R89, R89, UR5, -R10.reuse ;  /* 0x0000000559597c23 */ /* 0x102fe4000801080a */
[----:B------:R-:W1:Y:S01]  /*6cf0*/  SHFL.IDX PT, R90, R231, R106, 0x1f ;  /* 0x00001f6ae75a7589 */ /* 0x000e6200000e0000 */
[----:B------:R-:W-:Y:S01]  /*6d00*/  FFMA.FTZ R10, R91, UR5, -R10 ;  /* 0x000000055b0a7c23 */ /* 0x000fe2000801080a */
[--C-:B---3--:R-:W-:Y:S01]  /*6d10*/  FFMA.FTZ R230, R230, UR5, -R11.reuse ;  /* 0x00000005e6e67c23 */ /* 0x108fe2000801080b */
[----:B------:R-:W-:Y:S01]  /*6d20*/  FFMA.FTZ R11, R94, UR5, -R11 ;  /* 0x000000055e0b7c23 */ /* 0x000fe2000801080b */
[----:B------:R-:W-:Y:S01]  /*6d30*/  SHFL.IDX PT, R110, R223, R104, 0x1f ;  /* 0x00001f68df6e7589 */ /* 0x000fe200000e0000 */
        /* <DEDUP_REMOVED lines=101> */
[----:B------:R-:W-:Y:S01]  /*7390*/  UMOV UR11, 0x40000040 ;  /* 0x40000040000b7882 */ /* 0x000fe20000000000 */
[----:B------:R-:W-:Y:S02]  /*73a0*/  R2UR UR6, R217 ;  /* 0x00000000d90672ca */ /* 0x000fe400000e0000 */
        /* <DEDUP_REMOVED lines=230> */
[----:B------:R-:W-:Y:S01]  /*8210*/  UMOV UR7, 0x40000040 ;  /* 0x4000004000077882 */ /* 0x000fe20000000000 */
[----:B------:R-:W-:Y:S01]  /*8220*/  F2FP.BF16.F32.PACK_AB R73, R51, R50 ;  /* 0x000000323349723e */ /* 0x000fe200000010ff */
[----:B------:R-:W-:Y:S01]  /*8230*/  UIADD3 UR4, UR6, 0x80, URZ ;  /* 0x0000008006047890 */ /* 0x000fe2000fffe03f */
[----:B------:R-:W-:Y:S01]  /*8240*/  F2FP.BF16.F32.PACK_AB R74, R53, R52 ;  /* 0x00000034354a723e */ /* 0x000fe200000010ff */
[----:B------:R-:W-:Y:S01]  /*8250*/  UMOV UR11, 0x40000040 ;  /* 0x40000040000b7882 */ /* 0x000fe20000000000 */
        /* <DEDUP_REMOVED lines=17> */
[----:B------:R-:W-:-:S03]  /*8370*/  F2FP.BF16.F32.PACK_AB R27, R12, R11 ;  /* 0x0000000b0c1b723e */ /* 0x000fc600000010ff */
[----:B------:R-:W-:Y:S04]  /*8380*/  STSM.16.MT88.4 [R39+0x23c00], R60 ;  /* 0x023c003c27007844 */ /* 0x000fe80000004200 */
[----:B------:R1:W-:Y:S01]  /*8390*/  STSM.16.MT88.4 [R39+0x24400], R56 ;  /* 0x0244003827007844 */ /* 0x0003e20000004200 */
[----:B------:R-:W-:-:S03]  /*83a0*/  WARPGROUP.ARRIVE ;  /* 0x00000000000079c5 */ /* 0x000fc60000000000 */
[----:B------:R-:W2:Y:S03]  /*83b0*/  LDL R38, [R1+0x30] ;  /* 0x0000300001267983 */ /* 0x000ea60000100800 */
[----:B------:R-:W-:Y:S01]  /*83c0*/  HGMMA.64x64x16.F32.BF16 R184, R24, gdesc[UR4].tnspB, R184, gsb0 ;  /* 0x40e0000418b87df0 */ /* 0x000fe200080018b8 */
[----:B------:R-:W-:Y:S02]  /*83d0*/  UMOV UR10, UR4 ;  /* 0x00000004000a7c82 */ /* 0x000fe40008000000 */
[----:B------:R-:W-:Y:S02]  /*83e0*/  WARPGROUP.DEPBAR.LE gsb0, 0x0 ;  /* 0x00008000000079c5 */ /* 0x000fe40000010000 */
[----:B------:R-:W-:Y:S02]  /*83f0*/  F2FP.BF16.F32.PACK_AB R24, R226, R229 ;  /* 0x000000e5e218723e */ /* 0x000fe400000010ff */
[----:B------:R-:W-:-:S02]  /*8400*/  F2FP.BF16.F32.PACK_AB R25, R14, R13 ;  /* 0x0000000d0e19723e */ /* 0x000fc400000010ff */
        /* <DEDUP_REMOVED lines=69> */
[----:B------:R-:W-:-:S04]  /*8860*/  UMOV UR5, 0x40000040 ;  /* 0x4000004000057882 */ /* 0x000fc80000000000 */
        /* <DEDUP_REMOVED lines=59> */
.L_x_7230:
        /* <DEDUP_REMOVED lines=70> */
.L_x_7231:
        /* <DEDUP_REMOVED lines=12> */
.L_x_7221:
        /* <DEDUP_REMOVED lines=34> */
.L_x_7201:
[----:B------:R-:W-:Y:S05]  /*9360*/  @P0 BRA `(.L_x_7196) ;  /* 0x00000050004c0947 */ /* 0x000fea0003800000 */
[----:B------:R-:W-:Y:S01]  /*9370*/  ULDC.64 UR4, c[0x0][0x878] ;  /* 0x00021e0000047ab9 */ /* 0x000fe20000000a00 */
[----:B------:R-:W3:Y:S01]  /*9380*/  LDC R10, c[0x0][0x850] ;  /* 0x00021400ff0a7b82 */ /* 0x000ee20000000800 */
[----:B------:R-:W-:Y:S01]  /*9390*/  UISETP.NE.U32.AND UP0, UPT, UR4, URZ, UPT ;  /* 0x0000003f0400728c */ /* 0x000fe2000bf05070 */
[----:B------:R-:W4:Y:S01]  /*93a0*/  S2R R16, SR_TID.X ;  /* 0x0000000000107919 */ /* 0x000f220000002100 */
[----:B--2---:R-:W2:Y:S02]  /*93b0*/  S2R R9, SR_CgaCtaId ;  /* 0x0000000000097919 */ /* 0x004ea40000008800 */
        /* <DEDUP_REMOVED lines=8> */
[----:B------:R-:W-:Y:S02]  /*9440*/  IMAD.U32 R2, RZ, RZ, UR4 ;  /* 0x00000004ff027e24 */ /* 0x000fe4000f8e00ff */
[----:B------:R-:W-:-:S05]  /*9450*/  IMAD.U32 R3, RZ, RZ, UR5 ;  /* 0x00000005ff037e24 */ /* 0x000fca000f8e00ff */
[----:B------:R-:W5:Y:S01]  /*9460*/  @P1 LDG.E R2, desc[UR38][R2.64] ;  /* 0x0000002602021981 */ /* 0x000f62000c1e1900 */
[----:B---3--:R-:W-:Y:S01]  /*9470*/  ISETP.NE.AND P0, PT, R10, 0x1, PT ;  /* 0x000000010a00780c */ /* 0x008fe20003f05270 */
[----:B----4-:R-:W-:-:S12]  /*9480*/  VIADD R15, R16, 0xffffff80 ;  /* 0xffffff80100f7836 */ /* 0x010fd80000000000 */
[----:B------:R-:W3:Y:S08]  /*9490*/  @P0 LDC R0, c[0x0][0x854] ;  /* 0x00021500ff000b82 */ /* 0x000ef00000000800 */
[----:B------:R-:W4:Y:S01]  /*94a0*/  @P0 LDC R5, c[0x0][0x858] ;  /* 0x00021600ff050b82 */ /* 0x000f220000000800 */
[----:B---3--:R-:W-:-:S05]  /*94b0*/  @P0 IMAD.HI.U32 R0, R0, UR37, RZ ;  /* 0x0000002500000c27 */ /* 0x008fca000f8e00ff */
[----:B----4-:R-:W-:Y:S02]  /*94c0*/  @P0 SHF.R.U32.HI R7, RZ, R5, R0 ;  /* 0x00000005ff070219 */ /* 0x010fe40000011600 */
[----:B------:R-:W-:Y:S02]  /*94d0*/  MOV R0, 0x400 ;  /* 0x0000040000007802 */ /* 0x000fe40000000f00 */
[----:B------:R-:W-:Y:S02]  /*94e0*/  SHF.R.S32.HI R8, RZ, 0x1f, R7 ;  /* 0x0000001fff087819 */ /* 0x000fe40000011407 */
[----:B--2---:R-:W-:-:S03]  /*94f0*/  LEA R19, R9, R0, 0x18 ;  /* 0x0000000009137211 */ /* 0x004fc600078ec0ff */
        /* <DEDUP_REMOVED lines=18> */
[----:B------:R-:W-:-:S03]  /*9620*/  USEL UR6, UR40, URZ, !UP0 ;  /* 0x0000003f28067287 */ /* 0x000fc6000c000000 */
[----:B------:R-:W-:Y:S01]  /*9630*/  IMAD.U32 R5, RZ, RZ, UR4 ;  /* 0x00000004ff057e24 */ /* 0x000fe2000f8e00ff */
[----:B------:R-:W-:Y:S02]  /*9640*/  ULDC.64 UR4, c[0x0][0x840] ;  /* 0x0002100000047ab9 */ /* 0x000fe40000000a00 */
[----:B------:R-:W-:Y:S02]  /*9650*/  IMAD R6, R8, UR4, RZ ;  /* 0x0000000408067c24 */ /* 0x000fe4000f8e02ff */
[----:B------:R-:W-:Y:S01]  /*9660*/  IMAD.WIDE.U32 R2, R7, UR8, R4 ;  /* 0x0000000807027c25 */ /* 0x000fe2000f8e0004 */
[----:B------:R-:W-:-:S03]  /*9670*/  ULDC.64 UR8, c[0x0][0x820] ;  /* 0x0002080000087ab9 */ /* 0x000fc60000000a00 */
[----:B------:R-:W-:Y:S01]  /*9680*/  IMAD.WIDE.U32 R4, R7, UR4, R4 ;  /* 0x0000000407047c25 */ /* 0x000fe2000f8e0004 */
[----:B------:R-:W-:-:S03]  /*9690*/  USHF.R.S32.HI UR4, URZ, 0x1f, UR40 ;  /* 0x0000001f3f047899 */ /* 0x000fc60008011428 */
[----:B-1----:R-:W-:Y:S01]  /*96a0*/  IMAD R13, R7, UR5, R6 ;  /* 0x00000005070d7c24 */ /* 0x002fe2000f8e0206 */
[----:B------:R-:W-:Y:S01]  /*96b0*/  USEL UR4, UR4, URZ, !UP0 ;  /* 0x0000003f04047287 */ /* 0x000fe2000c000000 */
[----:B------:R-:W-:Y:S02]  /*96c0*/  IMAD.SHL.U32 R6, R9, 0x20, RZ ;  /* 0x0000002009067824 */ /* 0x000fe400078e00ff */
[----:B------:R-:W-:Y:S01]  /*96d0*/  IMAD.IADD R3, R3, 0x1, R11 ;  /* 0x0000000103037824 */ /* 0x000fe200078e020b */
[----:B------:R-:W-:Y:S01]  /*96e0*/  UIMAD UR5, UR4, UR8, URZ ;  /* 0x00000008040572a4 */ /* 0x000fe2000f8e023f */
[----:B------:R-:W-:Y:S01]  /*96f0*/  IMAD.IADD R5, R5, 0x1, R13 ;  /* 0x0000000105057824 */ /* 0x000fe200078e020d */
[----:B------:R-:W-:Y:S01]  /*9700*/  LOP3.LUT R9, R6, 0x3ffff000, RZ, 0xc0, !PT ;  /* 0x3ffff00006097812 */ /* 0x000fe200078ec0ff */
[----:B------:R-:W-:Y:S01]  /*9710*/  UIMAD UR4, UR4, UR10, URZ ;  /* 0x0000000a040472a4 */ /* 0x000fe2000f8e023f */
[----:B------:R-:W-:Y:S01]  /*9720*/  IMAD.U32 R11, RZ, RZ, UR8 ;  /* 0x00000008ff0b7e24 */ /* 0x000fe2000f8e00ff */
[----:B------:R-:W-:Y:S01]  /*9730*/  UIMAD UR5, UR6, UR9, UR5 ;  /* 0x00000009060572a4 */ /* 0x000fe2000f8e0205 */
[----:B------:R-:W-:Y:S01]  /*9740*/  IMAD.U32 R13, RZ, RZ, UR10 ;  /* 0x0000000aff0d7e24 */ /* 0x000fe2000f8e00ff */
[----:B------:R-:W-:Y:S01]  /*9750*/  UIMAD UR4, UR6, UR11, UR4 ;  /* 0x0000000b060472a4 */ /* 0x000fe2000f8e0204 */
[----:B------:R-:W-:-:S02]  /*9760*/  IMAD R0, R0, 0x4, R9 ;  /* 0x0000000400007824 */ /* 0x000fc400078e0209 */
[----:B------:R-:W-:Y:S02]  /*9770*/  IMAD.MOV R9, RZ, RZ, -R7 ;  /* 0x000000ffff097224 */ /* 0x000fe400078e0a07 */
[----:B------:R-:W-:-:S04]  /*9780*/  IMAD.WIDE.U32 R2, R11, UR6, R2 ;  /* 0x000000060b027c25 */ /* 0x000fc8000f8e0002 */
[----:B------:R-:W-:-:S04]  /*9790*/  IMAD.WIDE.U32 R4, R13, UR6, R4 ;  /* 0x000000060d047c25 */ /* 0x000fc8000f8e0004 */
[----:B------:R-:W-:Y:S02]  /*97a0*/  IMAD R11, R10, R9, UR37 ;  /* 0x000000250a0b7e24 */ /* 0x000fe4000f8e0209 */
[----:B------:R-:W-:Y:S02]  /*97b0*/  VIADD R10, R3, UR5 ;  /* 0x00000005030a7c36 */ /* 0x000fe40008000000 */
        /* <DEDUP_REMOVED lines=36> */
.L_x_7235:
[----:B------:R-:W2:Y:S04]  /*9a00*/  LDG.E.STRONG.GPU R8, desc[UR38][R6.64] ;  /* 0x0000002606087981 */ /* 0x000ea8000c1ef900 */
[----:B--2---:R-:W-:Y:S01]  /*9a10*/  CCTL.IVALL ;  /* 0x00000000ff00798f */ /* 0x004fe20002000000 */
[----:B------:R-:W-:Y:S05]  /*9a20*/  YIELD ;  /* 0x0000000000007946 */ /* 0x000fea0003800000 */
[----:B------:R-:W-:-:S13]  /*9a30*/  ISETP.NE.AND P0, PT, R8, R11, PT ;  /* 0x0000000b0800720c */ /* 0x000fda0003f05270 */
[----:B------:R-:W-:Y:S05]  /*9a40*/  @P0 BRA `(.L_x_7235) ;  /* 0xfffffffc00ec0947 */ /* 0x000fea000383ffff */
.L_x_7234:
[----:B------:R-:W-:Y:S05]  /*9a50*/  BSYNC B0 ;  /* 0x0000000000007941 */ /* 0x000fea0003800000 */
.L_x_7233:
[----:B------:R-:W-:Y:S01]  /*9a60*/  UMOV UR4, 0xffffffff ;  /* 0xffffffff00047882 */ /* 0x000fe20000000000 */
[----:B------:R-:W-:Y:S02]  /*9a70*/  LEA.HI.X R10, R2, R13, R10, 0x2, P2 ;  /* 0x0000000d020a7211 */ /* 0x000fe400010f140a */
[----:B------:R-:W-:Y:S01]  /*9a80*/  LEA.HI.X R9, R4, R15, R9, 0x2, P3 ;  /* 0x0000000f04097211 */ /* 0x000fe200018f1409 */
[----:B------:R-:W-:Y:S06]  /*9a90*/  BRA.DIV UR4, `(.L_x_7236) ;  /* 0x0000004e04087947 */ /* 0x000fec000b800000 */
[----:B------:R-:W-:Y:S01]  /*9aa0*/  NOP ;  /* 0x0000000000007918 */ /* 0x000fe20000000000 */
.L_x_7337:
        /* <DEDUP_REMOVED lines=17> */
.L_x_7239:
[----:B------:R-:W-:Y:S01]  /*9bc0*/  @P0 ELECT P2, URZ, PT ;  /* 0x00000000003f082f */ /* 0x000fe20003840000 */
[----:B------:R1:W-:-:S12]  /*9bd0*/  UBLKRED.G.S.ADD.F32.RN [UR4], [UR6], UR7, desc[UR8] ;  /* 0x00000804060073bb */ /* 0x0003d800080a1407 */
[----:B------:R-:W-:Y:S02]  /*9be0*/  @P2 PLOP3.LUT P0, PT, P2, PT, PT, 0x8, 0x0 ;  /* 0x000000000000281c */ /* 0x000fe4000170e170 */
[----:B------:R-:W-:-:S11]  /*9bf0*/  PLOP3.LUT P2, PT, PT, PT, PT, 0x8, 0x0 ;  /* 0x000000000000781c */ /* 0x000fd60003f4e170 */
[----:B-1----:R-:W-:Y:S05]  /*9c00*/  @P0 BRA.U.ANY `(.L_x_7239) ;  /* 0xfffffffd00ec0947 */ /* 0x002fea000393ffff */
[----:B------:R0:W-:Y:S01]  /*9c10*/  UTMACMDFLUSH ;  /* 0x00000000000079b7 */ /* 0x0001e20000000000 */
[----:B------:R-:W-:-:S04]  /*9c20*/  DEPBAR.LE SB0, 0x0 ;  /* 0x000080000000791a */ /* 0x000fc80000000000 */
.L_x_7238:
[----:B------:R-:W-:Y:S05]  /*9c30*/  BSYNC B0 ;  /* 0x0000000000007941 */ /* 0x000fea0003800000 */
.L_x_7237:
        /* <DEDUP_REMOVED lines=14> */
.L_x_7241:
[----:B------:R-:W-:Y:S05]  /*9d20*/  BSYNC B0 ;  /* 0x0000000000007941 */ /* 0x000fea0003800000 */
.L_x_7240:
        /* <DEDUP_REMOVED lines=14> */
.L_x_7244:
[----:B-1-3--:R-:W2:Y:S04]  /*9e10*/  LDG.E.STRONG.GPU R0, desc[UR38][R2.64] ;  /* 0x0000002602007981 */ /* 0x00aea8000c1ef900 */
[----:B--2---:R-:W-:Y:S01]  /*9e20*/  CCTL.IVALL ;  /* 0x00000000ff00798f */ /* 0x004fe20002000000 */
[----:B------:R-:W-:Y:S05]  /*9e30*/  YIELD ;  /* 0x0000000000007946 */ /* 0x000fea0003800000 */
[----:B------:R-:W-:-:S13]  /*9e40*/  ISETP.NE.AND P0, PT, R0, R11, PT ;  /* 0x0000000b0000720c */ /* 0x000fda0003f05270 */
[----:B------:R-:W-:Y:S05]  /*9e50*/  @P0 BRA `(.L_x_7244) ;  /* 0xfffffffc00ec0947 */ /* 0x000fea000383ffff */
.L_x_7243:
[----:B------:R-:W-:Y:S05]  /*9e60*/  BSYNC B0 ;  /* 0x0000000000007941 */ /* 0x000fea0003800000 */
.L_x_7242:
[----:B------:R-:W-:-:S03]  /*9e70*/  UMOV UR4, 0xffffffff ;  /* 0xffffffff00047882 */ /* 0x000fc60000000000 */
[----:B------:R-:W-:Y:S05]  /*9e80*/  BRA.DIV UR4, `(.L_x_7245) ;  /* 0x0000004a04287947 */ /* 0x000fea000b800000 */
[----:B------:R-:W-:Y:S01]  /*9e90*/  NOP ;  /* 0x0000000000007918 */ /* 0x000fe20000000000 */
.L_x_7340:
        /* <DEDUP_REMOVED lines=17> */
.L_x_7248:
[----:B------:R-:W-:Y:S01]  /*9fb0*/  @P0 ELECT P2, URZ, PT ;  /* 0x00000000003f082f */ /* 0x000fe20003840000 */
[----:B------:R2:W-:-:S12]  /*9fc0*/  UBLKRED.G.S.ADD.F32.RN [UR4], [UR6], UR7, desc[UR8] ;  /* 0x00000804060073bb */ /* 0x0005d800080a1407 */
[----:B------:R-:W-:Y:S02]  /*9fd0*/  @P2 PLOP3.LUT P0, PT, P2, PT, PT, 0x8, 0x0 ;  /* 0x000000000000281c */ /* 0x000fe4000170e170 */
[----:B------:R-:W-:-:S11]  /*9fe0*/  PLOP3.LUT P2, PT, PT, PT, PT, 0x8, 0x0 ;  /* 0x000000000000781c */ /* 0x000fd60003f4e170 */
[----:B--2---:R-:W-:Y:S05]  /*9ff0*/  @P0 BRA.U.ANY `(.L_x_7248) ;  /* 0xfffffffd00ec0947 */ /* 0x004fea000393ffff */
[----:B------:R0:W-:Y:S01]  /*a000*/  UTMACMDFLUSH ;  /* 0x00000000000079b7 */ /* 0x0001e20000000000 */
[----:B------:R-:W-:-:S04]  /*a010*/  DEPBAR.LE SB0, 0x0 ;  /* 0x000080000000791a */ /* 0x000fc80000000000 */
.L_x_7247:
[----:B------:R-:W-:Y:S05]  /*a020*/  BSYNC B0 ;  /* 0x0000000000007941 */ /* 0x000fea0003800000 */
.L_x_7246:
        /* <DEDUP_REMOVED lines=14> */
.L_x_7189:
        /* <DEDUP_REMOVED lines=29> */
.L_x_7250:
[----:B------:R-:W-:Y:S01]  /*a2e0*/  ULDC UR9, c[0x0][0x8cc] ;  /* 0x0002330000097ab9 */ /* 0x000fe20000000800 */
[----:B------:R-:W-:Y:S01]  /*a2f0*/  UMOV UR7, UR8 ;  /* 0x0000000800077c82 */ /* 0x000fe20008000000 */
[----:B------:R-:W-:-:S11]  /*a300*/  UISETP.NE.AND UP0, UPT, UR9, 0x1, UPT ;  /* 0x000000010900788c */ /* 0x000fd6000bf05270 */
[----:B------:R-:W-:Y:S02]  /*a310*/  @UP0 ULDC.64 UR10, c[0x0][0x8d0] ;  /* 0x00023400000a0ab9 */ /* 0x000fe40000000a00 */
[----:B------:R-:W-:-:S04]  /*a320*/  UIMAD.WIDE.U32 UR4, UR8, UR10, URZ ;  /* 0x0000000a080472a5 */ /* 0x000fc8000f8e003f */
[----:B------:R-:W-:-:S04]  /*a330*/  @UP0 USHF.R.U32.HI UR7, URZ, UR11, UR5 ;  /* 0x0000000b3f070299 */ /* 0x000fc80008011605 */
[----:B------:R-:W-:-:S12]  /*a340*/  UIMAD UR4, UR7, UR9, URZ ;  /* 0x00000009070472a4 */ /* 0x000fd8000f8e023f */
.L_x_7251:
        /* <DEDUP_REMOVED lines=23> */
.L_x_7252:
        /* <DEDUP_REMOVED lines=13> */
.L_x_7254:
[----:B------:R-:W-:-:S05]  /*a590*/  ULDC UR4, c[0x0][0x8f4] ;  /* 0x00023d0000047ab9 */ /* 0x000fca0000000800 */
.L_x_7253:
        /* <DEDUP_REMOVED lines=48> */
.L_x_7255:
        /* <DEDUP_REMOVED lines=13> */
.L_x_7256:
        /* <DEDUP_REMOVED lines=12> */
.L_x_7257:
        /* <DEDUP_REMOVED lines=68> */
.L_x_7261:
[----:B------:R-:W2:Y:S04]  /*ae70*/  LDG.E.STRONG.GPU R4, desc[UR38][R2.64] ;  /* 0x0000002602047981 */ /* 0x000ea8000c1ef900 */
[----:B--2---:R-:W-:Y:S01]  /*ae80*/  CCTL.IVALL ;  /* 0x00000000ff00798f */ /* 0x004fe20002000000 */
[----:B------:R-:W-:Y:S05]  /*ae90*/  YIELD ;  /* 0x0000000000007946 */ /* 0x000fea0003800000 */
[----:B------:R-:W-:-:S13]  /*aea0*/  ISETP.NE.AND P1, PT, R4, R5, PT ;  /* 0x000000050400720c */ /* 0x000fda0003f25270 */
[----:B------:R-:W-:Y:S05]  /*aeb0*/  @P1 BRA `(.L_x_7261) ;  /* 0xfffffffc00ec1947 */ /* 0x000fea000383ffff */
.L_x_7260:
[----:B------:R-:W-:Y:S05]  /*aec0*/  BSYNC B0 ;  /* 0x0000000000007941 */ /* 0x000fea0003800000 */
.L_x_7259:
[----:B------:R-:W-:-:S03]  /*aed0*/  UMOV UR6, 0xffffffff ;  /* 0xffffffff00067882 */ /* 0x000fc60000000000 */
[----:B------:R-:W-:Y:S05]  /*aee0*/  BRA.DIV UR6, `(.L_x_7262) ;  /* 0x0000003a062c7947 */ /* 0x000fea000b800000 */
[----:B------:R-:W-:Y:S01]  /*aef0*/  NOP ;  /* 0x0000000000007918 */ /* 0x000fe20000000000 */
.L_x_7343:
        /* <DEDUP_REMOVED lines=22> */
.L_x_7264:
[----:B------:R-:W-:Y:S05]  /*b060*/  BSYNC B0 ;  /* 0x0000000000007941 */ /* 0x000fea0003800000 */
.L_x_7263:
        /* <DEDUP_REMOVED lines=20> */
.L_x_7266:
[----:B------:R-:W-:Y:S05]  /*b1b0*/  BSYNC B0 ;  /* 0x0000000000007941 */ /* 0x000fea0003800000 */
.L_x_7265:
[----:B------:R-:W-:Y:S06]  /*b1c0*/  BAR.ARV 0xa, 0xa0 ;  /* 0x0282800000007b1d */ /* 0x000fec0000002000 */
[----:B------:R-:W-:Y:S04]  /*b1d0*/  BSSY B0, `(.L_x_7267) ;  /* 0x0000003000007945 */ /* 0x000fe80003800000 */
[----:B------:R-:W-:Y:S05]  /*b1e0*/  @!P0 BRA `(.L_x_7268) ;  /* 0x0000000000048947 */ /* 0x000fea0003800000 */
[----:B------:R-:W-:-:S04]  /*b1f0*/  DEPBAR.LE SB0, 0x0 ;  /* 0x000080000000791a */ /* 0x000fc80000000000 */
.L_x_7268:
[----:B------:R-:W-:Y:S05]  /*b200*/  BSYNC B0 ;  /* 0x0000000000007941 */ /* 0x000fea0003800000 */
.L_x_7267:
        /* <DEDUP_REMOVED lines=19> */
.L_x_7270:
[----:B------:R-:W-:Y:S05]  /*b340*/  BSYNC B0 ;  /* 0x0000000000007941 */ /* 0x000fea0003800000 */
.L_x_7269:
[----:B------:R-:W-:Y:S01]  /*b350*/  UIADD3 UR7, UR13, 0x1, URZ ;  /* 0x000000010d077890 */ /* 0x000fe2000fffe03f */
[----:B------:R-:W-:Y:S11]  /*b360*/  BRA `(.L_x_7271) ;  /* 0x0000000000047947 */ /* 0x000ff60003800000 */
.L_x_7258:
[----:B------:R-:W-:-:S05]  /*b370*/  UMOV UR7, UR13 ;  /* 0x0000000d00077c82 */ /* 0x000fca0008000000 */
.L_x_7271:
        /* <DEDUP_REMOVED lines=16> */
.L_x_7296:
        /* <DEDUP_REMOVED lines=18> */
.L_x_7274:
[----:B------:R-:W2:Y:S04]  /*b5a0*/  LDG.E.STRONG.GPU R4, desc[UR38][R2.64] ;  /* 0x0000002602047981 */ /* 0x000ea8000c1ef900 */
[----:B--2---:R-:W-:Y:S01]  /*b5b0*/  CCTL.IVALL ;  /* 0x00000000ff00798f */ /* 0x004fe20002000000 */
[----:B------:R-:W-:Y:S05]  /*b5c0*/  YIELD ;  /* 0x0000000000007946 */ /* 0x000fea0003800000 */
[----:B------:R-:W-:-:S13]  /*b5d0*/  ISETP.NE.AND P1, PT, R4, R5, PT ;  /* 0x000000050400720c */ /* 0x000fda0003f25270 */
[----:B------:R-:W-:Y:S05]  /*b5e0*/  @P1 BRA `(.L_x_7274) ;  /* 0xfffffffc00ec1947 */ /* 0x000fea000383ffff */
.L_x_7273:
[----:B------:R-:W-:Y:S05]  /*b5f0*/  BSYNC B0 ;  /* 0x0000000000007941 */ /* 0x000fea0003800000 */
.L_x_7272:
[----:B------:R-:W-:-:S03]  /*b600*/  UMOV UR24, 0xffffffff ;  /* 0xffffffff00187882 */ /* 0x000fc60000000000 */
[----:B------:R-:W-:Y:S05]  /*b610*/  BRA.DIV UR24, `(.L_x_7275) ;  /* 0x00000032187c7947 */ /* 0x000fea000b800000 */
[----:B------:R-:W-:Y:S01]  /*b620*/  NOP ;  /* 0x0000000000007918 */ /* 0x000fe20000000000 */
.L_x_7346:
        /* <DEDUP_REMOVED lines=19> */
.L_x_7277:
[----:B------:R-:W-:Y:S05]  /*b760*/  BSYNC B0 ;  /* 0x0000000000007941 */ /* 0x000fea0003800000 */
.L_x_7276:
        /* <DEDUP_REMOVED lines=15> */
.L_x_7279:
[----:B------:R-:W-:Y:S05]  /*b860*/  BSYNC B0 ;  /* 0x0000000000007941 */ /* 0x000fea0003800000 */
.L_x_7278:
[----:B------:R-:W-:Y:S06]  /*b870*/  BAR.ARV 0xa, 0xa0 ;  /* 0x0282800000007b1d */ /* 0x000fec0000002000 */
[----:B------:R-:W-:Y:S04]  /*b880*/  BSSY B0, `(.L_x_7280) ;  /* 0x0000003000007945 */ /* 0x000fe80003800000 */
[----:B------:R-:W-:Y:S05]  /*b890*/  @!P0 BRA `(.L_x_7281) ;  /* 0x0000000000048947 */ /* 0x000fea0003800000 */
[----:B------:R-:W-:-:S04]  /*b8a0*/  DEPBAR.LE SB0, 0x0 ;  /* 0x000080000000791a */ /* 0x000fc80000000000 */
.L_x_7281:
[----:B------:R-:W-:Y:S05]  /*b8b0*/  BSYNC B0 ;  /* 0x0000000000007941 */ /* 0x000fea0003800000 */
.L_x_7280:
        /* <DEDUP_REMOVED lines=19> */
.L_x_7283:
[----:B------:R-:W-:Y:S05]  /*b9f0*/  BSYNC B0 ;  /* 0x0000000000007941 */ /* 0x000fea0003800000 */
.L_x_7282:
        /* <DEDUP_REMOVED lines=17> */
.L_x_7286:
[----:B------:R-:W2:Y:S04]  /*bb10*/  LDG.E.STRONG.GPU R4, desc[UR38][R2.64] ;  /* 0x0000002602047981 */ /* 0x000ea8000c1ef900 */
[----:B--2---:R-:W-:Y:S01]  /*bb20*/  CCTL.IVALL ;  /* 0x00000000ff00798f */ /* 0x004fe20002000000 */
[----:B------:R-:W-:Y:S05]  /*bb30*/  YIELD ;  /* 0x0000000000007946 */ /* 0x000fea0003800000 */
[----:B------:R-:W-:-:S13]  /*bb40*/  ISETP.NE.AND P1, PT, R4, R5, PT ;  /* 0x000000050400720c */ /* 0x000fda0003f25270 */
[----:B------:R-:W-:Y:S05]  /*bb50*/  @P1 BRA `(.L_x_7286) ;  /* 0xfffffffc00ec1947 */ /* 0x000fea000383ffff */
.L_x_7285:
[----:B------:R-:W-:Y:S05]  /*bb60*/  BSYNC B0 ;  /* 0x0000000000007941 */ /* 0x000fea0003800000 */
.L_x_7284:
[----:B------:R-:W-:-:S03]  /*bb70*/  UMOV UR18, 0xffffffff ;  /* 0xffffffff00127882 */ /* 0x000fc60000000000 */
[----:B------:R-:W-:Y:S05]  /*bb80*/  BRA.DIV UR18, `(.L_x_7287) ;  /* 0x0000002e123c7947 */ /* 0x000fea000b800000 */
[----:B------:R-:W-:Y:S01]  /*bb90*/  NOP ;  /* 0x0000000000007918 */ /* 0x000fe20000000000 */
.L_x_7349:
        /* <DEDUP_REMOVED lines=15> */
.L_x_7289:
[----:B------:R-:W-:Y:S05]  /*bc90*/  BSYNC B0 ;  /* 0x0000000000007941 */ /* 0x000fea0003800000 */
.L_x_7288:
        /* <DEDUP_REMOVED lines=15> */
.L_x_7291:
[----:B------:R-:W-:Y:S05]  /*bd90*/  BSYNC B0 ;  /* 0x0000000000007941 */ /* 0x000fea0003800000 */
.L_x_7290:
[----:B------:R-:W-:Y:S06]  /*bda0*/  BAR.ARV 0xa, 0xa0 ;  /* 0x0282800000007b1d */ /* 0x000fec0000002000 */
[----:B------:R-:W-:Y:S04]  /*bdb0*/  BSSY B0, `(.L_x_7292) ;  /* 0x0000003000007945 */ /* 0x000fe80003800000 */
[----:B------:R-:W-:Y:S05]  /*bdc0*/  @!P0 BRA `(.L_x_7293) ;  /* 0x0000000000048947 */ /* 0x000fea0003800000 */
[----:B------:R-:W-:-:S04]  /*bdd0*/  DEPBAR.LE SB0, 0x0 ;  /* 0x000080000000791a */ /* 0x000fc80000000000 */
.L_x_7293:
[----:B------:R-:W-:Y:S05]  /*bde0*/  BSYNC B0 ;  /* 0x0000000000007941 */ /* 0x000fea0003800000 */
.L_x_7292:
        /* <DEDUP_REMOVED lines=19> */
.L_x_7295:
[----:B------:R-:W-:Y:S05]  /*bf20*/  BSYNC B0 ;  /* 0x0000000000007941 */ /* 0x000fea0003800000 */
.L_x_7294:
[----:B------:R-:W-:Y:S02]  /*bf30*/  UIADD3 UR7, UR7, 0x2, URZ ;  /* 0x0000000207077890 */ /* 0x000fe4000fffe03f */
[----:B------:R-:W-:Y:S02]  /*bf40*/  UIADD3 UR6, UR6, 0x4000, URZ ;  /* 0x0000400006067890 */ /* 0x000fe4000fffe03f */
[----:B------:R-:W-:-:S06]  /*bf50*/  UISETP.GE.AND UP0, UPT, UR7, UR12, UPT ;  /* 0x0000000c0700728c */ /* 0x000fcc000bf06270 */
[----:B------:R-:W-:-:S13]  /*bf60*/  PLOP3.LUT P1, PT, PT, PT, UP0, 0x80, 0x0 ;  /* 0x000000000000781c */ /* 0x000fda0003f2f008 */
[----:B------:R-:W-:Y:S05]  /*bf70*/  @!P1 BRA `(.L_x_7296) ;  /* 0xfffffff400409947 */ /* 0x000fea000383ffff */
[----:B------:R-:W-:Y:S05]  /*bf80*/  BRA `(.L_x_7196) ;  /* 0x0000002400447947 */ /* 0x000fea0003800000 */
.L_x_7249:
        /* <DEDUP_REMOVED lines=21> */
.L_x_7297:
[----:B------:R-:W1:Y:S01]  /*c0e0*/  LDC R3, c[0x0][0x8cc] ;  /* 0x00023300ff037b82 */ /* 0x000e620000000800 */
[----:B------:R-:W-:Y:S01]  /*c0f0*/  IMAD.MOV.U32 R0, RZ, RZ, R5 ;  /* 0x000000ffff007224 */ /* 0x000fe200078e0005 */
[----:B-1----:R-:W-:-:S13]  /*c100*/  ISETP.NE.AND P0, PT, R3, 0x1, PT ;  /* 0x000000010300780c */ /* 0x002fda0003f05270 */
[----:B------:R-:W1:Y:S02]  /*c110*/  @P0 LDC.64 R6, c[0x0][0x8d0] ;  /* 0x00023400ff060b82 */ /* 0x000e640000000a00 */
[----:B-1----:R-:W-:-:S05]  /*c120*/  @P0 IMAD.HI.U32 R4, R5, R6, RZ ;  /* 0x0000000605040227 */ /* 0x002fca00078e00ff */
[----:B------:R-:W-:-:S05]  /*c130*/  @P0 SHF.R.U32.HI R0, RZ, R7, R4 ;  /* 0x00000007ff000219 */ /* 0x000fca0000011604 */
[----:B------:R-:W-:-:S07]  /*c140*/  IMAD R3, R0, R3, RZ ;  /* 0x0000000300037224 */ /* 0x000fce00078e02ff */
.L_x_7298:
        /* <DEDUP_REMOVED lines=23> */
.L_x_7299:
        /* <DEDUP_REMOVED lines=10> */
.L_x_7301:
[----:B------:R-:W2:Y:S02]  /*c360*/  LDC R4, c[0x0][0x8f4] ;  /* 0x00023d00ff047b82 */ /* 0x000ea40000000800 */
.L_x_7300:
[----:B--2--5:R-:W-:Y:S01]  /*c370*/  VIADD R4, R4, 0x7f ;  /* 0x0000007f04047836 */ /* 0x024fe20000000000 */
[----:B------:R-:W-:Y:S01]  /*c380*/  LOP3.LUT R12, R0, 0x1ffffff, RZ, 0x3c, !PT ;  /* 0x01ffffff000c7812 */ /* 0x000fe200078e3cff */
[----:B------:R-:W-:Y:S02]  /*c390*/  IMAD.MOV.U32 R10, RZ, RZ, 0x1 ;  /* 0x00000001ff0a7424 */ /* 0x000fe400078e00ff */
[----:B-1----:R-:W-:Y:S01]  /*c3a0*/  IMAD.MOV.U32 R2, RZ, RZ, RZ ;  /* 0x000000ffff027224 */ /* 0x002fe200078e00ff */
        /* <DEDUP_REMOVED lines=38> */
.L_x_7303:
        /* <DEDUP_REMOVED lines=20> */
.L_x_7304:
[----:B------:R-:W-:Y:S05]  /*c750*/  @!P0 BRA `(.L_x_7305) ;  /* 0x00000000000c8947 */ /* 0x000fea0003800000 */
[----:B------:R-:W2:Y:S04]  /*c760*/  LDG.E R5, desc[UR38][R2.64] ;  /* 0x0000002602057981 */ /* 0x000ea8000c1e1900 */
[----:B------:R-:W2:Y:S02]  /*c770*/  LDG.E R0, desc[UR38][R2.64+0x4] ;  /* 0x0000042602007981 */ /* 0x000ea4000c1e1900 */
[----:B--2---:R-:W-:-:S07]  /*c780*/  IMAD.IADD R0, R0, 0x1, -R5 ;  /* 0x0000000100007824 */ /* 0x004fce00078e0a05 */
.L_x_7305:
        /* <DEDUP_REMOVED lines=66> */
.L_x_7350:
        /* <DEDUP_REMOVED lines=15> */
.L_x_7308:
        /* <DEDUP_REMOVED lines=72> */
.L_x_7319:
[----:B-123--:R-:W-:-:S04]  /*d120*/  SHF.L.U32 R18, R10, 0x1f, RZ ;  /* 0x0000001f0a127819 */ /* 0x00efc800000006ff */
[----:B------:R-:W3:Y:S02]  /*d130*/  SYNCS.PHASECHK.TRANS64.TRYWAIT P1, [R15+URZ+0x30c40], R18 ;  /* 0x030c40120f0075a7 */ /* 0x000ee4000802017f */
[----:B---3--:R-:W-:Y:S05]  /*d140*/  @!P1 BRA `(.L_x_7311) ;  /* 0x0000001400fc9947 */ /* 0x008fea0003800000 */
.L_x_7351:
        /* <DEDUP_REMOVED lines=8> */
.L_x_7312:
        /* <DEDUP_REMOVED lines=30> */
.L_x_7352:
        /* <DEDUP_REMOVED lines=8> */
.L_x_7314:
        /* <DEDUP_REMOVED lines=30> */
.L_x_7353:
        /* <DEDUP_REMOVED lines=8> */
.L_x_7316:
        /* <DEDUP_REMOVED lines=24> */
.L_x_7355:
        /* <DEDUP_REMOVED lines=8> */
.L_x_7318:
        /* <DEDUP_REMOVED lines=30> */
.L_x_7310:
[----:B------:R-:W4:Y:S02]  /*da70*/  LDL.LU R4, [R1+0x8] ;  /* 0x0000080001047983 */ /* 0x000f240000300800 */
[----:B----4-:R-:W-:Y:S02]  /*da80*/  ISETP.NE.AND P1, PT, R4, RZ, PT ;  /* 0x000000ff0400720c */ /* 0x010fe40003f25270 */
[----:B------:R4:W5:Y:S11]  /*da90*/  LDL R4, [R1+0x4] ;  /* 0x0000040001047983 */ /* 0x0009760000100800 */
[----:B----4-:R-:W-:Y:S05]  /*daa0*/  @!P1 BRA `(.L_x_7309) ;  /* 0x0000000400249947 */ /* 0x010fea0003800000 */
[----:B-1----:R-:W-:-:S04]  /*dab0*/  SHF.L.U32 R12, R10, 0x1f, RZ ;  /* 0x0000001f0a0c7819 */ /* 0x002fc800000006ff */
[----:B------:R-:W1:Y:S02]  /*dac0*/  SYNCS.PHASECHK.TRANS64.TRYWAIT P1, [R15+URZ+0x30c40], R12 ;  /* 0x030c400c0f0075a7 */ /* 0x000e64000802017f */
[----:B-1----:R-:W-:Y:S05]  /*dad0*/  @!P1 BRA `(.L_x_7320) ;  /* 0x0000000c00ec9947 */ /* 0x002fea0003800000 */
.L_x_7356:
        /* <DEDUP_REMOVED lines=8> */
.L_x_7321:
        /* <DEDUP_REMOVED lines=27> */
.L_x_7357:
        /* <DEDUP_REMOVED lines=8> */
.L_x_7323:
        /* <DEDUP_REMOVED lines=27> */
.L_x_7309:
[----:B------:R-:W4:Y:S01]  /*df40*/  S2R R0, SR_TID.X ;  /* 0x0000000000007919 */ /* 0x000f220000002100 */
[----:B------:R-:W-:Y:S01]  /*df50*/  IMAD R3, R16, 0x8, R15 ;  /* 0x0000000810037824 */ /* 0x000fe200078e020f */
[----:B----4-:R-:W-:Y:S02]  /*df60*/  LOP3.LUT R2, R0, 0x7f, RZ, 0xc0, !PT ;  /* 0x0000007f00027812 */ /* 0x010fe400078ec0ff */
[----:B------:R-:W-:Y:S02]  /*df70*/  SHF.L.U32 R0, R10, 0x1f, RZ ;  /* 0x0000001f0a007819 */ /* 0x000fe400000006ff */
[----:B------:R-:W-:Y:S02]  /*df80*/  ISETP.NE.AND P1, PT, R2, RZ, PT ;  /* 0x000000ff0200720c */ /* 0x000fe40003f25270 */
[----:B------:R-:W4:Y:S02]  /*df90*/  SYNCS.PHASECHK.TRANS64.TRYWAIT P0, [R3+URZ+0x30c40], R0 ;  /* 0x030c4000030075a7 */ /* 0x000f24000800017f */
[----:B----4-:R-:W-:Y:S09]  /*dfa0*/  @!P0 BRA `(.L_x_7324) ;  /* 0x0000000800e08947 */ /* 0x010ff20003800000 */
.L_x_7358:
[----:B------:R-:W-:Y:S05]  /*dfb0*/  @P1 BRA `(.L_x_7325) ;  /* 0x0000000000181947 */ /* 0x000fea0003800000 */
[----:B------:R-:W1:Y:S01]  /*dfc0*/  S2R R2, SR_TID.X ;  /* 0x0000000000027919 */ /* 0x000e620000002100 */
[----:B----4-:R-:W-:-:S04]  /*dfd0*/  IMAD.MOV.U32 R0, RZ, RZ, 0x4200 ;  /* 0x00004200ff007424 */ /* 0x010fc800078e00ff */
[----:B------:R4:W-:Y:S01]  /*dfe0*/  SYNCS.ARRIVE.TRANS64 RZ, [R3+URZ+0x30c30], R0 ;  /* 0x030c300003ff79a7 */ /* 0x0009e2000800003f */
[----:B-1----:R-:W-:-:S13]  /*dff0*/  LOP3.LUT P0, RZ, R2, 0x1f, RZ, 0xc0, !PT ;  /* 0x0000001f02ff7812 */ /* 0x002fda000780c0ff */
[----:B----4-:R-:W-:Y:S05]  /*e000*/  @!P0 BRA `(.L_x_7325) ;  /* 0x0000000000048947 */ /* 0x010fea0003800000 */
[----:B------:R-:W-:Y:S01]  /*e010*/  BPT.TRAP 0x1 ;  /* 0x000000040000795c */ /* 0x000fe20000300000 */
.L_x_7325:
        /* <DEDUP_REMOVED lines=34> */
.L_x_7306:
[----:B------:R-:W-:Y:S05]  /*e240*/  BSYNC B0 ;  /* 0x0000000000007941 */ /* 0x000fea0003800000 */
.L_x_7302:
[----:B------:R-:W-:-:S03]  /*e250*/  UMOV UR7, 0xffffffff ;  /* 0xffffffff00077882 */ /* 0x000fc60000000000 */
[----:B------:R-:W-:Y:S05]  /*e260*/  BRA.DIV UR7, `(.L_x_7326) ;  /* 0x0000000a07447947 */ /* 0x000fea000b800000 */
[----:B------:R-:W-:-:S13]  /*e270*/  ELECT P6, URZ, PT ;  /* 0x00000000003f782f */ /* 0x000fda00038c0000 */
.L_x_7361:
[----:B------:R-:W-:Y:S05]  /*e280*/  @!P6 BRA `(.L_x_7196) ;  /* 0x000000000084e947 */ /* 0x000fea0003800000 */
[----:B------:R-:W-:-:S06]  /*e290*/  ULOP3.LUT UR7, UR36, 0x2, URZ, 0xfc, !UPT ;  /* 0x0000000224077892 */ /* 0x000fcc000f8efc3f */
[----:B------:R-:W-:-:S05]  /*e2a0*/  IMAD.U32 R0, RZ, RZ, UR7 ;  /* 0x00000007ff007e24 */ /* 0x000fca000f8e00ff */
[----:B------:R-:W-:-:S13]  /*e2b0*/  ISETP.NE.AND P2, PT, R0, 0x3, PT ;  /* 0x000000030000780c */ /* 0x000fda0003f45270 */
[----:B------:R-:W-:Y:S05]  /*e2c0*/  @!P2 BRA `(.L_x_7327) ;  /* 0x000000000004a947 */ /* 0x000fea0003800000 */
[----:B------:R-:W-:Y:S01]  /*e2d0*/  BPT.TRAP 0x1 ;  /* 0x000000040000795c */ /* 0x000fe20000300000 */
.L_x_7327:
        /* <DEDUP_REMOVED lines=15> */
.L_x_7362:
[----:B------:R-:W2:Y:S02]  /*e3d0*/  SYNCS.PHASECHK.TRANS64.TRYWAIT P0, [R3+URZ], R0 ;  /* 0x00000000030075a7 */ /* 0x000ea4000800017f */
[----:B--2---:R-:W-:Y:S05]  /*e3e0*/  @!P0 BRA `(.L_x_7329) ;  /* 0x0000000800188947 */ /* 0x004fea0003800000 */
.L_x_7363:
[----:B------:R-:W-:Y:S05]  /*e3f0*/  @!P2 BRA `(.L_x_7330) ;  /* 0x000000000004a947 */ /* 0x000fea0003800000 */
[----:B------:R-:W-:Y:S01]  /*e400*/  BPT.TRAP 0x1 ;  /* 0x000000040000795c */ /* 0x000fe20000300000 */
.L_x_7330:
[----:B--2---:R-:W-:-:S04]  /*e410*/  VIADD R3, R8, 0x30c40 ;  /* 0x00030c4008037836 */ /* 0x004fc80000000000 */
[----:B------:R-:W-:-:S04]  /*e420*/  IMAD R5, R2, 0x8, R3 ;  /* 0x0000000802057824 */ /* 0x000fc800078e0203 */
[----:B------:R-:W2:Y:S02]  /*e430*/  SYNCS.PHASECHK.TRANS64.TRYWAIT P0, [R5+URZ], R4 ;  /* 0x00000004050075a7 */ /* 0x000ea4000800017f */
[----:B--2---:R-:W-:Y:S05]  /*e440*/  @!P0 BRA `(.L_x_7331) ;  /* 0x0000000800148947 */ /* 0x004fea0003800000 */
.L_x_7364:
[----:B------:R-:W-:-:S07]  /*e450*/  IMAD R3, R6, 0x8, R3 ;  /* 0x0000000806037824 */ /* 0x000fce00078e0203 */
.L_x_7332:
[----:B---3--:R3:W4:Y:S02]  /*e460*/  SYNCS.PHASECHK.TRANS64.TRYWAIT P0, [R3+URZ], R0 ;  /* 0x00000000030075a7 */ /* 0x008724000800017f */
[----:B----4-:R-:W-:Y:S05]  /*e470*/  @!P0 NANOSLEEP.SYNCS 0x989680 ;  /* 0x009896800000895d */ /* 0x010fea0003900000 */
[----:B------:R-:W4:Y:S02]  /*e480*/  @!P0 SYNCS.PHASECHK.TRANS64 P0, [R3+URZ], R0 ;  /* 0x00000000030085a7 */ /* 0x000f24000800007f */
[----:B----4-:R-:W-:Y:S05]  /*e490*/  @!P0 BRA `(.L_x_7332) ;  /* 0xfffffffc00f08947 */ /* 0x010fea000383ffff */
.L_x_7196:
[----:B------:R-:W-:Y:S05]  /*e4a0*/  BSYNC B6 ;  /* 0x0000000000067941 */ /* 0x000fea0003800000 */
.L_x_7188:
[----:B------:R-:W-:Y:S05]  /*e4b0*/  EXIT ;  /* 0x000000000000794d */ /* 0x000fea0003800000 */
.L_x_7206:
[----:B------:R-:W-:Y:S02]  /*e4c0*/  IMAD.MOV.U32 R12, RZ, RZ, RZ ;  /* 0x000000ffff0c7224 */ /* 0x000fe400078e00ff */
[----:B------:R-:W-:Y:S02]  /*e4d0*/  IMAD.MOV.U32 R11, RZ, RZ, 0x1f ;  /* 0x0000001fff0b7424 */ /* 0x000fe400078e00ff */
[----:B------:R-:W-:-:S07]  /*e4e0*/  IMAD.MOV.U32 R15, RZ, RZ, -0x1 ;  /* 0xffffffffff0f7424 */ /* 0x000fce00078e00ff */
[----:B------:R-:W-:Y:S05]  /*e4f0*/  WARPSYNC.COLLECTIVE R15, `(.L_x_7333) ;  /* 0x000000000f087348 */ /* 0x000fea0003c00000 */
[----:B------:R1:W2:Y:S02]  /*e500*/  SHFL.IDX P6, R14, R13, R12, R11 ;  /* 0x0000000c0d0e7389 */ /* 0x0002a400000c000b */
[----:B-12---:R-:W-:Y:S01]  /*e510*/  ENDCOLLECTIVE ;  /* 0x000000000000791b */ /* 0x006fe20003800000 */
.L_x_7333:
[----:B------:R-:W-:Y:S05]  /*e520*/  BRA `(.L_x_7334) ;  /* 0xffffff3000407947 */ /* 0x000fea000383ffff */
.L_x_7208:
[----:B--2---:R2:W3:Y:S02]  /*e530*/  SYNCS.PHASECHK.TRANS64.TRYWAIT P0, [R236+URZ+0x30c00], R15 ;  /* 0x030c000fec0075a7 */ /* 0x0044e4000800017f */
[----:B---3--:R-:W-:Y:S05]  /*e540*/  @!P0 NANOSLEEP.SYNCS 0x989680 ;  /* 0x009896800000895d */ /* 0x008fea0003900000 */
[----:B------:R-:W3:Y:S02]  /*e550*/  @!P0 SYNCS.PHASECHK.TRANS64 P0, [R236+URZ+0x30c00], R15 ;  /* 0x030c000fec0085a7 */ /* 0x000ee4000800007f */
[----:B---3--:R-:W-:Y:S05]  /*e560*/  @!P0 BRA `(.L_x_7208) ;  /* 0xfffffffc00f08947 */ /* 0x008fea000383ffff */
[----:B------:R-:W-:Y:S05]  /*e570*/  BRA `(.L_x_7207) ;  /* 0xffffff30008c7947 */ /* 0x000fea000383ffff */
.L_x_7213:
[----:B--2---:R2:W3:Y:S02]  /*e580*/  SYNCS.PHASECHK.TRANS64.TRYWAIT P1, [R6+URZ+0x30c10], R21 ;  /* 0x030c1015060075a7 */ /* 0x0044e4000802017f */
[----:B---3--:R-:W-:Y:S05]  /*e590*/  @!P1 NANOSLEEP.SYNCS 0x989680 ;  /* 0x009896800000995d */ /* 0x008fea0003900000 */
[----:B------:R-:W3:Y:S02]  /*e5a0*/  @!P1 SYNCS.PHASECHK.TRANS64 P1, [R6+URZ+0x30c10], R21 ;  /* 0x030c1015060095a7 */ /* 0x000ee4000802007f */
[----:B---3--:R-:W-:Y:S05]  /*e5b0*/  @!P1 BRA `(.L_x_7213) ;  /* 0xfffffffc00f09947 */ /* 0x008fea000383ffff */
[----:B------:R-:W-:Y:S05]  /*e5c0*/  BRA `(.L_x_7212) ;  /* 0xffffff3c00347947 */ /* 0x000fea000383ffff */
.L_x_7217:
[----:B------:R1:W1:Y:S02]  /*e5d0*/  SYNCS.PHASECHK.TRANS64.TRYWAIT P1, [R6+URZ+0x30c30], R21 ;  /* 0x030c3015060075a7 */ /* 0x000264000802017f */
[----:B-1----:R-:W-:Y:S05]  /*e5e0*/  @!P1 NANOSLEEP.SYNCS 0x989680 ;  /* 0x009896800000995d */ /* 0x002fea0003900000 */
[----:B------:R-:W1:Y:S02]  /*e5f0*/  @!P1 SYNCS.PHASECHK.TRANS64 P1, [R6+URZ+0x30c30], R21 ;  /* 0x030c3015060095a7 */ /* 0x000e64000802007f */
[----:B-1----:R-:W-:Y:S05]  /*e600*/  @!P1 BRA `(.L_x_7217) ;  /* 0xfffffffc00f09947 */ /* 0x002fea000383ffff */
[----:B------:R-:W-:Y:S05]  /*e610*/  BRA `(.L_x_7216) ;  /* 0xffffff4000487947 */ /* 0x000fea000383ffff */
.L_x_7225:
[----:B--2---:R2:W3:Y:S02]  /*e620*/  SYNCS.PHASECHK.TRANS64.TRYWAIT P1, [R7+URZ+0x30c10], R18 ;  /* 0x030c1012070075a7 */ /* 0x0044e4000802017f */
[----:B---3--:R-:W-:Y:S05]  /*e630*/  @!P1 NANOSLEEP.SYNCS 0x989680 ;  /* 0x009896800000995d */ /* 0x008fea0003900000 */
[----:B------:R-:W3:Y:S02]  /*e640*/  @!P1 SYNCS.PHASECHK.TRANS64 P1, [R7+URZ+0x30c10], R18 ;  /* 0x030c1012070095a7 */ /* 0x000ee4000802007f */
[----:B---3--:R-:W-:Y:S05]  /*e650*/  @!P1 BRA `(.L_x_7225) ;  /* 0xfffffffc00f09947 */ /* 0x008fea000383ffff */
[----:B------:R-:W-:Y:S05]  /*e660*/  BRA `(.L_x_7224) ;  /* 0xffffff7800647947 */ /* 0x000fea000383ffff */
.L_x_7229:
[----:B------:R1:W1:Y:S02]  /*e670*/  SYNCS.PHASECHK.TRANS64.TRYWAIT P1, [R7+URZ+0x30c30], R18 ;  /* 0x030c3012070075a7 */ /* 0x000264000802017f */
[----:B-1----:R-:W-:Y:S05]  /*e680*/  @!P1 NANOSLEEP.SYNCS 0x989680 ;  /* 0x009896800000995d */ /* 0x002fea0003900000 */
[----:B------:R-:W1:Y:S02]  /*e690*/  @!P1 SYNCS.PHASECHK.TRANS64 P1, [R7+URZ+0x30c30], R18 ;  /* 0x030c3012070095a7 */ /* 0x000e64000802007f */
[----:B-1----:R-:W-:Y:S05]  /*e6a0*/  @!P1 BRA `(.L_x_7229) ;  /* 0xfffffffc00f09947 */ /* 0x002fea000383ffff */
[----:B------:R-:W-:Y:S05]  /*e6b0*/  BRA `(.L_x_7228) ;  /* 0xffffff7c00787947 */ /* 0x000fea000383ffff */
.L_x_7236:
[----:B------:R-:W-:Y:S01]  /*e6c0*/  BSSY B0, `(.L_x_7335) ;  /* 0x0000005000007945 */ /* 0x000fe20003800000 */
[----:B------:R-:W-:-:S07]  /*e6d0*/  IMAD.MOV.U32 R15, RZ, RZ, -0x1 ;  /* 0xffffffffff0f7424 */ /* 0x000fce00078e00ff */
[----:B---3--:R-:W-:Y:S05]  /*e6e0*/  WARPSYNC.COLLECTIVE R15, `(.L_x_7336) ;  /* 0x000000000f087348 */ /* 0x008fea0003c00000 */
[----:B------:R-:W-:Y:S01]  /*e6f0*/  NOP ;  /* 0x0000000000007918 */ /* 0x000fe20000000000 */
[----:B---3--:R-:W-:Y:S01]  /*e700*/  ENDCOLLECTIVE ;  /* 0x000000000000791b */ /* 0x008fe20003800000 */
.L_x_7336:
[----:B------:R-:W-:Y:S05]  /*e710*/  BSYNC B0 ;  /* 0x0000000000007941 */ /* 0x000fea0003800000 */
.L_x_7335:
[----:B------:R-:W-:Y:S05]  /*e720*/  BRA `(.L_x_7337) ;  /* 0xffffffb000e07947 */ /* 0x000fea000383ffff */
.L_x_7245:
[----:B------:R-:W-:Y:S01]  /*e730*/  BSSY B0, `(.L_x_7338) ;  /* 0x0000005000007945 */ /* 0x000fe20003800000 */
[----:B------:R-:W-:-:S07]  /*e740*/  IMAD.MOV.U32 R15, RZ, RZ, -0x1 ;  /* 0xffffffffff0f7424 */ /* 0x000fce00078e00ff */
[----:B-1-3--:R-:W-:Y:S05]  /*e750*/  WARPSYNC.COLLECTIVE R15, `(.L_x_7339) ;  /* 0x000000000f087348 */ /* 0x00afea0003c00000 */
[----:B------:R-:W-:Y:S01]  /*e760*/  NOP ;  /* 0x0000000000007918 */ /* 0x000fe20000000000 */
[----:B-1-3--:R-:W-:Y:S01]  /*e770*/  ENDCOLLECTIVE ;  /* 0x000000000000791b */ /* 0x00afe20003800000 */
.L_x_7339:
[----:B------:R-:W-:Y:S05]  /*e780*/  BSYNC B0 ;  /* 0x0000000000007941 */ /* 0x000fea0003800000 */
.L_x_7338:
[----:B------:R-:W-:Y:S05]  /*e790*/  BRA `(.L_x_7340) ;  /* 0xffffffb400c07947 */ /* 0x000fea000383ffff */
.L_x_7262:
[----:B------:R-:W-:Y:S01]  /*e7a0*/  BSSY B0, `(.L_x_7341) ;  /* 0x0000005000007945 */ /* 0x000fe20003800000 */
[----:B------:R-:W-:-:S07]  /*e7b0*/  IMAD.MOV.U32 R15, RZ, RZ, -0x1 ;  /* 0xffffffffff0f7424 */ /* 0x000fce00078e00ff */
[----:B------:R-:W-:Y:S05]  /*e7c0*/  WARPSYNC.COLLECTIVE R15, `(.L_x_7342) ;  /* 0x000000000f087348 */ /* 0x000fea0003c00000 */
[----:B------:R-:W-:Y:S01]  /*e7d0*/  NOP ;  /* 0x0000000000007918 */ /* 0x000fe20000000000 */
[----:B------:R-:W-:Y:S01]  /*e7e0*/  ENDCOLLECTIVE ;  /* 0x000000000000791b */ /* 0x000fe20003800000 */
.L_x_7342:
[----:B------:R-:W-:Y:S05]  /*e7f0*/  BSYNC B0 ;  /* 0x0000000000007941 */ /* 0x000fea0003800000 */
.L_x_7341:
[----:B------:R-:W-:Y:S05]  /*e800*/  BRA `(.L_x_7343) ;  /* 0xffffffc400bc7947 */ /* 0x000fea000383ffff */
.L_x_7275:
[----:B------:R-:W-:Y:S01]  /*e810*/  BSSY B0, `(.L_x_7344) ;  /* 0x0000005000007945 */ /* 0x000fe20003800000 */
[----:B------:R-:W-:-:S07]  /*e820*/  IMAD.MOV.U32 R15, RZ, RZ, -0x1 ;  /* 0xffffffffff0f7424 */ /* 0x000fce00078e00ff */
[----:B------:R-:W-:Y:S05]  /*e830*/  WARPSYNC.COLLECTIVE R15, `(.L_x_7345) ;  /* 0x000000000f087348 */ /* 0x000fea0003c00000 */
[----:B------:R-:W-:Y:S01]  /*e840*/  NOP ;  /* 0x0000000000007918 */ /* 0x000fe20000000000 */
[----:B------:R-:W-:Y:S01]  /*e850*/  ENDCOLLECTIVE ;  /* 0x000000000000791b */ /* 0x000fe20003800000 */
.L_x_7345:
[----:B------:R-:W-:Y:S05]  /*e860*/  BSYNC B0 ;  /* 0x0000000000007941 */ /* 0x000fea0003800000 */
.L_x_7344:
[----:B------:R-:W-:Y:S05]  /*e870*/  BRA `(.L_x_7346) ;  /* 0xffffffcc006c7947 */ /* 0x000fea000383ffff */
.L_x_7287:
[----:B------:R-:W-:Y:S01]  /*e880*/  BSSY B0, `(.L_x_7347) ;  /* 0x0000005000007945 */ /* 0x000fe20003800000 */
[----:B------:R-:W-:-:S07]  /*e890*/  IMAD.MOV.U32 R15, RZ, RZ, -0x1 ;  /* 0xffffffffff0f7424 */ /* 0x000fce00078e00ff */
[----:B------:R-:W-:Y:S05]  /*e8a0*/  WARPSYNC.COLLECTIVE R15, `(.L_x_7348) ;  /* 0x000000000f087348 */ /* 0x000fea0003c00000 */
[----:B------:R-:W-:Y:S01]  /*e8b0*/  NOP ;  /* 0x0000000000007918 */ /* 0x000fe20000000000 */
[----:B------:R-:W-:Y:S01]  /*e8c0*/  ENDCOLLECTIVE ;  /* 0x000000000000791b */ /* 0x000fe20003800000 */
.L_x_7348:
[----:B------:R-:W-:Y:S05]  /*e8d0*/  BSYNC B0 ;  /* 0x0000000000007941 */ /* 0x000fea0003800000 */
.L_x_7347:
[----:B------:R-:W-:Y:S05]  /*e8e0*/  BRA `(.L_x_7349) ;  /* 0xffffffd000ac7947 */ /* 0x000fea000383ffff */
.L_x_7307:
[----:B-1----:R1:W2:Y:S02]  /*e8f0*/  SYNCS.PHASECHK.TRANS64.TRYWAIT P0, [R15+URZ+0x30c20], R2 ;  /* 0x030c20020f0075a7 */ /* 0x0022a4000800017f */
[----:B--2---:R-:W-:Y:S05]  /*e900*/  @!P0 NANOSLEEP.SYNCS 0x989680 ;  /* 0x009896800000895d */ /* 0x004fea0003900000 */
[----:B------:R-:W2:Y:S02]  /*e910*/  @!P0 SYNCS.PHASECHK.TRANS64 P0, [R15+URZ+0x30c20], R2 ;  /* 0x030c20020f0085a7 */ /* 0x000ea4000800007f */
[----:B--2---:R-:W-:Y:S05]  /*e920*/  @!P0 BRA `(.L_x_7307) ;  /* 0xfffffffc00f08947 */ /* 0x004fea000383ffff */
[----:B------:R-:W-:Y:S05]  /*e930*/  BRA `(.L_x_7350) ;  /* 0xffffffe0009c7947 */ /* 0x000fea000383ffff */
.L_x_7311:
[----:B---3--:R3:W4:Y:S02]  /*e940*/  SYNCS.PHASECHK.TRANS64.TRYWAIT P1, [R15+URZ+0x30c40], R18 ;  /* 0x030c40120f0075a7 */ /* 0x008724000802017f */
[----:B----4-:R-:W-:Y:S05]  /*e950*/  @!P1 NANOSLEEP.SYNCS 0x989680 ;  /* 0x009896800000995d */ /* 0x010fea0003900000 */
[----:B------:R-:W4:Y:S02]  /*e960*/  @!P1 SYNCS.PHASECHK.TRANS64 P1, [R15+URZ+0x30c40], R18 ;  /* 0x030c40120f0095a7 */ /* 0x000f24000802007f */
[----:B----4-:R-:W-:Y:S05]  /*e970*/  @!P1 BRA `(.L_x_7311) ;  /* 0xfffffffc00f09947 */ /* 0x010fea000383ffff */
[----:B------:R-:W-:Y:S05]  /*e980*/  BRA `(.L_x_7351) ;  /* 0xffffffe400f07947 */ /* 0x000fea000383ffff */
.L_x_7313:
[----:B-1----:R1:W2:Y:S02]  /*e990*/  SYNCS.PHASECHK.TRANS64.TRYWAIT P1, [R15+URZ+0x30c28], R18 ;  /* 0x030c28120f0075a7 */ /* 0x0022a4000802017f */
[----:B--2---:R-:W-:Y:S05]  /*e9a0*/  @!P1 NANOSLEEP.SYNCS 0x989680 ;  /* 0x009896800000995d */ /* 0x004fea0003900000 */
[----:B------:R-:W2:Y:S02]  /*e9b0*/  @!P1 SYNCS.PHASECHK.TRANS64 P1, [R15+URZ+0x30c28], R18 ;  /* 0x030c28120f0095a7 */ /* 0x000ea4000802007f */
[----:B--2---:R-:W-:Y:S05]  /*e9c0*/  @!P1 BRA `(.L_x_7313) ;  /* 0xfffffffc00f09947 */ /* 0x004fea000383ffff */
[----:B------:R-:W-:Y:S05]  /*e9d0*/  BRA `(.L_x_7352) ;  /* 0xffffffe800747947 */ /* 0x000fea000383ffff */
.L_x_7315:
[----:B--2---:R2:W4:Y:S02]  /*e9e0*/  SYNCS.PHASECHK.TRANS64.TRYWAIT P1, [R15+URZ+0x30c48], R18 ;  /* 0x030c48120f0075a7 */ /* 0x004524000802017f */
[----:B----4-:R-:W-:Y:S05]  /*e9f0*/  @!P1 NANOSLEEP.SYNCS 0x989680 ;  /* 0x009896800000995d */ /* 0x010fea0003900000 */
[----:B------:R-:W4:Y:S02]  /*ea00*/  @!P1 SYNCS.PHASECHK.TRANS64 P1, [R15+URZ+0x30c48], R18 ;  /* 0x030c48120f0095a7 */ /* 0x000f24000802007f */
[----:B----4-:R-:W-:Y:S05]  /*ea10*/  @!P1 BRA `(.L_x_7315) ;  /* 0xfffffffc00f09947 */ /* 0x010fea000383ffff */
[----:B------:R-:W-:Y:S05]  /*ea20*/  BRA `(.L_x_7353) ;  /* 0xffffffe800f87947 */ /* 0x000fea000383ffff */
.L_x_7317:
[----:B------:R-:W-:-:S07]  /*ea30*/  SHF.L.U32 R4, R10, 0x1f, RZ ;  /* 0x0000001f0a047819 */ /* 0x000fce00000006ff */
.L_x_7354:
[----:B----4-:R4:W1:Y:S02]  /*ea40*/  SYNCS.PHASECHK.TRANS64.TRYWAIT P1, [R15+URZ+0x30c20], R4 ;  /* 0x030c20040f0075a7 */ /* 0x010864000802017f */
[----:B-1----:R-:W-:Y:S05]  /*ea50*/  @!P1 NANOSLEEP.SYNCS 0x989680 ;  /* 0x009896800000995d */ /* 0x002fea0003900000 */
[----:B------:R-:W1:Y:S02]  /*ea60*/  @!P1 SYNCS.PHASECHK.TRANS64 P1, [R15+URZ+0x30c20], R4 ;  /* 0x030c20040f0095a7 */ /* 0x000e64000802007f */
[----:B-1----:R-:W-:Y:S05]  /*ea70*/  @!P1 BRA `(.L_x_7354) ;  /* 0xfffffffc00f09947 */ /* 0x002fea000383ffff */
[----:B------:R-:W-:Y:S05]  /*ea80*/  BRA `(.L_x_7355) ;  /* 0xffffffec00607947 */ /* 0x000fea000383ffff */
.L_x_7320:
[----:B-1----:R1:W4:Y:S02]  /*ea90*/  SYNCS.PHASECHK.TRANS64.TRYWAIT P1, [R15+URZ+0x30c40], R12 ;  /* 0x030c400c0f0075a7 */ /* 0x002324000802017f */
[----:B----4-:R-:W-:Y:S05]  /*eaa0*/  @!P1 NANOSLEEP.SYNCS 0x989680 ;  /* 0x009896800000995d */ /* 0x010fea0003900000 */
[----:B------:R-:W4:Y:S02]  /*eab0*/  @!P1 SYNCS.PHASECHK.TRANS64 P1, [R15+URZ+0x30c40], R12 ;  /* 0x030c400c0f0095a7 */ /* 0x000f24000802007f */
[----:B----4-:R-:W-:Y:S05]  /*eac0*/  @!P1 BRA `(.L_x_7320) ;  /* 0xfffffffc00f09947 */ /* 0x010fea000383ffff */
[----:B------:R-:W-:Y:S05]  /*ead0*/  BRA `(.L_x_7356) ;  /* 0xfffffff000007947 */ /* 0x000fea000383ffff */
.L_x_7322:
[----:B--2---:R2:W4:Y:S02]  /*eae0*/  SYNCS.PHASECHK.TRANS64.TRYWAIT P1, [R15+URZ+0x30c28], R12 ;  /* 0x030c280c0f0075a7 */ /* 0x004524000802017f */
[----:B----4-:R-:W-:Y:S05]  /*eaf0*/  @!P1 NANOSLEEP.SYNCS 0x989680 ;  /* 0x009896800000995d */ /* 0x010fea0003900000 */
[----:B------:R-:W4:Y:S02]  /*eb00*/  @!P1 SYNCS.PHASECHK.TRANS64 P1, [R15+URZ+0x30c28], R12 ;  /* 0x030c280c0f0095a7 */ /* 0x000f24000802007f */
[----:B----4-:R-:W-:Y:S05]  /*eb10*/  @!P1 BRA `(.L_x_7322) ;  /* 0xfffffffc00f09947 */ /* 0x010fea000383ffff */
[----:B------:R-:W-:Y:S05]  /*eb20*/  BRA `(.L_x_7357) ;  /* 0xfffffff000787947 */ /* 0x000fea000383ffff */
.L_x_7324:
[----:B----4-:R4:W1:Y:S02]  /*eb30*/  SYNCS.PHASECHK.TRANS64.TRYWAIT P0, [R3+URZ+0x30c40], R0 ;  /* 0x030c4000030075a7 */ /* 0x010864000800017f */
[----:B-1----:R-:W-:Y:S05]  /*eb40*/  @!P0 NANOSLEEP.SYNCS 0x989680 ;  /* 0x009896800000895d */ /* 0x002fea0003900000 */
[----:B------:R-:W1:Y:S02]  /*eb50*/  @!P0 SYNCS.PHASECHK.TRANS64 P0, [R3+URZ+0x30c40], R0 ;  /* 0x030c4000030085a7 */ /* 0x000e64000800007f */
[----:B-1----:R-:W-:Y:S05]  /*eb60*/  @!P0 BRA `(.L_x_7324) ;  /* 0xfffffffc00f08947 */ /* 0x002fea000383ffff */
[----:B------:R-:W-:Y:S05]  /*eb70*/  BRA `(.L_x_7358) ;  /* 0xfffffff4000c7947 */ /* 0x000fea000383ffff */
.L_x_7326:
[----:B------:R-:W-:Y:S01]  /*eb80*/  BSSY B0, `(.L_x_7359) ;  /* 0x0000006000007945 */ /* 0x000fe20003800000 */
[----:B------:R-:W-:-:S07]  /*eb90*/  IMAD.MOV.U32 R15, RZ, RZ, -0x1 ;  /* 0xffffffffff0f7424 */ /* 0x000fce00078e00ff */
[----:B------:R-:W-:Y:S05]  /*eba0*/  WARPSYNC.COLLECTIVE R15, `(.L_x_7360) ;  /* 0x000000000f0c7348 */ /* 0x000fea0003c00000 */
[----:B------:R-:W-:Y:S02]  /*ebb0*/  ELECT P6, UR62, PT ;  /* 0x00000000003e782f */ /* 0x000fe400038c0000 */
[----:B------:R-:W-:Y:S01]  /*ebc0*/  MOV R14, UR62 ;  /* 0x0000003e000e7c02 */ /* 0x000fe20008000f00 */
[----:B------:R-:W-:Y:S10]  /*ebd0*/  ENDCOLLECTIVE ;  /* 0x000000000000791b */ /* 0x000ff40003800000 */
.L_x_7360:
[----:B------:R-:W-:Y:S05]  /*ebe0*/  BSYNC B0 ;  /* 0x0000000000007941 */ /* 0x000fea0003800000 */
.L_x_7359:
[----:B------:R-:W-:Y:S05]  /*ebf0*/  BRA `(.L_x_7361) ;  /* 0xfffffff400a07947 */ /* 0x000fea000383ffff */
.L_x_7328:
[----:B-1----:R1:W2:Y:S02]  /*ec00*/  SYNCS.PHASECHK.TRANS64.TRYWAIT P0, [R7+URZ], R4 ;  /* 0x00000004070075a7 */ /* 0x0022a4000800017f */
[----:B--2---:R-:W-:Y:S05]  /*ec10*/  @!P0 NANOSLEEP.SYNCS 0x989680 ;  /* 0x009896800000895d */ /* 0x004fea0003900000 */
[----:B------:R-:W2:Y:S02]  /*ec20*/  @!P0 SYNCS.PHASECHK.TRANS64 P0, [R7+URZ], R4 ;  /* 0x00000004070085a7 */ /* 0x000ea4000800007f */
[----:B--2---:R-:W-:Y:S05]  /*ec30*/  @!P0 BRA `(.L_x_7328) ;  /* 0xfffffffc00f08947 */ /* 0x004fea000383ffff */
[----:B------:R-:W-:Y:S05]  /*ec40*/  BRA `(.L_x_7362) ;  /* 0xfffffff400e07947 */ /* 0x000fea000383ffff */
.L_x_7329:
[----:B--2---:R2:W3:Y:S02]  /*ec50*/  SYNCS.PHASECHK.TRANS64.TRYWAIT P0, [R3+URZ], R0 ;  /* 0x00000000030075a7 */ /* 0x0044e4000800017f */
[----:B---3--:R-:W-:Y:S05]  /*ec60*/  @!P0 NANOSLEEP.SYNCS 0x989680 ;  /* 0x009896800000895d */ /* 0x008fea0003900000 */
[----:B------:R-:W3:Y:S02]  /*ec70*/  @!P0 SYNCS.PHASECHK.TRANS64 P0, [R3+URZ], R0 ;  /* 0x00000000030085a7 */ /* 0x000ee4000800007f */
[----:B---3--:R-:W-:Y:S05]  /*ec80*/  @!P0 BRA `(.L_x_7329) ;  /* 0xfffffffc00f08947 */ /* 0x008fea000383ffff */
[----:B------:R-:W-:Y:S05]  /*ec90*/  BRA `(.L_x_7363) ;  /* 0xfffffff400d47947 */ /* 0x000fea000383ffff */
.L_x_7331:
[----:B--2---:R2:W3:Y:S02]  /*eca0*/  SYNCS.PHASECHK.TRANS64.TRYWAIT P0, [R5+URZ], R4 ;  /* 0x00000004050075a7 */ /* 0x0044e4000800017f */
[----:B---3--:R-:W-:Y:S05]  /*ecb0*/  @!P0 NANOSLEEP.SYNCS 0x989680 ;  /* 0x009896800000895d */ /* 0x008fea0003900000 */
[----:B------:R-:W3:Y:S02]  /*ecc0*/  @!P0 SYNCS.PHASECHK.TRANS64 P0, [R5+URZ], R4 ;  /* 0x00000004050085a7 */ /* 0x000ee4000800007f */
[----:B---3--:R-:W-:Y:S05]  /*ecd0*/  @!P0 BRA `(.L_x_7331) ;  /* 0xfffffffc00f08947 */ /* 0x008fea000383ffff */
[----:B------:R-:W-:Y:S05]  /*ece0*/  BRA `(.L_x_7364) ;  /* 0xfffffff400d87947 */ /* 0x000fea000383ffff */
.L_x_7365:
        /* <DEDUP_REMOVED lines=9> */
.L_x_7427:


//--------------------- .text._ZN7cutlass13device_kernelIN5flash22FlashAttnBwdPreprocessIN4cute5tupleIJNS3_1CILi128EEENS5_ILi64EEEEEENS_10bfloat16_tEfNS_4arch4Sm90ELb1ELb1EEEEEvNT_6ParamsE --------------------------
	.section	.text._ZN7cutlass13device_kernelIN5flash22FlashAttnBwdPreprocessIN4cute5tupleIJNS3_1CILi128EEENS5_ILi64EEEEEENS_10bfloat16_tEfNS_4arch4Sm90ELb1ELb1EEEEEvNT_6ParamsE,"ax",@progbits
	.align	128
.text._ZN7cutlass13device_kernelIN5flash22FlashAttnBwdPreprocessIN4cute5tupleIJNS3_1CILi128EEENS5_ILi64EEEEEENS_10bfloat16_tEfNS_4arch4Sm90ELb1ELb1EEEEEvNT_6ParamsE:
        .type           _ZN7cutlass13device_kernelIN5flash22FlashAttnBwdPreprocessIN4cute5tupleIJNS3_1CILi128EEENS5_ILi64EEEEEENS_10bfloat16_tEfNS_4arch4Sm90ELb1ELb1EEEEEvNT_6ParamsE,@function
        .size           _ZN7cutlass13device_kernelIN5flash22FlashAttnBwdPreprocessIN4cute5tupleIJNS3_1CILi128EEENS5_ILi64EEEEEENS_10bfloat16_tEfNS_4arch4Sm90ELb1ELb1EEEEEvNT_6ParamsE,(.L_x_7428 - _ZN7cutlass13device_kernelIN5flash22FlashAttnBwdPreprocessIN4cute5tupleIJNS3_1CILi128EEENS5_ILi64EEEEEENS_10bfloat16_tEfNS_4arch4Sm90ELb1ELb1EEEEEvNT_6ParamsE)
        .other          _ZN7cutlass13device_kernelIN5flash22FlashAttnBwdPreprocessIN4cute5tupleIJNS3_1CILi128EEENS5_ILi64EEEEEENS_10bfloat16_tEfNS_4arch4Sm90ELb1ELb1EEEEEvNT_6ParamsE,@"STO_CUDA_ENTRY STV_DEFAULT"
_ZN7cutlass13device_kernelIN5flash22FlashAttnBwdPreprocessIN4cute5tupleIJNS3_1CILi128EEENS5_ILi64EEEEEENS_10bfloat16_tEfNS_4arch4Sm90ELb1ELb1EEEEEvNT_6ParamsE:
        /* <DEDUP_REMOVED lines=11> */
[----:B------:R-:W-:Y:S01]  /*00b0*/  ISETP.NE.U32.AND P2, PT, R4, RZ, PT ;  /* 0x000000ff0400720c */ /* 0x000fe20003f45070 */
[----:B-1----:R-:W-:-:S04]  /*00c0*/  IMAD.WIDE R6, R0, 0x4, R6 ;  /* 0x0000000400067825 */ /* 0x002fc800078e0206 */
[----:B------:R-:W0:Y:S01]  /*00d0*/  @P1 LDC.64 R8, c[0x0][0x2f8] ;  /* 0x0000be00ff081b82 */ /* 0x000e220000000a00 */
[----:B------:R-:W-:-:S05]  /*00e0*/  IMAD.U32 R4, RZ, RZ, UR6 ;  /* 0x00000006ff047e24 */ /* 0x000fca000f8e00ff */
[----:B------:R1:W5:Y:S01]  /*00f0*/  @P0 LDG.E R48, desc[UR4][R6.64] ;  /* 0x0000000406300981 */ /* 0x000362000c1e1900 */
[----:B------:R-:W-:Y:S01]  /*0100*/  ISETP.NE.AND.EX P2, PT, R5, RZ, PT, P2 ;  /* 0x000000ff0500720c */ /* 0x000fe20003f45320 */
[----:B------:R-:W2:Y:S01]  /*0110*/  S2R R2, SR_CTAID.X ;  /* 0x0000000000027919 */ /* 0x000ea20000002500 */
[----:B------:R-:W3:Y:S01]  /*0120*/  S2R R3, SR_TID.X ;  /* 0x0000000000037919 */ /* 0x000ee20000002100 */
[----:B0-----:R-:W-:-:S05]  /*0130*/  @P1 IMAD.WIDE R8, R0, 0x4, R8 ;  /* 0x0000000400081825 */ /* 0x001fca00078e0208 */
[----:B------:R1:W5:Y:S01]  /*0140*/  @P1 LDG.E R4, desc[UR4][R8.64] ;  /* 0x0000000408041981 */ /* 0x000362000c1e1900 */
[----:B--2---:R-:W-:Y:S01]  /*0150*/  IMAD.SHL.U32 R5, R2, 0x80, RZ ;  /* 0x0000008002057824 */ /* 0x004fe200078e00ff */
[----:B---3--:R-:W-:Y:S06]  /*0160*/  @P1 BRA `(.L_x_7366) ;  /* 0x0000000000101947 */ /* 0x008fec0003800000 */
[----:B------:R-:W-:Y:S05]  /*0170*/  @!P0 BRA `(.L_x_7366) ;  /* 0x00000000000c8947 */ /* 0x000fea0003800000 */
[----:B-1----:R-:W2:Y:S04]  /*0180*/  LDG.E R9, desc[UR4][R6.64] ;  /* 0x0000000406097981 */ /* 0x002ea8000c1e1900 */
[----:B-----5:R-:W2:Y:S02]  /*0190*/  LDG.E R4, desc[UR4][R6.64+0x4] ;  /* 0x0000040406047981 */ /* 0x020ea4000c1e1900 */
[----:B--2---:R-:W-:-:S07]  /*01a0*/  IMAD.IADD R4, R4, 0x1, -R9 ;  /* 0x0000000104047824 */ /* 0x004fce00078e0a09 */
.L_x_7366:
[----:B-----5:R-:W-:-:S13]  /*01b0*/  ISETP.LE.AND P1, PT, R4, R5, PT ;  /* 0x000000050400720c */ /* 0x020fda0003f23270 */
[----:B------:R-:W-:Y:S05]  /*01c0*/  @P2 EXIT P1 ;  /* 0x000000000000294d */ /* 0x000fea0000800000 */
[----:B------:R-:W0:Y:S01]  /*01d0*/  S2UR UR6, SR_CTAID.Y ;  /* 0x00000000000679c3 */ /* 0x000e220000002600 */
[----:B------:R-:W-:Y:S01]  /*01e0*/  ISETP.GT.AND P1, PT, R3, 0x7f, PT ;  /* 0x0000007f0300780c */ /* 0x000fe20003f24270 */
[----:B------:R-:W-:Y:S01]  /*01f0*/  BSSY B0, `(.L_x_7367) ;  /* 0x0000026000007945 */ /* 0x000fe20003800000 */
[----:B------:R-:W-:Y:S02]  /*0200*/  IADD3 R47, -R5, R4, RZ ;  /* 0x00000004052f7210 */ /* 0x000fe40007ffe1ff */
[----:B------:R-:W-:Y:S02]  /*0210*/  CS2R R14, SRZ ;  /* 0x00000000000e7805 */ /* 0x000fe4000001ff00 */
[----:B-1----:R-:W-:Y:S01]  /*0220*/  SHF.R.S32.HI R6, RZ, 0x1f, R3 ;  /* 0x0000001fff067819 */ /* 0x002fe20000011403 */
[----:B------:R-:W-:Y:S01]  /*0230*/  @P0 IMAD.MOV.U32 R14, RZ, RZ, R48 ;  /* 0x000000ffff0e0224 */ /* 0x000fe200078e0030 */
[----:B------:R-:W-:Y:S01]  /*0240*/  ISETP.GE.OR P4, PT, R3, R47, P1 ;  /* 0x0000002f0300720c */ /* 0x000fe20000f86670 */
[----:B------:R-:W1:Y:S01]  /*0250*/  LDC.64 R10, c[0x0][0x230] ;  /* 0x00008c00ff0a7b82 */ /* 0x000e620000000a00 */
[----:B------:R-:W-:Y:S01]  /*0260*/  LEA.HI R7, R6, R3, RZ, 0x3 ;  /* 0x0000000306077211 */ /* 0x000fe200078f18ff */
[----:B------:R-:W-:Y:S01]  /*0270*/  IMAD.MOV.U32 R40, RZ, RZ, 0x7f800000 ;  /* 0x7f800000ff287424 */ /* 0x000fe200078e00ff */
[----:B------:R-:W-:-:S02]  /*0280*/  SHF.R.S32.HI R41, RZ, 0x1f, R0 ;  /* 0x0000001fff297819 */ /* 0x000fc40000011400 */
[----:B------:R-:W-:Y:S02]  /*0290*/  LOP3.LUT R8, R7, 0xfffffff8, RZ, 0xc0, !PT ;  /* 0xfffffff807087812 */ /* 0x000fe400078ec0ff */
[----:B------:R-:W-:Y:S02]  /*02a0*/  SHF.R.S32.HI R6, RZ, 0x3, R7 ;  /* 0x00000003ff067819 */ /* 0x000fe40000011407 */
[----:B------:R-:W-:Y:S01]  /*02b0*/  @P0 SHF.R.S32.HI R15, RZ, 0x1f, R48 ;  /* 0x0000001fff0f0819 */ /* 0x000fe20000011430 */
[----:B------:R-:W-:Y:S01]  /*02c0*/  IMAD.IADD R45, R3, 0x1, -R8 ;  /* 0x00000001032d7824 */ /* 0x000fe200078e0a08 */
[----:B------:R-:W-:Y:S02]  /*02d0*/  ISETP.GE.AND P3, PT, R6, R47, PT ;  /* 0x0000002f0600720c */ /* 0x000fe40003f66270 */
[----:B------:R-:W-:Y:S02]  /*02e0*/  SEL R7, R0, RZ, !P2 ;  /* 0x000000ff00077207 */ /* 0x000fe40005000000 */
[----:B------:R-:W-:Y:S01]  /*02f0*/  SHF.L.U32 R8, R45, 0x3, RZ ;  /* 0x000000032d087819 */ /* 0x000fe200000006ff */
[----:B0-----:R-:W-:Y:S01]  /*0300*/  USHF.R.S32.HI UR7, URZ, 0x1f, UR6 ;  /* 0x0000001f3f077899 */ /* 0x001fe20008011406 */
[----:B------:R-:W-:Y:S01]  /*0310*/  SEL R41, R41, RZ, !P2 ;  /* 0x000000ff29297207 */ /* 0x000fe20005000000 */
[----:B------:R-:W-:Y:S10]  /*0320*/  @P4 BRA `(.L_x_7368) ;  /* 0x0000000000484947 */ /* 0x000ff40003800000 */
[----:B------:R-:W0:Y:S01]  /*0330*/  LDC.64 R18, c[0x0][0x290] ;  /* 0x0000a400ff127b82 */ /* 0x000e220000000a00 */
[----:B------:R-:W-:Y:S01]  /*0340*/  SHF.R.S32.HI R13, RZ, 0x1f, R5 ;  /* 0x0000001fff0d7819 */ /* 0x000fe20000011405 */
[----:B------:R-:W-:Y:S01]  /*0350*/  ULDC.64 UR8, c[0x0][0x298] ;  /* 0x0000a60000087ab9 */ /* 0x000fe20000000a00 */
[--C-:B------:R-:W-:Y:S02]  /*0360*/  SHF.R.S32.HI R16, RZ, 0x1f, R3.reuse ;  /* 0x0000001fff107819 */ /* 0x100fe40000011403 */
[----:B------:R-:W-:-:S04]  /*0370*/  IADD3 R12, P2, P4, R14, R5, R3 ;  /* 0x000000050e0c7210 */ /* 0x000fc80007c5e003 */
[----:B------:R-:W-:Y:S01]  /*0380*/  IADD3.X R13, R15, R13, R16, P2, P4 ;  /* 0x0000000d0f0d7210 */ /* 0x000fe200017e8410 */
[C---:B0-----:R-:W-:Y:S02]  /*0390*/  IMAD R16, R18.reuse, UR7, RZ ;  /* 0x0000000712107c24 */ /* 0x041fe4000f8e02ff */
[----:B------:R-:W-:-:S04]  /*03a0*/  IMAD.WIDE.U32 R12, R18, UR6, R12 ;  /* 0x00000006120c7c25 */ /* 0x000fc8000f8e000c */
[----:B------:R-:W-:Y:S02]  /*03b0*/  IMAD R17, R19, UR6, R16 ;  /* 0x0000000613117c24 */ /* 0x000fe4000f8e0210 */
[----:B------:R-:W-:Y:S02]  /*03c0*/  IMAD R16, R41, UR8, RZ ;  /* 0x0000000829107c24 */ /* 0x000fe4000f8e02ff */
[----:B------:R-:W-:Y:S02]  /*03d0*/  IMAD.IADD R13, R13, 0x1, R17 ;  /* 0x000000010d0d7824 */ /* 0x000fe400078e0211 */
[C---:B------:R-:W-:Y:S02]  /*03e0*/  IMAD R17, R7.reuse, UR9, R16 ;  /* 0x0000000907117c24 */ /* 0x040fe4000f8e0210 */
[----:B------:R-:W-:Y:S01]  /*03f0*/  IMAD.WIDE.U32 R12, R7, UR8, R12 ;  /* 0x00000008070c7c25 */ /* 0x000fe2000f8e000c */
[----:B------:R-:W-:-:S03]  /*0400*/  ULDC.64 UR8, c[0x0][0x288] ;  /* 0x0000a20000087ab9 */ /* 0x000fc60000000a00 */
[----:B------:R-:W-:Y:S01]  /*0410*/  IMAD.IADD R13, R13, 0x1, R17 ;  /* 0x000000010d0d7824 */ /* 0x000fe200078e0211 */
[----:B------:R-:W-:-:S04]  /*0420*/  LEA R16, P2, R12, UR8, 0x2 ;  /* 0x000000080c107c11 */ /* 0x000fc8000f8410ff */
[----:B------:R-:W-:-:S05]  /*0430*/  LEA.HI.X R17, R12, UR9, R13, 0x2, P2 ;  /* 0x000000090c117c11 */ /* 0x000fca00090f140d */
[----:B------:R0:W5:Y:S04]  /*0440*/  LDG.E R40, desc[UR4][R16.64] ;  /* 0x0000000410287981 */ /* 0x000168000c1e1900 */
.L_x_7368:
[----:B------:R-:W-:Y:S05]  /*0450*/  BSYNC B0 ;  /* 0x0000000000007941 */ /* 0x000fea0003800000 */
.L_x_7367:
[----:B------:R-:W-:Y:S01]  /*0460*/  ULDC UR8, c[0x0][0x21c] ;  /* 0x0000870000087ab9 */ /* 0x000fe20000000800 */
[----:B0-----:R-:W0:Y:S01]  /*0470*/  LDC.64 R16, c[0x0][0x250] ;  /* 0x00009400ff107b82 */ /* 0x001e220000000a00 */
[----:B------:R-:W-:Y:S01]  /*0480*/  ISETP.LT.AND P6, PT, R8, UR8, !P3 ;  /* 0x0000000808007c0c */ /* 0x000fe2000dfc1270 */
[C---:B------:R-:W-:Y:S01]  /*0490*/  VIADD R44, R6.reuse, 0x20 ;  /* 0x00000020062c7836 */ /* 0x040fe20000000000 */
[----:B------:R-:W-:Y:S01]  /*04a0*/  SHF.R.S32.HI R42, RZ, 0x1f, R6 ;  /* 0x0000001fff2a7819 */ /* 0x000fe20000011406 */
[C---:B------:R-:W-:Y:S01]  /*04b0*/  VIADD R43, R6.reuse, 0x40 ;  /* 0x00000040062b7836 */ /* 0x040fe20000000000 */
[----:B------:R-:W-:Y:S01]  /*04c0*/  IADD3 R36, P2, R6, R14, RZ ;  /* 0x0000000e06247210 */ /* 0x000fe20007f5e0ff */
[----:B-1----:R-:W-:Y:S01]  /*04d0*/  IMAD R14, R10, UR7, RZ ;  /* 0x000000070a0e7c24 */ /* 0x002fe2000f8e02ff */
[----:B------:R-:W-:Y:S02]  /*04e0*/  SHF.R.S32.HI R9, RZ, 0x1f, R8 ;  /* 0x0000001fff097819 */ /* 0x000fe40000011408 */
[----:B------:R-:W-:Y:S01]  /*04f0*/  IADD3.X R37, R42, R15, RZ, P2, !PT ;  /* 0x0000000f2a257210 */ /* 0x000fe200017fe4ff */
[----:B------:R-:W-:Y:S01]  /*0500*/  IMAD R11, R11, UR6, R14 ;  /* 0x000000060b0b7c24 */ /* 0x000fe2000f8e020e */
[----:B------:R-:W-:Y:S01]  /*0510*/  ISETP.GE.AND P2, PT, R8, UR8, PT ;  /* 0x0000000808007c0c */ /* 0x000fe2000bf46270 */
[----:B------:R-:W-:Y:S01]  /*0520*/  IMAD.WIDE.U32 R14, R10, UR6, R8 ;  /* 0x000000060a0e7c25 */ /* 0x000fe2000f8e0008 */
[----:B------:R-:W-:Y:S01]  /*0530*/  ULDC.64 UR8, c[0x0][0x238] ;  /* 0x00008e0000087ab9 */ /* 0x000fe20000000a00 */
[----:B------:R-:W1:Y:S01]  /*0540*/  @P6 LDC.64 R12, c[0x0][0x228] ;  /* 0x00008a00ff0c6b82 */ /* 0x000e620000000a00 */
[----:B------:R-:W-:Y:S01]  /*0550*/  ISETP.LT.AND P4, PT, R44, R47, !P2 ;  /* 0x0000002f2c00720c */ /* 0x000fe20005781270 */
[----:B------:R-:W-:-:S02]  /*0560*/  IMAD.IADD R15, R15, 0x1, R11 ;  /* 0x000000010f0f7824 */ /* 0x000fc400078e020b */
[----:B------:R-:W-:Y:S02]  /*0570*/  IMAD R18, R41, UR8, RZ ;  /* 0x0000000829127c24 */ /* 0x000fe4000f8e02ff */
[----:B------:R-:W-:Y:S02]  /*0580*/  IMAD.WIDE R36, R2, 0x80, R36 ;  /* 0x0000008002247825 */ /* 0x000fe400078e0224 */
[----:B------:R-:W2:Y:S02]  /*0590*/  @P6 LDC.64 R20, c[0x0][0x210] ;  /* 0x00008400ff146b82 */ /* 0x000ea40000000a00 */
[C---:B------:R-:W-:Y:S02]  /*05a0*/  IMAD R19, R7.reuse, UR9, R18 ;  /* 0x0000000907137c24 */ /* 0x040fe4000f8e0212 */
[C---:B0-----:R-:W-:Y:S02]  /*05b0*/  IMAD R22, R16.reuse, UR7, RZ ;  /* 0x0000000710167c24 */ /* 0x041fe4000f8e02ff */
[----:B------:R-:W-:Y:S01]  /*05c0*/  IMAD.WIDE.U32 R38, R7, UR8, R14 ;  /* 0x0000000807267c25 */ /* 0x000fe2000f8e000e */
[----:B------:R-:W-:Y:S01]  /*05d0*/  ULDC.64 UR8, c[0x0][0x258] ;  /* 0x0000960000087ab9 */ /* 0x000fe20000000a00 */
[----:B------:R-:W0:Y:S02]  /*05e0*/  @P6 LDC.64 R10, c[0x0][0x248] ;  /* 0x00009200ff0a6b82 */ /* 0x000e240000000a00 */
[----:B------:R-:W-:Y:S01]  /*05f0*/  IMAD R17, R17, UR6, R22 ;  /* 0x0000000611117c24 */ /* 0x000fe2000f8e0216 */
[----:B------:R-:W-:Y:S01]  /*0600*/  IADD3 R39, R39, R19, RZ ;  /* 0x0000001327277210 */ /* 0x000fe20007ffe0ff */
[----:B------:R-:W-:-:S03]  /*0610*/  IMAD.WIDE.U32 R8, R16, UR6, R8 ;  /* 0x0000000610087c25 */ /* 0x000fc6000f8e0008 */
[----:B------:R-:W-:Y:S01]  /*0620*/  @P4 MOV R25, R39 ;  /* 0x0000002700194202 */ /* 0x000fe20000000f00 */
[-C--:B-1----:R-:W-:Y:S01]  /*0630*/  @P6 IMAD R18, R37, R12.reuse, RZ ;  /* 0x0000000c25126224 */ /* 0x082fe200078e02ff */
[----:B------:R-:W1:Y:S01]  /*0640*/  @P6 LDC.64 R22, c[0x0][0x240] ;  /* 0x00009000ff166b82 */ /* 0x000e620000000a00 */
[----:B------:R-:W-:Y:S02]  /*0650*/  IMAD.IADD R9, R9, 0x1, R17 ;  /* 0x0000000109097824 */ /* 0x000fe400078e0211 */
[C---:B------:R-:W-:Y:S02]  /*0660*/  @P6 IMAD R15, R36.reuse, R13, R18 ;  /* 0x0000000d240f6224 */ /* 0x040fe400078e0212 */
[----:B------:R-:W-:Y:S02]  /*0670*/  IMAD R14, R41, UR8, RZ ;  /* 0x00000008290e7c24 */ /* 0x000fe4000f8e02ff */
[----:B------:R-:W-:Y:S01]  /*0680*/  @P6 IMAD.WIDE.U32 R12, R36, R12, R38 ;  /* 0x0000000c240c6225 */ /* 0x000fe200078e0026 */
[----:B------:R-:W3:Y:S03]  /*0690*/  @P4 LDC.64 R18, c[0x0][0x228] ;  /* 0x00008a00ff124b82 */ /* 0x000ee60000000a00 */
[----:B------:R-:W-:Y:S01]  /*06a0*/  IMAD.WIDE.U32 R58, R7, UR8, R8 ;  /* 0x00000008073a7c25 */ /* 0x000fe2000f8e0008 */
[----:B--2---:R-:W-:-:S03]  /*06b0*/  @P6 LEA R20, P5, R12, R20, 0x1 ;  /* 0x000000140c146211 */ /* 0x004fc600078a08ff */
[----:B------:R-:W-:Y:S01]  /*06c0*/  IMAD R53, R7, UR9, R14 ;  /* 0x0000000907357c24 */ /* 0x000fe2000f8e020e */
[----:B------:R-:W2:Y:S01]  /*06d0*/  @P4 LDC.64 R60, c[0x0][0x210] ;  /* 0x00008400ff3c4b82 */ /* 0x000ea20000000a00 */
[----:B------:R-:W-:Y:S01]  /*06e0*/  @P6 IMAD.IADD R8, R13, 0x1, R15 ;  /* 0x000000010d086824 */ /* 0x000fe200078e020f */
[----:B------:R-:W-:Y:S01]  /*06f0*/  CS2R R14, SRZ ;  /* 0x00000000000e7805 */ /* 0x000fe2000001ff00 */
[-C--:B0-----:R-:W-:Y:S01]  /*0700*/  @P6 IMAD R9, R37, R10.reuse, RZ ;  /* 0x0000000a25096224 */ /* 0x081fe200078e02ff */
[----:B------:R-:W-:Y:S01]  /*0710*/  IADD3 R53, R59, R53, RZ ;  /* 0x000000353b357210 */ /* 0x000fe20007ffe0ff */
[----:B------:R-:W-:Y:S01]  /*0720*/  @P6 IMAD.MOV.U32 R52, RZ, RZ, R58 ;  /* 0x000000ffff346224 */ /* 0x000fe200078e003a */
[----:B------:R-:W-:Y:S01]  /*0730*/  @P6 LEA.HI.X R21, R12, R21, R8, 0x1, P5 ;  /* 0x000000150c156211 */ /* 0x000fe200028f0c08 */
[C---:B------:R-:W-:Y:S01]  /*0740*/  @P6 IMAD R13, R36.reuse, R11, R9 ;  /* 0x0000000b240d6224 */ /* 0x040fe200078e0209 */
[C---:B------:R-:W-:Y:S01]  /*0750*/  @P4 IADD3 R27, P5, R36.reuse, 0x20, RZ ;  /* 0x00000020241b4810 */ /* 0x040fe20007fbe0ff */
[----:B------:R-:W-:Y:S01]  /*0760*/  @P6 IMAD.WIDE.U32 R10, R36, R10, R52 ;  /* 0x0000000a240a6225 */ /* 0x000fe200078e0034 */
[----:B------:R-:W0:Y:S03]  /*0770*/  @P4 LDC.64 R16, c[0x0][0x248] ;  /* 0x00009200ff104b82 */ /* 0x000e260000000a00 */
[----:B------:R-:W-:Y:S01]  /*0780*/  @P4 IMAD.X R9, RZ, RZ, R37, P5 ;  /* 0x000000ffff094224 */ /* 0x000fe200028e0625 */
[----:B------:R-:W-:Y:S01]  /*0790*/  @P6 IADD3 R8, R11, R13, RZ ;  /* 0x0000000d0b086210 */ /* 0x000fe20007ffe0ff */
[----:B------:R-:W-:Y:S01]  /*07a0*/  @P4 IMAD.MOV.U32 R24, RZ, RZ, R38 ;  /* 0x000000ffff184224 */ /* 0x000fe200078e0026 */
[C---:B-1----:R-:W-:Y:S01]  /*07b0*/  @P6 LEA R22, P5, R10.reuse, R22, 0x1 ;  /* 0x000000160a166211 */ /* 0x042fe200078a08ff */
[----:B---3--:R-:W-:Y:S01]  /*07c0*/  @P4 IMAD R12, R9, R18, RZ ;  /* 0x00000012090c4224 */ /* 0x008fe200078e02ff */
[----:B------:R-:W1:Y:S02]  /*07d0*/  @P4 LDC.64 R32, c[0x0][0x240] ;  /* 0x00009000ff204b82 */ /* 0x000e640000000a00 */
[----:B------:R-:W-:Y:S01]  /*07e0*/  @P6 LEA.HI.X R23, R10, R23, R8, 0x1, P5 ;  /* 0x000000170a176211 */ /* 0x000fe200028f0c08 */
[----:B------:R-:W-:Y:S01]  /*07f0*/  @P4 IMAD R29, R27, R19, R12 ;  /* 0x000000131b1d4224 */ /* 0x000fe200078e020c */
[----:B------:R-:W-:-:S02]  /*0800*/  CS2R R8, SRZ ;  /* 0x0000000000087805 */ /* 0x000fc4000001ff00 */
[----:B------:R-:W-:Y:S02]  /*0810*/  CS2R R10, SRZ ;  /* 0x00000000000a7805 */ /* 0x000fe4000001ff00 */
[----:B------:R-:W-:Y:S01]  /*0820*/  CS2R R12, SRZ ;  /* 0x00000000000c7805 */ /* 0x000fe2000001ff00 */
[----:B------:R-:W-:Y:S01]  /*0830*/  @P4 IMAD.WIDE.U32 R18, R27, R18, R24 ;  /* 0x000000121b124225 */ /* 0x000fe200078e0018 */
[----:B------:R-:W-:Y:S02]  /*0840*/  ISETP.LT.AND P5, PT, R43, R47, !P2 ;  /* 0x0000002f2b00720c */ /* 0x000fe400057a1270 */
[----:B------:R3:W4:Y:S01]  /*0850*/  @P6 LDG.E.128 R8, desc[UR4][R20.64] ;  /* 0x0000000414086981 */ /* 0x000722000c1e1d00 */
[----:B------:R-:W-:Y:S02]  /*0860*/  @P4 IMAD.IADD R19, R19, 0x1, R29 ;  /* 0x0000000113134824 */ /* 0x000fe400078e021d */
[----:B------:R-:W-:Y:S01]  /*0870*/  VIADD R46, R6, 0x60 ;  /* 0x00000060062e7836 */ /* 0x000fe20000000000 */
[----:B------:R0:W4:Y:S01]  /*0880*/  @P6 LDG.E.128 R12, desc[UR4][R22.64] ;  /* 0x00000004160c6981 */ /* 0x000122000c1e1d00 */
[----:B--2---:R-:W-:-:S03]  /*0890*/  @P4 LEA R60, P6, R18, R60, 0x1 ;  /* 0x0000003c123c4211 */ /* 0x004fc600078c08ff */
[----:B------:R-:W-:Y:S02]  /*08a0*/  ISETP.LT.AND P2, PT, R46, R47, !P2 ;  /* 0x0000002f2e00720c */ /* 0x000fe40005741270 */
[----:B------:R-:W-:Y:S01]  /*08b0*/  @P4 LEA.HI.X R61, R18, R61, R19, 0x1, P6 ;  /* 0x0000003d123d4211 */ /* 0x000fe200030f0c13 */
[----:B------:R-:W2:Y:S01]  /*08c0*/  @P5 LDC.64 R56, c[0x0][0x228] ;  /* 0x00008a00ff385b82 */ /* 0x000ea20000000a00 */
[C---:B------:R-:W-:Y:S01]  /*08d0*/  @P4 IADD3 R27, P6, R36.reuse, 0x20, RZ ;  /* 0x00000020241b4810 */ /* 0x040fe20007fde0ff */
[----:B---3--:R-:W-:Y:S01]  /*08e0*/  @P4 IMAD.MOV.U32 R20, RZ, RZ, R58 ;  /* 0x000000ffff144224 */ /* 0x008fe200078e003a */
[----:B------:R-:W-:Y:S01]  /*08f0*/  @P4 MOV R21, R53 ;  /* 0x0000003500154202 */ /* 0x000fe20000000f00 */
[----:B------:R-:W-:Y:S01]  /*0900*/  @P5 IMAD.MOV.U32 R55, RZ, RZ, R39 ;  /* 0x000000ffff375224 */ /* 0x000fe200078e0027 */
[----:B------:R-:W-:Y:S02]  /*0910*/  @P4 IADD3.X R19, RZ, R37, RZ, P6, !PT ;  /* 0x00000025ff134210 */ /* 0x000fe400037fe4ff */
[----:B------:R-:W-:Y:S01]  /*0920*/  @P5 MOV R54, R38 ;  /* 0x0000002600365202 */ /* 0x000fe20000000f00 */
[----:B------:R-:W3:Y:S02]  /*0930*/  @P5 LDC.64 R50, c[0x0][0x248] ;  /* 0x00009200ff325b82 */ /* 0x000ee40000000a00 */
[----:B0-----:R-:W-:Y:S01]  /*0940*/  @P4 IMAD R18, R19, R16, RZ ;  /* 0x0000001013124224 */ /* 0x001fe200078e02ff */
[----:B------:R-:W-:-:S03]  /*0950*/  @P5 IADD3 R19, P6, R36, 0x40, RZ ;  /* 0x0000004024135810 */ /* 0x000fc60007fde0ff */
[C---:B------:R-:W-:Y:S02]  /*0960*/  @P4 IMAD R25, R27.reuse, R17, R18 ;  /* 0x000000111b194224 */ /* 0x040fe400078e0212 */
[----:B------:R-:W0:Y:S01]  /*0970*/  @P2 LDC.64 R34, c[0x0][0x228] ;  /* 0x00008a00ff222b82 */ /* 0x000e220000000a00 */
[----:B------:R-:W-:Y:S01]  /*0980*/  @P5 IMAD.X R23, RZ, RZ, R37, P6 ;  /* 0x000000ffff175224 */ /* 0x000fe200030e0625 */
[----:B------:R-:W-:Y:S01]  /*0990*/  @P5 IADD3 R18, P6, R36, 0x40, RZ ;  /* 0x0000004024125810 */ /* 0x000fe20007fde0ff */
[----:B------:R-:W-:-:S04]  /*09a0*/  @P4 IMAD.WIDE.U32 R16, R27, R16, R20 ;  /* 0x000000101b104225 */ /* 0x000fc800078e0014 */
[----:B------:R-:W-:Y:S01]  /*09b0*/  @P5 IMAD.X R49, RZ, RZ, R37, P6 ;  /* 0x000000ffff315224 */ /* 0x000fe200030e0625 */
[C---:B-1----:R-:W-:Y:S01]  /*09c0*/  @P4 LEA R32, P6, R16.reuse, R32, 0x1 ;  /* 0x0000002010204211 */ /* 0x042fe200078c08ff */
[----:B------:R-:W-:Y:S01]  /*09d0*/  @P4 IMAD.IADD R17, R17, 0x1, R25 ;  /* 0x0000000111114824 */ /* 0x000fe200078e0219 */
[----:B------:R-:W1:Y:S01]  /*09e0*/  @P5 LDC.64 R30, c[0x0][0x210] ;  /* 0x00008400ff1e5b82 */ /* 0x000e620000000a00 */
[-C--:B--2---:R-:W-:Y:S01]  /*09f0*/  @P5 IMAD R20, R23, R56.reuse, RZ ;  /* 0x0000003817145224 */ /* 0x084fe200078e02ff */
[----:B------:R-:W-:Y:S01]  /*0a00*/  CS2R R22, SRZ ;  /* 0x0000000000167805 */ /* 0x000fe2000001ff00 */
[C---:B------:R-:W-:Y:S01]  /*0a10*/  @P5 IMAD.WIDE.U32 R54, R19.reuse, R56, R54 ;  /* 0x0000003813365225 */ /* 0x040fe200078e0036 */
[----:B------:R-:W-:Y:S02]  /*0a20*/  @P4 LEA.HI.X R33, R16, R33, R17, 0x1, P6 ;  /* 0x0000002110214211 */ /* 0x000fe400030f0c11 */
[----:B------:R-:W-:Y:S01]  /*0a30*/  @P2 IADD3 R52, P6, R36, 0x60, RZ ;  /* 0x0000006024342810 */ /* 0x000fe20007fde0ff */
[----:B------:R-:W-:Y:S01]  /*0a40*/  @P5 IMAD R57, R19, R57, R20 ;  /* 0x0000003913395224 */ /* 0x000fe200078e0214 */
[----:B------:R-:W2:Y:S01]  /*0a50*/  @P2 LDC.64 R24, c[0x0][0x248] ;  /* 0x00009200ff182b82 */ /* 0x000ea20000000a00 */
[----:B---3--:R-:W-:Y:S01]  /*0a60*/  @P5 IMAD R49, R49, R50, RZ ;  /* 0x0000003231315224 */ /* 0x008fe200078e02ff */
[----:B------:R-:W-:Y:S01]  /*0a70*/  @P5 MOV R17, R53 ;  /* 0x0000003500115202 */ /* 0x000fe20000000f00 */
[----:B------:R-:W-:-:S02]  /*0a80*/  @P2 IMAD.X R21, RZ, RZ, R37, P6 ;  /* 0x000000ffff152224 */ /* 0x000fc400030e0625 */
[----:B------:R-:W-:Y:S02]  /*0a90*/  @P5 IMAD.MOV.U32 R16, RZ, RZ, R58 ;  /* 0x000000ffff105224 */ /* 0x000fe400078e003a */
[----:B0-----:R-:W-:Y:S01]  /*0aa0*/  @P2 IMAD R56, R21, R34, RZ ;  /* 0x0000002215382224 */ /* 0x001fe200078e02ff */
[----:B------:R-:W0:Y:S01]  /*0ab0*/  @P2 LDC.64 R28, c[0x0][0x210] ;  /* 0x00008400ff1c2b82 */ /* 0x000e220000000a00 */
[----:B------:R-:W-:Y:S01]  /*0ac0*/  CS2R R20, SRZ ;  /* 0x0000000000147805 */ /* 0x000fe2000001ff00 */
[C---:B------:R-:W-:Y:S02]  /*0ad0*/  @P5 IMAD R49, R18.reuse, R51, R49 ;  /* 0x0000003312315224 */ /* 0x040fe400078e0231 */
[----:B------:R-:W-:Y:S01]  /*0ae0*/  @P5 IMAD.WIDE.U32 R50, R18, R50, R16 ;  /* 0x0000003212325225 */ /* 0x000fe200078e0010 */
[----:B------:R-:W-:Y:S02]  /*0af0*/  CS2R R16, SRZ ;  /* 0x0000000000107805 */ /* 0x000fe4000001ff00 */
[----:B------:R-:W-:Y:S01]  /*0b00*/  CS2R R18, SRZ ;  /* 0x0000000000127805 */ /* 0x000fe2000001ff00 */
[----:B------:R3:W4:Y:S01]  /*0b10*/  @P4 LDG.E.128 R20, desc[UR4][R32.64] ;  /* 0x0000000420144981 */ /* 0x000722000c1e1d00 */
[----:B------:R-:W0:Y:S01]  /*0b20*/  @P5 LDC.64 R26, c[0x0][0x240] ;  /* 0x00009000ff1a5b82 */ /* 0x000e220000000a00 */
[----:B------:R-:W-:Y:S01]  /*0b30*/  @P2 IMAD R35, R52, R35, R56 ;  /* 0x0000002334232224 */ /* 0x000fe200078e0238 */
[----:B------:R-:W-:-:S02]  /*0b40*/  @P2 IADD3 R56, P6, R36, 0x60, RZ ;  /* 0x0000006024382810 */ /* 0x000fc40007fde0ff */
[----:B------:R-:W4:Y:S04]  /*0b50*/  @P4 LDG.E.128 R16, desc[UR4][R60.64] ;  /* 0x000000043c104981 */ /* 0x000f28000c1e1d00 */
[----:B---3--:R-:W3:Y:S01]  /*0b60*/  @P2 LDC.64 R32, c[0x0][0x240] ;  /* 0x00009000ff202b82 */ /* 0x008ee20000000a00 */
[----:B-1----:R-:W-:Y:S02]  /*0b70*/  @P5 LEA R36, P4, R54, R30, 0x1 ;  /* 0x0000001e36245211 */ /* 0x002fe400078808ff */
[----:B------:R-:W-:Y:S01]  /*0b80*/  @P2 IADD3.X R30, RZ, R37, RZ, P6, !PT ;  /* 0x00000025ff1e2210 */ /* 0x000fe200037fe4ff */
[----:B------:R-:W-:Y:S01]  /*0b90*/  @P5 IMAD.IADD R55, R55, 0x1, R57 ;  /* 0x0000000137375824 */ /* 0x000fe200078e0239 */
[----:B------:R-:W-:Y:S01]  /*0ba0*/  @P2 MOV R59, R53 ;  /* 0x00000035003b2202 */ /* 0x000fe20000000f00 */
[----:B------:R-:W-:-:S04]  /*0bb0*/  @P2 IMAD.WIDE.U32 R38, R52, R34, R38 ;  /* 0x0000002234262225 */ /* 0x000fc800078e0026 */
[----:B--2---:R-:W-:Y:S01]  /*0bc0*/  @P2 IMAD R30, R30, R24, RZ ;  /* 0x000000181e1e2224 */ /* 0x004fe200078e02ff */
[----:B------:R-:W-:Y:S01]  /*0bd0*/  @P5 LEA.HI.X R37, R54, R31, R55, 0x1, P4 ;  /* 0x0000001f36255211 */ /* 0x000fe200020f0c37 */
[----:B------:R-:W-:Y:S01]  /*0be0*/  @P2 IMAD.IADD R35, R39, 0x1, R35 ;  /* 0x0000000127232824 */ /* 0x000fe200078e0223 */
[----:B0-----:R-:W-:Y:S01]  /*0bf0*/  @P2 LEA R52, P4, R38, R28, 0x1 ;  /* 0x0000001c26342211 */ /* 0x001fe200078808ff */
[----:B------:R-:W-:Y:S01]  /*0c00*/  @P5 IMAD.IADD R49, R51, 0x1, R49 ;  /* 0x0000000133315824 */ /* 0x000fe200078e0231 */
[----:B------:R-:W-:Y:S01]  /*0c10*/  @P5 LEA R34, P6, R50, R26, 0x1 ;  /* 0x0000001a32225211 */ /* 0x000fe200078c08ff */
[C---:B------:R-:W-:Y:S02]  /*0c20*/  @P2 IMAD R31, R56.reuse, R25, R30 ;  /* 0x00000019381f2224 */ /* 0x040fe400078e021e */
[----:B------:R-:W-:Y:S01]  /*0c30*/  @P2 IMAD.WIDE.U32 R58, R56, R24, R58 ;  /* 0x00000018383a2225 */ /* 0x000fe200078e003a */
[----:B------:R-:W-:Y:S02]  /*0c40*/  @P2 LEA.HI.X R53, R38, R29, R35, 0x1, P4 ;  /* 0x0000001d26352211 */ /* 0x000fe400020f0c23 */
[----:B------:R-:W-:-:S02]  /*0c50*/  CS2R R24, SRZ ;  /* 0x0000000000187805 */ /* 0x000fc4000001ff00 */
[----:B------:R-:W-:Y:S01]  /*0c60*/  @P5 LEA.HI.X R35, R50, R27, R49, 0x1, P6 ;  /* 0x0000001b32235211 */ /* 0x000fe200030f0c31 */
[----:B------:R-:W-:Y:S01]  /*0c70*/  @P2 IMAD.IADD R38, R59, 0x1, R31 ;  /* 0x000000013b262824 */ /* 0x000fe200078e021f */
[----:B------:R-:W-:Y:S02]  /*0c80*/  CS2R R26, SRZ ;  /* 0x00000000001a7805 */ /* 0x000fe4000001ff00 */
[----:B------:R-:W-:Y:S02]  /*0c90*/  CS2R R28, SRZ ;  /* 0x00000000001c7805 */ /* 0x000fe4000001ff00 */
[----:B------:R-:W-:Y:S02]  /*0ca0*/  CS2R R30, SRZ ;  /* 0x00000000001e7805 */ /* 0x000fe4000001ff00 */
[C---:B---3--:R-:W-:Y:S01]  /*0cb0*/  @P2 LEA R50, P4, R58.reuse, R32, 0x1 ;  /* 0x000000203a322211 */ /* 0x048fe200078808ff */
[----:B------:R0:W2:Y:S03]  /*0cc0*/  @P5 LDG.E.128 R24, desc[UR4][R36.64] ;  /* 0x0000000424185981 */ /* 0x0000a6000c1e1d00 */
[----:B------:R-:W-:-:S02]  /*0cd0*/  @P2 LEA.HI.X R51, R58, R33, R38, 0x1, P4 ;  /* 0x000000213a332211 */ /* 0x000fc400020f0c26 */
[----:B------:R-:W-:Y:S02]  /*0ce0*/  CS2R R32, SRZ ;  /* 0x0000000000207805 */ /* 0x000fe4000001ff00 */
[----:B------:R-:W-:Y:S01]  /*0cf0*/  CS2R R38, SRZ ;  /* 0x0000000000267805 */ /* 0x000fe2000001ff00 */
[----:B------:R1:W3:Y:S01]  /*0d00*/  @P5 LDG.E.128 R28, desc[UR4][R34.64] ;  /* 0x00000004221c5981 */ /* 0x0002e2000c1e1d00 */
[----:B0-----:R-:W-:Y:S02]  /*0d10*/  CS2R R36, SRZ ;  /* 0x0000000000247805 */ /* 0x001fe4000001ff00 */
[----:B-1----:R-:W-:-:S04]  /*0d20*/  CS2R R34, SRZ ;  /* 0x0000000000227805 */ /* 0x002fc8000001ff00 */
[----:B------:R0:W3:Y:S04]  /*0d30*/  @P2 LDG.E.128 R36, desc[UR4][R50.64] ;  /* 0x0000000432242981 */ /* 0x0000e8000c1e1d00 */
[----:B------:R1:W3:Y:S01]  /*0d40*/  @P2 LDG.E.128 R32, desc[UR4][R52.64] ;  /* 0x0000000434202981 */ /* 0x0002e2000c1e1d00 */
[----:B------:R-:W-:Y:S01]  /*0d50*/  ISETP.NE.AND P5, PT, R45, RZ, PT ;  /* 0x000000ff2d00720c */ /* 0x000fe20003fa5270 */
[----:B------:R-:W-:Y:S01]  /*0d60*/  @P0 IMAD R48, R0, 0x80, R48 ;  /* 0x0000008000300824 */ /* 0x000fe200078e0230 */
[----:B------:R-:W-:Y:S01]  /*0d70*/  BSSY B0, `(.L_x_7369) ;  /* 0x000009b000007945 */ /* 0x000fe20003800000 */
[-C--:B------:R-:W-:Y:S02]  /*0d80*/  ISETP.GE.AND P4, PT, R44, R47.reuse, PT ;  /* 0x0000002f2c00720c */ /* 0x080fe40003f86270 */
[----:B------:R-:W-:Y:S01]  /*0d90*/  ISETP.GE.AND P2, PT, R43, R47, PT ;  /* 0x0000002f2b00720c */ /* 0x000fe20003f46270 */
[C---:B----4-:R-:W-:Y:S01]  /*0da0*/  IMAD.U32 R49, R8.reuse, 0x10000, RZ ;  /* 0x0001000008317824 */ /* 0x050fe200078e00ff */
[----:B------:R-:W-:-:S02]  /*0db0*/  LOP3.LUT R8, R8, 0xffff0000, RZ, 0xc0, !PT ;  /* 0xffff000008087812 */ /* 0x000fc400078ec0ff */
[----:B------:R-:W-:Y:S01]  /*0dc0*/  LOP3.LUT R59, R12, 0xffff0000, RZ, 0xc0, !PT ;  /* 0xffff00000c3b7812 */ /* 0x000fe200078ec0ff */
[----:B0-----:R-:W-:Y:S01]  /*0dd0*/  IMAD.U32 R51, R13, 0x10000, RZ ;  /* 0x000100000d337824 */ /* 0x001fe200078e00ff */
[C---:B------:R-:W-:Y:S02]  /*0de0*/  SHF.L.U32 R54, R9.reuse, 0x10, RZ ;  /* 0x0000001009367819 */ /* 0x040fe400000006ff */
[----:B------:R-:W-:Y:S01]  /*0df0*/  LOP3.LUT R55, R9, 0xffff0000, RZ, 0xc0, !PT ;  /* 0xffff000009377812 */ /* 0x000fe200078ec0ff */
[----:B------:R-:W-:Y:S01]  /*0e00*/  IMAD.U32 R9, R10, 0x10000, RZ ;  /* 0x000100000a097824 */ /* 0x000fe200078e00ff */
[----:B------:R-:W-:Y:S01]  /*0e10*/  SHF.L.U32 R58, R12, 0x10, RZ ;  /* 0x000000100c3a7819 */ /* 0x000fe200000006ff */
[----:B------:R-:W-:Y:S01]  /*0e20*/  FMUL.FTZ R8, R8, R59 ;  /* 0x0000003b08087220 */ /* 0x000fe20000410000 */
[----:B------:R-:W-:Y:S02]  /*0e30*/  LOP3.LUT R57, R10, 0xffff0000, RZ, 0xc0, !PT ;  /* 0xffff00000a397812 */ /* 0x000fe400078ec0ff */
[----:B------:R-:W-:-:S02]  /*0e40*/  LOP3.LUT R50, R13, 0xffff0000, RZ, 0xc0, !PT ;  /* 0xffff00000d327812 */ /* 0x000fc400078ec0ff */
[C---:B------:R-:W-:Y:S02]  /*0e50*/  SHF.L.U32 R13, R15.reuse, 0x10, RZ ;  /* 0x000000100f0d7819 */ /* 0x040fe400000006ff */
[----:B------:R-:W-:Y:S01]  /*0e60*/  LOP3.LUT R10, R15, 0xffff0000, RZ, 0xc0, !PT ;  /* 0xffff00000f0a7812 */ /* 0x000fe200078ec0ff */
[C---:B------:R-:W-:Y:S01]  /*0e70*/  IMAD.U32 R12, R14.reuse, 0x10000, RZ ;  /* 0x000100000e0c7824 */ /* 0x040fe200078e00ff */
[----:B------:R-:W-:Y:S01]  /*0e80*/  LOP3.LUT R14, R14, 0xffff0000, RZ, 0xc0, !PT ;  /* 0xffff00000e0e7812 */ /* 0x000fe200078ec0ff */
[----:B------:R-:W-:Y:S01]  /*0e90*/  IMAD.U32 R56, R11, 0x10000, RZ ;  /* 0x000100000b387824 */ /* 0x000fe200078e00ff */
[----:B-1----:R-:W-:Y:S02]  /*0ea0*/  LOP3.LUT R52, R20, 0xffff0000, RZ, 0xc0, !PT ;  /* 0xffff000014347812 */ /* 0x002fe400078ec0ff */
[C---:B------:R-:W-:Y:S01]  /*0eb0*/  LOP3.LUT R53, R16.reuse, 0xffff0000, RZ, 0xc0, !PT ;  /* 0xffff000010357812 */ /* 0x040fe200078ec0ff */
[----:B------:R-:W-:Y:S02]  /*0ec0*/  IMAD.U32 R16, R16, 0x10000, RZ ;  /* 0x0001000010107824 */ /* 0x000fe400078e00ff */
[----:B------:R-:W-:-:S02]  /*0ed0*/  IMAD.U32 R15, R20, 0x10000, RZ ;  /* 0x00010000140f7824 */ /* 0x000fc400078e00ff */
[----:B------:R-:W-:Y:S01]  /*0ee0*/  FMUL.FTZ R59, R53, R52 ;  /* 0x00000034353b7220 */ /* 0x000fe20000410000 */
[----:B------:R-:W-:Y:S01]  /*0ef0*/  FFMA.FTZ R53, R49, R58, R8 ;  /* 0x0000003a31357223 */ /* 0x000fe20000010008 */
[----:B------:R-:W-:Y:S01]  /*0f00*/  SHF.L.U32 R8, R17, 0x10, RZ ;  /* 0x0000001011087819 */ /* 0x000fe200000006ff */
[----:B------:R-:W-:Y:S02]  /*0f10*/  IMAD.U32 R49, R21, 0x10000, RZ ;  /* 0x0001000015317824 */ /* 0x000fe400078e00ff */
[----:B------:R-:W-:Y:S01]  /*0f20*/  FFMA.FTZ R15, R16, R15, R59 ;  /* 0x0000000f100f7223 */ /* 0x000fe2000001003b */
[----:B------:R-:W-:Y:S02]  /*0f30*/  LOP3.LUT R17, R17, 0xffff0000, RZ, 0xc0, !PT ;  /* 0xffff000011117812 */ /* 0x000fe400078ec0ff */
[----:B------:R-:W-:Y:S01]  /*0f40*/  LOP3.LUT R16, R21, 0xffff0000, RZ, 0xc0, !PT ;  /* 0xffff000015107812 */ /* 0x000fe200078ec0ff */
[----:B------:R-:W-:Y:S01]  /*0f50*/  FFMA.FTZ R20, R8, R49, R15 ;  /* 0x0000003108147223 */ /* 0x000fe2000001000f */
[----:B------:R-:W-:Y:S01]  /*0f60*/  FFMA.FTZ R54, R54, R51, R53 ;  /* 0x0000003336367223 */ /* 0x000fe20000010035 */
[----:B------:R-:W-:Y:S01]  /*0f70*/  SHF.L.U32 R15, R22, 0x10, RZ ;  /* 0x00000010160f7819 */ /* 0x000fe200000006ff */
[----:B------:R-:W-:-:S02]  /*0f80*/  IMAD.U32 R8, R18, 0x10000, RZ ;  /* 0x0001000012087824 */ /* 0x000fc400078e00ff */
[----:B------:R-:W-:Y:S01]  /*0f90*/  FFMA.FTZ R17, R17, R16, R20 ;  /* 0x0000001011117223 */ /* 0x000fe20000010014 */
[----:B------:R-:W-:-:S03]  /*0fa0*/  FFMA.FTZ R50, R55, R50, R54 ;  /* 0x0000003237327223 */ /* 0x000fc60000010036 */
[----:B------:R-:W-:Y:S01]  /*0fb0*/  FFMA.FTZ R17, R8, R15, R17 ;  /* 0x0000000f08117223 */ /* 0x000fe20000010011 */
[----:B------:R-:W-:Y:S01]  /*0fc0*/  FFMA.FTZ R12, R9, R12, R50 ;  /* 0x0000000c090c7223 */ /* 0x000fe20000010032 */
[C---:B------:R-:W-:Y:S01]  /*0fd0*/  IMAD.U32 R15, R23.reuse, 0x10000, RZ ;  /* 0x00010000170f7824 */ /* 0x040fe200078e00ff */
[----:B------:R-:W-:Y:S02]  /*0fe0*/  LOP3.LUT R8, R23, 0xffff0000, RZ, 0xc0, !PT ;  /* 0xffff000017087812 */ /* 0x000fe400078ec0ff */
[----:B------:R-:W-:Y:S02]  /*0ff0*/  LOP3.LUT R9, R22, 0xffff0000, RZ, 0xc0, !PT ;  /* 0xffff000016097812 */ /* 0x000fe400078ec0ff */
[----:B------:R-:W-:Y:S02]  /*1000*/  LOP3.LUT R18, R18, 0xffff0000, RZ, 0xc0, !PT ;  /* 0xffff000012127812 */ /* 0x000fe400078ec0ff */
[C---:B--2---:R-:W-:Y:S02]  /*1010*/  SHF.L.U32 R21, R24.reuse, 0x10, RZ ;  /* 0x0000001018157819 */ /* 0x044fe400000006ff */
[----:B------:R-:W-:Y:S01]  /*1020*/  LOP3.LUT R24, R24, 0xffff0000, RZ, 0xc0, !PT ;  /* 0xffff000018187812 */ /* 0x000fe200078ec0ff */
[C---:B---3--:R-:W-:Y:S01]  /*1030*/  IMAD.U32 R50, R28.reuse, 0x10000, RZ ;  /* 0x000100001c327824 */ /* 0x048fe200078e00ff */
[----:B------:R-:W-:Y:S01]  /*1040*/  LOP3.LUT R23, R28, 0xffff0000, RZ, 0xc0, !PT ;  /* 0xffff00001c177812 */ /* 0x000fe200078ec0ff */
[C---:B------:R-:W-:Y:S01]  /*1050*/  IMAD.U32 R28, R29.reuse, 0x10000, RZ ;  /* 0x000100001d1c7824 */ /* 0x040fe200078e00ff */
[----:B------:R-:W-:-:S03]  /*1060*/  LOP3.LUT R20, R29, 0xffff0000, RZ, 0xc0, !PT ;  /* 0xffff00001d147812 */ /* 0x000fc600078ec0ff */
[----:B------:R-:W-:Y:S01]  /*1070*/  FMUL.FTZ R24, R24, R23 ;  /* 0x0000001718187220 */ /* 0x000fe20000410000 */
[----:B------:R-:W-:Y:S02]  /*1080*/  LOP3.LUT R29, R36, 0xffff0000, RZ, 0xc0, !PT ;  /* 0xffff0000241d7812 */ /* 0x000fe400078ec0ff */
[C---:B------:R-:W-:Y:S01]  /*1090*/  LOP3.LUT R22, R32.reuse, 0xffff0000, RZ, 0xc0, !PT ;  /* 0xffff000020167812 */ /* 0x040fe200078ec0ff */
[----:B------:R-:W-:Y:S01]  /*10a0*/  IMAD.U32 R32, R32, 0x10000, RZ ;  /* 0x0001000020207824 */ /* 0x000fe200078e00ff */
[----:B------:R-:W-:Y:S01]  /*10b0*/  SHF.L.U32 R23, R36, 0x10, RZ ;  /* 0x0000001024177819 */ /* 0x000fe200000006ff */
[----:B------:R-:W-:Y:S02]  /*10c0*/  FFMA.FTZ R9, R18, R9, R17 ;  /* 0x0000000912097223 */ /* 0x000fe40000010011 */
[----:B------:R-:W-:Y:S01]  /*10d0*/  FMUL.FTZ R29, R22, R29 ;  /* 0x0000001d161d7220 */ /* 0x000fe20000410000 */
[----:B------:R-:W-:Y:S02]  /*10e0*/  IMAD.U32 R17, R25, 0x10000, RZ ;  /* 0x0001000019117824 */ /* 0x000fe400078e00ff */
[----:B------:R-:W-:Y:S01]  /*10f0*/  FFMA.FTZ R24, R21, R50, R24 ;  /* 0x0000003215187223 */ /* 0x000fe20000010018 */
[----:B------:R-:W-:-:S02]  /*1100*/  IMAD.U32 R21, R33, 0x10000, RZ ;  /* 0x0001000021157824 */ /* 0x000fc400078e00ff */
[----:B------:R-:W-:Y:S01]  /*1110*/  FFMA.FTZ R32, R32, R23, R29 ;  /* 0x0000001720207223 */ /* 0x000fe2000001001d */
[----:B------:R-:W-:Y:S02]  /*1120*/  IMAD.U32 R22, R37, 0x10000, RZ ;  /* 0x0001000025167824 */ /* 0x000fe400078e00ff */
[----:B------:R-:W-:Y:S01]  /*1130*/  FFMA.FTZ R57, R57, R14, R12 ;  /* 0x0000000e39397223 */ /* 0x000fe2000001000c */
[----:B------:R-:W-:Y:S01]  /*1140*/  LOP3.LUT R25, R25, 0xffff0000, RZ, 0xc0, !PT ;  /* 0xffff000019197812 */ /* 0x000fe200078ec0ff */
[----:B------:R-:W-:Y:S01]  /*1150*/  FFMA.FTZ R28, R17, R28, R24 ;  /* 0x0000001c111c7223 */ /* 0x000fe20000010018 */
[----:B------:R-:W-:Y:S01]  /*1160*/  LOP3.LUT R33, R33, 0xffff0000, RZ, 0xc0, !PT ;  /* 0xffff000021217812 */ /* 0x000fe200078ec0ff */
[----:B------:R-:W-:Y:S01]  /*1170*/  IMAD.U32 R12, R19, 0x10000, RZ ;  /* 0x00010000130c7824 */ /* 0x000fe200078e00ff */
[----:B------:R-:W-:Y:S01]  /*1180*/  LOP3.LUT R24, R37, 0xffff0000, RZ, 0xc0, !PT ;  /* 0xffff000025187812 */ /* 0x000fe200078ec0ff */
[----:B------:R-:W-:Y:S01]  /*1190*/  FFMA.FTZ R22, R21, R22, R32 ;  /* 0x0000001615167223 */ /* 0x000fe20000010020 */
[----:B------:R-:W-:Y:S01]  /*11a0*/  FFMA.FTZ R56, R56, R13, R57 ;  /* 0x0000000d38387223 */ /* 0x000fe20000010039 */
[----:B------:R-:W-:Y:S01]  /*11b0*/  SHF.L.U32 R18, R30, 0x10, RZ ;  /* 0x000000101e127819 */ /* 0x000fe200000006ff */
[----:B------:R-:W-:-:S02]  /*11c0*/  IMAD.U32 R13, R26, 0x10000, RZ ;  /* 0x000100001a0d7824 */ /* 0x000fc400078e00ff */
[----:B------:R-:W-:Y:S01]  /*11d0*/  FFMA.FTZ R28, R25, R20, R28 ;  /* 0x00000014191c7223 */ /* 0x000fe2000001001c */
[----:B------:R-:W-:Y:S01]  /*11e0*/  SHF.L.U32 R17, R34, 0x10, RZ ;  /* 0x0000001022117819 */ /* 0x000fe200000006ff */
[----:B------:R-:W-:Y:S01]  /*11f0*/  FFMA.FTZ R12, R12, R15, R9 ;  /* 0x0000000f0c0c7223 */ /* 0x000fe20000010009 */
[----:B------:R-:W-:Y:S02]  /*1200*/  IMAD.U32 R20, R38, 0x10000, RZ ;  /* 0x0001000026147824 */ /* 0x000fe400078e00ff */
[----:B------:R-:W-:Y:S01]  /*1210*/  FFMA.FTZ R22, R33, R24, R22 ;  /* 0x0000001821167223 */ /* 0x000fe20000010016 */
[----:B------:R-:W-:Y:S01]  /*1220*/  LOP3.LUT R26, R26, 0xffff0000, RZ, 0xc0, !PT ;  /* 0xffff00001a1a7812 */ /* 0x000fe200078ec0ff */
[----:B------:R-:W-:Y:S01]  /*1230*/  FFMA.FTZ R13, R13, R18, R28 ;  /* 0x000000120d0d7223 */ /* 0x000fe2000001001c */
[----:B------:R-:W-:Y:S01]  /*1240*/  LOP3.LUT R15, R30, 0xffff0000, RZ, 0xc0, !PT ;  /* 0xffff00001e0f7812 */ /* 0x000fe200078ec0ff */
[----:B------:R-:W-:Y:S01]  /*1250*/  FFMA.FTZ R17, R17, R20, R22 ;  /* 0x0000001411117223 */ /* 0x000fe20000010016 */
[----:B------:R-:W-:-:S02]  /*1260*/  LOP3.LUT R34, R34, 0xffff0000, RZ, 0xc0, !PT ;  /* 0xffff000022227812 */ /* 0x000fc400078ec0ff */
[----:B------:R-:W-:Y:S01]  /*1270*/  LOP3.LUT R21, R38, 0xffff0000, RZ, 0xc0, !PT ;  /* 0xffff000026157812 */ /* 0x000fe200078ec0ff */
[----:B------:R-:W-:Y:S01]  /*1280*/  IMAD.U32 R16, R31, 0x10000, RZ ;  /* 0x000100001f107824 */ /* 0x000fe200078e00ff */
[----:B------:R-:W-:Y:S01]  /*1290*/  SHF.L.U32 R9, R27, 0x10, RZ ;  /* 0x000000101b097819 */ /* 0x000fe200000006ff */
        /* <DEDUP_REMOVED lines=9> */
[----:B------:R-:W-:Y:S02]  /*1330*/  LOP3.LUT R14, R31, 0xffff0000, RZ, 0xc0, !PT ;  /* 0xffff00001f0e7812 */ /* 0x000fe400078ec0ff */
[----:B------:R-:W-:Y:S02]  /*1340*/  LOP3.LUT R35, R35, 0xffff0000, RZ, 0xc0, !PT ;  /* 0xffff000023237812 */ /* 0x000fe400078ec0ff */
[----:B------:R-:W-:Y:S01]  /*1350*/  LOP3.LUT R16, R39, 0xffff0000, RZ, 0xc0, !PT ;  /* 0xffff000027107812 */ /* 0x000fe200078ec0ff */
[----:B------:R-:W-:Y:S01]  /*1360*/  FFMA.FTZ R10, R11, R10, R56 ;  /* 0x0000000a0b0a7223 */ /* 0x000fe20000010038 */
[----:B------:R-:W-:Y:S01]  /*1370*/  FFMA.FTZ R12, R19, R8, R12 ;  /* 0x00000008130c7223 */ /* 0x000fe2000001000c */
[----:B------:R-:W-:Y:S02]  /*1380*/  FFMA.FTZ R26, R27, R14, R26 ;  /* 0x0000000e1b1a7223 */ /* 0x000fe4000001001a */
        /* <DEDUP_REMOVED lines=13> */
[----:B0-----:R-:W-:-:S02]  /*1460*/  FADD.FTZ R12, R9, R8 ;  /* 0x00000008090c7221 */ /* 0x001fc40000010000 */
[----:B------:R-:W0:Y:S01]  /*1470*/  LDC.64 R8, c[0x0][0x2d0] ;  /* 0x0000b400ff087b82 */ /* 0x000e220000000a00 */
[----:B-1----:R-:W-:Y:S01]  /*1480*/  FADD.FTZ R14, R11, R14 ;  /* 0x0000000e0b0e7221 */ /* 0x002fe20000010000 */
[----:B--2---:R-:W-:Y:S01]  /*1490*/  FADD.FTZ R17, R16, R13 ;  /* 0x0000000d10117221 */ /* 0x004fe20000010000 */
[----:B---3--:R-:W-:Y:S01]  /*14a0*/  FADD.FTZ R20, R19, R10 ;  /* 0x0000000a13147221 */ /* 0x008fe20000010000 */
[----:B------:R-:W1:Y:S04]  /*14b0*/  SHFL.BFLY PT, R13, R12, 0x1, 0x1f ;  /* 0x0c201f000c0d7f89 */ /* 0x000e6800000e0000 */
[----:B------:R-:W2:Y:S04]  /*14c0*/  SHFL.BFLY PT, R15, R14, 0x1, 0x1f ;  /* 0x0c201f000e0f7f89 */ /* 0x000ea800000e0000 */
[----:B------:R-:W3:Y:S04]  /*14d0*/  SHFL.BFLY PT, R18, R17, 0x1, 0x1f ;  /* 0x0c201f0011127f89 */ /* 0x000ee800000e0000 */
[----:B------:R-:W4:Y:S01]  /*14e0*/  SHFL.BFLY PT, R21, R20, 0x1, 0x1f ;  /* 0x0c201f0014157f89 */ /* 0x000f2200000e0000 */
[----:B------:R-:W-:Y:S01]  /*14f0*/  @P0 SHF.R.S32.HI R11, RZ, 0x1f, R48 ;  /* 0x0000001fff0b0819 */ /* 0x000fe20000011430 */
[----:B------:R-:W-:-:S03]  /*1500*/  IMAD.MOV.U32 R10, RZ, RZ, RZ ;  /* 0x000000ffff0a7224 */ /* 0x000fc600078e00ff */
[----:B------:R-:W-:-:S04]  /*1510*/  @P0 LEA.HI R11, R11, R48, RZ, 0x7 ;  /* 0x000000300b0b0211 */ /* 0x000fc800078f38ff */
[----:B------:R-:W-:Y:S02]  /*1520*/  @P0 LOP3.LUT R10, R11, 0xffffff80, RZ, 0xc0, !PT ;  /* 0xffffff800b0a0812 */ /* 0x000fe400078ec0ff */
[----:B------:R-:W-:Y:S01]  /*1530*/  ISETP.GE.AND P0, PT, R46, R47, PT ;  /* 0x0000002f2e00720c */ /* 0x000fe20003f06270 */
[----:B-1----:R-:W-:Y:S01]  /*1540*/  FADD.FTZ R19, R12, R13 ;  /* 0x0000000d0c137221 */ /* 0x002fe20000010000 */
[----:B--2---:R-:W-:Y:S01]  /*1550*/  FADD.FTZ R15, R14, R15 ;  /* 0x0000000f0e0f7221 */ /* 0x004fe20000010000 */
[----:B---3--:R-:W-:Y:S01]  /*1560*/  FADD.FTZ R18, R17, R18 ;  /* 0x0000001211127221 */ /* 0x008fe20000010000 */
[----:B----4-:R-:W-:Y:S01]  /*1570*/  FADD.FTZ R21, R20, R21 ;  /* 0x0000001514157221 */ /* 0x010fe20000010000 */
[----:B0-----:R-:W-:Y:S08]  /*1580*/  @P5 BRA `(.L_x_7370) ;  /* 0x0000000000645947 */ /* 0x001ff00003800000 */
[----:B------:R-:W0:Y:S01]  /*1590*/  LDC.64 R16, c[0x0][0x278] ;  /* 0x00009e00ff107b82 */ /* 0x000e220000000a00 */
[----:B------:R-:W-:Y:S01]  /*15a0*/  SHF.R.S32.HI R14, RZ, 0x1f, R10 ;  /* 0x0000001fff0e7819 */ /* 0x000fe2000001140a */
[----:B------:R-:W-:Y:S01]  /*15b0*/  ULDC.64 UR8, c[0x0][0x280] ;  /* 0x0000a00000087ab9 */ /* 0x000fe20000000a00 */
[----:B------:R-:W-:Y:S02]  /*15c0*/  IADD3 R12, P5, R5, R10, RZ ;  /* 0x0000000a050c7210 */ /* 0x000fe40007fbe0ff */
[----:B------:R-:W-:Y:S02]  /*15d0*/  FSEL R15, R15, RZ, !P4 ;  /* 0x000000ff0f0f7208 */ /* 0x000fe40006000000 */
[----:B------:R-:W-:Y:S01]  /*15e0*/  LEA.HI.X.SX32 R13, R5, R14, 0x1, P5 ;  /* 0x0000000e050d7211 */ /* 0x000fe200028f0eff */
[C---:B0-----:R-:W-:Y:S02]  /*15f0*/  IMAD R14, R16.reuse, UR7, RZ ;  /* 0x00000007100e7c24 */ /* 0x041fe4000f8e02ff */
[----:B------:R-:W-:-:S04]  /*1600*/  IMAD.WIDE.U32 R12, R16, UR6, R12 ;  /* 0x00000006100c7c25 */ /* 0x000fc8000f8e000c */
[----:B------:R-:W-:Y:S01]  /*1610*/  IMAD R11, R17, UR6, R14 ;  /* 0x00000006110b7c24 */ /* 0x000fe2000f8e020e */
[----:B------:R-:W-:Y:S01]  /*1620*/  FSEL R17, R18, RZ, !P2 ;  /* 0x000000ff12117208 */ /* 0x000fe20005000000 */
[----:B------:R-:W-:-:S03]  /*1630*/  IMAD R14, R41, UR8, RZ ;  /* 0x00000008290e7c24 */ /* 0x000fc6000f8e02ff */
[----:B------:R-:W-:Y:S01]  /*1640*/  IADD3 R13, R13, R11, RZ ;  /* 0x0000000b0d0d7210 */ /* 0x000fe20007ffe0ff */
[C---:B------:R-:W-:Y:S02]  /*1650*/  IMAD R11, R7.reuse, UR9, R14 ;  /* 0x00000009070b7c24 */ /* 0x040fe4000f8e020e */
[----:B------:R-:W-:Y:S01]  /*1660*/  IMAD.WIDE.U32 R12, R7, UR8, R12 ;  /* 0x00000008070c7c25 */ /* 0x000fe2000f8e000c */
[----:B------:R-:W-:Y:S02]  /*1670*/  ULDC.64 UR8, c[0x0][0x260] ;  /* 0x0000980000087ab9 */ /* 0x000fe40000000a00 */
[----:B------:R-:W-:-:S04]  /*1680*/  IADD3 R6, P5, R6, R12, RZ ;  /* 0x0000000c06067210 */ /* 0x000fc80007fbe0ff */
[----:B------:R-:W-:Y:S02]  /*1690*/  IADD3.X R13, R42, R13, R11, P5, !PT ;  /* 0x0000000d2a0d7210 */ /* 0x000fe40002ffe40b */
[C---:B------:R-:W-:Y:S02]  /*16a0*/  LEA R12, P5, R6.reuse, UR8, 0x2 ;  /* 0x00000008060c7c11 */ /* 0x040fe4000f8a10ff */
[----:B------:R-:W-:Y:S02]  /*16b0*/  FSEL R11, R19, RZ, !P3 ;  /* 0x000000ff130b7208 */ /* 0x000fe40005800000 */
[----:B------:R-:W-:Y:S02]  /*16c0*/  LEA.HI.X R13, R6, UR9, R13, 0x2, P5 ;  /* 0x00000009060d7c11 */ /* 0x000fe4000a8f140d */
[----:B------:R-:W-:-:S03]  /*16d0*/  FSEL R19, R21, RZ, !P0 ;  /* 0x000000ff15137208 */ /* 0x000fc60004000000 */
[----:B------:R0:W-:Y:S04]  /*16e0*/  STG.E desc[UR4][R12.64], R11 ;  /* 0x0000000b0c007986 */ /* 0x0001e8000c101904 */
[----:B------:R0:W-:Y:S04]  /*16f0*/  STG.E desc[UR4][R12.64+0x80], R15 ;  /* 0x0000800f0c007986 */ /* 0x0001e8000c101904 */
[----:B------:R0:W-:Y:S04]  /*1700*/  STG.E desc[UR4][R12.64+0x100], R17 ;  /* 0x000100110c007986 */ /* 0x0001e8000c101904 */
[----:B------:R0:W-:Y:S02]  /*1710*/  STG.E desc[UR4][R12.64+0x180], R19 ;  /* 0x000180130c007986 */ /* 0x0001e4000c101904 */
.L_x_7370:
[----:B------:R-:W-:Y:S05]  /*1720*/  BSYNC B0 ;  /* 0x0000000000007941 */ /* 0x000fea0003800000 */
.L_x_7369:
[----:B------:R-:W-:Y:S01]  /*1730*/  VIADD R4, R4, 0x7f ;  /* 0x0000007f04047836 */ /* 0x000fe20000000000 */
[----:B0-----:R-:W-:Y:S01]  /*1740*/  SHF.L.U32 R13, R2, 0xd, RZ ;  /* 0x0000000d020d7819 */ /* 0x001fe200000006ff */
[----:B------:R-:W-:Y:S01]  /*1750*/  IMAD.SHL.U32 R12, R10, 0x40, RZ ;  /* 0x000000400a0c7824 */ /* 0x000fe200078e00ff */
[----:B------:R-:W-:Y:S01]  /*1760*/  BSSY B0, `(.L_x_7371) ;  /* 0x0000027000007945 */ /* 0x000fe20003800000 */
[----:B------:R-:W-:Y:S01]  /*1770*/  IMAD.SHL.U32 R6, R3, 0x4, RZ ;  /* 0x0000000403067824 */ /* 0x000fe200078e00ff */
[----:B------:R-:W-:Y:S02]  /*1780*/  SHF.R.S32.HI R11, RZ, 0x1f, R4 ;  /* 0x0000001fff0b7819 */ /* 0x000fe40000011404 */
[----:B------:R-:W-:Y:S02]  /*1790*/  SHF.R.S32.HI R14, RZ, 0x1f, R12 ;  /* 0x0000001fff0e7819 */ /* 0x000fe4000001140c */
[----:B------:R-:W-:Y:S02]  /*17a0*/  LEA.HI R11, R11, R4, RZ, 0x7 ;  /* 0x000000040b0b7211 */ /* 0x000fe400078f38ff */
[----:B------:R-:W-:-:S02]  /*17b0*/  IADD3 R12, P0, P2, R12, R6, R13 ;  /* 0x000000060c0c7210 */ /* 0x000fc40007a1e00d */
[----:B------:R-:W-:Y:S02]  /*17c0*/  LOP3.LUT R4, R11, 0xffffff80, RZ, 0xc0, !PT ;  /* 0xffffff800b047812 */ /* 0x000fe400078ec0ff */
[----:B------:R-:W-:Y:S02]  /*17d0*/  SHF.R.S32.HI R13, RZ, 0x1f, R13 ;  /* 0x0000001fff0d7819 */ /* 0x000fe4000001140d */
[----:B------:R-:W-:Y:S01]  /*17e0*/  SHF.R.S32.HI R6, RZ, 0x1f, R6 ;  /* 0x0000001fff067819 */ /* 0x000fe20000011406 */
[----:B------:R-:W-:-:S03]  /*17f0*/  IMAD.IADD R4, R4, 0x1, -R5 ;  /* 0x0000000104047824 */ /* 0x000fc600078e0a05 */
[----:B------:R-:W-:Y:S01]  /*1800*/  IADD3.X R13, R14, R6, R13, P0, P2 ;  /* 0x000000060e0d7210 */ /* 0x000fe200007e440d */
[----:B------:R-:W-:Y:S01]  /*1810*/  IMAD R6, R8, UR7, RZ ;  /* 0x0000000708067c24 */ /* 0x000fe2000f8e02ff */
[----:B------:R-:W-:-:S03]  /*1820*/  ISETP.GE.OR P1, PT, R3, R4, P1 ;  /* 0x000000040300720c */ /* 0x000fc60000f26670 */
[----:B------:R-:W-:Y:S02]  /*1830*/  IMAD R9, R9, UR6, R6 ;  /* 0x0000000609097c24 */ /* 0x000fe4000f8e0206 */
[----:B------:R-:W-:-:S05]  /*1840*/  IMAD.WIDE.U32 R12, R8, UR6, R12 ;  /* 0x00000006080c7c25 */ /* 0x000fca000f8e000c */
[----:B------:R-:W-:-:S03]  /*1850*/  IADD3 R11, R13, R9, RZ ;  /* 0x000000090d0b7210 */ /* 0x000fc60007ffe0ff */
[----:B------:R-:W-:Y:S05]  /*1860*/  @P1 BRA `(.L_x_7372) ;  /* 0x0000000000581947 */ /* 0x000fea0003800000 */
[----:B------:R-:W0:Y:S01]  /*1870*/  LDC.64 R8, c[0x0][0x2a8] ;  /* 0x0000aa00ff087b82 */ /* 0x000e220000000a00 */
[----:B------:R-:W-:Y:S01]  /*1880*/  SHF.R.S32.HI R6, RZ, 0x1f, R5 ;  /* 0x0000001fff067819 */ /* 0x000fe20000011405 */
[----:B------:R-:W-:Y:S01]  /*1890*/  ULDC.64 UR8, c[0x0][0x2b0] ;  /* 0x0000ac0000087ab9 */ /* 0x000fe20000000a00 */
[--C-:B------:R-:W-:Y:S02]  /*18a0*/  IADD3 R4, P0, P1, R10, R5, R3.reuse ;  /* 0x000000050a047210 */ /* 0x100fe4000791e003 */
[----:B------:R-:W-:Y:S02]  /*18b0*/  SHF.R.S32.HI R14, RZ, 0x1f, R10 ;  /* 0x0000001fff0e7819 */ /* 0x000fe4000001140a */
[----:B------:R-:W-:-:S04]  /*18c0*/  SHF.R.S32.HI R5, RZ, 0x1f, R3 ;  /* 0x0000001fff057819 */ /* 0x000fc80000011403 */
[----:B------:R-:W-:Y:S02]  /*18d0*/  IADD3.X R5, R14, R6, R5, P0, P1 ;  /* 0x000000060e057210 */ /* 0x000fe400007e2405 */
[----:B-----5:R-:W-:Y:S01]  /*18e0*/  FSETP.NEU.FTZ.AND P0, PT, R40, -INF , PT ;  /* 0xff8000002800780b */ /* 0x020fe20003f1d000 */
[C---:B0-----:R-:W-:Y:S02]  /*18f0*/  IMAD R6, R8.reuse, UR7, RZ ;  /* 0x0000000708067c24 */ /* 0x041fe4000f8e02ff */
[----:B------:R-:W-:-:S04]  /*1900*/  IMAD.WIDE.U32 R4, R8, UR6, R4 ;  /* 0x0000000608047c25 */ /* 0x000fc8000f8e0004 */
[----:B------:R-:W-:Y:S02]  /*1910*/  IMAD R9, R9, UR6, R6 ;  /* 0x0000000609097c24 */ /* 0x000fe4000f8e0206 */
[----:B------:R-:W-:Y:S02]  /*1920*/  IMAD R6, R41, UR8, RZ ;  /* 0x0000000829067c24 */ /* 0x000fe4000f8e02ff */
[----:B------:R-:W-:Y:S02]  /*1930*/  IMAD.IADD R5, R5, 0x1, R9 ;  /* 0x0000000105057824 */ /* 0x000fe400078e0209 */
[C---:B------:R-:W-:Y:S02]  /*1940*/  IMAD R9, R7.reuse, UR9, R6 ;  /* 0x0000000907097c24 */ /* 0x040fe4000f8e0206 */
[----:B------:R-:W-:Y:S01]  /*1950*/  FMUL.FTZ R6, R40, 1.4426950216293334961 ;  /* 0x3fb8aa3b28067820 */ /* 0x000fe20000410000 */
[----:B------:R-:W-:Y:S01]  /*1960*/  IMAD.WIDE.U32 R4, R7, UR8, R4 ;  /* 0x0000000807047c25 */ /* 0x000fe2000f8e0004 */
[----:B------:R-:W-:-:S03]  /*1970*/  ULDC.64 UR8, c[0x0][0x2a0] ;  /* 0x0000a80000087ab9 */ /* 0x000fc60000000a00 */
[----:B------:R-:W-:Y:S01]  /*1980*/  IMAD.IADD R5, R5, 0x1, R9 ;  /* 0x0000000105057824 */ /* 0x000fe200078e0209 */
[----:B------:R-:W-:-:S04]  /*1990*/  LEA R8, P1, R4, UR8, 0x2 ;  /* 0x0000000804087c11 */ /* 0x000fc8000f8210ff */
[----:B------:R-:W-:Y:S02]  /*19a0*/  LEA.HI.X R9, R4, UR9, R5, 0x2, P1 ;  /* 0x0000000904097c11 */ /* 0x000fe400088f1405 */
[----:B------:R-:W-:-:S05]  /*19b0*/  FSEL R5, R6, RZ, P0 ;  /* 0x000000ff06057208 */ /* 0x000fca0000000000 */
[----:B------:R0:W-:Y:S02]  /*19c0*/  STG.E desc[UR4][R8.64], R5 ;  /* 0x0000000508007986 */ /* 0x0001e4000c101904 */
.L_x_7372:
[----:B------:R-:W-:Y:S05]  /*19d0*/  BSYNC B0 ;  /* 0x0000000000007941 */ /* 0x000fea0003800000 */
.L_x_7371:
[----:B------:R-:W-:Y:S01]  /*19e0*/  ULDC.64 UR10, c[0x0][0x2e8] ;  /* 0x0000ba00000a7ab9 */ /* 0x000fe20000000a00 */
[----:B------:R-:W-:Y:S01]  /*19f0*/  ULDC.64 UR8, c[0x0][0x2d8] ;  /* 0x0000b60000087ab9 */ /* 0x000fe20000000a00 */
[----:B------:R-:W-:Y:S01]  /*1a00*/  MOV R10, R12 ;  /* 0x0000000c000a7202 */ /* 0x000fe20000000f00 */
[----:B------:R-:W-:Y:S01]  /*1a10*/  IMAD R6, R41, UR8, RZ ;  /* 0x0000000829067c24 */ /* 0x000fe2000f8e02ff */
[----:B------:R-:W-:-:S03]  /*1a20*/  ISETP.NE.U32.AND P0, PT, RZ, UR10, PT ;  /* 0x0000000aff007c0c */ /* 0x000fc6000bf05070 */
[----:B0-----:R-:W-:Y:S01]  /*1a30*/  IMAD.WIDE.U32 R4, R7, UR8, R10 ;  /* 0x0000000807047c25 */ /* 0x001fe2000f8e000a */
[----:B------:R-:W-:-:S03]  /*1a40*/  ISETP.NE.AND.EX P0, PT, RZ, UR11, PT, P0 ;  /* 0x0000000bff007c0c */ /* 0x000fc6000bf05300 */
[----:B------:R-:W-:Y:S01]  /*1a50*/  IMAD R7, R7, UR9, R6 ;  /* 0x0000000907077c24 */ /* 0x000fe2000f8e0206 */
[----:B------:R-:W-:Y:S01]  /*1a60*/  ISETP.NE.OR P0, PT, R3, RZ, !P0 ;  /* 0x000000ff0300720c */ /* 0x000fe20004705670 */
[----:B------:R-:W-:Y:S02]  /*1a70*/  ULDC.64 UR8, c[0x0][0x2b8] ;  /* 0x0000ae0000087ab9 */ /* 0x000fe40000000a00 */
[----:B------:R-:W-:Y:S01]  /*1a80*/  IMAD.IADD R5, R5, 0x1, R7 ;  /* 0x0000000105057824 */ /* 0x000fe200078e0207 */
[----:B------:R-:W-:-:S04]  /*1a90*/  LEA R6, P1, R4, UR8, 0x2 ;  /* 0x0000000804067c11 */ /* 0x000fc8000f8210ff */
[----:B------:R-:W-:-:S05]  /*1aa0*/  LEA.HI.X R7, R4, UR9, R5, 0x2, P1 ;  /* 0x0000000904077c11 */ /* 0x000fca00088f1405 */
        /* <DEDUP_REMOVED lines=17> */
.L_x_7373:
        /* <DEDUP_REMOVED lines=12> */
.L_x_7428:


//--------------------- .nv.global.init           --------------------------
	.section	.nv.global.init,"aw",@progbits
.nv.global.init:
	.type		$str$23,@object
	.size		$str$23,($str$24 - $str$23)
$str$23:
        /*0000*/ 	.byte	0x28, 0x61, 0x64, 0x64, 0x72, 0x65, 0x73, 0x73, 0x20, 0x26, 0x20, 0x6d, 0x61, 0x73, 0x6b, 0x29
        /*0010*/ 	.byte	0x20, 0x3d, 0x3d, 0x20, 0x30, 0x00
	.type		$str$24,@object
	.size		$str$24,(__unnamed_4 - $str$24)
$str$24:
        /*0016*/ 	.byte	0x2f, 0x74, 0x6d, 0x70, 0x2f, 0x6f, 0x73, 0x73, 0x5f, 0x6b, 0x65, 0x72, 0x6e, 0x65, 0x6c, 0x73
        /*0026*/ 	.byte	0x5f, 0x73, 0x72, 0x63, 0x2f, 0x66, 0x6c, 0x61, 0x73, 0x68, 0x5f, 0x61, 0x74, 0x74, 0x65, 0x6e
        /*0036*/ 	.byte	0x74, 0x69, 0x6f, 0x6e, 0x2f, 0x63, 0x73, 0x72, 0x63, 0x2f, 0x63, 0x75, 0x74, 0x6c, 0x61, 0x73
        /*0046*/ 	.byte	0x73, 0x2f, 0x69, 0x6e, 0x63, 0x6c, 0x75, 0x64, 0x65, 0x2f, 0x63, 0x75, 0x74, 0x65, 0x2f, 0x70
        /*0056*/ 	.byte	0x6f, 0x69, 0x6e, 0x74, 0x65, 0x72, 0x5f, 0x66, 0x6c, 0x61, 0x67, 0x67, 0x65, 0x64, 0x2e, 0x68
        /*0066*/ 	.byte	0x70, 0x70, 0x00
	.type		__unnamed_4,@object
	.size		__unnamed_4,(__unnamed_6 - __unnamed_4)
__unnamed_4:
        /* <DEDUP_REMOVED lines=17> */
        /*0179*/ 	.byte	0x43, 0x3c, 0x36, 0x34, 0x3e, 0x3e, 0x3e, 0x3e, 0x5d, 0x00
	.type		__unnamed_6,@object
	.size		__unnamed_6,(__unnamed_2 - __unnamed_6)
__unnamed_6:
        /* <DEDUP_REMOVED lines=23> */
	.type		__unnamed_2,@object
	.size		__unnamed_2,(__unnamed_3 - __unnamed_2)
__unnamed_2:
        /* <DEDUP_REMOVED lines=22> */
        /*044f*/ 	.byte	0x31, 0x36, 0x33, 0x38, 0x34, 0x3e, 0x3e, 0x3e, 0x3e, 0x20, 0x26, 0x5d, 0x00
	.type		__unnamed_3,@object
	.size		__unnamed_3,(__unnamed_1 - __unnamed_3)
__unnamed_3:
        /* <DEDUP_REMOVED lines=23> */
        /*05cc*/ 	.byte	0x75, 0x74, 0x65, 0x3a, 0x3a, 0x43, 0x3c, 0x30, 0x3e, 0x3e, 0x3e, 0x3e, 0x3e, 0x5d, 0x00
	.type		__unnamed_1,@object
	.size		__unnamed_1,(__unnamed_5 - __unnamed_1)
__unnamed_1:
        /* <DEDUP_REMOVED lines=29> */
        /*07ab*/ 	.byte	0x5d, 0x00
	.type		__unnamed_5,@object
	.size		__unnamed_5,(.L_4 - __unnamed_5)
__unnamed_5:
        /* <DEDUP_REMOVED lines=30> */
.L_4:


//--------------------- .nv.shared._ZN7cutlass13device_kernelIN5flash11enable_sm90INS1_16FlashAttnBwdSm90INS1_25CollectiveMainloopBwdSm90ILi2ELi2ELi2EN4cute5tupleIJNS5_1CILi1EEES8_S8_EEENS6_IJNS7_ILi128EEESA_NS7_ILi64EEEEEENS_10bfloat16_tEfNS_4arch4Sm90ELb0ELb0ELb1ELb0ELb0ELb1ELb0ELb0ELi2ELi1ELi2ELi2ELb0EEENS1_21CollectiveEpilogueBwdISC_SD_SF_Li256ELb0ELb0ELi1EEENS1_19SingleTileSchedulerILb0ELb0ELb0ELi128EEEEEEEEEvNT_6ParamsE --------------------------
	.section	.nv.shared._ZN7cutlass13device_kernelIN5flash11enable_sm90INS1_16FlashAttnBwdSm90INS1_25CollectiveMainloopBwdSm90ILi2ELi2ELi2EN4cute5tupleIJNS5_1CILi1EEES8_S8_EEENS6_IJNS7_ILi128EEESA_NS7_ILi64EEEEEENS_10bfloat16_tEfNS_4arch4Sm90ELb0ELb0ELb1ELb0ELb0ELb1ELb0ELb0ELi2ELi1ELi2ELi2ELb0EEENS1_21CollectiveEpilogueBwdISC_SD_SF_Li256ELb0ELb0ELi1EEENS1_19SingleTileSchedulerILb0ELb0ELb0ELi128EEEEEEEEEvNT_6ParamsE,"aw",@nobits
	.sectionflags	@""
	.align	16
	.zero		1024


//--------------------- .nv.shared.reserved.0     --------------------------
	.section	.nv.shared.reserved.0,"aw",@nobits
	.weak		__nv_reservedSMEM_offset_0_alias
	.size		__nv_reservedSMEM_offset_0_alias, 0, 0
	.other		__nv_reservedSMEM_offset_0_alias,@"STO_CUDA_RESERVED_SHARED STV_DEFAULT"
__nv_reservedSMEM_offset_0_alias:
	.zero		0


//--------------------- .nv.global                --------------------------
	.section	.nv.global,"aw",@nobits
.nv.global:
	.type		_ZN76_INTERNAL_322bdddb_40_flash_bwd_hdim64_bf16_softcapall_sm90_cu_8e232a79_27414cute1_E,@object
	.size		_ZN76_INTERNAL_322bdddb_40_flash_bwd_hdim64_bf16_softcapall_sm90_cu_8e232a79_27414cute1_E,(_ZN76_INTERNAL_322bdddb_40_flash_bwd_hdim64_bf16_softcapall_sm90_cu_8e232a79_27414cuda3std3__45__cpo6cbeginE - _ZN76_INTERNAL_322bdddb_40_flash_bwd_hdim64_bf16_softcapall_sm90_cu_8e232a79_27414cute1_E)
_ZN76_INTERNAL_322bdddb_40_flash_bwd_hdim64_bf16_softcapall_sm90_cu_8e232a79_27414cute1_E:
	.zero		1
	.type		_ZN76_INTERNAL_322bdddb_40_flash_bwd_hdim64_bf16_softcapall_sm90_cu_8e232a79_27414cuda3std3__45__cpo6cbeginE,@object
	.size		_ZN76_INTERNAL_322bdddb_40_flash_bwd_hdim64_bf16_softcapall_sm90_cu_8e232a79_27414cuda3std3__45__cpo6cbeginE,(_ZN76_INTERNAL_322bdddb_40_flash_bwd_hdim64_bf16_softcapall_sm90_cu_8e232a79_27414cuda3std3__48in_placeE - _ZN76_INTERNAL_322bdddb_40_flash_bwd_hdim64_bf16_softcapall_sm90_cu_8e232a79_27414cuda3std3__45__cpo6cbeginE)
_ZN76_INTERNAL_322bdddb_40_flash_bwd_hdim64_bf16_softcapall_sm90_cu_8e232a79_27414cuda3std3__45__cpo6cbeginE:
	.zero		1
	.type		_ZN76_INTERNAL_322bdddb_40_flash_bwd_hdim64_bf16_softcapall_sm90_cu_8e232a79_27414cuda3std3__48in_placeE,@object
	.size		_ZN76_INTERNAL_322bdddb_40_flash_bwd_hdim64_bf16_softcapall_sm90_cu_8e232a79_27414cuda3std3__48in_placeE,(_ZN76_INTERNAL_322bdddb_40_flash_bwd_hdim64_bf16_softcapall_sm90_cu_8e232a79_27414cuda3std6ranges3__45__cpo9iter_moveE - _ZN76_INTERNAL_322bdddb_40_flash_bwd_hdim64_bf16_softcapall_sm90_cu_8e232a79_27414cuda3std3__48in_placeE)
_ZN76_INTERNAL_322bdddb_40_flash_bwd_hdim64_bf16_softcapall_sm90_cu_8e232a79_27414cuda3std3__48in_placeE:
	.zero		1
	.type		_ZN76_INTERNAL_322bdddb_40_flash_bwd_hdim64_bf16_softcapall_sm90_cu_8e232a79_27414cuda3std6ranges3__45__cpo9iter_moveE,@object
	.size		_ZN76_INTERNAL_322bdddb_40_flash_bwd_hdim64_bf16_softcapall_sm90_cu_8e232a79_27414cuda3std6ranges3__45__cpo9iter_moveE,(_ZN76_INTERNAL_322bdddb_40_flash_bwd_hdim64_bf16_softcapall_sm90_cu_8e232a79_27414cuda3std3__45__cpo5beginE - _ZN76_INTERNAL_322bdddb_40_flash_bwd_hdim64_bf16_softcapall_sm90_cu_8e232a79_27414cuda3std6ranges3__45__cpo9iter_moveE)
_ZN76_INTERNAL_322bdddb_40_flash_bwd_hdim64_bf16_softcapall_sm90_cu_8e232a79_27414cuda3std6ranges3__45__cpo9iter_moveE:
	.zero		1
	.type		_ZN76_INTERNAL_322bdddb_40_flash_bwd_hdim64_bf16_softcapall_sm90_cu_8e232a79_27414cuda3std3__45__cpo5beginE,@object
	.size		_ZN76_INTERNAL_322bdddb_40_flash_bwd_hdim64_bf16_softcapall_sm90_cu_8e232a79_27414cuda3std3__45__cpo5beginE,(_ZN76_INTERNAL_322bdddb_40_flash_bwd_hdim64_bf16_softcapall_sm90_cu_8e232a79_27414cuda3std3__478_GLOBAL__N__322bdddb_40_flash_bwd_hdim64_bf16_softcapall_sm90_cu_8e232a79_27416ignoreE - _ZN76_INTERNAL_322bdddb_40_flash_bwd_hdim64_bf16_softcapall_sm90_cu_8e232a79_27414cuda3std3__45__cpo5beginE)
_ZN76_INTERNAL_322bdddb_40_flash_bwd_hdim64_bf16_softcapall_sm90_cu_8e232a79_27414cuda3std3__45__cpo5beginE:
	.zero		1
	.type		_ZN76_INTERNAL_322bdddb_40_flash_bwd_hdim64_bf16_softcapall_sm90_cu_8e232a79_27414cuda3std3__478_GLOBAL__N__322bdddb_40_flash_bwd_hdim64_bf16_softcapall_sm90_cu_8e232a79_27416ignoreE,@object
	.size		_ZN76_INTERNAL_322bdddb_40_flash_bwd_hdim64_bf16_softcapall_sm90_cu_8e232a79_27414cuda3std3__478_GLOBAL__N__322bdddb_40_flash_bwd_hdim64_bf16_softcapall_sm90_cu_8e232a79_27416ignoreE,(_ZN76_INTERNAL_322bdddb_40_flash_bwd_hdim64_bf16_softcapall_sm90_cu_8e232a79_27414cute7productE - _ZN76_INTERNAL_322bdddb_40_flash_bwd_hdim64_bf16_softcapall_sm90_cu_8e232a79_27414cuda3std3__478_GLOBAL__N__322bdddb_40_flash_bwd_hdim64_bf16_softcapall_sm90_cu_8e232a79_27416ignoreE)
_ZN76_INTERNAL_322bdddb_40_flash_bwd_hdim64_bf16_softcapall_sm90_cu_8e232a79_27414cuda3std3__478_GLOBAL__N__322bdddb_40_flash_bwd_hdim64_bf16_softcapall_sm90_cu_8e232a79_27416ignoreE:
	.zero		1
	.type		_ZN76_INTERNAL_322bdddb_40_flash_bwd_hdim64_bf16_softcapall_sm90_cu_8e232a79_27414cute7productE,@object
	.size		_ZN76_INTERNAL_322bdddb_40_flash_bwd_hdim64_bf16_softcapall_sm90_cu_8e232a79_27414cute7productE,(_ZN76_INTERNAL_322bdddb_40_flash_bwd_hdim64_bf16_softcapall_sm90_cu_8e232a79_27414cuda3std3__45__cpo3endE - _ZN76_INTERNAL_322bdddb_40_flash_bwd_hdim64_bf16_softcapall_sm90_cu_8e232a79_27414cute7productE)
_ZN76_INTERNAL_322bdddb_40_flash_bwd_hdim64_bf16_softcapall_sm90_cu_8e232a79_27414cute7productE:
	.zero		1
	.type		_ZN76_INTERNAL_322bdddb_40_flash_bwd_hdim64_bf16_softcapall_sm90_cu_8e232a79_27414cuda3std3__45__cpo3endE,@object
	.size		_ZN76_INTERNAL_322bdddb_40_flash_bwd_hdim64_bf16_softcapall_sm90_cu_8e232a79_27414cuda3std3__45__cpo3endE,(_ZN76_INTERNAL_322bdddb_40_flash_bwd_hdim64_bf16_softcapall_sm90_cu_8e232a79_27414cuda3std3__419piecewise_constructE - _ZN76_INTERNAL_322bdddb_40_flash_bwd_hdim64_bf16_softcapall_sm90_cu_8e232a79_27414cuda3std3__45__cpo3endE)
_ZN76_INTERNAL_322bdddb_40_flash_bwd_hdim64_bf16_softcapall_sm90_cu_8e232a79_27414cuda3std3__45__cpo3endE:
	.zero		1
	.type		_ZN76_INTERNAL_322bdddb_40_flash_bwd_hdim64_bf16_softcapall_sm90_cu_8e232a79_27414cuda3std3__419piecewise_constructE,@object
	.size		_ZN76_INTERNAL_322bdddb_40_flash_bwd_hdim64_bf16_softcapall_sm90_cu_8e232a79_27414cuda3std3__419piecewise_constructE,(_ZN76_INTERNAL_322bdddb_40_flash_bwd_hdim64_bf16_softcapall_sm90_cu_8e232a79_27414cuda3std3__45__cpo4cendE - _ZN76_INTERNAL_322bdddb_40_flash_bwd_hdim64_bf16_softcapall_sm90_cu_8e232a79_27414cuda3std3__419piecewise_constructE)
_ZN76_INTERNAL_322bdddb_40_flash_bwd_hdim64_bf16_softcapall_sm90_cu_8e232a79_27414cuda3std3__419piecewise_constructE:
	.zero		1
	.type		_ZN76_INTERNAL_322bdddb_40_flash_bwd_hdim64_bf16_softcapall_sm90_cu_8e232a79_27414cuda3std3__45__cpo4cendE,@object
	.size		_ZN76_INTERNAL_322bdddb_40_flash_bwd_hdim64_bf16_softcapall_sm90_cu_8e232a79_27414cuda3std3__45__cpo4cendE,(_ZN76_INTERNAL_322bdddb_40_flash_bwd_hdim64_bf16_softcapall_sm90_cu_8e232a79_27414cuda3std6ranges3__45__cpo4swapE - _ZN76_INTERNAL_322bdddb_40_flash_bwd_hdim64_bf16_softcapall_sm90_cu_8e232a79_27414cuda3std3__45__cpo4cendE)
_ZN76_INTERNAL_322bdddb_40_flash_bwd_hdim64_bf16_softcapall_sm90_cu_8e232a79_27414cuda3std3__45__cpo4cendE:
	.zero		1
	.type		_ZN76_INTERNAL_322bdddb_40_flash_bwd_hdim64_bf16_softcapall_sm90_cu_8e232a79_27414cuda3std6ranges3__45__cpo4swapE,@object
	.size		_ZN76_INTERNAL_322bdddb_40_flash_bwd_hdim64_bf16_softcapall_sm90_cu_8e232a79_27414cuda3std6ranges3__45__cpo4swapE,(.L_13 - _ZN76_INTERNAL_322bdddb_40_flash_bwd_hdim64_bf16_softcapall_sm90_cu_8e232a79_27414cuda3std6ranges3__45__cpo4swapE)
_ZN76_INTERNAL_322bdddb_40_flash_bwd_hdim64_bf16_softcapall_sm90_cu_8e232a79_27414cuda3std6ranges3__45__cpo4swapE:
	.zero		1
.L_13:


//--------------------- .nv.shared._ZN7cutlass13device_kernelIN5flash11enable_sm90INS1_16FlashAttnBwdSm90INS1_25CollectiveMainloopBwdSm90ILi2ELi2ELi2EN4cute5tupleIJNS5_1CILi1EEES8_S8_EEENS6_IJNS7_ILi128EEESA_NS7_ILi64EEEEEENS_10bfloat16_tEfNS_4arch4Sm90ELb0ELb0ELb1ELb0ELb1ELb1ELb0ELb0ELi2ELi1ELi2ELi2ELb0EEENS1_21CollectiveEpilogueBwdISC_SD_SF_Li256ELb0ELb0ELi1EEENS1_19SingleTileSchedulerILb0ELb0ELb0ELi128EEEEEEEEEvNT_6ParamsE --------------------------
	.section	.nv.shared._ZN7cutlass13device_kernelIN5flash11enable_sm90INS1_16FlashAttnBwdSm90INS1_25CollectiveMainloopBwdSm90ILi2ELi2ELi2EN4cute5tupleIJNS5_1CILi1EEES8_S8_EEENS6_IJNS7_ILi128EEESA_NS7_ILi64EEEEEENS_10bfloat16_tEfNS_4arch4Sm90ELb0ELb0ELb1ELb0ELb1ELb1ELb0ELb0ELi2ELi1ELi2ELi2ELb0EEENS1_21CollectiveEpilogueBwdISC_SD_SF_Li256ELb0ELb0ELi1EEENS1_19SingleTileSchedulerILb0ELb0ELb0ELi128EEEEEEEEEvNT_6ParamsE,"aw",@nobits
	.sectionflags	@""
	.align	16
	.zero		1024


//--------------------- .nv.shared._ZN7cutlass13device_kernelIN5flash11enable_sm90INS1_16FlashAttnBwdSm90INS1_25CollectiveMainloopBwdSm90ILi2ELi2ELi2EN4cute5tupleIJNS5_1CILi1EEES8_S8_EEENS6_IJNS7_ILi128EEESA_NS7_ILi64EEEEEENS_10bfloat16_tEfNS_4arch4Sm90ELb0ELb0ELb1ELb0ELb0ELb1ELb0ELb0ELi2ELi1ELi2ELi2ELb0EEENS1_24CollectiveEpilogueBwdGQAISC_fSF_Li256ELb0ELb0EEENS1_19SingleTileSchedulerILb0ELb0ELb0ELi128EEEEEEEEEvNT_6ParamsE --------------------------
	.section	.nv.shared._ZN7cutlass13device_kernelIN5flash11enable_sm90INS1_16FlashAttnBwdSm90INS1_25CollectiveMainloopBwdSm90ILi2ELi2ELi2EN4cute5tupleIJNS5_1CILi1EEES8_S8_EEENS6_IJNS7_ILi128EEESA_NS7_ILi64EEEEEENS_10bfloat16_tEfNS_4arch4Sm90ELb0ELb0ELb1ELb0ELb0ELb1ELb0ELb0ELi2ELi1ELi2ELi2ELb0EEENS1_24CollectiveEpilogueBwdGQAISC_fSF_Li256ELb0ELb0EEENS1_19SingleTileSchedulerILb0ELb0ELb0ELi128EEEEEEEEEvNT_6ParamsE,"aw",@nobits
	.sectionflags	@""
	.align	16
	.zero		1024


//--------------------- .nv.shared._ZN7cutlass13device_kernelIN5flash11enable_sm90INS1_16FlashAttnBwdSm90INS1_25CollectiveMainloopBwdSm90ILi2ELi2ELi2EN4cute5tupleIJNS5_1CILi1EEES8_S8_EEENS6_IJNS7_ILi128EEESA_NS7_ILi64EEEEEENS_10bfloat16_tEfNS_4arch4Sm90ELb0ELb0ELb1ELb0ELb1ELb1ELb0ELb0ELi2ELi1ELi2ELi2ELb0EEENS1_24CollectiveEpilogueBwdGQAISC_fSF_Li256ELb0ELb1EEENS1_19SingleTileSchedulerILb0ELb0ELb0ELi128EEEEEEEEEvNT_6ParamsE --------------------------
	.section	.nv.shared._ZN7cutlass13device_kernelIN5flash11enable_sm90INS1_16FlashAttnBwdSm90INS1_25CollectiveMainloopBwdSm90ILi2ELi2ELi2EN4cute5tupleIJNS5_1CILi1EEES8_S8_EEENS6_IJNS7_ILi128EEESA_NS7_ILi64EEEEEENS_10bfloat16_tEfNS_4arch4Sm90ELb0ELb0ELb1ELb0ELb1ELb1ELb0ELb0ELi2ELi1ELi2ELi2ELb0EEENS1_24CollectiveEpilogueBwdGQAISC_fSF_Li256ELb0ELb1EEENS1_19SingleTileSchedulerILb0ELb0ELb0ELi128EEEEEEEEEvNT_6ParamsE,"aw",@nobits
	.sectionflags	@""
	.align	16
	.zero		1024


//--------------------- .nv.shared._ZN7cutlass13device_kernelIN5flash11enable_sm90INS1_16FlashAttnBwdSm90INS1_25CollectiveMainloopBwdSm90ILi2ELi2ELi2EN4cute5tupleIJNS5_1CILi1EEES8_S8_EEENS6_IJNS7_ILi128EEESA_NS7_ILi64EEEEEENS_10bfloat16_tEfNS_4arch4Sm90ELb0ELb0ELb1ELb1ELb0ELb1ELb0ELb0ELi2ELi1ELi2ELi2ELb0EEENS1_21CollectiveEpilogueBwdISC_SD_SF_Li256ELb1ELb0ELi1EEENS1_19SingleTileSchedulerILb1ELb0ELb0ELi128EEEEEEEEEvNT_6ParamsE --------------------------
	.section	.nv.shared._ZN7cutlass13device_kernelIN5flash11enable_sm90INS1_16FlashAttnBwdSm90INS1_25CollectiveMainloopBwdSm90ILi2ELi2ELi2EN4cute5tupleIJNS5_1CILi1EEES8_S8_EEENS6_IJNS7_ILi128EEESA_NS7_ILi64EEEEEENS_10bfloat16_tEfNS_4arch4Sm90ELb0ELb0ELb1ELb1ELb0ELb1ELb0ELb0ELi2ELi1ELi2ELi2ELb0EEENS1_21CollectiveEpilogueBwdISC_SD_SF_Li256ELb1ELb0ELi1EEENS1_19SingleTileSchedulerILb1ELb0ELb0ELi128EEEEEEEEEvNT_6ParamsE,"aw",@nobits
	.sectionflags	@""
	.align	16
	.zero		1024


//--------------------- .nv.shared._ZN7cutlass13device_kernelIN5flash11enable_sm90INS1_16FlashAttnBwdSm90INS1_25CollectiveMainloopBwdSm90ILi2ELi2ELi2EN4cute5tupleIJNS5_1CILi1EEES8_S8_EEENS6_IJNS7_ILi128EEESA_NS7_ILi64EEEEEENS_10bfloat16_tEfNS_4arch4Sm90ELb0ELb0ELb1ELb1ELb1ELb1ELb0ELb0ELi2ELi1ELi2ELi2ELb0EEENS1_21CollectiveEpilogueBwdISC_SD_SF_Li256ELb1ELb0ELi1EEENS1_19SingleTileSchedulerILb1ELb0ELb0ELi128EEEEEEEEEvNT_6ParamsE --------------------------
	.section	.nv.shared._ZN7cutlass13device_kernelIN5flash11enable_sm90INS1_16FlashAttnBwdSm90INS1_25CollectiveMainloopBwdSm90ILi2ELi2ELi2EN4cute5tupleIJNS5_1CILi1EEES8_S8_EEENS6_IJNS7_ILi128EEESA_NS7_ILi64EEEEEENS_10bfloat16_tEfNS_4arch4Sm90ELb0ELb0ELb1ELb1ELb1ELb1ELb0ELb0ELi2ELi1ELi2ELi2ELb0EEENS1_21CollectiveEpilogueBwdISC_SD_SF_Li256ELb1ELb0ELi1EEENS1_19SingleTileSchedulerILb1ELb0ELb0ELi128EEEEEEEEEvNT_6ParamsE,"aw",@nobits
	.sectionflags	@""
	.align	16
	.zero		1024


//--------------------- .nv.shared._ZN7cutlass13device_kernelIN5flash11enable_sm90INS1_16FlashAttnBwdSm90INS1_25CollectiveMainloopBwdSm90ILi2ELi2ELi2EN4cute5tupleIJNS5_1CILi1EEES8_S8_EEENS6_IJNS7_ILi128EEESA_NS7_ILi64EEEEEENS_10bfloat16_tEfNS_4arch4Sm90ELb0ELb0ELb1ELb1ELb0ELb1ELb0ELb0ELi2ELi1ELi2ELi2ELb0EEENS1_24CollectiveEpilogueBwdGQAISC_fSF_Li256ELb1ELb0EEENS1_19SingleTileSchedulerILb1ELb0ELb0ELi128EEEEEEEEEvNT_6ParamsE --------------------------
	.section	.nv.shared._ZN7cutlass13device_kernelIN5flash11enable_sm90INS1_16FlashAttnBwdSm90INS1_25CollectiveMainloopBwdSm90ILi2ELi2ELi2EN4cute5tupleIJNS5_1CILi1EEES8_S8_EEENS6_IJNS7_ILi128EEESA_NS7_ILi64EEEEEENS_10bfloat16_tEfNS_4arch4Sm90ELb0ELb0ELb1ELb1ELb0ELb1ELb0ELb0ELi2ELi1ELi2ELi2ELb0EEENS1_24CollectiveEpilogueBwdGQAISC_fSF_Li256ELb1ELb0EEENS1_19SingleTileSchedulerILb1ELb0ELb0ELi128EEEEEEEEEvNT_6ParamsE,"aw",@nobits
	.sectionflags	@""
	.align	16
	.zero		1024


//--------------------- .nv.shared._ZN7cutlass13device_kernelIN5flash11enable_sm90INS1_16FlashAttnBwdSm90INS1_25CollectiveMainloopBwdSm90ILi2ELi2ELi2EN4cute5tupleIJNS5_1CILi1EEES8_S8_EEENS6_IJNS7_ILi128EEESA_NS7_ILi64EEEEEENS_10bfloat16_tEfNS_4arch4Sm90ELb0ELb0ELb1ELb1ELb1ELb1ELb0ELb0ELi2ELi1ELi2ELi2ELb0EEENS1_24CollectiveEpilogueBwdGQAISC_fSF_Li256ELb1ELb1EEENS1_19SingleTileSchedulerILb1ELb0ELb0ELi128EEEEEEEEEvNT_6ParamsE --------------------------
	.section	.nv.shared._ZN7cutlass13device_kernelIN5flash11enable_sm90INS1_16FlashAttnBwdSm90INS1_25CollectiveMainloopBwdSm90ILi2ELi2ELi2EN4cute5tupleIJNS5_1CILi1EEES8_S8_EEENS6_IJNS7_ILi128EEESA_NS7_ILi64EEEEEENS_10bfloat16_tEfNS_4arch4Sm90ELb0ELb0ELb1ELb1ELb1ELb1ELb0ELb0ELi2ELi1ELi2ELi2ELb0EEENS1_24CollectiveEpilogueBwdGQAISC_fSF_Li256ELb1ELb1EEENS1_19SingleTileSchedulerILb1ELb0ELb0ELi128EEEEEEEEEvNT_6ParamsE,"aw",@nobits
	.sectionflags	@""
	.align	16
	.zero		1024


//--------------------- .nv.shared._ZN7cutlass13device_kernelIN5flash11enable_sm90INS1_16FlashAttnBwdSm90INS1_25CollectiveMainloopBwdSm90ILi2ELi2ELi2EN4cute5tupleIJNS5_1CILi1EEES8_S8_EEENS6_IJNS7_ILi128EEESA_NS7_ILi64EEEEEENS_10bfloat16_tEfNS_4arch4Sm90ELb0ELb1ELb1ELb0ELb0ELb1ELb0ELb0ELi2ELi1ELi2ELi2ELb0EEENS1_21CollectiveEpilogueBwdISC_SD_SF_Li256ELb0ELb0ELi1EEENS1_19SingleTileSchedulerILb0ELb0ELb0ELi128EEEEEEEEEvNT_6ParamsE --------------------------
	.section	.nv.shared._ZN7cutlass13device_kernelIN5flash11enable_sm90INS1_16FlashAttnBwdSm90INS1_25CollectiveMainloopBwdSm90ILi2ELi2ELi2EN4cute5tupleIJNS5_1CILi1EEES8_S8_EEENS6_IJNS7_ILi128EEESA_NS7_ILi64EEEEEENS_10bfloat16_tEfNS_4arch4Sm90ELb0ELb1ELb1ELb0ELb0ELb1ELb0ELb0ELi2ELi1ELi2ELi2ELb0EEENS1_21CollectiveEpilogueBwdISC_SD_SF_Li256ELb0ELb0ELi1EEENS1_19SingleTileSchedulerILb0ELb0ELb0ELi128EEEEEEEEEvNT_6ParamsE,"aw",@nobits
	.sectionflags	@""
	.align	16
	.zero		1024


//--------------------- .nv.shared._ZN7cutlass13device_kernelIN5flash11enable_sm90INS1_16FlashAttnBwdSm90INS1_25CollectiveMainloopBwdSm90ILi2ELi2ELi2EN4cute5tupleIJNS5_1CILi1EEES8_S8_EEENS6_IJNS7_ILi128EEESA_NS7_ILi64EEEEEENS_10bfloat16_tEfNS_4arch4Sm90ELb0ELb1ELb1ELb0ELb1ELb1ELb0ELb0ELi2ELi1ELi2ELi2ELb0EEENS1_21CollectiveEpilogueBwdISC_SD_SF_Li256ELb0ELb0ELi1EEENS1_19SingleTileSchedulerILb0ELb0ELb0ELi128EEEEEEEEEvNT_6ParamsE --------------------------
	.section	.nv.shared._ZN7cutlass13device_kernelIN5flash11enable_sm90INS1_16FlashAttnBwdSm90INS1_25CollectiveMainloopBwdSm90ILi2ELi2ELi2EN4cute5tupleIJNS5_1CILi1EEES8_S8_EEENS6_IJNS7_ILi128EEESA_NS7_ILi64EEEEEENS_10bfloat16_tEfNS_4arch4Sm90ELb0ELb1ELb1ELb0ELb1ELb1ELb0ELb0ELi2ELi1ELi2ELi2ELb0EEENS1_21CollectiveEpilogueBwdISC_SD_SF_Li256ELb0ELb0ELi1EEENS1_19SingleTileSchedulerILb0ELb0ELb0ELi128EEEEEEEEEvNT_6ParamsE,"aw",@nobits
	.sectionflags	@""
	.align	16
	.zero		1024


//--------------------- .nv.shared._ZN7cutlass13device_kernelIN5flash11enable_sm90INS1_16FlashAttnBwdSm90INS1_25CollectiveMainloopBwdSm90ILi2ELi2ELi2EN4cute5tupleIJNS5_1CILi1EEES8_S8_EEENS6_IJNS7_ILi128EEESA_NS7_ILi64EEEEEENS_10bfloat16_tEfNS_4arch4Sm90ELb0ELb1ELb1ELb0ELb0ELb1ELb0ELb0ELi2ELi1ELi2ELi2ELb0EEENS1_24CollectiveEpilogueBwdGQAISC_fSF_Li256ELb0ELb0EEENS1_19SingleTileSchedulerILb0ELb0ELb0ELi128EEEEEEEEEvNT_6ParamsE --------------------------
	.section	.nv.shared._ZN7cutlass13device_kernelIN5flash11enable_sm90INS1_16FlashAttnBwdSm90INS1_25CollectiveMainloopBwdSm90ILi2ELi2ELi2EN4cute5tupleIJNS5_1CILi1EEES8_S8_EEENS6_IJNS7_ILi128EEESA_NS7_ILi64EEEEEENS_10bfloat16_tEfNS_4arch4Sm90ELb0ELb1ELb1ELb0ELb0ELb1ELb0ELb0ELi2ELi1ELi2ELi2ELb0EEENS1_24CollectiveEpilogueBwdGQAISC_fSF_Li256ELb0ELb0EEENS1_19SingleTileSchedulerILb0ELb0ELb0ELi128EEEEEEEEEvNT_6ParamsE,"aw",@nobits
	.sectionflags	@""
	.align	16
	.zero		1024


//--------------------- .nv.shared._ZN7cutlass13device_kernelIN5flash11enable_sm90INS1_16FlashAttnBwdSm90INS1_25CollectiveMainloopBwdSm90ILi2ELi2ELi2EN4cute5tupleIJNS5_1CILi1EEES8_S8_EEENS6_IJNS7_ILi128EEESA_NS7_ILi64EEEEEENS_10bfloat16_tEfNS_4arch4Sm90ELb0ELb1ELb1ELb0ELb1ELb1ELb0ELb0ELi2ELi1ELi2ELi2ELb0EEENS1_24CollectiveEpilogueBwdGQAISC_fSF_Li256ELb0ELb1EEENS1_19SingleTileSchedulerILb0ELb0ELb0ELi128EEEEEEEEEvNT_6ParamsE --------------------------
	.section	.nv.shared._ZN7cutlass13device_kernelIN5flash11enable_sm90INS1_16FlashAttnBwdSm90INS1_25CollectiveMainloopBwdSm90ILi2ELi2ELi2EN4cute5tupleIJNS5_1CILi1EEES8_S8_EEENS6_IJNS7_ILi128EEESA_NS7_ILi64EEEEEENS_10bfloat16_tEfNS_4arch4Sm90ELb0ELb1ELb1ELb0ELb1ELb1ELb0ELb0ELi2ELi1ELi2ELi2ELb0EEENS1_24CollectiveEpilogueBwdGQAISC_fSF_Li256ELb0ELb1EEENS1_19SingleTileSchedulerILb0ELb0ELb0ELi128EEEEEEEEEvNT_6ParamsE,"aw",@nobits
	.sectionflags	@""
	.align	16
	.zero		1024


//--------------------- .nv.shared._ZN7cutlass13device_kernelIN5flash11enable_sm90INS1_16FlashAttnBwdSm90INS1_25CollectiveMainloopBwdSm90ILi2ELi2ELi2EN4cute5tupleIJNS5_1CILi1EEES8_S8_EEENS6_IJNS7_ILi128EEESA_NS7_ILi64EEEEEENS_10bfloat16_tEfNS_4arch4Sm90ELb0ELb1ELb1ELb1ELb0ELb1ELb0ELb0ELi2ELi1ELi2ELi2ELb0EEENS1_21CollectiveEpilogueBwdISC_SD_SF_Li256ELb1ELb0ELi1EEENS1_19SingleTileSchedulerILb1ELb0ELb0ELi128EEEEEEEEEvNT_6ParamsE --------------------------
	.section	.nv.shared._ZN7cutlass13device_kernelIN5flash11enable_sm90INS1_16FlashAttnBwdSm90INS1_25CollectiveMainloopBwdSm90ILi2ELi2ELi2EN4cute5tupleIJNS5_1CILi1EEES8_S8_EEENS6_IJNS7_ILi128EEESA_NS7_ILi64EEEEEENS_10bfloat16_tEfNS_4arch4Sm90ELb0ELb1ELb1ELb1ELb0ELb1ELb0ELb0ELi2ELi1ELi2ELi2ELb0EEENS1_21CollectiveEpilogueBwdISC_SD_SF_Li256ELb1ELb0ELi1EEENS1_19SingleTileSchedulerILb1ELb0ELb0ELi128EEEEEEEEEvNT_6ParamsE,"aw",@nobits
	.sectionflags	@""
	.align	16
	.zero		1024


//--------------------- .nv.shared._ZN7cutlass13device_kernelIN5flash11enable_sm90INS1_16FlashAttnBwdSm90INS1_25CollectiveMainloopBwdSm90ILi2ELi2ELi2EN4cute5tupleIJNS5_1CILi1EEES8_S8_EEENS6_IJNS7_ILi128EEESA_NS7_ILi64EEEEEENS_10bfloat16_tEfNS_4arch4Sm90ELb0ELb1ELb1ELb1ELb1ELb1ELb0ELb0ELi2ELi1ELi2ELi2ELb0EEENS1_21CollectiveEpilogueBwdISC_SD_SF_Li256ELb1ELb0ELi1EEENS1_19SingleTileSchedulerILb1ELb0ELb0ELi128EEEEEEEEEvNT_6ParamsE --------------------------
	.section	.nv.shared._ZN7cutlass13device_kernelIN5flash11enable_sm90INS1_16FlashAttnBwdSm90INS1_25CollectiveMainloopBwdSm90ILi2ELi2ELi2EN4cute5tupleIJNS5_1CILi1EEES8_S8_EEENS6_IJNS7_ILi128EEESA_NS7_ILi64EEEEEENS_10bfloat16_tEfNS_4arch4Sm90ELb0ELb1ELb1ELb1ELb1ELb1ELb0ELb0ELi2ELi1ELi2ELi2ELb0EEENS1_21CollectiveEpilogueBwdISC_SD_SF_Li256ELb1ELb0ELi1EEENS1_19SingleTileSchedulerILb1ELb0ELb0ELi128EEEEEEEEEvNT_6ParamsE,"aw",@nobits
	.sectionflags	@""
	.align	16
	.zero		1024


//--------------------- .nv.shared._ZN7cutlass13device_kernelIN5flash11enable_sm90INS1_16FlashAttnBwdSm90INS1_25CollectiveMainloopBwdSm90ILi2ELi2ELi2EN4cute5tupleIJNS5_1CILi1EEES8_S8_EEENS6_IJNS7_ILi128EEESA_NS7_ILi64EEEEEENS_10bfloat16_tEfNS_4arch4Sm90ELb0ELb1ELb1ELb1ELb0ELb1ELb0ELb0ELi2ELi1ELi2ELi2ELb0EEENS1_24CollectiveEpilogueBwdGQAISC_fSF_Li256ELb1ELb0EEENS1_19SingleTileSchedulerILb1ELb0ELb0ELi128EEEEEEEEEvNT_6ParamsE --------------------------
	.section	.nv.shared._ZN7cutlass13device_kernelIN5flash11enable_sm90INS1_16FlashAttnBwdSm90INS1_25CollectiveMainloopBwdSm90ILi2ELi2ELi2EN4cute5tupleIJNS5_1CILi1EEES8_S8_EEENS6_IJNS7_ILi128EEESA_NS7_ILi64EEEEEENS_10bfloat16_tEfNS_4arch4Sm90ELb0ELb1ELb1ELb1ELb0ELb1ELb0ELb0ELi2ELi1ELi2ELi2ELb0EEENS1_24CollectiveEpilogueBwdGQAISC_fSF_Li256ELb1ELb0EEENS1_19SingleTileSchedulerILb1ELb0ELb0ELi128EEEEEEEEEvNT_6ParamsE,"aw",@nobits
	.sectionflags	@""
	.align	16
	.zero		1024


//--------------------- .nv.shared._ZN7cutlass13device_kernelIN5flash11enable_sm90INS1_16FlashAttnBwdSm90INS1_25CollectiveMainloopBwdSm90ILi2ELi2ELi2EN4cute5tupleIJNS5_1CILi1EEES8_S8_EEENS6_IJNS7_ILi128EEESA_NS7_ILi64EEEEEENS_10bfloat16_tEfNS_4arch4Sm90ELb0ELb1ELb1ELb1ELb1ELb1ELb0ELb0ELi2ELi1ELi2ELi2ELb0EEENS1_24CollectiveEpilogueBwdGQAISC_fSF_Li256ELb1ELb1EEENS1_19SingleTileSchedulerILb1ELb0ELb0ELi128EEEEEEEEEvNT_6ParamsE --------------------------
	.section	.nv.shared._ZN7cutlass13device_kernelIN5flash11enable_sm90INS1_16FlashAttnBwdSm90INS1_25CollectiveMainloopBwdSm90ILi2ELi2ELi2EN4cute5tupleIJNS5_1CILi1EEES8_S8_EEENS6_IJNS7_ILi128EEESA_NS7_ILi64EEEEEENS_10bfloat16_tEfNS_4arch4Sm90ELb0ELb1ELb1ELb1ELb1ELb1ELb0ELb0ELi2ELi1ELi2ELi2ELb0EEENS1_24CollectiveEpilogueBwdGQAISC_fSF_Li256ELb1ELb1EEENS1_19SingleTileSchedulerILb1ELb0ELb0ELi128EEEEEEEEEvNT_6ParamsE,"aw",@nobits
	.sectionflags	@""
	.align	16
	.zero		1024


//--------------------- .nv.shared._ZN7cutlass13device_kernelIN5flash11enable_sm90INS1_16FlashAttnBwdSm90INS1_25CollectiveMainloopBwdSm90ILi2ELi2ELi2EN4cute5tupleIJNS5_1CILi1EEES8_S8_EEENS6_IJNS7_ILi96EEENS7_ILi128EEENS7_ILi64EEEEEENS_10bfloat16_tEfNS_4arch4Sm90ELb1ELb0ELb1ELb0ELb0ELb1ELb0ELb1ELi2ELi1ELi2ELi2ELb0EEENS1_21CollectiveEpilogueBwdISD_SE_SG_Li256ELb0ELb0ELi1EEENS1_25SingleTileBwdLPTSchedulerILb0ELi128ELb0EEEEEEEEEvNT_6ParamsE --------------------------
	.section	.nv.shared._ZN7cutlass13device_kernelIN5flash11enable_sm90INS1_16FlashAttnBwdSm90INS1_25CollectiveMainloopBwdSm90ILi2ELi2ELi2EN4cute5tupleIJNS5_1CILi1EEES8_S8_EEENS6_IJNS7_ILi96EEENS7_ILi128EEENS7_ILi64EEEEEENS_10bfloat16_tEfNS_4arch4Sm90ELb1ELb0ELb1ELb0ELb0ELb1ELb0ELb1ELi2ELi1ELi2ELi2ELb0EEENS1_21CollectiveEpilogueBwdISD_SE_SG_Li256ELb0ELb0ELi1EEENS1_25SingleTileBwdLPTSchedulerILb0ELi128ELb0EEEEEEEEEvNT_6ParamsE,"aw",@nobits
	.sectionflags	@""
	.align	16
	.zero		1024


//--------------------- .nv.shared._ZN7cutlass13device_kernelIN5flash11enable_sm90INS1_16FlashAttnBwdSm90INS1_25CollectiveMainloopBwdSm90ILi2ELi2ELi2EN4cute5tupleIJNS5_1CILi1EEES8_S8_EEENS6_IJNS7_ILi96EEENS7_ILi128EEENS7_ILi64EEEEEENS_10bfloat16_tEfNS_4arch4Sm90ELb1ELb0ELb1ELb0ELb1ELb1ELb0ELb1ELi2ELi1ELi2ELi2ELb0EEENS1_21CollectiveEpilogueBwdISD_SE_SG_Li256ELb0ELb0ELi1EEENS1_25SingleTileBwdLPTSchedulerILb0ELi128ELb1EEEEEEEEEvNT_6ParamsE --------------------------
	.section	.nv.shared._ZN7cutlass13device_kernelIN5flash11enable_sm90INS1_16FlashAttnBwdSm90INS1_25CollectiveMainloopBwdSm90ILi2ELi2ELi2EN4cute5tupleIJNS5_1CILi1EEES8_S8_EEENS6_IJNS7_ILi96EEENS7_ILi128EEENS7_ILi64EEEEEENS_10bfloat16_tEfNS_4arch4Sm90ELb1ELb0ELb1ELb0ELb1ELb1ELb0ELb1ELi2ELi1ELi2ELi2ELb0EEENS1_21CollectiveEpilogueBwdISD_SE_SG_Li256ELb0ELb0ELi1EEENS1_25SingleTileBwdLPTSchedulerILb0ELi128ELb1EEEEEEEEEvNT_6ParamsE,"aw",@nobits
	.sectionflags	@""
	.align	16
	.zero		1024


//--------------------- .nv.shared._ZN7cutlass13device_kernelIN5flash11enable_sm90INS1_16FlashAttnBwdSm90INS1_25CollectiveMainloopBwdSm90ILi2ELi2ELi2EN4cute5tupleIJNS5_1CILi1EEES8_S8_EEENS6_IJNS7_ILi96EEENS7_ILi128EEENS7_ILi64EEEEEENS_10bfloat16_tEfNS_4arch4Sm90ELb1ELb0ELb1ELb0ELb0ELb1ELb0ELb1ELi2ELi1ELi2ELi2ELb0EEENS1_24CollectiveEpilogueBwdGQAISD_fSG_Li256ELb0ELb0EEENS1_25SingleTileBwdLPTSchedulerILb0ELi128ELb0EEEEEEEEEvNT_6ParamsE --------------------------
	.section	.nv.shared._ZN7cutlass13device_kernelIN5flash11enable_sm90INS1_16FlashAttnBwdSm90INS1_25CollectiveMainloopBwdSm90ILi2ELi2ELi2EN4cute5tupleIJNS5_1CILi1EEES8_S8_EEENS6_IJNS7_ILi96EEENS7_ILi128EEENS7_ILi64EEEEEENS_10bfloat16_tEfNS_4arch4Sm90ELb1ELb0ELb1ELb0ELb0ELb1ELb0ELb1ELi2ELi1ELi2ELi2ELb0EEENS1_24CollectiveEpilogueBwdGQAISD_fSG_Li256ELb0ELb0EEENS1_25SingleTileBwdLPTSchedulerILb0ELi128ELb0EEEEEEEEEvNT_6ParamsE,"aw",@nobits
	.sectionflags	@""
	.align	16
	.zero		1024


//--------------------- .nv.shared._ZN7cutlass13device_kernelIN5flash11enable_sm90INS1_16FlashAttnBwdSm90INS1_25CollectiveMainloopBwdSm90ILi2ELi2ELi2EN4cute5tupleIJNS5_1CILi1EEES8_S8_EEENS6_IJNS7_ILi96EEENS7_ILi128EEENS7_ILi64EEEEEENS_10bfloat16_tEfNS_4arch4Sm90ELb1ELb0ELb1ELb0ELb1ELb1ELb0ELb1ELi2ELi1ELi2ELi2ELb0EEENS1_24CollectiveEpilogueBwdGQAISD_fSG_Li256ELb0ELb1EEENS1_25SingleTileBwdLPTSchedulerILb0ELi128ELb1EEEEEEEEEvNT_6ParamsE --------------------------
	.section	.nv.shared._ZN7cutlass13device_kernelIN5flash11enable_sm90INS1_16FlashAttnBwdSm90INS1_25CollectiveMainloopBwdSm90ILi2ELi2ELi2EN4cute5tupleIJNS5_1CILi1EEES8_S8_EEENS6_IJNS7_ILi96EEENS7_ILi128EEENS7_ILi64EEEEEENS_10bfloat16_tEfNS_4arch4Sm90ELb1ELb0ELb1ELb0ELb1ELb1ELb0ELb1ELi2ELi1ELi2ELi2ELb0EEENS1_24CollectiveEpilogueBwdGQAISD_fSG_Li256ELb0ELb1EEENS1_25SingleTileBwdLPTSchedulerILb0ELi128ELb1EEEEEEEEEvNT_6ParamsE,"aw",@nobits
	.sectionflags	@""
	.align	16
	.zero		1024


//--------------------- .nv.shared._ZN7cutlass13device_kernelIN5flash22FlashAttnBwdPreprocessIN4cute5tupleIJNS3_1CILi96EEENS5_ILi64EEEEEENS_10bfloat16_tEfNS_4arch4Sm90ELb1ELb0EEEEEvNT_6ParamsE --------------------------
	.section	.nv.shared._ZN7cutlass13device_kernelIN5flash22FlashAttnBwdPreprocessIN4cute5tupleIJNS3_1CILi96EEENS5_ILi64EEEEEENS_10bfloat16_tEfNS_4arch4Sm90ELb1ELb0EEEEEvNT_6ParamsE,"aw",@nobits
	.sectionflags	@""
	.align	16
	.zero		1024


//--------------------- .nv.shared._ZN7cutlass13device_kernelIN5flash11enable_sm90INS1_16FlashAttnBwdSm90INS1_25CollectiveMainloopBwdSm90ILi2ELi2ELi2EN4cute5tupleIJNS5_1CILi1EEES8_S8_EEENS6_IJNS7_ILi96EEENS7_ILi128EEENS7_ILi64EEEEEENS_10bfloat16_tEfNS_4arch4Sm90ELb1ELb0ELb1ELb1ELb0ELb1ELb0ELb1ELi2ELi1ELi2ELi2ELb0EEENS1_21CollectiveEpilogueBwdISD_SE_SG_Li256ELb1ELb0ELi1EEENS1_25SingleTileBwdLPTSchedulerILb1ELi128ELb0EEEEEEEEEvNT_6ParamsE --------------------------
	.section	.nv.shared._ZN7cutlass13device_kernelIN5flash11enable_sm90INS1_16FlashAttnBwdSm90INS1_25CollectiveMainloopBwdSm90ILi2ELi2ELi2EN4cute5tupleIJNS5_1CILi1EEES8_S8_EEENS6_IJNS7_ILi96EEENS7_ILi128EEENS7_ILi64EEEEEENS_10bfloat16_tEfNS_4arch4Sm90ELb1ELb0ELb1ELb1ELb0ELb1ELb0ELb1ELi2ELi1ELi2ELi2ELb0EEENS1_21CollectiveEpilogueBwdISD_SE_SG_Li256ELb1ELb0ELi1EEENS1_25SingleTileBwdLPTSchedulerILb1ELi128ELb0EEEEEEEEEvNT_6ParamsE,"aw",@nobits
	.sectionflags	@""
	.align	16
	.zero		1024


//--------------------- .nv.shared._ZN7cutlass13device_kernelIN5flash11enable_sm90INS1_16FlashAttnBwdSm90INS1_25CollectiveMainloopBwdSm90ILi2ELi2ELi2EN4cute5tupleIJNS5_1CILi1EEES8_S8_EEENS6_IJNS7_ILi96EEENS7_ILi128EEENS7_ILi64EEEEEENS_10bfloat16_tEfNS_4arch4Sm90ELb1ELb0ELb1ELb1ELb1ELb1ELb0ELb1ELi2ELi1ELi2ELi2ELb0EEENS1_21CollectiveEpilogueBwdISD_SE_SG_Li256ELb1ELb0ELi1EEENS1_25SingleTileBwdLPTSchedulerILb1ELi128ELb1EEEEEEEEEvNT_6ParamsE --------------------------
	.section	.nv.shared._ZN7cutlass13device_kernelIN5flash11enable_sm90INS1_16FlashAttnBwdSm90INS1_25CollectiveMainloopBwdSm90ILi2ELi2ELi2EN4cute5tupleIJNS5_1CILi1EEES8_S8_EEENS6_IJNS7_ILi96EEENS7_ILi128EEENS7_ILi64EEEEEENS_10bfloat16_tEfNS_4arch4Sm90ELb1ELb0ELb1ELb1ELb1ELb1ELb0ELb1ELi2ELi1ELi2ELi2ELb0EEENS1_21CollectiveEpilogueBwdISD_SE_SG_Li256ELb1ELb0ELi1EEENS1_25SingleTileBwdLPTSchedulerILb1ELi128ELb1EEEEEEEEEvNT_6ParamsE,"aw",@nobits
	.sectionflags	@""
	.align	16
	.zero		1024


//--------------------- .nv.shared._ZN7cutlass13device_kernelIN5flash11enable_sm90INS1_16FlashAttnBwdSm90INS1_25CollectiveMainloopBwdSm90ILi2ELi2ELi2EN4cute5tupleIJNS5_1CILi1EEES8_S8_EEENS6_IJNS7_ILi96EEENS7_ILi128EEENS7_ILi64EEEEEENS_10bfloat16_tEfNS_4arch4Sm90ELb1ELb0ELb1ELb1ELb0ELb1ELb0ELb1ELi2ELi1ELi2ELi2ELb0EEENS1_24CollectiveEpilogueBwdGQAISD_fSG_Li256ELb1ELb0EEENS1_25SingleTileBwdLPTSchedulerILb1ELi128ELb0EEEEEEEEEvNT_6ParamsE --------------------------
	.section	.nv.shared._ZN7cutlass13device_kernelIN5flash11enable_sm90INS1_16FlashAttnBwdSm90INS1_25CollectiveMainloopBwdSm90ILi2ELi2ELi2EN4cute5tupleIJNS5_1CILi1EEES8_S8_EEENS6_IJNS7_ILi96EEENS7_ILi128EEENS7_ILi64EEEEEENS_10bfloat16_tEfNS_4arch4Sm90ELb1ELb0ELb1ELb1ELb0ELb1ELb0ELb1ELi2ELi1ELi2ELi2ELb0EEENS1_24CollectiveEpilogueBwdGQAISD_fSG_Li256ELb1ELb0EEENS1_25SingleTileBwdLPTSchedulerILb1ELi128ELb0EEEEEEEEEvNT_6ParamsE,"aw",@nobits
	.sectionflags	@""
	.align	16
	.zero		1024


//--------------------- .nv.shared._ZN7cutlass13device_kernelIN5flash32FlashAttnBwdPostprocessConvertdQIN4cute5tupleIJNS3_1CILi96EEENS5_ILi64EEEEEENS_10bfloat16_tEfNS_4arch4Sm90ELi256ENS3_8TiledMMAINS3_8MMA_AtomIJNS3_4SM904GMMA27MMA_64x16x16_F32BF16BF16_SSILNSF_5MajorE1ELSH_0ELNSF_7ScaleInE1ELSI_1EEEEEENS3_6LayoutINS4_IJNS5_ILi1EEENS5_ILi2EEESM_EEENS4_IJNS5_ILi0EEESM_SP_EEEEENS4_IJNS3_10UnderscoreESS_SS_EEEEELb1EEEEEvNT_6ParamsE --------------------------
	.section	.nv.shared._ZN7cutlass13device_kernelIN5flash32FlashAttnBwdPostprocessConvertdQIN4cute5tupleIJNS3_1CILi96EEENS5_ILi64EEEEEENS_10bfloat16_tEfNS_4arch4Sm90ELi256ENS3_8TiledMMAINS3_8MMA_AtomIJNS3_4SM904GMMA27MMA_64x16x16_F32BF16BF16_SSILNSF_5MajorE1ELSH_0ELNSF_7ScaleInE1ELSI_1EEEEEENS3_6LayoutINS4_IJNS5_ILi1EEENS5_ILi2EEESM_EEENS4_IJNS5_ILi0EEESM_SP_EEEEENS4_IJNS3_10UnderscoreESS_SS_EEEEELb1EEEEEvNT_6ParamsE,"aw",@nobits
	.sectionflags	@""
	.align	16
	.zero		1024


//--------------------- .nv.shared._ZN7cutlass13device_kernelIN5flash11enable_sm90INS1_16FlashAttnBwdSm90INS1_25CollectiveMainloopBwdSm90ILi2ELi2ELi2EN4cute5tupleIJNS5_1CILi1EEES8_S8_EEENS6_IJNS7_ILi96EEENS7_ILi128EEENS7_ILi64EEEEEENS_10bfloat16_tEfNS_4arch4Sm90ELb1ELb0ELb1ELb1ELb1ELb1ELb0ELb1ELi2ELi1ELi2ELi2ELb0EEENS1_24CollectiveEpilogueBwdGQAISD_fSG_Li256ELb1ELb1EEENS1_25SingleTileBwdLPTSchedulerILb1ELi128ELb1EEEEEEEEEvNT_6ParamsE --------------------------
	.section	.nv.shared._ZN7cutlass13device_kernelIN5flash11enable_sm90INS1_16FlashAttnBwdSm90INS1_25CollectiveMainloopBwdSm90ILi2ELi2ELi2EN4cute5tupleIJNS5_1CILi1EEES8_S8_EEENS6_IJNS7_ILi96EEENS7_ILi128EEENS7_ILi64EEEEEENS_10bfloat16_tEfNS_4arch4Sm90ELb1ELb0ELb1ELb1ELb1ELb1ELb0ELb1ELi2ELi1ELi2ELi2ELb0EEENS1_24CollectiveEpilogueBwdGQAISD_fSG_Li256ELb1ELb1EEENS1_25SingleTileBwdLPTSchedulerILb1ELi128ELb1EEEEEEEEEvNT_6ParamsE,"aw",@nobits
	.sectionflags	@""
	.align	16
	.zero		1024


//--------------------- .nv.shared._ZN7cutlass13device_kernelIN5flash22FlashAttnBwdPreprocessIN4cute5tupleIJNS3_1CILi96EEENS5_ILi64EEEEEENS_10bfloat16_tEfNS_4arch4Sm90ELb1ELb1EEEEEvNT_6ParamsE --------------------------
	.section	.nv.shared._ZN7cutlass13device_kernelIN5flash22FlashAttnBwdPreprocessIN4cute5tupleIJNS3_1CILi96EEENS5_ILi64EEEEEENS_10bfloat16_tEfNS_4arch4Sm90ELb1ELb1EEEEEvNT_6ParamsE,"aw",@nobits
	.sectionflags	@""
	.align	16
	.zero		1024


//--------------------- .nv.shared._ZN7cutlass13device_kernelIN5flash11enable_sm90INS1_16FlashAttnBwdSm90INS1_25CollectiveMainloopBwdSm90ILi2ELi2ELi2EN4cute5tupleIJNS5_1CILi1EEES8_S8_EEENS6_IJNS7_ILi128EEESA_NS7_ILi64EEEEEENS_10bfloat16_tEfNS_4arch4Sm90ELb0ELb0ELb0ELb0ELb0ELb1ELb0ELb0ELi2ELi1ELi2ELi2ELb0EEENS1_21CollectiveEpilogueBwdISC_SD_SF_Li256ELb0ELb0ELi1EEENS1_19SingleTileSchedulerILb0ELb0ELb0ELi128EEEEEEEEEvNT_6ParamsE --------------------------
	.section	.nv.shared._ZN7cutlass13device_kernelIN5flash11enable_sm90INS1_16FlashAttnBwdSm90INS1_25CollectiveMainloopBwdSm90ILi2ELi2ELi2EN4cute5tupleIJNS5_1CILi1EEES8_S8_EEENS6_IJNS7_ILi128EEESA_NS7_ILi64EEEEEENS_10bfloat16_tEfNS_4arch4Sm90ELb0ELb0ELb0ELb0ELb0ELb1ELb0ELb0ELi2ELi1ELi2ELi2ELb0EEENS1_21CollectiveEpilogueBwdISC_SD_SF_Li256ELb0ELb0ELi1EEENS1_19SingleTileSchedulerILb0ELb0ELb0ELi128EEEEEEEEEvNT_6ParamsE,"aw",@nobits
	.sectionflags	@""
	.align	16
	.zero		1024


//--------------------- .nv.shared._ZN7cutlass13device_kernelIN5flash11enable_sm90INS1_16FlashAttnBwdSm90INS1_25CollectiveMainloopBwdSm90ILi2ELi2ELi2EN4cute5tupleIJNS5_1CILi1EEES8_S8_EEENS6_IJNS7_ILi128EEESA_NS7_ILi64EEEEEENS_10bfloat16_tEfNS_4arch4Sm90ELb0ELb0ELb0ELb0ELb1ELb1ELb0ELb0ELi2ELi1ELi2ELi2ELb0EEENS1_21CollectiveEpilogueBwdISC_SD_SF_Li256ELb0ELb0ELi1EEENS1_19SingleTileSchedulerILb0ELb0ELb0ELi128EEEEEEEEEvNT_6ParamsE --------------------------
	.section	.nv.shared._ZN7cutlass13device_kernelIN5flash11enable_sm90INS1_16FlashAttnBwdSm90INS1_25CollectiveMainloopBwdSm90ILi2ELi2ELi2EN4cute5tupleIJNS5_1CILi1EEES8_S8_EEENS6_IJNS7_ILi128EEESA_NS7_ILi64EEEEEENS_10bfloat16_tEfNS_4arch4Sm90ELb0ELb0ELb0ELb0ELb1ELb1ELb0ELb0ELi2ELi1ELi2ELi2ELb0EEENS1_21CollectiveEpilogueBwdISC_SD_SF_Li256ELb0ELb0ELi1EEENS1_19SingleTileSchedulerILb0ELb0ELb0ELi128EEEEEEEEEvNT_6ParamsE,"aw",@nobits
	.sectionflags	@""
	.align	16
	.zero		1024


//--------------------- .nv.shared._ZN7cutlass13device_kernelIN5flash11enable_sm90INS1_16FlashAttnBwdSm90INS1_25CollectiveMainloopBwdSm90ILi2ELi2ELi2EN4cute5tupleIJNS5_1CILi1EEES8_S8_EEENS6_IJNS7_ILi128EEESA_NS7_ILi64EEEEEENS_10bfloat16_tEfNS_4arch4Sm90ELb0ELb0ELb0ELb0ELb0ELb1ELb0ELb0ELi2ELi1ELi2ELi2ELb0EEENS1_24CollectiveEpilogueBwdGQAISC_fSF_Li256ELb0ELb0EEENS1_19SingleTileSchedulerILb0ELb0ELb0ELi128EEEEEEEEEvNT_6ParamsE --------------------------
	.section	.nv.shared._ZN7cutlass13device_kernelIN5flash11enable_sm90INS1_16FlashAttnBwdSm90INS1_25CollectiveMainloopBwdSm90ILi2ELi2ELi2EN4cute5tupleIJNS5_1CILi1EEES8_S8_EEENS6_IJNS7_ILi128EEESA_NS7_ILi64EEEEEENS_10bfloat16_tEfNS_4arch4Sm90ELb0ELb0ELb0ELb0ELb0ELb1ELb0ELb0ELi2ELi1ELi2ELi2ELb0EEENS1_24CollectiveEpilogueBwdGQAISC_fSF_Li256ELb0ELb0EEENS1_19SingleTileSchedulerILb0ELb0ELb0ELi128EEEEEEEEEvNT_6ParamsE,"aw",@nobits
	.sectionflags	@""
	.align	16
	.zero		1024


//--------------------- .nv.shared._ZN7cutlass13device_kernelIN5flash11enable_sm90INS1_16FlashAttnBwdSm90INS1_25CollectiveMainloopBwdSm90ILi2ELi2ELi2EN4cute5tupleIJNS5_1CILi1EEES8_S8_EEENS6_IJNS7_ILi128EEESA_NS7_ILi64EEEEEENS_10bfloat16_tEfNS_4arch4Sm90ELb0ELb0ELb0ELb0ELb1ELb1ELb0ELb0ELi2ELi1ELi2ELi2ELb0EEENS1_24CollectiveEpilogueBwdGQAISC_fSF_Li256ELb0ELb1EEENS1_19SingleTileSchedulerILb0ELb0ELb0ELi128EEEEEEEEEvNT_6ParamsE --------------------------
	.section	.nv.shared._ZN7cutlass13device_kernelIN5flash11enable_sm90INS1_16FlashAttnBwdSm90INS1_25CollectiveMainloopBwdSm90ILi2ELi2ELi2EN4cute5tupleIJNS5_1CILi1EEES8_S8_EEENS6_IJNS7_ILi128EEESA_NS7_ILi64EEEEEENS_10bfloat16_tEfNS_4arch4Sm90ELb0ELb0ELb0ELb0ELb1ELb1ELb0ELb0ELi2ELi1ELi2ELi2ELb0EEENS1_24CollectiveEpilogueBwdGQAISC_fSF_Li256ELb0ELb1EEENS1_19SingleTileSchedulerILb0ELb0ELb0ELi128EEEEEEEEEvNT_6ParamsE,"aw",@nobits
	.sectionflags	@""
	.align	16
	.zero		1024


//--------------------- .nv.shared._ZN7cutlass13device_kernelIN5flash11enable_sm90INS1_16FlashAttnBwdSm90INS1_25CollectiveMainloopBwdSm90ILi2ELi2ELi2EN4cute5tupleIJNS5_1CILi1EEES8_S8_EEENS6_IJNS7_ILi128EEESA_NS7_ILi64EEEEEENS_10bfloat16_tEfNS_4arch4Sm90ELb0ELb0ELb0ELb1ELb0ELb1ELb0ELb0ELi2ELi1ELi2ELi2ELb0EEENS1_21CollectiveEpilogueBwdISC_SD_SF_Li256ELb1ELb0ELi1EEENS1_19SingleTileSchedulerILb1ELb0ELb0ELi128EEEEEEEEEvNT_6ParamsE --------------------------
	.section	.nv.shared._ZN7cutlass13device_kernelIN5flash11enable_sm90INS1_16FlashAttnBwdSm90INS1_25CollectiveMainloopBwdSm90ILi2ELi2ELi2EN4cute5tupleIJNS5_1CILi1EEES8_S8_EEENS6_IJNS7_ILi128EEESA_NS7_ILi64EEEEEENS_10bfloat16_tEfNS_4arch4Sm90ELb0ELb0ELb0ELb1ELb0ELb1ELb0ELb0ELi2ELi1ELi2ELi2ELb0EEENS1_21CollectiveEpilogueBwdISC_SD_SF_Li256ELb1ELb0ELi1EEENS1_19SingleTileSchedulerILb1ELb0ELb0ELi128EEEEEEEEEvNT_6ParamsE,"aw",@nobits
	.sectionflags	@""
	.align	16
	.zero		1024


//--------------------- .nv.shared._ZN7cutlass13device_kernelIN5flash11enable_sm90INS1_16FlashAttnBwdSm90INS1_25CollectiveMainloopBwdSm90ILi2ELi2ELi2EN4cute5tupleIJNS5_1CILi1EEES8_S8_EEENS6_IJNS7_ILi128EEESA_NS7_ILi64EEEEEENS_10bfloat16_tEfNS_4arch4Sm90ELb0ELb0ELb0ELb1ELb1ELb1ELb0ELb0ELi2ELi1ELi2ELi2ELb0EEENS1_21CollectiveEpilogueBwdISC_SD_SF_Li256ELb1ELb0ELi1EEENS1_19SingleTileSchedulerILb1ELb0ELb0ELi128EEEEEEEEEvNT_6ParamsE --------------------------
	.section	.nv.shared._ZN7cutlass13device_kernelIN5flash11enable_sm90INS1_16FlashAttnBwdSm90INS1_25CollectiveMainloopBwdSm90ILi2ELi2ELi2EN4cute5tupleIJNS5_1CILi1EEES8_S8_EEENS6_IJNS7_ILi128EEESA_NS7_ILi64EEEEEENS_10bfloat16_tEfNS_4arch4Sm90ELb0ELb0ELb0ELb1ELb1ELb1ELb0ELb0ELi2ELi1ELi2ELi2ELb0EEENS1_21CollectiveEpilogueBwdISC_SD_SF_Li256ELb1ELb0ELi1EEENS1_19SingleTileSchedulerILb1ELb0ELb0ELi128EEEEEEEEEvNT_6ParamsE,"aw",@nobits
	.sectionflags	@""
	.align	16
	.zero		1024


//--------------------- .nv.shared._ZN7cutlass13device_kernelIN5flash11enable_sm90INS1_16FlashAttnBwdSm90INS1_25CollectiveMainloopBwdSm90ILi2ELi2ELi2EN4cute5tupleIJNS5_1CILi1EEES8_S8_EEENS6_IJNS7_ILi128EEESA_NS7_ILi64EEEEEENS_10bfloat16_tEfNS_4arch4Sm90ELb0ELb0ELb0ELb1ELb0ELb1ELb0ELb0ELi2ELi1ELi2ELi2ELb0EEENS1_24CollectiveEpilogueBwdGQAISC_fSF_Li256ELb1ELb0EEENS1_19SingleTileSchedulerILb1ELb0ELb0ELi128EEEEEEEEEvNT_6ParamsE --------------------------
	.section	.nv.shared._ZN7cutlass13device_kernelIN5flash11enable_sm90INS1_16FlashAttnBwdSm90INS1_25CollectiveMainloopBwdSm90ILi2ELi2ELi2EN4cute5tupleIJNS5_1CILi1EEES8_S8_EEENS6_IJNS7_ILi128EEESA_NS7_ILi64EEEEEENS_10bfloat16_tEfNS_4arch4Sm90ELb0ELb0ELb0ELb1ELb0ELb1ELb0ELb0ELi2ELi1ELi2ELi2ELb0EEENS1_24CollectiveEpilogueBwdGQAISC_fSF_Li256ELb1ELb0EEENS1_19SingleTileSchedulerILb1ELb0ELb0ELi128EEEEEEEEEvNT_6ParamsE,"aw",@nobits
	.sectionflags	@""
	.align	16
	.zero		1024


//--------------------- .nv.shared._ZN7cutlass13device_kernelIN5flash11enable_sm90INS1_16FlashAttnBwdSm90INS1_25CollectiveMainloopBwdSm90ILi2ELi2ELi2EN4cute5tupleIJNS5_1CILi1EEES8_S8_EEENS6_IJNS7_ILi128EEESA_NS7_ILi64EEEEEENS_10bfloat16_tEfNS_4arch4Sm90ELb0ELb0ELb0ELb1ELb1ELb1ELb0ELb0ELi2ELi1ELi2ELi2ELb0EEENS1_24CollectiveEpilogueBwdGQAISC_fSF_Li256ELb1ELb1EEENS1_19SingleTileSchedulerILb1ELb0ELb0ELi128EEEEEEEEEvNT_6ParamsE --------------------------
	.section	.nv.shared._ZN7cutlass13device_kernelIN5flash11enable_sm90INS1_16FlashAttnBwdSm90INS1_25CollectiveMainloopBwdSm90ILi2ELi2ELi2EN4cute5tupleIJNS5_1CILi1EEES8_S8_EEENS6_IJNS7_ILi128EEESA_NS7_ILi64EEEEEENS_10bfloat16_tEfNS_4arch4Sm90ELb0ELb0ELb0ELb1ELb1ELb1ELb0ELb0ELi2ELi1ELi2ELi2ELb0EEENS1_24CollectiveEpilogueBwdGQAISC_fSF_Li256ELb1ELb1EEENS1_19SingleTileSchedulerILb1ELb0ELb0ELi128EEEEEEEEEvNT_6ParamsE,"aw",@nobits
	.sectionflags	@""
	.align	16
	.zero		1024


//--------------------- .nv.shared._ZN7cutlass13device_kernelIN5flash11enable_sm90INS1_16FlashAttnBwdSm90INS1_25CollectiveMainloopBwdSm90ILi2ELi2ELi2EN4cute5tupleIJNS5_1CILi1EEES8_S8_EEENS6_IJNS7_ILi128EEESA_NS7_ILi64EEEEEENS_10bfloat16_tEfNS_4arch4Sm90ELb0ELb1ELb0ELb0ELb0ELb1ELb0ELb0ELi2ELi1ELi2ELi2ELb0EEENS1_21CollectiveEpilogueBwdISC_SD_SF_Li256ELb0ELb0ELi1EEENS1_19SingleTileSchedulerILb0ELb0ELb0ELi128EEEEEEEEEvNT_6ParamsE --------------------------
	.section	.nv.shared._ZN7cutlass13device_kernelIN5flash11enable_sm90INS1_16FlashAttnBwdSm90INS1_25CollectiveMainloopBwdSm90ILi2ELi2ELi2EN4cute5tupleIJNS5_1CILi1EEES8_S8_EEENS6_IJNS7_ILi128EEESA_NS7_ILi64EEEEEENS_10bfloat16_tEfNS_4arch4Sm90ELb0ELb1ELb0ELb0ELb0ELb1ELb0ELb0ELi2ELi1ELi2ELi2ELb0EEENS1_21CollectiveEpilogueBwdISC_SD_SF_Li256ELb0ELb0ELi1EEENS1_19SingleTileSchedulerILb0ELb0ELb0ELi128EEEEEEEEEvNT_6ParamsE,"aw",@nobits
	.sectionflags	@""
	.align	16
	.zero		1024


//--------------------- .nv.shared._ZN7cutlass13device_kernelIN5flash11enable_sm90INS1_16FlashAttnBwdSm90INS1_25CollectiveMainloopBwdSm90ILi2ELi2ELi2EN4cute5tupleIJNS5_1CILi1EEES8_S8_EEENS6_IJNS7_ILi128EEESA_NS7_ILi64EEEEEENS_10bfloat16_tEfNS_4arch4Sm90ELb0ELb1ELb0ELb0ELb1ELb1ELb0ELb0ELi2ELi1ELi2ELi2ELb0EEENS1_21CollectiveEpilogueBwdISC_SD_SF_Li256ELb0ELb0ELi1EEENS1_19SingleTileSchedulerILb0ELb0ELb0ELi128EEEEEEEEEvNT_6ParamsE --------------------------
	.section	.nv.shared._ZN7cutlass13device_kernelIN5flash11enable_sm90INS1_16FlashAttnBwdSm90INS1_25CollectiveMainloopBwdSm90ILi2ELi2ELi2EN4cute5tupleIJNS5_1CILi1EEES8_S8_EEENS6_IJNS7_ILi128EEESA_NS7_ILi64EEEEEENS_10bfloat16_tEfNS_4arch4Sm90ELb0ELb1ELb0ELb0ELb1ELb1ELb0ELb0ELi2ELi1ELi2ELi2ELb0EEENS1_21CollectiveEpilogueBwdISC_SD_SF_Li256ELb0ELb0ELi1EEENS1_19SingleTileSchedulerILb0ELb0ELb0ELi128EEEEEEEEEvNT_6ParamsE,"aw",@nobits
	.sectionflags	@""
	.align	16
	.zero		1024


//--------------------- .nv.shared._ZN7cutlass13device_kernelIN5flash11enable_sm90INS1_16FlashAttnBwdSm90INS1_25CollectiveMainloopBwdSm90ILi2ELi2ELi2EN4cute5tupleIJNS5_1CILi1EEES8_S8_EEENS6_IJNS7_ILi128EEESA_NS7_ILi64EEEEEENS_10bfloat16_tEfNS_4arch4Sm90ELb0ELb1ELb0ELb0ELb0ELb1ELb0ELb0ELi2ELi1ELi2ELi2ELb0EEENS1_24CollectiveEpilogueBwdGQAISC_fSF_Li256ELb0ELb0EEENS1_19SingleTileSchedulerILb0ELb0ELb0ELi128EEEEEEEEEvNT_6ParamsE --------------------------
	.section	.nv.shared._ZN7cutlass13device_kernelIN5flash11enable_sm90INS1_16FlashAttnBwdSm90INS1_25CollectiveMainloopBwdSm90ILi2ELi2ELi2EN4cute5tupleIJNS5_1CILi1EEES8_S8_EEENS6_IJNS7_ILi128EEESA_NS7_ILi64EEEEEENS_10bfloat16_tEfNS_4arch4Sm90ELb0ELb1ELb0ELb0ELb0ELb1ELb0ELb0ELi2ELi1ELi2ELi2ELb0EEENS1_24CollectiveEpilogueBwdGQAISC_fSF_Li256ELb0ELb0EEENS1_19SingleTileSchedulerILb0ELb0ELb0ELi128EEEEEEEEEvNT_6ParamsE,"aw",@nobits
	.sectionflags	@""
	.align	16
	.zero		1024


//--------------------- .nv.shared._ZN7cutlass13device_kernelIN5flash11enable_sm90INS1_16FlashAttnBwdSm90INS1_25CollectiveMainloopBwdSm90ILi2ELi2ELi2EN4cute5tupleIJNS5_1CILi1EEES8_S8_EEENS6_IJNS7_ILi128EEESA_NS7_ILi64EEEEEENS_10bfloat16_tEfNS_4arch4Sm90ELb0ELb1ELb0ELb0ELb1ELb1ELb0ELb0ELi2ELi1ELi2ELi2ELb0EEENS1_24CollectiveEpilogueBwdGQAISC_fSF_Li256ELb0ELb1EEENS1_19SingleTileSchedulerILb0ELb0ELb0ELi128EEEEEEEEEvNT_6ParamsE --------------------------
	.section	.nv.shared._ZN7cutlass13device_kernelIN5flash11enable_sm90INS1_16FlashAttnBwdSm90INS1_25CollectiveMainloopBwdSm90ILi2ELi2ELi2EN4cute5tupleIJNS5_1CILi1EEES8_S8_EEENS6_IJNS7_ILi128EEESA_NS7_ILi64EEEEEENS_10bfloat16_tEfNS_4arch4Sm90ELb0ELb1ELb0ELb0ELb1ELb1ELb0ELb0ELi2ELi1ELi2ELi2ELb0EEENS1_24CollectiveEpilogueBwdGQAISC_fSF_Li256ELb0ELb1EEENS1_19SingleTileSchedulerILb0ELb0ELb0ELi128EEEEEEEEEvNT_6ParamsE,"aw",@nobits
	.sectionflags	@""
	.align	16
	.zero		1024


//--------------------- .nv.shared._ZN7cutlass13device_kernelIN5flash11enable_sm90INS1_16FlashAttnBwdSm90INS1_25CollectiveMainloopBwdSm90ILi2ELi2ELi2EN4cute5tupleIJNS5_1CILi1EEES8_S8_EEENS6_IJNS7_ILi128EEESA_NS7_ILi64EEEEEENS_10bfloat16_tEfNS_4arch4Sm90ELb0ELb1ELb0ELb1ELb0ELb1ELb0ELb0ELi2ELi1ELi2ELi2ELb0EEENS1_21CollectiveEpilogueBwdISC_SD_SF_Li256ELb1ELb0ELi1EEENS1_19SingleTileSchedulerILb1ELb0ELb0ELi128EEEEEEEEEvNT_6ParamsE --------------------------
	.section	.nv.shared._ZN7cutlass13device_kernelIN5flash11enable_sm90INS1_16FlashAttnBwdSm90INS1_25CollectiveMainloopBwdSm90ILi2ELi2ELi2EN4cute5tupleIJNS5_1CILi1EEES8_S8_EEENS6_IJNS7_ILi128EEESA_NS7_ILi64EEEEEENS_10bfloat16_tEfNS_4arch4Sm90ELb0ELb1ELb0ELb1ELb0ELb1ELb0ELb0ELi2ELi1ELi2ELi2ELb0EEENS1_21CollectiveEpilogueBwdISC_SD_SF_Li256ELb1ELb0ELi1EEENS1_19SingleTileSchedulerILb1ELb0ELb0ELi128EEEEEEEEEvNT_6ParamsE,"aw",@nobits
	.sectionflags	@""
	.align	16
	.zero		1024


//--------------------- .nv.shared._ZN7cutlass13device_kernelIN5flash11enable_sm90INS1_16FlashAttnBwdSm90INS1_25CollectiveMainloopBwdSm90ILi2ELi2ELi2EN4cute5tupleIJNS5_1CILi1EEES8_S8_EEENS6_IJNS7_ILi128EEESA_NS7_ILi64EEEEEENS_10bfloat16_tEfNS_4arch4Sm90ELb0ELb1ELb0ELb1ELb1ELb1ELb0ELb0ELi2ELi1ELi2ELi2ELb0EEENS1_21CollectiveEpilogueBwdISC_SD_SF_Li256ELb1ELb0ELi1EEENS1_19SingleTileSchedulerILb1ELb0ELb0ELi128EEEEEEEEEvNT_6ParamsE --------------------------
	.section	.nv.shared._ZN7cutlass13device_kernelIN5flash11enable_sm90INS1_16FlashAttnBwdSm90INS1_25CollectiveMainloopBwdSm90ILi2ELi2ELi2EN4cute5tupleIJNS5_1CILi1EEES8_S8_EEENS6_IJNS7_ILi128EEESA_NS7_ILi64EEEEEENS_10bfloat16_tEfNS_4arch4Sm90ELb0ELb1ELb0ELb1ELb1ELb1ELb0ELb0ELi2ELi1ELi2ELi2ELb0EEENS1_21CollectiveEpilogueBwdISC_SD_SF_Li256ELb1ELb0ELi1EEENS1_19SingleTileSchedulerILb1ELb0ELb0ELi128EEEEEEEEEvNT_6ParamsE,"aw",@nobits
	.sectionflags	@""
	.align	16
	.zero		1024


//--------------------- .nv.shared._ZN7cutlass13device_kernelIN5flash11enable_sm90INS1_16FlashAttnBwdSm90INS1_25CollectiveMainloopBwdSm90ILi2ELi2ELi2EN4cute5tupleIJNS5_1CILi1EEES8_S8_EEENS6_IJNS7_ILi128EEESA_NS7_ILi64EEEEEENS_10bfloat16_tEfNS_4arch4Sm90ELb0ELb1ELb0ELb1ELb0ELb1ELb0ELb0ELi2ELi1ELi2ELi2ELb0EEENS1_24CollectiveEpilogueBwdGQAISC_fSF_Li256ELb1ELb0EEENS1_19SingleTileSchedulerILb1ELb0ELb0ELi128EEEEEEEEEvNT_6ParamsE --------------------------
	.section	.nv.shared._ZN7cutlass13device_kernelIN5flash11enable_sm90INS1_16FlashAttnBwdSm90INS1_25CollectiveMainloopBwdSm90ILi2ELi2ELi2EN4cute5tupleIJNS5_1CILi1EEES8_S8_EEENS6_IJNS7_ILi128EEESA_NS7_ILi64EEEEEENS_10bfloat16_tEfNS_4arch4Sm90ELb0ELb1ELb0ELb1ELb0ELb1ELb0ELb0ELi2ELi1ELi2ELi2ELb0EEENS1_24CollectiveEpilogueBwdGQAISC_fSF_Li256ELb1ELb0EEENS1_19SingleTileSchedulerILb1ELb0ELb0ELi128EEEEEEEEEvNT_6ParamsE,"aw",@nobits
	.sectionflags	@""
	.align	16
	.zero		1024


//--------------------- .nv.shared._ZN7cutlass13device_kernelIN5flash11enable_sm90INS1_16FlashAttnBwdSm90INS1_25CollectiveMainloopBwdSm90ILi2ELi2ELi2EN4cute5tupleIJNS5_1CILi1EEES8_S8_EEENS6_IJNS7_ILi128EEESA_NS7_ILi64EEEEEENS_10bfloat16_tEfNS_4arch4Sm90ELb0ELb1ELb0ELb1ELb1ELb1ELb0ELb0ELi2ELi1ELi2ELi2ELb0EEENS1_24CollectiveEpilogueBwdGQAISC_fSF_Li256ELb1ELb1EEENS1_19SingleTileSchedulerILb1ELb0ELb0ELi128EEEEEEEEEvNT_6ParamsE --------------------------
	.section	.nv.shared._ZN7cutlass13device_kernelIN5flash11enable_sm90INS1_16FlashAttnBwdSm90INS1_25CollectiveMainloopBwdSm90ILi2ELi2ELi2EN4cute5tupleIJNS5_1CILi1EEES8_S8_EEENS6_IJNS7_ILi128EEESA_NS7_ILi64EEEEEENS_10bfloat16_tEfNS_4arch4Sm90ELb0ELb1ELb0ELb1ELb1ELb1ELb0ELb0ELi2ELi1ELi2ELi2ELb0EEENS1_24CollectiveEpilogueBwdGQAISC_fSF_Li256ELb1ELb1EEENS1_19SingleTileSchedulerILb1ELb0ELb0ELi128EEEEEEEEEvNT_6ParamsE,"aw",@nobits
	.sectionflags	@""
	.align	16
	.zero		1024


//--------------------- .nv.shared._ZN7cutlass13device_kernelIN5flash11enable_sm90INS1_16FlashAttnBwdSm90INS1_25CollectiveMainloopBwdSm90ILi2ELi2ELi2EN4cute5tupleIJNS5_1CILi1EEES8_S8_EEENS6_IJNS7_ILi128EEESA_NS7_ILi64EEEEEENS_10bfloat16_tEfNS_4arch4Sm90ELb1ELb0ELb0ELb0ELb0ELb1ELb0ELb0ELi2ELi1ELi2ELi2ELb0EEENS1_21CollectiveEpilogueBwdISC_SD_SF_Li256ELb0ELb0ELi1EEENS1_25SingleTileBwdLPTSchedulerILb0ELi128ELb0EEEEEEEEEvNT_6ParamsE --------------------------
	.section	.nv.shared._ZN7cutlass13device_kernelIN5flash11enable_sm90INS1_16FlashAttnBwdSm90INS1_25CollectiveMainloopBwdSm90ILi2ELi2ELi2EN4cute5tupleIJNS5_1CILi1EEES8_S8_EEENS6_IJNS7_ILi128EEESA_NS7_ILi64EEEEEENS_10bfloat16_tEfNS_4arch4Sm90ELb1ELb0ELb0ELb0ELb0ELb1ELb0ELb0ELi2ELi1ELi2ELi2ELb0EEENS1_21CollectiveEpilogueBwdISC_SD_SF_Li256ELb0ELb0ELi1EEENS1_25SingleTileBwdLPTSchedulerILb0ELi128ELb0EEEEEEEEEvNT_6ParamsE,"aw",@nobits
	.sectionflags	@""
	.align	16
	.zero		1024


//--------------------- .nv.shared._ZN7cutlass13device_kernelIN5flash11enable_sm90INS1_16FlashAttnBwdSm90INS1_25CollectiveMainloopBwdSm90ILi2ELi2ELi2EN4cute5tupleIJNS5_1CILi1EEES8_S8_EEENS6_IJNS7_ILi128EEESA_NS7_ILi64EEEEEENS_10bfloat16_tEfNS_4arch4Sm90ELb1ELb0ELb0ELb0ELb1ELb1ELb0ELb0ELi2ELi1ELi2ELi2ELb0EEENS1_21CollectiveEpilogueBwdISC_SD_SF_Li256ELb0ELb0ELi1EEENS1_25SingleTileBwdLPTSchedulerILb0ELi128ELb1EEEEEEEEEvNT_6ParamsE --------------------------
	.section	.nv.shared._ZN7cutlass13device_kernelIN5flash11enable_sm90INS1_16FlashAttnBwdSm90INS1_25CollectiveMainloopBwdSm90ILi2ELi2ELi2EN4cute5tupleIJNS5_1CILi1EEES8_S8_EEENS6_IJNS7_ILi128EEESA_NS7_ILi64EEEEEENS_10bfloat16_tEfNS_4arch4Sm90ELb1ELb0ELb0ELb0ELb1ELb1ELb0ELb0ELi2ELi1ELi2ELi2ELb0EEENS1_21CollectiveEpilogueBwdISC_SD_SF_Li256ELb0ELb0ELi1EEENS1_25SingleTileBwdLPTSchedulerILb0ELi128ELb1EEEEEEEEEvNT_6ParamsE,"aw",@nobits
	.sectionflags	@""
	.align	16
	.zero		1024


//--------------------- .nv.shared._ZN7cutlass13device_kernelIN5flash11enable_sm90INS1_16FlashAttnBwdSm90INS1_25CollectiveMainloopBwdSm90ILi2ELi2ELi2EN4cute5tupleIJNS5_1CILi1EEES8_S8_EEENS6_IJNS7_ILi128EEESA_NS7_ILi64EEEEEENS_10bfloat16_tEfNS_4arch4Sm90ELb1ELb0ELb0ELb0ELb0ELb1ELb0ELb0ELi2ELi1ELi2ELi2ELb0EEENS1_24CollectiveEpilogueBwdGQAISC_fSF_Li256ELb0ELb0EEENS1_25SingleTileBwdLPTSchedulerILb0ELi128ELb0EEEEEEEEEvNT_6ParamsE --------------------------
	.section	.nv.shared._ZN7cutlass13device_kernelIN5flash11enable_sm90INS1_16FlashAttnBwdSm90INS1_25CollectiveMainloopBwdSm90ILi2ELi2ELi2EN4cute5tupleIJNS5_1CILi1EEES8_S8_EEENS6_IJNS7_ILi128EEESA_NS7_ILi64EEEEEENS_10bfloat16_tEfNS_4arch4Sm90ELb1ELb0ELb0ELb0ELb0ELb1ELb0ELb0ELi2ELi1ELi2ELi2ELb0EEENS1_24CollectiveEpilogueBwdGQAISC_fSF_Li256ELb0ELb0EEENS1_25SingleTileBwdLPTSchedulerILb0ELi128ELb0EEEEEEEEEvNT_6ParamsE,"aw",@nobits
	.sectionflags	@""
	.align	16
	.zero		1024


//--------------------- .nv.shared._ZN7cutlass13device_kernelIN5flash11enable_sm90INS1_16FlashAttnBwdSm90INS1_25CollectiveMainloopBwdSm90ILi2ELi2ELi2EN4cute5tupleIJNS5_1CILi1EEES8_S8_EEENS6_IJNS7_ILi128EEESA_NS7_ILi64EEEEEENS_10bfloat16_tEfNS_4arch4Sm90ELb1ELb0ELb0ELb0ELb1ELb1ELb0ELb0ELi2ELi1ELi2ELi2ELb0EEENS1_24CollectiveEpilogueBwdGQAISC_fSF_Li256ELb0ELb1EEENS1_25SingleTileBwdLPTSchedulerILb0ELi128ELb1EEEEEEEEEvNT_6ParamsE --------------------------
	.section	.nv.shared._ZN7cutlass13device_kernelIN5flash11enable_sm90INS1_16FlashAttnBwdSm90INS1_25CollectiveMainloopBwdSm90ILi2ELi2ELi2EN4cute5tupleIJNS5_1CILi1EEES8_S8_EEENS6_IJNS7_ILi128EEESA_NS7_ILi64EEEEEENS_10bfloat16_tEfNS_4arch4Sm90ELb1ELb0ELb0ELb0ELb1ELb1ELb0ELb0ELi2ELi1ELi2ELi2ELb0EEENS1_24CollectiveEpilogueBwdGQAISC_fSF_Li256ELb0ELb1EEENS1_25SingleTileBwdLPTSchedulerILb0ELi128ELb1EEEEEEEEEvNT_6ParamsE,"aw",@nobits
	.sectionflags	@""
	.align	16
	.zero		1024


//--------------------- .nv.shared._ZN7cutlass13device_kernelIN5flash22FlashAttnBwdPreprocessIN4cute5tupleIJNS3_1CILi128EEENS5_ILi64EEEEEENS_10bfloat16_tEfNS_4arch4Sm90ELb1ELb0EEEEEvNT_6ParamsE --------------------------
	.section	.nv.shared._ZN7cutlass13device_kernelIN5flash22FlashAttnBwdPreprocessIN4cute5tupleIJNS3_1CILi128EEENS5_ILi64EEEEEENS_10bfloat16_tEfNS_4arch4Sm90ELb1ELb0EEEEEvNT_6ParamsE,"aw",@nobits
	.sectionflags	@""
	.align	16
	.zero		1024


//--------------------- .nv.shared._ZN7cutlass13device_kernelIN5flash11enable_sm90INS1_16FlashAttnBwdSm90INS1_25CollectiveMainloopBwdSm90ILi2ELi2ELi2EN4cute5tupleIJNS5_1CILi1EEES8_S8_EEENS6_IJNS7_ILi128EEESA_NS7_ILi64EEEEEENS_10bfloat16_tEfNS_4arch4Sm90ELb1ELb0ELb0ELb1ELb0ELb1ELb0ELb0ELi2ELi1ELi2ELi2ELb0EEENS1_21CollectiveEpilogueBwdISC_SD_SF_Li256ELb1ELb0ELi1EEENS1_25SingleTileBwdLPTSchedulerILb1ELi128ELb0EEEEEEEEEvNT_6ParamsE --------------------------
	.section	.nv.shared._ZN7cutlass13device_kernelIN5flash11enable_sm90INS1_16FlashAttnBwdSm90INS1_25CollectiveMainloopBwdSm90ILi2ELi2ELi2EN4cute5tupleIJNS5_1CILi1EEES8_S8_EEENS6_IJNS7_ILi128EEESA_NS7_ILi64EEEEEENS_10bfloat16_tEfNS_4arch4Sm90ELb1ELb0ELb0ELb1ELb0ELb1ELb0ELb0ELi2ELi1ELi2ELi2ELb0EEENS1_21CollectiveEpilogueBwdISC_SD_SF_Li256ELb1ELb0ELi1EEENS1_25SingleTileBwdLPTSchedulerILb1ELi128ELb0EEEEEEEEEvNT_6ParamsE,"aw",@nobits
	.sectionflags	@""
	.align	16
	.zero		1024


//--------------------- .nv.shared._ZN7cutlass13device_kernelIN5flash11enable_sm90INS1_16FlashAttnBwdSm90INS1_25CollectiveMainloopBwdSm90ILi2ELi2ELi2EN4cute5tupleIJNS5_1CILi1EEES8_S8_EEENS6_IJNS7_ILi128EEESA_NS7_ILi64EEEEEENS_10bfloat16_tEfNS_4arch4Sm90ELb1ELb0ELb0ELb1ELb1ELb1ELb0ELb0ELi2ELi1ELi2ELi2ELb0EEENS1_21CollectiveEpilogueBwdISC_SD_SF_Li256ELb1ELb0ELi1EEENS1_25SingleTileBwdLPTSchedulerILb1ELi128ELb1EEEEEEEEEvNT_6ParamsE --------------------------
	.section	.nv.shared._ZN7cutlass13device_kernelIN5flash11enable_sm90INS1_16FlashAttnBwdSm90INS1_25CollectiveMainloopBwdSm90ILi2ELi2ELi2EN4cute5tupleIJNS5_1CILi1EEES8_S8_EEENS6_IJNS7_ILi128EEESA_NS7_ILi64EEEEEENS_10bfloat16_tEfNS_4arch4Sm90ELb1ELb0ELb0ELb1ELb1ELb1ELb0ELb0ELi2ELi1ELi2ELi2ELb0EEENS1_21CollectiveEpilogueBwdISC_SD_SF_Li256ELb1ELb0ELi1EEENS1_25SingleTileBwdLPTSchedulerILb1ELi128ELb1EEEEEEEEEvNT_6ParamsE,"aw",@nobits
	.sectionflags	@""
	.align	16
	.zero		1024


//--------------------- .nv.shared._ZN7cutlass13device_kernelIN5flash11enable_sm90INS1_16FlashAttnBwdSm90INS1_25CollectiveMainloopBwdSm90ILi2ELi2ELi2EN4cute5tupleIJNS5_1CILi1EEES8_S8_EEENS6_IJNS7_ILi128EEESA_NS7_ILi64EEEEEENS_10bfloat16_tEfNS_4arch4Sm90ELb1ELb0ELb0ELb1ELb0ELb1ELb0ELb0ELi2ELi1ELi2ELi2ELb0EEENS1_24CollectiveEpilogueBwdGQAISC_fSF_Li256ELb1ELb0EEENS1_25SingleTileBwdLPTSchedulerILb1ELi128ELb0EEEEEEEEEvNT_6ParamsE --------------------------
	.section	.nv.shared._ZN7cutlass13device_kernelIN5flash11enable_sm90INS1_16FlashAttnBwdSm90INS1_25CollectiveMainloopBwdSm90ILi2ELi2ELi2EN4cute5tupleIJNS5_1CILi1EEES8_S8_EEENS6_IJNS7_ILi128EEESA_NS7_ILi64EEEEEENS_10bfloat16_tEfNS_4arch4Sm90ELb1ELb0ELb0ELb1ELb0ELb1ELb0ELb0ELi2ELi1ELi2ELi2ELb0EEENS1_24CollectiveEpilogueBwdGQAISC_fSF_Li256ELb1ELb0EEENS1_25SingleTileBwdLPTSchedulerILb1ELi128ELb0EEEEEEEEEvNT_6ParamsE,"aw",@nobits
	.sectionflags	@""
	.align	16
	.zero		1024


//--------------------- .nv.shared._ZN7cutlass13device_kernelIN5flash32FlashAttnBwdPostprocessConvertdQIN4cute5tupleIJNS3_1CILi128EEENS5_ILi64EEEEEENS_10bfloat16_tEfNS_4arch4Sm90ELi256ENS3_8TiledMMAINS3_8MMA_AtomIJNS3_4SM904GMMA27MMA_64x64x16_F32BF16BF16_RSILNSF_5MajorE0ELSH_1ELNSF_7ScaleInE1ELSI_1EEEEEENS3_6LayoutINS4_IJNS5_ILi2EEENS5_ILi1EEESN_EEENS4_IJSN_NS5_ILi0EEESP_EEEEENS4_IJNS3_10UnderscoreESS_SS_EEEEELb0EEEEEvNT_6ParamsE --------------------------
	.section	.nv.shared._ZN7cutlass13device_kernelIN5flash32FlashAttnBwdPostprocessConvertdQIN4cute5tupleIJNS3_1CILi128EEENS5_ILi64EEEEEENS_10bfloat16_tEfNS_4arch4Sm90ELi256ENS3_8TiledMMAINS3_8MMA_AtomIJNS3_4SM904GMMA27MMA_64x64x16_F32BF16BF16_RSILNSF_5MajorE0ELSH_1ELNSF_7ScaleInE1ELSI_1EEEEEENS3_6LayoutINS4_IJNS5_ILi2EEENS5_ILi1EEESN_EEENS4_IJSN_NS5_ILi0EEESP_EEEEENS4_IJNS3_10UnderscoreESS_SS_EEEEELb0EEEEEvNT_6ParamsE,"aw",@nobits
	.sectionflags	@""
	.align	16
	.zero		1024


//--------------------- .nv.shared._ZN7cutlass13device_kernelIN5flash32FlashAttnBwdPostprocessConvertdQIN4cute5tupleIJNS3_1CILi128EEENS5_ILi64EEEEEENS_10bfloat16_tEfNS_4arch4Sm90ELi256ENS3_8TiledMMAINS3_8MMA_AtomIJNS3_4SM904GMMA27MMA_64x64x16_F32BF16BF16_SSILNSF_5MajorE0ELSH_1ELNSF_7ScaleInE1ELSI_1EEEEEENS3_6LayoutINS4_IJNS5_ILi2EEENS5_ILi1EEESN_EEENS4_IJSN_NS5_ILi0EEESP_EEEEENS4_IJNS3_10UnderscoreESS_SS_EEEEELb0EEEEEvNT_6ParamsE --------------------------
	.section	.nv.shared._ZN7cutlass13device_kernelIN5flash32FlashAttnBwdPostprocessConvertdQIN4cute5tupleIJNS3_1CILi128EEENS5_ILi64EEEEEENS_10bfloat16_tEfNS_4arch4Sm90ELi256ENS3_8TiledMMAINS3_8MMA_AtomIJNS3_4SM904GMMA27MMA_64x64x16_F32BF16BF16_SSILNSF_5MajorE0ELSH_1ELNSF_7ScaleInE1ELSI_1EEEEEENS3_6LayoutINS4_IJNS5_ILi2EEENS5_ILi1EEESN_EEENS4_IJSN_NS5_ILi0EEESP_EEEEENS4_IJNS3_10UnderscoreESS_SS_EEEEELb0EEEEEvNT_6ParamsE,"aw",@nobits
	.sectionflags	@""
	.align	16
	.zero		1024


//--------------------- .nv.shared._ZN7cutlass13device_kernelIN5flash11enable_sm90INS1_16FlashAttnBwdSm90INS1_25CollectiveMainloopBwdSm90ILi2ELi2ELi2EN4cute5tupleIJNS5_1CILi1EEES8_S8_EEENS6_IJNS7_ILi128EEESA_NS7_ILi64EEEEEENS_10bfloat16_tEfNS_4arch4Sm90ELb1ELb0ELb0ELb1ELb1ELb1ELb0ELb0ELi2ELi1ELi2ELi2ELb0EEENS1_24CollectiveEpilogueBwdGQAISC_fSF_Li256ELb1ELb1EEENS1_25SingleTileBwdLPTSchedulerILb1ELi128ELb1EEEEEEEEEvNT_6ParamsE --------------------------
	.section	.nv.shared._ZN7cutlass13device_kernelIN5flash11enable_sm90INS1_16FlashAttnBwdSm90INS1_25CollectiveMainloopBwdSm90ILi2ELi2ELi2EN4cute5tupleIJNS5_1CILi1EEES8_S8_EEENS6_IJNS7_ILi128EEESA_NS7_ILi64EEEEEENS_10bfloat16_tEfNS_4arch4Sm90ELb1ELb0ELb0ELb1ELb1ELb1ELb0ELb0ELi2ELi1ELi2ELi2ELb0EEENS1_24CollectiveEpilogueBwdGQAISC_fSF_Li256ELb1ELb1EEENS1_25SingleTileBwdLPTSchedulerILb1ELi128ELb1EEEEEEEEEvNT_6ParamsE,"aw",@nobits
	.sectionflags	@""
	.align	16
	.zero		1024


//--------------------- .nv.shared._ZN7cutlass13device_kernelIN5flash22FlashAttnBwdPreprocessIN4cute5tupleIJNS3_1CILi128EEENS5_ILi64EEEEEENS_10bfloat16_tEfNS_4arch4Sm90ELb1ELb1EEEEEvNT_6ParamsE --------------------------
	.section	.nv.shared._ZN7cutlass13device_kernelIN5flash22FlashAttnBwdPreprocessIN4cute5tupleIJNS3_1CILi128EEENS5_ILi64EEEEEENS_10bfloat16_tEfNS_4arch4Sm90ELb1ELb1EEEEEvNT_6ParamsE,"aw",@nobits
	.sectionflags	@""
	.align	16
	.zero		1024


//--------------------- .nv.constant0._ZN7cutlass13device_kernelIN5flash11enable_sm90INS1_16FlashAttnBwdSm90INS1_25CollectiveMainloopBwdSm90ILi2ELi2ELi2EN4cute5tupleIJNS5_1CILi1EEES8_S8_EEENS6_IJNS7_ILi128EEESA_NS7_ILi64EEEEEENS_10bfloat16_tEfNS_4arch4Sm90ELb0ELb0ELb1ELb0ELb0ELb1ELb0ELb0ELi2ELi1ELi2ELi2ELb0EEENS1_21CollectiveEpilogueBwdISC_SD_SF_Li256ELb0ELb0ELi1EEENS1_19SingleTileSchedulerILb0ELb0ELb0ELi128EEEEEEEEEvNT_6ParamsE --------------------------
	.section	.nv.constant0._ZN7cutlass13device_kernelIN5flash11enable_sm90INS1_16FlashAttnBwdSm90INS1_25CollectiveMainloopBwdSm90ILi2ELi2ELi2EN4cute5tupleIJNS5_1CILi1EEES8_S8_EEENS6_IJNS7_ILi128EEESA_NS7_ILi64EEEEEENS_10bfloat16_tEfNS_4arch4Sm90ELb0ELb0ELb1ELb0ELb0ELb1ELb0ELb0ELi2ELi1ELi2ELi2ELb0EEENS1_21CollectiveEpilogueBwdISC_SD_SF_Li256ELb0ELb0ELi1EEENS1_19SingleTileSchedulerILb0ELb0ELb0ELi128EEEEEEEEEvNT_6ParamsE,"a",@progbits
	.sectionflags	@""
	.align	4
.nv.constant0._ZN7cutlass13device_kernelIN5flash11enable_sm90INS1_16FlashAttnBwdSm90INS1_25CollectiveMainloopBwdSm90ILi2ELi2ELi2EN4cute5tupleIJNS5_1CILi1EEES8_S8_EEENS6_IJNS7_ILi128EEESA_NS7_ILi64EEEEEENS_10bfloat16_tEfNS_4arch4Sm90ELb0ELb0ELb1ELb0ELb0ELb1ELb0ELb0ELi2ELi1ELi2ELi2ELb0EEENS1_21CollectiveEpilogueBwdISC_SD_SF_Li256ELb0ELb0ELi1EEENS1_19SingleTileSchedulerILb0ELb0ELb0ELi128EEEEEEEEEvNT_6ParamsE:
	.zero		2944


//--------------------- .nv.constant0._ZN7cutlass13device_kernelIN5flash11enable_sm90INS1_16FlashAttnBwdSm90INS1_25CollectiveMainloopBwdSm90ILi2ELi2ELi2EN4cute5tupleIJNS5_1CILi1EEES8_S8_EEENS6_IJNS7_ILi128EEESA_NS7_ILi64EEEEEENS_10bfloat16_tEfNS_4arch4Sm90ELb0ELb0ELb1ELb0ELb1ELb1ELb0ELb0ELi2ELi1ELi2ELi2ELb0EEENS1_21CollectiveEpilogueBwdISC_SD_SF_Li256ELb0ELb0ELi1EEENS1_19SingleTileSchedulerILb0ELb0ELb0ELi128EEEEEEEEEvNT_6ParamsE --------------------------
	.section	.nv.constant0._ZN7cutlass13device_kernelIN5flash11enable_sm90INS1_16FlashAttnBwdSm90INS1_25CollectiveMainloopBwdSm90ILi2ELi2ELi2EN4cute5tupleIJNS5_1CILi1EEES8_S8_EEENS6_IJNS7_ILi128EEESA_NS7_ILi64EEEEEENS_10bfloat16_tEfNS_4arch4Sm90ELb0ELb0ELb1ELb0ELb1ELb1ELb0ELb0ELi2ELi1ELi2ELi2ELb0EEENS1_21CollectiveEpilogueBwdISC_SD_SF_Li256ELb0ELb0ELi1EEENS1_19SingleTileSchedulerILb0ELb0ELb0ELi128EEEEEEEEEvNT_6ParamsE,"a",@progbits
	.sectionflags	@""
	.align	4
.nv.constant0._ZN7cutlass13device_kernelIN5flash11enable_sm90INS1_16FlashAttnBwdSm90INS1_25CollectiveMainloopBwdSm90ILi2ELi2ELi2EN4cute5tupleIJNS5_1CILi1EEES8_S8_EEENS6_IJNS7_ILi128EEESA_NS7_ILi64EEEEEENS_10bfloat16_tEfNS_4arch4Sm90ELb0ELb0ELb1ELb0ELb1ELb1ELb0ELb0ELi2ELi1ELi2ELi2ELb0EEENS1_21CollectiveEpilogueBwdISC_SD_SF_Li256ELb0ELb0ELi1EEENS1_19SingleTileSchedulerILb0ELb0ELb0ELi128EEEEEEEEEvNT_6ParamsE:
	.zero		2944


//--------------------- .nv.constant0._ZN7cutlass13device_kernelIN5flash11enable_sm90INS1_16FlashAttnBwdSm90INS1_25CollectiveMainloopBwdSm90ILi2ELi2ELi2EN4cute5tupleIJNS5_1CILi1EEES8_S8_EEENS6_IJNS7_ILi128EEESA_NS7_ILi64EEEEEENS_10bfloat16_tEfNS_4arch4Sm90ELb0ELb0ELb1ELb0ELb0ELb1ELb0ELb0ELi2ELi1ELi2ELi2ELb0EEENS1_24CollectiveEpilogueBwdGQAISC_fSF_Li256ELb0ELb0EEENS1_19SingleTileSchedulerILb0ELb0ELb0ELi128EEEEEEEEEvNT_6ParamsE --------------------------
	.section	.nv.constant0._ZN7cutlass13device_kernelIN5flash11enable_sm90INS1_16FlashAttnBwdSm90INS1_25CollectiveMainloopBwdSm90ILi2ELi2ELi2EN4cute5tupleIJNS5_1CILi1EEES8_S8_EEENS6_IJNS7_ILi128EEESA_NS7_ILi64EEEEEENS_10bfloat16_tEfNS_4arch4Sm90ELb0ELb0ELb1ELb0ELb0ELb1ELb0ELb0ELi2ELi1ELi2ELi2ELb0EEENS1_24CollectiveEpilogueBwdGQAISC_fSF_Li256ELb0ELb0EEENS1_19SingleTileSchedulerILb0ELb0ELb0ELi128EEEEEEEEEvNT_6ParamsE,"a",@progbits
	.sectionflags	@""
	.align	4
.nv.constant0._ZN7cutlass13device_kernelIN5flash11enable_sm90INS1_16FlashAttnBwdSm90INS1_25CollectiveMainloopBwdSm90ILi2ELi2ELi2EN4cute5tupleIJNS5_1CILi1EEES8_S8_EEENS6_IJNS7_ILi128EEESA_NS7_ILi64EEEEEENS_10bfloat16_tEfNS_4arch4Sm90ELb0ELb0ELb1ELb0ELb0ELb1ELb0ELb0ELi2ELi1ELi2ELi2ELb0EEENS1_24CollectiveEpilogueBwdGQAISC_fSF_Li256ELb0ELb0EEENS1_19SingleTileSchedulerILb0ELb0ELb0ELi128EEEEEEEEEvNT_6ParamsE:
	.zero		2304


//--------------------- .nv.constant0._ZN7cutlass13device_kernelIN5flash11enable_sm90INS1_16FlashAttnBwdSm90INS1_25CollectiveMainloopBwdSm90ILi2ELi2ELi2EN4cute5tupleIJNS5_1CILi1EEES8_S8_EEENS6_IJNS7_ILi128EEESA_NS7_ILi64EEEEEENS_10bfloat16_tEfNS_4arch4Sm90ELb0ELb0ELb1ELb0ELb1ELb1ELb0ELb0ELi2ELi1ELi2ELi2ELb0EEENS1_24CollectiveEpilogueBwdGQAISC_fSF_Li256ELb0ELb1EEENS1_19SingleTileSchedulerILb0ELb0ELb0ELi128EEEEEEEEEvNT_6ParamsE --------------------------
	.section	.nv.constant0._ZN7cutlass13device_kernelIN5flash11enable_sm90INS1_16FlashAttnBwdSm90INS1_25CollectiveMainloopBwdSm90ILi2ELi2ELi2EN4cute5tupleIJNS5_1CILi1EEES8_S8_EEENS6_IJNS7_ILi128EEESA_NS7_ILi64EEEEEENS_10bfloat16_tEfNS_4arch4Sm90ELb0ELb0ELb1ELb0ELb1ELb1ELb0ELb0ELi2ELi1ELi2ELi2ELb0EEENS1_24CollectiveEpilogueBwdGQAISC_fSF_Li256ELb0ELb1EEENS1_19SingleTileSchedulerILb0ELb0ELb0ELi128EEEEEEEEEvNT_6ParamsE,"a",@progbits
	.sectionflags	@""
	.align	4
.nv.constant0._ZN7cutlass13device_kernelIN5flash11enable_sm90INS1_16FlashAttnBwdSm90INS1_25CollectiveMainloopBwdSm90ILi2ELi2ELi2EN4cute5tupleIJNS5_1CILi1EEES8_S8_EEENS6_IJNS7_ILi128EEESA_NS7_ILi64EEEEEENS_10bfloat16_tEfNS_4arch4Sm90ELb0ELb0ELb1ELb0ELb1ELb1ELb0ELb0ELi2ELi1ELi2ELi2ELb0EEENS1_24CollectiveEpilogueBwdGQAISC_fSF_Li256ELb0ELb1EEENS1_19SingleTileSchedulerILb0ELb0ELb0ELi128EEEEEEEEEvNT_6ParamsE:
	.zero		2304


//--------------------- .nv.constant0._ZN7cutlass13device_kernelIN5flash11enable_sm90INS1_16FlashAttnBwdSm90INS1_25CollectiveMainloopBwdSm90ILi2ELi2ELi2EN4cute5tupleIJNS5_1CILi1EEES8_S8_EEENS6_IJNS7_ILi128EEESA_NS7_ILi64EEEEEENS_10bfloat16_tEfNS_4arch4Sm90ELb0ELb0ELb1ELb1ELb0ELb1ELb0ELb0ELi2ELi1ELi2ELi2ELb0EEENS1_21CollectiveEpilogueBwdISC_SD_SF_Li256ELb1ELb0ELi1EEENS1_19SingleTileSchedulerILb1ELb0ELb0ELi128EEEEEEEEEvNT_6ParamsE --------------------------
	.section	.nv.constant0._ZN7cutlass13device_kernelIN5flash11enable_sm90INS1_16FlashAttnBwdSm90INS1_25CollectiveMainloopBwdSm90ILi2ELi2ELi2EN4cute5tupleIJNS5_1CILi1EEES8_S8_EEENS6_IJNS7_ILi128EEESA_NS7_ILi64EEEEEENS_10bfloat16_tEfNS_4arch4Sm90ELb0ELb0ELb1ELb1ELb0ELb1ELb0ELb0ELi2ELi1ELi2ELi2ELb0EEENS1_21CollectiveEpilogueBwdISC_SD_SF_Li256ELb1ELb0ELi1EEENS1_19SingleTileSchedulerILb1ELb0ELb0ELi128EEEEEEEEEvNT_6ParamsE,"a",@progbits
	.sectionflags	@""
	.align	4
.nv.constant0._ZN7cutlass13device_kernelIN5flash11enable_sm90INS1_16FlashAttnBwdSm90INS1_25CollectiveMainloopBwdSm90ILi2ELi2ELi2EN4cute5tupleIJNS5_1CILi1EEES8_S8_EEENS6_IJNS7_ILi128EEESA_NS7_ILi64EEEEEENS_10bfloat16_tEfNS_4arch4Sm90ELb0ELb0ELb1ELb1ELb0ELb1ELb0ELb0ELi2ELi1ELi2ELi2ELb0EEENS1_21CollectiveEpilogueBwdISC_SD_SF_Li256ELb1ELb0ELi1EEENS1_19SingleTileSchedulerILb1ELb0ELb0ELi128EEEEEEEEEvNT_6ParamsE:
	.zero		2304


//--------------------- .nv.constant0._ZN7cutlass13device_kernelIN5flash11enable_sm90INS1_16FlashAttnBwdSm90INS1_25CollectiveMainloopBwdSm90ILi2ELi2ELi2EN4cute5tupleIJNS5_1CILi1EEES8_S8_EEENS6_IJNS7_ILi128EEESA_NS7_ILi64EEEEEENS_10bfloat16_tEfNS_4arch4Sm90ELb0ELb0ELb1ELb1ELb1ELb1ELb0ELb0ELi2ELi1ELi2ELi2ELb0EEENS1_21CollectiveEpilogueBwdISC_SD_SF_Li256ELb1ELb0ELi1EEENS1_19SingleTileSchedulerILb1ELb0ELb0ELi128EEEEEEEEEvNT_6ParamsE --------------------------
	.section	.nv.constant0._ZN7cutlass13device_kernelIN5flash11enable_sm90INS1_16FlashAttnBwdSm90INS1_25CollectiveMainloopBwdSm90ILi2ELi2ELi2EN4cute5tupleIJNS5_1CILi1EEES8_S8_EEENS6_IJNS7_ILi128EEESA_NS7_ILi64EEEEEENS_10bfloat16_tEfNS_4arch4Sm90ELb0ELb0ELb1ELb1ELb1ELb1ELb0ELb0ELi2ELi1ELi2ELi2ELb0EEENS1_21CollectiveEpilogueBwdISC_SD_SF_Li256ELb1ELb0ELi1EEENS1_19SingleTileSchedulerILb1ELb0ELb0ELi128EEEEEEEEEvNT_6ParamsE,"a",@progbits
	.sectionflags	@""
	.align	4
.nv.constant0._ZN7cutlass13device_kernelIN5flash11enable_sm90INS1_16FlashAttnBwdSm90INS1_25CollectiveMainloopBwdSm90ILi2ELi2ELi2EN4cute5tupleIJNS5_1CILi1EEES8_S8_EEENS6_IJNS7_ILi128EEESA_NS7_ILi64EEEEEENS_10bfloat16_tEfNS_4arch4Sm90ELb0ELb0ELb1ELb1ELb1ELb1ELb0ELb0ELi2ELi1ELi2ELi2ELb0EEENS1_21CollectiveEpilogueBwdISC_SD_SF_Li256ELb1ELb0ELi1EEENS1_19SingleTileSchedulerILb1ELb0ELb0ELi128EEEEEEEEEvNT_6ParamsE:
	.zero		2304


//--------------------- .nv.constant0._ZN7cutlass13device_kernelIN5flash11enable_sm90INS1_16FlashAttnBwdSm90INS1_25CollectiveMainloopBwdSm90ILi2ELi2ELi2EN4cute5tupleIJNS5_1CILi1EEES8_S8_EEENS6_IJNS7_ILi128EEESA_NS7_ILi64EEEEEENS_10bfloat16_tEfNS_4arch4Sm90ELb0ELb0ELb1ELb1ELb0ELb1ELb0ELb0ELi2ELi1ELi2ELi2ELb0EEENS1_24CollectiveEpilogueBwdGQAISC_fSF_Li256ELb1ELb0EEENS1_19SingleTileSchedulerILb1ELb0ELb0ELi128EEEEEEEEEvNT_6ParamsE --------------------------
	.section	.nv.constant0._ZN7cutlass13device_kernelIN5flash11enable_sm90INS1_16FlashAttnBwdSm90INS1_25CollectiveMainloopBwdSm90ILi2ELi2ELi2EN4cute5tupleIJNS5_1CILi1EEES8_S8_EEENS6_IJNS7_ILi128EEESA_NS7_ILi64EEEEEENS_10bfloat16_tEfNS_4arch4Sm90ELb0ELb0ELb1ELb1ELb0ELb1ELb0ELb0ELi2ELi1ELi2ELi2ELb0EEENS1_24CollectiveEpilogueBwdGQAISC_fSF_Li256ELb1ELb0EEENS1_19SingleTileSchedulerILb1ELb0ELb0ELi128EEEEEEEEEvNT_6ParamsE,"a",@progbits
	.sectionflags	@""
	.align	4
.nv.constant0._ZN7cutlass13device_kernelIN5flash11enable_sm90INS1_16FlashAttnBwdSm90INS1_25CollectiveMainloopBwdSm90ILi2ELi2ELi2EN4cute5tupleIJNS5_1CILi1EEES8_S8_EEENS6_IJNS7_ILi128EEESA_NS7_ILi64EEEEEENS_10bfloat16_tEfNS_4arch4Sm90ELb0ELb0ELb1ELb1ELb0ELb1ELb0ELb0ELi2ELi1ELi2ELi2ELb0EEENS1_24CollectiveEpilogueBwdGQAISC_fSF_Li256ELb1ELb0EEENS1_19SingleTileSchedulerILb1ELb0ELb0ELi128EEEEEEEEEvNT_6ParamsE:
	.zero		2304


//--------------------- .nv.constant0._ZN7cutlass13device_kernelIN5flash11enable_sm90INS1_16FlashAttnBwdSm90INS1_25CollectiveMainloopBwdSm90ILi2ELi2ELi2EN4cute5tupleIJNS5_1CILi1EEES8_S8_EEENS6_IJNS7_ILi128EEESA_NS7_ILi64EEEEEENS_10bfloat16_tEfNS_4arch4Sm90ELb0ELb0ELb1ELb1ELb1ELb1ELb0ELb0ELi2ELi1ELi2ELi2ELb0EEENS1_24CollectiveEpilogueBwdGQAISC_fSF_Li256ELb1ELb1EEENS1_19SingleTileSchedulerILb1ELb0ELb0ELi128EEEEEEEEEvNT_6ParamsE --------------------------
	.section	.nv.constant0._ZN7cutlass13device_kernelIN5flash11enable_sm90INS1_16FlashAttnBwdSm90INS1_25CollectiveMainloopBwdSm90ILi2ELi2ELi2EN4cute5tupleIJNS5_1CILi1EEES8_S8_EEENS6_IJNS7_ILi128EEESA_NS7_ILi64EEEEEENS_10bfloat16_tEfNS_4arch4Sm90ELb0ELb0ELb1ELb1ELb1ELb1ELb0ELb0ELi2ELi1ELi2ELi2ELb0EEENS1_24CollectiveEpilogueBwdGQAISC_fSF_Li256ELb1ELb1EEENS1_19SingleTileSchedulerILb1ELb0ELb0ELi128EEEEEEEEEvNT_6ParamsE,"a",@progbits
	.sectionflags	@""
	.align	4
.nv.constant0._ZN7cutlass13device_kernelIN5flash11enable_sm90INS1_16FlashAttnBwdSm90INS1_25CollectiveMainloopBwdSm90ILi2ELi2ELi2EN4cute5tupleIJNS5_1CILi1EEES8_S8_EEENS6_IJNS7_ILi128EEESA_NS7_ILi64EEEEEENS_10bfloat16_tEfNS_4arch4Sm90ELb0ELb0ELb1ELb1ELb1ELb1ELb0ELb0ELi2ELi1ELi2ELi2ELb0EEENS1_24CollectiveEpilogueBwdGQAISC_fSF_Li256ELb1ELb1EEENS1_19SingleTileSchedulerILb1ELb0ELb0ELi128EEEEEEEEEvNT_6ParamsE:
	.zero		2304


//--------------------- .nv.constant0._ZN7cutlass13device_kernelIN5flash11enable_sm90INS1_16FlashAttnBwdSm90INS1_25CollectiveMainloopBwdSm90ILi2ELi2ELi2EN4cute5tupleIJNS5_1CILi1EEES8_S8_EEENS6_IJNS7_ILi128EEESA_NS7_ILi64EEEEEENS_10bfloat16_tEfNS_4arch4Sm90ELb0ELb1ELb1ELb0ELb0ELb1ELb0ELb0ELi2ELi1ELi2ELi2ELb0EEENS1_21CollectiveEpilogueBwdISC_SD_SF_Li256ELb0ELb0ELi1EEENS1_19SingleTileSchedulerILb0ELb0ELb0ELi128EEEEEEEEEvNT_6ParamsE --------------------------
	.section	.nv.constant0._ZN7cutlass13device_kernelIN5flash11enable_sm90INS1_16FlashAttnBwdSm90INS1_25CollectiveMainloopBwdSm90ILi2ELi2ELi2EN4cute5tupleIJNS5_1CILi1EEES8_S8_EEENS6_IJNS7_ILi128EEESA_NS7_ILi64EEEEEENS_10bfloat16_tEfNS_4arch4Sm90ELb0ELb1ELb1ELb0ELb0ELb1ELb0ELb0ELi2ELi1ELi2ELi2ELb0EEENS1_21CollectiveEpilogueBwdISC_SD_SF_Li256ELb0ELb0ELi1EEENS1_19SingleTileSchedulerILb0ELb0ELb0ELi128EEEEEEEEEvNT_6ParamsE,"a",@progbits
	.sectionflags	@""
	.align	4
.nv.constant0._ZN7cutlass13device_kernelIN5flash11enable_sm90INS1_16FlashAttnBwdSm90INS1_25CollectiveMainloopBwdSm90ILi2ELi2ELi2EN4cute5tupleIJNS5_1CILi1EEES8_S8_EEENS6_IJNS7_ILi128EEESA_NS7_ILi64EEEEEENS_10bfloat16_tEfNS_4arch4Sm90ELb0ELb1ELb1ELb0ELb0ELb1ELb0ELb0ELi2ELi1ELi2ELi2ELb0EEENS1_21CollectiveEpilogueBwdISC_SD_SF_Li256ELb0ELb0ELi1EEENS1_19SingleTileSchedulerILb0ELb0ELb0ELi128EEEEEEEEEvNT_6ParamsE:
	.zero		2944


//--------------------- .nv.constant0._ZN7cutlass13device_kernelIN5flash11enable_sm90INS1_16FlashAttnBwdSm90INS1_25CollectiveMainloopBwdSm90ILi2ELi2ELi2EN4cute5tupleIJNS5_1CILi1EEES8_S8_EEENS6_IJNS7_ILi128EEESA_NS7_ILi64EEEEEENS_10bfloat16_tEfNS_4arch4Sm90ELb0ELb1ELb1ELb0ELb1ELb1ELb0ELb0ELi2ELi1ELi2ELi2ELb0EEENS1_21CollectiveEpilogueBwdISC_SD_SF_Li256ELb0ELb0ELi1EEENS1_19SingleTileSchedulerILb0ELb0ELb0ELi128EEEEEEEEEvNT_6ParamsE --------------------------
	.section	.nv.constant0._ZN7cutlass13device_kernelIN5flash11enable_sm90INS1_16FlashAttnBwdSm90INS1_25CollectiveMainloopBwdSm90ILi2ELi2ELi2EN4cute5tupleIJNS5_1CILi1EEES8_S8_EEENS6_IJNS7_ILi128EEESA_NS7_ILi64EEEEEENS_10bfloat16_tEfNS_4arch4Sm90ELb0ELb1ELb1ELb0ELb1ELb1ELb0ELb0ELi2ELi1ELi2ELi2ELb0EEENS1_21CollectiveEpilogueBwdISC_SD_SF_Li256ELb0ELb0ELi1EEENS1_19SingleTileSchedulerILb0ELb0ELb0ELi128EEEEEEEEEvNT_6ParamsE,"a",@progbits
	.sectionflags	@""
	.align	4
.nv.constant0._ZN7cutlass13device_kernelIN5flash11enable_sm90INS1_16FlashAttnBwdSm90INS1_25CollectiveMainloopBwdSm90ILi2ELi2ELi2EN4cute5tupleIJNS5_1CILi1EEES8_S8_EEENS6_IJNS7_ILi128EEESA_NS7_ILi64EEEEEENS_10bfloat16_tEfNS_4arch4Sm90ELb0ELb1ELb1ELb0ELb1ELb1ELb0ELb0ELi2ELi1ELi2ELi2ELb0EEENS1_21CollectiveEpilogueBwdISC_SD_SF_Li256ELb0ELb0ELi1EEENS1_19SingleTileSchedulerILb0ELb0ELb0ELi128EEEEEEEEEvNT_6ParamsE:
	.zero		2944


//--------------------- .nv.constant0._ZN7cutlass13device_kernelIN5flash11enable_sm90INS1_16FlashAttnBwdSm90INS1_25CollectiveMainloopBwdSm90ILi2ELi2ELi2EN4cute5tupleIJNS5_1CILi1EEES8_S8_EEENS6_IJNS7_ILi128EEESA_NS7_ILi64EEEEEENS_10bfloat16_tEfNS_4arch4Sm90ELb0ELb1ELb1ELb0ELb0ELb1ELb0ELb0ELi2ELi1ELi2ELi2ELb0EEENS1_24CollectiveEpilogueBwdGQAISC_fSF_Li256ELb0ELb0EEENS1_19SingleTileSchedulerILb0ELb0ELb0ELi128EEEEEEEEEvNT_6ParamsE --------------------------
	.section	.nv.constant0._ZN7cutlass13device_kernelIN5flash11enable_sm90INS1_16FlashAttnBwdSm90INS1_25CollectiveMainloopBwdSm90ILi2ELi2ELi2EN4cute5tupleIJNS5_1CILi1EEES8_S8_EEENS6_IJNS7_ILi128EEESA_NS7_ILi64EEEEEENS_10bfloat16_tEfNS_4arch4Sm90ELb0ELb1ELb1ELb0ELb0ELb1ELb0ELb0ELi2ELi1ELi2ELi2ELb0EEENS1_24CollectiveEpilogueBwdGQAISC_fSF_Li256ELb0ELb0EEENS1_19SingleTileSchedulerILb0ELb0ELb0ELi128EEEEEEEEEvNT_6ParamsE,"a",@progbits
	.sectionflags	@""
	.align	4
.nv.constant0._ZN7cutlass13device_kernelIN5flash11enable_sm90INS1_16FlashAttnBwdSm90INS1_25CollectiveMainloopBwdSm90ILi2ELi2ELi2EN4cute5tupleIJNS5_1CILi1EEES8_S8_EEENS6_IJNS7_ILi128EEESA_NS7_ILi64EEEEEENS_10bfloat16_tEfNS_4arch4Sm90ELb0ELb1ELb1ELb0ELb0ELb1ELb0ELb0ELi2ELi1ELi2ELi2ELb0EEENS1_24CollectiveEpilogueBwdGQAISC_fSF_Li256ELb0ELb0EEENS1_19SingleTileSchedulerILb0ELb0ELb0ELi128EEEEEEEEEvNT_6ParamsE:
	.zero		2304


//--------------------- .nv.constant0._ZN7cutlass13device_kernelIN5flash11enable_sm90INS1_16FlashAttnBwdSm90INS1_25CollectiveMainloopBwdSm90ILi2ELi2ELi2EN4cute5tupleIJNS5_1CILi1EEES8_S8_EEENS6_IJNS7_ILi128EEESA_NS7_ILi64EEEEEENS_10bfloat16_tEfNS_4arch4Sm90ELb0ELb1ELb1ELb0ELb1ELb1ELb0ELb0ELi2ELi1ELi2ELi2ELb0EEENS1_24CollectiveEpilogueBwdGQAISC_fSF_Li256ELb0ELb1EEENS1_19SingleTileSchedulerILb0ELb0ELb0ELi128EEEEEEEEEvNT_6ParamsE --------------------------
	.section	.nv.constant0._ZN7cutlass13device_kernelIN5flash11enable_sm90INS1_16FlashAttnBwdSm90INS1_25CollectiveMainloopBwdSm90ILi2ELi2ELi2EN4cute5tupleIJNS5_1CILi1EEES8_S8_EEENS6_IJNS7_ILi128EEESA_NS7_ILi64EEEEEENS_10bfloat16_tEfNS_4arch4Sm90ELb0ELb1ELb1ELb0ELb1ELb1ELb0ELb0ELi2ELi1ELi2ELi2ELb0EEENS1_24CollectiveEpilogueBwdGQAISC_fSF_Li256ELb0ELb1EEENS1_19SingleTileSchedulerILb0ELb0ELb0ELi128EEEEEEEEEvNT_6ParamsE,"a",@progbits
	.sectionflags	@""
	.align	4
.nv.constant0._ZN7cutlass13device_kernelIN5flash11enable_sm90INS1_16FlashAttnBwdSm90INS1_25CollectiveMainloopBwdSm90ILi2ELi2ELi2EN4cute5tupleIJNS5_1CILi1EEES8_S8_EEENS6_IJNS7_ILi128EEESA_NS7_ILi64EEEEEENS_10bfloat16_tEfNS_4arch4Sm90ELb0ELb1ELb1ELb0ELb1ELb1ELb0ELb0ELi2ELi1ELi2ELi2ELb0EEENS1_24CollectiveEpilogueBwdGQAISC_fSF_Li256ELb0ELb1EEENS1_19SingleTileSchedulerILb0ELb0ELb0ELi128EEEEEEEEEvNT_6ParamsE:
	.zero		2304


//--------------------- .nv.constant0._ZN7cutlass13device_kernelIN5flash11enable_sm90INS1_16FlashAttnBwdSm90INS1_25CollectiveMainloopBwdSm90ILi2ELi2ELi2EN4cute5tupleIJNS5_1CILi1EEES8_S8_EEENS6_IJNS7_ILi128EEESA_NS7_ILi64EEEEEENS_10bfloat16_tEfNS_4arch4Sm90ELb0ELb1ELb1ELb1ELb0ELb1ELb0ELb0ELi2ELi1ELi2ELi2ELb0EEENS1_21CollectiveEpilogueBwdISC_SD_SF_Li256ELb1ELb0ELi1EEENS1_19SingleTileSchedulerILb1ELb0ELb0ELi128EEEEEEEEEvNT_6ParamsE --------------------------
	.section	.nv.constant0._ZN7cutlass13device_kernelIN5flash11enable_sm90INS1_16FlashAttnBwdSm90INS1_25CollectiveMainloopBwdSm90ILi2ELi2ELi2EN4cute5tupleIJNS5_1CILi1EEES8_S8_EEENS6_IJNS7_ILi128EEESA_NS7_ILi64EEEEEENS_10bfloat16_tEfNS_4arch4Sm90ELb0ELb1ELb1ELb1ELb0ELb1ELb0ELb0ELi2ELi1ELi2ELi2ELb0EEENS1_21CollectiveEpilogueBwdISC_SD_SF_Li256ELb1ELb0ELi1EEENS1_19SingleTileSchedulerILb1ELb0ELb0ELi128EEEEEEEEEvNT_6ParamsE,"a",@progbits
	.sectionflags	@""
	.align	4
.nv.constant0._ZN7cutlass13device_kernelIN5flash11enable_sm90INS1_16FlashAttnBwdSm90INS1_25CollectiveMainloopBwdSm90ILi2ELi2ELi2EN4cute5tupleIJNS5_1CILi1EEES8_S8_EEENS6_IJNS7_ILi128EEESA_NS7_ILi64EEEEEENS_10bfloat16_tEfNS_4arch4Sm90ELb0ELb1ELb1ELb1ELb0ELb1ELb0ELb0ELi2ELi1ELi2ELi2ELb0EEENS1_21CollectiveEpilogueBwdISC_SD_SF_Li256ELb1ELb0ELi1EEENS1_19SingleTileSchedulerILb1ELb0ELb0ELi128EEEEEEEEEvNT_6ParamsE:
	.zero		2304


//--------------------- .nv.constant0._ZN7cutlass13device_kernelIN5flash11enable_sm90INS1_16FlashAttnBwdSm90INS1_25CollectiveMainloopBwdSm90ILi2ELi2ELi2EN4cute5tupleIJNS5_1CILi1EEES8_S8_EEENS6_IJNS7_ILi128EEESA_NS7_ILi64EEEEEENS_10bfloat16_tEfNS_4arch4Sm90ELb0ELb1ELb1ELb1ELb1ELb1ELb0ELb0ELi2ELi1ELi2ELi2ELb0EEENS1_21CollectiveEpilogueBwdISC_SD_SF_Li256ELb1ELb0ELi1EEENS1_19SingleTileSchedulerILb1ELb0ELb0ELi128EEEEEEEEEvNT_6ParamsE --------------------------
	.section	.nv.constant0._ZN7cutlass13device_kernelIN5flash11enable_sm90INS1_16FlashAttnBwdSm90INS1_25CollectiveMainloopBwdSm90ILi2ELi2ELi2EN4cute5tupleIJNS5_1CILi1EEES8_S8_EEENS6_IJNS7_ILi128EEESA_NS7_ILi64EEEEEENS_10bfloat16_tEfNS_4arch4Sm90ELb0ELb1ELb1ELb1ELb1ELb1ELb0ELb0ELi2ELi1ELi2ELi2ELb0EEENS1_21CollectiveEpilogueBwdISC_SD_SF_Li256ELb1ELb0ELi1EEENS1_19SingleTileSchedulerILb1ELb0ELb0ELi128EEEEEEEEEvNT_6ParamsE,"a",@progbits
	.sectionflags	@""
	.align	4
.nv.constant0._ZN7cutlass13device_kernelIN5flash11enable_sm90INS1_16FlashAttnBwdSm90INS1_25CollectiveMainloopBwdSm90ILi2ELi2ELi2EN4cute5tupleIJNS5_1CILi1EEES8_S8_EEENS6_IJNS7_ILi128EEESA_NS7_ILi64EEEEEENS_10bfloat16_tEfNS_4arch4Sm90ELb0ELb1ELb1ELb1ELb1ELb1ELb0ELb0ELi2ELi1ELi2ELi2ELb0EEENS1_21CollectiveEpilogueBwdISC_SD_SF_Li256ELb1ELb0ELi1EEENS1_19SingleTileSchedulerILb1ELb0ELb0ELi128EEEEEEEEEvNT_6ParamsE:
	.zero		2304


//--------------------- .nv.constant0._ZN7cutlass13device_kernelIN5flash11enable_sm90INS1_16FlashAttnBwdSm90INS1_25CollectiveMainloopBwdSm90ILi2ELi2ELi2EN4cute5tupleIJNS5_1CILi1EEES8_S8_EEENS6_IJNS7_ILi128EEESA_NS7_ILi64EEEEEENS_10bfloat16_tEfNS_4arch4Sm90ELb0ELb1ELb1ELb1ELb0ELb1ELb0ELb0ELi2ELi1ELi2ELi2ELb0EEENS1_24CollectiveEpilogueBwdGQAISC_fSF_Li256ELb1ELb0EEENS1_19SingleTileSchedulerILb1ELb0ELb0ELi128EEEEEEEEEvNT_6ParamsE --------------------------
	.section	.nv.constant0._ZN7cutlass13device_kernelIN5flash11enable_sm90INS1_16FlashAttnBwdSm90INS1_25CollectiveMainloopBwdSm90ILi2ELi2ELi2EN4cute5tupleIJNS5_1CILi1EEES8_S8_EEENS6_IJNS7_ILi128EEESA_NS7_ILi64EEEEEENS_10bfloat16_tEfNS_4arch4Sm90ELb0ELb1ELb1ELb1ELb0ELb1ELb0ELb0ELi2ELi1ELi2ELi2ELb0EEENS1_24CollectiveEpilogueBwdGQAISC_fSF_Li256ELb1ELb0EEENS1_19SingleTileSchedulerILb1ELb0ELb0ELi128EEEEEEEEEvNT_6ParamsE,"a",@progbits
	.sectionflags	@""
	.align	4
.nv.constant0._ZN7cutlass13device_kernelIN5flash11enable_sm90INS1_16FlashAttnBwdSm90INS1_25CollectiveMainloopBwdSm90ILi2ELi2ELi2EN4cute5tupleIJNS5_1CILi1EEES8_S8_EEENS6_IJNS7_ILi128EEESA_NS7_ILi64EEEEEENS_10bfloat16_tEfNS_4arch4Sm90ELb0ELb1ELb1ELb1ELb0ELb1ELb0ELb0ELi2ELi1ELi2ELi2ELb0EEENS1_24CollectiveEpilogueBwdGQAISC_fSF_Li256ELb1ELb0EEENS1_19SingleTileSchedulerILb1ELb0ELb0ELi128EEEEEEEEEvNT_6ParamsE:
	.zero		2304


//--------------------- .nv.constant0._ZN7cutlass13device_kernelIN5flash11enable_sm90INS1_16FlashAttnBwdSm90INS1_25CollectiveMainloopBwdSm90ILi2ELi2ELi2EN4cute5tupleIJNS5_1CILi1EEES8_S8_EEENS6_IJNS7_ILi128EEESA_NS7_ILi64EEEEEENS_10bfloat16_tEfNS_4arch4Sm90ELb0ELb1ELb1ELb1ELb1ELb1ELb0ELb0ELi2ELi1ELi2ELi2ELb0EEENS1_24CollectiveEpilogueBwdGQAISC_fSF_Li256ELb1ELb1EEENS1_19SingleTileSchedulerILb1ELb0ELb0ELi128EEEEEEEEEvNT_6ParamsE --------------------------
	.section	.nv.constant0._ZN7cutlass13device_kernelIN5flash11enable_sm90INS1_16FlashAttnBwdSm90INS1_25CollectiveMainloopBwdSm90ILi2ELi2ELi2EN4cute5tupleIJNS5_1CILi1EEES8_S8_EEENS6_IJNS7_ILi128EEESA_NS7_ILi64EEEEEENS_10bfloat16_tEfNS_4arch4Sm90ELb0ELb1ELb1ELb1ELb1ELb1ELb0ELb0ELi2ELi1ELi2ELi2ELb0EEENS1_24CollectiveEpilogueBwdGQAISC_fSF_Li256ELb1ELb1EEENS1_19SingleTileSchedulerILb1ELb0ELb0ELi128EEEEEEEEEvNT_6ParamsE,"a",@progbits
	.sectionflags	@""
	.align	4
.nv.constant0._ZN7cutlass13device_kernelIN5flash11enable_sm90INS1_16FlashAttnBwdSm90INS1_25CollectiveMainloopBwdSm90ILi2ELi2ELi2EN4cute5tupleIJNS5_1CILi1EEES8_S8_EEENS6_IJNS7_ILi128EEESA_NS7_ILi64EEEEEENS_10bfloat16_tEfNS_4arch4Sm90ELb0ELb1ELb1ELb1ELb1ELb1ELb0ELb0ELi2ELi1ELi2ELi2ELb0EEENS1_24CollectiveEpilogueBwdGQAISC_fSF_Li256ELb1ELb1EEENS1_19SingleTileSchedulerILb1ELb0ELb0ELi128EEEEEEEEEvNT_6ParamsE:
	.zero		2304


//--------------------- .nv.constant0._ZN7cutlass13device_kernelIN5flash11enable_sm90INS1_16FlashAttnBwdSm90INS1_25CollectiveMainloopBwdSm90ILi2ELi2ELi2EN4cute5tupleIJNS5_1CILi1EEES8_S8_EEENS6_IJNS7_ILi96EEENS7_ILi128EEENS7_ILi64EEEEEENS_10bfloat16_tEfNS_4arch4Sm90ELb1ELb0ELb1ELb0ELb0ELb1ELb0ELb1ELi2ELi1ELi2ELi2ELb0EEENS1_21CollectiveEpilogueBwdISD_SE_SG_Li256ELb0ELb0ELi1EEENS1_25SingleTileBwdLPTSchedulerILb0ELi128ELb0EEEEEEEEEvNT_6ParamsE --------------------------
	.section	.nv.constant0._ZN7cutlass13device_kernelIN5flash11enable_sm90INS1_16FlashAttnBwdSm90INS1_25CollectiveMainloopBwdSm90ILi2ELi2ELi2EN4cute5tupleIJNS5_1CILi1EEES8_S8_EEENS6_IJNS7_ILi96EEENS7_ILi128EEENS7_ILi64EEEEEENS_10bfloat16_tEfNS_4arch4Sm90ELb1ELb0ELb1ELb0ELb0ELb1ELb0ELb1ELi2ELi1ELi2ELi2ELb0EEENS1_21CollectiveEpilogueBwdISD_SE_SG_Li256ELb0ELb0ELi1EEENS1_25SingleTileBwdLPTSchedulerILb0ELi128ELb0EEEEEEEEEvNT_6ParamsE,"a",@progbits
	.sectionflags	@""
	.align	4
.nv.constant0._ZN7cutlass13device_kernelIN5flash11enable_sm90INS1_16FlashAttnBwdSm90INS1_25CollectiveMainloopBwdSm90ILi2ELi2ELi2EN4cute5tupleIJNS5_1CILi1EEES8_S8_EEENS6_IJNS7_ILi96EEENS7_ILi128EEENS7_ILi64EEEEEENS_10bfloat16_tEfNS_4arch4Sm90ELb1ELb0ELb1ELb0ELb0ELb1ELb0ELb1ELi2ELi1ELi2ELi2ELb0EEENS1_21CollectiveEpilogueBwdISD_SE_SG_Li256ELb0ELb0ELi1EEENS1_25SingleTileBwdLPTSchedulerILb0ELi128ELb0EEEEEEEEEvNT_6ParamsE:
	.zero		2944


//--------------------- .nv.constant0._ZN7cutlass13device_kernelIN5flash11enable_sm90INS1_16FlashAttnBwdSm90INS1_25CollectiveMainloopBwdSm90ILi2ELi2ELi2EN4cute5tupleIJNS5_1CILi1EEES8_S8_EEENS6_IJNS7_ILi96EEENS7_ILi128EEENS7_ILi64EEEEEENS_10bfloat16_tEfNS_4arch4Sm90ELb1ELb0ELb1ELb0ELb1ELb1ELb0ELb1ELi2ELi1ELi2ELi2ELb0EEENS1_21CollectiveEpilogueBwdISD_SE_SG_Li256ELb0ELb0ELi1EEENS1_25SingleTileBwdLPTSchedulerILb0ELi128ELb1EEEEEEEEEvNT_6ParamsE --------------------------
	.section	.nv.constant0._ZN7cutlass13device_kernelIN5flash11enable_sm90INS1_16FlashAttnBwdSm90INS1_25CollectiveMainloopBwdSm90ILi2ELi2ELi2EN4cute5tupleIJNS5_1CILi1EEES8_S8_EEENS6_IJNS7_ILi96EEENS7_ILi128EEENS7_ILi64EEEEEENS_10bfloat16_tEfNS_4arch4Sm90ELb1ELb0ELb1ELb0ELb1ELb1ELb0ELb1ELi2ELi1ELi2ELi2ELb0EEENS1_21CollectiveEpilogueBwdISD_SE_SG_Li256ELb0ELb0ELi1EEENS1_25SingleTileBwdLPTSchedulerILb0ELi128ELb1EEEEEEEEEvNT_6ParamsE,"a",@progbits
	.sectionflags	@""
	.align	4
.nv.constant0._ZN7cutlass13device_kernelIN5flash11enable_sm90INS1_16FlashAttnBwdSm90INS1_25CollectiveMainloopBwdSm90ILi2ELi2ELi2EN4cute5tupleIJNS5_1CILi1EEES8_S8_EEENS6_IJNS7_ILi96EEENS7_ILi128EEENS7_ILi64EEEEEENS_10bfloat16_tEfNS_4arch4Sm90ELb1ELb0ELb1ELb0ELb1ELb1ELb0ELb1ELi2ELi1ELi2ELi2ELb0EEENS1_21CollectiveEpilogueBwdISD_SE_SG_Li256ELb0ELb0ELi1EEENS1_25SingleTileBwdLPTSchedulerILb0ELi128ELb1EEEEEEEEEvNT_6ParamsE:
	.zero		2944


//--------------------- .nv.constant0._ZN7cutlass13device_kernelIN5flash11enable_sm90INS1_16FlashAttnBwdSm90INS1_25CollectiveMainloopBwdSm90ILi2ELi2ELi2EN4cute5tupleIJNS5_1CILi1EEES8_S8_EEENS6_IJNS7_ILi96EEENS7_ILi128EEENS7_ILi64EEEEEENS_10bfloat16_tEfNS_4arch4Sm90ELb1ELb0ELb1ELb0ELb0ELb1ELb0ELb1ELi2ELi1ELi2ELi2ELb0EEENS1_24CollectiveEpilogueBwdGQAISD_fSG_Li256ELb0ELb0EEENS1_25SingleTileBwdLPTSchedulerILb0ELi128ELb0EEEEEEEEEvNT_6ParamsE --------------------------
	.section	.nv.constant0._ZN7cutlass13device_kernelIN5flash11enable_sm90INS1_16FlashAttnBwdSm90INS1_25CollectiveMainloopBwdSm90ILi2ELi2ELi2EN4cute5tupleIJNS5_1CILi1EEES8_S8_EEENS6_IJNS7_ILi96EEENS7_ILi128EEENS7_ILi64EEEEEENS_10bfloat16_tEfNS_4arch4Sm90ELb1ELb0ELb1ELb0ELb0ELb1ELb0ELb1ELi2ELi1ELi2ELi2ELb0EEENS1_24CollectiveEpilogueBwdGQAISD_fSG_Li256ELb0ELb0EEENS1_25SingleTileBwdLPTSchedulerILb0ELi128ELb0EEEEEEEEEvNT_6ParamsE,"a",@progbits
	.sectionflags	@""
	.align	4
.nv.constant0._ZN7cutlass13device_kernelIN5flash11enable_sm90INS1_16FlashAttnBwdSm90INS1_25CollectiveMainloopBwdSm90ILi2ELi2ELi2EN4cute5tupleIJNS5_1CILi1EEES8_S8_EEENS6_IJNS7_ILi96EEENS7_ILi128EEENS7_ILi64EEEEEENS_10bfloat16_tEfNS_4arch4Sm90ELb1ELb0ELb1ELb0ELb0ELb1ELb0ELb1ELi2ELi1ELi2ELi2ELb0EEENS1_24CollectiveEpilogueBwdGQAISD_fSG_Li256ELb0ELb0EEENS1_25SingleTileBwdLPTSchedulerILb0ELi128ELb0EEEEEEEEEvNT_6ParamsE:
	.zero		2432


//--------------------- .nv.constant0._ZN7cutlass13device_kernelIN5flash11enable_sm90INS1_16FlashAttnBwdSm90INS1_25CollectiveMainloopBwdSm90ILi2ELi2ELi2EN4cute5tupleIJNS5_1CILi1EEES8_S8_EEENS6_IJNS7_ILi96EEENS7_ILi128EEENS7_ILi64EEEEEENS_10bfloat16_tEfNS_4arch4Sm90ELb1ELb0ELb1ELb0ELb1ELb1ELb0ELb1ELi2ELi1ELi2ELi2ELb0EEENS1_24CollectiveEpilogueBwdGQAISD_fSG_Li256ELb0ELb1EEENS1_25SingleTileBwdLPTSchedulerILb0ELi128ELb1EEEEEEEEEvNT_6ParamsE --------------------------
	.section	.nv.constant0._ZN7cutlass13device_kernelIN5flash11enable_sm90INS1_16FlashAttnBwdSm90INS1_25CollectiveMainloopBwdSm90ILi2ELi2ELi2EN4cute5tupleIJNS5_1CILi1EEES8_S8_EEENS6_IJNS7_ILi96EEENS7_ILi128EEENS7_ILi64EEEEEENS_10bfloat16_tEfNS_4arch4Sm90ELb1ELb0ELb1ELb0ELb1ELb1ELb0ELb1ELi2ELi1ELi2ELi2ELb0EEENS1_24CollectiveEpilogueBwdGQAISD_fSG_Li256ELb0ELb1EEENS1_25SingleTileBwdLPTSchedulerILb0ELi128ELb1EEEEEEEEEvNT_6ParamsE,"a",@progbits
	.sectionflags	@""
	.align	4
.nv.constant0._ZN7cutlass13device_kernelIN5flash11enable_sm90INS1_16FlashAttnBwdSm90INS1_25CollectiveMainloopBwdSm90ILi2ELi2ELi2EN4cute5tupleIJNS5_1CILi1EEES8_S8_EEENS6_IJNS7_ILi96EEENS7_ILi128EEENS7_ILi64EEEEEENS_10bfloat16_tEfNS_4arch4Sm90ELb1ELb0ELb1ELb0ELb1ELb1ELb0ELb1ELi2ELi1ELi2ELi2ELb0EEENS1_24CollectiveEpilogueBwdGQAISD_fSG_Li256ELb0ELb1EEENS1_25SingleTileBwdLPTSchedulerILb0ELi128ELb1EEEEEEEEEvNT_6ParamsE:
	.zero		2432


//--------------------- .nv.constant0._ZN7cutlass13device_kernelIN5flash22FlashAttnBwdPreprocessIN4cute5tupleIJNS3_1CILi96EEENS5_ILi64EEEEEENS_10bfloat16_tEfNS_4arch4Sm90ELb1ELb0EEEEEvNT_6ParamsE --------------------------
	.section	.nv.constant0._ZN7cutlass13device_kernelIN5flash22FlashAttnBwdPreprocessIN4cute5tupleIJNS3_1CILi96EEENS5_ILi64EEEEEENS_10bfloat16_tEfNS_4arch4Sm90ELb1ELb0EEEEEvNT_6ParamsE,"a",@progbits
	.sectionflags	@""
	.align	4
.nv.constant0._ZN7cutlass13device_kernelIN5flash22FlashAttnBwdPreprocessIN4cute5tupleIJNS3_1CILi96EEENS5_ILi64EEEEEENS_10bfloat16_tEfNS_4arch4Sm90ELb1ELb0EEEEEvNT_6ParamsE:
	.zero		768


//--------------------- .nv.constant0._ZN7cutlass13device_kernelIN5flash11enable_sm90INS1_16FlashAttnBwdSm90INS1_25CollectiveMainloopBwdSm90ILi2ELi2ELi2EN4cute5tupleIJNS5_1CILi1EEES8_S8_EEENS6_IJNS7_ILi96EEENS7_ILi128EEENS7_ILi64EEEEEENS_10bfloat16_tEfNS_4arch4Sm90ELb1ELb0ELb1ELb1ELb0ELb1ELb0ELb1ELi2ELi1ELi2ELi2ELb0EEENS1_21CollectiveEpilogueBwdISD_SE_SG_Li256ELb1ELb0ELi1EEENS1_25SingleTileBwdLPTSchedulerILb1ELi128ELb0EEEEEEEEEvNT_6ParamsE --------------------------
	.section	.nv.constant0._ZN7cutlass13device_kernelIN5flash11enable_sm90INS1_16FlashAttnBwdSm90INS1_25CollectiveMainloopBwdSm90ILi2ELi2ELi2EN4cute5tupleIJNS5_1CILi1EEES8_S8_EEENS6_IJNS7_ILi96EEENS7_ILi128EEENS7_ILi64EEEEEENS_10bfloat16_tEfNS_4arch4Sm90ELb1ELb0ELb1ELb1ELb0ELb1ELb0ELb1ELi2ELi1ELi2ELi2ELb0EEENS1_21CollectiveEpilogueBwdISD_SE_SG_Li256ELb1ELb0ELi1EEENS1_25SingleTileBwdLPTSchedulerILb1ELi128ELb0EEEEEEEEEvNT_6ParamsE,"a",@progbits
	.sectionflags	@""
	.align	4
.nv.constant0._ZN7cutlass13device_kernelIN5flash11enable_sm90INS1_16FlashAttnBwdSm90INS1_25CollectiveMainloopBwdSm90ILi2ELi2ELi2EN4cute5tupleIJNS5_1CILi1EEES8_S8_EEENS6_IJNS7_ILi96EEENS7_ILi128EEENS7_ILi64EEEEEENS_10bfloat16_tEfNS_4arch4Sm90ELb1ELb0ELb1ELb1ELb0ELb1ELb0ELb1ELi2ELi1ELi2ELi2ELb0EEENS1_21CollectiveEpilogueBwdISD_SE_SG_Li256ELb1ELb0ELi1EEENS1_25SingleTileBwdLPTSchedulerILb1ELi128ELb0EEEEEEEEEvNT_6ParamsE:
	.zero		2304


//--------------------- .nv.constant0._ZN7cutlass13device_kernelIN5flash11enable_sm90INS1_16FlashAttnBwdSm90INS1_25CollectiveMainloopBwdSm90ILi2ELi2ELi2EN4cute5tupleIJNS5_1CILi1EEES8_S8_EEENS6_IJNS7_ILi96EEENS7_ILi128EEENS7_ILi64EEEEEENS_10bfloat16_tEfNS_4arch4Sm90ELb1ELb0ELb1ELb1ELb1ELb1ELb0ELb1ELi2ELi1ELi2ELi2ELb0EEENS1_21CollectiveEpilogueBwdISD_SE_SG_Li256ELb1ELb0ELi1EEENS1_25SingleTileBwdLPTSchedulerILb1ELi128ELb1EEEEEEEEEvNT_6ParamsE --------------------------
	.section	.nv.constant0._ZN7cutlass13device_kernelIN5flash11enable_sm90INS1_16FlashAttnBwdSm90INS1_25CollectiveMainloopBwdSm90ILi2ELi2ELi2EN4cute5tupleIJNS5_1CILi1EEES8_S8_EEENS6_IJNS7_ILi96EEENS7_ILi128EEENS7_ILi64EEEEEENS_10bfloat16_tEfNS_4arch4Sm90ELb1ELb0ELb1ELb1ELb1ELb1ELb0ELb1ELi2ELi1ELi2ELi2ELb0EEENS1_21CollectiveEpilogueBwdISD_SE_SG_Li256ELb1ELb0ELi1EEENS1_25SingleTileBwdLPTSchedulerILb1ELi128ELb1EEEEEEEEEvNT_6ParamsE,"a",@progbits
	.sectionflags	@""
	.align	4
.nv.constant0._ZN7cutlass13device_kernelIN5flash11enable_sm90INS1_16FlashAttnBwdSm90INS1_25CollectiveMainloopBwdSm90ILi2ELi2ELi2EN4cute5tupleIJNS5_1CILi1EEES8_S8_EEENS6_IJNS7_ILi96EEENS7_ILi128EEENS7_ILi64EEEEEENS_10bfloat16_tEfNS_4arch4Sm90ELb1ELb0ELb1ELb1ELb1ELb1ELb0ELb1ELi2ELi1ELi2ELi2ELb0EEENS1_21CollectiveEpilogueBwdISD_SE_SG_Li256ELb1ELb0ELi1EEENS1_25SingleTileBwdLPTSchedulerILb1ELi128ELb1EEEEEEEEEvNT_6ParamsE:
	.zero		2304


//--------------------- .nv.constant0._ZN7cutlass13device_kernelIN5flash11enable_sm90INS1_16FlashAttnBwdSm90INS1_25CollectiveMainloopBwdSm90ILi2ELi2ELi2EN4cute5tupleIJNS5_1CILi1EEES8_S8_EEENS6_IJNS7_ILi96EEENS7_ILi128EEENS7_ILi64EEEEEENS_10bfloat16_tEfNS_4arch4Sm90ELb1ELb0ELb1ELb1ELb0ELb1ELb0ELb1ELi2ELi1ELi2ELi2ELb0EEENS1_24CollectiveEpilogueBwdGQAISD_fSG_Li256ELb1ELb0EEENS1_25SingleTileBwdLPTSchedulerILb1ELi128ELb0EEEEEEEEEvNT_6ParamsE --------------------------
	.section	.nv.constant0._ZN7cutlass13device_kernelIN5flash11enable_sm90INS1_16FlashAttnBwdSm90INS1_25CollectiveMainloopBwdSm90ILi2ELi2ELi2EN4cute5tupleIJNS5_1CILi1EEES8_S8_EEENS6_IJNS7_ILi96EEENS7_ILi128EEENS7_ILi64EEEEEENS_10bfloat16_tEfNS_4arch4Sm90ELb1ELb0ELb1ELb1ELb0ELb1ELb0ELb1ELi2ELi1ELi2ELi2ELb0EEENS1_24CollectiveEpilogueBwdGQAISD_fSG_Li256ELb1ELb0EEENS1_25SingleTileBwdLPTSchedulerILb1ELi128ELb0EEEEEEEEEvNT_6ParamsE,"a",@progbits
	.sectionflags	@""
	.align	4
.nv.constant0._ZN7cutlass13device_kernelIN5flash11enable_sm90INS1_16FlashAttnBwdSm90INS1_25CollectiveMainloopBwdSm90ILi2ELi2ELi2EN4cute5tupleIJNS5_1CILi1EEES8_S8_EEENS6_IJNS7_ILi96EEENS7_ILi128EEENS7_ILi64EEEEEENS_10bfloat16_tEfNS_4arch4Sm90ELb1ELb0ELb1ELb1ELb0ELb1ELb0ELb1ELi2ELi1ELi2ELi2ELb0EEENS1_24CollectiveEpilogueBwdGQAISD_fSG_Li256ELb1ELb0EEENS1_25SingleTileBwdLPTSchedulerILb1ELi128ELb0EEEEEEEEEvNT_6ParamsE:
	.zero		2432


//--------------------- .nv.constant0._ZN7cutlass13device_kernelIN5flash32FlashAttnBwdPostprocessConvertdQIN4cute5tupleIJNS3_1CILi96EEENS5_ILi64EEEEEENS_10bfloat16_tEfNS_4arch4Sm90ELi256ENS3_8TiledMMAINS3_8MMA_AtomIJNS3_4SM904GMMA27MMA_64x16x16_F32BF16BF16_SSILNSF_5MajorE1ELSH_0ELNSF_7ScaleInE1ELSI_1EEEEEENS3_6LayoutINS4_IJNS5_ILi1EEENS5_ILi2EEESM_EEENS4_IJNS5_ILi0EEESM_SP_EEEEENS4_IJNS3_10UnderscoreESS_SS_EEEEELb1EEEEEvNT_6ParamsE --------------------------
	.section	.nv.constant0._ZN7cutlass13device_kernelIN5flash32FlashAttnBwdPostprocessConvertdQIN4cute5tupleIJNS3_1CILi96EEENS5_ILi64EEEEEENS_10bfloat16_tEfNS_4arch4Sm90ELi256ENS3_8TiledMMAINS3_8MMA_AtomIJNS3_4SM904GMMA27MMA_64x16x16_F32BF16BF16_SSILNSF_5MajorE1ELSH_0ELNSF_7ScaleInE1ELSI_1EEEEEENS3_6LayoutINS4_IJNS5_ILi1EEENS5_ILi2EEESM_EEENS4_IJNS5_ILi0EEESM_SP_EEEEENS4_IJNS3_10UnderscoreESS_SS_EEEEELb1EEEEEvNT_6ParamsE,"a",@progbits
	.sectionflags	@""
	.align	4
.nv.constant0._ZN7cutlass13device_kernelIN5flash32FlashAttnBwdPostprocessConvertdQIN4cute5tupleIJNS3_1CILi96EEENS5_ILi64EEEEEENS_10bfloat16_tEfNS_4arch4Sm90ELi256ENS3_8TiledMMAINS3_8MMA_AtomIJNS3_4SM904GMMA27MMA_64x16x16_F32BF16BF16_SSILNSF_5MajorE1ELSH_0ELNSF_7ScaleInE1ELSI_1EEEEEENS3_6LayoutINS4_IJNS5_ILi1EEENS5_ILi2EEESM_EEENS4_IJNS5_ILi0EEESM_SP_EEEEENS4_IJNS3_10UnderscoreESS_SS_EEEEELb1EEEEEvNT_6ParamsE:
	.zero		640


//--------------------- .nv.constant0._ZN7cutlass13device_kernelIN5flash11enable_sm90INS1_16FlashAttnBwdSm90INS1_25CollectiveMainloopBwdSm90ILi2ELi2ELi2EN4cute5tupleIJNS5_1CILi1EEES8_S8_EEENS6_IJNS7_ILi96EEENS7_ILi128EEENS7_ILi64EEEEEENS_10bfloat16_tEfNS_4arch4Sm90ELb1ELb0ELb1ELb1ELb1ELb1ELb0ELb1ELi2ELi1ELi2ELi2ELb0EEENS1_24CollectiveEpilogueBwdGQAISD_fSG_Li256ELb1ELb1EEENS1_25SingleTileBwdLPTSchedulerILb1ELi128ELb1EEEEEEEEEvNT_6ParamsE --------------------------
	.section	.nv.constant0._ZN7cutlass13device_kernelIN5flash11enable_sm90INS1_16FlashAttnBwdSm90INS1_25CollectiveMainloopBwdSm90ILi2ELi2ELi2EN4cute5tupleIJNS5_1CILi1EEES8_S8_EEENS6_IJNS7_ILi96EEENS7_ILi128EEENS7_ILi64EEEEEENS_10bfloat16_tEfNS_4arch4Sm90ELb1ELb0ELb1ELb1ELb1ELb1ELb0ELb1ELi2ELi1ELi2ELi2ELb0EEENS1_24CollectiveEpilogueBwdGQAISD_fSG_Li256ELb1ELb1EEENS1_25SingleTileBwdLPTSchedulerILb1ELi128ELb1EEEEEEEEEvNT_6ParamsE,"a",@progbits
	.sectionflags	@""
	.align	4
.nv.constant0._ZN7cutlass13device_kernelIN5flash11enable_sm90INS1_16FlashAttnBwdSm90INS1_25CollectiveMainloopBwdSm90ILi2ELi2ELi2EN4cute5tupleIJNS5_1CILi1EEES8_S8_EEENS6_IJNS7_ILi96EEENS7_ILi128EEENS7_ILi64EEEEEENS_10bfloat16_tEfNS_4arch4Sm90ELb1ELb0ELb1ELb1ELb1ELb1ELb0ELb1ELi2ELi1ELi2ELi2ELb0EEENS1_24CollectiveEpilogueBwdGQAISD_fSG_Li256ELb1ELb1EEENS1_25SingleTileBwdLPTSchedulerILb1ELi128ELb1EEEEEEEEEvNT_6ParamsE:
	.zero		2432


//--------------------- .nv.constant0._ZN7cutlass13device_kernelIN5flash22FlashAttnBwdPreprocessIN4cute5tupleIJNS3_1CILi96EEENS5_ILi64EEEEEENS_10bfloat16_tEfNS_4arch4Sm90ELb1ELb1EEEEEvNT_6ParamsE --------------------------
	.section	.nv.constant0._ZN7cutlass13device_kernelIN5flash22FlashAttnBwdPreprocessIN4cute5tupleIJNS3_1CILi96EEENS5_ILi64EEEEEENS_10bfloat16_tEfNS_4arch4Sm90ELb1ELb1EEEEEvNT_6ParamsE,"a",@progbits
	.sectionflags	@""
	.align	4
.nv.constant0._ZN7cutlass13device_kernelIN5flash22FlashAttnBwdPreprocessIN4cute5tupleIJNS3_1CILi96EEENS5_ILi64EEEEEENS_10bfloat16_tEfNS_4arch4Sm90ELb1ELb1EEEEEvNT_6ParamsE:
	.zero		768


//--------------------- .nv.constant0._ZN7cutlass13device_kernelIN5flash11enable_sm90INS1_16FlashAttnBwdSm90INS1_25CollectiveMainloopBwdSm90ILi2ELi2ELi2EN4cute5tupleIJNS5_1CILi1EEES8_S8_EEENS6_IJNS7_ILi128EEESA_NS7_ILi64EEEEEENS_10bfloat16_tEfNS_4arch4Sm90ELb0ELb0ELb0ELb0ELb0ELb1ELb0ELb0ELi2ELi1ELi2ELi2ELb0EEENS1_21CollectiveEpilogueBwdISC_SD_SF_Li256ELb0ELb0ELi1EEENS1_19SingleTileSchedulerILb0ELb0ELb0ELi128EEEEEEEEEvNT_6ParamsE --------------------------
	.section	.nv.constant0._ZN7cutlass13device_kernelIN5flash11enable_sm90INS1_16FlashAttnBwdSm90INS1_25CollectiveMainloopBwdSm90ILi2ELi2ELi2EN4cute5tupleIJNS5_1CILi1EEES8_S8_EEENS6_IJNS7_ILi128EEESA_NS7_ILi64EEEEEENS_10bfloat16_tEfNS_4arch4Sm90ELb0ELb0ELb0ELb0ELb0ELb1ELb0ELb0ELi2ELi1ELi2ELi2ELb0EEENS1_21CollectiveEpilogueBwdISC_SD_SF_Li256ELb0ELb0ELi1EEENS1_19SingleTileSchedulerILb0ELb0ELb0ELi128EEEEEEEEEvNT_6ParamsE,"a",@progbits
	.sectionflags	@""
	.align	4
.nv.constant0._ZN7cutlass13device_kernelIN5flash11enable_sm90INS1_16FlashAttnBwdSm90INS1_25CollectiveMainloopBwdSm90ILi2ELi2ELi2EN4cute5tupleIJNS5_1CILi1EEES8_S8_EEENS6_IJNS7_ILi128EEESA_NS7_ILi64EEEEEENS_10bfloat16_tEfNS_4arch4Sm90ELb0ELb0ELb0ELb0ELb0ELb1ELb0ELb0ELi2ELi1ELi2ELi2ELb0EEENS1_21CollectiveEpilogueBwdISC_SD_SF_Li256ELb0ELb0ELi1EEENS1_19SingleTileSchedulerILb0ELb0ELb0ELi128EEEEEEEEEvNT_6ParamsE:
	.zero		2944


//--------------------- .nv.constant0._ZN7cutlass13device_kernelIN5flash11enable_sm90INS1_16FlashAttnBwdSm90INS1_25CollectiveMainloopBwdSm90ILi2ELi2ELi2EN4cute5tupleIJNS5_1CILi1EEES8_S8_EEENS6_IJNS7_ILi128EEESA_NS7_ILi64EEEEEENS_10bfloat16_tEfNS_4arch4Sm90ELb0ELb0ELb0ELb0ELb1ELb1ELb0ELb0ELi2ELi1ELi2ELi2ELb0EEENS1_21CollectiveEpilogueBwdISC_SD_SF_Li256ELb0ELb0ELi1EEENS1_19SingleTileSchedulerILb0ELb0ELb0ELi128EEEEEEEEEvNT_6ParamsE --------------------------
	.section	.nv.constant0._ZN7cutlass13device_kernelIN5flash11enable_sm90INS1_16FlashAttnBwdSm90INS1_25CollectiveMainloopBwdSm90ILi2ELi2ELi2EN4cute5tupleIJNS5_1CILi1EEES8_S8_EEENS6_IJNS7_ILi128EEESA_NS7_ILi64EEEEEENS_10bfloat16_tEfNS_4arch4Sm90ELb0ELb0ELb0ELb0ELb1ELb1ELb0ELb0ELi2ELi1ELi2ELi2ELb0EEENS1_21CollectiveEpilogueBwdISC_SD_SF_Li256ELb0ELb0ELi1EEENS1_19SingleTileSchedulerILb0ELb0ELb0ELi128EEEEEEEEEvNT_6ParamsE,"a",@progbits
	.sectionflags	@""
	.align	4
.nv.constant0._ZN7cutlass13device_kernelIN5flash11enable_sm90INS1_16FlashAttnBwdSm90INS1_25CollectiveMainloopBwdSm90ILi2ELi2ELi2EN4cute5tupleIJNS5_1CILi1EEES8_S8_EEENS6_IJNS7_ILi128EEESA_NS7_ILi64EEEEEENS_10bfloat16_tEfNS_4arch4Sm90ELb0ELb0ELb0ELb0ELb1ELb1ELb0ELb0ELi2ELi1ELi2ELi2ELb0EEENS1_21CollectiveEpilogueBwdISC_SD_SF_Li256ELb0ELb0ELi1EEENS1_19SingleTileSchedulerILb0ELb0ELb0ELi128EEEEEEEEEvNT_6ParamsE:
	.zero		2944


//--------------------- .nv.constant0._ZN7cutlass13device_kernelIN5flash11enable_sm90INS1_16FlashAttnBwdSm90INS1_25CollectiveMainloopBwdSm90ILi2ELi2ELi2EN4cute5tupleIJNS5_1CILi1EEES8_S8_EEENS6_IJNS7_ILi128EEESA_NS7_ILi64EEEEEENS_10bfloat16_tEfNS_4arch4Sm90ELb0ELb0ELb0ELb0ELb0ELb1ELb0ELb0ELi2ELi1ELi2ELi2ELb0EEENS1_24CollectiveEpilogueBwdGQAISC_fSF_Li256ELb0ELb0EEENS1_19SingleTileSchedulerILb0ELb0ELb0ELi128EEEEEEEEEvNT_6ParamsE --------------------------
	.section	.nv.constant0._ZN7cutlass13device_kernelIN5flash11enable_sm90INS1_16FlashAttnBwdSm90INS1_25CollectiveMainloopBwdSm90ILi2ELi2ELi2EN4cute5tupleIJNS5_1CILi1EEES8_S8_EEENS6_IJNS7_ILi128EEESA_NS7_ILi64EEEEEENS_10bfloat16_tEfNS_4arch4Sm90ELb0ELb0ELb0ELb0ELb0ELb1ELb0ELb0ELi2ELi1ELi2ELi2ELb0EEENS1_24CollectiveEpilogueBwdGQAISC_fSF_Li256ELb0ELb0EEENS1_19SingleTileSchedulerILb0ELb0ELb0ELi128EEEEEEEEEvNT_6ParamsE,"a",@progbits
	.sectionflags	@""
	.align	4
.nv.constant0._ZN7cutlass13device_kernelIN5flash11enable_sm90INS1_16FlashAttnBwdSm90INS1_25CollectiveMainloopBwdSm90ILi2ELi2ELi2EN4cute5tupleIJNS5_1CILi1EEES8_S8_EEENS6_IJNS7_ILi128EEESA_NS7_ILi64EEEEEENS_10bfloat16_tEfNS_4arch4Sm90ELb0ELb0ELb0ELb0ELb0ELb1ELb0ELb0ELi2ELi1ELi2ELi2ELb0EEENS1_24CollectiveEpilogueBwdGQAISC_fSF_Li256ELb0ELb0EEENS1_19SingleTileSchedulerILb0ELb0ELb0ELi128EEEEEEEEEvNT_6ParamsE:
	.zero		2304


//--------------------- .nv.constant0._ZN7cutlass13device_kernelIN5flash11enable_sm90INS1_16FlashAttnBwdSm90INS1_25CollectiveMainloopBwdSm90ILi2ELi2ELi2EN4cute5tupleIJNS5_1CILi1EEES8_S8_EEENS6_IJNS7_ILi128EEESA_NS7_ILi64EEEEEENS_10bfloat16_tEfNS_4arch4Sm90ELb0ELb0ELb0ELb0ELb1ELb1ELb0ELb0ELi2ELi1ELi2ELi2ELb0EEENS1_24CollectiveEpilogueBwdGQAISC_fSF_Li256ELb0ELb1EEENS1_19SingleTileSchedulerILb0ELb0ELb0ELi128EEEEEEEEEvNT_6ParamsE --------------------------
	.section	.nv.constant0._ZN7cutlass13device_kernelIN5flash11enable_sm90INS1_16FlashAttnBwdSm90INS1_25CollectiveMainloopBwdSm90ILi2ELi2ELi2EN4cute5tupleIJNS5_1CILi1EEES8_S8_EEENS6_IJNS7_ILi128EEESA_NS7_ILi64EEEEEENS_10bfloat16_tEfNS_4arch4Sm90ELb0ELb0ELb0ELb0ELb1ELb1ELb0ELb0ELi2ELi1ELi2ELi2ELb0EEENS1_24CollectiveEpilogueBwdGQAISC_fSF_Li256ELb0ELb1EEENS1_19SingleTileSchedulerILb0ELb0ELb0ELi128EEEEEEEEEvNT_6ParamsE,"a",@progbits
	.sectionflags	@""
	.align	4
.nv.constant0._ZN7cutlass13device_kernelIN5flash11enable_sm90INS1_16FlashAttnBwdSm90INS1_25CollectiveMainloopBwdSm90ILi2ELi2ELi2EN4cute5tupleIJNS5_1CILi1EEES8_S8_EEENS6_IJNS7_ILi128EEESA_NS7_ILi64EEEEEENS_10bfloat16_tEfNS_4arch4Sm90ELb0ELb0ELb0ELb0ELb1ELb1ELb0ELb0ELi2ELi1ELi2ELi2ELb0EEENS1_24CollectiveEpilogueBwdGQAISC_fSF_Li256ELb0ELb1EEENS1_19SingleTileSchedulerILb0ELb0ELb0ELi128EEEEEEEEEvNT_6ParamsE:
	.zero		2304


//--------------------- .nv.constant0._ZN7cutlass13device_kernelIN5flash11enable_sm90INS1_16FlashAttnBwdSm90INS1_25CollectiveMainloopBwdSm90ILi2ELi2ELi2EN4cute5tupleIJNS5_1CILi1EEES8_S8_EEENS6_IJNS7_ILi128EEESA_NS7_ILi64EEEEEENS_10bfloat16_tEfNS_4arch4Sm90ELb0ELb0ELb0ELb1ELb0ELb1ELb0ELb0ELi2ELi1ELi2ELi2ELb0EEENS1_21CollectiveEpilogueBwdISC_SD_SF_Li256ELb1ELb0ELi1EEENS1_19SingleTileSchedulerILb1ELb0ELb0ELi128EEEEEEEEEvNT_6ParamsE --------------------------
	.section	.nv.constant0._ZN7cutlass13device_kernelIN5flash11enable_sm90INS1_16FlashAttnBwdSm90INS1_25CollectiveMainloopBwdSm90ILi2ELi2ELi2EN4cute5tupleIJNS5_1CILi1EEES8_S8_EEENS6_IJNS7_ILi128EEESA_NS7_ILi64EEEEEENS_10bfloat16_tEfNS_4arch4Sm90ELb0ELb0ELb0ELb1ELb0ELb1ELb0ELb0ELi2ELi1ELi2ELi2ELb0EEENS1_21CollectiveEpilogueBwdISC_SD_SF_Li256ELb1ELb0ELi1EEENS1_19SingleTileSchedulerILb1ELb0ELb0ELi128EEEEEEEEEvNT_6ParamsE,"a",@progbits
	.sectionflags	@""
	.align	4
.nv.constant0._ZN7cutlass13device_kernelIN5flash11enable_sm90INS1_16FlashAttnBwdSm90INS1_25CollectiveMainloopBwdSm90ILi2ELi2ELi2EN4cute5tupleIJNS5_1CILi1EEES8_S8_EEENS6_IJNS7_ILi128EEESA_NS7_ILi64EEEEEENS_10bfloat16_tEfNS_4arch4Sm90ELb0ELb0ELb0ELb1ELb0ELb1ELb0ELb0ELi2ELi1ELi2ELi2ELb0EEENS1_21CollectiveEpilogueBwdISC_SD_SF_Li256ELb1ELb0ELi1EEENS1_19SingleTileSchedulerILb1ELb0ELb0ELi128EEEEEEEEEvNT_6ParamsE:
	.zero		2304


//--------------------- .nv.constant0._ZN7cutlass13device_kernelIN5flash11enable_sm90INS1_16FlashAttnBwdSm90INS1_25CollectiveMainloopBwdSm90ILi2ELi2ELi2EN4cute5tupleIJNS5_1CILi1EEES8_S8_EEENS6_IJNS7_ILi128EEESA_NS7_ILi64EEEEEENS_10bfloat16_tEfNS_4arch4Sm90ELb0ELb0ELb0ELb1ELb1ELb1ELb0ELb0ELi2ELi1ELi2ELi2ELb0EEENS1_21CollectiveEpilogueBwdISC_SD_SF_Li256ELb1ELb0ELi1EEENS1_19SingleTileSchedulerILb1ELb0ELb0ELi128EEEEEEEEEvNT_6ParamsE --------------------------
	.section	.nv.constant0._ZN7cutlass13device_kernelIN5flash11enable_sm90INS1_16FlashAttnBwdSm90INS1_25CollectiveMainloopBwdSm90ILi2ELi2ELi2EN4cute5tupleIJNS5_1CILi1EEES8_S8_EEENS6_IJNS7_ILi128EEESA_NS7_ILi64EEEEEENS_10bfloat16_tEfNS_4arch4Sm90ELb0ELb0ELb0ELb1ELb1ELb1ELb0ELb0ELi2ELi1ELi2ELi2ELb0EEENS1_21CollectiveEpilogueBwdISC_SD_SF_Li256ELb1ELb0ELi1EEENS1_19SingleTileSchedulerILb1ELb0ELb0ELi128EEEEEEEEEvNT_6ParamsE,"a",@progbits
	.sectionflags	@""
	.align	4
.nv.constant0._ZN7cutlass13device_kernelIN5flash11enable_sm90INS1_16FlashAttnBwdSm90INS1_25CollectiveMainloopBwdSm90ILi2ELi2ELi2EN4cute5tupleIJNS5_1CILi1EEES8_S8_EEENS6_IJNS7_ILi128EEESA_NS7_ILi64EEEEEENS_10bfloat16_tEfNS_4arch4Sm90ELb0ELb0ELb0ELb1ELb1ELb1ELb0ELb0ELi2ELi1ELi2ELi2ELb0EEENS1_21CollectiveEpilogueBwdISC_SD_SF_Li256ELb1ELb0ELi1EEENS1_19SingleTileSchedulerILb1ELb0ELb0ELi128EEEEEEEEEvNT_6ParamsE:
	.zero		2304


//--------------------- .nv.constant0._ZN7cutlass13device_kernelIN5flash11enable_sm90INS1_16FlashAttnBwdSm90INS1_25CollectiveMainloopBwdSm90ILi2ELi2ELi2EN4cute5tupleIJNS5_1CILi1EEES8_S8_EEENS6_IJNS7_ILi128EEESA_NS7_ILi64EEEEEENS_10bfloat16_tEfNS_4arch4Sm90ELb0ELb0ELb0ELb1ELb0ELb1ELb0ELb0ELi2ELi1ELi2ELi2ELb0EEENS1_24CollectiveEpilogueBwdGQAISC_fSF_Li256ELb1ELb0EEENS1_19SingleTileSchedulerILb1ELb0ELb0ELi128EEEEEEEEEvNT_6ParamsE --------------------------
	.section	.nv.constant0._ZN7cutlass13device_kernelIN5flash11enable_sm90INS1_16FlashAttnBwdSm90INS1_25CollectiveMainloopBwdSm90ILi2ELi2ELi2EN4cute5tupleIJNS5_1CILi1EEES8_S8_EEENS6_IJNS7_ILi128EEESA_NS7_ILi64EEEEEENS_10bfloat16_tEfNS_4arch4Sm90ELb0ELb0ELb0ELb1ELb0ELb1ELb0ELb0ELi2ELi1ELi2ELi2ELb0EEENS1_24CollectiveEpilogueBwdGQAISC_fSF_Li256ELb1ELb0EEENS1_19SingleTileSchedulerILb1ELb0ELb0ELi128EEEEEEEEEvNT_6ParamsE,"a",@progbits
	.sectionflags	@""
	.align	4
.nv.constant0._ZN7cutlass13device_kernelIN5flash11enable_sm90INS1_16FlashAttnBwdSm90INS1_25CollectiveMainloopBwdSm90ILi2ELi2ELi2EN4cute5tupleIJNS5_1CILi1EEES8_S8_EEENS6_IJNS7_ILi128EEESA_NS7_ILi64EEEEEENS_10bfloat16_tEfNS_4arch4Sm90ELb0ELb0ELb0ELb1ELb0ELb1ELb0ELb0ELi2ELi1ELi2ELi2ELb0EEENS1_24CollectiveEpilogueBwdGQAISC_fSF_Li256ELb1ELb0EEENS1_19SingleTileSchedulerILb1ELb0ELb0ELi128EEEEEEEEEvNT_6ParamsE:
	.zero		2304


//--------------------- .nv.constant0._ZN7cutlass13device_kernelIN5flash11enable_sm90INS1_16FlashAttnBwdSm90INS1_25CollectiveMainloopBwdSm90ILi2ELi2ELi2EN4cute5tupleIJNS5_1CILi1EEES8_S8_EEENS6_IJNS7_ILi128EEESA_NS7_ILi64EEEEEENS_10bfloat16_tEfNS_4arch4Sm90ELb0ELb0ELb0ELb1ELb1ELb1ELb0ELb0ELi2ELi1ELi2ELi2ELb0EEENS1_24CollectiveEpilogueBwdGQAISC_fSF_Li256ELb1ELb1EEENS1_19SingleTileSchedulerILb1ELb0ELb0ELi128EEEEEEEEEvNT_6ParamsE --------------------------
	.section	.nv.constant0._ZN7cutlass13device_kernelIN5flash11enable_sm90INS1_16FlashAttnBwdSm90INS1_25CollectiveMainloopBwdSm90ILi2ELi2ELi2EN4cute5tupleIJNS5_1CILi1EEES8_S8_EEENS6_IJNS7_ILi128EEESA_NS7_ILi64EEEEEENS_10bfloat16_tEfNS_4arch4Sm90ELb0ELb0ELb0ELb1ELb1ELb1ELb0ELb0ELi2ELi1ELi2ELi2ELb0EEENS1_24CollectiveEpilogueBwdGQAISC_fSF_Li256ELb1ELb1EEENS1_19SingleTileSchedulerILb1ELb0ELb0ELi128EEEEEEEEEvNT_6ParamsE,"a",@progbits
	.sectionflags	@""
	.align	4
.nv.constant0._ZN7cutlass13device_kernelIN5flash11enable_sm90INS1_16FlashAttnBwdSm90INS1_25CollectiveMainloopBwdSm90ILi2ELi2ELi2EN4cute5tupleIJNS5_1CILi1EEES8_S8_EEENS6_IJNS7_ILi128EEESA_NS7_ILi64EEEEEENS_10bfloat16_tEfNS_4arch4Sm90ELb0ELb0ELb0ELb1ELb1ELb1ELb0ELb0ELi2ELi1ELi2ELi2ELb0EEENS1_24CollectiveEpilogueBwdGQAISC_fSF_Li256ELb1ELb1EEENS1_19SingleTileSchedulerILb1ELb0ELb0ELi128EEEEEEEEEvNT_6ParamsE:
	.zero		2304


//--------------------- .nv.constant0._ZN7cutlass13device_kernelIN5flash11enable_sm90INS1_16FlashAttnBwdSm90INS1_25CollectiveMainloopBwdSm90ILi2ELi2ELi2EN4cute5tupleIJNS5_1CILi1EEES8_S8_EEENS6_IJNS7_ILi128EEESA_NS7_ILi64EEEEEENS_10bfloat16_tEfNS_4arch4Sm90ELb0ELb1ELb0ELb0ELb0ELb1ELb0ELb0ELi2ELi1ELi2ELi2ELb0EEENS1_21CollectiveEpilogueBwdISC_SD_SF_Li256ELb0ELb0ELi1EEENS1_19SingleTileSchedulerILb0ELb0ELb0ELi128EEEEEEEEEvNT_6ParamsE --------------------------
	.section	.nv.constant0._ZN7cutlass13device_kernelIN5flash11enable_sm90INS1_16FlashAttnBwdSm90INS1_25CollectiveMainloopBwdSm90ILi2ELi2ELi2EN4cute5tupleIJNS5_1CILi1EEES8_S8_EEENS6_IJNS7_ILi128EEESA_NS7_ILi64EEEEEENS_10bfloat16_tEfNS_4arch4Sm90ELb0ELb1ELb0ELb0ELb0ELb1ELb0ELb0ELi2ELi1ELi2ELi2ELb0EEENS1_21CollectiveEpilogueBwdISC_SD_SF_Li256ELb0ELb0ELi1EEENS1_19SingleTileSchedulerILb0ELb0ELb0ELi128EEEEEEEEEvNT_6ParamsE,"a",@progbits
	.sectionflags	@""
	.align	4
.nv.constant0._ZN7cutlass13device_kernelIN5flash11enable_sm90INS1_16FlashAttnBwdSm90INS1_25CollectiveMainloopBwdSm90ILi2ELi2ELi2EN4cute5tupleIJNS5_1CILi1EEES8_S8_EEENS6_IJNS7_ILi128EEESA_NS7_ILi64EEEEEENS_10bfloat16_tEfNS_4arch4Sm90ELb0ELb1ELb0ELb0ELb0ELb1ELb0ELb0ELi2ELi1ELi2ELi2ELb0EEENS1_21CollectiveEpilogueBwdISC_SD_SF_Li256ELb0ELb0ELi1EEENS1_19SingleTileSchedulerILb0ELb0ELb0ELi128EEEEEEEEEvNT_6ParamsE:
	.zero		2944


//--------------------- .nv.constant0._ZN7cutlass13device_kernelIN5flash11enable_sm90INS1_16FlashAttnBwdSm90INS1_25CollectiveMainloopBwdSm90ILi2ELi2ELi2EN4cute5tupleIJNS5_1CILi1EEES8_S8_EEENS6_IJNS7_ILi128EEESA_NS7_ILi64EEEEEENS_10bfloat16_tEfNS_4arch4Sm90ELb0ELb1ELb0ELb0ELb1ELb1ELb0ELb0ELi2ELi1ELi2ELi2ELb0EEENS1_21CollectiveEpilogueBwdISC_SD_SF_Li256ELb0ELb0ELi1EEENS1_19SingleTileSchedulerILb0ELb0ELb0ELi128EEEEEEEEEvNT_6ParamsE --------------------------
	.section	.nv.constant0._ZN7cutlass13device_kernelIN5flash11enable_sm90INS1_16FlashAttnBwdSm90INS1_25CollectiveMainloopBwdSm90ILi2ELi2ELi2EN4cute5tupleIJNS5_1CILi1EEES8_S8_EEENS6_IJNS7_ILi128EEESA_NS7_ILi64EEEEEENS_10bfloat16_tEfNS_4arch4Sm90ELb0ELb1ELb0ELb0ELb1ELb1ELb0ELb0ELi2ELi1ELi2ELi2ELb0EEENS1_21CollectiveEpilogueBwdISC_SD_SF_Li256ELb0ELb0ELi1EEENS1_19SingleTileSchedulerILb0ELb0ELb0ELi128EEEEEEEEEvNT_6ParamsE,"a",@progbits
	.sectionflags	@""
	.align	4
.nv.constant0._ZN7cutlass13device_kernelIN5flash11enable_sm90INS1_16FlashAttnBwdSm90INS1_25CollectiveMainloopBwdSm90ILi2ELi2ELi2EN4cute5tupleIJNS5_1CILi1EEES8_S8_EEENS6_IJNS7_ILi128EEESA_NS7_ILi64EEEEEENS_10bfloat16_tEfNS_4arch4Sm90ELb0ELb1ELb0ELb0ELb1ELb1ELb0ELb0ELi2ELi1ELi2ELi2ELb0EEENS1_21CollectiveEpilogueBwdISC_SD_SF_Li256ELb0ELb0ELi1EEENS1_19SingleTileSchedulerILb0ELb0ELb0ELi128EEEEEEEEEvNT_6ParamsE:
	.zero		2944


//--------------------- .nv.constant0._ZN7cutlass13device_kernelIN5flash11enable_sm90INS1_16FlashAttnBwdSm90INS1_25CollectiveMainloopBwdSm90ILi2ELi2ELi2EN4cute5tupleIJNS5_1CILi1EEES8_S8_EEENS6_IJNS7_ILi128EEESA_NS7_ILi64EEEEEENS_10bfloat16_tEfNS_4arch4Sm90ELb0ELb1ELb0ELb0ELb0ELb1ELb0ELb0ELi2ELi1ELi2ELi2ELb0EEENS1_24CollectiveEpilogueBwdGQAISC_fSF_Li256ELb0ELb0EEENS1_19SingleTileSchedulerILb0ELb0ELb0ELi128EEEEEEEEEvNT_6ParamsE --------------------------
	.section	.nv.constant0._ZN7cutlass13device_kernelIN5flash11enable_sm90INS1_16FlashAttnBwdSm90INS1_25CollectiveMainloopBwdSm90ILi2ELi2ELi2EN4cute5tupleIJNS5_1CILi1EEES8_S8_EEENS6_IJNS7_ILi128EEESA_NS7_ILi64EEEEEENS_10bfloat16_tEfNS_4arch4Sm90ELb0ELb1ELb0ELb0ELb0ELb1ELb0ELb0ELi2ELi1ELi2ELi2ELb0EEENS1_24CollectiveEpilogueBwdGQAISC_fSF_Li256ELb0ELb0EEENS1_19SingleTileSchedulerILb0ELb0ELb0ELi128EEEEEEEEEvNT_6ParamsE,"a",@progbits
	.sectionflags	@""
	.align	4
.nv.constant0._ZN7cutlass13device_kernelIN5flash11enable_sm90INS1_16FlashAttnBwdSm90INS1_25CollectiveMainloopBwdSm90ILi2ELi2ELi2EN4cute5tupleIJNS5_1CILi1EEES8_S8_EEENS6_IJNS7_ILi128EEESA_NS7_ILi64EEEEEENS_10bfloat16_tEfNS_4arch4Sm90ELb0ELb1ELb0ELb0ELb0ELb1ELb0ELb0ELi2ELi1ELi2ELi2ELb0EEENS1_24CollectiveEpilogueBwdGQAISC_fSF_Li256ELb0ELb0EEENS1_19SingleTileSchedulerILb0ELb0ELb0ELi128EEEEEEEEEvNT_6ParamsE:
	.zero		2304


//--------------------- .nv.constant0._ZN7cutlass13device_kernelIN5flash11enable_sm90INS1_16FlashAttnBwdSm90INS1_25CollectiveMainloopBwdSm90ILi2ELi2ELi2EN4cute5tupleIJNS5_1CILi1EEES8_S8_EEENS6_IJNS7_ILi128EEESA_NS7_ILi64EEEEEENS_10bfloat16_tEfNS_4arch4Sm90ELb0ELb1ELb0ELb0ELb1ELb1ELb0ELb0ELi2ELi1ELi2ELi2ELb0EEENS1_24CollectiveEpilogueBwdGQAISC_fSF_Li256ELb0ELb1EEENS1_19SingleTileSchedulerILb0ELb0ELb0ELi128EEEEEEEEEvNT_6ParamsE --------------------------
	.section	.nv.constant0._ZN7cutlass13device_kernelIN5flash11enable_sm90INS1_16FlashAttnBwdSm90INS1_25CollectiveMainloopBwdSm90ILi2ELi2ELi2EN4cute5tupleIJNS5_1CILi1EEES8_S8_EEENS6_IJNS7_ILi128EEESA_NS7_ILi64EEEEEENS_10bfloat16_tEfNS_4arch4Sm90ELb0ELb1ELb0ELb0ELb1ELb1ELb0ELb0ELi2ELi1ELi2ELi2ELb0EEENS1_24CollectiveEpilogueBwdGQAISC_fSF_Li256ELb0ELb1EEENS1_19SingleTileSchedulerILb0ELb0ELb0ELi128EEEEEEEEEvNT_6ParamsE,"a",@progbits
	.sectionflags	@""
	.align	4
.nv.constant0._ZN7cutlass13device_kernelIN5flash11enable_sm90INS1_16FlashAttnBwdSm90INS1_25CollectiveMainloopBwdSm90ILi2ELi2ELi2EN4cute5tupleIJNS5_1CILi1EEES8_S8_EEENS6_IJNS7_ILi128EEESA_NS7_ILi64EEEEEENS_10bfloat16_tEfNS_4arch4Sm90ELb0ELb1ELb0ELb0ELb1ELb1ELb0ELb0ELi2ELi1ELi2ELi2ELb0EEENS1_24CollectiveEpilogueBwdGQAISC_fSF_Li256ELb0ELb1EEENS1_19SingleTileSchedulerILb0ELb0ELb0ELi128EEEEEEEEEvNT_6ParamsE:
	.zero		2304


//--------------------- .nv.constant0._ZN7cutlass13device_kernelIN5flash11enable_sm90INS1_16FlashAttnBwdSm90INS1_25CollectiveMainloopBwdSm90ILi2ELi2ELi2EN4cute5tupleIJNS5_1CILi1EEES8_S8_EEENS6_IJNS7_ILi128EEESA_NS7_ILi64EEEEEENS_10bfloat16_tEfNS_4arch4Sm90ELb0ELb1ELb0ELb1ELb0ELb1ELb0ELb0ELi2ELi1ELi2ELi2ELb0EEENS1_21CollectiveEpilogueBwdISC_SD_SF_Li256ELb1ELb0ELi1EEENS1_19SingleTileSchedulerILb1ELb0ELb0ELi128EEEEEEEEEvNT_6ParamsE --------------------------
	.section	.nv.constant0._ZN7cutlass13device_kernelIN5flash11enable_sm90INS1_16FlashAttnBwdSm90INS1_25CollectiveMainloopBwdSm90ILi2ELi2ELi2EN4cute5tupleIJNS5_1CILi1EEES8_S8_EEENS6_IJNS7_ILi128EEESA_NS7_ILi64EEEEEENS_10bfloat16_tEfNS_4arch4Sm90ELb0ELb1ELb0ELb1ELb0ELb1ELb0ELb0ELi2ELi1ELi2ELi2ELb0EEENS1_21CollectiveEpilogueBwdISC_SD_SF_Li256ELb1ELb0ELi1EEENS1_19SingleTileSchedulerILb1ELb0ELb0ELi128EEEEEEEEEvNT_6ParamsE,"a",@progbits
	.sectionflags	@""
	.align	4
.nv.constant0._ZN7cutlass13device_kernelIN5flash11enable_sm90INS1_16FlashAttnBwdSm90INS1_25CollectiveMainloopBwdSm90ILi2ELi2ELi2EN4cute5tupleIJNS5_1CILi1EEES8_S8_EEENS6_IJNS7_ILi128EEESA_NS7_ILi64EEEEEENS_10bfloat16_tEfNS_4arch4Sm90ELb0ELb1ELb0ELb1ELb0ELb1ELb0ELb0ELi2ELi1ELi2ELi2ELb0EEENS1_21CollectiveEpilogueBwdISC_SD_SF_Li256ELb1ELb0ELi1EEENS1_19SingleTileSchedulerILb1ELb0ELb0ELi128EEEEEEEEEvNT_6ParamsE:
	.zero		2304


//--------------------- .nv.constant0._ZN7cutlass13device_kernelIN5flash11enable_sm90INS1_16FlashAttnBwdSm90INS1_25CollectiveMainloopBwdSm90ILi2ELi2ELi2EN4cute5tupleIJNS5_1CILi1EEES8_S8_EEENS6_IJNS7_ILi128EEESA_NS7_ILi64EEEEEENS_10bfloat16_tEfNS_4arch4Sm90ELb0ELb1ELb0ELb1ELb1ELb1ELb0ELb0ELi2ELi1ELi2ELi2ELb0EEENS1_21CollectiveEpilogueBwdISC_SD_SF_Li256ELb1ELb0ELi1EEENS1_19SingleTileSchedulerILb1ELb0ELb0ELi128EEEEEEEEEvNT_6ParamsE --------------------------
	.section	.nv.constant0._ZN7cutlass13device_kernelIN5flash11enable_sm90INS1_16FlashAttnBwdSm90INS1_25CollectiveMainloopBwdSm90ILi2ELi2ELi2EN4cute5tupleIJNS5_1CILi1EEES8_S8_EEENS6_IJNS7_ILi128EEESA_NS7_ILi64EEEEEENS_10bfloat16_tEfNS_4arch4Sm90ELb0ELb1ELb0ELb1ELb1ELb1ELb0ELb0ELi2ELi1ELi2ELi2ELb0EEENS1_21CollectiveEpilogueBwdISC_SD_SF_Li256ELb1ELb0ELi1EEENS1_19SingleTileSchedulerILb1ELb0ELb0ELi128EEEEEEEEEvNT_6ParamsE,"a",@progbits
	.sectionflags	@""
	.align	4
.nv.constant0._ZN7cutlass13device_kernelIN5flash11enable_sm90INS1_16FlashAttnBwdSm90INS1_25CollectiveMainloopBwdSm90ILi2ELi2ELi2EN4cute5tupleIJNS5_1CILi1EEES8_S8_EEENS6_IJNS7_ILi128EEESA_NS7_ILi64EEEEEENS_10bfloat16_tEfNS_4arch4Sm90ELb0ELb1ELb0ELb1ELb1ELb1ELb0ELb0ELi2ELi1ELi2ELi2ELb0EEENS1_21CollectiveEpilogueBwdISC_SD_SF_Li256ELb1ELb0ELi1EEENS1_19SingleTileSchedulerILb1ELb0ELb0ELi128EEEEEEEEEvNT_6ParamsE:
	.zero		2304


//--------------------- .nv.constant0._ZN7cutlass13device_kernelIN5flash11enable_sm90INS1_16FlashAttnBwdSm90INS1_25CollectiveMainloopBwdSm90ILi2ELi2ELi2EN4cute5tupleIJNS5_1CILi1EEES8_S8_EEENS6_IJNS7_ILi128EEESA_NS7_ILi64EEEEEENS_10bfloat16_tEfNS_4arch4Sm90ELb0ELb1ELb0ELb1ELb0ELb1ELb0ELb0ELi2ELi1ELi2ELi2ELb0EEENS1_24CollectiveEpilogueBwdGQAISC_fSF_Li256ELb1ELb0EEENS1_19SingleTileSchedulerILb1ELb0ELb0ELi128EEEEEEEEEvNT_6ParamsE --------------------------
	.section	.nv.constant0._ZN7cutlass13device_kernelIN5flash11enable_sm90INS1_16FlashAttnBwdSm90INS1_25CollectiveMainloopBwdSm90ILi2ELi2ELi2EN4cute5tupleIJNS5_1CILi1EEES8_S8_EEENS6_IJNS7_ILi128EEESA_NS7_ILi64EEEEEENS_10bfloat16_tEfNS_4arch4Sm90ELb0ELb1ELb0ELb1ELb0ELb1ELb0ELb0ELi2ELi1ELi2ELi2ELb0EEENS1_24CollectiveEpilogueBwdGQAISC_fSF_Li256ELb1ELb0EEENS1_19SingleTileSchedulerILb1ELb0ELb0ELi128EEEEEEEEEvNT_6ParamsE,"a",@progbits
	.sectionflags	@""
	.align	4
.nv.constant0._ZN7cutlass13device_kernelIN5flash11enable_sm90INS1_16FlashAttnBwdSm90INS1_25CollectiveMainloopBwdSm90ILi2ELi2ELi2EN4cute5tupleIJNS5_1CILi1EEES8_S8_EEENS6_IJNS7_ILi128EEESA_NS7_ILi64EEEEEENS_10bfloat16_tEfNS_4arch4Sm90ELb0ELb1ELb0ELb1ELb0ELb1ELb0ELb0ELi2ELi1ELi2ELi2ELb0EEENS1_24CollectiveEpilogueBwdGQAISC_fSF_Li256ELb1ELb0EEENS1_19SingleTileSchedulerILb1ELb0ELb0ELi128EEEEEEEEEvNT_6ParamsE:
	.zero		2304


//--------------------- .nv.constant0._ZN7cutlass13device_kernelIN5flash11enable_sm90INS1_16FlashAttnBwdSm90INS1_25CollectiveMainloopBwdSm90ILi2ELi2ELi2EN4cute5tupleIJNS5_1CILi1EEES8_S8_EEENS6_IJNS7_ILi128EEESA_NS7_ILi64EEEEEENS_10bfloat16_tEfNS_4arch4Sm90ELb0ELb1ELb0ELb1ELb1ELb1ELb0ELb0ELi2ELi1ELi2ELi2ELb0EEENS1_24CollectiveEpilogueBwdGQAISC_fSF_Li256ELb1ELb1EEENS1_19SingleTileSchedulerILb1ELb0ELb0ELi128EEEEEEEEEvNT_6ParamsE --------------------------
	.section	.nv.constant0._ZN7cutlass13device_kernelIN5flash11enable_sm90INS1_16FlashAttnBwdSm90INS1_25CollectiveMainloopBwdSm90ILi2ELi2ELi2EN4cute5tupleIJNS5_1CILi1EEES8_S8_EEENS6_IJNS7_ILi128EEESA_NS7_ILi64EEEEEENS_10bfloat16_tEfNS_4arch4Sm90ELb0ELb1ELb0ELb1ELb1ELb1ELb0ELb0ELi2ELi1ELi2ELi2ELb0EEENS1_24CollectiveEpilogueBwdGQAISC_fSF_Li256ELb1ELb1EEENS1_19SingleTileSchedulerILb1ELb0ELb0ELi128EEEEEEEEEvNT_6ParamsE,"a",@progbits
	.sectionflags	@""
	.align	4
.nv.constant0._ZN7cutlass13device_kernelIN5flash11enable_sm90INS1_16FlashAttnBwdSm90INS1_25CollectiveMainloopBwdSm90ILi2ELi2ELi2EN4cute5tupleIJNS5_1CILi1EEES8_S8_EEENS6_IJNS7_ILi128EEESA_NS7_ILi64EEEEEENS_10bfloat16_tEfNS_4arch4Sm90ELb0ELb1ELb0ELb1ELb1ELb1ELb0ELb0ELi2ELi1ELi2ELi2ELb0EEENS1_24CollectiveEpilogueBwdGQAISC_fSF_Li256ELb1ELb1EEENS1_19SingleTileSchedulerILb1ELb0ELb0ELi128EEEEEEEEEvNT_6ParamsE:
	.zero		2304


//--------------------- .nv.constant0._ZN7cutlass13device_kernelIN5flash11enable_sm90INS1_16FlashAttnBwdSm90INS1_25CollectiveMainloopBwdSm90ILi2ELi2ELi2EN4cute5tupleIJNS5_1CILi1EEES8_S8_EEENS6_IJNS7_ILi128EEESA_NS7_ILi64EEEEEENS_10bfloat16_tEfNS_4arch4Sm90ELb1ELb0ELb0ELb0ELb0ELb1ELb0ELb0ELi2ELi1ELi2ELi2ELb0EEENS1_21CollectiveEpilogueBwdISC_SD_SF_Li256ELb0ELb0ELi1EEENS1_25SingleTileBwdLPTSchedulerILb0ELi128ELb0EEEEEEEEEvNT_6ParamsE --------------------------
	.section	.nv.constant0._ZN7cutlass13device_kernelIN5flash11enable_sm90INS1_16FlashAttnBwdSm90INS1_25CollectiveMainloopBwdSm90ILi2ELi2ELi2EN4cute5tupleIJNS5_1CILi1EEES8_S8_EEENS6_IJNS7_ILi128EEESA_NS7_ILi64EEEEEENS_10bfloat16_tEfNS_4arch4Sm90ELb1ELb0ELb0ELb0ELb0ELb1ELb0ELb0ELi2ELi1ELi2ELi2ELb0EEENS1_21CollectiveEpilogueBwdISC_SD_SF_Li256ELb0ELb0ELi1EEENS1_25SingleTileBwdLPTSchedulerILb0ELi128ELb0EEEEEEEEEvNT_6ParamsE,"a",@progbits
	.sectionflags	@""
	.align	4
.nv.constant0._ZN7cutlass13device_kernelIN5flash11enable_sm90INS1_16FlashAttnBwdSm90INS1_25CollectiveMainloopBwdSm90ILi2ELi2ELi2EN4cute5tupleIJNS5_1CILi1EEES8_S8_EEENS6_IJNS7_ILi128EEESA_NS7_ILi64EEEEEENS_10bfloat16_tEfNS_4arch4Sm90ELb1ELb0ELb0ELb0ELb0ELb1ELb0ELb0ELi2ELi1ELi2ELi2ELb0EEENS1_21CollectiveEpilogueBwdISC_SD_SF_Li256ELb0ELb0ELi1EEENS1_25SingleTileBwdLPTSchedulerILb0ELi128ELb0EEEEEEEEEvNT_6ParamsE:
	.zero		2944


//--------------------- .nv.constant0._ZN7cutlass13device_kernelIN5flash11enable_sm90INS1_16FlashAttnBwdSm90INS1_25CollectiveMainloopBwdSm90ILi2ELi2ELi2EN4cute5tupleIJNS5_1CILi1EEES8_S8_EEENS6_IJNS7_ILi128EEESA_NS7_ILi64EEEEEENS_10bfloat16_tEfNS_4arch4Sm90ELb1ELb0ELb0ELb0ELb1ELb1ELb0ELb0ELi2ELi1ELi2ELi2ELb0EEENS1_21CollectiveEpilogueBwdISC_SD_SF_Li256ELb0ELb0ELi1EEENS1_25SingleTileBwdLPTSchedulerILb0ELi128ELb1EEEEEEEEEvNT_6ParamsE --------------------------
	.section	.nv.constant0._ZN7cutlass13device_kernelIN5flash11enable_sm90INS1_16FlashAttnBwdSm90INS1_25CollectiveMainloopBwdSm90ILi2ELi2ELi2EN4cute5tupleIJNS5_1CILi1EEES8_S8_EEENS6_IJNS7_ILi128EEESA_NS7_ILi64EEEEEENS_10bfloat16_tEfNS_4arch4Sm90ELb1ELb0ELb0ELb0ELb1ELb1ELb0ELb0ELi2ELi1ELi2ELi2ELb0EEENS1_21CollectiveEpilogueBwdISC_SD_SF_Li256ELb0ELb0ELi1EEENS1_25SingleTileBwdLPTSchedulerILb0ELi128ELb1EEEEEEEEEvNT_6ParamsE,"a",@progbits
	.sectionflags	@""
	.align	4
.nv.constant0._ZN7cutlass13device_kernelIN5flash11enable_sm90INS1_16FlashAttnBwdSm90INS1_25CollectiveMainloopBwdSm90ILi2ELi2ELi2EN4cute5tupleIJNS5_1CILi1EEES8_S8_EEENS6_IJNS7_ILi128EEESA_NS7_ILi64EEEEEENS_10bfloat16_tEfNS_4arch4Sm90ELb1ELb0ELb0ELb0ELb1ELb1ELb0ELb0ELi2ELi1ELi2ELi2ELb0EEENS1_21CollectiveEpilogueBwdISC_SD_SF_Li256ELb0ELb0ELi1EEENS1_25SingleTileBwdLPTSchedulerILb0ELi128ELb1EEEEEEEEEvNT_6ParamsE:
	.zero		2944


//--------------------- .nv.constant0._ZN7cutlass13device_kernelIN5flash11enable_sm90INS1_16FlashAttnBwdSm90INS1_25CollectiveMainloopBwdSm90ILi2ELi2ELi2EN4cute5tupleIJNS5_1CILi1EEES8_S8_EEENS6_IJNS7_ILi128EEESA_NS7_ILi64EEEEEENS_10bfloat16_tEfNS_4arch4Sm90ELb1ELb0ELb0ELb0ELb0ELb1ELb0ELb0ELi2ELi1ELi2ELi2ELb0EEENS1_24CollectiveEpilogueBwdGQAISC_fSF_Li256ELb0ELb0EEENS1_25SingleTileBwdLPTSchedulerILb0ELi128ELb0EEEEEEEEEvNT_6ParamsE --------------------------
	.section	.nv.constant0._ZN7cutlass13device_kernelIN5flash11enable_sm90INS1_16FlashAttnBwdSm90INS1_25CollectiveMainloopBwdSm90ILi2ELi2ELi2EN4cute5tupleIJNS5_1CILi1EEES8_S8_EEENS6_IJNS7_ILi128EEESA_NS7_ILi64EEEEEENS_10bfloat16_tEfNS_4arch4Sm90ELb1ELb0ELb0ELb0ELb0ELb1ELb0ELb0ELi2ELi1ELi2ELi2ELb0EEENS1_24CollectiveEpilogueBwdGQAISC_fSF_Li256ELb0ELb0EEENS1_25SingleTileBwdLPTSchedulerILb0ELi128ELb0EEEEEEEEEvNT_6ParamsE,"a",@progbits
	.sectionflags	@""
	.align	4
.nv.constant0._ZN7cutlass13device_kernelIN5flash11enable_sm90INS1_16FlashAttnBwdSm90INS1_25CollectiveMainloopBwdSm90ILi2ELi2ELi2EN4cute5tupleIJNS5_1CILi1EEES8_S8_EEENS6_IJNS7_ILi128EEESA_NS7_ILi64EEEEEENS_10bfloat16_tEfNS_4arch4Sm90ELb1ELb0ELb0ELb0ELb0ELb1ELb0ELb0ELi2ELi1ELi2ELi2ELb0EEENS1_24CollectiveEpilogueBwdGQAISC_fSF_Li256ELb0ELb0EEENS1_25SingleTileBwdLPTSchedulerILb0ELi128ELb0EEEEEEEEEvNT_6ParamsE:
	.zero		2432


//--------------------- .nv.constant0._ZN7cutlass13device_kernelIN5flash11enable_sm90INS1_16FlashAttnBwdSm90INS1_25CollectiveMainloopBwdSm90ILi2ELi2ELi2EN4cute5tupleIJNS5_1CILi1EEES8_S8_EEENS6_IJNS7_ILi128EEESA_NS7_ILi64EEEEEENS_10bfloat16_tEfNS_4arch4Sm90ELb1ELb0ELb0ELb0ELb1ELb1ELb0ELb0ELi2ELi1ELi2ELi2ELb0EEENS1_24CollectiveEpilogueBwdGQAISC_fSF_Li256ELb0ELb1EEENS1_25SingleTileBwdLPTSchedulerILb0ELi128ELb1EEEEEEEEEvNT_6ParamsE --------------------------
	.section	.nv.constant0._ZN7cutlass13device_kernelIN5flash11enable_sm90INS1_16FlashAttnBwdSm90INS1_25CollectiveMainloopBwdSm90ILi2ELi2ELi2EN4cute5tupleIJNS5_1CILi1EEES8_S8_EEENS6_IJNS7_ILi128EEESA_NS7_ILi64EEEEEENS_10bfloat16_tEfNS_4arch4Sm90ELb1ELb0ELb0ELb0ELb1ELb1ELb0ELb0ELi2ELi1ELi2ELi2ELb0EEENS1_24CollectiveEpilogueBwdGQAISC_fSF_Li256ELb0ELb1EEENS1_25SingleTileBwdLPTSchedulerILb0ELi128ELb1EEEEEEEEEvNT_6ParamsE,"a",@progbits
	.sectionflags	@""
	.align	4
.nv.constant0._ZN7cutlass13device_kernelIN5flash11enable_sm90INS1_16FlashAttnBwdSm90INS1_25CollectiveMainloopBwdSm90ILi2ELi2ELi2EN4cute5tupleIJNS5_1CILi1EEES8_S8_EEENS6_IJNS7_ILi128EEESA_NS7_ILi64EEEEEENS_10bfloat16_tEfNS_4arch4Sm90ELb1ELb0ELb0ELb0ELb1ELb1ELb0ELb0ELi2ELi1ELi2ELi2ELb0EEENS1_24CollectiveEpilogueBwdGQAISC_fSF_Li256ELb0ELb1EEENS1_25SingleTileBwdLPTSchedulerILb0ELi128ELb1EEEEEEEEEvNT_6ParamsE:
	.zero		2432


//--------------------- .nv.constant0._ZN7cutlass13device_kernelIN5flash22FlashAttnBwdPreprocessIN4cute5tupleIJNS3_1CILi128EEENS5_ILi64EEEEEENS_10bfloat16_tEfNS_4arch4Sm90ELb1ELb0EEEEEvNT_6ParamsE --------------------------
	.section	.nv.constant0._ZN7cutlass13device_kernelIN5flash22FlashAttnBwdPreprocessIN4cute5tupleIJNS3_1CILi128EEENS5_ILi64EEEEEENS_10bfloat16_tEfNS_4arch4Sm90ELb1ELb0EEEEEvNT_6ParamsE,"a",@progbits
	.sectionflags	@""
	.align	4
.nv.constant0._ZN7cutlass13device_kernelIN5flash22FlashAttnBwdPreprocessIN4cute5tupleIJNS3_1CILi128EEENS5_ILi64EEEEEENS_10bfloat16_tEfNS_4arch4Sm90ELb1ELb0EEEEEvNT_6ParamsE:
	.zero		768


//--------------------- .nv.constant0._ZN7cutlass13device_kernelIN5flash11enable_sm90INS1_16FlashAttnBwdSm90INS1_25CollectiveMainloopBwdSm90ILi2ELi2ELi2EN4cute5tupleIJNS5_1CILi1EEES8_S8_EEENS6_IJNS7_ILi128EEESA_NS7_ILi64EEEEEENS_10bfloat16_tEfNS_4arch4Sm90ELb1ELb0ELb0ELb1ELb0ELb1ELb0ELb0ELi2ELi1ELi2ELi2ELb0EEENS1_21CollectiveEpilogueBwdISC_SD_SF_Li256ELb1ELb0ELi1EEENS1_25SingleTileBwdLPTSchedulerILb1ELi128ELb0EEEEEEEEEvNT_6ParamsE --------------------------
	.section	.nv.constant0._ZN7cutlass13device_kernelIN5flash11enable_sm90INS1_16FlashAttnBwdSm90INS1_25CollectiveMainloopBwdSm90ILi2ELi2ELi2EN4cute5tupleIJNS5_1CILi1EEES8_S8_EEENS6_IJNS7_ILi128EEESA_NS7_ILi64EEEEEENS_10bfloat16_tEfNS_4arch4Sm90ELb1ELb0ELb0ELb1ELb0ELb1ELb0ELb0ELi2ELi1ELi2ELi2ELb0EEENS1_21CollectiveEpilogueBwdISC_SD_SF_Li256ELb1ELb0ELi1EEENS1_25SingleTileBwdLPTSchedulerILb1ELi128ELb0EEEEEEEEEvNT_6ParamsE,"a",@progbits
	.sectionflags	@""
	.align	4
.nv.constant0._ZN7cutlass13device_kernelIN5flash11enable_sm90INS1_16FlashAttnBwdSm90INS1_25CollectiveMainloopBwdSm90ILi2ELi2ELi2EN4cute5tupleIJNS5_1CILi1EEES8_S8_EEENS6_IJNS7_ILi128EEESA_NS7_ILi64EEEEEENS_10bfloat16_tEfNS_4arch4Sm90ELb1ELb0ELb0ELb1ELb0ELb1ELb0ELb0ELi2ELi1ELi2ELi2ELb0EEENS1_21CollectiveEpilogueBwdISC_SD_SF_Li256ELb1ELb0ELi1EEENS1_25SingleTileBwdLPTSchedulerILb1ELi128ELb0EEEEEEEEEvNT_6ParamsE:
	.zero		2304


//--------------------- .nv.constant0._ZN7cutlass13device_kernelIN5flash11enable_sm90INS1_16FlashAttnBwdSm90INS1_25CollectiveMainloopBwdSm90ILi2ELi2ELi2EN4cute5tupleIJNS5_1CILi1EEES8_S8_EEENS6_IJNS7_ILi128EEESA_NS7_ILi64EEEEEENS_10bfloat16_tEfNS_4arch4Sm90ELb1ELb0ELb0ELb1ELb1ELb1ELb0ELb0ELi2ELi1ELi2ELi2ELb0EEENS1_21CollectiveEpilogueBwdISC_SD_SF_Li256ELb1ELb0ELi1EEENS1_25SingleTileBwdLPTSchedulerILb1ELi128ELb1EEEEEEEEEvNT_6ParamsE --------------------------
	.section	.nv.constant0._ZN7cutlass13device_kernelIN5flash11enable_sm90INS1_16FlashAttnBwdSm90INS1_25CollectiveMainloopBwdSm90ILi2ELi2ELi2EN4cute5tupleIJNS5_1CILi1EEES8_S8_EEENS6_IJNS7_ILi128EEESA_NS7_ILi64EEEEEENS_10bfloat16_tEfNS_4arch4Sm90ELb1ELb0ELb0ELb1ELb1ELb1ELb0ELb0ELi2ELi1ELi2ELi2ELb0EEENS1_21CollectiveEpilogueBwdISC_SD_SF_Li256ELb1ELb0ELi1EEENS1_25SingleTileBwdLPTSchedulerILb1ELi128ELb1EEEEEEEEEvNT_6ParamsE,"a",@progbits
	.sectionflags	@""
	.align	4
.nv.constant0._ZN7cutlass13device_kernelIN5flash11enable_sm90INS1_16FlashAttnBwdSm90INS1_25CollectiveMainloopBwdSm90ILi2ELi2ELi2EN4cute5tupleIJNS5_1CILi1EEES8_S8_EEENS6_IJNS7_ILi128EEESA_NS7_ILi64EEEEEENS_10bfloat16_tEfNS_4arch4Sm90ELb1ELb0ELb0ELb1ELb1ELb1ELb0ELb0ELi2ELi1ELi2ELi2ELb0EEENS1_21CollectiveEpilogueBwdISC_SD_SF_Li256ELb1ELb0ELi1EEENS1_25SingleTileBwdLPTSchedulerILb1ELi128ELb1EEEEEEEEEvNT_6ParamsE:
	.zero		2304


//--------------------- .nv.constant0._ZN7cutlass13device_kernelIN5flash11enable_sm90INS1_16FlashAttnBwdSm90INS1_25CollectiveMainloopBwdSm90ILi2ELi2ELi2EN4cute5tupleIJNS5_1CILi1EEES8_S8_EEENS6_IJNS7_ILi128EEESA_NS7_ILi64EEEEEENS_10bfloat16_tEfNS_4arch4Sm90ELb1ELb0ELb0ELb1ELb0ELb1ELb0ELb0ELi2ELi1ELi2ELi2ELb0EEENS1_24CollectiveEpilogueBwdGQAISC_fSF_Li256ELb1ELb0EEENS1_25SingleTileBwdLPTSchedulerILb1ELi128ELb0EEEEEEEEEvNT_6ParamsE --------------------------
	.section	.nv.constant0._ZN7cutlass13device_kernelIN5flash11enable_sm90INS1_16FlashAttnBwdSm90INS1_25CollectiveMainloopBwdSm90ILi2ELi2ELi2EN4cute5tupleIJNS5_1CILi1EEES8_S8_EEENS6_IJNS7_ILi128EEESA_NS7_ILi64EEEEEENS_10bfloat16_tEfNS_4arch4Sm90ELb1ELb0ELb0ELb1ELb0ELb1ELb0ELb0ELi2ELi1ELi2ELi2ELb0EEENS1_24CollectiveEpilogueBwdGQAISC_fSF_Li256ELb1ELb0EEENS1_25SingleTileBwdLPTSchedulerILb1ELi128ELb0EEEEEEEEEvNT_6ParamsE,"a",@progbits
	.sectionflags	@""
	.align	4
.nv.constant0._ZN7cutlass13device_kernelIN5flash11enable_sm90INS1_16FlashAttnBwdSm90INS1_25CollectiveMainloopBwdSm90ILi2ELi2ELi2EN4cute5tupleIJNS5_1CILi1EEES8_S8_EEENS6_IJNS7_ILi128EEESA_NS7_ILi64EEEEEENS_10bfloat16_tEfNS_4arch4Sm90ELb1ELb0ELb0ELb1ELb0ELb1ELb0ELb0ELi2ELi1ELi2ELi2ELb0EEENS1_24CollectiveEpilogueBwdGQAISC_fSF_Li256ELb1ELb0EEENS1_25SingleTileBwdLPTSchedulerILb1ELi128ELb0EEEEEEEEEvNT_6ParamsE:
	.zero		2432


//--------------------- .nv.constant0._ZN7cutlass13device_kernelIN5flash32FlashAttnBwdPostprocessConvertdQIN4cute5tupleIJNS3_1CILi128EEENS5_ILi64EEEEEENS_10bfloat16_tEfNS_4arch4Sm90ELi256ENS3_8TiledMMAINS3_8MMA_AtomIJNS3_4SM904GMMA27MMA_64x64x16_F32BF16BF16_RSILNSF_5MajorE0ELSH_1ELNSF_7ScaleInE1ELSI_1EEEEEENS3_6LayoutINS4_IJNS5_ILi2EEENS5_ILi1EEESN_EEENS4_IJSN_NS5_ILi0EEESP_EEEEENS4_IJNS3_10UnderscoreESS_SS_EEEEELb0EEEEEvNT_6ParamsE --------------------------
	.section	.nv.constant0._ZN7cutlass13device_kernelIN5flash32FlashAttnBwdPostprocessConvertdQIN4cute5tupleIJNS3_1CILi128EEENS5_ILi64EEEEEENS_10bfloat16_tEfNS_4arch4Sm90ELi256ENS3_8TiledMMAINS3_8MMA_AtomIJNS3_4SM904GMMA27MMA_64x64x16_F32BF16BF16_RSILNSF_5MajorE0ELSH_1ELNSF_7ScaleInE1ELSI_1EEEEEENS3_6LayoutINS4_IJNS5_ILi2EEENS5_ILi1EEESN_EEENS4_IJSN_NS5_ILi0EEESP_EEEEENS4_IJNS3_10UnderscoreESS_SS_EEEEELb0EEEEEvNT_6ParamsE,"a",@progbits
	.sectionflags	@""
	.align	4
.nv.constant0._ZN7cutlass13device_kernelIN5flash32FlashAttnBwdPostprocessConvertdQIN4cute5tupleIJNS3_1CILi128EEENS5_ILi64EEEEEENS_10bfloat16_tEfNS_4arch4Sm90ELi256ENS3_8TiledMMAINS3_8MMA_AtomIJNS3_4SM904GMMA27MMA_64x64x16_F32BF16BF16_RSILNSF_5MajorE0ELSH_1ELNSF_7ScaleInE1ELSI_1EEEEEENS3_6LayoutINS4_IJNS5_ILi2EEENS5_ILi1EEESN_EEENS4_IJSN_NS5_ILi0EEESP_EEEEENS4_IJNS3_10UnderscoreESS_SS_EEEEELb0EEEEEvNT_6ParamsE:
	.zero		640


//--------------------- .nv.constant0._ZN7cutlass13device_kernelIN5flash32FlashAttnBwdPostprocessConvertdQIN4cute5tupleIJNS3_1CILi128EEENS5_ILi64EEEEEENS_10bfloat16_tEfNS_4arch4Sm90ELi256ENS3_8TiledMMAINS3_8MMA_AtomIJNS3_4SM904GMMA27MMA_64x64x16_F32BF16BF16_SSILNSF_5MajorE0ELSH_1ELNSF_7ScaleInE1ELSI_1EEEEEENS3_6LayoutINS4_IJNS5_ILi2EEENS5_ILi1EEESN_EEENS4_IJSN_NS5_ILi0EEESP_EEEEENS4_IJNS3_10UnderscoreESS_SS_EEEEELb0EEEEEvNT_6ParamsE --------------------------
	.section	.nv.constant0._ZN7cutlass13device_kernelIN5flash32FlashAttnBwdPostprocessConvertdQIN4cute5tupleIJNS3_1CILi128EEENS5_ILi64EEEEEENS_10bfloat16_tEfNS_4arch4Sm90ELi256ENS3_8TiledMMAINS3_8MMA_AtomIJNS3_4SM904GMMA27MMA_64x64x16_F32BF16BF16_SSILNSF_5MajorE0ELSH_1ELNSF_7ScaleInE1ELSI_1EEEEEENS3_6LayoutINS4_IJNS5_ILi2EEENS5_ILi1EEESN_EEENS4_IJSN_NS5_ILi0EEESP_EEEEENS4_IJNS3_10UnderscoreESS_SS_EEEEELb0EEEEEvNT_6ParamsE,"a",@progbits
	.sectionflags	@""
	.align	4
.nv.constant0._ZN7cutlass13device_kernelIN5flash32FlashAttnBwdPostprocessConvertdQIN4cute5tupleIJNS3_1CILi128EEENS5_ILi64EEEEEENS_10bfloat16_tEfNS_4arch4Sm90ELi256ENS3_8TiledMMAINS3_8MMA_AtomIJNS3_4SM904GMMA27MMA_64x64x16_F32BF16BF16_SSILNSF_5MajorE0ELSH_1ELNSF_7ScaleInE1ELSI_1EEEEEENS3_6LayoutINS4_IJNS5_ILi2EEENS5_ILi1EEESN_EEENS4_IJSN_NS5_ILi0EEESP_EEEEENS4_IJNS3_10UnderscoreESS_SS_EEEEELb0EEEEEvNT_6ParamsE:
	.zero		640


//--------------------- .nv.constant0._ZN7cutlass13device_kernelIN5flash11enable_sm90INS1_16FlashAttnBwdSm90INS1_25CollectiveMainloopBwdSm90ILi2ELi2ELi2EN4cute5tupleIJNS5_1CILi1EEES8_S8_EEENS6_IJNS7_ILi128EEESA_NS7_ILi64EEEEEENS_10bfloat16_tEfNS_4arch4Sm90ELb1ELb0ELb0ELb1ELb1ELb1ELb0ELb0ELi2ELi1ELi2ELi2ELb0EEENS1_24CollectiveEpilogueBwdGQAISC_fSF_Li256ELb1ELb1EEENS1_25SingleTileBwdLPTSchedulerILb1ELi128ELb1EEEEEEEEEvNT_6ParamsE --------------------------
	.section	.nv.constant0._ZN7cutlass13device_kernelIN5flash11enable_sm90INS1_16FlashAttnBwdSm90INS1_25CollectiveMainloopBwdSm90ILi2ELi2ELi2EN4cute5tupleIJNS5_1CILi1EEES8_S8_EEENS6_IJNS7_ILi128EEESA_NS7_ILi64EEEEEENS_10bfloat16_tEfNS_4arch4Sm90ELb1ELb0ELb0ELb1ELb1ELb1ELb0ELb0ELi2ELi1ELi2ELi2ELb0EEENS1_24CollectiveEpilogueBwdGQAISC_fSF_Li256ELb1ELb1EEENS1_25SingleTileBwdLPTSchedulerILb1ELi128ELb1EEEEEEEEEvNT_6ParamsE,"a",@progbits
	.sectionflags	@""
	.align	4
.nv.constant0._ZN7cutlass13device_kernelIN5flash11enable_sm90INS1_16FlashAttnBwdSm90INS1_25CollectiveMainloopBwdSm90ILi2ELi2ELi2EN4cute5tupleIJNS5_1CILi1EEES8_S8_EEENS6_IJNS7_ILi128EEESA_NS7_ILi64EEEEEENS_10bfloat16_tEfNS_4arch4Sm90ELb1ELb0ELb0ELb1ELb1ELb1ELb0ELb0ELi2ELi1ELi2ELi2ELb0EEENS1_24CollectiveEpilogueBwdGQAISC_fSF_Li256ELb1ELb1EEENS1_25SingleTileBwdLPTSchedulerILb1ELi128ELb1EEEEEEEEEvNT_6ParamsE:
	.zero		2432


//--------------------- .nv.constant0._ZN7cutlass13device_kernelIN5flash22FlashAttnBwdPreprocessIN4cute5tupleIJNS3_1CILi128EEENS5_ILi64EEEEEENS_10bfloat16_tEfNS_4arch4Sm90ELb1ELb1EEEEEvNT_6ParamsE --------------------------
	.section	.nv.constant0._ZN7cutlass13device_kernelIN5flash22FlashAttnBwdPreprocessIN4cute5tupleIJNS3_1CILi128EEENS5_ILi64EEEEEENS_10bfloat16_tEfNS_4arch4Sm90ELb1ELb1EEEEEvNT_6ParamsE,"a",@progbits
	.sectionflags	@""
	.align	4
.nv.constant0._ZN7cutlass13device_kernelIN5flash22FlashAttnBwdPreprocessIN4cute5tupleIJNS3_1CILi128EEENS5_ILi64EEEEEENS_10bfloat16_tEfNS_4arch4Sm90ELb1ELb1EEEEEvNT_6ParamsE:
	.zero		768


//--------------------- SYMBOLS --------------------------

	.type		.nv.reservedSmem.offset0,@object
	.size		.nv.reservedSmem.offset0,0x4
	.type		__assertfail,@function
